	.target	sm_80

	.elftype	@"ET_EXEC"


//--------------------- .note.nv.tkinfo           --------------------------
	.section	.note.nv.tkinfo,"",@"SHT_NOTE"
	.sectionflags	@"SHF_NOTE_NV_TKINFO"
	.tkinfo
        /*0018*/ 	.word	0x00000002
        /*0030*/ 	.string	""
        /*0030*/ 	.string	"ptxas"
        /*0030*/ 	.string	"Cuda compilation tools, release 13.0, V13.0.88"
        /*0030*/ 	.string	"Build cuda_13.0.r13.0/compiler.36424714_0"
        /*0030*/ 	.string	"-arch sm_80 -m 64 "



//--------------------- .note.nv.cuinfo           --------------------------
	.section	.note.nv.cuinfo,"",@"SHT_NOTE"
	.sectionflags	@"SHF_NOTE_NV_CUINFO"
        /*0018*/ 	.short	0x0002
        /*001a*/ 	.short	0x0050
        /*001c*/ 	.short	0x0082
	.zero		2


//--------------------- .nv.info                  --------------------------
	.section	.nv.info,"",@"SHT_CUDA_INFO"
	.align	4


	//----- nvinfo : EIATTR_REGCOUNT
	.align		4
        /*0000*/ 	.byte	0x04, 0x2f
        /*0002*/ 	.short	(.L_12 - .L_11)
	.align		4
.L_11:
        /*0004*/ 	.word	index@(_ZN7cutlass13device_kernelIN5flash19enable_sm80_to_sm89INS1_16FlashAttnFwdSm80INS1_25CollectiveMainloopFwdSm80ILi4ELi1ELb0EN4cute5tupleIJNS5_1CILi128EEENS7_ILi64EEES8_EEELi128ENS_10bfloat16_tEfNS_4arch4Sm80ELb1ELb0ELb0ELb1ELb0ELb1ELb1ELb0EEENS1_21CollectiveEpilogueFwdINS6_IJS8_S8_S9_EEENS6_IJNS7_ILi1EEESH_SH_EEESB_SD_Li128ELb1ELb1ELb0ELb0EEENS1_19SingleTileSchedulerILb1ELb0ELb1ELi128EEEEEEEEEvNT_6ParamsE)
        /*0008*/ 	.word	0x000000ff


	//----- nvinfo : EIATTR_FRAME_SIZE
	.align		4
.L_12:
        /*000c*/ 	.byte	0x04, 0x11
        /*000e*/ 	.short	(.L_14 - .L_13)
	.align		4
.L_13:
        /*0010*/ 	.word	index@(_ZN7cutlass13device_kernelIN5flash19enable_sm80_to_sm89INS1_16FlashAttnFwdSm80INS1_25CollectiveMainloopFwdSm80ILi4ELi1ELb0EN4cute5tupleIJNS5_1CILi128EEENS7_ILi64EEES8_EEELi128ENS_10bfloat16_tEfNS_4arch4Sm80ELb1ELb0ELb0ELb1ELb0ELb1ELb1ELb0EEENS1_21CollectiveEpilogueFwdINS6_IJS8_S8_S9_EEENS6_IJNS7_ILi1EEESH_SH_EEESB_SD_Li128ELb1ELb1ELb0ELb0EEENS1_19SingleTileSchedulerILb1ELb0ELb1ELi128EEEEEEEEEvNT_6ParamsE)
        /*0014*/ 	.word	0x000000a0


	//----- nvinfo : EIATTR_REGCOUNT
	.align		4
.L_14:
        /*0018*/ 	.byte	0x04, 0x2f
        /*001a*/ 	.short	(.L_16 - .L_15)
	.align		4
.L_15:
        /*001c*/ 	.word	index@(_ZN7cutlass13device_kernelIN5flash19enable_sm80_to_sm89INS1_16FlashAttnFwdSm80INS1_25CollectiveMainloopFwdSm80ILi4ELi1ELb0EN4cute5tupleIJNS5_1CILi128EEENS7_ILi64EEES8_EEELi128ENS_10bfloat16_tEfNS_4arch4Sm80ELb1ELb0ELb0ELb1ELb0ELb0ELb1ELb0EEENS1_21CollectiveEpilogueFwdINS6_IJS8_S8_S9_EEENS6_IJNS7_ILi1EEESH_SH_EEESB_SD_Li128ELb1ELb1ELb0ELb0EEENS1_19SingleTileSchedulerILb1ELb0ELb1ELi128EEEEEEEEEvNT_6ParamsE)
        /*0020*/ 	.word	0x000000ff


	//----- nvinfo : EIATTR_FRAME_SIZE
	.align		4
.L_16:
        /*0024*/ 	.byte	0x04, 0x11
        /*0026*/ 	.short	(.L_18 - .L_17)
	.align		4
.L_17:
        /*0028*/ 	.word	index@(_ZN7cutlass13device_kernelIN5flash19enable_sm80_to_sm89INS1_16FlashAttnFwdSm80INS1_25CollectiveMainloopFwdSm80ILi4ELi1ELb0EN4cute5tupleIJNS5_1CILi128EEENS7_ILi64EEES8_EEELi128ENS_10bfloat16_tEfNS_4arch4Sm80ELb1ELb0ELb0ELb1ELb0ELb0ELb1ELb0EEENS1_21CollectiveEpilogueFwdINS6_IJS8_S8_S9_EEENS6_IJNS7_ILi1EEESH_SH_EEESB_SD_Li128ELb1ELb1ELb0ELb0EEENS1_19SingleTileSchedulerILb1ELb0ELb1ELi128EEEEEEEEEvNT_6ParamsE)
        /*002c*/ 	.word	0x000000c8


	//----- nvinfo : EIATTR_REGCOUNT
	.align		4
.L_18:
        /*0030*/ 	.byte	0x04, 0x2f
        /*0032*/ 	.short	(.L_20 - .L_19)
	.align		4
.L_19:
        /*0034*/ 	.word	index@(_ZN7cutlass13device_kernelIN5flash19enable_sm80_to_sm89INS1_16FlashAttnFwdSm80INS1_25CollectiveMainloopFwdSm80ILi4ELi1ELb0EN4cute5tupleIJNS5_1CILi128EEENS7_ILi64EEES8_EEELi128ENS_10bfloat16_tEfNS_4arch4Sm80ELb1ELb0ELb0ELb0ELb0ELb0ELb1ELb0EEENS1_21CollectiveEpilogueFwdINS6_IJS8_S8_S9_EEENS6_IJNS7_ILi1EEESH_SH_EEESB_SD_Li128ELb0ELb1ELb0ELb0EEENS1_30DynamicPersistentTileSchedulerILi128ELi128ELb0ELb1ELb0EEEEEEEEEvNT_6ParamsE)
        /*0038*/ 	.word	0x000000ff


	//----- nvinfo : EIATTR_FRAME_SIZE
	.align		4
.L_20:
        /*003c*/ 	.byte	0x04, 0x11
        /*003e*/ 	.short	(.L_22 - .L_21)
	.align		4
.L_21:
        /*0040*/ 	.word	index@($__internal_5_$__cuda_sm70_shflsync_idx_p)
        /*0044*/ 	.word	0x00000000


	//----- nvinfo : EIATTR_FRAME_SIZE
	.align		4
.L_22:
        /*0048*/ 	.byte	0x04, 0x11
        /*004a*/ 	.short	(.L_24 - .L_23)
	.align		4
.L_23:
        /*004c*/ 	.word	index@($__internal_4_$__cuda_sm70_shflsync_bfly_p)
        /*0050*/ 	.word	0x00000000


	//----- nvinfo : EIATTR_FRAME_SIZE
	.align		4
.L_24:
        /*0054*/ 	.byte	0x04, 0x11
        /*0056*/ 	.short	(.L_26 - .L_25)
	.align		4
.L_25:
        /*0058*/ 	.word	index@(_ZN7cutlass13device_kernelIN5flash19enable_sm80_to_sm89INS1_16FlashAttnFwdSm80INS1_25CollectiveMainloopFwdSm80ILi4ELi1ELb0EN4cute5tupleIJNS5_1CILi128EEENS7_ILi64EEES8_EEELi128ENS_10bfloat16_tEfNS_4arch4Sm80ELb1ELb0ELb0ELb0ELb0ELb0ELb1ELb0EEENS1_21CollectiveEpilogueFwdINS6_IJS8_S8_S9_EEENS6_IJNS7_ILi1EEESH_SH_EEESB_SD_Li128ELb0ELb1ELb0ELb0EEENS1_30DynamicPersistentTileSchedulerILi128ELi128ELb0ELb1ELb0EEEEEEEEEvNT_6ParamsE)
        /*005c*/ 	.word	0x000000b0


	//----- nvinfo : EIATTR_REGCOUNT
	.align		4
.L_26:
        /*0060*/ 	.byte	0x04, 0x2f
        /*0062*/ 	.short	(.L_28 - .L_27)
	.align		4
.L_27:
        /*0064*/ 	.word	index@(_ZN7cutlass13device_kernelIN5flash19enable_sm80_to_sm89INS1_16FlashAttnFwdSm80INS1_25CollectiveMainloopFwdSm80ILi4ELi1ELb0EN4cute5tupleIJNS5_1CILi128EEENS7_ILi48EEES8_EEELi128ENS_10bfloat16_tEfNS_4arch4Sm80ELb0ELb1ELb0ELb1ELb0ELb1ELb1ELb0EEENS1_21CollectiveEpilogueFwdINS6_IJS8_S8_S9_EEENS6_IJNS7_ILi1EEESH_SH_EEESB_SD_Li128ELb1ELb1ELb0ELb0EEENS1_19SingleTileSchedulerILb1ELb0ELb1ELi128EEEEEEEEEvNT_6ParamsE)
        /*0068*/ 	.word	0x000000ff


	//----- nvinfo : EIATTR_FRAME_SIZE
	.align		4
.L_28:
        /*006c*/ 	.byte	0x04, 0x11
        /*006e*/ 	.short	(.L_30 - .L_29)
	.align		4
.L_29:
        /*0070*/ 	.word	index@($__internal_3_$__cuda_sm70_shflsync_idx_p)
        /*0074*/ 	.word	0x00000000


	//----- nvinfo : EIATTR_FRAME_SIZE
	.align		4
.L_30:
        /*0078*/ 	.byte	0x04, 0x11
        /*007a*/ 	.short	(.L_32 - .L_31)
	.align		4
.L_31:
        /*007c*/ 	.word	index@($__internal_2_$__cuda_sm70_shflsync_bfly_p)
        /*0080*/ 	.word	0x00000000


	//----- nvinfo : EIATTR_FRAME_SIZE
	.align		4
.L_32:
        /*0084*/ 	.byte	0x04, 0x11
        /*0086*/ 	.short	(.L_34 - .L_33)
	.align		4
.L_33:
        /*0088*/ 	.word	index@($_ZN7cutlass13device_kernelIN5flash19enable_sm80_to_sm89INS1_16FlashAttnFwdSm80INS1_25CollectiveMainloopFwdSm80ILi4ELi1ELb0EN4cute5tupleIJNS5_1CILi128EEENS7_ILi48EEES8_EEELi128ENS_10bfloat16_tEfNS_4arch4Sm80ELb0ELb1ELb0ELb1ELb0ELb1ELb1ELb0EEENS1_21CollectiveEpilogueFwdINS6_IJS8_S8_S9_EEENS6_IJNS7_ILi1EEESH_SH_EEESB_SD_Li128ELb1ELb1ELb0ELb0EEENS1_19SingleTileSchedulerILb1ELb0ELb1ELi128EEEEEEEEEvNT_6ParamsE$_ZZN5flash25CollectiveMainloopFwdSm80ILi4ELi1ELb0EN4cute5tupleIJNS1_1CILi128EEENS3_ILi48EEES4_EEELi128EN7cutlass10bfloat16_tEfNS7_4arch4Sm80ELb0ELb1ELb0ELb1ELb0ELb1ELb1ELb0EE3mmaINS_16FlashAttnFwdSm80ISB_NS_21CollectiveEpilogueFwdINS2_IJS4_S4_S5_EEENS2_IJNS3_ILi1EEESG_SG_EEES8_SA_Li128ELb1ELb1ELb0ELb0EEENS_19SingleTileSchedulerILb1ELb0ELb1ELi128EEEE13SharedStorageENS1_6TensorINS1_11ArrayEngineIfLm128EEENS1_6LayoutINS2_IJNS2_IJNS3_ILi2EEESR_EEESR_NS3_ILi16EEEEEENS2_IJNS2_IJSG_SR_EEENS3_ILi4EEENS3_ILi8EEEEEEEEEENS_7SoftmaxILi4ELi0EEEEEbRKNSB_6ParamsERT0_RT1_iRKNS_16SeqlenInfoQKNewKILb1ELb1EEENS2_IJiiiiEEERT_ENKUlvE_clEv)
        /*008c*/ 	.word	0x00000000


	//----- nvinfo : EIATTR_FRAME_SIZE
	.align		4
.L_34:
        /*0090*/ 	.byte	0x04, 0x11
        /*0092*/ 	.short	(.L_36 - .L_35)
	.align		4
.L_35:
        /*0094*/ 	.word	index@(_ZN7cutlass13device_kernelIN5flash19enable_sm80_to_sm89INS1_16FlashAttnFwdSm80INS1_25CollectiveMainloopFwdSm80ILi4ELi1ELb0EN4cute5tupleIJNS5_1CILi128EEENS7_ILi48EEES8_EEELi128ENS_10bfloat16_tEfNS_4arch4Sm80ELb0ELb1ELb0ELb1ELb0ELb1ELb1ELb0EEENS1_21CollectiveEpilogueFwdINS6_IJS8_S8_S9_EEENS6_IJNS7_ILi1EEESH_SH_EEESB_SD_Li128ELb1ELb1ELb0ELb0EEENS1_19SingleTileSchedulerILb1ELb0ELb1ELi128EEEEEEEEEvNT_6ParamsE)
        /*0098*/ 	.word	0x000000f8


	//----- nvinfo : EIATTR_REGCOUNT
	.align		4
.L_36:
        /*009c*/ 	.byte	0x04, 0x2f
        /*009e*/ 	.short	(.L_38 - .L_37)
	.align		4
.L_37:
        /*00a0*/ 	.word	index@(_ZN7cutlass13device_kernelIN5flash19enable_sm80_to_sm89INS1_16FlashAttnFwdSm80INS1_25CollectiveMainloopFwdSm80ILi4ELi1ELb0EN4cute5tupleIJNS5_1CILi128EEENS7_ILi48EEES8_EEELi128ENS_10bfloat16_tEfNS_4arch4Sm80ELb0ELb1ELb0ELb1ELb0ELb0ELb1ELb0EEENS1_21CollectiveEpilogueFwdINS6_IJS8_S8_S9_EEENS6_IJNS7_ILi1EEESH_SH_EEESB_SD_Li128ELb1ELb1ELb0ELb0EEENS1_19SingleTileSchedulerILb1ELb0ELb1ELi128EEEEEEEEEvNT_6ParamsE)
        /*00a4*/ 	.word	0x000000ff


	//----- nvinfo : EIATTR_FRAME_SIZE
	.align		4
.L_38:
        /*00a8*/ 	.byte	0x04, 0x11
        /*00aa*/ 	.short	(.L_40 - .L_39)
	.align		4
.L_39:
        /*00ac*/ 	.word	index@(_ZN7cutlass13device_kernelIN5flash19enable_sm80_to_sm89INS1_16FlashAttnFwdSm80INS1_25CollectiveMainloopFwdSm80ILi4ELi1ELb0EN4cute5tupleIJNS5_1CILi128EEENS7_ILi48EEES8_EEELi128ENS_10bfloat16_tEfNS_4arch4Sm80ELb0ELb1ELb0ELb1ELb0ELb0ELb1ELb0EEENS1_21CollectiveEpilogueFwdINS6_IJS8_S8_S9_EEENS6_IJNS7_ILi1EEESH_SH_EEESB_SD_Li128ELb1ELb1ELb0ELb0EEENS1_19SingleTileSchedulerILb1ELb0ELb1ELi128EEEEEEEEEvNT_6ParamsE)
        /*00b0*/ 	.word	0x00000078


	//----- nvinfo : EIATTR_REGCOUNT
	.align		4
.L_40:
        /*00b4*/ 	.byte	0x04, 0x2f
        /*00b6*/ 	.short	(.L_42 - .L_41)
	.align		4
.L_41:
        /*00b8*/ 	.word	index@(_ZN7cutlass13device_kernelIN5flash19enable_sm80_to_sm89INS1_16FlashAttnFwdSm80INS1_25CollectiveMainloopFwdSm80ILi4ELi1ELb0EN4cute5tupleIJNS5_1CILi128EEENS7_ILi48EEES8_EEELi128ENS_10bfloat16_tEfNS_4arch4Sm80ELb0ELb1ELb0ELb0ELb0ELb0ELb1ELb0EEENS1_21CollectiveEpilogueFwdINS6_IJS8_S8_S9_EEENS6_IJNS7_ILi1EEESH_SH_EEESB_SD_Li128ELb0ELb1ELb0ELb0EEENS1_19SingleTileSchedulerILb0ELb0ELb1ELi128EEEEEEEEEvNT_6ParamsE)
        /*00bc*/ 	.word	0x000000ff


	//----- nvinfo : EIATTR_FRAME_SIZE
	.align		4
.L_42:
        /*00c0*/ 	.byte	0x04, 0x11
        /*00c2*/ 	.short	(.L_44 - .L_43)
	.align		4
.L_43:
        /*00c4*/ 	.word	index@(_ZN7cutlass13device_kernelIN5flash19enable_sm80_to_sm89INS1_16FlashAttnFwdSm80INS1_25CollectiveMainloopFwdSm80ILi4ELi1ELb0EN4cute5tupleIJNS5_1CILi128EEENS7_ILi48EEES8_EEELi128ENS_10bfloat16_tEfNS_4arch4Sm80ELb0ELb1ELb0ELb0ELb0ELb0ELb1ELb0EEENS1_21CollectiveEpilogueFwdINS6_IJS8_S8_S9_EEENS6_IJNS7_ILi1EEESH_SH_EEESB_SD_Li128ELb0ELb1ELb0ELb0EEENS1_19SingleTileSchedulerILb0ELb0ELb1ELi128EEEEEEEEEvNT_6ParamsE)
        /*00c8*/ 	.word	0x00000080


	//----- nvinfo : EIATTR_REGCOUNT
	.align		4
.L_44:
        /*00cc*/ 	.byte	0x04, 0x2f
        /*00ce*/ 	.short	(.L_46 - .L_45)
	.align		4
.L_45:
        /*00d0*/ 	.word	index@(_ZN7cutlass13device_kernelIN5flash19enable_sm80_to_sm89INS1_16FlashAttnFwdSm80INS1_25CollectiveMainloopFwdSm80ILi4ELi1ELb0EN4cute5tupleIJNS5_1CILi128EEENS7_ILi64EEES8_EEELi128ENS_10bfloat16_tEfNS_4arch4Sm80ELb0ELb0ELb0ELb1ELb0ELb1ELb1ELb0EEENS1_21CollectiveEpilogueFwdINS6_IJS8_S8_S9_EEENS6_IJNS7_ILi1EEESH_SH_EEESB_SD_Li128ELb1ELb1ELb0ELb0EEENS1_19SingleTileSchedulerILb1ELb0ELb1ELi128EEEEEEEEEvNT_6ParamsE)
        /*00d4*/ 	.word	0x000000ff


	//----- nvinfo : EIATTR_FRAME_SIZE
	.align		4
.L_46:
        /*00d8*/ 	.byte	0x04, 0x11
        /*00da*/ 	.short	(.L_48 - .L_47)
	.align		4
.L_47:
        /*00dc*/ 	.word	index@(_ZN7cutlass13device_kernelIN5flash19enable_sm80_to_sm89INS1_16FlashAttnFwdSm80INS1_25CollectiveMainloopFwdSm80ILi4ELi1ELb0EN4cute5tupleIJNS5_1CILi128EEENS7_ILi64EEES8_EEELi128ENS_10bfloat16_tEfNS_4arch4Sm80ELb0ELb0ELb0ELb1ELb0ELb1ELb1ELb0EEENS1_21CollectiveEpilogueFwdINS6_IJS8_S8_S9_EEENS6_IJNS7_ILi1EEESH_SH_EEESB_SD_Li128ELb1ELb1ELb0ELb0EEENS1_19SingleTileSchedulerILb1ELb0ELb1ELi128EEEEEEEEEvNT_6ParamsE)
        /*00e0*/ 	.word	0x000000a8


	//----- nvinfo : EIATTR_REGCOUNT
	.align		4
.L_48:
        /*00e4*/ 	.byte	0x04, 0x2f
        /*00e6*/ 	.short	(.L_50 - .L_49)
	.align		4
.L_49:
        /*00e8*/ 	.word	index@(_ZN7cutlass13device_kernelIN5flash19enable_sm80_to_sm89INS1_16FlashAttnFwdSm80INS1_25CollectiveMainloopFwdSm80ILi4ELi1ELb0EN4cute5tupleIJNS5_1CILi128EEENS7_ILi64EEES8_EEELi128ENS_10bfloat16_tEfNS_4arch4Sm80ELb0ELb0ELb0ELb1ELb0ELb0ELb1ELb0EEENS1_21CollectiveEpilogueFwdINS6_IJS8_S8_S9_EEENS6_IJNS7_ILi1EEESH_SH_EEESB_SD_Li128ELb1ELb1ELb0ELb0EEENS1_19SingleTileSchedulerILb1ELb0ELb1ELi128EEEEEEEEEvNT_6ParamsE)
        /*00ec*/ 	.word	0x000000ff


	//----- nvinfo : EIATTR_FRAME_SIZE
	.align		4
.L_50:
        /*00f0*/ 	.byte	0x04, 0x11
        /*00f2*/ 	.short	(.L_52 - .L_51)
	.align		4
.L_51:
        /*00f4*/ 	.word	index@(_ZN7cutlass13device_kernelIN5flash19enable_sm80_to_sm89INS1_16FlashAttnFwdSm80INS1_25CollectiveMainloopFwdSm80ILi4ELi1ELb0EN4cute5tupleIJNS5_1CILi128EEENS7_ILi64EEES8_EEELi128ENS_10bfloat16_tEfNS_4arch4Sm80ELb0ELb0ELb0ELb1ELb0ELb0ELb1ELb0EEENS1_21CollectiveEpilogueFwdINS6_IJS8_S8_S9_EEENS6_IJNS7_ILi1EEESH_SH_EEESB_SD_Li128ELb1ELb1ELb0ELb0EEENS1_19SingleTileSchedulerILb1ELb0ELb1ELi128EEEEEEEEEvNT_6ParamsE)
        /*00f8*/ 	.word	0x00000090


	//----- nvinfo : EIATTR_REGCOUNT
	.align		4
.L_52:
        /*00fc*/ 	.byte	0x04, 0x2f
        /*00fe*/ 	.short	(.L_54 - .L_53)
	.align		4
.L_53:
        /*0100*/ 	.word	index@(_ZN7cutlass13device_kernelIN5flash19enable_sm80_to_sm89INS1_16FlashAttnFwdSm80INS1_25CollectiveMainloopFwdSm80ILi4ELi1ELb0EN4cute5tupleIJNS5_1CILi128EEENS7_ILi64EEES8_EEELi128ENS_10bfloat16_tEfNS_4arch4Sm80ELb0ELb0ELb0ELb0ELb0ELb0ELb1ELb0EEENS1_21CollectiveEpilogueFwdINS6_IJS8_S8_S9_EEENS6_IJNS7_ILi1EEESH_SH_EEESB_SD_Li128ELb0ELb1ELb0ELb0EEENS1_19SingleTileSchedulerILb0ELb0ELb1ELi128EEEEEEEEEvNT_6ParamsE)
        /*0104*/ 	.word	0x000000ff


	//----- nvinfo : EIATTR_FRAME_SIZE
	.align		4
.L_54:
        /*0108*/ 	.byte	0x04, 0x11
        /*010a*/ 	.short	(.L_56 - .L_55)
	.align		4
.L_55:
        /*010c*/ 	.word	index@(_ZN7cutlass13device_kernelIN5flash19enable_sm80_to_sm89INS1_16FlashAttnFwdSm80INS1_25CollectiveMainloopFwdSm80ILi4ELi1ELb0EN4cute5tupleIJNS5_1CILi128EEENS7_ILi64EEES8_EEELi128ENS_10bfloat16_tEfNS_4arch4Sm80ELb0ELb0ELb0ELb0ELb0ELb0ELb1ELb0EEENS1_21CollectiveEpilogueFwdINS6_IJS8_S8_S9_EEENS6_IJNS7_ILi1EEESH_SH_EEESB_SD_Li128ELb0ELb1ELb0ELb0EEENS1_19SingleTileSchedulerILb0ELb0ELb1ELi128EEEEEEEEEvNT_6ParamsE)
        /*0110*/ 	.word	0x00000058


	//----- nvinfo : EIATTR_REGCOUNT
	.align		4
.L_56:
        /*0114*/ 	.byte	0x04, 0x2f
        /*0116*/ 	.short	(.L_58 - .L_57)
	.align		4
.L_57:
        /*0118*/ 	.word	index@(_ZN7cutlass13device_kernelIN5flash19enable_sm80_to_sm89INS1_16FlashAttnFwdSm80INS1_25CollectiveMainloopFwdSm80ILi8ELi1ELb1EN4cute5tupleIJNS5_1CILi128EEES8_S8_EEELi128ENS_10bfloat16_tEfNS_4arch4Sm80ELb1ELb0ELb0ELb1ELb0ELb1ELb1ELb0EEENS1_21CollectiveEpilogueFwdIS9_NS6_IJNS7_ILi1EEESF_SF_EEESA_SC_Li256ELb1ELb1ELb0ELb0EEENS1_19SingleTileSchedulerILb1ELb0ELb1ELi128EEEEEEEEEvNT_6ParamsE)
        /*011c*/ 	.word	0x000000ff


	//----- nvinfo : EIATTR_FRAME_SIZE
	.align		4
.L_58:
        /*0120*/ 	.byte	0x04, 0x11
        /*0122*/ 	.short	(.L_60 - .L_59)
	.align		4
.L_59:
        /*0124*/ 	.word	index@(_ZN7cutlass13device_kernelIN5flash19enable_sm80_to_sm89INS1_16FlashAttnFwdSm80INS1_25CollectiveMainloopFwdSm80ILi8ELi1ELb1EN4cute5tupleIJNS5_1CILi128EEES8_S8_EEELi128ENS_10bfloat16_tEfNS_4arch4Sm80ELb1ELb0ELb0ELb1ELb0ELb1ELb1ELb0EEENS1_21CollectiveEpilogueFwdIS9_NS6_IJNS7_ILi1EEESF_SF_EEESA_SC_Li256ELb1ELb1ELb0ELb0EEENS1_19SingleTileSchedulerILb1ELb0ELb1ELi128EEEEEEEEEvNT_6ParamsE)
        /*0128*/ 	.word	0x00000060


	//----- nvinfo : EIATTR_REGCOUNT
	.align		4
.L_60:
        /*012c*/ 	.byte	0x04, 0x2f
        /*012e*/ 	.short	(.L_62 - .L_61)
	.align		4
.L_61:
        /*0130*/ 	.word	index@(_ZN7cutlass13device_kernelIN5flash19enable_sm80_to_sm89INS1_16FlashAttnFwdSm80INS1_25CollectiveMainloopFwdSm80ILi8ELi1ELb1EN4cute5tupleIJNS5_1CILi128EEES8_S8_EEELi128ENS_10bfloat16_tEfNS_4arch4Sm80ELb1ELb0ELb0ELb1ELb0ELb0ELb1ELb0EEENS1_21CollectiveEpilogueFwdIS9_NS6_IJNS7_ILi1EEESF_SF_EEESA_SC_Li256ELb1ELb1ELb0ELb0EEENS1_19SingleTileSchedulerILb1ELb0ELb1ELi128EEEEEEEEEvNT_6ParamsE)
        /*0134*/ 	.word	0x000000ff


	//----- nvinfo : EIATTR_FRAME_SIZE
	.align		4
.L_62:
        /*0138*/ 	.byte	0x04, 0x11
        /*013a*/ 	.short	(.L_64 - .L_63)
	.align		4
.L_63:
        /*013c*/ 	.word	index@(_ZN7cutlass13device_kernelIN5flash19enable_sm80_to_sm89INS1_16FlashAttnFwdSm80INS1_25CollectiveMainloopFwdSm80ILi8ELi1ELb1EN4cute5tupleIJNS5_1CILi128EEES8_S8_EEELi128ENS_10bfloat16_tEfNS_4arch4Sm80ELb1ELb0ELb0ELb1ELb0ELb0ELb1ELb0EEENS1_21CollectiveEpilogueFwdIS9_NS6_IJNS7_ILi1EEESF_SF_EEESA_SC_Li256ELb1ELb1ELb0ELb0EEENS1_19SingleTileSchedulerILb1ELb0ELb1ELi128EEEEEEEEEvNT_6ParamsE)
        /*0140*/ 	.word	0x00000000


	//----- nvinfo : EIATTR_REGCOUNT
	.align		4
.L_64:
        /*0144*/ 	.byte	0x04, 0x2f
        /*0146*/ 	.short	(.L_66 - .L_65)
	.align		4
.L_65:
        /*0148*/ 	.word	index@(_ZN7cutlass13device_kernelIN5flash19enable_sm80_to_sm89INS1_16FlashAttnFwdSm80INS1_25CollectiveMainloopFwdSm80ILi8ELi1ELb1EN4cute5tupleIJNS5_1CILi128EEES8_S8_EEELi128ENS_10bfloat16_tEfNS_4arch4Sm80ELb1ELb0ELb0ELb0ELb0ELb0ELb1ELb0EEENS1_21CollectiveEpilogueFwdIS9_NS6_IJNS7_ILi1EEESF_SF_EEESA_SC_Li256ELb0ELb1ELb0ELb0EEENS1_30DynamicPersistentTileSchedulerILi256ELi256ELb0ELb1ELb0EEEEEEEEEvNT_6ParamsE)
        /*014c*/ 	.word	0x000000ff


	//----- nvinfo : EIATTR_FRAME_SIZE
	.align		4
.L_66:
        /*0150*/ 	.byte	0x04, 0x11
        /*0152*/ 	.short	(.L_68 - .L_67)
	.align		4
.L_67:
        /*0154*/ 	.word	index@($__internal_1_$__cuda_sm70_shflsync_idx_p)
        /*0158*/ 	.word	0x00000000


	//----- nvinfo : EIATTR_FRAME_SIZE
	.align		4
.L_68:
        /*015c*/ 	.byte	0x04, 0x11
        /*015e*/ 	.short	(.L_70 - .L_69)
	.align		4
.L_69:
        /*0160*/ 	.word	index@($__internal_0_$__cuda_sm70_shflsync_bfly_p)
        /*0164*/ 	.word	0x00000000


	//----- nvinfo : EIATTR_FRAME_SIZE
	.align		4
.L_70:
        /*0168*/ 	.byte	0x04, 0x11
        /*016a*/ 	.short	(.L_72 - .L_71)
	.align		4
.L_71:
        /*016c*/ 	.word	index@(_ZN7cutlass13device_kernelIN5flash19enable_sm80_to_sm89INS1_16FlashAttnFwdSm80INS1_25CollectiveMainloopFwdSm80ILi8ELi1ELb1EN4cute5tupleIJNS5_1CILi128EEES8_S8_EEELi128ENS_10bfloat16_tEfNS_4arch4Sm80ELb1ELb0ELb0ELb0ELb0ELb0ELb1ELb0EEENS1_21CollectiveEpilogueFwdIS9_NS6_IJNS7_ILi1EEESF_SF_EEESA_SC_Li256ELb0ELb1ELb0ELb0EEENS1_30DynamicPersistentTileSchedulerILi256ELi256ELb0ELb1ELb0EEEEEEEEEvNT_6ParamsE)
        /*0170*/ 	.word	0x00000080


	//----- nvinfo : EIATTR_REGCOUNT
	.align		4
.L_72:
        /*0174*/ 	.byte	0x04, 0x2f
        /*0176*/ 	.short	(.L_74 - .L_73)
	.align		4
.L_73:
        /*0178*/ 	.word	index@(_ZN7cutlass13device_kernelIN5flash19enable_sm80_to_sm89INS1_16FlashAttnFwdSm80INS1_25CollectiveMainloopFwdSm80ILi8ELi1ELb1EN4cute5tupleIJNS5_1CILi128EEENS7_ILi96EEES8_EEELi128ENS_10bfloat16_tEfNS_4arch4Sm80ELb0ELb1ELb0ELb1ELb0ELb1ELb1ELb0EEENS1_21CollectiveEpilogueFwdINS6_IJS8_S8_S9_EEENS6_IJNS7_ILi1EEESH_SH_EEESB_SD_Li256ELb1ELb1ELb0ELb0EEENS1_19SingleTileSchedulerILb1ELb0ELb1ELi128EEEEEEEEEvNT_6ParamsE)
        /*017c*/ 	.word	0x000000fe


	//----- nvinfo : EIATTR_FRAME_SIZE
	.align		4
.L_74:
        /*0180*/ 	.byte	0x04, 0x11
        /*0182*/ 	.short	(.L_76 - .L_75)
	.align		4
.L_75:
        /*0184*/ 	.word	index@(_ZN7cutlass13device_kernelIN5flash19enable_sm80_to_sm89INS1_16FlashAttnFwdSm80INS1_25CollectiveMainloopFwdSm80ILi8ELi1ELb1EN4cute5tupleIJNS5_1CILi128EEENS7_ILi96EEES8_EEELi128ENS_10bfloat16_tEfNS_4arch4Sm80ELb0ELb1ELb0ELb1ELb0ELb1ELb1ELb0EEENS1_21CollectiveEpilogueFwdINS6_IJS8_S8_S9_EEENS6_IJNS7_ILi1EEESH_SH_EEESB_SD_Li256ELb1ELb1ELb0ELb0EEENS1_19SingleTileSchedulerILb1ELb0ELb1ELi128EEEEEEEEEvNT_6ParamsE)
        /*0188*/ 	.word	0x00000000


	//----- nvinfo : EIATTR_REGCOUNT
	.align		4
.L_76:
        /*018c*/ 	.byte	0x04, 0x2f
        /*018e*/ 	.short	(.L_78 - .L_77)
	.align		4
.L_77:
        /*0190*/ 	.word	index@(_ZN7cutlass13device_kernelIN5flash19enable_sm80_to_sm89INS1_16FlashAttnFwdSm80INS1_25CollectiveMainloopFwdSm80ILi8ELi1ELb1EN4cute5tupleIJNS5_1CILi128EEENS7_ILi96EEES8_EEELi128ENS_10bfloat16_tEfNS_4arch4Sm80ELb0ELb1ELb0ELb1ELb0ELb0ELb1ELb0EEENS1_21CollectiveEpilogueFwdINS6_IJS8_S8_S9_EEENS6_IJNS7_ILi1EEESH_SH_EEESB_SD_Li256ELb1ELb1ELb0ELb0EEENS1_19SingleTileSchedulerILb1ELb0ELb1ELi128EEEEEEEEEvNT_6ParamsE)
        /*0194*/ 	.word	0x000000fc


	//----- nvinfo : EIATTR_FRAME_SIZE
	.align		4
.L_78:
        /*0198*/ 	.byte	0x04, 0x11
        /*019a*/ 	.short	(.L_80 - .L_79)
	.align		4
.L_79:
        /*019c*/ 	.word	index@(_ZN7cutlass13device_kernelIN5flash19enable_sm80_to_sm89INS1_16FlashAttnFwdSm80INS1_25CollectiveMainloopFwdSm80ILi8ELi1ELb1EN4cute5tupleIJNS5_1CILi128EEENS7_ILi96EEES8_EEELi128ENS_10bfloat16_tEfNS_4arch4Sm80ELb0ELb1ELb0ELb1ELb0ELb0ELb1ELb0EEENS1_21CollectiveEpilogueFwdINS6_IJS8_S8_S9_EEENS6_IJNS7_ILi1EEESH_SH_EEESB_SD_Li256ELb1ELb1ELb0ELb0EEENS1_19SingleTileSchedulerILb1ELb0ELb1ELi128EEEEEEEEEvNT_6ParamsE)
        /*01a0*/ 	.word	0x00000000


	//----- nvinfo : EIATTR_REGCOUNT
	.align		4
.L_80:
        /*01a4*/ 	.byte	0x04, 0x2f
        /*01a6*/ 	.short	(.L_82 - .L_81)
	.align		4
.L_81:
        /*01a8*/ 	.word	index@(_ZN7cutlass13device_kernelIN5flash19enable_sm80_to_sm89INS1_16FlashAttnFwdSm80INS1_25CollectiveMainloopFwdSm80ILi8ELi1ELb1EN4cute5tupleIJNS5_1CILi128EEENS7_ILi96EEES8_EEELi128ENS_10bfloat16_tEfNS_4arch4Sm80ELb0ELb1ELb0ELb0ELb0ELb0ELb1ELb0EEENS1_21CollectiveEpilogueFwdINS6_IJS8_S8_S9_EEENS6_IJNS7_ILi1EEESH_SH_EEESB_SD_Li256ELb0ELb1ELb0ELb0EEENS1_19SingleTileSchedulerILb0ELb0ELb1ELi128EEEEEEEEEvNT_6ParamsE)
        /*01ac*/ 	.word	0x000000f8


	//----- nvinfo : EIATTR_FRAME_SIZE
	.align		4
.L_82:
        /*01b0*/ 	.byte	0x04, 0x11
        /*01b2*/ 	.short	(.L_84 - .L_83)
	.align		4
.L_83:
        /*01b4*/ 	.word	index@(_ZN7cutlass13device_kernelIN5flash19enable_sm80_to_sm89INS1_16FlashAttnFwdSm80INS1_25CollectiveMainloopFwdSm80ILi8ELi1ELb1EN4cute5tupleIJNS5_1CILi128EEENS7_ILi96EEES8_EEELi128ENS_10bfloat16_tEfNS_4arch4Sm80ELb0ELb1ELb0ELb0ELb0ELb0ELb1ELb0EEENS1_21CollectiveEpilogueFwdINS6_IJS8_S8_S9_EEENS6_IJNS7_ILi1EEESH_SH_EEESB_SD_Li256ELb0ELb1ELb0ELb0EEENS1_19SingleTileSchedulerILb0ELb0ELb1ELi128EEEEEEEEEvNT_6ParamsE)
        /*01b8*/ 	.word	0x00000000


	//----- nvinfo : EIATTR_REGCOUNT
	.align		4
.L_84:
        /*01bc*/ 	.byte	0x04, 0x2f
        /*01be*/ 	.short	(.L_86 - .L_85)
	.align		4
.L_85:
        /*01c0*/ 	.word	index@(_ZN7cutlass13device_kernelIN5flash19enable_sm80_to_sm89INS1_16FlashAttnFwdSm80INS1_25CollectiveMainloopFwdSm80ILi8ELi1ELb1EN4cute5tupleIJNS5_1CILi128EEES8_S8_EEELi128ENS_10bfloat16_tEfNS_4arch4Sm80ELb0ELb0ELb0ELb1ELb0ELb1ELb1ELb0EEENS1_21CollectiveEpilogueFwdIS9_NS6_IJNS7_ILi1EEESF_SF_EEESA_SC_Li256ELb1ELb1ELb0ELb0EEENS1_19SingleTileSchedulerILb1ELb0ELb1ELi128EEEEEEEEEvNT_6ParamsE)
        /*01c4*/ 	.word	0x000000ff


	//----- nvinfo : EIATTR_FRAME_SIZE
	.align		4
.L_86:
        /*01c8*/ 	.byte	0x04, 0x11
        /*01ca*/ 	.short	(.L_88 - .L_87)
	.align		4
.L_87:
        /*01cc*/ 	.word	index@(_ZN7cutlass13device_kernelIN5flash19enable_sm80_to_sm89INS1_16FlashAttnFwdSm80INS1_25CollectiveMainloopFwdSm80ILi8ELi1ELb1EN4cute5tupleIJNS5_1CILi128EEES8_S8_EEELi128ENS_10bfloat16_tEfNS_4arch4Sm80ELb0ELb0ELb0ELb1ELb0ELb1ELb1ELb0EEENS1_21CollectiveEpilogueFwdIS9_NS6_IJNS7_ILi1EEESF_SF_EEESA_SC_Li256ELb1ELb1ELb0ELb0EEENS1_19SingleTileSchedulerILb1ELb0ELb1ELi128EEEEEEEEEvNT_6ParamsE)
        /*01d0*/ 	.word	0x00000008


	//----- nvinfo : EIATTR_REGCOUNT
	.align		4
.L_88:
        /*01d4*/ 	.byte	0x04, 0x2f
        /*01d6*/ 	.short	(.L_90 - .L_89)
	.align		4
.L_89:
        /*01d8*/ 	.word	index@(_ZN7cutlass13device_kernelIN5flash19enable_sm80_to_sm89INS1_16FlashAttnFwdSm80INS1_25CollectiveMainloopFwdSm80ILi8ELi1ELb1EN4cute5tupleIJNS5_1CILi128EEES8_S8_EEELi128ENS_10bfloat16_tEfNS_4arch4Sm80ELb0ELb0ELb0ELb1ELb0ELb0ELb1ELb0EEENS1_21CollectiveEpilogueFwdIS9_NS6_IJNS7_ILi1EEESF_SF_EEESA_SC_Li256ELb1ELb1ELb0ELb0EEENS1_19SingleTileSchedulerILb1ELb0ELb1ELi128EEEEEEEEEvNT_6ParamsE)
        /*01dc*/ 	.word	0x000000ff


	//----- nvinfo : EIATTR_FRAME_SIZE
	.align		4
.L_90:
        /*01e0*/ 	.byte	0x04, 0x11
        /*01e2*/ 	.short	(.L_92 - .L_91)
	.align		4
.L_91:
        /*01e4*/ 	.word	index@(_ZN7cutlass13device_kernelIN5flash19enable_sm80_to_sm89INS1_16FlashAttnFwdSm80INS1_25CollectiveMainloopFwdSm80ILi8ELi1ELb1EN4cute5tupleIJNS5_1CILi128EEES8_S8_EEELi128ENS_10bfloat16_tEfNS_4arch4Sm80ELb0ELb0ELb0ELb1ELb0ELb0ELb1ELb0EEENS1_21CollectiveEpilogueFwdIS9_NS6_IJNS7_ILi1EEESF_SF_EEESA_SC_Li256ELb1ELb1ELb0ELb0EEENS1_19SingleTileSchedulerILb1ELb0ELb1ELi128EEEEEEEEEvNT_6ParamsE)
        /*01e8*/ 	.word	0x00000000


	//----- nvinfo : EIATTR_REGCOUNT
	.align		4
.L_92:
        /*01ec*/ 	.byte	0x04, 0x2f
        /*01ee*/ 	.short	(.L_94 - .L_93)
	.align		4
.L_93:
        /*01f0*/ 	.word	index@(_ZN7cutlass13device_kernelIN5flash19enable_sm80_to_sm89INS1_16FlashAttnFwdSm80INS1_25CollectiveMainloopFwdSm80ILi8ELi1ELb1EN4cute5tupleIJNS5_1CILi128EEES8_S8_EEELi128ENS_10bfloat16_tEfNS_4arch4Sm80ELb0ELb0ELb0ELb0ELb0ELb0ELb1ELb0EEENS1_21CollectiveEpilogueFwdIS9_NS6_IJNS7_ILi1EEESF_SF_EEESA_SC_Li256ELb0ELb1ELb0ELb0EEENS1_19SingleTileSchedulerILb0ELb0ELb1ELi128EEEEEEEEEvNT_6ParamsE)
        /*01f4*/ 	.word	0x000000ff


	//----- nvinfo : EIATTR_FRAME_SIZE
	.align		4
.L_94:
        /*01f8*/ 	.byte	0x04, 0x11
        /*01fa*/ 	.short	(.L_96 - .L_95)
	.align		4
.L_95:
        /*01fc*/ 	.word	index@(_ZN7cutlass13device_kernelIN5flash19enable_sm80_to_sm89INS1_16FlashAttnFwdSm80INS1_25CollectiveMainloopFwdSm80ILi8ELi1ELb1EN4cute5tupleIJNS5_1CILi128EEES8_S8_EEELi128ENS_10bfloat16_tEfNS_4arch4Sm80ELb0ELb0ELb0ELb0ELb0ELb0ELb1ELb0EEENS1_21CollectiveEpilogueFwdIS9_NS6_IJNS7_ILi1EEESF_SF_EEESA_SC_Li256ELb0ELb1ELb0ELb0EEENS1_19SingleTileSchedulerILb0ELb0ELb1ELi128EEEEEEEEEvNT_6ParamsE)
        /*0200*/ 	.word	0x00000010


	//----- nvinfo : EIATTR_MIN_STACK_SIZE
	.align		4
.L_96:
        /*0204*/ 	.byte	0x04, 0x12
        /*0206*/ 	.short	(.L_98 - .L_97)
	.align		4
.L_97:
        /*0208*/ 	.word	index@(_ZN7cutlass13device_kernelIN5flash19enable_sm80_to_sm89INS1_16FlashAttnFwdSm80INS1_25CollectiveMainloopFwdSm80ILi8ELi1ELb1EN4cute5tupleIJNS5_1CILi128EEES8_S8_EEELi128ENS_10bfloat16_tEfNS_4arch4Sm80ELb0ELb0ELb0ELb0ELb0ELb0ELb1ELb0EEENS1_21CollectiveEpilogueFwdIS9_NS6_IJNS7_ILi1EEESF_SF_EEESA_SC_Li256ELb0ELb1ELb0ELb0EEENS1_19SingleTileSchedulerILb0ELb0ELb1ELi128EEEEEEEEEvNT_6ParamsE)
        /*020c*/ 	.word	0x00000010


	//----- nvinfo : EIATTR_MIN_STACK_SIZE
	.align		4
.L_98:
        /*0210*/ 	.byte	0x04, 0x12
        /*0212*/ 	.short	(.L_100 - .L_99)
	.align		4
.L_99:
        /*0214*/ 	.word	index@(_ZN7cutlass13device_kernelIN5flash19enable_sm80_to_sm89INS1_16FlashAttnFwdSm80INS1_25CollectiveMainloopFwdSm80ILi8ELi1ELb1EN4cute5tupleIJNS5_1CILi128EEES8_S8_EEELi128ENS_10bfloat16_tEfNS_4arch4Sm80ELb0ELb0ELb0ELb1ELb0ELb0ELb1ELb0EEENS1_21CollectiveEpilogueFwdIS9_NS6_IJNS7_ILi1EEESF_SF_EEESA_SC_Li256ELb1ELb1ELb0ELb0EEENS1_19SingleTileSchedulerILb1ELb0ELb1ELi128EEEEEEEEEvNT_6ParamsE)
        /*0218*/ 	.word	0x00000000


	//----- nvinfo : EIATTR_MIN_STACK_SIZE
	.align		4
.L_100:
        /*021c*/ 	.byte	0x04, 0x12
        /*021e*/ 	.short	(.L_102 - .L_101)
	.align		4
.L_101:
        /*0220*/ 	.word	index@(_ZN7cutlass13device_kernelIN5flash19enable_sm80_to_sm89INS1_16FlashAttnFwdSm80INS1_25CollectiveMainloopFwdSm80ILi8ELi1ELb1EN4cute5tupleIJNS5_1CILi128EEES8_S8_EEELi128ENS_10bfloat16_tEfNS_4arch4Sm80ELb0ELb0ELb0ELb1ELb0ELb1ELb1ELb0EEENS1_21CollectiveEpilogueFwdIS9_NS6_IJNS7_ILi1EEESF_SF_EEESA_SC_Li256ELb1ELb1ELb0ELb0EEENS1_19SingleTileSchedulerILb1ELb0ELb1ELi128EEEEEEEEEvNT_6ParamsE)
        /*0224*/ 	.word	0x00000008


	//----- nvinfo : EIATTR_MIN_STACK_SIZE
	.align		4
.L_102:
        /*0228*/ 	.byte	0x04, 0x12
        /*022a*/ 	.short	(.L_104 - .L_103)
	.align		4
.L_103:
        /*022c*/ 	.word	index@(_ZN7cutlass13device_kernelIN5flash19enable_sm80_to_sm89INS1_16FlashAttnFwdSm80INS1_25CollectiveMainloopFwdSm80ILi8ELi1ELb1EN4cute5tupleIJNS5_1CILi128EEENS7_ILi96EEES8_EEELi128ENS_10bfloat16_tEfNS_4arch4Sm80ELb0ELb1ELb0ELb0ELb0ELb0ELb1ELb0EEENS1_21CollectiveEpilogueFwdINS6_IJS8_S8_S9_EEENS6_IJNS7_ILi1EEESH_SH_EEESB_SD_Li256ELb0ELb1ELb0ELb0EEENS1_19SingleTileSchedulerILb0ELb0ELb1ELi128EEEEEEEEEvNT_6ParamsE)
        /*0230*/ 	.word	0x00000000


	//----- nvinfo : EIATTR_MIN_STACK_SIZE
	.align		4
.L_104:
        /*0234*/ 	.byte	0x04, 0x12
        /*0236*/ 	.short	(.L_106 - .L_105)
	.align		4
.L_105:
        /*0238*/ 	.word	index@(_ZN7cutlass13device_kernelIN5flash19enable_sm80_to_sm89INS1_16FlashAttnFwdSm80INS1_25CollectiveMainloopFwdSm80ILi8ELi1ELb1EN4cute5tupleIJNS5_1CILi128EEENS7_ILi96EEES8_EEELi128ENS_10bfloat16_tEfNS_4arch4Sm80ELb0ELb1ELb0ELb1ELb0ELb0ELb1ELb0EEENS1_21CollectiveEpilogueFwdINS6_IJS8_S8_S9_EEENS6_IJNS7_ILi1EEESH_SH_EEESB_SD_Li256ELb1ELb1ELb0ELb0EEENS1_19SingleTileSchedulerILb1ELb0ELb1ELi128EEEEEEEEEvNT_6ParamsE)
        /*023c*/ 	.word	0x00000000


	//----- nvinfo : EIATTR_MIN_STACK_SIZE
	.align		4
.L_106:
        /*0240*/ 	.byte	0x04, 0x12
        /*0242*/ 	.short	(.L_108 - .L_107)
	.align		4
.L_107:
        /*0244*/ 	.word	index@(_ZN7cutlass13device_kernelIN5flash19enable_sm80_to_sm89INS1_16FlashAttnFwdSm80INS1_25CollectiveMainloopFwdSm80ILi8ELi1ELb1EN4cute5tupleIJNS5_1CILi128EEENS7_ILi96EEES8_EEELi128ENS_10bfloat16_tEfNS_4arch4Sm80ELb0ELb1ELb0ELb1ELb0ELb1ELb1ELb0EEENS1_21CollectiveEpilogueFwdINS6_IJS8_S8_S9_EEENS6_IJNS7_ILi1EEESH_SH_EEESB_SD_Li256ELb1ELb1ELb0ELb0EEENS1_19SingleTileSchedulerILb1ELb0ELb1ELi128EEEEEEEEEvNT_6ParamsE)
        /*0248*/ 	.word	0x00000000


	//----- nvinfo : EIATTR_MIN_STACK_SIZE
	.align		4
.L_108:
        /*024c*/ 	.byte	0x04, 0x12
        /*024e*/ 	.short	(.L_110 - .L_109)
	.align		4
.L_109:
        /*0250*/ 	.word	index@(_ZN7cutlass13device_kernelIN5flash19enable_sm80_to_sm89INS1_16FlashAttnFwdSm80INS1_25CollectiveMainloopFwdSm80ILi8ELi1ELb1EN4cute5tupleIJNS5_1CILi128EEES8_S8_EEELi128ENS_10bfloat16_tEfNS_4arch4Sm80ELb1ELb0ELb0ELb0ELb0ELb0ELb1ELb0EEENS1_21CollectiveEpilogueFwdIS9_NS6_IJNS7_ILi1EEESF_SF_EEESA_SC_Li256ELb0ELb1ELb0ELb0EEENS1_30DynamicPersistentTileSchedulerILi256ELi256ELb0ELb1ELb0EEEEEEEEEvNT_6ParamsE)
        /*0254*/ 	.word	0x00000080


	//----- nvinfo : EIATTR_MIN_STACK_SIZE
	.align		4
.L_110:
        /*0258*/ 	.byte	0x04, 0x12
        /*025a*/ 	.short	(.L_112 - .L_111)
	.align		4
.L_111:
        /*025c*/ 	.word	index@(_ZN7cutlass13device_kernelIN5flash19enable_sm80_to_sm89INS1_16FlashAttnFwdSm80INS1_25CollectiveMainloopFwdSm80ILi8ELi1ELb1EN4cute5tupleIJNS5_1CILi128EEES8_S8_EEELi128ENS_10bfloat16_tEfNS_4arch4Sm80ELb1ELb0ELb0ELb1ELb0ELb0ELb1ELb0EEENS1_21CollectiveEpilogueFwdIS9_NS6_IJNS7_ILi1EEESF_SF_EEESA_SC_Li256ELb1ELb1ELb0ELb0EEENS1_19SingleTileSchedulerILb1ELb0ELb1ELi128EEEEEEEEEvNT_6ParamsE)
        /*0260*/ 	.word	0x00000000


	//----- nvinfo : EIATTR_MIN_STACK_SIZE
	.align		4
.L_112:
        /*0264*/ 	.byte	0x04, 0x12
        /*0266*/ 	.short	(.L_114 - .L_113)
	.align		4
.L_113:
        /*0268*/ 	.word	index@(_ZN7cutlass13device_kernelIN5flash19enable_sm80_to_sm89INS1_16FlashAttnFwdSm80INS1_25CollectiveMainloopFwdSm80ILi8ELi1ELb1EN4cute5tupleIJNS5_1CILi128EEES8_S8_EEELi128ENS_10bfloat16_tEfNS_4arch4Sm80ELb1ELb0ELb0ELb1ELb0ELb1ELb1ELb0EEENS1_21CollectiveEpilogueFwdIS9_NS6_IJNS7_ILi1EEESF_SF_EEESA_SC_Li256ELb1ELb1ELb0ELb0EEENS1_19SingleTileSchedulerILb1ELb0ELb1ELi128EEEEEEEEEvNT_6ParamsE)
        /*026c*/ 	.word	0x00000060


	//----- nvinfo : EIATTR_MIN_STACK_SIZE
	.align		4
.L_114:
        /*0270*/ 	.byte	0x04, 0x12
        /*0272*/ 	.short	(.L_116 - .L_115)
	.align		4
.L_115:
        /*0274*/ 	.word	index@(_ZN7cutlass13device_kernelIN5flash19enable_sm80_to_sm89INS1_16FlashAttnFwdSm80INS1_25CollectiveMainloopFwdSm80ILi4ELi1ELb0EN4cute5tupleIJNS5_1CILi128EEENS7_ILi64EEES8_EEELi128ENS_10bfloat16_tEfNS_4arch4Sm80ELb0ELb0ELb0ELb0ELb0ELb0ELb1ELb0EEENS1_21CollectiveEpilogueFwdINS6_IJS8_S8_S9_EEENS6_IJNS7_ILi1EEESH_SH_EEESB_SD_Li128ELb0ELb1ELb0ELb0EEENS1_19SingleTileSchedulerILb0ELb0ELb1ELi128EEEEEEEEEvNT_6ParamsE)
        /*0278*/ 	.word	0x00000058


	//----- nvinfo : EIATTR_MIN_STACK_SIZE
	.align		4
.L_116:
        /*027c*/ 	.byte	0x04, 0x12
        /*027e*/ 	.short	(.L_118 - .L_117)
	.align		4
.L_117:
        /*0280*/ 	.word	index@(_ZN7cutlass13device_kernelIN5flash19enable_sm80_to_sm89INS1_16FlashAttnFwdSm80INS1_25CollectiveMainloopFwdSm80ILi4ELi1ELb0EN4cute5tupleIJNS5_1CILi128EEENS7_ILi64EEES8_EEELi128ENS_10bfloat16_tEfNS_4arch4Sm80ELb0ELb0ELb0ELb1ELb0ELb0ELb1ELb0EEENS1_21CollectiveEpilogueFwdINS6_IJS8_S8_S9_EEENS6_IJNS7_ILi1EEESH_SH_EEESB_SD_Li128ELb1ELb1ELb0ELb0EEENS1_19SingleTileSchedulerILb1ELb0ELb1ELi128EEEEEEEEEvNT_6ParamsE)
        /*0284*/ 	.word	0x00000090


	//----- nvinfo : EIATTR_MIN_STACK_SIZE
	.align		4
.L_118:
        /*0288*/ 	.byte	0x04, 0x12
        /*028a*/ 	.short	(.L_120 - .L_119)
	.align		4
.L_119:
        /*028c*/ 	.word	index@(_ZN7cutlass13device_kernelIN5flash19enable_sm80_to_sm89INS1_16FlashAttnFwdSm80INS1_25CollectiveMainloopFwdSm80ILi4ELi1ELb0EN4cute5tupleIJNS5_1CILi128EEENS7_ILi64EEES8_EEELi128ENS_10bfloat16_tEfNS_4arch4Sm80ELb0ELb0ELb0ELb1ELb0ELb1ELb1ELb0EEENS1_21CollectiveEpilogueFwdINS6_IJS8_S8_S9_EEENS6_IJNS7_ILi1EEESH_SH_EEESB_SD_Li128ELb1ELb1ELb0ELb0EEENS1_19SingleTileSchedulerILb1ELb0ELb1ELi128EEEEEEEEEvNT_6ParamsE)
        /*0290*/ 	.word	0x000000a8


	//----- nvinfo : EIATTR_MIN_STACK_SIZE
	.align		4
.L_120:
        /*0294*/ 	.byte	0x04, 0x12
        /*0296*/ 	.short	(.L_122 - .L_121)
	.align		4
.L_121:
        /*0298*/ 	.word	index@(_ZN7cutlass13device_kernelIN5flash19enable_sm80_to_sm89INS1_16FlashAttnFwdSm80INS1_25CollectiveMainloopFwdSm80ILi4ELi1ELb0EN4cute5tupleIJNS5_1CILi128EEENS7_ILi48EEES8_EEELi128ENS_10bfloat16_tEfNS_4arch4Sm80ELb0ELb1ELb0ELb0ELb0ELb0ELb1ELb0EEENS1_21CollectiveEpilogueFwdINS6_IJS8_S8_S9_EEENS6_IJNS7_ILi1EEESH_SH_EEESB_SD_Li128ELb0ELb1ELb0ELb0EEENS1_19SingleTileSchedulerILb0ELb0ELb1ELi128EEEEEEEEEvNT_6ParamsE)
        /*029c*/ 	.word	0x00000080


	//----- nvinfo : EIATTR_MIN_STACK_SIZE
	.align		4
.L_122:
        /*02a0*/ 	.byte	0x04, 0x12
        /*02a2*/ 	.short	(.L_124 - .L_123)
	.align		4
.L_123:
        /*02a4*/ 	.word	index@(_ZN7cutlass13device_kernelIN5flash19enable_sm80_to_sm89INS1_16FlashAttnFwdSm80INS1_25CollectiveMainloopFwdSm80ILi4ELi1ELb0EN4cute5tupleIJNS5_1CILi128EEENS7_ILi48EEES8_EEELi128ENS_10bfloat16_tEfNS_4arch4Sm80ELb0ELb1ELb0ELb1ELb0ELb0ELb1ELb0EEENS1_21CollectiveEpilogueFwdINS6_IJS8_S8_S9_EEENS6_IJNS7_ILi1EEESH_SH_EEESB_SD_Li128ELb1ELb1ELb0ELb0EEENS1_19SingleTileSchedulerILb1ELb0ELb1ELi128EEEEEEEEEvNT_6ParamsE)
        /*02a8*/ 	.word	0x00000078


	//----- nvinfo : EIATTR_MIN_STACK_SIZE
	.align		4
.L_124:
        /*02ac*/ 	.byte	0x04, 0x12
        /*02ae*/ 	.short	(.L_126 - .L_125)
	.align		4
.L_125:
        /*02b0*/ 	.word	index@(_ZN7cutlass13device_kernelIN5flash19enable_sm80_to_sm89INS1_16FlashAttnFwdSm80INS1_25CollectiveMainloopFwdSm80ILi4ELi1ELb0EN4cute5tupleIJNS5_1CILi128EEENS7_ILi48EEES8_EEELi128ENS_10bfloat16_tEfNS_4arch4Sm80ELb0ELb1ELb0ELb1ELb0ELb1ELb1ELb0EEENS1_21CollectiveEpilogueFwdINS6_IJS8_S8_S9_EEENS6_IJNS7_ILi1EEESH_SH_EEESB_SD_Li128ELb1ELb1ELb0ELb0EEENS1_19SingleTileSchedulerILb1ELb0ELb1ELi128EEEEEEEEEvNT_6ParamsE)
        /*02b4*/ 	.word	0x000000f8


	//----- nvinfo : EIATTR_MIN_STACK_SIZE
	.align		4
.L_126:
        /*02b8*/ 	.byte	0x04, 0x12
        /*02ba*/ 	.short	(.L_128 - .L_127)
	.align		4
.L_127:
        /*02bc*/ 	.word	index@(_ZN7cutlass13device_kernelIN5flash19enable_sm80_to_sm89INS1_16FlashAttnFwdSm80INS1_25CollectiveMainloopFwdSm80ILi4ELi1ELb0EN4cute5tupleIJNS5_1CILi128EEENS7_ILi64EEES8_EEELi128ENS_10bfloat16_tEfNS_4arch4Sm80ELb1ELb0ELb0ELb0ELb0ELb0ELb1ELb0EEENS1_21CollectiveEpilogueFwdINS6_IJS8_S8_S9_EEENS6_IJNS7_ILi1EEESH_SH_EEESB_SD_Li128ELb0ELb1ELb0ELb0EEENS1_30DynamicPersistentTileSchedulerILi128ELi128ELb0ELb1ELb0EEEEEEEEEvNT_6ParamsE)
        /*02c0*/ 	.word	0x000000b0


	//----- nvinfo : EIATTR_MIN_STACK_SIZE
	.align		4
.L_128:
        /*02c4*/ 	.byte	0x04, 0x12
        /*02c6*/ 	.short	(.L_130 - .L_129)
	.align		4
.L_129:
        /*02c8*/ 	.word	index@(_ZN7cutlass13device_kernelIN5flash19enable_sm80_to_sm89INS1_16FlashAttnFwdSm80INS1_25CollectiveMainloopFwdSm80ILi4ELi1ELb0EN4cute5tupleIJNS5_1CILi128EEENS7_ILi64EEES8_EEELi128ENS_10bfloat16_tEfNS_4arch4Sm80ELb1ELb0ELb0ELb1ELb0ELb0ELb1ELb0EEENS1_21CollectiveEpilogueFwdINS6_IJS8_S8_S9_EEENS6_IJNS7_ILi1EEESH_SH_EEESB_SD_Li128ELb1ELb1ELb0ELb0EEENS1_19SingleTileSchedulerILb1ELb0ELb1ELi128EEEEEEEEEvNT_6ParamsE)
        /*02cc*/ 	.word	0x000000c8


	//----- nvinfo : EIATTR_MIN_STACK_SIZE
	.align		4
.L_130:
        /*02d0*/ 	.byte	0x04, 0x12
        /*02d2*/ 	.short	(.L_132 - .L_131)
	.align		4
.L_131:
        /*02d4*/ 	.word	index@(_ZN7cutlass13device_kernelIN5flash19enable_sm80_to_sm89INS1_16FlashAttnFwdSm80INS1_25CollectiveMainloopFwdSm80ILi4ELi1ELb0EN4cute5tupleIJNS5_1CILi128EEENS7_ILi64EEES8_EEELi128ENS_10bfloat16_tEfNS_4arch4Sm80ELb1ELb0ELb0ELb1ELb0ELb1ELb1ELb0EEENS1_21CollectiveEpilogueFwdINS6_IJS8_S8_S9_EEENS6_IJNS7_ILi1EEESH_SH_EEESB_SD_Li128ELb1ELb1ELb0ELb0EEENS1_19SingleTileSchedulerILb1ELb0ELb1ELi128EEEEEEEEEvNT_6ParamsE)
        /*02d8*/ 	.word	0x000000a0
.L_132:


//--------------------- .nv.info._ZN7cutlass13device_kernelIN5flash19enable_sm80_to_sm89INS1_16FlashAttnFwdSm80INS1_25CollectiveMainloopFwdSm80ILi8ELi1ELb1EN4cute5tupleIJNS5_1CILi128EEES8_S8_EEELi128ENS_10bfloat16_tEfNS_4arch4Sm80ELb0ELb0ELb0ELb0ELb0ELb0ELb1ELb0EEENS1_21CollectiveEpilogueFwdIS9_NS6_IJNS7_ILi1EEESF_SF_EEESA_SC_Li256ELb0ELb1ELb0ELb0EEENS1_19SingleTileSchedulerILb0ELb0ELb1ELi128EEEEEEEEEvNT_6ParamsE --------------------------
	.section	.nv.info._ZN7cutlass13device_kernelIN5flash19enable_sm80_to_sm89INS1_16FlashAttnFwdSm80INS1_25CollectiveMainloopFwdSm80ILi8ELi1ELb1EN4cute5tupleIJNS5_1CILi128EEES8_S8_EEELi128ENS_10bfloat16_tEfNS_4arch4Sm80ELb0ELb0ELb0ELb0ELb0ELb0ELb1ELb0EEENS1_21CollectiveEpilogueFwdIS9_NS6_IJNS7_ILi1EEESF_SF_EEESA_SC_Li256ELb0ELb1ELb0ELb0EEENS1_19SingleTileSchedulerILb0ELb0ELb1ELi128EEEEEEEEEvNT_6ParamsE,"",@"SHT_CUDA_INFO"
	.sectionflags	@""
	.align	4


	//----- nvinfo : EIATTR_CUDA_API_VERSION
	.align		4
        /*0000*/ 	.byte	0x04, 0x37
        /*0002*/ 	.short	(.L_134 - .L_133)
.L_133:
        /*0004*/ 	.word	0x00000082


	//----- nvinfo : EIATTR_SW2861232_WAR
	.align		4
.L_134:
        /*0008*/ 	.byte	0x01, 0x35
	.zero		2


	//----- nvinfo : EIATTR_PARAM_CBANK
	.align		4
        /*000c*/ 	.byte	0x04, 0x0a
        /*000e*/ 	.short	(.L_136 - .L_135)
	.align		4
.L_135:
        /*0010*/ 	.word	index@(.nv.constant0._ZN7cutlass13device_kernelIN5flash19enable_sm80_to_sm89INS1_16FlashAttnFwdSm80INS1_25CollectiveMainloopFwdSm80ILi8ELi1ELb1EN4cute5tupleIJNS5_1CILi128EEES8_S8_EEELi128ENS_10bfloat16_tEfNS_4arch4Sm80ELb0ELb0ELb0ELb0ELb0ELb0ELb1ELb0EEENS1_21CollectiveEpilogueFwdIS9_NS6_IJNS7_ILi1EEESF_SF_EEESA_SC_Li256ELb0ELb1ELb0ELb0EEENS1_19SingleTileSchedulerILb0ELb0ELb1ELi128EEEEEEEEEvNT_6ParamsE)
        /*0014*/ 	.short	0x0160
        /*0016*/ 	.short	0x0418


	//----- nvinfo : EIATTR_CBANK_PARAM_SIZE
	.align		4
.L_136:
        /*0018*/ 	.byte	0x03, 0x19
        /*001a*/ 	.short	0x0418


	//----- nvinfo : EIATTR_KPARAM_INFO
	.align		4
        /*001c*/ 	.byte	0x04, 0x17
        /*001e*/ 	.short	(.L_138 - .L_137)
.L_137:
        /*0020*/ 	.word	0x00000000
        /*0024*/ 	.short	0x0000
        /*0026*/ 	.short	0x0000
        /*0028*/ 	.byte	0x00, 0xf0, 0x61, 0x10


	//----- nvinfo : EIATTR_MAXREG_COUNT
	.align		4
.L_138:
        /*002c*/ 	.byte	0x03, 0x1b
        /*002e*/ 	.short	0x00ff


	//----- nvinfo : EIATTR_NUM_BARRIERS
	.align		4
        /*0030*/ 	.byte	0x02, 0x4c
        /*0032*/ 	.byte	0x02
	.zero		1


	//----- nvinfo : EIATTR_ANNOTATIONS
	.align		4
        /*0034*/ 	.byte	0x04, 0x55
        /*0036*/ 	.short	(.L_140 - .L_139)


	//   ....[0]....
.L_139:
        /*0038*/ 	.word	0x00000001
        /*003c*/ 	.byte	0x50, 0x03, 0x00, 0x00, 0x01, 0x00, 0x00, 0x00, 0x10, 0x04, 0x00, 0x00, 0x01, 0x00, 0x00, 0x00
        /*004c*/ 	.byte	0xd0, 0x24, 0x00, 0x00, 0x01, 0x00, 0x00, 0x00, 0xe0, 0x84, 0x00, 0x00, 0x01, 0x00, 0x00, 0x00
        /*005c*/ 	.byte	0x00, 0x85, 0x00, 0x00, 0x01, 0x00, 0x00, 0x00, 0x90, 0x8a, 0x00, 0x00


	//----- nvinfo : EIATTR_MERCURY_ISA_VERSION
	.align		4
.L_140:
        /*0068*/ 	.byte	0x03, 0x5f
        /*006a*/ 	.short	0x0000


	//----- nvinfo : EIATTR_INT_WARP_WIDE_INSTR_OFFSETS
	.align		4
        /*006c*/ 	.byte	0x04, 0x31
        /*006e*/ 	.short	(.L_142 - .L_141)


	//   ....[0]....
.L_141:
        /*0070*/ 	.word	0x00000ac0


	//----- nvinfo : EIATTR_COOP_GROUP_MASK_REGIDS
	.align		4
.L_142:
        /*0074*/ 	.byte	0x04, 0x29
        /*0076*/ 	.short	(.L_144 - .L_143)


	//   ....[0]....
.L_143:
        /*0078*/ 	.word	0xffffffff


	//   ....[1]....
        /*007c*/ 	.word	0xffffffff


	//   ....[2]....
        /*0080*/ 	.word	0xffffffff


	//   ....[3]....
        /*0084*/ 	.word	0xffffffff


	//   ....[4]....
        /*0088*/ 	.word	0xffffffff


	//   ....[5]....
        /*008c*/ 	.word	0xffffffff


	//   ....[6]....
        /*0090*/ 	.word	0xffffffff


	//   ....[7]....
        /*0094*/ 	.word	0xffffffff


	//   ....[8]....
        /*0098*/ 	.word	0xffffffff


	//   ....[9]....
        /*009c*/ 	.word	0xffffffff


	//   ....[10]....
        /*00a0*/ 	.word	0xffffffff


	//   ....[11]....
        /*00a4*/ 	.word	0xffffffff


	//   ....[12]....
        /*00a8*/ 	.word	0xffffffff


	//   ....[13]....
        /*00ac*/ 	.word	0xffffffff


	//   ....[14]....
        /*00b0*/ 	.word	0xffffffff


	//   ....[15]....
        /*00b4*/ 	.word	0xffffffff


	//   ....[16]....
        /*00b8*/ 	.word	0xffffffff


	//   ....[17]....
        /*00bc*/ 	.word	0xffffffff


	//   ....[18]....
        /*00c0*/ 	.word	0xffffffff


	//   ....[19]....
        /*00c4*/ 	.word	0xffffffff


	//   ....[20]....
        /*00c8*/ 	.word	0xffffffff


	//   ....[21]....
        /*00cc*/ 	.word	0xffffffff


	//   ....[22]....
        /*00d0*/ 	.word	0xffffffff


	//   ....[23]....
        /*00d4*/ 	.word	0xffffffff


	//   ....[24]....
        /*00d8*/ 	.word	0xffffffff


	//   ....[25]....
        /*00dc*/ 	.word	0xffffffff


	//   ....[26]....
        /*00e0*/ 	.word	0xffffffff


	//   ....[27]....
        /*00e4*/ 	.word	0xffffffff


	//   ....[28]....
        /*00e8*/ 	.word	0xffffffff


	//   ....[29]....
        /*00ec*/ 	.word	0xffffffff


	//   ....[30]....
        /*00f0*/ 	.word	0xffffffff


	//   ....[31]....
        /*00f4*/ 	.word	0xffffffff


	//----- nvinfo : EIATTR_COOP_GROUP_INSTR_OFFSETS
	.align		4
.L_144:
        /*00f8*/ 	.byte	0x04, 0x28
        /*00fa*/ 	.short	(.L_146 - .L_145)


	//   ....[0]....
.L_145:
        /*00fc*/ 	.word	0x000005f0


	//   ....[1]....
        /*0100*/ 	.word	0x00000640


	//   ....[2]....
        /*0104*/ 	.word	0x00000680


	//   ....[3]....
        /*0108*/ 	.word	0x000006c0


	//   ....[4]....
        /*010c*/ 	.word	0x000006f0


	//   ....[5]....
        /*0110*/ 	.word	0x00000740


	//   ....[6]....
        /*0114*/ 	.word	0x00000760


	//   ....[7]....
        /*0118*/ 	.word	0x000007f0


	//   ....[8]....
        /*011c*/ 	.word	0x00002ee0


	//   ....[9]....
        /*0120*/ 	.word	0x00002f90


	//   ....[10]....
        /*0124*/ 	.word	0x00002fa0


	//   ....[11]....
        /*0128*/ 	.word	0x00002fd0


	//   ....[12]....
        /*012c*/ 	.word	0x000063d0


	//   ....[13]....
        /*0130*/ 	.word	0x000063f0


	//   ....[14]....
        /*0134*/ 	.word	0x00006410


	//   ....[15]....
        /*0138*/ 	.word	0x00006430


	//   ....[16]....
        /*013c*/ 	.word	0x00008520


	//   ....[17]....
        /*0140*/ 	.word	0x00008530


	//   ....[18]....
        /*0144*/ 	.word	0x00008580


	//   ....[19]....
        /*0148*/ 	.word	0x000085a0


	//   ....[20]....
        /*014c*/ 	.word	0x00009570


	//   ....[21]....
        /*0150*/ 	.word	0x00009580


	//   ....[22]....
        /*0154*/ 	.word	0x000095a0


	//   ....[23]....
        /*0158*/ 	.word	0x000095b0


	//   ....[24]....
        /*015c*/ 	.word	0x00009690


	//   ....[25]....
        /*0160*/ 	.word	0x000096b0


	//   ....[26]....
        /*0164*/ 	.word	0x000097a0


	//   ....[27]....
        /*0168*/ 	.word	0x000097d0


	//   ....[28]....
        /*016c*/ 	.word	0x000098a0


	//   ....[29]....
        /*0170*/ 	.word	0x000098d0


	//   ....[30]....
        /*0174*/ 	.word	0x000099a0


	//   ....[31]....
        /*0178*/ 	.word	0x000099c0


	//----- nvinfo : EIATTR_EXIT_INSTR_OFFSETS
	.align		4
.L_146:
        /*017c*/ 	.byte	0x04, 0x1c
        /*017e*/ 	.short	(.L_148 - .L_147)


	//   ....[0]....
.L_147:
        /*0180*/ 	.word	0x00000040


	//   ....[1]....
        /*0184*/ 	.word	0x000099d0


	//   ....[2]....
        /*0188*/ 	.word	0x00009a20


	//   ....[3]....
        /*018c*/ 	.word	0x00009a80


	//----- nvinfo : EIATTR_CTAIDZ_USED
	.align		4
.L_148:
        /*0190*/ 	.byte	0x01, 0x04
	.zero		2


	//----- nvinfo : EIATTR_MAX_THREADS
	.align		4
        /*0194*/ 	.byte	0x04, 0x05
        /*0196*/ 	.short	(.L_150 - .L_149)
.L_149:
        /*0198*/ 	.word	0x00000100
        /*019c*/ 	.word	0x00000001
        /*01a0*/ 	.word	0x00000001


	//----- nvinfo : EIATTR_CRS_STACK_SIZE
	.align		4
.L_150:
        /*01a4*/ 	.byte	0x04, 0x1e
        /*01a6*/ 	.short	(.L_152 - .L_151)
.L_151:
        /*01a8*/ 	.word	0x00000000
.L_152:


//--------------------- .nv.info._ZN7cutlass13device_kernelIN5flash19enable_sm80_to_sm89INS1_16FlashAttnFwdSm80INS1_25CollectiveMainloopFwdSm80ILi8ELi1ELb1EN4cute5tupleIJNS5_1CILi128EEES8_S8_EEELi128ENS_10bfloat16_tEfNS_4arch4Sm80ELb0ELb0ELb0ELb1ELb0ELb0ELb1ELb0EEENS1_21CollectiveEpilogueFwdIS9_NS6_IJNS7_ILi1EEESF_SF_EEESA_SC_Li256ELb1ELb1ELb0ELb0EEENS1_19SingleTileSchedulerILb1ELb0ELb1ELi128EEEEEEEEEvNT_6ParamsE --------------------------
	.section	.nv.info._ZN7cutlass13device_kernelIN5flash19enable_sm80_to_sm89INS1_16FlashAttnFwdSm80INS1_25CollectiveMainloopFwdSm80ILi8ELi1ELb1EN4cute5tupleIJNS5_1CILi128EEES8_S8_EEELi128ENS_10bfloat16_tEfNS_4arch4Sm80ELb0ELb0ELb0ELb1ELb0ELb0ELb1ELb0EEENS1_21CollectiveEpilogueFwdIS9_NS6_IJNS7_ILi1EEESF_SF_EEESA_SC_Li256ELb1ELb1ELb0ELb0EEENS1_19SingleTileSchedulerILb1ELb0ELb1ELi128EEEEEEEEEvNT_6ParamsE,"",@"SHT_CUDA_INFO"
	.sectionflags	@""
	.align	4


	//----- nvinfo : EIATTR_CUDA_API_VERSION
	.align		4
        /*0000*/ 	.byte	0x04, 0x37
        /*0002*/ 	.short	(.L_154 - .L_153)
.L_153:
        /*0004*/ 	.word	0x00000082


	//----- nvinfo : EIATTR_SW2861232_WAR
	.align		4
.L_154:
        /*0008*/ 	.byte	0x01, 0x35
	.zero		2


	//----- nvinfo : EIATTR_PARAM_CBANK
	.align		4
        /*000c*/ 	.byte	0x04, 0x0a
        /*000e*/ 	.short	(.L_156 - .L_155)
	.align		4
.L_155:
        /*0010*/ 	.word	index@(.nv.constant0._ZN7cutlass13device_kernelIN5flash19enable_sm80_to_sm89INS1_16FlashAttnFwdSm80INS1_25CollectiveMainloopFwdSm80ILi8ELi1ELb1EN4cute5tupleIJNS5_1CILi128EEES8_S8_EEELi128ENS_10bfloat16_tEfNS_4arch4Sm80ELb0ELb0ELb0ELb1ELb0ELb0ELb1ELb0EEENS1_21CollectiveEpilogueFwdIS9_NS6_IJNS7_ILi1EEESF_SF_EEESA_SC_Li256ELb1ELb1ELb0ELb0EEENS1_19SingleTileSchedulerILb1ELb0ELb1ELi128EEEEEEEEEvNT_6ParamsE)
        /*0014*/ 	.short	0x0160
        /*0016*/ 	.short	0x0418


	//----- nvinfo : EIATTR_CBANK_PARAM_SIZE
	.align		4
.L_156:
        /*0018*/ 	.byte	0x03, 0x19
        /*001a*/ 	.short	0x0418


	//----- nvinfo : EIATTR_KPARAM_INFO
	.align		4
        /*001c*/ 	.byte	0x04, 0x17
        /*001e*/ 	.short	(.L_158 - .L_157)
.L_157:
        /*0020*/ 	.word	0x00000000
        /*0024*/ 	.short	0x0000
        /*0026*/ 	.short	0x0000
        /*0028*/ 	.byte	0x00, 0xf0, 0x61, 0x10


	//----- nvinfo : EIATTR_MAXREG_COUNT
	.align		4
.L_158:
        /*002c*/ 	.byte	0x03, 0x1b
        /*002e*/ 	.short	0x00ff


	//----- nvinfo : EIATTR_NUM_BARRIERS
	.align		4
        /*0030*/ 	.byte	0x02, 0x4c
        /*0032*/ 	.byte	0x02
	.zero		1


	//----- nvinfo : EIATTR_MERCURY_ISA_VERSION
	.align		4
        /*0034*/ 	.byte	0x03, 0x5f
        /*0036*/ 	.short	0x0000


	//----- nvinfo : EIATTR_INT_WARP_WIDE_INSTR_OFFSETS
	.align		4
        /*0038*/ 	.byte	0x04, 0x31
        /*003a*/ 	.short	(.L_160 - .L_159)


	//   ....[0]....
.L_159:
        /*003c*/ 	.word	0x00001390


	//----- nvinfo : EIATTR_COOP_GROUP_MASK_REGIDS
	.align		4
.L_160:
        /*0040*/ 	.byte	0x04, 0x29
        /*0042*/ 	.short	(.L_162 - .L_161)


	//   ....[0]....
.L_161:
        /*0044*/ 	.word	0xffffffff


	//   ....[1]....
        /*0048*/ 	.word	0xffffffff


	//   ....[2]....
        /*004c*/ 	.word	0xffffffff


	//   ....[3]....
        /*0050*/ 	.word	0xffffffff


	//   ....[4]....
        /*0054*/ 	.word	0xffffffff


	//   ....[5]....
        /*0058*/ 	.word	0xffffffff


	//   ....[6]....
        /*005c*/ 	.word	0xffffffff


	//   ....[7]....
        /*0060*/ 	.word	0xffffffff


	//   ....[8]....
        /*0064*/ 	.word	0xffffffff


	//   ....[9]....
        /*0068*/ 	.word	0xffffffff


	//   ....[10]....
        /*006c*/ 	.word	0xffffffff


	//   ....[11]....
        /*0070*/ 	.word	0xffffffff


	//   ....[12]....
        /*0074*/ 	.word	0xffffffff


	//   ....[13]....
        /*0078*/ 	.word	0xffffffff


	//   ....[14]....
        /*007c*/ 	.word	0xffffffff


	//   ....[15]....
        /*0080*/ 	.word	0xffffffff


	//   ....[16]....
        /*0084*/ 	.word	0xffffffff


	//   ....[17]....
        /*0088*/ 	.word	0xffffffff


	//   ....[18]....
        /*008c*/ 	.word	0xffffffff


	//   ....[19]....
        /*0090*/ 	.word	0xffffffff


	//   ....[20]....
        /*0094*/ 	.word	0xffffffff


	//   ....[21]....
        /*0098*/ 	.word	0xffffffff


	//   ....[22]....
        /*009c*/ 	.word	0xffffffff


	//   ....[23]....
        /*00a0*/ 	.word	0xffffffff


	//   ....[24]....
        /*00a4*/ 	.word	0xffffffff


	//   ....[25]....
        /*00a8*/ 	.word	0xffffffff


	//   ....[26]....
        /*00ac*/ 	.word	0xffffffff


	//   ....[27]....
        /*00b0*/ 	.word	0xffffffff


	//   ....[28]....
        /*00b4*/ 	.word	0xffffffff


	//   ....[29]....
        /*00b8*/ 	.word	0xffffffff


	//   ....[30]....
        /*00bc*/ 	.word	0xffffffff


	//   ....[31]....
        /*00c0*/ 	.word	0xffffffff


	//   ....[32]....
        /*00c4*/ 	.word	0xffffffff


	//   ....[33]....
        /*00c8*/ 	.word	0xffffffff


	//   ....[34]....
        /*00cc*/ 	.word	0xffffffff


	//   ....[35]....
        /*00d0*/ 	.word	0xffffffff


	//   ....[36]....
        /*00d4*/ 	.word	0xffffffff


	//   ....[37]....
        /*00d8*/ 	.word	0xffffffff


	//   ....[38]....
        /*00dc*/ 	.word	0xffffffff


	//   ....[39]....
        /*00e0*/ 	.word	0xffffffff


	//   ....[40]....
        /*00e4*/ 	.word	0xffffffff


	//----- nvinfo : EIATTR_COOP_GROUP_INSTR_OFFSETS
	.align		4
.L_162:
        /*00e8*/ 	.byte	0x04, 0x28
        /*00ea*/ 	.short	(.L_164 - .L_163)


	//   ....[0]....
.L_163:
        /*00ec*/ 	.word	0x00000080


	//   ....[1]....
        /*00f0*/ 	.word	0x00000d80


	//   ....[2]....
        /*00f4*/ 	.word	0x00000dc0


	//   ....[3]....
        /*00f8*/ 	.word	0x00000e00


	//   ....[4]....
        /*00fc*/ 	.word	0x00000e30


	//   ....[5]....
        /*0100*/ 	.word	0x00000e70


	//   ....[6]....
        /*0104*/ 	.word	0x00000ea0


	//   ....[7]....
        /*0108*/ 	.word	0x00000ed0


	//   ....[8]....
        /*010c*/ 	.word	0x00000f00


	//   ....[9]....
        /*0110*/ 	.word	0x00003650


	//   ....[10]....
        /*0114*/ 	.word	0x00003710


	//   ....[11]....
        /*0118*/ 	.word	0x00003720


	//   ....[12]....
        /*011c*/ 	.word	0x00003750


	//   ....[13]....
        /*0120*/ 	.word	0x00006510


	//   ....[14]....
        /*0124*/ 	.word	0x00006530


	//   ....[15]....
        /*0128*/ 	.word	0x00006550


	//   ....[16]....
        /*012c*/ 	.word	0x00006580


	//   ....[17]....
        /*0130*/ 	.word	0x00008610


	//   ....[18]....
        /*0134*/ 	.word	0x00008640


	//   ....[19]....
        /*0138*/ 	.word	0x00008680


	//   ....[20]....
        /*013c*/ 	.word	0x00008690


	//   ....[21]....
        /*0140*/ 	.word	0x000097f0


	//   ....[22]....
        /*0144*/ 	.word	0x00009820


	//   ....[23]....
        /*0148*/ 	.word	0x00009860


	//   ....[24]....
        /*014c*/ 	.word	0x000098a0


	//   ....[25]....
        /*0150*/ 	.word	0x00009a60


	//   ....[26]....
        /*0154*/ 	.word	0x00009a70


	//   ....[27]....
        /*0158*/ 	.word	0x00009b60


	//   ....[28]....
        /*015c*/ 	.word	0x00009b90


	//   ....[29]....
        /*0160*/ 	.word	0x00009c60


	//   ....[30]....
        /*0164*/ 	.word	0x00009c90


	//   ....[31]....
        /*0168*/ 	.word	0x00009d60


	//   ....[32]....
        /*016c*/ 	.word	0x00009d80


	//   ....[33]....
        /*0170*/ 	.word	0x0000a500


	//   ....[34]....
        /*0174*/ 	.word	0x0000a520


	//   ....[35]....
        /*0178*/ 	.word	0x0000a5f0


	//   ....[36]....
        /*017c*/ 	.word	0x0000a620


	//   ....[37]....
        /*0180*/ 	.word	0x0000a6f0


	//   ....[38]....
        /*0184*/ 	.word	0x0000a720


	//   ....[39]....
        /*0188*/ 	.word	0x0000a7f0


	//   ....[40]....
        /*018c*/ 	.word	0x0000a810


	//----- nvinfo : EIATTR_EXIT_INSTR_OFFSETS
	.align		4
.L_164:
        /*0190*/ 	.byte	0x04, 0x1c
        /*0192*/ 	.short	(.L_166 - .L_165)


	//   ....[0]....
.L_165:
        /*0194*/ 	.word	0x00000310


	//   ....[1]....
        /*0198*/ 	.word	0x00009d90


	//   ....[2]....
        /*019c*/ 	.word	0x00009de0


	//   ....[3]....
        /*01a0*/ 	.word	0x00009e40


	//   ....[4]....
        /*01a4*/ 	.word	0x0000a820


	//   ....[5]....
        /*01a8*/ 	.word	0x0000a870


	//   ....[6]....
        /*01ac*/ 	.word	0x0000a8d0


	//----- nvinfo : EIATTR_CTAIDZ_USED
	.align		4
.L_166:
        /*01b0*/ 	.byte	0x01, 0x04
	.zero		2


	//----- nvinfo : EIATTR_MAX_THREADS
	.align		4
        /*01b4*/ 	.byte	0x04, 0x05
        /*01b6*/ 	.short	(.L_168 - .L_167)
.L_167:
        /*01b8*/ 	.word	0x00000100
        /*01bc*/ 	.word	0x00000001
        /*01c0*/ 	.word	0x00000001


	//----- nvinfo : EIATTR_CRS_STACK_SIZE
	.align		4
.L_168:
        /*01c4*/ 	.byte	0x04, 0x1e
        /*01c6*/ 	.short	(.L_170 - .L_169)
.L_169:
        /*01c8*/ 	.word	0x00000000
.L_170:


//--------------------- .nv.info._ZN7cutlass13device_kernelIN5flash19enable_sm80_to_sm89INS1_16FlashAttnFwdSm80INS1_25CollectiveMainloopFwdSm80ILi8ELi1ELb1EN4cute5tupleIJNS5_1CILi128EEES8_S8_EEELi128ENS_10bfloat16_tEfNS_4arch4Sm80ELb0ELb0ELb0ELb1ELb0ELb1ELb1ELb0EEENS1_21CollectiveEpilogueFwdIS9_NS6_IJNS7_ILi1EEESF_SF_EEESA_SC_Li256ELb1ELb1ELb0ELb0EEENS1_19SingleTileSchedulerILb1ELb0ELb1ELi128EEEEEEEEEvNT_6ParamsE --------------------------
	.section	.nv.info._ZN7cutlass13device_kernelIN5flash19enable_sm80_to_sm89INS1_16FlashAttnFwdSm80INS1_25CollectiveMainloopFwdSm80ILi8ELi1ELb1EN4cute5tupleIJNS5_1CILi128EEES8_S8_EEELi128ENS_10bfloat16_tEfNS_4arch4Sm80ELb0ELb0ELb0ELb1ELb0ELb1ELb1ELb0EEENS1_21CollectiveEpilogueFwdIS9_NS6_IJNS7_ILi1EEESF_SF_EEESA_SC_Li256ELb1ELb1ELb0ELb0EEENS1_19SingleTileSchedulerILb1ELb0ELb1ELi128EEEEEEEEEvNT_6ParamsE,"",@"SHT_CUDA_INFO"
	.sectionflags	@""
	.align	4


	//----- nvinfo : EIATTR_CUDA_API_VERSION
	.align		4
        /*0000*/ 	.byte	0x04, 0x37
        /*0002*/ 	.short	(.L_172 - .L_171)
.L_171:
        /*0004*/ 	.word	0x00000082


	//----- nvinfo : EIATTR_SW2861232_WAR
	.align		4
.L_172:
        /*0008*/ 	.byte	0x01, 0x35
	.zero		2


	//----- nvinfo : EIATTR_PARAM_CBANK
	.align		4
        /*000c*/ 	.byte	0x04, 0x0a
        /*000e*/ 	.short	(.L_174 - .L_173)
	.align		4
.L_173:
        /*0010*/ 	.word	index@(.nv.constant0._ZN7cutlass13device_kernelIN5flash19enable_sm80_to_sm89INS1_16FlashAttnFwdSm80INS1_25CollectiveMainloopFwdSm80ILi8ELi1ELb1EN4cute5tupleIJNS5_1CILi128EEES8_S8_EEELi128ENS_10bfloat16_tEfNS_4arch4Sm80ELb0ELb0ELb0ELb1ELb0ELb1ELb1ELb0EEENS1_21CollectiveEpilogueFwdIS9_NS6_IJNS7_ILi1EEESF_SF_EEESA_SC_Li256ELb1ELb1ELb0ELb0EEENS1_19SingleTileSchedulerILb1ELb0ELb1ELi128EEEEEEEEEvNT_6ParamsE)
        /*0014*/ 	.short	0x0160
        /*0016*/ 	.short	0x0418


	//----- nvinfo : EIATTR_CBANK_PARAM_SIZE
	.align		4
.L_174:
        /*0018*/ 	.byte	0x03, 0x19
        /*001a*/ 	.short	0x0418


	//----- nvinfo : EIATTR_KPARAM_INFO
	.align		4
        /*001c*/ 	.byte	0x04, 0x17
        /*001e*/ 	.short	(.L_176 - .L_175)
.L_175:
        /*0020*/ 	.word	0x00000000
        /*0024*/ 	.short	0x0000
        /*0026*/ 	.short	0x0000
        /*0028*/ 	.byte	0x00, 0xf0, 0x61, 0x10


	//----- nvinfo : EIATTR_MAXREG_COUNT
	.align		4
.L_176:
        /*002c*/ 	.byte	0x03, 0x1b
        /*002e*/ 	.short	0x00ff


	//----- nvinfo : EIATTR_NUM_BARRIERS
	.align		4
        /*0030*/ 	.byte	0x02, 0x4c
        /*0032*/ 	.byte	0x02
	.zero		1


	//----- nvinfo : EIATTR_ANNOTATIONS
	.align		4
        /*0034*/ 	.byte	0x04, 0x55
        /*0036*/ 	.short	(.L_178 - .L_177)


	//   ....[0]....
.L_177:
        /*0038*/ 	.word	0x00000001
        /*003c*/ 	.byte	0xd0, 0x06, 0x00, 0x00, 0x01, 0x00, 0x00, 0x00, 0x50, 0x7d, 0x00, 0x00, 0x01, 0x00, 0x00, 0x00
        /*004c*/ 	.byte	0xf0, 0xc7, 0x00, 0x00, 0x01, 0x00, 0x00, 0x00, 0xf0, 0x00, 0x01, 0x00, 0x01, 0x00, 0x00, 0x00
        /*005c*/ 	.byte	0x00, 0x01, 0x01, 0x00


	//----- nvinfo : EIATTR_MERCURY_ISA_VERSION
	.align		4
.L_178:
        /*0060*/ 	.byte	0x03, 0x5f
        /*0062*/ 	.short	0x0000


	//----- nvinfo : EIATTR_COOP_GROUP_MASK_REGIDS
	.align		4
        /*0064*/ 	.byte	0x04, 0x29
        /*0066*/ 	.short	(.L_180 - .L_179)


	//   ....[0]....
.L_179:
        /*0068*/ 	.word	0xffffffff


	//   ....[1]....
        /*006c*/ 	.word	0xffffffff


	//   ....[2]....
        /*0070*/ 	.word	0xffffffff


	//   ....[3]....
        /*0074*/ 	.word	0xffffffff


	//   ....[4]....
        /*0078*/ 	.word	0xffffffff


	//   ....[5]....
        /*007c*/ 	.word	0xffffffff


	//   ....[6]....
        /*0080*/ 	.word	0xffffffff


	//   ....[7]....
        /*0084*/ 	.word	0xffffffff


	//   ....[8]....
        /*0088*/ 	.word	0xffffffff


	//   ....[9]....
        /*008c*/ 	.word	0xffffffff


	//   ....[10]....
        /*0090*/ 	.word	0xffffffff


	//   ....[11]....
        /*0094*/ 	.word	0xffffffff


	//   ....[12]....
        /*0098*/ 	.word	0xffffffff


	//   ....[13]....
        /*009c*/ 	.word	0xffffffff


	//   ....[14]....
        /*00a0*/ 	.word	0xffffffff


	//   ....[15]....
        /*00a4*/ 	.word	0xffffffff


	//   ....[16]....
        /*00a8*/ 	.word	0xffffffff


	//   ....[17]....
        /*00ac*/ 	.word	0xffffffff


	//   ....[18]....
        /*00b0*/ 	.word	0xffffffff


	//   ....[19]....
        /*00b4*/ 	.word	0xffffffff


	//   ....[20]....
        /*00b8*/ 	.word	0xffffffff


	//   ....[21]....
        /*00bc*/ 	.word	0xffffffff


	//   ....[22]....
        /*00c0*/ 	.word	0xffffffff


	//   ....[23]....
        /*00c4*/ 	.word	0xffffffff


	//   ....[24]....
        /*00c8*/ 	.word	0xffffffff


	//   ....[25]....
        /*00cc*/ 	.word	0xffffffff


	//   ....[26]....
        /*00d0*/ 	.word	0xffffffff


	//   ....[27]....
        /*00d4*/ 	.word	0xffffffff


	//   ....[28]....
        /*00d8*/ 	.word	0xffffffff


	//   ....[29]....
        /*00dc*/ 	.word	0xffffffff


	//   ....[30]....
        /*00e0*/ 	.word	0xffffffff


	//   ....[31]....
        /*00e4*/ 	.word	0xffffffff


	//   ....[32]....
        /*00e8*/ 	.word	0xffffffff


	//   ....[33]....
        /*00ec*/ 	.word	0xffffffff


	//   ....[34]....
        /*00f0*/ 	.word	0xffffffff


	//   ....[35]....
        /*00f4*/ 	.word	0xffffffff


	//   ....[36]....
        /*00f8*/ 	.word	0xffffffff


	//   ....[37]....
        /*00fc*/ 	.word	0xffffffff


	//   ....[38]....
        /*0100*/ 	.word	0xffffffff


	//   ....[39]....
        /*0104*/ 	.word	0xffffffff


	//   ....[40]....
        /*0108*/ 	.word	0xffffffff


	//----- nvinfo : EIATTR_COOP_GROUP_INSTR_OFFSETS
	.align		4
.L_180:
        /*010c*/ 	.byte	0x04, 0x28
        /*010e*/ 	.short	(.L_182 - .L_181)


	//   ....[0]....
.L_181:
        /*0110*/ 	.word	0x00000090


	//   ....[1]....
        /*0114*/ 	.word	0x00008140


	//   ....[2]....
        /*0118*/ 	.word	0x00008180


	//   ....[3]....
        /*011c*/ 	.word	0x00008230


	//   ....[4]....
        /*0120*/ 	.word	0x00008260


	//   ....[5]....
        /*0124*/ 	.word	0x00008390


	//   ....[6]....
        /*0128*/ 	.word	0x000083d0


	//   ....[7]....
        /*012c*/ 	.word	0x00008500


	//   ....[8]....
        /*0130*/ 	.word	0x00008540


	//   ....[9]....
        /*0134*/ 	.word	0x0000e140


	//   ....[10]....
        /*0138*/ 	.word	0x0000e1f0


	//   ....[11]....
        /*013c*/ 	.word	0x0000e200


	//   ....[12]....
        /*0140*/ 	.word	0x0000e230


	//   ....[13]....
        /*0144*/ 	.word	0x000114d0


	//   ....[14]....
        /*0148*/ 	.word	0x00011510


	//   ....[15]....
        /*014c*/ 	.word	0x00011530


	//   ....[16]....
        /*0150*/ 	.word	0x00011550


	//   ....[17]....
        /*0154*/ 	.word	0x00013670


	//   ....[18]....
        /*0158*/ 	.word	0x000136a0


	//   ....[19]....
        /*015c*/ 	.word	0x000136f0


	//   ....[20]....
        /*0160*/ 	.word	0x00013700


	//   ....[21]....
        /*0164*/ 	.word	0x000148a0


	//   ....[22]....
        /*0168*/ 	.word	0x000148d0


	//   ....[23]....
        /*016c*/ 	.word	0x00014900


	//   ....[24]....
        /*0170*/ 	.word	0x00014930


	//   ....[25]....
        /*0174*/ 	.word	0x00014af0


	//   ....[26]....
        /*0178*/ 	.word	0x00014b00


	//   ....[27]....
        /*017c*/ 	.word	0x00014bf0


	//   ....[28]....
        /*0180*/ 	.word	0x00014c20


	//   ....[29]....
        /*0184*/ 	.word	0x00014cf0


	//   ....[30]....
        /*0188*/ 	.word	0x00014d20


	//   ....[31]....
        /*018c*/ 	.word	0x00014df0


	//   ....[32]....
        /*0190*/ 	.word	0x00014e10


	//   ....[33]....
        /*0194*/ 	.word	0x00015540


	//   ....[34]....
        /*0198*/ 	.word	0x00015560


	//   ....[35]....
        /*019c*/ 	.word	0x00015640


	//   ....[36]....
        /*01a0*/ 	.word	0x00015670


	//   ....[37]....
        /*01a4*/ 	.word	0x00015740


	//   ....[38]....
        /*01a8*/ 	.word	0x00015770


	//   ....[39]....
        /*01ac*/ 	.word	0x00015840


	//   ....[40]....
        /*01b0*/ 	.word	0x00015860


	//----- nvinfo : EIATTR_EXIT_INSTR_OFFSETS
	.align		4
.L_182:
        /*01b4*/ 	.byte	0x04, 0x1c
        /*01b6*/ 	.short	(.L_184 - .L_183)


	//   ....[0]....
.L_183:
        /*01b8*/ 	.word	0x00000320


	//   ....[1]....
        /*01bc*/ 	.word	0x00014e20


	//   ....[2]....
        /*01c0*/ 	.word	0x00014e70


	//   ....[3]....
        /*01c4*/ 	.word	0x00014ed0


	//   ....[4]....
        /*01c8*/ 	.word	0x00015870


	//   ....[5]....
        /*01cc*/ 	.word	0x000158c0


	//   ....[6]....
        /*01d0*/ 	.word	0x00015920


	//----- nvinfo : EIATTR_CTAIDZ_USED
	.align		4
.L_184:
        /*01d4*/ 	.byte	0x01, 0x04
	.zero		2


	//----- nvinfo : EIATTR_MAX_THREADS
	.align		4
        /*01d8*/ 	.byte	0x04, 0x05
        /*01da*/ 	.short	(.L_186 - .L_185)
.L_185:
        /*01dc*/ 	.word	0x00000100
        /*01e0*/ 	.word	0x00000001
        /*01e4*/ 	.word	0x00000001


	//----- nvinfo : EIATTR_CRS_STACK_SIZE
	.align		4
.L_186:
        /*01e8*/ 	.byte	0x04, 0x1e
        /*01ea*/ 	.short	(.L_188 - .L_187)
.L_187:
        /*01ec*/ 	.word	0x00000000
.L_188:


//--------------------- .nv.info._ZN7cutlass13device_kernelIN5flash19enable_sm80_to_sm89INS1_16FlashAttnFwdSm80INS1_25CollectiveMainloopFwdSm80ILi8ELi1ELb1EN4cute5tupleIJNS5_1CILi128EEENS7_ILi96EEES8_EEELi128ENS_10bfloat16_tEfNS_4arch4Sm80ELb0ELb1ELb0ELb0ELb0ELb0ELb1ELb0EEENS1_21CollectiveEpilogueFwdINS6_IJS8_S8_S9_EEENS6_IJNS7_ILi1EEESH_SH_EEESB_SD_Li256ELb0ELb1ELb0ELb0EEENS1_19SingleTileSchedulerILb0ELb0ELb1ELi128EEEEEEEEEvNT_6ParamsE --------------------------
	.section	.nv.info._ZN7cutlass13device_kernelIN5flash19enable_sm80_to_sm89INS1_16FlashAttnFwdSm80INS1_25CollectiveMainloopFwdSm80ILi8ELi1ELb1EN4cute5tupleIJNS5_1CILi128EEENS7_ILi96EEES8_EEELi128ENS_10bfloat16_tEfNS_4arch4Sm80ELb0ELb1ELb0ELb0ELb0ELb0ELb1ELb0EEENS1_21CollectiveEpilogueFwdINS6_IJS8_S8_S9_EEENS6_IJNS7_ILi1EEESH_SH_EEESB_SD_Li256ELb0ELb1ELb0ELb0EEENS1_19SingleTileSchedulerILb0ELb0ELb1ELi128EEEEEEEEEvNT_6ParamsE,"",@"SHT_CUDA_INFO"
	.sectionflags	@""
	.align	4


	//----- nvinfo : EIATTR_CUDA_API_VERSION
	.align		4
        /*0000*/ 	.byte	0x04, 0x37
        /*0002*/ 	.short	(.L_190 - .L_189)
.L_189:
        /*0004*/ 	.word	0x00000082


	//----- nvinfo : EIATTR_SW2861232_WAR
	.align		4
.L_190:
        /*0008*/ 	.byte	0x01, 0x35
	.zero		2


	//----- nvinfo : EIATTR_PARAM_CBANK
	.align		4
        /*000c*/ 	.byte	0x04, 0x0a
        /*000e*/ 	.short	(.L_192 - .L_191)
	.align		4
.L_191:
        /*0010*/ 	.word	index@(.nv.constant0._ZN7cutlass13device_kernelIN5flash19enable_sm80_to_sm89INS1_16FlashAttnFwdSm80INS1_25CollectiveMainloopFwdSm80ILi8ELi1ELb1EN4cute5tupleIJNS5_1CILi128EEENS7_ILi96EEES8_EEELi128ENS_10bfloat16_tEfNS_4arch4Sm80ELb0ELb1ELb0ELb0ELb0ELb0ELb1ELb0EEENS1_21CollectiveEpilogueFwdINS6_IJS8_S8_S9_EEENS6_IJNS7_ILi1EEESH_SH_EEESB_SD_Li256ELb0ELb1ELb0ELb0EEENS1_19SingleTileSchedulerILb0ELb0ELb1ELi128EEEEEEEEEvNT_6ParamsE)
        /*0014*/ 	.short	0x0160
        /*0016*/ 	.short	0x0418


	//----- nvinfo : EIATTR_CBANK_PARAM_SIZE
	.align		4
.L_192:
        /*0018*/ 	.byte	0x03, 0x19
        /*001a*/ 	.short	0x0418


	//----- nvinfo : EIATTR_KPARAM_INFO
	.align		4
        /*001c*/ 	.byte	0x04, 0x17
        /*001e*/ 	.short	(.L_194 - .L_193)
.L_193:
        /*0020*/ 	.word	0x00000000
        /*0024*/ 	.short	0x0000
        /*0026*/ 	.short	0x0000
        /*0028*/ 	.byte	0x00, 0xf0, 0x61, 0x10


	//----- nvinfo : EIATTR_MAXREG_COUNT
	.align		4
.L_194:
        /*002c*/ 	.byte	0x03, 0x1b
        /*002e*/ 	.short	0x00ff


	//----- nvinfo : EIATTR_NUM_BARRIERS
	.align		4
        /*0030*/ 	.byte	0x02, 0x4c
        /*0032*/ 	.byte	0x02
	.zero		1


	//----- nvinfo : EIATTR_MERCURY_ISA_VERSION
	.align		4
        /*0034*/ 	.byte	0x03, 0x5f
        /*0036*/ 	.short	0x0000


	//----- nvinfo : EIATTR_COOP_GROUP_MASK_REGIDS
	.align		4
        /*0038*/ 	.byte	0x04, 0x29
        /*003a*/ 	.short	(.L_196 - .L_195)


	//   ....[0]....
.L_195:
        /*003c*/ 	.word	0xffffffff


	//   ....[1]....
        /*0040*/ 	.word	0xffffffff


	//   ....[2]....
        /*0044*/ 	.word	0xffffffff


	//   ....[3]....
        /*0048*/ 	.word	0xffffffff


	//   ....[4]....
        /*004c*/ 	.word	0xffffffff


	//   ....[5]....
        /*0050*/ 	.word	0xffffffff


	//   ....[6]....
        /*0054*/ 	.word	0xffffffff


	//   ....[7]....
        /*0058*/ 	.word	0xffffffff


	//   ....[8]....
        /*005c*/ 	.word	0xffffffff


	//   ....[9]....
        /*0060*/ 	.word	0xffffffff


	//   ....[10]....
        /*0064*/ 	.word	0xffffffff


	//   ....[11]....
        /*0068*/ 	.word	0xffffffff


	//   ....[12]....
        /*006c*/ 	.word	0xffffffff


	//   ....[13]....
        /*0070*/ 	.word	0xffffffff


	//   ....[14]....
        /*0074*/ 	.word	0xffffffff


	//   ....[15]....
        /*0078*/ 	.word	0xffffffff


	//   ....[16]....
        /*007c*/ 	.word	0xffffffff


	//   ....[17]....
        /*0080*/ 	.word	0xffffffff


	//   ....[18]....
        /*0084*/ 	.word	0xffffffff


	//   ....[19]....
        /*0088*/ 	.word	0xffffffff


	//   ....[20]....
        /*008c*/ 	.word	0xffffffff


	//   ....[21]....
        /*0090*/ 	.word	0xffffffff


	//   ....[22]....
        /*0094*/ 	.word	0xffffffff


	//   ....[23]....
        /*0098*/ 	.word	0xffffffff


	//   ....[24]....
        /*009c*/ 	.word	0xffffffff


	//   ....[25]....
        /*00a0*/ 	.word	0xffffffff


	//   ....[26]....
        /*00a4*/ 	.word	0xffffffff


	//   ....[27]....
        /*00a8*/ 	.word	0xffffffff


	//   ....[28]....
        /*00ac*/ 	.word	0xffffffff


	//   ....[29]....
        /*00b0*/ 	.word	0xffffffff


	//   ....[30]....
        /*00b4*/ 	.word	0xffffffff


	//   ....[31]....
        /*00b8*/ 	.word	0xffffffff


	//   ....[32]....
        /*00bc*/ 	.word	0xffffffff


	//   ....[33]....
        /*00c0*/ 	.word	0xffffffff


	//   ....[34]....
        /*00c4*/ 	.word	0xffffffff


	//   ....[35]....
        /*00c8*/ 	.word	0xffffffff


	//   ....[36]....
        /*00cc*/ 	.word	0xffffffff


	//   ....[37]....
        /*00d0*/ 	.word	0xffffffff


	//   ....[38]....
        /*00d4*/ 	.word	0xffffffff


	//   ....[39]....
        /*00d8*/ 	.word	0xffffffff


	//   ....[40]....
        /*00dc*/ 	.word	0xffffffff


	//   ....[41]....
        /*00e0*/ 	.word	0xffffffff


	//   ....[42]....
        /*00e4*/ 	.word	0xffffffff


	//   ....[43]....
        /*00e8*/ 	.word	0xffffffff


	//   ....[44]....
        /*00ec*/ 	.word	0xffffffff


	//   ....[45]....
        /*00f0*/ 	.word	0xffffffff


	//   ....[46]....
        /*00f4*/ 	.word	0xffffffff


	//   ....[47]....
        /*00f8*/ 	.word	0xffffffff


	//   ....[48]....
        /*00fc*/ 	.word	0xffffffff


	//   ....[49]....
        /*0100*/ 	.word	0xffffffff


	//   ....[50]....
        /*0104*/ 	.word	0xffffffff


	//   ....[51]....
        /*0108*/ 	.word	0xffffffff


	//   ....[52]....
        /*010c*/ 	.word	0xffffffff


	//   ....[53]....
        /*0110*/ 	.word	0xffffffff


	//----- nvinfo : EIATTR_COOP_GROUP_INSTR_OFFSETS
	.align		4
.L_196:
        /*0114*/ 	.byte	0x04, 0x28
        /*0116*/ 	.short	(.L_198 - .L_197)


	//   ....[0]....
.L_197:
        /*0118*/ 	.word	0x00000ae0


	//   ....[1]....
        /*011c*/ 	.word	0x00000b20


	//   ....[2]....
        /*0120*/ 	.word	0x00000b50


	//   ....[3]....
        /*0124*/ 	.word	0x00000b90


	//   ....[4]....
        /*0128*/ 	.word	0x00000bc0


	//   ....[5]....
        /*012c*/ 	.word	0x00000c60


	//   ....[6]....
        /*0130*/ 	.word	0x00000f40


	//   ....[7]....
        /*0134*/ 	.word	0x00000f70


	//   ....[8]....
        /*0138*/ 	.word	0x00002580


	//   ....[9]....
        /*013c*/ 	.word	0x00002ed0


	//   ....[10]....
        /*0140*/ 	.word	0x000039a0


	//   ....[11]....
        /*0144*/ 	.word	0x00003a00


	//   ....[12]....
        /*0148*/ 	.word	0x00003a20


	//   ....[13]....
        /*014c*/ 	.word	0x00003a40


	//   ....[14]....
        /*0150*/ 	.word	0x00005cc0


	//   ....[15]....
        /*0154*/ 	.word	0x00005fb0


	//   ....[16]....
        /*0158*/ 	.word	0x000071b0


	//   ....[17]....
        /*015c*/ 	.word	0x00007320


	//   ....[18]....
        /*0160*/ 	.word	0x00007380


	//   ....[19]....
        /*0164*/ 	.word	0x00007450


	//   ....[20]....
        /*0168*/ 	.word	0x00009d00


	//   ....[21]....
        /*016c*/ 	.word	0x00009d20


	//   ....[22]....
        /*0170*/ 	.word	0x00009d60


	//   ....[23]....
        /*0174*/ 	.word	0x00009d90


	//   ....[24]....
        /*0178*/ 	.word	0x0000c650


	//   ....[25]....
        /*017c*/ 	.word	0x0000c890


	//   ....[26]....
        /*0180*/ 	.word	0x0000d940


	//   ....[27]....
        /*0184*/ 	.word	0x0000dac0


	//   ....[28]....
        /*0188*/ 	.word	0x0000dc40


	//   ....[29]....
        /*018c*/ 	.word	0x0000dd40


	//   ....[30]....
        /*0190*/ 	.word	0x0000f520


	//   ....[31]....
        /*0194*/ 	.word	0x0000f550


	//   ....[32]....
        /*0198*/ 	.word	0x0000f590


	//   ....[33]....
        /*019c*/ 	.word	0x0000f5a0


	//   ....[34]....
        /*01a0*/ 	.word	0x000106c0


	//   ....[35]....
        /*01a4*/ 	.word	0x000106d0


	//   ....[36]....
        /*01a8*/ 	.word	0x000106f0


	//   ....[37]....
        /*01ac*/ 	.word	0x00010710


	//   ....[38]....
        /*01b0*/ 	.word	0x00010730


	//   ....[39]....
        /*01b4*/ 	.word	0x00010750


	//   ....[40]....
        /*01b8*/ 	.word	0x000108d0


	//   ....[41]....
        /*01bc*/ 	.word	0x00010900


	//   ....[42]....
        /*01c0*/ 	.word	0x000109d0


	//   ....[43]....
        /*01c4*/ 	.word	0x00010a00


	//   ....[44]....
        /*01c8*/ 	.word	0x00010ad0


	//   ....[45]....
        /*01cc*/ 	.word	0x00010af0


	//   ....[46]....
        /*01d0*/ 	.word	0x000110f0


	//   ....[47]....
        /*01d4*/ 	.word	0x00011110


	//   ....[48]....
        /*01d8*/ 	.word	0x000111e0


	//   ....[49]....
        /*01dc*/ 	.word	0x00011210


	//   ....[50]....
        /*01e0*/ 	.word	0x000112e0


	//   ....[51]....
        /*01e4*/ 	.word	0x00011310


	//   ....[52]....
        /*01e8*/ 	.word	0x000113e0


	//   ....[53]....
        /*01ec*/ 	.word	0x00011400


	//----- nvinfo : EIATTR_EXIT_INSTR_OFFSETS
	.align		4
.L_198:
        /*01f0*/ 	.byte	0x04, 0x1c
        /*01f2*/ 	.short	(.L_200 - .L_199)


	//   ....[0]....
.L_199:
        /*01f4*/ 	.word	0x00000030


	//   ....[1]....
        /*01f8*/ 	.word	0x00010b00


	//   ....[2]....
        /*01fc*/ 	.word	0x00010b50


	//   ....[3]....
        /*0200*/ 	.word	0x00010bb0


	//   ....[4]....
        /*0204*/ 	.word	0x00011410


	//   ....[5]....
        /*0208*/ 	.word	0x00011460


	//   ....[6]....
        /*020c*/ 	.word	0x000114c0


	//----- nvinfo : EIATTR_CTAIDZ_USED
	.align		4
.L_200:
        /*0210*/ 	.byte	0x01, 0x04
	.zero		2


	//----- nvinfo : EIATTR_MAX_THREADS
	.align		4
        /*0214*/ 	.byte	0x04, 0x05
        /*0216*/ 	.short	(.L_202 - .L_201)
.L_201:
        /*0218*/ 	.word	0x00000100
        /*021c*/ 	.word	0x00000001
        /*0220*/ 	.word	0x00000001


	//----- nvinfo : EIATTR_CRS_STACK_SIZE
	.align		4
.L_202:
        /*0224*/ 	.byte	0x04, 0x1e
        /*0226*/ 	.short	(.L_204 - .L_203)
.L_203:
        /*0228*/ 	.word	0x00000000
.L_204:


//--------------------- .nv.info._ZN7cutlass13device_kernelIN5flash19enable_sm80_to_sm89INS1_16FlashAttnFwdSm80INS1_25CollectiveMainloopFwdSm80ILi8ELi1ELb1EN4cute5tupleIJNS5_1CILi128EEENS7_ILi96EEES8_EEELi128ENS_10bfloat16_tEfNS_4arch4Sm80ELb0ELb1ELb0ELb1ELb0ELb0ELb1ELb0EEENS1_21CollectiveEpilogueFwdINS6_IJS8_S8_S9_EEENS6_IJNS7_ILi1EEESH_SH_EEESB_SD_Li256ELb1ELb1ELb0ELb0EEENS1_19SingleTileSchedulerILb1ELb0ELb1ELi128EEEEEEEEEvNT_6ParamsE --------------------------
	.section	.nv.info._ZN7cutlass13device_kernelIN5flash19enable_sm80_to_sm89INS1_16FlashAttnFwdSm80INS1_25CollectiveMainloopFwdSm80ILi8ELi1ELb1EN4cute5tupleIJNS5_1CILi128EEENS7_ILi96EEES8_EEELi128ENS_10bfloat16_tEfNS_4arch4Sm80ELb0ELb1ELb0ELb1ELb0ELb0ELb1ELb0EEENS1_21CollectiveEpilogueFwdINS6_IJS8_S8_S9_EEENS6_IJNS7_ILi1EEESH_SH_EEESB_SD_Li256ELb1ELb1ELb0ELb0EEENS1_19SingleTileSchedulerILb1ELb0ELb1ELi128EEEEEEEEEvNT_6ParamsE,"",@"SHT_CUDA_INFO"
	.sectionflags	@""
	.align	4


	//----- nvinfo : EIATTR_CUDA_API_VERSION
	.align		4
        /*0000*/ 	.byte	0x04, 0x37
        /*0002*/ 	.short	(.L_206 - .L_205)
.L_205:
        /*0004*/ 	.word	0x00000082


	//----- nvinfo : EIATTR_SW2861232_WAR
	.align		4
.L_206:
        /*0008*/ 	.byte	0x01, 0x35
	.zero		2


	//----- nvinfo : EIATTR_PARAM_CBANK
	.align		4
        /*000c*/ 	.byte	0x04, 0x0a
        /*000e*/ 	.short	(.L_208 - .L_207)
	.align		4
.L_207:
        /*0010*/ 	.word	index@(.nv.constant0._ZN7cutlass13device_kernelIN5flash19enable_sm80_to_sm89INS1_16FlashAttnFwdSm80INS1_25CollectiveMainloopFwdSm80ILi8ELi1ELb1EN4cute5tupleIJNS5_1CILi128EEENS7_ILi96EEES8_EEELi128ENS_10bfloat16_tEfNS_4arch4Sm80ELb0ELb1ELb0ELb1ELb0ELb0ELb1ELb0EEENS1_21CollectiveEpilogueFwdINS6_IJS8_S8_S9_EEENS6_IJNS7_ILi1EEESH_SH_EEESB_SD_Li256ELb1ELb1ELb0ELb0EEENS1_19SingleTileSchedulerILb1ELb0ELb1ELi128EEEEEEEEEvNT_6ParamsE)
        /*0014*/ 	.short	0x0160
        /*0016*/ 	.short	0x0418


	//----- nvinfo : EIATTR_CBANK_PARAM_SIZE
	.align		4
.L_208:
        /*0018*/ 	.byte	0x03, 0x19
        /*001a*/ 	.short	0x0418


	//----- nvinfo : EIATTR_KPARAM_INFO
	.align		4
        /*001c*/ 	.byte	0x04, 0x17
        /*001e*/ 	.short	(.L_210 - .L_209)
.L_209:
        /*0020*/ 	.word	0x00000000
        /*0024*/ 	.short	0x0000
        /*0026*/ 	.short	0x0000
        /*0028*/ 	.byte	0x00, 0xf0, 0x61, 0x10


	//----- nvinfo : EIATTR_MAXREG_COUNT
	.align		4
.L_210:
        /*002c*/ 	.byte	0x03, 0x1b
        /*002e*/ 	.short	0x00ff


	//----- nvinfo : EIATTR_NUM_BARRIERS
	.align		4
        /*0030*/ 	.byte	0x02, 0x4c
        /*0032*/ 	.byte	0x02
	.zero		1


	//----- nvinfo : EIATTR_MERCURY_ISA_VERSION
	.align		4
        /*0034*/ 	.byte	0x03, 0x5f
        /*0036*/ 	.short	0x0000


	//----- nvinfo : EIATTR_COOP_GROUP_MASK_REGIDS
	.align		4
        /*0038*/ 	.byte	0x04, 0x29
        /*003a*/ 	.short	(.L_212 - .L_211)


	//   ....[0]....
.L_211:
        /*003c*/ 	.word	0xffffffff


	//   ....[1]....
        /*0040*/ 	.word	0xffffffff


	//   ....[2]....
        /*0044*/ 	.word	0xffffffff


	//   ....[3]....
        /*0048*/ 	.word	0xffffffff


	//   ....[4]....
        /*004c*/ 	.word	0xffffffff


	//   ....[5]....
        /*0050*/ 	.word	0xffffffff


	//   ....[6]....
        /*0054*/ 	.word	0xffffffff


	//   ....[7]....
        /*0058*/ 	.word	0xffffffff


	//   ....[8]....
        /*005c*/ 	.word	0xffffffff


	//   ....[9]....
        /*0060*/ 	.word	0xffffffff


	//   ....[10]....
        /*0064*/ 	.word	0xffffffff


	//   ....[11]....
        /*0068*/ 	.word	0xffffffff


	//   ....[12]....
        /*006c*/ 	.word	0xffffffff


	//   ....[13]....
        /*0070*/ 	.word	0xffffffff


	//   ....[14]....
        /*0074*/ 	.word	0xffffffff


	//   ....[15]....
        /*0078*/ 	.word	0xffffffff


	//   ....[16]....
        /*007c*/ 	.word	0xffffffff


	//   ....[17]....
        /*0080*/ 	.word	0xffffffff


	//   ....[18]....
        /*0084*/ 	.word	0xffffffff


	//   ....[19]....
        /*0088*/ 	.word	0xffffffff


	//   ....[20]....
        /*008c*/ 	.word	0xffffffff


	//   ....[21]....
        /*0090*/ 	.word	0xffffffff


	//   ....[22]....
        /*0094*/ 	.word	0xffffffff


	//   ....[23]....
        /*0098*/ 	.word	0xffffffff


	//   ....[24]....
        /*009c*/ 	.word	0xffffffff


	//   ....[25]....
        /*00a0*/ 	.word	0xffffffff


	//   ....[26]....
        /*00a4*/ 	.word	0xffffffff


	//   ....[27]....
        /*00a8*/ 	.word	0xffffffff


	//   ....[28]....
        /*00ac*/ 	.word	0xffffffff


	//   ....[29]....
        /*00b0*/ 	.word	0xffffffff


	//   ....[30]....
        /*00b4*/ 	.word	0xffffffff


	//   ....[31]....
        /*00b8*/ 	.word	0xffffffff


	//   ....[32]....
        /*00bc*/ 	.word	0xffffffff


	//   ....[33]....
        /*00c0*/ 	.word	0xffffffff


	//   ....[34]....
        /*00c4*/ 	.word	0xffffffff


	//   ....[35]....
        /*00c8*/ 	.word	0xffffffff


	//   ....[36]....
        /*00cc*/ 	.word	0xffffffff


	//   ....[37]....
        /*00d0*/ 	.word	0xffffffff


	//   ....[38]....
        /*00d4*/ 	.word	0xffffffff


	//   ....[39]....
        /*00d8*/ 	.word	0xffffffff


	//   ....[40]....
        /*00dc*/ 	.word	0xffffffff


	//   ....[41]....
        /*00e0*/ 	.word	0xffffffff


	//   ....[42]....
        /*00e4*/ 	.word	0xffffffff


	//   ....[43]....
        /*00e8*/ 	.word	0xffffffff


	//   ....[44]....
        /*00ec*/ 	.word	0xffffffff


	//   ....[45]....
        /*00f0*/ 	.word	0xffffffff


	//   ....[46]....
        /*00f4*/ 	.word	0xffffffff


	//   ....[47]....
        /*00f8*/ 	.word	0xffffffff


	//   ....[48]....
        /*00fc*/ 	.word	0xffffffff


	//   ....[49]....
        /*0100*/ 	.word	0xffffffff


	//   ....[50]....
        /*0104*/ 	.word	0xffffffff


	//   ....[51]....
        /*0108*/ 	.word	0xffffffff


	//   ....[52]....
        /*010c*/ 	.word	0xffffffff


	//   ....[53]....
        /*0110*/ 	.word	0xffffffff


	//   ....[54]....
        /*0114*/ 	.word	0xffffffff


	//----- nvinfo : EIATTR_COOP_GROUP_INSTR_OFFSETS
	.align		4
.L_212:
        /*0118*/ 	.byte	0x04, 0x28
        /*011a*/ 	.short	(.L_214 - .L_213)


	//   ....[0]....
.L_213:
        /*011c*/ 	.word	0x00000080


	//   ....[1]....
        /*0120*/ 	.word	0x00000ff0


	//   ....[2]....
        /*0124*/ 	.word	0x00001030


	//   ....[3]....
        /*0128*/ 	.word	0x00001060


	//   ....[4]....
        /*012c*/ 	.word	0x000010a0


	//   ....[5]....
        /*0130*/ 	.word	0x00001260


	//   ....[6]....
        /*0134*/ 	.word	0x000012c0


	//   ....[7]....
        /*0138*/ 	.word	0x00001320


	//   ....[8]....
        /*013c*/ 	.word	0x00001400


	//   ....[9]....
        /*0140*/ 	.word	0x00002b00


	//   ....[10]....
        /*0144*/ 	.word	0x000033d0


	//   ....[11]....
        /*0148*/ 	.word	0x00003e80


	//   ....[12]....
        /*014c*/ 	.word	0x00003ee0


	//   ....[13]....
        /*0150*/ 	.word	0x00003f00


	//   ....[14]....
        /*0154*/ 	.word	0x00003f20


	//   ....[15]....
        /*0158*/ 	.word	0x00005b80


	//   ....[16]....
        /*015c*/ 	.word	0x00006460


	//   ....[17]....
        /*0160*/ 	.word	0x00007650


	//   ....[18]....
        /*0164*/ 	.word	0x000077c0


	//   ....[19]....
        /*0168*/ 	.word	0x00007820


	//   ....[20]....
        /*016c*/ 	.word	0x000078f0


	//   ....[21]....
        /*0170*/ 	.word	0x0000a190


	//   ....[22]....
        /*0174*/ 	.word	0x0000a1b0


	//   ....[23]....
        /*0178*/ 	.word	0x0000a1f0


	//   ....[24]....
        /*017c*/ 	.word	0x0000a220


	//   ....[25]....
        /*0180*/ 	.word	0x0000ca50


	//   ....[26]....
        /*0184*/ 	.word	0x0000cd00


	//   ....[27]....
        /*0188*/ 	.word	0x0000dda0


	//   ....[28]....
        /*018c*/ 	.word	0x0000df20


	//   ....[29]....
        /*0190*/ 	.word	0x0000e0a0


	//   ....[30]....
        /*0194*/ 	.word	0x0000e1a0


	//   ....[31]....
        /*0198*/ 	.word	0x0000f980


	//   ....[32]....
        /*019c*/ 	.word	0x0000f9b0


	//   ....[33]....
        /*01a0*/ 	.word	0x0000f9f0


	//   ....[34]....
        /*01a4*/ 	.word	0x0000fa00


	//   ....[35]....
        /*01a8*/ 	.word	0x00010b00


	//   ....[36]....
        /*01ac*/ 	.word	0x00010b40


	//   ....[37]....
        /*01b0*/ 	.word	0x00010b80


	//   ....[38]....
        /*01b4*/ 	.word	0x00010bc0


	//   ....[39]....
        /*01b8*/ 	.word	0x00010dc0


	//   ....[40]....
        /*01bc*/ 	.word	0x00010dd0


	//   ....[41]....
        /*01c0*/ 	.word	0x00010ec0


	//   ....[42]....
        /*01c4*/ 	.word	0x00010ef0


	//   ....[43]....
        /*01c8*/ 	.word	0x00010fc0


	//   ....[44]....
        /*01cc*/ 	.word	0x00010ff0


	//   ....[45]....
        /*01d0*/ 	.word	0x000110c0


	//   ....[46]....
        /*01d4*/ 	.word	0x000110e0


	//   ....[47]....
        /*01d8*/ 	.word	0x00011860


	//   ....[48]....
        /*01dc*/ 	.word	0x00011880


	//   ....[49]....
        /*01e0*/ 	.word	0x00011950


	//   ....[50]....
        /*01e4*/ 	.word	0x00011980


	//   ....[51]....
        /*01e8*/ 	.word	0x00011a50


	//   ....[52]....
        /*01ec*/ 	.word	0x00011a80


	//   ....[53]....
        /*01f0*/ 	.word	0x00011b50


	//   ....[54]....
        /*01f4*/ 	.word	0x00011b70


	//----- nvinfo : EIATTR_EXIT_INSTR_OFFSETS
	.align		4
.L_214:
        /*01f8*/ 	.byte	0x04, 0x1c
        /*01fa*/ 	.short	(.L_216 - .L_215)


	//   ....[0]....
.L_215:
        /*01fc*/ 	.word	0x00000330


	//   ....[1]....
        /*0200*/ 	.word	0x000110f0


	//   ....[2]....
        /*0204*/ 	.word	0x00011140


	//   ....[3]....
        /*0208*/ 	.word	0x000111a0


	//   ....[4]....
        /*020c*/ 	.word	0x00011b80


	//   ....[5]....
        /*0210*/ 	.word	0x00011bd0


	//   ....[6]....
        /*0214*/ 	.word	0x00011c30


	//----- nvinfo : EIATTR_CTAIDZ_USED
	.align		4
.L_216:
        /*0218*/ 	.byte	0x01, 0x04
	.zero		2


	//----- nvinfo : EIATTR_MAX_THREADS
	.align		4
        /*021c*/ 	.byte	0x04, 0x05
        /*021e*/ 	.short	(.L_218 - .L_217)
.L_217:
        /*0220*/ 	.word	0x00000100
        /*0224*/ 	.word	0x00000001
        /*0228*/ 	.word	0x00000001


	//----- nvinfo : EIATTR_CRS_STACK_SIZE
	.align		4
.L_218:
        /*022c*/ 	.byte	0x04, 0x1e
        /*022e*/ 	.short	(.L_220 - .L_219)
.L_219:
        /*0230*/ 	.word	0x00000000
.L_220:


//--------------------- .nv.info._ZN7cutlass13device_kernelIN5flash19enable_sm80_to_sm89INS1_16FlashAttnFwdSm80INS1_25CollectiveMainloopFwdSm80ILi8ELi1ELb1EN4cute5tupleIJNS5_1CILi128EEENS7_ILi96EEES8_EEELi128ENS_10bfloat16_tEfNS_4arch4Sm80ELb0ELb1ELb0ELb1ELb0ELb1ELb1ELb0EEENS1_21CollectiveEpilogueFwdINS6_IJS8_S8_S9_EEENS6_IJNS7_ILi1EEESH_SH_EEESB_SD_Li256ELb1ELb1ELb0ELb0EEENS1_19SingleTileSchedulerILb1ELb0ELb1ELi128EEEEEEEEEvNT_6ParamsE --------------------------
	.section	.nv.info._ZN7cutlass13device_kernelIN5flash19enable_sm80_to_sm89INS1_16FlashAttnFwdSm80INS1_25CollectiveMainloopFwdSm80ILi8ELi1ELb1EN4cute5tupleIJNS5_1CILi128EEENS7_ILi96EEES8_EEELi128ENS_10bfloat16_tEfNS_4arch4Sm80ELb0ELb1ELb0ELb1ELb0ELb1ELb1ELb0EEENS1_21CollectiveEpilogueFwdINS6_IJS8_S8_S9_EEENS6_IJNS7_ILi1EEESH_SH_EEESB_SD_Li256ELb1ELb1ELb0ELb0EEENS1_19SingleTileSchedulerILb1ELb0ELb1ELi128EEEEEEEEEvNT_6ParamsE,"",@"SHT_CUDA_INFO"
	.sectionflags	@""
	.align	4


	//----- nvinfo : EIATTR_CUDA_API_VERSION
	.align		4
        /*0000*/ 	.byte	0x04, 0x37
        /*0002*/ 	.short	(.L_222 - .L_221)
.L_221:
        /*0004*/ 	.word	0x00000082


	//----- nvinfo : EIATTR_SW2861232_WAR
	.align		4
.L_222:
        /*0008*/ 	.byte	0x01, 0x35
	.zero		2


	//----- nvinfo : EIATTR_PARAM_CBANK
	.align		4
        /*000c*/ 	.byte	0x04, 0x0a
        /*000e*/ 	.short	(.L_224 - .L_223)
	.align		4
.L_223:
        /*0010*/ 	.word	index@(.nv.constant0._ZN7cutlass13device_kernelIN5flash19enable_sm80_to_sm89INS1_16FlashAttnFwdSm80INS1_25CollectiveMainloopFwdSm80ILi8ELi1ELb1EN4cute5tupleIJNS5_1CILi128EEENS7_ILi96EEES8_EEELi128ENS_10bfloat16_tEfNS_4arch4Sm80ELb0ELb1ELb0ELb1ELb0ELb1ELb1ELb0EEENS1_21CollectiveEpilogueFwdINS6_IJS8_S8_S9_EEENS6_IJNS7_ILi1EEESH_SH_EEESB_SD_Li256ELb1ELb1ELb0ELb0EEENS1_19SingleTileSchedulerILb1ELb0ELb1ELi128EEEEEEEEEvNT_6ParamsE)
        /*0014*/ 	.short	0x0160
        /*0016*/ 	.short	0x0418


	//----- nvinfo : EIATTR_CBANK_PARAM_SIZE
	.align		4
.L_224:
        /*0018*/ 	.byte	0x03, 0x19
        /*001a*/ 	.short	0x0418


	//----- nvinfo : EIATTR_KPARAM_INFO
	.align		4
        /*001c*/ 	.byte	0x04, 0x17
        /*001e*/ 	.short	(.L_226 - .L_225)
.L_225:
        /*0020*/ 	.word	0x00000000
        /*0024*/ 	.short	0x0000
        /*0026*/ 	.short	0x0000
        /*0028*/ 	.byte	0x00, 0xf0, 0x61, 0x10


	//----- nvinfo : EIATTR_MAXREG_COUNT
	.align		4
.L_226:
        /*002c*/ 	.byte	0x03, 0x1b
        /*002e*/ 	.short	0x00ff


	//----- nvinfo : EIATTR_NUM_BARRIERS
	.align		4
        /*0030*/ 	.byte	0x02, 0x4c
        /*0032*/ 	.byte	0x02
	.zero		1


	//----- nvinfo : EIATTR_MERCURY_ISA_VERSION
	.align		4
        /*0034*/ 	.byte	0x03, 0x5f
        /*0036*/ 	.short	0x0000


	//----- nvinfo : EIATTR_COOP_GROUP_MASK_REGIDS
	.align		4
        /*0038*/ 	.byte	0x04, 0x29
        /*003a*/ 	.short	(.L_228 - .L_227)


	//   ....[0]....
.L_227:
        /*003c*/ 	.word	0xffffffff


	//   ....[1]....
        /*0040*/ 	.word	0xffffffff


	//   ....[2]....
        /*0044*/ 	.word	0xffffffff


	//   ....[3]....
        /*0048*/ 	.word	0xffffffff


	//   ....[4]....
        /*004c*/ 	.word	0xffffffff


	//   ....[5]....
        /*0050*/ 	.word	0xffffffff


	//   ....[6]....
        /*0054*/ 	.word	0xffffffff


	//   ....[7]....
        /*0058*/ 	.word	0xffffffff


	//   ....[8]....
        /*005c*/ 	.word	0xffffffff


	//   ....[9]....
        /*0060*/ 	.word	0xffffffff


	//   ....[10]....
        /*0064*/ 	.word	0xffffffff


	//   ....[11]....
        /*0068*/ 	.word	0xffffffff


	//   ....[12]....
        /*006c*/ 	.word	0xffffffff


	//   ....[13]....
        /*0070*/ 	.word	0xffffffff


	//   ....[14]....
        /*0074*/ 	.word	0xffffffff


	//   ....[15]....
        /*0078*/ 	.word	0xffffffff


	//   ....[16]....
        /*007c*/ 	.word	0xffffffff


	//   ....[17]....
        /*0080*/ 	.word	0xffffffff


	//   ....[18]....
        /*0084*/ 	.word	0xffffffff


	//   ....[19]....
        /*0088*/ 	.word	0xffffffff


	//   ....[20]....
        /*008c*/ 	.word	0xffffffff


	//   ....[21]....
        /*0090*/ 	.word	0xffffffff


	//   ....[22]....
        /*0094*/ 	.word	0xffffffff


	//   ....[23]....
        /*0098*/ 	.word	0xffffffff


	//   ....[24]....
        /*009c*/ 	.word	0xffffffff


	//   ....[25]....
        /*00a0*/ 	.word	0xffffffff


	//   ....[26]....
        /*00a4*/ 	.word	0xffffffff


	//   ....[27]....
        /*00a8*/ 	.word	0xffffffff


	//   ....[28]....
        /*00ac*/ 	.word	0xffffffff


	//   ....[29]....
        /*00b0*/ 	.word	0xffffffff


	//   ....[30]....
        /*00b4*/ 	.word	0xffffffff


	//   ....[31]....
        /*00b8*/ 	.word	0xffffffff


	//   ....[32]....
        /*00bc*/ 	.word	0xffffffff


	//   ....[33]....
        /*00c0*/ 	.word	0xffffffff


	//   ....[34]....
        /*00c4*/ 	.word	0xffffffff


	//   ....[35]....
        /*00c8*/ 	.word	0xffffffff


	//   ....[36]....
        /*00cc*/ 	.word	0xffffffff


	//   ....[37]....
        /*00d0*/ 	.word	0xffffffff


	//   ....[38]....
        /*00d4*/ 	.word	0xffffffff


	//   ....[39]....
        /*00d8*/ 	.word	0xffffffff


	//   ....[40]....
        /*00dc*/ 	.word	0xffffffff


	//   ....[41]....
        /*00e0*/ 	.word	0xffffffff


	//   ....[42]....
        /*00e4*/ 	.word	0xffffffff


	//   ....[43]....
        /*00e8*/ 	.word	0xffffffff


	//   ....[44]....
        /*00ec*/ 	.word	0xffffffff


	//   ....[45]....
        /*00f0*/ 	.word	0xffffffff


	//   ....[46]....
        /*00f4*/ 	.word	0xffffffff


	//   ....[47]....
        /*00f8*/ 	.word	0xffffffff


	//   ....[48]....
        /*00fc*/ 	.word	0xffffffff


	//   ....[49]....
        /*0100*/ 	.word	0xffffffff


	//   ....[50]....
        /*0104*/ 	.word	0xffffffff


	//   ....[51]....
        /*0108*/ 	.word	0xffffffff


	//   ....[52]....
        /*010c*/ 	.word	0xffffffff


	//   ....[53]....
        /*0110*/ 	.word	0xffffffff


	//   ....[54]....
        /*0114*/ 	.word	0xffffffff


	//   ....[55]....
        /*0118*/ 	.word	0xffffffff


	//   ....[56]....
        /*011c*/ 	.word	0xffffffff


	//   ....[57]....
        /*0120*/ 	.word	0xffffffff


	//   ....[58]....
        /*0124*/ 	.word	0xffffffff


	//   ....[59]....
        /*0128*/ 	.word	0xffffffff


	//   ....[60]....
        /*012c*/ 	.word	0xffffffff


	//   ....[61]....
        /*0130*/ 	.word	0xffffffff


	//   ....[62]....
        /*0134*/ 	.word	0xffffffff


	//   ....[63]....
        /*0138*/ 	.word	0xffffffff


	//   ....[64]....
        /*013c*/ 	.word	0xffffffff


	//   ....[65]....
        /*0140*/ 	.word	0xffffffff


	//   ....[66]....
        /*0144*/ 	.word	0xffffffff


	//   ....[67]....
        /*0148*/ 	.word	0xffffffff


	//   ....[68]....
        /*014c*/ 	.word	0xffffffff


	//   ....[69]....
        /*0150*/ 	.word	0xffffffff


	//   ....[70]....
        /*0154*/ 	.word	0xffffffff


	//   ....[71]....
        /*0158*/ 	.word	0xffffffff


	//   ....[72]....
        /*015c*/ 	.word	0xffffffff


	//   ....[73]....
        /*0160*/ 	.word	0xffffffff


	//   ....[74]....
        /*0164*/ 	.word	0xffffffff


	//   ....[75]....
        /*0168*/ 	.word	0xffffffff


	//   ....[76]....
        /*016c*/ 	.word	0xffffffff


	//   ....[77]....
        /*0170*/ 	.word	0xffffffff


	//   ....[78]....
        /*0174*/ 	.word	0xffffffff


	//   ....[79]....
        /*0178*/ 	.word	0xffffffff


	//   ....[80]....
        /*017c*/ 	.word	0xffffffff


	//   ....[81]....
        /*0180*/ 	.word	0xffffffff


	//   ....[82]....
        /*0184*/ 	.word	0xffffffff


	//   ....[83]....
        /*0188*/ 	.word	0xffffffff


	//   ....[84]....
        /*018c*/ 	.word	0xffffffff


	//   ....[85]....
        /*0190*/ 	.word	0xffffffff


	//   ....[86]....
        /*0194*/ 	.word	0xffffffff


	//----- nvinfo : EIATTR_COOP_GROUP_INSTR_OFFSETS
	.align		4
.L_228:
        /*0198*/ 	.byte	0x04, 0x28
        /*019a*/ 	.short	(.L_230 - .L_229)


	//   ....[0]....
.L_229:
        /*019c*/ 	.word	0x00000080


	//   ....[1]....
        /*01a0*/ 	.word	0x00006c50


	//   ....[2]....
        /*01a4*/ 	.word	0x00006ca0


	//   ....[3]....
        /*01a8*/ 	.word	0x00006cd0


	//   ....[4]....
        /*01ac*/ 	.word	0x00006d10


	//   ....[5]....
        /*01b0*/ 	.word	0x00006d90


	//   ....[6]....
        /*01b4*/ 	.word	0x00006dc0


	//   ....[7]....
        /*01b8*/ 	.word	0x00006de0


	//   ....[8]....
        /*01bc*/ 	.word	0x00006df0


	//   ....[9]....
        /*01c0*/ 	.word	0x00007930


	//   ....[10]....
        /*01c4*/ 	.word	0x00007950


	//   ....[11]....
        /*01c8*/ 	.word	0x00007970


	//   ....[12]....
        /*01cc*/ 	.word	0x00007980


	//   ....[13]....
        /*01d0*/ 	.word	0x00007ae0


	//   ....[14]....
        /*01d4*/ 	.word	0x00007ba0


	//   ....[15]....
        /*01d8*/ 	.word	0x00007be0


	//   ....[16]....
        /*01dc*/ 	.word	0x00007c20


	//   ....[17]....
        /*01e0*/ 	.word	0x00007da0


	//   ....[18]....
        /*01e4*/ 	.word	0x00007e60


	//   ....[19]....
        /*01e8*/ 	.word	0x00007ea0


	//   ....[20]....
        /*01ec*/ 	.word	0x00007ee0


	//   ....[21]....
        /*01f0*/ 	.word	0x00008080


	//   ....[22]....
        /*01f4*/ 	.word	0x00008140


	//   ....[23]....
        /*01f8*/ 	.word	0x00008180


	//   ....[24]....
        /*01fc*/ 	.word	0x000081c0


	//   ....[25]....
        /*0200*/ 	.word	0x00009f30


	//   ....[26]....
        /*0204*/ 	.word	0x00009fa0


	//   ....[27]....
        /*0208*/ 	.word	0x00009ff0


	//   ....[28]....
        /*020c*/ 	.word	0x0000a010


	//   ....[29]....
        /*0210*/ 	.word	0x0000a140


	//   ....[30]....
        /*0214*/ 	.word	0x0000a170


	//   ....[31]....
        /*0218*/ 	.word	0x0000a180


	//   ....[32]....
        /*021c*/ 	.word	0x0000a190


	//   ....[33]....
        /*0220*/ 	.word	0x0000a300


	//   ....[34]....
        /*0224*/ 	.word	0x0000a340


	//   ....[35]....
        /*0228*/ 	.word	0x0000a380


	//   ....[36]....
        /*022c*/ 	.word	0x0000a3a0


	//   ....[37]....
        /*0230*/ 	.word	0x0000a510


	//   ....[38]....
        /*0234*/ 	.word	0x0000a530


	//   ....[39]....
        /*0238*/ 	.word	0x0000a550


	//   ....[40]....
        /*023c*/ 	.word	0x0000a570


	//   ....[41]....
        /*0240*/ 	.word	0x0000d7d0


	//   ....[42]....
        /*0244*/ 	.word	0x0000e070


	//   ....[43]....
        /*0248*/ 	.word	0x0000eb80


	//   ....[44]....
        /*024c*/ 	.word	0x0000ebc0


	//   ....[45]....
        /*0250*/ 	.word	0x0000ebe0


	//   ....[46]....
        /*0254*/ 	.word	0x0000ec00


	//   ....[47]....
        /*0258*/ 	.word	0x00010f80


	//   ....[48]....
        /*025c*/ 	.word	0x00011180


	//   ....[49]....
        /*0260*/ 	.word	0x00012190


	//   ....[50]....
        /*0264*/ 	.word	0x00012490


	//   ....[51]....
        /*0268*/ 	.word	0x000124b0


	//   ....[52]....
        /*026c*/ 	.word	0x000124d0


	//   ....[53]....
        /*0270*/ 	.word	0x00014e50


	//   ....[54]....
        /*0274*/ 	.word	0x00014e70


	//   ....[55]....
        /*0278*/ 	.word	0x00014eb0


	//   ....[56]....
        /*027c*/ 	.word	0x00014ee0


	//   ....[57]....
        /*0280*/ 	.word	0x00017770


	//   ....[58]....
        /*0284*/ 	.word	0x00017a20


	//   ....[59]....
        /*0288*/ 	.word	0x00018a80


	//   ....[60]....
        /*028c*/ 	.word	0x00018b80


	//   ....[61]....
        /*0290*/ 	.word	0x00018d30


	//   ....[62]....
        /*0294*/ 	.word	0x00018e30


	//   ....[63]....
        /*0298*/ 	.word	0x0001a610


	//   ....[64]....
        /*029c*/ 	.word	0x0001a640


	//   ....[65]....
        /*02a0*/ 	.word	0x0001a680


	//   ....[66]....
        /*02a4*/ 	.word	0x0001a690


	//   ....[67]....
        /*02a8*/ 	.word	0x0001b750


	//   ....[68]....
        /*02ac*/ 	.word	0x0001b790


	//   ....[69]....
        /*02b0*/ 	.word	0x0001b7d0


	//   ....[70]....
        /*02b4*/ 	.word	0x0001b810


	//   ....[71]....
        /*02b8*/ 	.word	0x0001ba20


	//   ....[72]....
        /*02bc*/ 	.word	0x0001ba30


	//   ....[73]....
        /*02c0*/ 	.word	0x0001bb20


	//   ....[74]....
        /*02c4*/ 	.word	0x0001bb50


	//   ....[75]....
        /*02c8*/ 	.word	0x0001bc20


	//   ....[76]....
        /*02cc*/ 	.word	0x0001bc50


	//   ....[77]....
        /*02d0*/ 	.word	0x0001bd20


	//   ....[78]....
        /*02d4*/ 	.word	0x0001bd40


	//   ....[79]....
        /*02d8*/ 	.word	0x0001c480


	//   ....[80]....
        /*02dc*/ 	.word	0x0001c4a0


	//   ....[81]....
        /*02e0*/ 	.word	0x0001c570


	//   ....[82]....
        /*02e4*/ 	.word	0x0001c5a0


	//   ....[83]....
        /*02e8*/ 	.word	0x0001c670


	//   ....[84]....
        /*02ec*/ 	.word	0x0001c6a0


	//   ....[85]....
        /*02f0*/ 	.word	0x0001c770


	//   ....[86]....
        /*02f4*/ 	.word	0x0001c790


	//----- nvinfo : EIATTR_EXIT_INSTR_OFFSETS
	.align		4
.L_230:
        /*02f8*/ 	.byte	0x04, 0x1c
        /*02fa*/ 	.short	(.L_232 - .L_231)


	//   ....[0]....
.L_231:
        /*02fc*/ 	.word	0x00000330


	//   ....[1]....
        /*0300*/ 	.word	0x0001bd50


	//   ....[2]....
        /*0304*/ 	.word	0x0001bda0


	//   ....[3]....
        /*0308*/ 	.word	0x0001be00


	//   ....[4]....
        /*030c*/ 	.word	0x0001c7a0


	//   ....[5]....
        /*0310*/ 	.word	0x0001c7f0


	//   ....[6]....
        /*0314*/ 	.word	0x0001c850


	//----- nvinfo : EIATTR_CTAIDZ_USED
	.align		4
.L_232:
        /*0318*/ 	.byte	0x01, 0x04
	.zero		2


	//----- nvinfo : EIATTR_MAX_THREADS
	.align		4
        /*031c*/ 	.byte	0x04, 0x05
        /*031e*/ 	.short	(.L_234 - .L_233)
.L_233:
        /*0320*/ 	.word	0x00000100
        /*0324*/ 	.word	0x00000001
        /*0328*/ 	.word	0x00000001


	//----- nvinfo : EIATTR_CRS_STACK_SIZE
	.align		4
.L_234:
        /*032c*/ 	.byte	0x04, 0x1e
        /*032e*/ 	.short	(.L_236 - .L_235)
.L_235:
        /*0330*/ 	.word	0x00000000
.L_236:


//--------------------- .nv.info._ZN7cutlass13device_kernelIN5flash19enable_sm80_to_sm89INS1_16FlashAttnFwdSm80INS1_25CollectiveMainloopFwdSm80ILi8ELi1ELb1EN4cute5tupleIJNS5_1CILi128EEES8_S8_EEELi128ENS_10bfloat16_tEfNS_4arch4Sm80ELb1ELb0ELb0ELb0ELb0ELb0ELb1ELb0EEENS1_21CollectiveEpilogueFwdIS9_NS6_IJNS7_ILi1EEESF_SF_EEESA_SC_Li256ELb0ELb1ELb0ELb0EEENS1_30DynamicPersistentTileSchedulerILi256ELi256ELb0ELb1ELb0EEEEEEEEEvNT_6ParamsE --------------------------
	.section	.nv.info._ZN7cutlass13device_kernelIN5flash19enable_sm80_to_sm89INS1_16FlashAttnFwdSm80INS1_25CollectiveMainloopFwdSm80ILi8ELi1ELb1EN4cute5tupleIJNS5_1CILi128EEES8_S8_EEELi128ENS_10bfloat16_tEfNS_4arch4Sm80ELb1ELb0ELb0ELb0ELb0ELb0ELb1ELb0EEENS1_21CollectiveEpilogueFwdIS9_NS6_IJNS7_ILi1EEESF_SF_EEESA_SC_Li256ELb0ELb1ELb0ELb0EEENS1_30DynamicPersistentTileSchedulerILi256ELi256ELb0ELb1ELb0EEEEEEEEEvNT_6ParamsE,"",@"SHT_CUDA_INFO"
	.sectionflags	@""
	.align	4


	//----- nvinfo : EIATTR_CUDA_API_VERSION
	.align		4
        /*0000*/ 	.byte	0x04, 0x37
        /*0002*/ 	.short	(.L_238 - .L_237)
.L_237:
        /*0004*/ 	.word	0x00000082


	//----- nvinfo : EIATTR_SW2861232_WAR
	.align		4
.L_238:
        /*0008*/ 	.byte	0x01, 0x35
	.zero		2


	//----- nvinfo : EIATTR_PARAM_CBANK
	.align		4
        /*000c*/ 	.byte	0x04, 0x0a
        /*000e*/ 	.short	(.L_240 - .L_239)
	.align		4
.L_239:
        /*0010*/ 	.word	index@(.nv.constant0._ZN7cutlass13device_kernelIN5flash19enable_sm80_to_sm89INS1_16FlashAttnFwdSm80INS1_25CollectiveMainloopFwdSm80ILi8ELi1ELb1EN4cute5tupleIJNS5_1CILi128EEES8_S8_EEELi128ENS_10bfloat16_tEfNS_4arch4Sm80ELb1ELb0ELb0ELb0ELb0ELb0ELb1ELb0EEENS1_21CollectiveEpilogueFwdIS9_NS6_IJNS7_ILi1EEESF_SF_EEESA_SC_Li256ELb0ELb1ELb0ELb0EEENS1_30DynamicPersistentTileSchedulerILi256ELi256ELb0ELb1ELb0EEEEEEEEEvNT_6ParamsE)
        /*0014*/ 	.short	0x0160
        /*0016*/ 	.short	0x0428


	//----- nvinfo : EIATTR_CBANK_PARAM_SIZE
	.align		4
.L_240:
        /*0018*/ 	.byte	0x03, 0x19
        /*001a*/ 	.short	0x0428


	//----- nvinfo : EIATTR_KPARAM_INFO
	.align		4
        /*001c*/ 	.byte	0x04, 0x17
        /*001e*/ 	.short	(.L_242 - .L_241)
.L_241:
        /*0020*/ 	.word	0x00000000
        /*0024*/ 	.short	0x0000
        /*0026*/ 	.short	0x0000
        /*0028*/ 	.byte	0x00, 0xf0, 0xa1, 0x10


	//----- nvinfo : EIATTR_MAXREG_COUNT
	.align		4
.L_242:
        /*002c*/ 	.byte	0x03, 0x1b
        /*002e*/ 	.short	0x00ff


	//----- nvinfo : EIATTR_NUM_BARRIERS
	.align		4
        /*0030*/ 	.byte	0x02, 0x4c
        /*0032*/ 	.byte	0x06
	.zero		1


	//----- nvinfo : EIATTR_ANNOTATIONS
	.align		4
        /*0034*/ 	.byte	0x04, 0x55
        /*0036*/ 	.short	(.L_244 - .L_243)


	//   ....[0]....
.L_243:
        /*0038*/ 	.word	0x00000001
        /*003c*/ 	.byte	0x70, 0x00, 0x00, 0x00, 0x01, 0x00, 0x00, 0x00, 0xa0, 0x04, 0x00, 0x00, 0x01, 0x00, 0x00, 0x00
        /* <DEDUP_REMOVED lines=49> */
        /*035c*/ 	.byte	0x00, 0xf1, 0x00, 0x00


	//----- nvinfo : EIATTR_MERCURY_ISA_VERSION
	.align		4
.L_244:
        /*0360*/ 	.byte	0x03, 0x5f
        /*0362*/ 	.short	0x0000


	//----- nvinfo : EIATTR_INT_WARP_WIDE_INSTR_OFFSETS
	.align		4
        /*0364*/ 	.byte	0x04, 0x31
        /*0366*/ 	.short	(.L_246 - .L_245)


	//   ....[0]....
.L_245:
        /*0368*/ 	.word	0x0000d540


	//   ....[1]....
        /*036c*/ 	.word	0x0000d5c0


	//----- nvinfo : EIATTR_COOP_GROUP_MASK_REGIDS
	.align		4
.L_246:
        /*0370*/ 	.byte	0x04, 0x29
        /*0372*/ 	.short	(.L_248 - .L_247)


	//   ....[0]....
.L_247:
        /*0374*/ 	.word	0xffffffff


	//   ....[1]....
        /*0378*/ 	.word	0xffffffff


	//   ....[2]....
        /*037c*/ 	.word	0xffffffff


	//   ....[3]....
        /*0380*/ 	.word	0xffffffff


	//   ....[4]....
        /*0384*/ 	.word	0xffffffff


	//   ....[5]....
        /*0388*/ 	.word	0xffffffff


	//   ....[6]....
        /*038c*/ 	.word	0xffffffff


	//   ....[7]....
        /*0390*/ 	.word	0xffffffff


	//   ....[8]....
        /*0394*/ 	.word	0xffffffff


	//   ....[9]....
        /*0398*/ 	.word	0xffffffff


	//   ....[10]....
        /*039c*/ 	.word	0xffffffff


	//   ....[11]....
        /*03a0*/ 	.word	0xffffffff


	//   ....[12]....
        /*03a4*/ 	.word	0xffffffff


	//   ....[13]....
        /*03a8*/ 	.word	0xffffffff


	//   ....[14]....
        /*03ac*/ 	.word	0xffffffff


	//   ....[15]....
        /*03b0*/ 	.word	0xffffffff


	//   ....[16]....
        /*03b4*/ 	.word	0xffffffff


	//   ....[17]....
        /*03b8*/ 	.word	0xffffffff


	//   ....[18]....
        /*03bc*/ 	.word	0xffffffff


	//   ....[19]....
        /*03c0*/ 	.word	0xffffffff


	//   ....[20]....
        /*03c4*/ 	.word	0xffffffff


	//   ....[21]....
        /*03c8*/ 	.word	0xffffffff


	//   ....[22]....
        /*03cc*/ 	.word	0xffffffff


	//   ....[23]....
        /*03d0*/ 	.word	0xffffffff


	//   ....[24]....
        /*03d4*/ 	.word	0xffffffff


	//   ....[25]....
        /*03d8*/ 	.word	0xffffffff


	//   ....[26]....
        /*03dc*/ 	.word	0xffffffff


	//   ....[27]....
        /*03e0*/ 	.word	0xffffffff


	//   ....[28]....
        /*03e4*/ 	.word	0xffffffff


	//   ....[29]....
        /*03e8*/ 	.word	0xffffffff


	//   ....[30]....
        /*03ec*/ 	.word	0xffffffff


	//   ....[31]....
        /*03f0*/ 	.word	0xffffffff


	//   ....[32]....
        /*03f4*/ 	.word	0xffffffff


	//   ....[33]....
        /*03f8*/ 	.word	0xffffffff


	//   ....[34]....
        /*03fc*/ 	.word	0xffffffff


	//   ....[35]....
        /*0400*/ 	.word	0xffffffff


	//   ....[36]....
        /*0404*/ 	.word	0xffffffff


	//   ....[37]....
        /*0408*/ 	.word	0xffffffff


	//   ....[38]....
        /*040c*/ 	.word	0xffffffff


	//   ....[39]....
        /*0410*/ 	.word	0xffffffff


	//   ....[40]....
        /*0414*/ 	.word	0xffffffff


	//   ....[41]....
        /*0418*/ 	.word	0xffffffff


	//   ....[42]....
        /*041c*/ 	.word	0xffffffff


	//   ....[43]....
        /*0420*/ 	.word	0xffffffff


	//   ....[44]....
        /*0424*/ 	.word	0xffffffff


	//   ....[45]....
        /*0428*/ 	.word	0xffffffff


	//   ....[46]....
        /*042c*/ 	.word	0xffffffff


	//   ....[47]....
        /*0430*/ 	.word	0xffffffff


	//   ....[48]....
        /*0434*/ 	.word	0xffffffff


	//   ....[49]....
        /*0438*/ 	.word	0xffffffff


	//   ....[50]....
        /*043c*/ 	.word	0xffffffff


	//   ....[51]....
        /*0440*/ 	.word	0xffffffff


	//   ....[52]....
        /*0444*/ 	.word	0xffffffff


	//   ....[53]....
        /*0448*/ 	.word	0xffffffff


	//   ....[54]....
        /*044c*/ 	.word	0xffffffff


	//   ....[55]....
        /*0450*/ 	.word	0xffffffff


	//   ....[56]....
        /*0454*/ 	.word	0xffffffff


	//   ....[57]....
        /*0458*/ 	.word	0xffffffff


	//   ....[58]....
        /*045c*/ 	.word	0xffffffff


	//   ....[59]....
        /*0460*/ 	.word	0xffffffff


	//   ....[60]....
        /*0464*/ 	.word	0xffffffff


	//   ....[61]....
        /*0468*/ 	.word	0xffffffff


	//   ....[62]....
        /*046c*/ 	.word	0xffffffff


	//   ....[63]....
        /*0470*/ 	.word	0xffffffff


	//----- nvinfo : EIATTR_COOP_GROUP_INSTR_OFFSETS
	.align		4
.L_248:
        /*0474*/ 	.byte	0x04, 0x28
        /*0476*/ 	.short	(.L_250 - .L_249)


	//   ....[0]....
.L_249:
        /*0478*/ 	.word	0x00000050


	//   ....[1]....
        /*047c*/ 	.word	0x00001620


	//   ....[2]....
        /*0480*/ 	.word	0x00001640


	//   ....[3]....
        /*0484*/ 	.word	0x00001660


	//   ....[4]....
        /*0488*/ 	.word	0x00001680


	//   ....[5]....
        /*048c*/ 	.word	0x000016b0


	//   ....[6]....
        /*0490*/ 	.word	0x000016d0


	//   ....[7]....
        /*0494*/ 	.word	0x00001730


	//   ....[8]....
        /*0498*/ 	.word	0x00001780


	//   ....[9]....
        /*049c*/ 	.word	0x00002e30


	//   ....[10]....
        /*04a0*/ 	.word	0x00002e40


	//   ....[11]....
        /*04a4*/ 	.word	0x00003a50


	//   ....[12]....
        /*04a8*/ 	.word	0x00003ad0


	//   ....[13]....
        /*04ac*/ 	.word	0x00003af0


	//   ....[14]....
        /*04b0*/ 	.word	0x00003b10


	//   ....[15]....
        /*04b4*/ 	.word	0x00005f70


	//   ....[16]....
        /*04b8*/ 	.word	0x00005f90


	//   ....[17]....
        /*04bc*/ 	.word	0x000072f0


	//   ....[18]....
        /*04c0*/ 	.word	0x00007420


	//   ....[19]....
        /*04c4*/ 	.word	0x00007580


	//   ....[20]....
        /*04c8*/ 	.word	0x00007630


	//   ....[21]....
        /*04cc*/ 	.word	0x0000ad00


	//   ....[22]....
        /*04d0*/ 	.word	0x0000ad30


	//   ....[23]....
        /*04d4*/ 	.word	0x0000ad50


	//   ....[24]....
        /*04d8*/ 	.word	0x0000ad70


	//   ....[25]....
        /*04dc*/ 	.word	0x0000cef0


	//   ....[26]....
        /*04e0*/ 	.word	0x0000cf40


	//   ....[27]....
        /*04e4*/ 	.word	0x0000cf60


	//   ....[28]....
        /*04e8*/ 	.word	0x0000cf80


	//   ....[29]....
        /*04ec*/ 	.word	0x0000dba0


	//   ....[30]....
        /*04f0*/ 	.word	0x0000df20


	//   ....[31]....
        /*04f4*/ 	.word	0x0000df50


	//   ....[32]....
        /*04f8*/ 	.word	0x0000df70


	//   ....[33]....
        /*04fc*/ 	.word	0x0000df90


	//   ....[34]....
        /*0500*/ 	.word	0x0000e1a0


	//   ....[35]....
        /*0504*/ 	.word	0x0000e1b0


	//   ....[36]....
        /*0508*/ 	.word	0x0000e290


	//   ....[37]....
        /*050c*/ 	.word	0x0000e2c0


	//   ....[38]....
        /*0510*/ 	.word	0x0000e380


	//   ....[39]....
        /*0514*/ 	.word	0x0000e3b0


	//   ....[40]....
        /*0518*/ 	.word	0x0000e470


	//   ....[41]....
        /*051c*/ 	.word	0x0000e490


	//   ....[42]....
        /*0520*/ 	.word	0x0000ea00


	//   ....[43]....
        /*0524*/ 	.word	0x0000ea20


	//   ....[44]....
        /*0528*/ 	.word	0x0000eb50


	//   ....[45]....
        /*052c*/ 	.word	0x0000eb60


	//   ....[46]....
        /*0530*/ 	.word	0x0000ec80


	//   ....[47]....
        /*0534*/ 	.word	0x0000eca0


	//   ....[48]....
        /*0538*/ 	.word	0x0000edc0


	//   ....[49]....
        /*053c*/ 	.word	0x0000edd0


	//   ....[50]....
        /*0540*/ 	.word	0x0000ef60


	//   ....[51]....
        /*0544*/ 	.word	0x0000f040


	//   ....[52]....
        /*0548*/ 	.word	0x0000f0a0


	//   ....[53]....
        /*054c*/ 	.word	0x0000f0f0


	//   ....[54]....
        /*0550*/ 	.word	0x0000f140


	//   ....[55]....
        /*0554*/ 	.word	0x0000f1b0


	//   ....[56]....
        /*0558*/ 	.word	0x0000f220


	//   ....[57]....
        /*055c*/ 	.word	0x0000f280


	//   ....[58]....
        /*0560*/ 	.word	0x0000f2e0


	//   ....[59]....
        /*0564*/ 	.word	0x0000f340


	//   ....[60]....
        /*0568*/ 	.word	0x0000f3b0


	//   ....[61]....
        /*056c*/ 	.word	0x0000f410


	//   ....[62]....
        /*0570*/ 	.word	0x0000f470


	//   ....[63]....
        /*0574*/ 	.word	0x0000f4e0


	//----- nvinfo : EIATTR_EXIT_INSTR_OFFSETS
	.align		4
.L_250:
        /*0578*/ 	.byte	0x04, 0x1c
        /*057a*/ 	.short	(.L_252 - .L_251)


	//   ....[0]....
.L_251:
        /*057c*/ 	.word	0x000000a0


	//   ....[1]....
        /*0580*/ 	.word	0x0000f000


	//----- nvinfo : EIATTR_MAX_THREADS
	.align		4
.L_252:
        /*0584*/ 	.byte	0x04, 0x05
        /*0586*/ 	.short	(.L_254 - .L_253)
.L_253:
        /*0588*/ 	.word	0x00000100
        /*058c*/ 	.word	0x00000001
        /*0590*/ 	.word	0x00000001


	//----- nvinfo : EIATTR_CRS_STACK_SIZE
	.align		4
.L_254:
        /*0594*/ 	.byte	0x04, 0x1e
        /*0596*/ 	.short	(.L_256 - .L_255)
.L_255:
        /*0598*/ 	.word	0x00000000
.L_256:


//--------------------- .nv.info._ZN7cutlass13device_kernelIN5flash19enable_sm80_to_sm89INS1_16FlashAttnFwdSm80INS1_25CollectiveMainloopFwdSm80ILi8ELi1ELb1EN4cute5tupleIJNS5_1CILi128EEES8_S8_EEELi128ENS_10bfloat16_tEfNS_4arch4Sm80ELb1ELb0ELb0ELb1ELb0ELb0ELb1ELb0EEENS1_21CollectiveEpilogueFwdIS9_NS6_IJNS7_ILi1EEESF_SF_EEESA_SC_Li256ELb1ELb1ELb0ELb0EEENS1_19SingleTileSchedulerILb1ELb0ELb1ELi128EEEEEEEEEvNT_6ParamsE --------------------------
	.section	.nv.info._ZN7cutlass13device_kernelIN5flash19enable_sm80_to_sm89INS1_16FlashAttnFwdSm80INS1_25CollectiveMainloopFwdSm80ILi8ELi1ELb1EN4cute5tupleIJNS5_1CILi128EEES8_S8_EEELi128ENS_10bfloat16_tEfNS_4arch4Sm80ELb1ELb0ELb0ELb1ELb0ELb0ELb1ELb0EEENS1_21CollectiveEpilogueFwdIS9_NS6_IJNS7_ILi1EEESF_SF_EEESA_SC_Li256ELb1ELb1ELb0ELb0EEENS1_19SingleTileSchedulerILb1ELb0ELb1ELi128EEEEEEEEEvNT_6ParamsE,"",@"SHT_CUDA_INFO"
	.sectionflags	@""
	.align	4


	//----- nvinfo : EIATTR_CUDA_API_VERSION
	.align		4
        /*0000*/ 	.byte	0x04, 0x37
        /*0002*/ 	.short	(.L_258 - .L_257)
.L_257:
        /*0004*/ 	.word	0x00000082


	//----- nvinfo : EIATTR_SW2861232_WAR
	.align		4
.L_258:
        /*0008*/ 	.byte	0x01, 0x35
	.zero		2


	//----- nvinfo : EIATTR_PARAM_CBANK
	.align		4
        /*000c*/ 	.byte	0x04, 0x0a
        /*000e*/ 	.short	(.L_260 - .L_259)
	.align		4
.L_259:
        /*0010*/ 	.word	index@(.nv.constant0._ZN7cutlass13device_kernelIN5flash19enable_sm80_to_sm89INS1_16FlashAttnFwdSm80INS1_25CollectiveMainloopFwdSm80ILi8ELi1ELb1EN4cute5tupleIJNS5_1CILi128EEES8_S8_EEELi128ENS_10bfloat16_tEfNS_4arch4Sm80ELb1ELb0ELb0ELb1ELb0ELb0ELb1ELb0EEENS1_21CollectiveEpilogueFwdIS9_NS6_IJNS7_ILi1EEESF_SF_EEESA_SC_Li256ELb1ELb1ELb0ELb0EEENS1_19SingleTileSchedulerILb1ELb0ELb1ELi128EEEEEEEEEvNT_6ParamsE)
        /*0014*/ 	.short	0x0160
        /*0016*/ 	.short	0x0418


	//----- nvinfo : EIATTR_CBANK_PARAM_SIZE
	.align		4
.L_260:
        /*0018*/ 	.byte	0x03, 0x19
        /*001a*/ 	.short	0x0418


	//----- nvinfo : EIATTR_KPARAM_INFO
	.align		4
        /*001c*/ 	.byte	0x04, 0x17
        /*001e*/ 	.short	(.L_262 - .L_261)
.L_261:
        /*0020*/ 	.word	0x00000000
        /*0024*/ 	.short	0x0000
        /*0026*/ 	.short	0x0000
        /*0028*/ 	.byte	0x00, 0xf0, 0x61, 0x10


	//----- nvinfo : EIATTR_MAXREG_COUNT
	.align		4
.L_262:
        /*002c*/ 	.byte	0x03, 0x1b
        /*002e*/ 	.short	0x00ff


	//----- nvinfo : EIATTR_NUM_BARRIERS
	.align		4
        /*0030*/ 	.byte	0x02, 0x4c
        /*0032*/ 	.byte	0x02
	.zero		1


	//----- nvinfo : EIATTR_MERCURY_ISA_VERSION
	.align		4
        /*0034*/ 	.byte	0x03, 0x5f
        /*0036*/ 	.short	0x0000


	//----- nvinfo : EIATTR_INT_WARP_WIDE_INSTR_OFFSETS
	.align		4
        /*0038*/ 	.byte	0x04, 0x31
        /*003a*/ 	.short	(.L_264 - .L_263)


	//   ....[0]....
.L_263:
        /*003c*/ 	.word	0x00001520


	//----- nvinfo : EIATTR_COOP_GROUP_MASK_REGIDS
	.align		4
.L_264:
        /*0040*/ 	.byte	0x04, 0x29
        /*0042*/ 	.short	(.L_266 - .L_265)


	//   ....[0]....
.L_265:
        /*0044*/ 	.word	0xffffffff


	//   ....[1]....
        /*0048*/ 	.word	0xffffffff


	//   ....[2]....
        /*004c*/ 	.word	0xffffffff


	//   ....[3]....
        /*0050*/ 	.word	0xffffffff


	//   ....[4]....
        /*0054*/ 	.word	0xffffffff


	//   ....[5]....
        /*0058*/ 	.word	0xffffffff


	//   ....[6]....
        /*005c*/ 	.word	0xffffffff


	//   ....[7]....
        /*0060*/ 	.word	0xffffffff


	//   ....[8]....
        /*0064*/ 	.word	0xffffffff


	//   ....[9]....
        /*0068*/ 	.word	0xffffffff


	//   ....[10]....
        /*006c*/ 	.word	0xffffffff


	//   ....[11]....
        /*0070*/ 	.word	0xffffffff


	//   ....[12]....
        /*0074*/ 	.word	0xffffffff


	//   ....[13]....
        /*0078*/ 	.word	0xffffffff


	//   ....[14]....
        /*007c*/ 	.word	0xffffffff


	//   ....[15]....
        /*0080*/ 	.word	0xffffffff


	//   ....[16]....
        /*0084*/ 	.word	0xffffffff


	//   ....[17]....
        /*0088*/ 	.word	0xffffffff


	//   ....[18]....
        /*008c*/ 	.word	0xffffffff


	//   ....[19]....
        /*0090*/ 	.word	0xffffffff


	//   ....[20]....
        /*0094*/ 	.word	0xffffffff


	//   ....[21]....
        /*0098*/ 	.word	0xffffffff


	//   ....[22]....
        /*009c*/ 	.word	0xffffffff


	//   ....[23]....
        /*00a0*/ 	.word	0xffffffff


	//   ....[24]....
        /*00a4*/ 	.word	0xffffffff


	//   ....[25]....
        /*00a8*/ 	.word	0xffffffff


	//   ....[26]....
        /*00ac*/ 	.word	0xffffffff


	//   ....[27]....
        /*00b0*/ 	.word	0xffffffff


	//   ....[28]....
        /*00b4*/ 	.word	0xffffffff


	//   ....[29]....
        /*00b8*/ 	.word	0xffffffff


	//   ....[30]....
        /*00bc*/ 	.word	0xffffffff


	//   ....[31]....
        /*00c0*/ 	.word	0xffffffff


	//   ....[32]....
        /*00c4*/ 	.word	0xffffffff


	//   ....[33]....
        /*00c8*/ 	.word	0xffffffff


	//   ....[34]....
        /*00cc*/ 	.word	0xffffffff


	//   ....[35]....
        /*00d0*/ 	.word	0xffffffff


	//   ....[36]....
        /*00d4*/ 	.word	0xffffffff


	//   ....[37]....
        /*00d8*/ 	.word	0xffffffff


	//   ....[38]....
        /*00dc*/ 	.word	0xffffffff


	//   ....[39]....
        /*00e0*/ 	.word	0xffffffff


	//   ....[40]....
        /*00e4*/ 	.word	0xffffffff


	//   ....[41]....
        /*00e8*/ 	.word	0xffffffff


	//   ....[42]....
        /*00ec*/ 	.word	0xffffffff


	//   ....[43]....
        /*00f0*/ 	.word	0xffffffff


	//   ....[44]....
        /*00f4*/ 	.word	0xffffffff


	//   ....[45]....
        /*00f8*/ 	.word	0xffffffff


	//   ....[46]....
        /*00fc*/ 	.word	0xffffffff


	//   ....[47]....
        /*0100*/ 	.word	0xffffffff


	//   ....[48]....
        /*0104*/ 	.word	0xffffffff


	//----- nvinfo : EIATTR_COOP_GROUP_INSTR_OFFSETS
	.align		4
.L_266:
        /*0108*/ 	.byte	0x04, 0x28
        /*010a*/ 	.short	(.L_268 - .L_267)


	//   ....[0]....
.L_267:
        /*010c*/ 	.word	0x00000080


	//   ....[1]....
        /*0110*/ 	.word	0x00000f60


	//   ....[2]....
        /*0114*/ 	.word	0x00000fa0


	//   ....[3]....
        /*0118*/ 	.word	0x00000ff0


	//   ....[4]....
        /*011c*/ 	.word	0x00001030


	//   ....[5]....
        /*0120*/ 	.word	0x00001080


	//   ....[6]....
        /*0124*/ 	.word	0x000010c0


	//   ....[7]....
        /*0128*/ 	.word	0x00001180


	//   ....[8]....
        /*012c*/ 	.word	0x000011c0


	//   ....[9]....
        /*0130*/ 	.word	0x00002f30


	//   ....[10]....
        /*0134*/ 	.word	0x00002f50


	//   ....[11]....
        /*0138*/ 	.word	0x00003b00


	//   ....[12]....
        /*013c*/ 	.word	0x00003c20


	//   ....[13]....
        /*0140*/ 	.word	0x00003c30


	//   ....[14]....
        /*0144*/ 	.word	0x00003c60


	//   ....[15]....
        /*0148*/ 	.word	0x00006560


	//   ....[16]....
        /*014c*/ 	.word	0x00006580


	//   ....[17]....
        /*0150*/ 	.word	0x000073f0


	//   ....[18]....
        /*0154*/ 	.word	0x000075a0


	//   ....[19]....
        /*0158*/ 	.word	0x000075b0


	//   ....[20]....
        /*015c*/ 	.word	0x000076d0


	//   ....[21]....
        /*0160*/ 	.word	0x0000ae40


	//   ....[22]....
        /*0164*/ 	.word	0x0000ae80


	//   ....[23]....
        /*0168*/ 	.word	0x0000aea0


	//   ....[24]....
        /*016c*/ 	.word	0x0000aec0


	//   ....[25]....
        /*0170*/ 	.word	0x0000cf30


	//   ....[26]....
        /*0174*/ 	.word	0x0000cf60


	//   ....[27]....
        /*0178*/ 	.word	0x0000cfa0


	//   ....[28]....
        /*017c*/ 	.word	0x0000cfb0


	//   ....[29]....
        /*0180*/ 	.word	0x0000e100


	//   ....[30]....
        /*0184*/ 	.word	0x0000e140


	//   ....[31]....
        /*0188*/ 	.word	0x0000e180


	//   ....[32]....
        /*018c*/ 	.word	0x0000e1b0


	//   ....[33]....
        /*0190*/ 	.word	0x0000e380


	//   ....[34]....
        /*0194*/ 	.word	0x0000e390


	//   ....[35]....
        /*0198*/ 	.word	0x0000e480


	//   ....[36]....
        /*019c*/ 	.word	0x0000e4b0


	//   ....[37]....
        /*01a0*/ 	.word	0x0000e580


	//   ....[38]....
        /*01a4*/ 	.word	0x0000e5b0


	//   ....[39]....
        /*01a8*/ 	.word	0x0000e680


	//   ....[40]....
        /*01ac*/ 	.word	0x0000e6a0


	//   ....[41]....
        /*01b0*/ 	.word	0x0000ee20


	//   ....[42]....
        /*01b4*/ 	.word	0x0000ee40


	//   ....[43]....
        /*01b8*/ 	.word	0x0000ef10


	//   ....[44]....
        /*01bc*/ 	.word	0x0000ef40


	//   ....[45]....
        /*01c0*/ 	.word	0x0000f010


	//   ....[46]....
        /*01c4*/ 	.word	0x0000f040


	//   ....[47]....
        /*01c8*/ 	.word	0x0000f110


	//   ....[48]....
        /*01cc*/ 	.word	0x0000f130


	//----- nvinfo : EIATTR_EXIT_INSTR_OFFSETS
	.align		4
.L_268:
        /*01d0*/ 	.byte	0x04, 0x1c
        /*01d2*/ 	.short	(.L_270 - .L_269)


	//   ....[0]....
.L_269:
        /*01d4*/ 	.word	0x00000330


	//   ....[1]....
        /*01d8*/ 	.word	0x0000e6b0


	//   ....[2]....
        /*01dc*/ 	.word	0x0000e700


	//   ....[3]....
        /*01e0*/ 	.word	0x0000e760


	//   ....[4]....
        /*01e4*/ 	.word	0x0000f140


	//   ....[5]....
        /*01e8*/ 	.word	0x0000f190


	//   ....[6]....
        /*01ec*/ 	.word	0x0000f1f0


	//----- nvinfo : EIATTR_CTAIDZ_USED
	.align		4
.L_270:
        /*01f0*/ 	.byte	0x01, 0x04
	.zero		2


	//----- nvinfo : EIATTR_MAX_THREADS
	.align		4
        /*01f4*/ 	.byte	0x04, 0x05
        /*01f6*/ 	.short	(.L_272 - .L_271)
.L_271:
        /*01f8*/ 	.word	0x00000100
        /*01fc*/ 	.word	0x00000001
        /*0200*/ 	.word	0x00000001


	//----- nvinfo : EIATTR_CRS_STACK_SIZE
	.align		4
.L_272:
        /*0204*/ 	.byte	0x04, 0x1e
        /*0206*/ 	.short	(.L_274 - .L_273)
.L_273:
        /*0208*/ 	.word	0x00000000
.L_274:


//--------------------- .nv.info._ZN7cutlass13device_kernelIN5flash19enable_sm80_to_sm89INS1_16FlashAttnFwdSm80INS1_25CollectiveMainloopFwdSm80ILi8ELi1ELb1EN4cute5tupleIJNS5_1CILi128EEES8_S8_EEELi128ENS_10bfloat16_tEfNS_4arch4Sm80ELb1ELb0ELb0ELb1ELb0ELb1ELb1ELb0EEENS1_21CollectiveEpilogueFwdIS9_NS6_IJNS7_ILi1EEESF_SF_EEESA_SC_Li256ELb1ELb1ELb0ELb0EEENS1_19SingleTileSchedulerILb1ELb0ELb1ELi128EEEEEEEEEvNT_6ParamsE --------------------------
	.section	.nv.info._ZN7cutlass13device_kernelIN5flash19enable_sm80_to_sm89INS1_16FlashAttnFwdSm80INS1_25CollectiveMainloopFwdSm80ILi8ELi1ELb1EN4cute5tupleIJNS5_1CILi128EEES8_S8_EEELi128ENS_10bfloat16_tEfNS_4arch4Sm80ELb1ELb0ELb0ELb1ELb0ELb1ELb1ELb0EEENS1_21CollectiveEpilogueFwdIS9_NS6_IJNS7_ILi1EEESF_SF_EEESA_SC_Li256ELb1ELb1ELb0ELb0EEENS1_19SingleTileSchedulerILb1ELb0ELb1ELi128EEEEEEEEEvNT_6ParamsE,"",@"SHT_CUDA_INFO"
	.sectionflags	@""
	.align	4


	//----- nvinfo : EIATTR_CUDA_API_VERSION
	.align		4
        /*0000*/ 	.byte	0x04, 0x37
        /*0002*/ 	.short	(.L_276 - .L_275)
.L_275:
        /*0004*/ 	.word	0x00000082


	//----- nvinfo : EIATTR_SW2861232_WAR
	.align		4
.L_276:
        /*0008*/ 	.byte	0x01, 0x35
	.zero		2


	//----- nvinfo : EIATTR_PARAM_CBANK
	.align		4
        /*000c*/ 	.byte	0x04, 0x0a
        /*000e*/ 	.short	(.L_278 - .L_277)
	.align		4
.L_277:
        /*0010*/ 	.word	index@(.nv.constant0._ZN7cutlass13device_kernelIN5flash19enable_sm80_to_sm89INS1_16FlashAttnFwdSm80INS1_25CollectiveMainloopFwdSm80ILi8ELi1ELb1EN4cute5tupleIJNS5_1CILi128EEES8_S8_EEELi128ENS_10bfloat16_tEfNS_4arch4Sm80ELb1ELb0ELb0ELb1ELb0ELb1ELb1ELb0EEENS1_21CollectiveEpilogueFwdIS9_NS6_IJNS7_ILi1EEESF_SF_EEESA_SC_Li256ELb1ELb1ELb0ELb0EEENS1_19SingleTileSchedulerILb1ELb0ELb1ELi128EEEEEEEEEvNT_6ParamsE)
        /*0014*/ 	.short	0x0160
        /*0016*/ 	.short	0x0418


	//----- nvinfo : EIATTR_CBANK_PARAM_SIZE
	.align		4
.L_278:
        /*0018*/ 	.byte	0x03, 0x19
        /*001a*/ 	.short	0x0418


	//----- nvinfo : EIATTR_KPARAM_INFO
	.align		4
        /*001c*/ 	.byte	0x04, 0x17
        /*001e*/ 	.short	(.L_280 - .L_279)
.L_279:
        /*0020*/ 	.word	0x00000000
        /*0024*/ 	.short	0x0000
        /*0026*/ 	.short	0x0000
        /*0028*/ 	.byte	0x00, 0xf0, 0x61, 0x10


	//----- nvinfo : EIATTR_MAXREG_COUNT
	.align		4
.L_280:
        /*002c*/ 	.byte	0x03, 0x1b
        /*002e*/ 	.short	0x00ff


	//----- nvinfo : EIATTR_NUM_BARRIERS
	.align		4
        /*0030*/ 	.byte	0x02, 0x4c
        /*0032*/ 	.byte	0x02
	.zero		1


	//----- nvinfo : EIATTR_ANNOTATIONS
	.align		4
        /*0034*/ 	.byte	0x04, 0x55
        /*0036*/ 	.short	(.L_282 - .L_281)


	//   ....[0]....
.L_281:
        /* <DEDUP_REMOVED lines=39> */


	//----- nvinfo : EIATTR_MERCURY_ISA_VERSION
	.align		4
.L_282:
        /*0290*/ 	.byte	0x03, 0x5f
        /*0292*/ 	.short	0x0000


	//----- nvinfo : EIATTR_COOP_GROUP_MASK_REGIDS
	.align		4
        /*0294*/ 	.byte	0x04, 0x29
        /*0296*/ 	.short	(.L_284 - .L_283)


	//   ....[0]....
.L_283:
        /*0298*/ 	.word	0xffffffff


	//   ....[1]....
        /*029c*/ 	.word	0xffffffff


	//   ....[2]....
        /*02a0*/ 	.word	0xffffffff


	//   ....[3]....
        /*02a4*/ 	.word	0xffffffff


	//   ....[4]....
        /*02a8*/ 	.word	0xffffffff


	//   ....[5]....
        /*02ac*/ 	.word	0xffffffff


	//   ....[6]....
        /*02b0*/ 	.word	0xffffffff


	//   ....[7]....
        /*02b4*/ 	.word	0xffffffff


	//   ....[8]....
        /*02b8*/ 	.word	0xffffffff


	//   ....[9]....
        /*02bc*/ 	.word	0xffffffff


	//   ....[10]....
        /*02c0*/ 	.word	0xffffffff


	//   ....[11]....
        /*02c4*/ 	.word	0xffffffff


	//   ....[12]....
        /*02c8*/ 	.word	0xffffffff


	//   ....[13]....
        /*02cc*/ 	.word	0xffffffff


	//   ....[14]....
        /*02d0*/ 	.word	0xffffffff


	//   ....[15]....
        /*02d4*/ 	.word	0xffffffff


	//   ....[16]....
        /*02d8*/ 	.word	0xffffffff


	//   ....[17]....
        /*02dc*/ 	.word	0xffffffff


	//   ....[18]....
        /*02e0*/ 	.word	0xffffffff


	//   ....[19]....
        /*02e4*/ 	.word	0xffffffff


	//   ....[20]....
        /*02e8*/ 	.word	0xffffffff


	//   ....[21]....
        /*02ec*/ 	.word	0xffffffff


	//   ....[22]....
        /*02f0*/ 	.word	0xffffffff


	//   ....[23]....
        /*02f4*/ 	.word	0xffffffff


	//   ....[24]....
        /*02f8*/ 	.word	0xffffffff


	//   ....[25]....
        /*02fc*/ 	.word	0xffffffff


	//   ....[26]....
        /*0300*/ 	.word	0xffffffff


	//   ....[27]....
        /*0304*/ 	.word	0xffffffff


	//   ....[28]....
        /*0308*/ 	.word	0xffffffff


	//   ....[29]....
        /*030c*/ 	.word	0xffffffff


	//   ....[30]....
        /*0310*/ 	.word	0xffffffff


	//   ....[31]....
        /*0314*/ 	.word	0xffffffff


	//   ....[32]....
        /*0318*/ 	.word	0xffffffff


	//   ....[33]....
        /*031c*/ 	.word	0xffffffff


	//   ....[34]....
        /*0320*/ 	.word	0xffffffff


	//   ....[35]....
        /*0324*/ 	.word	0xffffffff


	//   ....[36]....
        /*0328*/ 	.word	0xffffffff


	//   ....[37]....
        /*032c*/ 	.word	0xffffffff


	//   ....[38]....
        /*0330*/ 	.word	0xffffffff


	//   ....[39]....
        /*0334*/ 	.word	0xffffffff


	//   ....[40]....
        /*0338*/ 	.word	0xffffffff


	//   ....[41]....
        /*033c*/ 	.word	0xffffffff


	//   ....[42]....
        /*0340*/ 	.word	0xffffffff


	//   ....[43]....
        /*0344*/ 	.word	0xffffffff


	//   ....[44]....
        /*0348*/ 	.word	0xffffffff


	//   ....[45]....
        /*034c*/ 	.word	0xffffffff


	//   ....[46]....
        /*0350*/ 	.word	0xffffffff


	//   ....[47]....
        /*0354*/ 	.word	0xffffffff


	//   ....[48]....
        /*0358*/ 	.word	0xffffffff


	//   ....[49]....
        /*035c*/ 	.word	0xffffffff


	//   ....[50]....
        /*0360*/ 	.word	0xffffffff


	//   ....[51]....
        /*0364*/ 	.word	0xffffffff


	//   ....[52]....
        /*0368*/ 	.word	0xffffffff


	//   ....[53]....
        /*036c*/ 	.word	0xffffffff


	//   ....[54]....
        /*0370*/ 	.word	0xffffffff


	//   ....[55]....
        /*0374*/ 	.word	0xffffffff


	//   ....[56]....
        /*0378*/ 	.word	0xffffffff


	//   ....[57]....
        /*037c*/ 	.word	0xffffffff


	//   ....[58]....
        /*0380*/ 	.word	0xffffffff


	//   ....[59]....
        /*0384*/ 	.word	0xffffffff


	//   ....[60]....
        /*0388*/ 	.word	0xffffffff


	//   ....[61]....
        /*038c*/ 	.word	0xffffffff


	//   ....[62]....
        /*0390*/ 	.word	0xffffffff


	//   ....[63]....
        /*0394*/ 	.word	0xffffffff


	//   ....[64]....
        /*0398*/ 	.word	0xffffffff


	//   ....[65]....
        /*039c*/ 	.word	0xffffffff


	//   ....[66]....
        /*03a0*/ 	.word	0xffffffff


	//   ....[67]....
        /*03a4*/ 	.word	0xffffffff


	//   ....[68]....
        /*03a8*/ 	.word	0xffffffff


	//   ....[69]....
        /*03ac*/ 	.word	0xffffffff


	//   ....[70]....
        /*03b0*/ 	.word	0xffffffff


	//   ....[71]....
        /*03b4*/ 	.word	0xffffffff


	//   ....[72]....
        /*03b8*/ 	.word	0xffffffff


	//   ....[73]....
        /*03bc*/ 	.word	0xffffffff


	//   ....[74]....
        /*03c0*/ 	.word	0xffffffff


	//   ....[75]....
        /*03c4*/ 	.word	0xffffffff


	//   ....[76]....
        /*03c8*/ 	.word	0xffffffff


	//   ....[77]....
        /*03cc*/ 	.word	0xffffffff


	//   ....[78]....
        /*03d0*/ 	.word	0xffffffff


	//   ....[79]....
        /*03d4*/ 	.word	0xffffffff


	//   ....[80]....
        /*03d8*/ 	.word	0xffffffff


	//----- nvinfo : EIATTR_COOP_GROUP_INSTR_OFFSETS
	.align		4
.L_284:
        /*03dc*/ 	.byte	0x04, 0x28
        /*03de*/ 	.short	(.L_286 - .L_285)


	//   ....[0]....
.L_285:
        /*03e0*/ 	.word	0x00000090


	//   ....[1]....
        /*03e4*/ 	.word	0x000084b0


	//   ....[2]....
        /*03e8*/ 	.word	0x000084f0


	//   ....[3]....
        /*03ec*/ 	.word	0x00008500


	//   ....[4]....
        /*03f0*/ 	.word	0x00008510


	//   ....[5]....
        /*03f4*/ 	.word	0x000087d0


	//   ....[6]....
        /*03f8*/ 	.word	0x00008800


	//   ....[7]....
        /*03fc*/ 	.word	0x00008830


	//   ....[8]....
        /*0400*/ 	.word	0x00008860


	//   ....[9]....
        /*0404*/ 	.word	0x00009180


	//   ....[10]....
        /*0408*/ 	.word	0x000091a0


	//   ....[11]....
        /*040c*/ 	.word	0x000091f0


	//   ....[12]....
        /*0410*/ 	.word	0x00009200


	//   ....[13]....
        /*0414*/ 	.word	0x00009380


	//   ....[14]....
        /*0418*/ 	.word	0x00009410


	//   ....[15]....
        /*041c*/ 	.word	0x00009450


	//   ....[16]....
        /*0420*/ 	.word	0x00009480


	//   ....[17]....
        /*0424*/ 	.word	0x00009600


	//   ....[18]....
        /*0428*/ 	.word	0x00009690


	//   ....[19]....
        /*042c*/ 	.word	0x000096d0


	//   ....[20]....
        /*0430*/ 	.word	0x00009710


	//   ....[21]....
        /*0434*/ 	.word	0x000098a0


	//   ....[22]....
        /*0438*/ 	.word	0x00009930


	//   ....[23]....
        /*043c*/ 	.word	0x00009970


	//   ....[24]....
        /*0440*/ 	.word	0x000099a0


	//   ....[25]....
        /*0444*/ 	.word	0x0000b6b0


	//   ....[26]....
        /*0448*/ 	.word	0x0000b700


	//   ....[27]....
        /*044c*/ 	.word	0x0000b720


	//   ....[28]....
        /*0450*/ 	.word	0x0000b7a0


	//   ....[29]....
        /*0454*/ 	.word	0x0000b810


	//   ....[30]....
        /*0458*/ 	.word	0x0000b830


	//   ....[31]....
        /*045c*/ 	.word	0x0000b850


	//   ....[32]....
        /*0460*/ 	.word	0x0000b890


	//   ....[33]....
        /*0464*/ 	.word	0x0000ba50


	//   ....[34]....
        /*0468*/ 	.word	0x0000ba90


	//   ....[35]....
        /*046c*/ 	.word	0x0000baa0


	//   ....[36]....
        /*0470*/ 	.word	0x0000bab0


	//   ....[37]....
        /*0474*/ 	.word	0x0000bb90


	//   ....[38]....
        /*0478*/ 	.word	0x0000bbf0


	//   ....[39]....
        /*047c*/ 	.word	0x0000bc30


	//   ....[40]....
        /*0480*/ 	.word	0x0000bc40


	//   ....[41]....
        /*0484*/ 	.word	0x0000f300


	//   ....[42]....
        /*0488*/ 	.word	0x0000f310


	//   ....[43]....
        /*048c*/ 	.word	0x00010020


	//   ....[44]....
        /*0490*/ 	.word	0x00010040


	//   ....[45]....
        /*0494*/ 	.word	0x00010060


	//   ....[46]....
        /*0498*/ 	.word	0x00010080


	//   ....[47]....
        /*049c*/ 	.word	0x00012a10


	//   ....[48]....
        /*04a0*/ 	.word	0x00012a50


	//   ....[49]....
        /*04a4*/ 	.word	0x00013be0


	//   ....[50]....
        /*04a8*/ 	.word	0x00013cd0


	//   ....[51]....
        /*04ac*/ 	.word	0x00013cf0


	//   ....[52]....
        /*04b0*/ 	.word	0x00013d30


	//   ....[53]....
        /*04b4*/ 	.word	0x00017760


	//   ....[54]....
        /*04b8*/ 	.word	0x00017790


	//   ....[55]....
        /*04bc*/ 	.word	0x000177b0


	//   ....[56]....
        /*04c0*/ 	.word	0x000177d0


	//   ....[57]....
        /*04c4*/ 	.word	0x00019960


	//   ....[58]....
        /*04c8*/ 	.word	0x00019970


	//   ....[59]....
        /*04cc*/ 	.word	0x000199a0


	//   ....[60]....
        /*04d0*/ 	.word	0x000199c0


	//   ....[61]....
        /*04d4*/ 	.word	0x0001ab60


	//   ....[62]....
        /*04d8*/ 	.word	0x0001ab90


	//   ....[63]....
        /*04dc*/ 	.word	0x0001abc0


	//   ....[64]....
        /*04e0*/ 	.word	0x0001abf0


	//   ....[65]....
        /*04e4*/ 	.word	0x0001adb0


	//   ....[66]....
        /*04e8*/ 	.word	0x0001adc0


	//   ....[67]....
        /*04ec*/ 	.word	0x0001aeb0


	//   ....[68]....
        /*04f0*/ 	.word	0x0001aee0


	//   ....[69]....
        /*04f4*/ 	.word	0x0001afb0


	//   ....[70]....
        /*04f8*/ 	.word	0x0001afe0


	//   ....[71]....
        /*04fc*/ 	.word	0x0001b0b0


	//   ....[72]....
        /*0500*/ 	.word	0x0001b0d0


	//   ....[73]....
        /*0504*/ 	.word	0x0001b810


	//   ....[74]....
        /*0508*/ 	.word	0x0001b830


	//   ....[75]....
        /*050c*/ 	.word	0x0001b910


	//   ....[76]....
        /*0510*/ 	.word	0x0001b940


	//   ....[77]....
        /*0514*/ 	.word	0x0001ba10


	//   ....[78]....
        /*0518*/ 	.word	0x0001ba40


	//   ....[79]....
        /*051c*/ 	.word	0x0001bb10


	//   ....[80]....
        /*0520*/ 	.word	0x0001bb30


	//----- nvinfo : EIATTR_EXIT_INSTR_OFFSETS
	.align		4
.L_286:
        /*0524*/ 	.byte	0x04, 0x1c
        /*0526*/ 	.short	(.L_288 - .L_287)


	//   ....[0]....
.L_287:
        /*0528*/ 	.word	0x00000370


	//   ....[1]....
        /*052c*/ 	.word	0x0001b0e0


	//   ....[2]....
        /*0530*/ 	.word	0x0001b130


	//   ....[3]....
        /*0534*/ 	.word	0x0001b190


	//   ....[4]....
        /*0538*/ 	.word	0x0001bb40


	//   ....[5]....
        /*053c*/ 	.word	0x0001bb90


	//   ....[6]....
        /*0540*/ 	.word	0x0001bbf0


	//----- nvinfo : EIATTR_CTAIDZ_USED
	.align		4
.L_288:
        /*0544*/ 	.byte	0x01, 0x04
	.zero		2


	//----- nvinfo : EIATTR_MAX_THREADS
	.align		4
        /*0548*/ 	.byte	0x04, 0x05
        /*054a*/ 	.short	(.L_290 - .L_289)
.L_289:
        /*054c*/ 	.word	0x00000100
        /*0550*/ 	.word	0x00000001
        /*0554*/ 	.word	0x00000001


	//----- nvinfo : EIATTR_CRS_STACK_SIZE
	.align		4
.L_290:
        /*0558*/ 	.byte	0x04, 0x1e
        /*055a*/ 	.short	(.L_292 - .L_291)
.L_291:
        /*055c*/ 	.word	0x00000000
.L_292:


//--------------------- .nv.info._ZN7cutlass13device_kernelIN5flash19enable_sm80_to_sm89INS1_16FlashAttnFwdSm80INS1_25CollectiveMainloopFwdSm80ILi4ELi1ELb0EN4cute5tupleIJNS5_1CILi128EEENS7_ILi64EEES8_EEELi128ENS_10bfloat16_tEfNS_4arch4Sm80ELb0ELb0ELb0ELb0ELb0ELb0ELb1ELb0EEENS1_21CollectiveEpilogueFwdINS6_IJS8_S8_S9_EEENS6_IJNS7_ILi1EEESH_SH_EEESB_SD_Li128ELb0ELb1ELb0ELb0EEENS1_19SingleTileSchedulerILb0ELb0ELb1ELi128EEEEEEEEEvNT_6ParamsE --------------------------
	.section	.nv.info._ZN7cutlass13device_kernelIN5flash19enable_sm80_to_sm89INS1_16FlashAttnFwdSm80INS1_25CollectiveMainloopFwdSm80ILi4ELi1ELb0EN4cute5tupleIJNS5_1CILi128EEENS7_ILi64EEES8_EEELi128ENS_10bfloat16_tEfNS_4arch4Sm80ELb0ELb0ELb0ELb0ELb0ELb0ELb1ELb0EEENS1_21CollectiveEpilogueFwdINS6_IJS8_S8_S9_EEENS6_IJNS7_ILi1EEESH_SH_EEESB_SD_Li128ELb0ELb1ELb0ELb0EEENS1_19SingleTileSchedulerILb0ELb0ELb1ELi128EEEEEEEEEvNT_6ParamsE,"",@"SHT_CUDA_INFO"
	.sectionflags	@""
	.align	4


	//----- nvinfo : EIATTR_CUDA_API_VERSION
	.align		4
        /*0000*/ 	.byte	0x04, 0x37
        /*0002*/ 	.short	(.L_294 - .L_293)
.L_293:
        /*0004*/ 	.word	0x00000082


	//----- nvinfo : EIATTR_SW2861232_WAR
	.align		4
.L_294:
        /*0008*/ 	.byte	0x01, 0x35
	.zero		2


	//----- nvinfo : EIATTR_PARAM_CBANK
	.align		4
        /*000c*/ 	.byte	0x04, 0x0a
        /*000e*/ 	.short	(.L_296 - .L_295)
	.align		4
.L_295:
        /*0010*/ 	.word	index@(.nv.constant0._ZN7cutlass13device_kernelIN5flash19enable_sm80_to_sm89INS1_16FlashAttnFwdSm80INS1_25CollectiveMainloopFwdSm80ILi4ELi1ELb0EN4cute5tupleIJNS5_1CILi128EEENS7_ILi64EEES8_EEELi128ENS_10bfloat16_tEfNS_4arch4Sm80ELb0ELb0ELb0ELb0ELb0ELb0ELb1ELb0EEENS1_21CollectiveEpilogueFwdINS6_IJS8_S8_S9_EEENS6_IJNS7_ILi1EEESH_SH_EEESB_SD_Li128ELb0ELb1ELb0ELb0EEENS1_19SingleTileSchedulerILb0ELb0ELb1ELi128EEEEEEEEEvNT_6ParamsE)
        /*0014*/ 	.short	0x0160
        /*0016*/ 	.short	0x0418


	//----- nvinfo : EIATTR_CBANK_PARAM_SIZE
	.align		4
.L_296:
        /*0018*/ 	.byte	0x03, 0x19
        /*001a*/ 	.short	0x0418


	//----- nvinfo : EIATTR_KPARAM_INFO
	.align		4
        /*001c*/ 	.byte	0x04, 0x17
        /*001e*/ 	.short	(.L_298 - .L_297)
.L_297:
        /*0020*/ 	.word	0x00000000
        /*0024*/ 	.short	0x0000
        /*0026*/ 	.short	0x0000
        /*0028*/ 	.byte	0x00, 0xf0, 0x61, 0x10


	//----- nvinfo : EIATTR_MAXREG_COUNT
	.align		4
.L_298:
        /*002c*/ 	.byte	0x03, 0x1b
        /*002e*/ 	.short	0x00ff


	//----- nvinfo : EIATTR_NUM_BARRIERS
	.align		4
        /*0030*/ 	.byte	0x02, 0x4c
        /*0032*/ 	.byte	0x02
	.zero		1


	//----- nvinfo : EIATTR_ANNOTATIONS
	.align		4
        /*0034*/ 	.byte	0x04, 0x55
        /*0036*/ 	.short	(.L_300 - .L_299)


	//   ....[0]....
.L_299:
        /* <DEDUP_REMOVED lines=26> */


	//----- nvinfo : EIATTR_MERCURY_ISA_VERSION
	.align		4
.L_300:
        /*01c0*/ 	.byte	0x03, 0x5f
        /*01c2*/ 	.short	0x0000


	//----- nvinfo : EIATTR_INT_WARP_WIDE_INSTR_OFFSETS
	.align		4
        /*01c4*/ 	.byte	0x04, 0x31
        /*01c6*/ 	.short	(.L_302 - .L_301)


	//   ....[0]....
.L_301:
        /*01c8*/ 	.word	0x00000ca0


	//----- nvinfo : EIATTR_COOP_GROUP_MASK_REGIDS
	.align		4
.L_302:
        /*01cc*/ 	.byte	0x04, 0x29
        /*01ce*/ 	.short	(.L_304 - .L_303)


	//   ....[0]....
.L_303:
        /*01d0*/ 	.word	0xffffffff


	//   ....[1]....
        /*01d4*/ 	.word	0xffffffff


	//   ....[2]....
        /*01d8*/ 	.word	0xffffffff


	//   ....[3]....
        /*01dc*/ 	.word	0xffffffff


	//   ....[4]....
        /*01e0*/ 	.word	0xffffffff


	//   ....[5]....
        /*01e4*/ 	.word	0xffffffff


	//   ....[6]....
        /*01e8*/ 	.word	0xffffffff


	//   ....[7]....
        /*01ec*/ 	.word	0xffffffff


	//   ....[8]....
        /*01f0*/ 	.word	0xffffffff


	//   ....[9]....
        /*01f4*/ 	.word	0xffffffff


	//   ....[10]....
        /*01f8*/ 	.word	0xffffffff


	//   ....[11]....
        /*01fc*/ 	.word	0xffffffff


	//   ....[12]....
        /*0200*/ 	.word	0xffffffff


	//   ....[13]....
        /*0204*/ 	.word	0xffffffff


	//   ....[14]....
        /*0208*/ 	.word	0xffffffff


	//   ....[15]....
        /*020c*/ 	.word	0xffffffff


	//   ....[16]....
        /*0210*/ 	.word	0xffffffff


	//   ....[17]....
        /*0214*/ 	.word	0xffffffff


	//   ....[18]....
        /*0218*/ 	.word	0xffffffff


	//   ....[19]....
        /*021c*/ 	.word	0xffffffff


	//   ....[20]....
        /*0220*/ 	.word	0xffffffff


	//   ....[21]....
        /*0224*/ 	.word	0xffffffff


	//   ....[22]....
        /*0228*/ 	.word	0xffffffff


	//   ....[23]....
        /*022c*/ 	.word	0xffffffff


	//   ....[24]....
        /*0230*/ 	.word	0xffffffff


	//   ....[25]....
        /*0234*/ 	.word	0xffffffff


	//   ....[26]....
        /*0238*/ 	.word	0xffffffff


	//   ....[27]....
        /*023c*/ 	.word	0xffffffff


	//   ....[28]....
        /*0240*/ 	.word	0xffffffff


	//   ....[29]....
        /*0244*/ 	.word	0xffffffff


	//   ....[30]....
        /*0248*/ 	.word	0xffffffff


	//   ....[31]....
        /*024c*/ 	.word	0xffffffff


	//   ....[32]....
        /*0250*/ 	.word	0xffffffff


	//   ....[33]....
        /*0254*/ 	.word	0xffffffff


	//   ....[34]....
        /*0258*/ 	.word	0xffffffff


	//   ....[35]....
        /*025c*/ 	.word	0xffffffff


	//   ....[36]....
        /*0260*/ 	.word	0xffffffff


	//   ....[37]....
        /*0264*/ 	.word	0xffffffff


	//   ....[38]....
        /*0268*/ 	.word	0xffffffff


	//   ....[39]....
        /*026c*/ 	.word	0xffffffff


	//   ....[40]....
        /*0270*/ 	.word	0xffffffff


	//   ....[41]....
        /*0274*/ 	.word	0xffffffff


	//   ....[42]....
        /*0278*/ 	.word	0xffffffff


	//   ....[43]....
        /*027c*/ 	.word	0xffffffff


	//   ....[44]....
        /*0280*/ 	.word	0xffffffff


	//   ....[45]....
        /*0284*/ 	.word	0xffffffff


	//   ....[46]....
        /*0288*/ 	.word	0xffffffff


	//   ....[47]....
        /*028c*/ 	.word	0xffffffff


	//   ....[48]....
        /*0290*/ 	.word	0xffffffff


	//   ....[49]....
        /*0294*/ 	.word	0xffffffff


	//   ....[50]....
        /*0298*/ 	.word	0xffffffff


	//   ....[51]....
        /*029c*/ 	.word	0xffffffff


	//   ....[52]....
        /*02a0*/ 	.word	0xffffffff


	//   ....[53]....
        /*02a4*/ 	.word	0xffffffff


	//   ....[54]....
        /*02a8*/ 	.word	0xffffffff


	//   ....[55]....
        /*02ac*/ 	.word	0xffffffff


	//   ....[56]....
        /*02b0*/ 	.word	0xffffffff


	//   ....[57]....
        /*02b4*/ 	.word	0xffffffff


	//   ....[58]....
        /*02b8*/ 	.word	0xffffffff


	//   ....[59]....
        /*02bc*/ 	.word	0xffffffff


	//   ....[60]....
        /*02c0*/ 	.word	0xffffffff


	//   ....[61]....
        /*02c4*/ 	.word	0xffffffff


	//   ....[62]....
        /*02c8*/ 	.word	0xffffffff


	//   ....[63]....
        /*02cc*/ 	.word	0xffffffff


	//----- nvinfo : EIATTR_COOP_GROUP_INSTR_OFFSETS
	.align		4
.L_304:
        /*02d0*/ 	.byte	0x04, 0x28
        /*02d2*/ 	.short	(.L_306 - .L_305)


	//   ....[0]....
.L_305:
        /*02d4*/ 	.word	0x000004f0


	//   ....[1]....
        /*02d8*/ 	.word	0x00000520


	//   ....[2]....
        /*02dc*/ 	.word	0x00000550


	//   ....[3]....
        /*02e0*/ 	.word	0x00000580


	//   ....[4]....
        /*02e4*/ 	.word	0x000005c0


	//   ....[5]....
        /*02e8*/ 	.word	0x000005f0


	//   ....[6]....
        /*02ec*/ 	.word	0x00000620


	//   ....[7]....
        /*02f0*/ 	.word	0x000006a0


	//   ....[8]....
        /*02f4*/ 	.word	0x000006f0


	//   ....[9]....
        /*02f8*/ 	.word	0x00000860


	//   ....[10]....
        /*02fc*/ 	.word	0x00000880


	//   ....[11]....
        /*0300*/ 	.word	0x00000960


	//   ....[12]....
        /*0304*/ 	.word	0x00000980


	//   ....[13]....
        /*0308*/ 	.word	0x00000a30


	//   ....[14]....
        /*030c*/ 	.word	0x00000aa0


	//   ....[15]....
        /*0310*/ 	.word	0x00000ac0


	//   ....[16]....
        /*0314*/ 	.word	0x00002c90


	//   ....[17]....
        /*0318*/ 	.word	0x00002d90


	//   ....[18]....
        /*031c*/ 	.word	0x00003100


	//   ....[19]....
        /*0320*/ 	.word	0x000031f0


	//   ....[20]....
        /*0324*/ 	.word	0x00003250


	//   ....[21]....
        /*0328*/ 	.word	0x00003270


	//   ....[22]....
        /*032c*/ 	.word	0x000032c0


	//   ....[23]....
        /*0330*/ 	.word	0x00003390


	//   ....[24]....
        /*0334*/ 	.word	0x00005e50


	//   ....[25]....
        /*0338*/ 	.word	0x00005ed0


	//   ....[26]....
        /*033c*/ 	.word	0x00005f20


	//   ....[27]....
        /*0340*/ 	.word	0x00005f50


	//   ....[28]....
        /*0344*/ 	.word	0x00005f70


	//   ....[29]....
        /*0348*/ 	.word	0x00005f80


	//   ....[30]....
        /*034c*/ 	.word	0x00005fb0


	//   ....[31]....
        /*0350*/ 	.word	0x00005fd0


	//   ....[32]....
        /*0354*/ 	.word	0x00008490


	//   ....[33]....
        /*0358*/ 	.word	0x000084a0


	//   ....[34]....
        /*035c*/ 	.word	0x000084b0


	//   ....[35]....
        /*0360*/ 	.word	0x000084c0


	//   ....[36]....
        /*0364*/ 	.word	0x000084f0


	//   ....[37]....
        /*0368*/ 	.word	0x00008510


	//   ....[38]....
        /*036c*/ 	.word	0x00008530


	//   ....[39]....
        /*0370*/ 	.word	0x00008540


	//   ....[40]....
        /*0374*/ 	.word	0x00009e80


	//   ....[41]....
        /*0378*/ 	.word	0x00009e90


	//   ....[42]....
        /*037c*/ 	.word	0x00009eb0


	//   ....[43]....
        /*0380*/ 	.word	0x00009ec0


	//   ....[44]....
        /*0384*/ 	.word	0x00009ed0


	//   ....[45]....
        /*0388*/ 	.word	0x00009ee0


	//   ....[46]....
        /*038c*/ 	.word	0x00009ef0


	//   ....[47]....
        /*0390*/ 	.word	0x00009f00


	//   ....[48]....
        /*0394*/ 	.word	0x0000a080


	//   ....[49]....
        /*0398*/ 	.word	0x0000a0a0


	//   ....[50]....
        /*039c*/ 	.word	0x0000a190


	//   ....[51]....
        /*03a0*/ 	.word	0x0000a1c0


	//   ....[52]....
        /*03a4*/ 	.word	0x0000a290


	//   ....[53]....
        /*03a8*/ 	.word	0x0000a2c0


	//   ....[54]....
        /*03ac*/ 	.word	0x0000a390


	//   ....[55]....
        /*03b0*/ 	.word	0x0000a3c0


	//   ....[56]....
        /*03b4*/ 	.word	0x0000a490


	//   ....[57]....
        /*03b8*/ 	.word	0x0000a4c0


	//   ....[58]....
        /*03bc*/ 	.word	0x0000a590


	//   ....[59]....
        /*03c0*/ 	.word	0x0000a5c0


	//   ....[60]....
        /*03c4*/ 	.word	0x0000a690


	//   ....[61]....
        /*03c8*/ 	.word	0x0000a6c0


	//   ....[62]....
        /*03cc*/ 	.word	0x0000a790


	//   ....[63]....
        /*03d0*/ 	.word	0x0000a7b0


	//----- nvinfo : EIATTR_EXIT_INSTR_OFFSETS
	.align		4
.L_306:
        /*03d4*/ 	.byte	0x04, 0x1c
        /*03d6*/ 	.short	(.L_308 - .L_307)


	//   ....[0]....
.L_307:
        /*03d8*/ 	.word	0x00000040


	//   ....[1]....
        /*03dc*/ 	.word	0x0000a7c0


	//   ....[2]....
        /*03e0*/ 	.word	0x0000a810


	//   ....[3]....
        /*03e4*/ 	.word	0x0000a870


	//----- nvinfo : EIATTR_CTAIDZ_USED
	.align		4
.L_308:
        /*03e8*/ 	.byte	0x01, 0x04
	.zero		2


	//----- nvinfo : EIATTR_MAX_THREADS
	.align		4
        /*03ec*/ 	.byte	0x04, 0x05
        /*03ee*/ 	.short	(.L_310 - .L_309)
.L_309:
        /*03f0*/ 	.word	0x00000080
        /*03f4*/ 	.word	0x00000001
        /*03f8*/ 	.word	0x00000001


	//----- nvinfo : EIATTR_CRS_STACK_SIZE
	.align		4
.L_310:
        /*03fc*/ 	.byte	0x04, 0x1e
        /*03fe*/ 	.short	(.L_312 - .L_311)
.L_311:
        /*0400*/ 	.word	0x00000000
.L_312:


//--------------------- .nv.info._ZN7cutlass13device_kernelIN5flash19enable_sm80_to_sm89INS1_16FlashAttnFwdSm80INS1_25CollectiveMainloopFwdSm80ILi4ELi1ELb0EN4cute5tupleIJNS5_1CILi128EEENS7_ILi64EEES8_EEELi128ENS_10bfloat16_tEfNS_4arch4Sm80ELb0ELb0ELb0ELb1ELb0ELb0ELb1ELb0EEENS1_21CollectiveEpilogueFwdINS6_IJS8_S8_S9_EEENS6_IJNS7_ILi1EEESH_SH_EEESB_SD_Li128ELb1ELb1ELb0ELb0EEENS1_19SingleTileSchedulerILb1ELb0ELb1ELi128EEEEEEEEEvNT_6ParamsE --------------------------
	.section	.nv.info._ZN7cutlass13device_kernelIN5flash19enable_sm80_to_sm89INS1_16FlashAttnFwdSm80INS1_25CollectiveMainloopFwdSm80ILi4ELi1ELb0EN4cute5tupleIJNS5_1CILi128EEENS7_ILi64EEES8_EEELi128ENS_10bfloat16_tEfNS_4arch4Sm80ELb0ELb0ELb0ELb1ELb0ELb0ELb1ELb0EEENS1_21CollectiveEpilogueFwdINS6_IJS8_S8_S9_EEENS6_IJNS7_ILi1EEESH_SH_EEESB_SD_Li128ELb1ELb1ELb0ELb0EEENS1_19SingleTileSchedulerILb1ELb0ELb1ELi128EEEEEEEEEvNT_6ParamsE,"",@"SHT_CUDA_INFO"
	.sectionflags	@""
	.align	4


	//----- nvinfo : EIATTR_CUDA_API_VERSION
	.align		4
        /*0000*/ 	.byte	0x04, 0x37
        /*0002*/ 	.short	(.L_314 - .L_313)
.L_313:
        /*0004*/ 	.word	0x00000082


	//----- nvinfo : EIATTR_SW2861232_WAR
	.align		4
.L_314:
        /*0008*/ 	.byte	0x01, 0x35
	.zero		2


	//----- nvinfo : EIATTR_PARAM_CBANK
	.align		4
        /*000c*/ 	.byte	0x04, 0x0a
        /*000e*/ 	.short	(.L_316 - .L_315)
	.align		4
.L_315:
        /*0010*/ 	.word	index@(.nv.constant0._ZN7cutlass13device_kernelIN5flash19enable_sm80_to_sm89INS1_16FlashAttnFwdSm80INS1_25CollectiveMainloopFwdSm80ILi4ELi1ELb0EN4cute5tupleIJNS5_1CILi128EEENS7_ILi64EEES8_EEELi128ENS_10bfloat16_tEfNS_4arch4Sm80ELb0ELb0ELb0ELb1ELb0ELb0ELb1ELb0EEENS1_21CollectiveEpilogueFwdINS6_IJS8_S8_S9_EEENS6_IJNS7_ILi1EEESH_SH_EEESB_SD_Li128ELb1ELb1ELb0ELb0EEENS1_19SingleTileSchedulerILb1ELb0ELb1ELi128EEEEEEEEEvNT_6ParamsE)
        /*0014*/ 	.short	0x0160
        /*0016*/ 	.short	0x0418


	//----- nvinfo : EIATTR_CBANK_PARAM_SIZE
	.align		4
.L_316:
        /*0018*/ 	.byte	0x03, 0x19
        /*001a*/ 	.short	0x0418


	//----- nvinfo : EIATTR_KPARAM_INFO
	.align		4
        /*001c*/ 	.byte	0x04, 0x17
        /*001e*/ 	.short	(.L_318 - .L_317)
.L_317:
        /*0020*/ 	.word	0x00000000
        /*0024*/ 	.short	0x0000
        /*0026*/ 	.short	0x0000
        /*0028*/ 	.byte	0x00, 0xf0, 0x61, 0x10


	//----- nvinfo : EIATTR_MAXREG_COUNT
	.align		4
.L_318:
        /*002c*/ 	.byte	0x03, 0x1b
        /*002e*/ 	.short	0x00ff


	//----- nvinfo : EIATTR_NUM_BARRIERS
	.align		4
        /*0030*/ 	.byte	0x02, 0x4c
        /*0032*/ 	.byte	0x02
	.zero		1


	//----- nvinfo : EIATTR_ANNOTATIONS
	.align		4
        /*0034*/ 	.byte	0x04, 0x55
        /*0036*/ 	.short	(.L_320 - .L_319)


	//   ....[0]....
.L_319:
        /* <DEDUP_REMOVED lines=40> */
        /*02ac*/ 	.byte	0xd0, 0xaf, 0x00, 0x00, 0x01, 0x00, 0x00, 0x00, 0x30, 0xcc, 0x00, 0x00


	//----- nvinfo : EIATTR_MERCURY_ISA_VERSION
	.align		4
.L_320:
        /*02b8*/ 	.byte	0x03, 0x5f
        /*02ba*/ 	.short	0x0000


	//----- nvinfo : EIATTR_INT_WARP_WIDE_INSTR_OFFSETS
	.align		4
        /*02bc*/ 	.byte	0x04, 0x31
        /*02be*/ 	.short	(.L_322 - .L_321)


	//   ....[0]....
.L_321:
        /*02c0*/ 	.word	0x00001d70


	//----- nvinfo : EIATTR_COOP_GROUP_MASK_REGIDS
	.align		4
.L_322:
        /*02c4*/ 	.byte	0x04, 0x29
        /*02c6*/ 	.short	(.L_324 - .L_323)


	//   ....[0]....
.L_323:
        /*02c8*/ 	.word	0xffffffff


	//   ....[1]....
        /*02cc*/ 	.word	0xffffffff


	//   ....[2]....
        /*02d0*/ 	.word	0xffffffff


	//   ....[3]....
        /*02d4*/ 	.word	0xffffffff


	//   ....[4]....
        /*02d8*/ 	.word	0xffffffff


	//   ....[5]....
        /*02dc*/ 	.word	0xffffffff


	//   ....[6]....
        /*02e0*/ 	.word	0xffffffff


	//   ....[7]....
        /*02e4*/ 	.word	0xffffffff


	//   ....[8]....
        /*02e8*/ 	.word	0xffffffff


	//   ....[9]....
        /*02ec*/ 	.word	0xffffffff


	//   ....[10]....
        /*02f0*/ 	.word	0xffffffff


	//   ....[11]....
        /*02f4*/ 	.word	0xffffffff


	//   ....[12]....
        /*02f8*/ 	.word	0xffffffff


	//   ....[13]....
        /*02fc*/ 	.word	0xffffffff


	//   ....[14]....
        /*0300*/ 	.word	0xffffffff


	//   ....[15]....
        /*0304*/ 	.word	0xffffffff


	//   ....[16]....
        /*0308*/ 	.word	0xffffffff


	//   ....[17]....
        /*030c*/ 	.word	0xffffffff


	//   ....[18]....
        /*0310*/ 	.word	0xffffffff


	//   ....[19]....
        /*0314*/ 	.word	0xffffffff


	//   ....[20]....
        /*0318*/ 	.word	0xffffffff


	//   ....[21]....
        /*031c*/ 	.word	0xffffffff


	//   ....[22]....
        /*0320*/ 	.word	0xffffffff


	//   ....[23]....
        /*0324*/ 	.word	0xffffffff


	//   ....[24]....
        /*0328*/ 	.word	0xffffffff


	//   ....[25]....
        /*032c*/ 	.word	0xffffffff


	//   ....[26]....
        /*0330*/ 	.word	0xffffffff


	//   ....[27]....
        /*0334*/ 	.word	0xffffffff


	//   ....[28]....
        /*0338*/ 	.word	0xffffffff


	//   ....[29]....
        /*033c*/ 	.word	0xffffffff


	//   ....[30]....
        /*0340*/ 	.word	0xffffffff


	//   ....[31]....
        /*0344*/ 	.word	0xffffffff


	//   ....[32]....
        /*0348*/ 	.word	0xffffffff


	//   ....[33]....
        /*034c*/ 	.word	0xffffffff


	//   ....[34]....
        /*0350*/ 	.word	0xffffffff


	//   ....[35]....
        /*0354*/ 	.word	0xffffffff


	//   ....[36]....
        /*0358*/ 	.word	0xffffffff


	//   ....[37]....
        /*035c*/ 	.word	0xffffffff


	//   ....[38]....
        /*0360*/ 	.word	0xffffffff


	//   ....[39]....
        /*0364*/ 	.word	0xffffffff


	//   ....[40]....
        /*0368*/ 	.word	0xffffffff


	//   ....[41]....
        /*036c*/ 	.word	0xffffffff


	//   ....[42]....
        /*0370*/ 	.word	0xffffffff


	//   ....[43]....
        /*0374*/ 	.word	0xffffffff


	//   ....[44]....
        /*0378*/ 	.word	0xffffffff


	//   ....[45]....
        /*037c*/ 	.word	0xffffffff


	//   ....[46]....
        /*0380*/ 	.word	0xffffffff


	//   ....[47]....
        /*0384*/ 	.word	0xffffffff


	//   ....[48]....
        /*0388*/ 	.word	0xffffffff


	//   ....[49]....
        /*038c*/ 	.word	0xffffffff


	//   ....[50]....
        /*0390*/ 	.word	0xffffffff


	//   ....[51]....
        /*0394*/ 	.word	0xffffffff


	//   ....[52]....
        /*0398*/ 	.word	0xffffffff


	//   ....[53]....
        /*039c*/ 	.word	0xffffffff


	//   ....[54]....
        /*03a0*/ 	.word	0xffffffff


	//   ....[55]....
        /*03a4*/ 	.word	0xffffffff


	//   ....[56]....
        /*03a8*/ 	.word	0xffffffff


	//   ....[57]....
        /*03ac*/ 	.word	0xffffffff


	//   ....[58]....
        /*03b0*/ 	.word	0xffffffff


	//   ....[59]....
        /*03b4*/ 	.word	0xffffffff


	//   ....[60]....
        /*03b8*/ 	.word	0xffffffff


	//   ....[61]....
        /*03bc*/ 	.word	0xffffffff


	//   ....[62]....
        /*03c0*/ 	.word	0xffffffff


	//   ....[63]....
        /*03c4*/ 	.word	0xffffffff


	//   ....[64]....
        /*03c8*/ 	.word	0xffffffff


	//   ....[65]....
        /*03cc*/ 	.word	0xffffffff


	//   ....[66]....
        /*03d0*/ 	.word	0xffffffff


	//   ....[67]....
        /*03d4*/ 	.word	0xffffffff


	//   ....[68]....
        /*03d8*/ 	.word	0xffffffff


	//   ....[69]....
        /*03dc*/ 	.word	0xffffffff


	//   ....[70]....
        /*03e0*/ 	.word	0xffffffff


	//   ....[71]....
        /*03e4*/ 	.word	0xffffffff


	//   ....[72]....
        /*03e8*/ 	.word	0xffffffff


	//   ....[73]....
        /*03ec*/ 	.word	0xffffffff


	//   ....[74]....
        /*03f0*/ 	.word	0xffffffff


	//   ....[75]....
        /*03f4*/ 	.word	0xffffffff


	//   ....[76]....
        /*03f8*/ 	.word	0xffffffff


	//   ....[77]....
        /*03fc*/ 	.word	0xffffffff


	//   ....[78]....
        /*0400*/ 	.word	0xffffffff


	//   ....[79]....
        /*0404*/ 	.word	0xffffffff


	//   ....[80]....
        /*0408*/ 	.word	0xffffffff


	//----- nvinfo : EIATTR_COOP_GROUP_INSTR_OFFSETS
	.align		4
.L_324:
        /*040c*/ 	.byte	0x04, 0x28
        /*040e*/ 	.short	(.L_326 - .L_325)


	//   ....[0]....
.L_325:
        /*0410*/ 	.word	0x00000090


	//   ....[1]....
        /*0414*/ 	.word	0x00001190


	//   ....[2]....
        /*0418*/ 	.word	0x000011c0


	//   ....[3]....
        /*041c*/ 	.word	0x00001450


	//   ....[4]....
        /*0420*/ 	.word	0x00001480


	//   ....[5]....
        /*0424*/ 	.word	0x00001560


	//   ....[6]....
        /*0428*/ 	.word	0x00001590


	//   ....[7]....
        /*042c*/ 	.word	0x00001670


	//   ....[8]....
        /*0430*/ 	.word	0x000016a0


	//   ....[9]....
        /*0434*/ 	.word	0x00001780


	//   ....[10]....
        /*0438*/ 	.word	0x000017b0


	//   ....[11]....
        /*043c*/ 	.word	0x00001890


	//   ....[12]....
        /*0440*/ 	.word	0x000018c0


	//   ....[13]....
        /*0444*/ 	.word	0x000019a0


	//   ....[14]....
        /*0448*/ 	.word	0x000019d0


	//   ....[15]....
        /*044c*/ 	.word	0x00001aa0


	//   ....[16]....
        /*0450*/ 	.word	0x00001ae0


	//   ....[17]....
        /*0454*/ 	.word	0x00003ab0


	//   ....[18]....
        /*0458*/ 	.word	0x00003bc0


	//   ....[19]....
        /*045c*/ 	.word	0x00003dc0


	//   ....[20]....
        /*0460*/ 	.word	0x00003de0


	//   ....[21]....
        /*0464*/ 	.word	0x00003fb0


	//   ....[22]....
        /*0468*/ 	.word	0x00004040


	//   ....[23]....
        /*046c*/ 	.word	0x000042f0


	//   ....[24]....
        /*0470*/ 	.word	0x000043c0


	//   ....[25]....
        /*0474*/ 	.word	0x00007c20


	//   ....[26]....
        /*0478*/ 	.word	0x00007c80


	//   ....[27]....
        /*047c*/ 	.word	0x00007d30


	//   ....[28]....
        /*0480*/ 	.word	0x00007d90


	//   ....[29]....
        /*0484*/ 	.word	0x00007de0


	//   ....[30]....
        /*0488*/ 	.word	0x00007ef0


	//   ....[31]....
        /*048c*/ 	.word	0x00008020


	//   ....[32]....
        /*0490*/ 	.word	0x000084c0


	//   ....[33]....
        /*0494*/ 	.word	0x0000a4c0


	//   ....[34]....
        /*0498*/ 	.word	0x0000a4d0


	//   ....[35]....
        /*049c*/ 	.word	0x0000a4e0


	//   ....[36]....
        /*04a0*/ 	.word	0x0000a500


	//   ....[37]....
        /*04a4*/ 	.word	0x0000a520


	//   ....[38]....
        /*04a8*/ 	.word	0x0000a540


	//   ....[39]....
        /*04ac*/ 	.word	0x0000a550


	//   ....[40]....
        /*04b0*/ 	.word	0x0000a580


	//   ....[41]....
        /*04b4*/ 	.word	0x0000c0b0


	//   ....[42]....
        /*04b8*/ 	.word	0x0000c0d0


	//   ....[43]....
        /*04bc*/ 	.word	0x0000c100


	//   ....[44]....
        /*04c0*/ 	.word	0x0000c120


	//   ....[45]....
        /*04c4*/ 	.word	0x0000c140


	//   ....[46]....
        /*04c8*/ 	.word	0x0000c160


	//   ....[47]....
        /*04cc*/ 	.word	0x0000c170


	//   ....[48]....
        /*04d0*/ 	.word	0x0000c180


	//   ....[49]....
        /*04d4*/ 	.word	0x0000c3c0


	//   ....[50]....
        /*04d8*/ 	.word	0x0000c3d0


	//   ....[51]....
        /*04dc*/ 	.word	0x0000c4d0


	//   ....[52]....
        /*04e0*/ 	.word	0x0000c500


	//   ....[53]....
        /*04e4*/ 	.word	0x0000c5e0


	//   ....[54]....
        /*04e8*/ 	.word	0x0000c610


	//   ....[55]....
        /*04ec*/ 	.word	0x0000c6f0


	//   ....[56]....
        /*04f0*/ 	.word	0x0000c720


	//   ....[57]....
        /*04f4*/ 	.word	0x0000c800


	//   ....[58]....
        /*04f8*/ 	.word	0x0000c830


	//   ....[59]....
        /*04fc*/ 	.word	0x0000c910


	//   ....[60]....
        /*0500*/ 	.word	0x0000c940


	//   ....[61]....
        /*0504*/ 	.word	0x0000ca20


	//   ....[62]....
        /*0508*/ 	.word	0x0000ca50


	//   ....[63]....
        /*050c*/ 	.word	0x0000cb30


	//   ....[64]....
        /*0510*/ 	.word	0x0000cb50


	//   ....[65]....
        /*0514*/ 	.word	0x0000d300


	//   ....[66]....
        /*0518*/ 	.word	0x0000d310


	//   ....[67]....
        /*051c*/ 	.word	0x0000d3e0


	//   ....[68]....
        /*0520*/ 	.word	0x0000d410


	//   ....[69]....
        /*0524*/ 	.word	0x0000d4e0


	//   ....[70]....
        /*0528*/ 	.word	0x0000d510


	//   ....[71]....
        /*052c*/ 	.word	0x0000d5e0


	//   ....[72]....
        /*0530*/ 	.word	0x0000d610


	//   ....[73]....
        /*0534*/ 	.word	0x0000d6e0


	//   ....[74]....
        /*0538*/ 	.word	0x0000d710


	//   ....[75]....
        /*053c*/ 	.word	0x0000d7e0


	//   ....[76]....
        /*0540*/ 	.word	0x0000d810


	//   ....[77]....
        /*0544*/ 	.word	0x0000d8e0


	//   ....[78]....
        /*0548*/ 	.word	0x0000d910


	//   ....[79]....
        /*054c*/ 	.word	0x0000d9e0


	//   ....[80]....
        /*0550*/ 	.word	0x0000da00


	//----- nvinfo : EIATTR_EXIT_INSTR_OFFSETS
	.align		4
.L_326:
        /*0554*/ 	.byte	0x04, 0x1c
        /*0556*/ 	.short	(.L_328 - .L_327)


	//   ....[0]....
.L_327:
        /*0558*/ 	.word	0x00000350


	//   ....[1]....
        /*055c*/ 	.word	0x0000cb60


	//   ....[2]....
        /*0560*/ 	.word	0x0000cbc0


	//   ....[3]....
        /*0564*/ 	.word	0x0000cc20


	//   ....[4]....
        /*0568*/ 	.word	0x0000da10


	//   ....[5]....
        /*056c*/ 	.word	0x0000da60


	//   ....[6]....
        /*0570*/ 	.word	0x0000dac0


	//----- nvinfo : EIATTR_CTAIDZ_USED
	.align		4
.L_328:
        /*0574*/ 	.byte	0x01, 0x04
	.zero		2


	//----- nvinfo : EIATTR_MAX_THREADS
	.align		4
        /*0578*/ 	.byte	0x04, 0x05
        /*057a*/ 	.short	(.L_330 - .L_329)
.L_329:
        /*057c*/ 	.word	0x00000080
        /*0580*/ 	.word	0x00000001
        /*0584*/ 	.word	0x00000001


	//----- nvinfo : EIATTR_CRS_STACK_SIZE
	.align		4
.L_330:
        /*0588*/ 	.byte	0x04, 0x1e
        /*058a*/ 	.short	(.L_332 - .L_331)
.L_331:
        /*058c*/ 	.word	0x00000000
.L_332:


//--------------------- .nv.info._ZN7cutlass13device_kernelIN5flash19enable_sm80_to_sm89INS1_16FlashAttnFwdSm80INS1_25CollectiveMainloopFwdSm80ILi4ELi1ELb0EN4cute5tupleIJNS5_1CILi128EEENS7_ILi64EEES8_EEELi128ENS_10bfloat16_tEfNS_4arch4Sm80ELb0ELb0ELb0ELb1ELb0ELb1ELb1ELb0EEENS1_21CollectiveEpilogueFwdINS6_IJS8_S8_S9_EEENS6_IJNS7_ILi1EEESH_SH_EEESB_SD_Li128ELb1ELb1ELb0ELb0EEENS1_19SingleTileSchedulerILb1ELb0ELb1ELi128EEEEEEEEEvNT_6ParamsE --------------------------
	.section	.nv.info._ZN7cutlass13device_kernelIN5flash19enable_sm80_to_sm89INS1_16FlashAttnFwdSm80INS1_25CollectiveMainloopFwdSm80ILi4ELi1ELb0EN4cute5tupleIJNS5_1CILi128EEENS7_ILi64EEES8_EEELi128ENS_10bfloat16_tEfNS_4arch4Sm80ELb0ELb0ELb0ELb1ELb0ELb1ELb1ELb0EEENS1_21CollectiveEpilogueFwdINS6_IJS8_S8_S9_EEENS6_IJNS7_ILi1EEESH_SH_EEESB_SD_Li128ELb1ELb1ELb0ELb0EEENS1_19SingleTileSchedulerILb1ELb0ELb1ELi128EEEEEEEEEvNT_6ParamsE,"",@"SHT_CUDA_INFO"
	.sectionflags	@""
	.align	4


	//----- nvinfo : EIATTR_CUDA_API_VERSION
	.align		4
        /*0000*/ 	.byte	0x04, 0x37
        /*0002*/ 	.short	(.L_334 - .L_333)
.L_333:
        /*0004*/ 	.word	0x00000082


	//----- nvinfo : EIATTR_SW2861232_WAR
	.align		4
.L_334:
        /*0008*/ 	.byte	0x01, 0x35
	.zero		2


	//----- nvinfo : EIATTR_PARAM_CBANK
	.align		4
        /*000c*/ 	.byte	0x04, 0x0a
        /*000e*/ 	.short	(.L_336 - .L_335)
	.align		4
.L_335:
        /*0010*/ 	.word	index@(.nv.constant0._ZN7cutlass13device_kernelIN5flash19enable_sm80_to_sm89INS1_16FlashAttnFwdSm80INS1_25CollectiveMainloopFwdSm80ILi4ELi1ELb0EN4cute5tupleIJNS5_1CILi128EEENS7_ILi64EEES8_EEELi128ENS_10bfloat16_tEfNS_4arch4Sm80ELb0ELb0ELb0ELb1ELb0ELb1ELb1ELb0EEENS1_21CollectiveEpilogueFwdINS6_IJS8_S8_S9_EEENS6_IJNS7_ILi1EEESH_SH_EEESB_SD_Li128ELb1ELb1ELb0ELb0EEENS1_19SingleTileSchedulerILb1ELb0ELb1ELi128EEEEEEEEEvNT_6ParamsE)
        /*0014*/ 	.short	0x0160
        /*0016*/ 	.short	0x0418


	//----- nvinfo : EIATTR_CBANK_PARAM_SIZE
	.align		4
.L_336:
        /*0018*/ 	.byte	0x03, 0x19
        /*001a*/ 	.short	0x0418


	//----- nvinfo : EIATTR_KPARAM_INFO
	.align		4
        /*001c*/ 	.byte	0x04, 0x17
        /*001e*/ 	.short	(.L_338 - .L_337)
.L_337:
        /*0020*/ 	.word	0x00000000
        /*0024*/ 	.short	0x0000
        /*0026*/ 	.short	0x0000
        /*0028*/ 	.byte	0x00, 0xf0, 0x61, 0x10


	//----- nvinfo : EIATTR_MAXREG_COUNT
	.align		4
.L_338:
        /*002c*/ 	.byte	0x03, 0x1b
        /*002e*/ 	.short	0x00ff


	//----- nvinfo : EIATTR_NUM_BARRIERS
	.align		4
        /*0030*/ 	.byte	0x02, 0x4c
        /*0032*/ 	.byte	0x02
	.zero		1


	//----- nvinfo : EIATTR_ANNOTATIONS
	.align		4
        /*0034*/ 	.byte	0x04, 0x55
        /*0036*/ 	.short	(.L_340 - .L_339)


	//   ....[0]....
.L_339:
        /* <DEDUP_REMOVED lines=57> */


	//----- nvinfo : EIATTR_MERCURY_ISA_VERSION
	.align		4
.L_340:
        /*03b0*/ 	.byte	0x03, 0x5f
        /*03b2*/ 	.short	0x0000


	//----- nvinfo : EIATTR_COOP_GROUP_MASK_REGIDS
	.align		4
        /*03b4*/ 	.byte	0x04, 0x29
        /*03b6*/ 	.short	(.L_342 - .L_341)


	//   ....[0]....
.L_341:
        /*03b8*/ 	.word	0xffffffff


	//   ....[1]....
        /*03bc*/ 	.word	0xffffffff


	//   ....[2]....
        /*03c0*/ 	.word	0xffffffff


	//   ....[3]....
        /*03c4*/ 	.word	0xffffffff


	//   ....[4]....
        /*03c8*/ 	.word	0xffffffff


	//   ....[5]....
        /*03cc*/ 	.word	0xffffffff


	//   ....[6]....
        /*03d0*/ 	.word	0xffffffff


	//   ....[7]....
        /*03d4*/ 	.word	0xffffffff


	//   ....[8]....
        /*03d8*/ 	.word	0xffffffff


	//   ....[9]....
        /*03dc*/ 	.word	0xffffffff


	//   ....[10]....
        /*03e0*/ 	.word	0xffffffff


	//   ....[11]....
        /*03e4*/ 	.word	0xffffffff


	//   ....[12]....
        /*03e8*/ 	.word	0xffffffff


	//   ....[13]....
        /*03ec*/ 	.word	0xffffffff


	//   ....[14]....
        /*03f0*/ 	.word	0xffffffff


	//   ....[15]....
        /*03f4*/ 	.word	0xffffffff


	//   ....[16]....
        /*03f8*/ 	.word	0xffffffff


	//   ....[17]....
        /*03fc*/ 	.word	0xffffffff


	//   ....[18]....
        /*0400*/ 	.word	0xffffffff


	//   ....[19]....
        /*0404*/ 	.word	0xffffffff


	//   ....[20]....
        /*0408*/ 	.word	0xffffffff


	//   ....[21]....
        /*040c*/ 	.word	0xffffffff


	//   ....[22]....
        /*0410*/ 	.word	0xffffffff


	//   ....[23]....
        /*0414*/ 	.word	0xffffffff


	//   ....[24]....
        /*0418*/ 	.word	0xffffffff


	//   ....[25]....
        /*041c*/ 	.word	0xffffffff


	//   ....[26]....
        /*0420*/ 	.word	0xffffffff


	//   ....[27]....
        /*0424*/ 	.word	0xffffffff


	//   ....[28]....
        /*0428*/ 	.word	0xffffffff


	//   ....[29]....
        /*042c*/ 	.word	0xffffffff


	//   ....[30]....
        /*0430*/ 	.word	0xffffffff


	//   ....[31]....
        /*0434*/ 	.word	0xffffffff


	//   ....[32]....
        /*0438*/ 	.word	0xffffffff


	//   ....[33]....
        /*043c*/ 	.word	0xffffffff


	//   ....[34]....
        /*0440*/ 	.word	0xffffffff


	//   ....[35]....
        /*0444*/ 	.word	0xffffffff


	//   ....[36]....
        /*0448*/ 	.word	0xffffffff


	//   ....[37]....
        /*044c*/ 	.word	0xffffffff


	//   ....[38]....
        /*0450*/ 	.word	0xffffffff


	//   ....[39]....
        /*0454*/ 	.word	0xffffffff


	//   ....[40]....
        /*0458*/ 	.word	0xffffffff


	//   ....[41]....
        /*045c*/ 	.word	0xffffffff


	//   ....[42]....
        /*0460*/ 	.word	0xffffffff


	//   ....[43]....
        /*0464*/ 	.word	0xffffffff


	//   ....[44]....
        /*0468*/ 	.word	0xffffffff


	//   ....[45]....
        /*046c*/ 	.word	0xffffffff


	//   ....[46]....
        /*0470*/ 	.word	0xffffffff


	//   ....[47]....
        /*0474*/ 	.word	0xffffffff


	//   ....[48]....
        /*0478*/ 	.word	0xffffffff


	//   ....[49]....
        /*047c*/ 	.word	0xffffffff


	//   ....[50]....
        /*0480*/ 	.word	0xffffffff


	//   ....[51]....
        /*0484*/ 	.word	0xffffffff


	//   ....[52]....
        /*0488*/ 	.word	0xffffffff


	//   ....[53]....
        /*048c*/ 	.word	0xffffffff


	//   ....[54]....
        /*0490*/ 	.word	0xffffffff


	//   ....[55]....
        /*0494*/ 	.word	0xffffffff


	//   ....[56]....
        /*0498*/ 	.word	0xffffffff


	//   ....[57]....
        /*049c*/ 	.word	0xffffffff


	//   ....[58]....
        /*04a0*/ 	.word	0xffffffff


	//   ....[59]....
        /*04a4*/ 	.word	0xffffffff


	//   ....[60]....
        /*04a8*/ 	.word	0xffffffff


	//   ....[61]....
        /*04ac*/ 	.word	0xffffffff


	//   ....[62]....
        /*04b0*/ 	.word	0xffffffff


	//   ....[63]....
        /*04b4*/ 	.word	0xffffffff


	//   ....[64]....
        /*04b8*/ 	.word	0xffffffff


	//   ....[65]....
        /*04bc*/ 	.word	0xffffffff


	//   ....[66]....
        /*04c0*/ 	.word	0xffffffff


	//   ....[67]....
        /*04c4*/ 	.word	0xffffffff


	//   ....[68]....
        /*04c8*/ 	.word	0xffffffff


	//   ....[69]....
        /*04cc*/ 	.word	0xffffffff


	//   ....[70]....
        /*04d0*/ 	.word	0xffffffff


	//   ....[71]....
        /*04d4*/ 	.word	0xffffffff


	//   ....[72]....
        /*04d8*/ 	.word	0xffffffff


	//   ....[73]....
        /*04dc*/ 	.word	0xffffffff


	//   ....[74]....
        /*04e0*/ 	.word	0xffffffff


	//   ....[75]....
        /*04e4*/ 	.word	0xffffffff


	//   ....[76]....
        /*04e8*/ 	.word	0xffffffff


	//   ....[77]....
        /*04ec*/ 	.word	0xffffffff


	//   ....[78]....
        /*04f0*/ 	.word	0xffffffff


	//   ....[79]....
        /*04f4*/ 	.word	0xffffffff


	//   ....[80]....
        /*04f8*/ 	.word	0xffffffff


	//----- nvinfo : EIATTR_COOP_GROUP_INSTR_OFFSETS
	.align		4
.L_342:
        /*04fc*/ 	.byte	0x04, 0x28
        /*04fe*/ 	.short	(.L_344 - .L_343)


	//   ....[0]....
.L_343:
        /*0500*/ 	.word	0x00000090


	//   ....[1]....
        /*0504*/ 	.word	0x000084b0


	//   ....[2]....
        /*0508*/ 	.word	0x000084f0


	//   ....[3]....
        /*050c*/ 	.word	0x00008520


	//   ....[4]....
        /*0510*/ 	.word	0x00008560


	//   ....[5]....
        /*0514*/ 	.word	0x00008590


	//   ....[6]....
        /*0518*/ 	.word	0x00008600


	//   ....[7]....
        /*051c*/ 	.word	0x00008660


	//   ....[8]....
        /*0520*/ 	.word	0x00008720


	//   ....[9]....
        /*0524*/ 	.word	0x000087d0


	//   ....[10]....
        /*0528*/ 	.word	0x000087f0


	//   ....[11]....
        /*052c*/ 	.word	0x00008860


	//   ....[12]....
        /*0530*/ 	.word	0x000088f0


	//   ....[13]....
        /*0534*/ 	.word	0x000089d0


	//   ....[14]....
        /*0538*/ 	.word	0x000089f0


	//   ....[15]....
        /*053c*/ 	.word	0x00008bc0


	//   ....[16]....
        /*0540*/ 	.word	0x00008c00


	//   ....[17]....
        /*0544*/ 	.word	0x000112b0


	//   ....[18]....
        /*0548*/ 	.word	0x000113d0


	//   ....[19]....
        /*054c*/ 	.word	0x00011650


	//   ....[20]....
        /*0550*/ 	.word	0x000116a0


	//   ....[21]....
        /*0554*/ 	.word	0x000117d0


	//   ....[22]....
        /*0558*/ 	.word	0x000118b0


	//   ....[23]....
        /*055c*/ 	.word	0x000118e0


	//   ....[24]....
        /*0560*/ 	.word	0x00011930


	//   ....[25]....
        /*0564*/ 	.word	0x00015620


	//   ....[26]....
        /*0568*/ 	.word	0x00015680


	//   ....[27]....
        /*056c*/ 	.word	0x00015730


	//   ....[28]....
        /*0570*/ 	.word	0x000157a0


	//   ....[29]....
        /*0574*/ 	.word	0x000157d0


	//   ....[30]....
        /*0578*/ 	.word	0x000158e0


	//   ....[31]....
        /*057c*/ 	.word	0x00015f30


	//   ....[32]....
        /*0580*/ 	.word	0x000160d0


	//   ....[33]....
        /*0584*/ 	.word	0x00018030


	//   ....[34]....
        /*0588*/ 	.word	0x00018040


	//   ....[35]....
        /*058c*/ 	.word	0x00018050


	//   ....[36]....
        /*0590*/ 	.word	0x00018070


	//   ....[37]....
        /*0594*/ 	.word	0x00018090


	//   ....[38]....
        /*0598*/ 	.word	0x000180b0


	//   ....[39]....
        /*059c*/ 	.word	0x000180c0


	//   ....[40]....
        /*05a0*/ 	.word	0x000180f0


	//   ....[41]....
        /*05a4*/ 	.word	0x00019bf0


	//   ....[42]....
        /*05a8*/ 	.word	0x00019c30


	//   ....[43]....
        /*05ac*/ 	.word	0x00019c60


	//   ....[44]....
        /*05b0*/ 	.word	0x00019c80


	//   ....[45]....
        /*05b4*/ 	.word	0x00019ca0


	//   ....[46]....
        /*05b8*/ 	.word	0x00019cc0


	//   ....[47]....
        /*05bc*/ 	.word	0x00019cd0


	//   ....[48]....
        /*05c0*/ 	.word	0x00019ce0


	//   ....[49]....
        /*05c4*/ 	.word	0x00019f20


	//   ....[50]....
        /*05c8*/ 	.word	0x00019f30


	//   ....[51]....
        /*05cc*/ 	.word	0x0001a030


	//   ....[52]....
        /*05d0*/ 	.word	0x0001a060


	//   ....[53]....
        /*05d4*/ 	.word	0x0001a140


	//   ....[54]....
        /*05d8*/ 	.word	0x0001a170


	//   ....[55]....
        /*05dc*/ 	.word	0x0001a250


	//   ....[56]....
        /*05e0*/ 	.word	0x0001a280


	//   ....[57]....
        /*05e4*/ 	.word	0x0001a360


	//   ....[58]....
        /*05e8*/ 	.word	0x0001a390


	//   ....[59]....
        /*05ec*/ 	.word	0x0001a470


	//   ....[60]....
        /*05f0*/ 	.word	0x0001a4a0


	//   ....[61]....
        /*05f4*/ 	.word	0x0001a580


	//   ....[62]....
        /*05f8*/ 	.word	0x0001a5b0


	//   ....[63]....
        /*05fc*/ 	.word	0x0001a690


	//   ....[64]....
        /*0600*/ 	.word	0x0001a6b0


	//   ....[65]....
        /*0604*/ 	.word	0x0001ae20


	//   ....[66]....
        /*0608*/ 	.word	0x0001ae30


	//   ....[67]....
        /*060c*/ 	.word	0x0001af00


	//   ....[68]....
        /*0610*/ 	.word	0x0001af30


	//   ....[69]....
        /*0614*/ 	.word	0x0001b000


	//   ....[70]....
        /*0618*/ 	.word	0x0001b030


	//   ....[71]....
        /*061c*/ 	.word	0x0001b100


	//   ....[72]....
        /*0620*/ 	.word	0x0001b130


	//   ....[73]....
        /*0624*/ 	.word	0x0001b200


	//   ....[74]....
        /*0628*/ 	.word	0x0001b230


	//   ....[75]....
        /*062c*/ 	.word	0x0001b300


	//   ....[76]....
        /*0630*/ 	.word	0x0001b330


	//   ....[77]....
        /*0634*/ 	.word	0x0001b400


	//   ....[78]....
        /*0638*/ 	.word	0x0001b430


	//   ....[79]....
        /*063c*/ 	.word	0x0001b500


	//   ....[80]....
        /*0640*/ 	.word	0x0001b520


	//----- nvinfo : EIATTR_EXIT_INSTR_OFFSETS
	.align		4
.L_344:
        /*0644*/ 	.byte	0x04, 0x1c
        /*0646*/ 	.short	(.L_346 - .L_345)


	//   ....[0]....
.L_345:
        /*0648*/ 	.word	0x00000350


	//   ....[1]....
        /*064c*/ 	.word	0x0001a6c0


	//   ....[2]....
        /*0650*/ 	.word	0x0001a720


	//   ....[3]....
        /*0654*/ 	.word	0x0001a780


	//   ....[4]....
        /*0658*/ 	.word	0x0001b530


	//   ....[5]....
        /*065c*/ 	.word	0x0001b580


	//   ....[6]....
        /*0660*/ 	.word	0x0001b5e0


	//----- nvinfo : EIATTR_CTAIDZ_USED
	.align		4
.L_346:
        /*0664*/ 	.byte	0x01, 0x04
	.zero		2


	//----- nvinfo : EIATTR_MAX_THREADS
	.align		4
        /*0668*/ 	.byte	0x04, 0x05
        /*066a*/ 	.short	(.L_348 - .L_347)
.L_347:
        /*066c*/ 	.word	0x00000080
        /*0670*/ 	.word	0x00000001
        /*0674*/ 	.word	0x00000001


	//----- nvinfo : EIATTR_CRS_STACK_SIZE
	.align		4
.L_348:
        /*0678*/ 	.byte	0x04, 0x1e
        /*067a*/ 	.short	(.L_350 - .L_349)
.L_349:
        /*067c*/ 	.word	0x00000000
.L_350:


//--------------------- .nv.info._ZN7cutlass13device_kernelIN5flash19enable_sm80_to_sm89INS1_16FlashAttnFwdSm80INS1_25CollectiveMainloopFwdSm80ILi4ELi1ELb0EN4cute5tupleIJNS5_1CILi128EEENS7_ILi48EEES8_EEELi128ENS_10bfloat16_tEfNS_4arch4Sm80ELb0ELb1ELb0ELb0ELb0ELb0ELb1ELb0EEENS1_21CollectiveEpilogueFwdINS6_IJS8_S8_S9_EEENS6_IJNS7_ILi1EEESH_SH_EEESB_SD_Li128ELb0ELb1ELb0ELb0EEENS1_19SingleTileSchedulerILb0ELb0ELb1ELi128EEEEEEEEEvNT_6ParamsE --------------------------
	.section	.nv.info._ZN7cutlass13device_kernelIN5flash19enable_sm80_to_sm89INS1_16FlashAttnFwdSm80INS1_25CollectiveMainloopFwdSm80ILi4ELi1ELb0EN4cute5tupleIJNS5_1CILi128EEENS7_ILi48EEES8_EEELi128ENS_10bfloat16_tEfNS_4arch4Sm80ELb0ELb1ELb0ELb0ELb0ELb0ELb1ELb0EEENS1_21CollectiveEpilogueFwdINS6_IJS8_S8_S9_EEENS6_IJNS7_ILi1EEESH_SH_EEESB_SD_Li128ELb0ELb1ELb0ELb0EEENS1_19SingleTileSchedulerILb0ELb0ELb1ELi128EEEEEEEEEvNT_6ParamsE,"",@"SHT_CUDA_INFO"
	.sectionflags	@""
	.align	4


	//----- nvinfo : EIATTR_CUDA_API_VERSION
	.align		4
        /*0000*/ 	.byte	0x04, 0x37
        /*0002*/ 	.short	(.L_352 - .L_351)
.L_351:
        /*0004*/ 	.word	0x00000082


	//----- nvinfo : EIATTR_SW2861232_WAR
	.align		4
.L_352:
        /*0008*/ 	.byte	0x01, 0x35
	.zero		2


	//----- nvinfo : EIATTR_PARAM_CBANK
	.align		4
        /*000c*/ 	.byte	0x04, 0x0a
        /*000e*/ 	.short	(.L_354 - .L_353)
	.align		4
.L_353:
        /*0010*/ 	.word	index@(.nv.constant0._ZN7cutlass13device_kernelIN5flash19enable_sm80_to_sm89INS1_16FlashAttnFwdSm80INS1_25CollectiveMainloopFwdSm80ILi4ELi1ELb0EN4cute5tupleIJNS5_1CILi128EEENS7_ILi48EEES8_EEELi128ENS_10bfloat16_tEfNS_4arch4Sm80ELb0ELb1ELb0ELb0ELb0ELb0ELb1ELb0EEENS1_21CollectiveEpilogueFwdINS6_IJS8_S8_S9_EEENS6_IJNS7_ILi1EEESH_SH_EEESB_SD_Li128ELb0ELb1ELb0ELb0EEENS1_19SingleTileSchedulerILb0ELb0ELb1ELi128EEEEEEEEEvNT_6ParamsE)
        /*0014*/ 	.short	0x0160
        /*0016*/ 	.short	0x0418


	//----- nvinfo : EIATTR_CBANK_PARAM_SIZE
	.align		4
.L_354:
        /*0018*/ 	.byte	0x03, 0x19
        /*001a*/ 	.short	0x0418


	//----- nvinfo : EIATTR_KPARAM_INFO
	.align		4
        /*001c*/ 	.byte	0x04, 0x17
        /*001e*/ 	.short	(.L_356 - .L_355)
.L_355:
        /*0020*/ 	.word	0x00000000
        /*0024*/ 	.short	0x0000
        /*0026*/ 	.short	0x0000
        /*0028*/ 	.byte	0x00, 0xf0, 0x61, 0x10


	//----- nvinfo : EIATTR_MAXREG_COUNT
	.align		4
.L_356:
        /*002c*/ 	.byte	0x03, 0x1b
        /*002e*/ 	.short	0x00ff


	//----- nvinfo : EIATTR_NUM_BARRIERS
	.align		4
        /*0030*/ 	.byte	0x02, 0x4c
        /*0032*/ 	.byte	0x02
	.zero		1


	//----- nvinfo : EIATTR_ANNOTATIONS
	.align		4
        /*0034*/ 	.byte	0x04, 0x55
        /*0036*/ 	.short	(.L_358 - .L_357)


	//   ....[0]....
.L_357:
        /* <DEDUP_REMOVED lines=43> */


	//----- nvinfo : EIATTR_MERCURY_ISA_VERSION
	.align		4
.L_358:
        /*02d0*/ 	.byte	0x03, 0x5f
        /*02d2*/ 	.short	0x0000


	//----- nvinfo : EIATTR_COOP_GROUP_MASK_REGIDS
	.align		4
        /*02d4*/ 	.byte	0x04, 0x29
        /*02d6*/ 	.short	(.L_360 - .L_359)


	//   ....[0]....
.L_359:
        /*02d8*/ 	.word	0xffffffff


	//   ....[1]....
        /*02dc*/ 	.word	0xffffffff


	//   ....[2]....
        /*02e0*/ 	.word	0xffffffff


	//   ....[3]....
        /*02e4*/ 	.word	0xffffffff


	//   ....[4]....
        /*02e8*/ 	.word	0xffffffff


	//   ....[5]....
        /*02ec*/ 	.word	0xffffffff


	//   ....[6]....
        /*02f0*/ 	.word	0xffffffff


	//   ....[7]....
        /*02f4*/ 	.word	0xffffffff


	//   ....[8]....
        /*02f8*/ 	.word	0xffffffff


	//   ....[9]....
        /*02fc*/ 	.word	0xffffffff


	//   ....[10]....
        /*0300*/ 	.word	0xffffffff


	//   ....[11]....
        /*0304*/ 	.word	0xffffffff


	//   ....[12]....
        /*0308*/ 	.word	0xffffffff


	//   ....[13]....
        /*030c*/ 	.word	0xffffffff


	//   ....[14]....
        /*0310*/ 	.word	0xffffffff


	//   ....[15]....
        /*0314*/ 	.word	0xffffffff


	//   ....[16]....
        /*0318*/ 	.word	0xffffffff


	//   ....[17]....
        /*031c*/ 	.word	0xffffffff


	//   ....[18]....
        /*0320*/ 	.word	0xffffffff


	//   ....[19]....
        /*0324*/ 	.word	0xffffffff


	//   ....[20]....
        /*0328*/ 	.word	0xffffffff


	//   ....[21]....
        /*032c*/ 	.word	0xffffffff


	//   ....[22]....
        /*0330*/ 	.word	0xffffffff


	//   ....[23]....
        /*0334*/ 	.word	0xffffffff


	//   ....[24]....
        /*0338*/ 	.word	0xffffffff


	//   ....[25]....
        /*033c*/ 	.word	0xffffffff


	//   ....[26]....
        /*0340*/ 	.word	0xffffffff


	//   ....[27]....
        /*0344*/ 	.word	0xffffffff


	//   ....[28]....
        /*0348*/ 	.word	0xffffffff


	//   ....[29]....
        /*034c*/ 	.word	0xffffffff


	//   ....[30]....
        /*0350*/ 	.word	0xffffffff


	//   ....[31]....
        /*0354*/ 	.word	0xffffffff


	//   ....[32]....
        /*0358*/ 	.word	0xffffffff


	//   ....[33]....
        /*035c*/ 	.word	0xffffffff


	//   ....[34]....
        /*0360*/ 	.word	0xffffffff


	//   ....[35]....
        /*0364*/ 	.word	0xffffffff


	//   ....[36]....
        /*0368*/ 	.word	0xffffffff


	//   ....[37]....
        /*036c*/ 	.word	0xffffffff


	//   ....[38]....
        /*0370*/ 	.word	0xffffffff


	//   ....[39]....
        /*0374*/ 	.word	0xffffffff


	//   ....[40]....
        /*0378*/ 	.word	0xffffffff


	//   ....[41]....
        /*037c*/ 	.word	0xffffffff


	//   ....[42]....
        /*0380*/ 	.word	0xffffffff


	//   ....[43]....
        /*0384*/ 	.word	0xffffffff


	//   ....[44]....
        /*0388*/ 	.word	0xffffffff


	//   ....[45]....
        /*038c*/ 	.word	0xffffffff


	//   ....[46]....
        /*0390*/ 	.word	0xffffffff


	//   ....[47]....
        /*0394*/ 	.word	0xffffffff


	//   ....[48]....
        /*0398*/ 	.word	0xffffffff


	//   ....[49]....
        /*039c*/ 	.word	0xffffffff


	//   ....[50]....
        /*03a0*/ 	.word	0xffffffff


	//   ....[51]....
        /*03a4*/ 	.word	0xffffffff


	//   ....[52]....
        /*03a8*/ 	.word	0xffffffff


	//   ....[53]....
        /*03ac*/ 	.word	0xffffffff


	//   ....[54]....
        /*03b0*/ 	.word	0xffffffff


	//   ....[55]....
        /*03b4*/ 	.word	0xffffffff


	//   ....[56]....
        /*03b8*/ 	.word	0xffffffff


	//   ....[57]....
        /*03bc*/ 	.word	0xffffffff


	//   ....[58]....
        /*03c0*/ 	.word	0xffffffff


	//   ....[59]....
        /*03c4*/ 	.word	0xffffffff


	//   ....[60]....
        /*03c8*/ 	.word	0xffffffff


	//   ....[61]....
        /*03cc*/ 	.word	0xffffffff


	//   ....[62]....
        /*03d0*/ 	.word	0xffffffff


	//   ....[63]....
        /*03d4*/ 	.word	0xffffffff


	//   ....[64]....
        /*03d8*/ 	.word	0xffffffff


	//   ....[65]....
        /*03dc*/ 	.word	0xffffffff


	//   ....[66]....
        /*03e0*/ 	.word	0xffffffff


	//   ....[67]....
        /*03e4*/ 	.word	0xffffffff


	//   ....[68]....
        /*03e8*/ 	.word	0xffffffff


	//   ....[69]....
        /*03ec*/ 	.word	0xffffffff


	//   ....[70]....
        /*03f0*/ 	.word	0xffffffff


	//   ....[71]....
        /*03f4*/ 	.word	0xffffffff


	//   ....[72]....
        /*03f8*/ 	.word	0xffffffff


	//   ....[73]....
        /*03fc*/ 	.word	0xffffffff


	//   ....[74]....
        /*0400*/ 	.word	0xffffffff


	//   ....[75]....
        /*0404*/ 	.word	0xffffffff


	//   ....[76]....
        /*0408*/ 	.word	0xffffffff


	//   ....[77]....
        /*040c*/ 	.word	0xffffffff


	//   ....[78]....
        /*0410*/ 	.word	0xffffffff


	//   ....[79]....
        /*0414*/ 	.word	0xffffffff


	//   ....[80]....
        /*0418*/ 	.word	0xffffffff


	//   ....[81]....
        /*041c*/ 	.word	0xffffffff


	//   ....[82]....
        /*0420*/ 	.word	0xffffffff


	//   ....[83]....
        /*0424*/ 	.word	0xffffffff


	//   ....[84]....
        /*0428*/ 	.word	0xffffffff


	//   ....[85]....
        /*042c*/ 	.word	0xffffffff


	//   ....[86]....
        /*0430*/ 	.word	0xffffffff


	//   ....[87]....
        /*0434*/ 	.word	0xffffffff


	//   ....[88]....
        /*0438*/ 	.word	0xffffffff


	//   ....[89]....
        /*043c*/ 	.word	0xffffffff


	//   ....[90]....
        /*0440*/ 	.word	0xffffffff


	//   ....[91]....
        /*0444*/ 	.word	0xffffffff


	//   ....[92]....
        /*0448*/ 	.word	0xffffffff


	//   ....[93]....
        /*044c*/ 	.word	0xffffffff


	//   ....[94]....
        /*0450*/ 	.word	0xffffffff


	//   ....[95]....
        /*0454*/ 	.word	0xffffffff


	//   ....[96]....
        /*0458*/ 	.word	0xffffffff


	//   ....[97]....
        /*045c*/ 	.word	0xffffffff


	//   ....[98]....
        /*0460*/ 	.word	0xffffffff


	//   ....[99]....
        /*0464*/ 	.word	0xffffffff


	//   ....[100]....
        /*0468*/ 	.word	0xffffffff


	//   ....[101]....
        /*046c*/ 	.word	0xffffffff


	//   ....[102]....
        /*0470*/ 	.word	0xffffffff


	//   ....[103]....
        /*0474*/ 	.word	0xffffffff


	//   ....[104]....
        /*0478*/ 	.word	0xffffffff


	//   ....[105]....
        /*047c*/ 	.word	0xffffffff


	//   ....[106]....
        /*0480*/ 	.word	0xffffffff


	//   ....[107]....
        /*0484*/ 	.word	0xffffffff


	//----- nvinfo : EIATTR_COOP_GROUP_INSTR_OFFSETS
	.align		4
.L_360:
        /*0488*/ 	.byte	0x04, 0x28
        /*048a*/ 	.short	(.L_362 - .L_361)


	//   ....[0]....
.L_361:
        /*048c*/ 	.word	0x00000ed0


	//   ....[1]....
        /*0490*/ 	.word	0x00000f10


	//   ....[2]....
        /*0494*/ 	.word	0x00000f40


	//   ....[3]....
        /*0498*/ 	.word	0x00000f70


	//   ....[4]....
        /*049c*/ 	.word	0x00001020


	//   ....[5]....
        /*04a0*/ 	.word	0x00001080


	//   ....[6]....
        /*04a4*/ 	.word	0x00001100


	//   ....[7]....
        /*04a8*/ 	.word	0x00001140


	//   ....[8]....
        /*04ac*/ 	.word	0x00001200


	//   ....[9]....
        /*04b0*/ 	.word	0x00001260


	//   ....[10]....
        /*04b4*/ 	.word	0x000012d0


	//   ....[11]....
        /*04b8*/ 	.word	0x000013b0


	//   ....[12]....
        /*04bc*/ 	.word	0x000013e0


	//   ....[13]....
        /*04c0*/ 	.word	0x00001410


	//   ....[14]....
        /*04c4*/ 	.word	0x00001450


	//   ....[15]....
        /*04c8*/ 	.word	0x00001470


	//   ....[16]....
        /*04cc*/ 	.word	0x00002be0


	//   ....[17]....
        /*04d0*/ 	.word	0x00002e20


	//   ....[18]....
        /*04d4*/ 	.word	0x00002fe0


	//   ....[19]....
        /*04d8*/ 	.word	0x00003a90


	//   ....[20]....
        /*04dc*/ 	.word	0x00003ec0


	//   ....[21]....
        /*04e0*/ 	.word	0x00004040


	//   ....[22]....
        /*04e4*/ 	.word	0x00004140


	//   ....[23]....
        /*04e8*/ 	.word	0x00004260


	//   ....[24]....
        /*04ec*/ 	.word	0x000046b0


	//   ....[25]....
        /*04f0*/ 	.word	0x000046f0


	//   ....[26]....
        /*04f4*/ 	.word	0x000047a0


	//   ....[27]....
        /*04f8*/ 	.word	0x00004920


	//   ....[28]....
        /*04fc*/ 	.word	0x00007510


	//   ....[29]....
        /*0500*/ 	.word	0x000077a0


	//   ....[30]....
        /*0504*/ 	.word	0x00007980


	//   ....[31]....
        /*0508*/ 	.word	0x00007ff0


	//   ....[32]....
        /*050c*/ 	.word	0x00008790


	//   ....[33]....
        /*0510*/ 	.word	0x000088b0


	//   ....[34]....
        /*0514*/ 	.word	0x000089f0


	//   ....[35]....
        /*0518*/ 	.word	0x00008b40


	//   ....[36]....
        /*051c*/ 	.word	0x00008be0


	//   ....[37]....
        /*0520*/ 	.word	0x00008d00


	//   ....[38]....
        /*0524*/ 	.word	0x00008ec0


	//   ....[39]....
        /*0528*/ 	.word	0x00008f10


	//   ....[40]....
        /*052c*/ 	.word	0x0000bd10


	//   ....[41]....
        /*0530*/ 	.word	0x0000bd70


	//   ....[42]....
        /*0534*/ 	.word	0x0000bda0


	//   ....[43]....
        /*0538*/ 	.word	0x0000bdd0


	//   ....[44]....
        /*053c*/ 	.word	0x0000be20


	//   ....[45]....
        /*0540*/ 	.word	0x0000be60


	//   ....[46]....
        /*0544*/ 	.word	0x0000c120


	//   ....[47]....
        /*0548*/ 	.word	0x0000c2a0


	//   ....[48]....
        /*054c*/ 	.word	0x0000ebb0


	//   ....[49]....
        /*0550*/ 	.word	0x0000ee20


	//   ....[50]....
        /*0554*/ 	.word	0x0000f330


	//   ....[51]....
        /*0558*/ 	.word	0x0000f800


	//   ....[52]....
        /*055c*/ 	.word	0x0000ffb0


	//   ....[53]....
        /*0560*/ 	.word	0x00010020


	//   ....[54]....
        /*0564*/ 	.word	0x000101e0


	//   ....[55]....
        /*0568*/ 	.word	0x00010210


	//   ....[56]....
        /*056c*/ 	.word	0x00010230


	//   ....[57]....
        /*0570*/ 	.word	0x00010310


	//   ....[58]....
        /*0574*/ 	.word	0x00010600


	//   ....[59]....
        /*0578*/ 	.word	0x00010670


	//   ....[60]....
        /*057c*/ 	.word	0x00012170


	//   ....[61]....
        /*0580*/ 	.word	0x00012180


	//   ....[62]....
        /*0584*/ 	.word	0x00012190


	//   ....[63]....
        /*0588*/ 	.word	0x000121a0


	//   ....[64]....
        /*058c*/ 	.word	0x000121d0


	//   ....[65]....
        /*0590*/ 	.word	0x000121f0


	//   ....[66]....
        /*0594*/ 	.word	0x00012210


	//   ....[67]....
        /*0598*/ 	.word	0x00012220


	//   ....[68]....
        /*059c*/ 	.word	0x000136d0


	//   ....[69]....
        /*05a0*/ 	.word	0x00013d20


	//   ....[70]....
        /*05a4*/ 	.word	0x00013d40


	//   ....[71]....
        /*05a8*/ 	.word	0x00013d50


	//   ....[72]....
        /*05ac*/ 	.word	0x00013d60


	//   ....[73]....
        /*05b0*/ 	.word	0x00013d70


	//   ....[74]....
        /*05b4*/ 	.word	0x00013d80


	//   ....[75]....
        /*05b8*/ 	.word	0x00013d90


	//   ....[76]....
        /*05bc*/ 	.word	0x00013ef0


	//   ....[77]....
        /*05c0*/ 	.word	0x00013f00


	//   ....[78]....
        /*05c4*/ 	.word	0x00014000


	//   ....[79]....
        /*05c8*/ 	.word	0x00014030


	//   ....[80]....
        /*05cc*/ 	.word	0x00014110


	//   ....[81]....
        /*05d0*/ 	.word	0x00014140


	//   ....[82]....
        /*05d4*/ 	.word	0x00014220


	//   ....[83]....
        /*05d8*/ 	.word	0x00014250


	//   ....[84]....
        /*05dc*/ 	.word	0x00014330


	//   ....[85]....
        /*05e0*/ 	.word	0x00014360


	//   ....[86]....
        /*05e4*/ 	.word	0x00014440


	//   ....[87]....
        /*05e8*/ 	.word	0x00014470


	//   ....[88]....
        /*05ec*/ 	.word	0x00014550


	//   ....[89]....
        /*05f0*/ 	.word	0x00014580


	//   ....[90]....
        /*05f4*/ 	.word	0x00014660


	//   ....[91]....
        /*05f8*/ 	.word	0x00014680


	//   ....[92]....
        /*05fc*/ 	.word	0x00014cb0


	//   ....[93]....
        /*0600*/ 	.word	0x00014cc0


	//   ....[94]....
        /*0604*/ 	.word	0x00014d90


	//   ....[95]....
        /*0608*/ 	.word	0x00014dc0


	//   ....[96]....
        /*060c*/ 	.word	0x00014e90


	//   ....[97]....
        /*0610*/ 	.word	0x00014ec0


	//   ....[98]....
        /*0614*/ 	.word	0x00014f90


	//   ....[99]....
        /*0618*/ 	.word	0x00014fc0


	//   ....[100]....
        /*061c*/ 	.word	0x00015090


	//   ....[101]....
        /*0620*/ 	.word	0x000150c0


	//   ....[102]....
        /*0624*/ 	.word	0x00015190


	//   ....[103]....
        /*0628*/ 	.word	0x000151c0


	//   ....[104]....
        /*062c*/ 	.word	0x00015290


	//   ....[105]....
        /*0630*/ 	.word	0x000152c0


	//   ....[106]....
        /*0634*/ 	.word	0x00015390


	//   ....[107]....
        /*0638*/ 	.word	0x000153b0


	//----- nvinfo : EIATTR_EXIT_INSTR_OFFSETS
	.align		4
.L_362:
        /*063c*/ 	.byte	0x04, 0x1c
        /*063e*/ 	.short	(.L_364 - .L_363)


	//   ....[0]....
.L_363:
        /*0640*/ 	.word	0x00000040


	//   ....[1]....
        /*0644*/ 	.word	0x00014690


	//   ....[2]....
        /*0648*/ 	.word	0x000146f0


	//   ....[3]....
        /*064c*/ 	.word	0x00014750


	//   ....[4]....
        /*0650*/ 	.word	0x000153c0


	//   ....[5]....
        /*0654*/ 	.word	0x00015410


	//   ....[6]....
        /*0658*/ 	.word	0x00015470


	//----- nvinfo : EIATTR_CTAIDZ_USED
	.align		4
.L_364:
        /*065c*/ 	.byte	0x01, 0x04
	.zero		2


	//----- nvinfo : EIATTR_MAX_THREADS
	.align		4
        /*0660*/ 	.byte	0x04, 0x05
        /*0662*/ 	.short	(.L_366 - .L_365)
.L_365:
        /*0664*/ 	.word	0x00000080
        /*0668*/ 	.word	0x00000001
        /*066c*/ 	.word	0x00000001


	//----- nvinfo : EIATTR_CRS_STACK_SIZE
	.align		4
.L_366:
        /*0670*/ 	.byte	0x04, 0x1e
        /*0672*/ 	.short	(.L_368 - .L_367)
.L_367:
        /*0674*/ 	.word	0x00000000
.L_368:


//--------------------- .nv.info._ZN7cutlass13device_kernelIN5flash19enable_sm80_to_sm89INS1_16FlashAttnFwdSm80INS1_25CollectiveMainloopFwdSm80ILi4ELi1ELb0EN4cute5tupleIJNS5_1CILi128EEENS7_ILi48EEES8_EEELi128ENS_10bfloat16_tEfNS_4arch4Sm80ELb0ELb1ELb0ELb1ELb0ELb0ELb1ELb0EEENS1_21CollectiveEpilogueFwdINS6_IJS8_S8_S9_EEENS6_IJNS7_ILi1EEESH_SH_EEESB_SD_Li128ELb1ELb1ELb0ELb0EEENS1_19SingleTileSchedulerILb1ELb0ELb1ELi128EEEEEEEEEvNT_6ParamsE --------------------------
	.section	.nv.info._ZN7cutlass13device_kernelIN5flash19enable_sm80_to_sm89INS1_16FlashAttnFwdSm80INS1_25CollectiveMainloopFwdSm80ILi4ELi1ELb0EN4cute5tupleIJNS5_1CILi128EEENS7_ILi48EEES8_EEELi128ENS_10bfloat16_tEfNS_4arch4Sm80ELb0ELb1ELb0ELb1ELb0ELb0ELb1ELb0EEENS1_21CollectiveEpilogueFwdINS6_IJS8_S8_S9_EEENS6_IJNS7_ILi1EEESH_SH_EEESB_SD_Li128ELb1ELb1ELb0ELb0EEENS1_19SingleTileSchedulerILb1ELb0ELb1ELi128EEEEEEEEEvNT_6ParamsE,"",@"SHT_CUDA_INFO"
	.sectionflags	@""
	.align	4


	//----- nvinfo : EIATTR_CUDA_API_VERSION
	.align		4
        /*0000*/ 	.byte	0x04, 0x37
        /*0002*/ 	.short	(.L_370 - .L_369)
.L_369:
        /*0004*/ 	.word	0x00000082


	//----- nvinfo : EIATTR_SW2861232_WAR
	.align		4
.L_370:
        /*0008*/ 	.byte	0x01, 0x35
	.zero		2


	//----- nvinfo : EIATTR_PARAM_CBANK
	.align		4
        /*000c*/ 	.byte	0x04, 0x0a
        /*000e*/ 	.short	(.L_372 - .L_371)
	.align		4
.L_371:
        /*0010*/ 	.word	index@(.nv.constant0._ZN7cutlass13device_kernelIN5flash19enable_sm80_to_sm89INS1_16FlashAttnFwdSm80INS1_25CollectiveMainloopFwdSm80ILi4ELi1ELb0EN4cute5tupleIJNS5_1CILi128EEENS7_ILi48EEES8_EEELi128ENS_10bfloat16_tEfNS_4arch4Sm80ELb0ELb1ELb0ELb1ELb0ELb0ELb1ELb0EEENS1_21CollectiveEpilogueFwdINS6_IJS8_S8_S9_EEENS6_IJNS7_ILi1EEESH_SH_EEESB_SD_Li128ELb1ELb1ELb0ELb0EEENS1_19SingleTileSchedulerILb1ELb0ELb1ELi128EEEEEEEEEvNT_6ParamsE)
        /*0014*/ 	.short	0x0160
        /*0016*/ 	.short	0x0418


	//----- nvinfo : EIATTR_CBANK_PARAM_SIZE
	.align		4
.L_372:
        /*0018*/ 	.byte	0x03, 0x19
        /*001a*/ 	.short	0x0418


	//----- nvinfo : EIATTR_KPARAM_INFO
	.align		4
        /*001c*/ 	.byte	0x04, 0x17
        /*001e*/ 	.short	(.L_374 - .L_373)
.L_373:
        /*0020*/ 	.word	0x00000000
        /*0024*/ 	.short	0x0000
        /*0026*/ 	.short	0x0000
        /*0028*/ 	.byte	0x00, 0xf0, 0x61, 0x10


	//----- nvinfo : EIATTR_MAXREG_COUNT
	.align		4
.L_374:
        /*002c*/ 	.byte	0x03, 0x1b
        /*002e*/ 	.short	0x00ff


	//----- nvinfo : EIATTR_NUM_BARRIERS
	.align		4
        /*0030*/ 	.byte	0x02, 0x4c
        /*0032*/ 	.byte	0x02
	.zero		1


	//----- nvinfo : EIATTR_ANNOTATIONS
	.align		4
        /*0034*/ 	.byte	0x04, 0x55
        /*0036*/ 	.short	(.L_376 - .L_375)


	//   ....[0]....
.L_375:
        /* <DEDUP_REMOVED lines=44> */


	//----- nvinfo : EIATTR_MERCURY_ISA_VERSION
	.align		4
.L_376:
        /*02e8*/ 	.byte	0x03, 0x5f
        /*02ea*/ 	.short	0x0000


	//----- nvinfo : EIATTR_COOP_GROUP_MASK_REGIDS
	.align		4
        /*02ec*/ 	.byte	0x04, 0x29
        /*02ee*/ 	.short	(.L_378 - .L_377)


	//   ....[0]....
.L_377:
        /*02f0*/ 	.word	0xffffffff


	//   ....[1]....
        /*02f4*/ 	.word	0xffffffff


	//   ....[2]....
        /*02f8*/ 	.word	0xffffffff


	//   ....[3]....
        /*02fc*/ 	.word	0xffffffff


	//   ....[4]....
        /*0300*/ 	.word	0xffffffff


	//   ....[5]....
        /*0304*/ 	.word	0xffffffff


	//   ....[6]....
        /*0308*/ 	.word	0xffffffff


	//   ....[7]....
        /*030c*/ 	.word	0xffffffff


	//   ....[8]....
        /*0310*/ 	.word	0xffffffff


	//   ....[9]....
        /*0314*/ 	.word	0xffffffff


	//   ....[10]....
        /*0318*/ 	.word	0xffffffff


	//   ....[11]....
        /*031c*/ 	.word	0xffffffff


	//   ....[12]....
        /*0320*/ 	.word	0xffffffff


	//   ....[13]....
        /*0324*/ 	.word	0xffffffff


	//   ....[14]....
        /*0328*/ 	.word	0xffffffff


	//   ....[15]....
        /*032c*/ 	.word	0xffffffff


	//   ....[16]....
        /*0330*/ 	.word	0xffffffff


	//   ....[17]....
        /*0334*/ 	.word	0xffffffff


	//   ....[18]....
        /*0338*/ 	.word	0xffffffff


	//   ....[19]....
        /*033c*/ 	.word	0xffffffff


	//   ....[20]....
        /*0340*/ 	.word	0xffffffff


	//   ....[21]....
        /*0344*/ 	.word	0xffffffff


	//   ....[22]....
        /*0348*/ 	.word	0xffffffff


	//   ....[23]....
        /*034c*/ 	.word	0xffffffff


	//   ....[24]....
        /*0350*/ 	.word	0xffffffff


	//   ....[25]....
        /*0354*/ 	.word	0xffffffff


	//   ....[26]....
        /*0358*/ 	.word	0xffffffff


	//   ....[27]....
        /*035c*/ 	.word	0xffffffff


	//   ....[28]....
        /*0360*/ 	.word	0xffffffff


	//   ....[29]....
        /*0364*/ 	.word	0xffffffff


	//   ....[30]....
        /*0368*/ 	.word	0xffffffff


	//   ....[31]....
        /*036c*/ 	.word	0xffffffff


	//   ....[32]....
        /*0370*/ 	.word	0xffffffff


	//   ....[33]....
        /*0374*/ 	.word	0xffffffff


	//   ....[34]....
        /*0378*/ 	.word	0xffffffff


	//   ....[35]....
        /*037c*/ 	.word	0xffffffff


	//   ....[36]....
        /*0380*/ 	.word	0xffffffff


	//   ....[37]....
        /*0384*/ 	.word	0xffffffff


	//   ....[38]....
        /*0388*/ 	.word	0xffffffff


	//   ....[39]....
        /*038c*/ 	.word	0xffffffff


	//   ....[40]....
        /*0390*/ 	.word	0xffffffff


	//   ....[41]....
        /*0394*/ 	.word	0xffffffff


	//   ....[42]....
        /*0398*/ 	.word	0xffffffff


	//   ....[43]....
        /*039c*/ 	.word	0xffffffff


	//   ....[44]....
        /*03a0*/ 	.word	0xffffffff


	//   ....[45]....
        /*03a4*/ 	.word	0xffffffff


	//   ....[46]....
        /*03a8*/ 	.word	0xffffffff


	//   ....[47]....
        /*03ac*/ 	.word	0xffffffff


	//   ....[48]....
        /*03b0*/ 	.word	0xffffffff


	//   ....[49]....
        /*03b4*/ 	.word	0xffffffff


	//   ....[50]....
        /*03b8*/ 	.word	0xffffffff


	//   ....[51]....
        /*03bc*/ 	.word	0xffffffff


	//   ....[52]....
        /*03c0*/ 	.word	0xffffffff


	//   ....[53]....
        /*03c4*/ 	.word	0xffffffff


	//   ....[54]....
        /*03c8*/ 	.word	0xffffffff


	//   ....[55]....
        /*03cc*/ 	.word	0xffffffff


	//   ....[56]....
        /*03d0*/ 	.word	0xffffffff


	//   ....[57]....
        /*03d4*/ 	.word	0xffffffff


	//   ....[58]....
        /*03d8*/ 	.word	0xffffffff


	//   ....[59]....
        /*03dc*/ 	.word	0xffffffff


	//   ....[60]....
        /*03e0*/ 	.word	0xffffffff


	//   ....[61]....
        /*03e4*/ 	.word	0xffffffff


	//   ....[62]....
        /*03e8*/ 	.word	0xffffffff


	//   ....[63]....
        /*03ec*/ 	.word	0xffffffff


	//   ....[64]....
        /*03f0*/ 	.word	0xffffffff


	//   ....[65]....
        /*03f4*/ 	.word	0xffffffff


	//   ....[66]....
        /*03f8*/ 	.word	0xffffffff


	//   ....[67]....
        /*03fc*/ 	.word	0xffffffff


	//   ....[68]....
        /*0400*/ 	.word	0xffffffff


	//   ....[69]....
        /*0404*/ 	.word	0xffffffff


	//   ....[70]....
        /*0408*/ 	.word	0xffffffff


	//   ....[71]....
        /*040c*/ 	.word	0xffffffff


	//   ....[72]....
        /*0410*/ 	.word	0xffffffff


	//   ....[73]....
        /*0414*/ 	.word	0xffffffff


	//   ....[74]....
        /*0418*/ 	.word	0xffffffff


	//   ....[75]....
        /*041c*/ 	.word	0xffffffff


	//   ....[76]....
        /*0420*/ 	.word	0xffffffff


	//   ....[77]....
        /*0424*/ 	.word	0xffffffff


	//   ....[78]....
        /*0428*/ 	.word	0xffffffff


	//   ....[79]....
        /*042c*/ 	.word	0xffffffff


	//   ....[80]....
        /*0430*/ 	.word	0xffffffff


	//   ....[81]....
        /*0434*/ 	.word	0xffffffff


	//   ....[82]....
        /*0438*/ 	.word	0xffffffff


	//   ....[83]....
        /*043c*/ 	.word	0xffffffff


	//   ....[84]....
        /*0440*/ 	.word	0xffffffff


	//   ....[85]....
        /*0444*/ 	.word	0xffffffff


	//   ....[86]....
        /*0448*/ 	.word	0xffffffff


	//   ....[87]....
        /*044c*/ 	.word	0xffffffff


	//   ....[88]....
        /*0450*/ 	.word	0xffffffff


	//   ....[89]....
        /*0454*/ 	.word	0xffffffff


	//   ....[90]....
        /*0458*/ 	.word	0xffffffff


	//   ....[91]....
        /*045c*/ 	.word	0xffffffff


	//   ....[92]....
        /*0460*/ 	.word	0xffffffff


	//   ....[93]....
        /*0464*/ 	.word	0xffffffff


	//   ....[94]....
        /*0468*/ 	.word	0xffffffff


	//   ....[95]....
        /*046c*/ 	.word	0xffffffff


	//   ....[96]....
        /*0470*/ 	.word	0xffffffff


	//   ....[97]....
        /*0474*/ 	.word	0xffffffff


	//   ....[98]....
        /*0478*/ 	.word	0xffffffff


	//   ....[99]....
        /*047c*/ 	.word	0xffffffff


	//   ....[100]....
        /*0480*/ 	.word	0xffffffff


	//   ....[101]....
        /*0484*/ 	.word	0xffffffff


	//   ....[102]....
        /*0488*/ 	.word	0xffffffff


	//   ....[103]....
        /*048c*/ 	.word	0xffffffff


	//   ....[104]....
        /*0490*/ 	.word	0xffffffff


	//   ....[105]....
        /*0494*/ 	.word	0xffffffff


	//   ....[106]....
        /*0498*/ 	.word	0xffffffff


	//   ....[107]....
        /*049c*/ 	.word	0xffffffff


	//   ....[108]....
        /*04a0*/ 	.word	0xffffffff


	//----- nvinfo : EIATTR_COOP_GROUP_INSTR_OFFSETS
	.align		4
.L_378:
        /*04a4*/ 	.byte	0x04, 0x28
        /*04a6*/ 	.short	(.L_380 - .L_379)


	//   ....[0]....
.L_379:
        /*04a8*/ 	.word	0x00000090


	//   ....[1]....
        /*04ac*/ 	.word	0x00001650


	//   ....[2]....
        /*04b0*/ 	.word	0x00001680


	//   ....[3]....
        /*04b4*/ 	.word	0x00001900


	//   ....[4]....
        /*04b8*/ 	.word	0x00001930


	//   ....[5]....
        /*04bc*/ 	.word	0x00001a10


	//   ....[6]....
        /*04c0*/ 	.word	0x00001a40


	//   ....[7]....
        /*04c4*/ 	.word	0x00001b20


	//   ....[8]....
        /*04c8*/ 	.word	0x00001b50


	//   ....[9]....
        /*04cc*/ 	.word	0x00001c30


	//   ....[10]....
        /*04d0*/ 	.word	0x00001c60


	//   ....[11]....
        /*04d4*/ 	.word	0x00001d40


	//   ....[12]....
        /*04d8*/ 	.word	0x00001d70


	//   ....[13]....
        /*04dc*/ 	.word	0x00001e50


	//   ....[14]....
        /*04e0*/ 	.word	0x00001e80


	//   ....[15]....
        /*04e4*/ 	.word	0x00001f60


	//   ....[16]....
        /*04e8*/ 	.word	0x00001fa0


	//   ....[17]....
        /*04ec*/ 	.word	0x00003570


	//   ....[18]....
        /*04f0*/ 	.word	0x000037b0


	//   ....[19]....
        /*04f4*/ 	.word	0x00003980


	//   ....[20]....
        /*04f8*/ 	.word	0x00004430


	//   ....[21]....
        /*04fc*/ 	.word	0x00004bb0


	//   ....[22]....
        /*0500*/ 	.word	0x00004bf0


	//   ....[23]....
        /*0504*/ 	.word	0x00004d70


	//   ....[24]....
        /*0508*/ 	.word	0x00004da0


	//   ....[25]....
        /*050c*/ 	.word	0x000053c0


	//   ....[26]....
        /*0510*/ 	.word	0x00005480


	//   ....[27]....
        /*0514*/ 	.word	0x000054e0


	//   ....[28]....
        /*0518*/ 	.word	0x000056e0


	//   ....[29]....
        /*051c*/ 	.word	0x00008230


	//   ....[30]....
        /*0520*/ 	.word	0x000084a0


	//   ....[31]....
        /*0524*/ 	.word	0x00008690


	//   ....[32]....
        /*0528*/ 	.word	0x00008f90


	//   ....[33]....
        /*052c*/ 	.word	0x000097d0


	//   ....[34]....
        /*0530*/ 	.word	0x000098f0


	//   ....[35]....
        /*0534*/ 	.word	0x000099a0


	//   ....[36]....
        /*0538*/ 	.word	0x00009ad0


	//   ....[37]....
        /*053c*/ 	.word	0x00009b20


	//   ....[38]....
        /*0540*/ 	.word	0x00009c00


	//   ....[39]....
        /*0544*/ 	.word	0x00009f70


	//   ....[40]....
        /*0548*/ 	.word	0x00009ff0


	//   ....[41]....
        /*054c*/ 	.word	0x0000ce00


	//   ....[42]....
        /*0550*/ 	.word	0x0000ce60


	//   ....[43]....
        /*0554*/ 	.word	0x0000ce90


	//   ....[44]....
        /*0558*/ 	.word	0x0000cec0


	//   ....[45]....
        /*055c*/ 	.word	0x0000cf10


	//   ....[46]....
        /*0560*/ 	.word	0x0000cf50


	//   ....[47]....
        /*0564*/ 	.word	0x0000d220


	//   ....[48]....
        /*0568*/ 	.word	0x0000d3a0


	//   ....[49]....
        /*056c*/ 	.word	0x0000fd30


	//   ....[50]....
        /*0570*/ 	.word	0x0000ff50


	//   ....[51]....
        /*0574*/ 	.word	0x00010140


	//   ....[52]....
        /*0578*/ 	.word	0x00010c10


	//   ....[53]....
        /*057c*/ 	.word	0x00011360


	//   ....[54]....
        /*0580*/ 	.word	0x00011470


	//   ....[55]....
        /*0584*/ 	.word	0x000114e0


	//   ....[56]....
        /*0588*/ 	.word	0x00011610


	//   ....[57]....
        /*058c*/ 	.word	0x00011690


	//   ....[58]....
        /*0590*/ 	.word	0x000117e0


	//   ....[59]....
        /*0594*/ 	.word	0x00011bb0


	//   ....[60]....
        /*0598*/ 	.word	0x00011c70


	//   ....[61]....
        /*059c*/ 	.word	0x000136f0


	//   ....[62]....
        /*05a0*/ 	.word	0x00013700


	//   ....[63]....
        /*05a4*/ 	.word	0x00013710


	//   ....[64]....
        /*05a8*/ 	.word	0x00013720


	//   ....[65]....
        /*05ac*/ 	.word	0x00013750


	//   ....[66]....
        /*05b0*/ 	.word	0x00013770


	//   ....[67]....
        /*05b4*/ 	.word	0x00013790


	//   ....[68]....
        /*05b8*/ 	.word	0x000137a0


	//   ....[69]....
        /*05bc*/ 	.word	0x00015320


	//   ....[70]....
        /*05c0*/ 	.word	0x00015340


	//   ....[71]....
        /*05c4*/ 	.word	0x00015370


	//   ....[72]....
        /*05c8*/ 	.word	0x00015390


	//   ....[73]....
        /*05cc*/ 	.word	0x000153b0


	//   ....[74]....
        /*05d0*/ 	.word	0x000153d0


	//   ....[75]....
        /*05d4*/ 	.word	0x000153e0


	//   ....[76]....
        /*05d8*/ 	.word	0x000153f0


	//   ....[77]....
        /*05dc*/ 	.word	0x00015630


	//   ....[78]....
        /*05e0*/ 	.word	0x00015640


	//   ....[79]....
        /*05e4*/ 	.word	0x00015740


	//   ....[80]....
        /*05e8*/ 	.word	0x00015770


	//   ....[81]....
        /*05ec*/ 	.word	0x00015850


	//   ....[82]....
        /*05f0*/ 	.word	0x00015880


	//   ....[83]....
        /*05f4*/ 	.word	0x00015960


	//   ....[84]....
        /*05f8*/ 	.word	0x00015990


	//   ....[85]....
        /*05fc*/ 	.word	0x00015a70


	//   ....[86]....
        /*0600*/ 	.word	0x00015aa0


	//   ....[87]....
        /*0604*/ 	.word	0x00015b80


	//   ....[88]....
        /*0608*/ 	.word	0x00015bb0


	//   ....[89]....
        /*060c*/ 	.word	0x00015c90


	//   ....[90]....
        /*0610*/ 	.word	0x00015cc0


	//   ....[91]....
        /*0614*/ 	.word	0x00015da0


	//   ....[92]....
        /*0618*/ 	.word	0x00015dc0


	//   ....[93]....
        /*061c*/ 	.word	0x00016570


	//   ....[94]....
        /*0620*/ 	.word	0x00016580


	//   ....[95]....
        /*0624*/ 	.word	0x00016650


	//   ....[96]....
        /*0628*/ 	.word	0x00016680


	//   ....[97]....
        /*062c*/ 	.word	0x00016750


	//   ....[98]....
        /*0630*/ 	.word	0x00016780


	//   ....[99]....
        /*0634*/ 	.word	0x00016850


	//   ....[100]....
        /*0638*/ 	.word	0x00016880


	//   ....[101]....
        /*063c*/ 	.word	0x00016950


	//   ....[102]....
        /*0640*/ 	.word	0x00016980


	//   ....[103]....
        /*0644*/ 	.word	0x00016a50


	//   ....[104]....
        /*0648*/ 	.word	0x00016a80


	//   ....[105]....
        /*064c*/ 	.word	0x00016b50


	//   ....[106]....
        /*0650*/ 	.word	0x00016b80


	//   ....[107]....
        /*0654*/ 	.word	0x00016c50


	//   ....[108]....
        /*0658*/ 	.word	0x00016c70


	//----- nvinfo : EIATTR_EXIT_INSTR_OFFSETS
	.align		4
.L_380:
        /*065c*/ 	.byte	0x04, 0x1c
        /*065e*/ 	.short	(.L_382 - .L_381)


	//   ....[0]....
.L_381:
        /*0660*/ 	.word	0x00000350


	//   ....[1]....
        /*0664*/ 	.word	0x00015dd0


	//   ....[2]....
        /*0668*/ 	.word	0x00015e30


	//   ....[3]....
        /*066c*/ 	.word	0x00015e90


	//   ....[4]....
        /*0670*/ 	.word	0x00016c80


	//   ....[5]....
        /*0674*/ 	.word	0x00016cd0


	//   ....[6]....
        /*0678*/ 	.word	0x00016d30


	//----- nvinfo : EIATTR_CTAIDZ_USED
	.align		4
.L_382:
        /*067c*/ 	.byte	0x01, 0x04
	.zero		2


	//----- nvinfo : EIATTR_MAX_THREADS
	.align		4
        /*0680*/ 	.byte	0x04, 0x05
        /*0682*/ 	.short	(.L_384 - .L_383)
.L_383:
        /*0684*/ 	.word	0x00000080
        /*0688*/ 	.word	0x00000001
        /*068c*/ 	.word	0x00000001


	//----- nvinfo : EIATTR_CRS_STACK_SIZE
	.align		4
.L_384:
        /*0690*/ 	.byte	0x04, 0x1e
        /*0692*/ 	.short	(.L_386 - .L_385)
.L_385:
        /*0694*/ 	.word	0x00000000
.L_386:


//--------------------- .nv.info._ZN7cutlass13device_kernelIN5flash19enable_sm80_to_sm89INS1_16FlashAttnFwdSm80INS1_25CollectiveMainloopFwdSm80ILi4ELi1ELb0EN4cute5tupleIJNS5_1CILi128EEENS7_ILi48EEES8_EEELi128ENS_10bfloat16_tEfNS_4arch4Sm80ELb0ELb1ELb0ELb1ELb0ELb1ELb1ELb0EEENS1_21CollectiveEpilogueFwdINS6_IJS8_S8_S9_EEENS6_IJNS7_ILi1EEESH_SH_EEESB_SD_Li128ELb1ELb1ELb0ELb0EEENS1_19SingleTileSchedulerILb1ELb0ELb1ELi128EEEEEEEEEvNT_6ParamsE --------------------------
	.section	.nv.info._ZN7cutlass13device_kernelIN5flash19enable_sm80_to_sm89INS1_16FlashAttnFwdSm80INS1_25CollectiveMainloopFwdSm80ILi4ELi1ELb0EN4cute5tupleIJNS5_1CILi128EEENS7_ILi48EEES8_EEELi128ENS_10bfloat16_tEfNS_4arch4Sm80ELb0ELb1ELb0ELb1ELb0ELb1ELb1ELb0EEENS1_21CollectiveEpilogueFwdINS6_IJS8_S8_S9_EEENS6_IJNS7_ILi1EEESH_SH_EEESB_SD_Li128ELb1ELb1ELb0ELb0EEENS1_19SingleTileSchedulerILb1ELb0ELb1ELi128EEEEEEEEEvNT_6ParamsE,"",@"SHT_CUDA_INFO"
	.sectionflags	@""
	.align	4


	//----- nvinfo : EIATTR_CUDA_API_VERSION
	.align		4
        /*0000*/ 	.byte	0x04, 0x37
        /*0002*/ 	.short	(.L_388 - .L_387)
.L_387:
        /*0004*/ 	.word	0x00000082


	//----- nvinfo : EIATTR_SW2861232_WAR
	.align		4
.L_388:
        /*0008*/ 	.byte	0x01, 0x35
	.zero		2


	//----- nvinfo : EIATTR_PARAM_CBANK
	.align		4
        /*000c*/ 	.byte	0x04, 0x0a
        /*000e*/ 	.short	(.L_390 - .L_389)
	.align		4
.L_389:
        /*0010*/ 	.word	index@(.nv.constant0._ZN7cutlass13device_kernelIN5flash19enable_sm80_to_sm89INS1_16FlashAttnFwdSm80INS1_25CollectiveMainloopFwdSm80ILi4ELi1ELb0EN4cute5tupleIJNS5_1CILi128EEENS7_ILi48EEES8_EEELi128ENS_10bfloat16_tEfNS_4arch4Sm80ELb0ELb1ELb0ELb1ELb0ELb1ELb1ELb0EEENS1_21CollectiveEpilogueFwdINS6_IJS8_S8_S9_EEENS6_IJNS7_ILi1EEESH_SH_EEESB_SD_Li128ELb1ELb1ELb0ELb0EEENS1_19SingleTileSchedulerILb1ELb0ELb1ELi128EEEEEEEEEvNT_6ParamsE)
        /*0014*/ 	.short	0x0160
        /*0016*/ 	.short	0x0418


	//----- nvinfo : EIATTR_CBANK_PARAM_SIZE
	.align		4
.L_390:
        /*0018*/ 	.byte	0x03, 0x19
        /*001a*/ 	.short	0x0418


	//----- nvinfo : EIATTR_KPARAM_INFO
	.align		4
        /*001c*/ 	.byte	0x04, 0x17
        /*001e*/ 	.short	(.L_392 - .L_391)
.L_391:
        /*0020*/ 	.word	0x00000000
        /*0024*/ 	.short	0x0000
        /*0026*/ 	.short	0x0000
        /*0028*/ 	.byte	0x00, 0xf0, 0x61, 0x10


	//----- nvinfo : EIATTR_MAXREG_COUNT
	.align		4
.L_392:
        /*002c*/ 	.byte	0x03, 0x1b
        /*002e*/ 	.short	0x00ff


	//----- nvinfo : EIATTR_NUM_BARRIERS
	.align		4
        /*0030*/ 	.byte	0x02, 0x4c
        /*0032*/ 	.byte	0x02
	.zero		1


	//----- nvinfo : EIATTR_ANNOTATIONS
	.align		4
        /*0034*/ 	.byte	0x04, 0x55
        /*0036*/ 	.short	(.L_394 - .L_393)


	//   ....[0]....
.L_393:
        /* <DEDUP_REMOVED lines=67> */


	//----- nvinfo : EIATTR_MERCURY_ISA_VERSION
	.align		4
.L_394:
        /*0458*/ 	.byte	0x03, 0x5f
        /*045a*/ 	.short	0x0000


	//----- nvinfo : EIATTR_COOP_GROUP_MASK_REGIDS
	.align		4
        /*045c*/ 	.byte	0x04, 0x29
        /*045e*/ 	.short	(.L_396 - .L_395)


	//   ....[0]....
.L_395:
        /*0460*/ 	.word	0xffffffff


	//   ....[1]....
        /*0464*/ 	.word	0xffffffff


	//   ....[2]....
        /*0468*/ 	.word	0xffffffff


	//   ....[3]....
        /*046c*/ 	.word	0xffffffff


	//   ....[4]....
        /*0470*/ 	.word	0xffffffff


	//   ....[5]....
        /*0474*/ 	.word	0xffffffff


	//   ....[6]....
        /*0478*/ 	.word	0xffffffff


	//   ....[7]....
        /*047c*/ 	.word	0xffffffff


	//   ....[8]....
        /*0480*/ 	.word	0xffffffff


	//   ....[9]....
        /*0484*/ 	.word	0xffffffff


	//   ....[10]....
        /*0488*/ 	.word	0xffffffff


	//   ....[11]....
        /*048c*/ 	.word	0xffffffff


	//   ....[12]....
        /*0490*/ 	.word	0xffffffff


	//   ....[13]....
        /*0494*/ 	.word	0xffffffff


	//   ....[14]....
        /*0498*/ 	.word	0xffffffff


	//   ....[15]....
        /*049c*/ 	.word	0xffffffff


	//   ....[16]....
        /*04a0*/ 	.word	0xffffffff


	//   ....[17]....
        /*04a4*/ 	.word	0xffffffff


	//   ....[18]....
        /*04a8*/ 	.word	0xffffffff


	//   ....[19]....
        /*04ac*/ 	.word	0xffffffff


	//   ....[20]....
        /*04b0*/ 	.word	0xffffffff


	//   ....[21]....
        /*04b4*/ 	.word	0xffffffff


	//   ....[22]....
        /*04b8*/ 	.word	0xffffffff


	//   ....[23]....
        /*04bc*/ 	.word	0xffffffff


	//   ....[24]....
        /*04c0*/ 	.word	0xffffffff


	//   ....[25]....
        /*04c4*/ 	.word	0xffffffff


	//   ....[26]....
        /*04c8*/ 	.word	0xffffffff


	//   ....[27]....
        /*04cc*/ 	.word	0xffffffff


	//   ....[28]....
        /*04d0*/ 	.word	0xffffffff


	//   ....[29]....
        /*04d4*/ 	.word	0xffffffff


	//   ....[30]....
        /*04d8*/ 	.word	0xffffffff


	//   ....[31]....
        /*04dc*/ 	.word	0xffffffff


	//   ....[32]....
        /*04e0*/ 	.word	0xffffffff


	//   ....[33]....
        /*04e4*/ 	.word	0xffffffff


	//   ....[34]....
        /*04e8*/ 	.word	0xffffffff


	//   ....[35]....
        /*04ec*/ 	.word	0xffffffff


	//   ....[36]....
        /*04f0*/ 	.word	0xffffffff


	//   ....[37]....
        /*04f4*/ 	.word	0xffffffff


	//   ....[38]....
        /*04f8*/ 	.word	0xffffffff


	//   ....[39]....
        /*04fc*/ 	.word	0xffffffff


	//   ....[40]....
        /*0500*/ 	.word	0xffffffff


	//   ....[41]....
        /*0504*/ 	.word	0xffffffff


	//   ....[42]....
        /*0508*/ 	.word	0xffffffff


	//   ....[43]....
        /*050c*/ 	.word	0xffffffff


	//   ....[44]....
        /*0510*/ 	.word	0xffffffff


	//   ....[45]....
        /*0514*/ 	.word	0xffffffff


	//   ....[46]....
        /*0518*/ 	.word	0xffffffff


	//   ....[47]....
        /*051c*/ 	.word	0xffffffff


	//   ....[48]....
        /*0520*/ 	.word	0xffffffff


	//   ....[49]....
        /*0524*/ 	.word	0xffffffff


	//   ....[50]....
        /*0528*/ 	.word	0xffffffff


	//   ....[51]....
        /*052c*/ 	.word	0xffffffff


	//   ....[52]....
        /*0530*/ 	.word	0xffffffff


	//   ....[53]....
        /*0534*/ 	.word	0xffffffff


	//   ....[54]....
        /*0538*/ 	.word	0xffffffff


	//   ....[55]....
        /*053c*/ 	.word	0xffffffff


	//   ....[56]....
        /*0540*/ 	.word	0xffffffff


	//   ....[57]....
        /*0544*/ 	.word	0xffffffff


	//   ....[58]....
        /*0548*/ 	.word	0xffffffff


	//   ....[59]....
        /*054c*/ 	.word	0xffffffff


	//   ....[60]....
        /*0550*/ 	.word	0xffffffff


	//   ....[61]....
        /*0554*/ 	.word	0xffffffff


	//   ....[62]....
        /*0558*/ 	.word	0xffffffff


	//   ....[63]....
        /*055c*/ 	.word	0xffffffff


	//   ....[64]....
        /*0560*/ 	.word	0xffffffff


	//   ....[65]....
        /*0564*/ 	.word	0xffffffff


	//   ....[66]....
        /*0568*/ 	.word	0xffffffff


	//   ....[67]....
        /*056c*/ 	.word	0xffffffff


	//   ....[68]....
        /*0570*/ 	.word	0xffffffff


	//   ....[69]....
        /*0574*/ 	.word	0xffffffff


	//   ....[70]....
        /*0578*/ 	.word	0xffffffff


	//   ....[71]....
        /*057c*/ 	.word	0xffffffff


	//   ....[72]....
        /*0580*/ 	.word	0xffffffff


	//   ....[73]....
        /*0584*/ 	.word	0xffffffff


	//   ....[74]....
        /*0588*/ 	.word	0xffffffff


	//   ....[75]....
        /*058c*/ 	.word	0xffffffff


	//   ....[76]....
        /*0590*/ 	.word	0xffffffff


	//   ....[77]....
        /*0594*/ 	.word	0xffffffff


	//   ....[78]....
        /*0598*/ 	.word	0xffffffff


	//   ....[79]....
        /*059c*/ 	.word	0xffffffff


	//   ....[80]....
        /*05a0*/ 	.word	0xffffffff


	//   ....[81]....
        /*05a4*/ 	.word	0xffffffff


	//   ....[82]....
        /*05a8*/ 	.word	0xffffffff


	//   ....[83]....
        /*05ac*/ 	.word	0xffffffff


	//   ....[84]....
        /*05b0*/ 	.word	0xffffffff


	//   ....[85]....
        /*05b4*/ 	.word	0xffffffff


	//   ....[86]....
        /*05b8*/ 	.word	0xffffffff


	//   ....[87]....
        /*05bc*/ 	.word	0xffffffff


	//   ....[88]....
        /*05c0*/ 	.word	0xffffffff


	//   ....[89]....
        /*05c4*/ 	.word	0xffffffff


	//   ....[90]....
        /*05c8*/ 	.word	0xffffffff


	//   ....[91]....
        /*05cc*/ 	.word	0xffffffff


	//   ....[92]....
        /*05d0*/ 	.word	0xffffffff


	//   ....[93]....
        /*05d4*/ 	.word	0xffffffff


	//   ....[94]....
        /*05d8*/ 	.word	0xffffffff


	//   ....[95]....
        /*05dc*/ 	.word	0xffffffff


	//   ....[96]....
        /*05e0*/ 	.word	0xffffffff


	//   ....[97]....
        /*05e4*/ 	.word	0xffffffff


	//   ....[98]....
        /*05e8*/ 	.word	0xffffffff


	//   ....[99]....
        /*05ec*/ 	.word	0xffffffff


	//   ....[100]....
        /*05f0*/ 	.word	0xffffffff


	//   ....[101]....
        /*05f4*/ 	.word	0xffffffff


	//   ....[102]....
        /*05f8*/ 	.word	0xffffffff


	//   ....[103]....
        /*05fc*/ 	.word	0xffffffff


	//   ....[104]....
        /*0600*/ 	.word	0xffffffff


	//   ....[105]....
        /*0604*/ 	.word	0xffffffff


	//   ....[106]....
        /*0608*/ 	.word	0xffffffff


	//   ....[107]....
        /*060c*/ 	.word	0xffffffff


	//   ....[108]....
        /*0610*/ 	.word	0xffffffff


	//   ....[109]....
        /*0614*/ 	.word	0xffffffff


	//   ....[110]....
        /*0618*/ 	.word	0xffffffff


	//   ....[111]....
        /*061c*/ 	.word	0xffffffff


	//   ....[112]....
        /*0620*/ 	.word	0xffffffff


	//   ....[113]....
        /*0624*/ 	.word	0xffffffff


	//   ....[114]....
        /*0628*/ 	.word	0xffffffff


	//   ....[115]....
        /*062c*/ 	.word	0xffffffff


	//   ....[116]....
        /*0630*/ 	.word	0xffffffff


	//   ....[117]....
        /*0634*/ 	.word	0xffffffff


	//   ....[118]....
        /*0638*/ 	.word	0xffffffff


	//   ....[119]....
        /*063c*/ 	.word	0xffffffff


	//   ....[120]....
        /*0640*/ 	.word	0xffffffff


	//   ....[121]....
        /*0644*/ 	.word	0xffffffff


	//   ....[122]....
        /*0648*/ 	.word	0xffffffff


	//   ....[123]....
        /*064c*/ 	.word	0xffffffff


	//   ....[124]....
        /*0650*/ 	.word	0xffffffff


	//   ....[125]....
        /*0654*/ 	.word	0xffffffff


	//   ....[126]....
        /*0658*/ 	.word	0xffffffff


	//   ....[127]....
        /*065c*/ 	.word	0xffffffff


	//   ....[128]....
        /*0660*/ 	.word	0xffffffff


	//   ....[129]....
        /*0664*/ 	.word	0xffffffff


	//   ....[130]....
        /*0668*/ 	.word	0xffffffff


	//   ....[131]....
        /*066c*/ 	.word	0xffffffff


	//   ....[132]....
        /*0670*/ 	.word	0xffffffff


	//   ....[133]....
        /*0674*/ 	.word	0xffffffff


	//   ....[134]....
        /*0678*/ 	.word	0xffffffff


	//   ....[135]....
        /*067c*/ 	.word	0xffffffff


	//   ....[136]....
        /*0680*/ 	.word	0xffffffff


	//   ....[137]....
        /*0684*/ 	.word	0xffffffff


	//   ....[138]....
        /*0688*/ 	.word	0xffffffff


	//   ....[139]....
        /*068c*/ 	.word	0xffffffff


	//   ....[140]....
        /*0690*/ 	.word	0xffffffff


	//   ....[141]....
        /*0694*/ 	.word	0xffffffff


	//   ....[142]....
        /*0698*/ 	.word	0xffffffff


	//   ....[143]....
        /*069c*/ 	.word	0xffffffff


	//   ....[144]....
        /*06a0*/ 	.word	0xffffffff


	//   ....[145]....
        /*06a4*/ 	.word	0xffffffff


	//   ....[146]....
        /*06a8*/ 	.word	0xffffffff


	//   ....[147]....
        /*06ac*/ 	.word	0xffffffff


	//   ....[148]....
        /*06b0*/ 	.word	0xffffffff


	//   ....[149]....
        /*06b4*/ 	.word	0xffffffff


	//   ....[150]....
        /*06b8*/ 	.word	0xffffffff


	//   ....[151]....
        /*06bc*/ 	.word	0xffffffff


	//   ....[152]....
        /*06c0*/ 	.word	0xffffffff


	//   ....[153]....
        /*06c4*/ 	.word	0xffffffff


	//   ....[154]....
        /*06c8*/ 	.word	0xffffffff


	//   ....[155]....
        /*06cc*/ 	.word	0xffffffff


	//   ....[156]....
        /*06d0*/ 	.word	0xffffffff


	//   ....[157]....
        /*06d4*/ 	.word	0xffffffff


	//   ....[158]....
        /*06d8*/ 	.word	0xffffffff


	//   ....[159]....
        /*06dc*/ 	.word	0xffffffff


	//   ....[160]....
        /*06e0*/ 	.word	0xffffffff


	//   ....[161]....
        /*06e4*/ 	.word	0xffffffff


	//   ....[162]....
        /*06e8*/ 	.word	0xffffffff


	//   ....[163]....
        /*06ec*/ 	.word	0xffffffff


	//   ....[164]....
        /*06f0*/ 	.word	0xffffffff


	//   ....[165]....
        /*06f4*/ 	.word	0xffffffff


	//   ....[166]....
        /*06f8*/ 	.word	0xffffffff


	//   ....[167]....
        /*06fc*/ 	.word	0xffffffff


	//   ....[168]....
        /*0700*/ 	.word	0xffffffff


	//   ....[169]....
        /*0704*/ 	.word	0xffffffff


	//   ....[170]....
        /*0708*/ 	.word	0xffffffff


	//   ....[171]....
        /*070c*/ 	.word	0xffffffff


	//   ....[172]....
        /*0710*/ 	.word	0xffffffff


	//   ....[173]....
        /*0714*/ 	.word	0xffffffff


	//   ....[174]....
        /*0718*/ 	.word	0xffffffff


	//   ....[175]....
        /*071c*/ 	.word	0xffffffff


	//   ....[176]....
        /*0720*/ 	.word	0xffffffff


	//   ....[177]....
        /*0724*/ 	.word	0xffffffff


	//   ....[178]....
        /*0728*/ 	.word	0xffffffff


	//   ....[179]....
        /*072c*/ 	.word	0xffffffff


	//   ....[180]....
        /*0730*/ 	.word	0xffffffff


	//   ....[181]....
        /*0734*/ 	.word	0xffffffff


	//   ....[182]....
        /*0738*/ 	.word	0xffffffff


	//   ....[183]....
        /*073c*/ 	.word	0xffffffff


	//   ....[184]....
        /*0740*/ 	.word	0xffffffff


	//   ....[185]....
        /*0744*/ 	.word	0xffffffff


	//   ....[186]....
        /*0748*/ 	.word	0xffffffff


	//   ....[187]....
        /*074c*/ 	.word	0xffffffff


	//   ....[188]....
        /*0750*/ 	.word	0xffffffff


	//   ....[189]....
        /*0754*/ 	.word	0xffffffff


	//   ....[190]....
        /*0758*/ 	.word	0xffffffff


	//   ....[191]....
        /*075c*/ 	.word	0xffffffff


	//   ....[192]....
        /*0760*/ 	.word	0xffffffff


	//   ....[193]....
        /*0764*/ 	.word	0xffffffff


	//   ....[194]....
        /*0768*/ 	.word	0xffffffff


	//   ....[195]....
        /*076c*/ 	.word	0xffffffff


	//   ....[196]....
        /*0770*/ 	.word	0xffffffff


	//   ....[197]....
        /*0774*/ 	.word	0xffffffff


	//   ....[198]....
        /*0778*/ 	.word	0xffffffff


	//   ....[199]....
        /*077c*/ 	.word	0xffffffff


	//   ....[200]....
        /*0780*/ 	.word	0xffffffff


	//   ....[201]....
        /*0784*/ 	.word	0xffffffff


	//   ....[202]....
        /*0788*/ 	.word	0xffffffff


	//   ....[203]....
        /*078c*/ 	.word	0xffffffff


	//   ....[204]....
        /*0790*/ 	.word	0xffffffff


	//   ....[205]....
        /*0794*/ 	.word	0xffffffff


	//   ....[206]....
        /*0798*/ 	.word	0xffffffff


	//   ....[207]....
        /*079c*/ 	.word	0xffffffff


	//   ....[208]....
        /*07a0*/ 	.word	0xffffffff


	//   ....[209]....
        /*07a4*/ 	.word	0xffffffff


	//   ....[210]....
        /*07a8*/ 	.word	0xffffffff


	//   ....[211]....
        /*07ac*/ 	.word	0xffffffff


	//   ....[212]....
        /*07b0*/ 	.word	0xffffffff


	//   ....[213]....
        /*07b4*/ 	.word	0xffffffff


	//   ....[214]....
        /*07b8*/ 	.word	0xffffffff


	//   ....[215]....
        /*07bc*/ 	.word	0xffffffff


	//   ....[216]....
        /*07c0*/ 	.word	0xffffffff


	//   ....[217]....
        /*07c4*/ 	.word	0xffffffff


	//   ....[218]....
        /*07c8*/ 	.word	0xffffffff


	//   ....[219]....
        /*07cc*/ 	.word	0xffffffff


	//   ....[220]....
        /*07d0*/ 	.word	0xffffffff


	//   ....[221]....
        /*07d4*/ 	.word	0xffffffff


	//   ....[222]....
        /*07d8*/ 	.word	0xffffffff


	//   ....[223]....
        /*07dc*/ 	.word	0xffffffff


	//   ....[224]....
        /*07e0*/ 	.word	0xffffffff


	//   ....[225]....
        /*07e4*/ 	.word	0xffffffff


	//   ....[226]....
        /*07e8*/ 	.word	0xffffffff


	//   ....[227]....
        /*07ec*/ 	.word	0xffffffff


	//   ....[228]....
        /*07f0*/ 	.word	0xffffffff


	//   ....[229]....
        /*07f4*/ 	.word	0xffffffff


	//   ....[230]....
        /*07f8*/ 	.word	0xffffffff


	//   ....[231]....
        /*07fc*/ 	.word	0xffffffff


	//   ....[232]....
        /*0800*/ 	.word	0xffffffff


	//   ....[233]....
        /*0804*/ 	.word	0xffffffff


	//   ....[234]....
        /*0808*/ 	.word	0xffffffff


	//   ....[235]....
        /*080c*/ 	.word	0xffffffff


	//   ....[236]....
        /*0810*/ 	.word	0xffffffff


	//   ....[237]....
        /*0814*/ 	.word	0xffffffff


	//   ....[238]....
        /*0818*/ 	.word	0xffffffff


	//   ....[239]....
        /*081c*/ 	.word	0xffffffff


	//   ....[240]....
        /*0820*/ 	.word	0xffffffff


	//   ....[241]....
        /*0824*/ 	.word	0xffffffff


	//   ....[242]....
        /*0828*/ 	.word	0xffffffff


	//   ....[243]....
        /*082c*/ 	.word	0xffffffff


	//   ....[244]....
        /*0830*/ 	.word	0xffffffff


	//   ....[245]....
        /*0834*/ 	.word	0xffffffff


	//   ....[246]....
        /*0838*/ 	.word	0xffffffff


	//   ....[247]....
        /*083c*/ 	.word	0xffffffff


	//   ....[248]....
        /*0840*/ 	.word	0xffffffff


	//   ....[249]....
        /*0844*/ 	.word	0xffffffff


	//   ....[250]....
        /*0848*/ 	.word	0xffffffff


	//   ....[251]....
        /*084c*/ 	.word	0xffffffff


	//   ....[252]....
        /*0850*/ 	.word	0xffffffff


	//   ....[253]....
        /*0854*/ 	.word	0xffffffff


	//   ....[254]....
        /*0858*/ 	.word	0xffffffff


	//   ....[255]....
        /*085c*/ 	.word	0xffffffff


	//   ....[0]....
        /*0860*/ 	.word	0xffffffff


	//   ....[1]....
        /*0864*/ 	.word	0xffffffff


	//   ....[2]....
        /*0868*/ 	.word	0xffffffff


	//   ....[3]....
        /*086c*/ 	.word	0xffffffff


	//   ....[4]....
        /*0870*/ 	.word	0xffffffff


	//   ....[5]....
        /*0874*/ 	.word	0xffffffff


	//   ....[6]....
        /*0878*/ 	.word	0xffffffff


	//   ....[7]....
        /*087c*/ 	.word	0xffffffff


	//   ....[8]....
        /*0880*/ 	.word	0xffffffff


	//   ....[9]....
        /*0884*/ 	.word	0xffffffff


	//   ....[10]....
        /*0888*/ 	.word	0xffffffff


	//   ....[11]....
        /*088c*/ 	.word	0xffffffff


	//   ....[12]....
        /*0890*/ 	.word	0xffffffff


	//   ....[13]....
        /*0894*/ 	.word	0xffffffff


	//   ....[14]....
        /*0898*/ 	.word	0xffffffff


	//   ....[15]....
        /*089c*/ 	.word	0xffffffff


	//   ....[16]....
        /*08a0*/ 	.word	0xffffffff


	//   ....[17]....
        /*08a4*/ 	.word	0xffffffff


	//   ....[18]....
        /*08a8*/ 	.word	0xffffffff


	//   ....[19]....
        /*08ac*/ 	.word	0xffffffff


	//   ....[20]....
        /*08b0*/ 	.word	0xffffffff


	//----- nvinfo : EIATTR_COOP_GROUP_INSTR_OFFSETS
	.align		4
.L_396:
        /*08b4*/ 	.byte	0x04, 0x28
        /*08b6*/ 	.short	(.L_398 - .L_397)


	//   ....[0]....
.L_397:
        /*08b8*/ 	.word	0x00000090


	//   ....[1]....
        /*08bc*/ 	.word	0x00007530


	//   ....[2]....
        /*08c0*/ 	.word	0x00007550


	//   ....[3]....
        /*08c4*/ 	.word	0x000076e0


	//   ....[4]....
        /*08c8*/ 	.word	0x000076f0


	//   ....[5]....
        /*08cc*/ 	.word	0x00007870


	//   ....[6]....
        /*08d0*/ 	.word	0x00007890


	//   ....[7]....
        /*08d4*/ 	.word	0x00007a10


	//   ....[8]....
        /*08d8*/ 	.word	0x00007a20


	//   ....[9]....
        /*08dc*/ 	.word	0x00007ba0


	//   ....[10]....
        /*08e0*/ 	.word	0x00007bc0


	//   ....[11]....
        /*08e4*/ 	.word	0x00007d40


	//   ....[12]....
        /*08e8*/ 	.word	0x00007d50


	//   ....[13]....
        /*08ec*/ 	.word	0x00007ed0


	//   ....[14]....
        /*08f0*/ 	.word	0x00007ef0


	//   ....[15]....
        /*08f4*/ 	.word	0x00008070


	//   ....[16]....
        /*08f8*/ 	.word	0x00008080


	//   ....[17]....
        /*08fc*/ 	.word	0x00009ab0


	//   ....[18]....
        /*0900*/ 	.word	0x00009cd0


	//   ....[19]....
        /*0904*/ 	.word	0x00009e50


	//   ....[20]....
        /*0908*/ 	.word	0x0000a5b0


	//   ....[21]....
        /*090c*/ 	.word	0x0000ac00


	//   ....[22]....
        /*0910*/ 	.word	0x0000ad00


	//   ....[23]....
        /*0914*/ 	.word	0x0000ae20


	//   ....[24]....
        /*0918*/ 	.word	0x0000af80


	//   ....[25]....
        /*091c*/ 	.word	0x0000b010


	//   ....[26]....
        /*0920*/ 	.word	0x0000b110


	//   ....[27]....
        /*0924*/ 	.word	0x0000b330


	//   ....[28]....
        /*0928*/ 	.word	0x0000b500


	//   ....[29]....
        /*092c*/ 	.word	0x0000e040


	//   ....[30]....
        /*0930*/ 	.word	0x0000e2d0


	//   ....[31]....
        /*0934*/ 	.word	0x0000e490


	//   ....[32]....
        /*0938*/ 	.word	0x0000eb70


	//   ....[33]....
        /*093c*/ 	.word	0x0000f210


	//   ....[34]....
        /*0940*/ 	.word	0x0000f2f0


	//   ....[35]....
        /*0944*/ 	.word	0x0000f340


	//   ....[36]....
        /*0948*/ 	.word	0x0000f420


	//   ....[37]....
        /*094c*/ 	.word	0x0000f5a0


	//   ....[38]....
        /*0950*/ 	.word	0x0000f750


	//   ....[39]....
        /*0954*/ 	.word	0x0000f890


	//   ....[40]....
        /*0958*/ 	.word	0x0000f940


	//   ....[41]....
        /*095c*/ 	.word	0x00012790


	//   ....[42]....
        /*0960*/ 	.word	0x000127d0


	//   ....[43]....
        /*0964*/ 	.word	0x00012800


	//   ....[44]....
        /*0968*/ 	.word	0x00012820


	//   ....[45]....
        /*096c*/ 	.word	0x00012850


	//   ....[46]....
        /*0970*/ 	.word	0x000128a0


	//   ....[47]....
        /*0974*/ 	.word	0x00012c50


	//   ....[48]....
        /*0978*/ 	.word	0x00012df0


	//   ....[49]....
        /*097c*/ 	.word	0x000157b0


	//   ....[50]....
        /*0980*/ 	.word	0x00015a80


	//   ....[51]....
        /*0984*/ 	.word	0x00015fb0


	//   ....[52]....
        /*0988*/ 	.word	0x00016450


	//   ....[53]....
        /*098c*/ 	.word	0x00016a70


	//   ....[54]....
        /*0990*/ 	.word	0x00016bc0


	//   ....[55]....
        /*0994*/ 	.word	0x00016c10


	//   ....[56]....
        /*0998*/ 	.word	0x00016d60


	//   ....[57]....
        /*099c*/ 	.word	0x00016e30


	//   ....[58]....
        /*09a0*/ 	.word	0x00016fc0


	//   ....[59]....
        /*09a4*/ 	.word	0x00017210


	//   ....[60]....
        /*09a8*/ 	.word	0x000172a0


	//   ....[61]....
        /*09ac*/ 	.word	0x00018cc0


	//   ....[62]....
        /*09b0*/ 	.word	0x00018d30


	//   ....[63]....
        /*09b4*/ 	.word	0x00018d40


	//   ....[64]....
        /*09b8*/ 	.word	0x00018d50


	//   ....[65]....
        /*09bc*/ 	.word	0x00018d80


	//   ....[66]....
        /*09c0*/ 	.word	0x00018da0


	//   ....[67]....
        /*09c4*/ 	.word	0x00018db0


	//   ....[68]....
        /*09c8*/ 	.word	0x00018dc0


	//   ....[69]....
        /*09cc*/ 	.word	0x0001a920


	//   ....[70]....
        /*09d0*/ 	.word	0x0001a960


	//   ....[71]....
        /*09d4*/ 	.word	0x0001a990


	//   ....[72]....
        /*09d8*/ 	.word	0x0001a9b0


	//   ....[73]....
        /*09dc*/ 	.word	0x0001a9d0


	//   ....[74]....
        /*09e0*/ 	.word	0x0001a9f0


	//   ....[75]....
        /*09e4*/ 	.word	0x0001aa00


	//   ....[76]....
        /*09e8*/ 	.word	0x0001aa10


	//   ....[77]....
        /*09ec*/ 	.word	0x0001ac50


	//   ....[78]....
        /*09f0*/ 	.word	0x0001ac60


	//   ....[79]....
        /*09f4*/ 	.word	0x0001ad60


	//   ....[80]....
        /*09f8*/ 	.word	0x0001ad90


	//   ....[81]....
        /*09fc*/ 	.word	0x0001ae70


	//   ....[82]....
        /*0a00*/ 	.word	0x0001aea0


	//   ....[83]....
        /*0a04*/ 	.word	0x0001af80


	//   ....[84]....
        /*0a08*/ 	.word	0x0001afb0


	//   ....[85]....
        /*0a0c*/ 	.word	0x0001b090


	//   ....[86]....
        /*0a10*/ 	.word	0x0001b0c0


	//   ....[87]....
        /*0a14*/ 	.word	0x0001b1a0


	//   ....[88]....
        /*0a18*/ 	.word	0x0001b1d0


	//   ....[89]....
        /*0a1c*/ 	.word	0x0001b2b0


	//   ....[90]....
        /*0a20*/ 	.word	0x0001b2e0


	//   ....[91]....
        /*0a24*/ 	.word	0x0001b3c0


	//   ....[92]....
        /*0a28*/ 	.word	0x0001b3e0


	//   ....[93]....
        /*0a2c*/ 	.word	0x0001bb60


	//   ....[94]....
        /*0a30*/ 	.word	0x0001bb80


	//   ....[95]....
        /*0a34*/ 	.word	0x0001bc90


	//   ....[96]....
        /*0a38*/ 	.word	0x0001bca0


	//   ....[97]....
        /*0a3c*/ 	.word	0x0001bdb0


	//   ....[98]....
        /*0a40*/ 	.word	0x0001bdd0


	//   ....[99]....
        /*0a44*/ 	.word	0x0001bee0


	//   ....[100]....
        /*0a48*/ 	.word	0x0001bef0


	//   ....[101]....
        /*0a4c*/ 	.word	0x0001c000


	//   ....[102]....
        /*0a50*/ 	.word	0x0001c020


	//   ....[103]....
        /*0a54*/ 	.word	0x0001c130


	//   ....[104]....
        /*0a58*/ 	.word	0x0001c140


	//   ....[105]....
        /*0a5c*/ 	.word	0x0001c250


	//   ....[106]....
        /*0a60*/ 	.word	0x0001c270


	//   ....[107]....
        /*0a64*/ 	.word	0x0001c380


	//   ....[108]....
        /*0a68*/ 	.word	0x0001c390


	//   ....[109]....
        /*0a6c*/ 	.word	0x0001c4e0


	//   ....[110]....
        /*0a70*/ 	.word	0x0001c560


	//   ....[111]....
        /*0a74*/ 	.word	0x0001c5e0


	//   ....[112]....
        /*0a78*/ 	.word	0x0001c650


	//   ....[113]....
        /*0a7c*/ 	.word	0x0001c6d0


	//   ....[114]....
        /*0a80*/ 	.word	0x0001c750


	//   ....[115]....
        /*0a84*/ 	.word	0x0001c7d0


	//   ....[116]....
        /*0a88*/ 	.word	0x0001c840


	//   ....[117]....
        /*0a8c*/ 	.word	0x0001c8c0


	//   ....[118]....
        /*0a90*/ 	.word	0x0001c940


	//   ....[119]....
        /*0a94*/ 	.word	0x0001c9c0


	//   ....[120]....
        /*0a98*/ 	.word	0x0001ca30


	//   ....[121]....
        /*0a9c*/ 	.word	0x0001cab0


	//   ....[122]....
        /*0aa0*/ 	.word	0x0001cb30


	//   ....[123]....
        /*0aa4*/ 	.word	0x0001cbb0


	//   ....[124]....
        /*0aa8*/ 	.word	0x0001cc20


	//   ....[125]....
        /*0aac*/ 	.word	0x0001cc80


	//   ....[126]....
        /*0ab0*/ 	.word	0x0001cce0


	//   ....[127]....
        /*0ab4*/ 	.word	0x0001cd30


	//   ....[128]....
        /*0ab8*/ 	.word	0x0001cd90


	//   ....[129]....
        /*0abc*/ 	.word	0x0001cde0


	//   ....[130]....
        /*0ac0*/ 	.word	0x0001ce40


	//   ....[131]....
        /*0ac4*/ 	.word	0x0001ce90


	//   ....[132]....
        /*0ac8*/ 	.word	0x0001cef0


	//   ....[133]....
        /*0acc*/ 	.word	0x0001cf60


	//   ....[134]....
        /*0ad0*/ 	.word	0x0001cfe0


	//   ....[135]....
        /*0ad4*/ 	.word	0x0001d060


	//   ....[136]....
        /*0ad8*/ 	.word	0x0001d0d0


	//   ....[137]....
        /*0adc*/ 	.word	0x0001d150


	//   ....[138]....
        /*0ae0*/ 	.word	0x0001d1d0


	//   ....[139]....
        /*0ae4*/ 	.word	0x0001d250


	//   ....[140]....
        /*0ae8*/ 	.word	0x0001d2c0


	//   ....[141]....
        /*0aec*/ 	.word	0x0001d340


	//   ....[142]....
        /*0af0*/ 	.word	0x0001d3c0


	//   ....[143]....
        /*0af4*/ 	.word	0x0001d440


	//   ....[144]....
        /*0af8*/ 	.word	0x0001d4b0


	//   ....[145]....
        /*0afc*/ 	.word	0x0001d530


	//   ....[146]....
        /*0b00*/ 	.word	0x0001d5b0


	//   ....[147]....
        /*0b04*/ 	.word	0x0001d630


	//   ....[148]....
        /*0b08*/ 	.word	0x0001d6a0


	//   ....[149]....
        /*0b0c*/ 	.word	0x0001db70


	//   ....[150]....
        /*0b10*/ 	.word	0x0001db90


	//   ....[151]....
        /*0b14*/ 	.word	0x0001dbb0


	//   ....[152]....
        /*0b18*/ 	.word	0x0001dbc0


	//   ....[153]....
        /*0b1c*/ 	.word	0x0001de70


	//   ....[154]....
        /*0b20*/ 	.word	0x0001de80


	//   ....[155]....
        /*0b24*/ 	.word	0x0001de90


	//   ....[156]....
        /*0b28*/ 	.word	0x0001dea0


	//   ....[157]....
        /*0b2c*/ 	.word	0x0001e130


	//   ....[158]....
        /*0b30*/ 	.word	0x0001e150


	//   ....[159]....
        /*0b34*/ 	.word	0x0001e170


	//   ....[160]....
        /*0b38*/ 	.word	0x0001e180


	//   ....[161]....
        /*0b3c*/ 	.word	0x0001e430


	//   ....[162]....
        /*0b40*/ 	.word	0x0001e440


	//   ....[163]....
        /*0b44*/ 	.word	0x0001e450


	//   ....[164]....
        /*0b48*/ 	.word	0x0001e460


	//   ....[165]....
        /*0b4c*/ 	.word	0x0001e6f0


	//   ....[166]....
        /*0b50*/ 	.word	0x0001e710


	//   ....[167]....
        /*0b54*/ 	.word	0x0001e730


	//   ....[168]....
        /*0b58*/ 	.word	0x0001e740


	//   ....[169]....
        /*0b5c*/ 	.word	0x0001ea00


	//   ....[170]....
        /*0b60*/ 	.word	0x0001ea20


	//   ....[171]....
        /*0b64*/ 	.word	0x0001ea40


	//   ....[172]....
        /*0b68*/ 	.word	0x0001ea50


	//   ....[173]....
        /*0b6c*/ 	.word	0x0001ecf0


	//   ....[174]....
        /*0b70*/ 	.word	0x0001ed50


	//   ....[175]....
        /*0b74*/ 	.word	0x0001ed60


	//   ....[176]....
        /*0b78*/ 	.word	0x0001ed70


	//   ....[177]....
        /*0b7c*/ 	.word	0x0001f030


	//   ....[178]....
        /*0b80*/ 	.word	0x0001f090


	//   ....[179]....
        /*0b84*/ 	.word	0x0001f0a0


	//   ....[180]....
        /*0b88*/ 	.word	0x0001f0b0


	//   ....[181]....
        /*0b8c*/ 	.word	0x00022ab0


	//   ....[182]....
        /*0b90*/ 	.word	0x00022ad0


	//   ....[183]....
        /*0b94*/ 	.word	0x00022af0


	//   ....[184]....
        /*0b98*/ 	.word	0x00022b00


	//   ....[185]....
        /*0b9c*/ 	.word	0x00022d10


	//   ....[186]....
        /*0ba0*/ 	.word	0x00022d20


	//   ....[187]....
        /*0ba4*/ 	.word	0x00022d30


	//   ....[188]....
        /*0ba8*/ 	.word	0x00022d40


	//   ....[189]....
        /*0bac*/ 	.word	0x00022f70


	//   ....[190]....
        /*0bb0*/ 	.word	0x00022f90


	//   ....[191]....
        /*0bb4*/ 	.word	0x00022fb0


	//   ....[192]....
        /*0bb8*/ 	.word	0x00022fc0


	//   ....[193]....
        /*0bbc*/ 	.word	0x000231a0


	//   ....[194]....
        /*0bc0*/ 	.word	0x000231b0


	//   ....[195]....
        /*0bc4*/ 	.word	0x000231c0


	//   ....[196]....
        /*0bc8*/ 	.word	0x000231d0


	//   ....[197]....
        /*0bcc*/ 	.word	0x00023400


	//   ....[198]....
        /*0bd0*/ 	.word	0x00023420


	//   ....[199]....
        /*0bd4*/ 	.word	0x00023440


	//   ....[200]....
        /*0bd8*/ 	.word	0x00023450


	//   ....[201]....
        /*0bdc*/ 	.word	0x00023630


	//   ....[202]....
        /*0be0*/ 	.word	0x00023640


	//   ....[203]....
        /*0be4*/ 	.word	0x00023650


	//   ....[204]....
        /*0be8*/ 	.word	0x00023660


	//   ....[205]....
        /*0bec*/ 	.word	0x00023890


	//   ....[206]....
        /*0bf0*/ 	.word	0x000238b0


	//   ....[207]....
        /*0bf4*/ 	.word	0x000238d0


	//   ....[208]....
        /*0bf8*/ 	.word	0x000238e0


	//   ....[209]....
        /*0bfc*/ 	.word	0x00023b20


	//   ....[210]....
        /*0c00*/ 	.word	0x00023b30


	//   ....[211]....
        /*0c04*/ 	.word	0x00023b40


	//   ....[212]....
        /*0c08*/ 	.word	0x00023b50


	//   ....[213]....
        /*0c0c*/ 	.word	0x00027900


	//   ....[214]....
        /*0c10*/ 	.word	0x00027980


	//   ....[215]....
        /*0c14*/ 	.word	0x00027a00


	//   ....[216]....
        /*0c18*/ 	.word	0x00027a70


	//   ....[217]....
        /*0c1c*/ 	.word	0x00027af0


	//   ....[218]....
        /*0c20*/ 	.word	0x00027b60


	//   ....[219]....
        /*0c24*/ 	.word	0x00027be0


	//   ....[220]....
        /*0c28*/ 	.word	0x00027c50


	//   ....[221]....
        /*0c2c*/ 	.word	0x00027cd0


	//   ....[222]....
        /*0c30*/ 	.word	0x00027d50


	//   ....[223]....
        /*0c34*/ 	.word	0x00027dd0


	//   ....[224]....
        /*0c38*/ 	.word	0x00027e40


	//   ....[225]....
        /*0c3c*/ 	.word	0x00027ec0


	//   ....[226]....
        /*0c40*/ 	.word	0x00027f30


	//   ....[227]....
        /*0c44*/ 	.word	0x00027fb0


	//   ....[228]....
        /*0c48*/ 	.word	0x00028020


	//   ....[229]....
        /*0c4c*/ 	.word	0x000280a0


	//   ....[230]....
        /*0c50*/ 	.word	0x00028120


	//   ....[231]....
        /*0c54*/ 	.word	0x000281a0


	//   ....[232]....
        /*0c58*/ 	.word	0x00028210


	//   ....[233]....
        /*0c5c*/ 	.word	0x00028290


	//   ....[234]....
        /*0c60*/ 	.word	0x00028310


	//   ....[235]....
        /*0c64*/ 	.word	0x00028390


	//   ....[236]....
        /*0c68*/ 	.word	0x00028400


	//   ....[237]....
        /*0c6c*/ 	.word	0x00028480


	//   ....[238]....
        /*0c70*/ 	.word	0x00028500


	//   ....[239]....
        /*0c74*/ 	.word	0x00028570


	//   ....[240]....
        /*0c78*/ 	.word	0x000285e0


	//   ....[241]....
        /*0c7c*/ 	.word	0x00028660


	//   ....[242]....
        /*0c80*/ 	.word	0x000286e0


	//   ....[243]....
        /*0c84*/ 	.word	0x00028750


	//   ....[244]....
        /*0c88*/ 	.word	0x000287c0


	//   ....[245]....
        /*0c8c*/ 	.word	0x00028840


	//   ....[246]....
        /*0c90*/ 	.word	0x000288c0


	//   ....[247]....
        /*0c94*/ 	.word	0x00028940


	//   ....[248]....
        /*0c98*/ 	.word	0x000289b0


	//   ....[249]....
        /*0c9c*/ 	.word	0x00028a30


	//   ....[250]....
        /*0ca0*/ 	.word	0x00028aa0


	//   ....[251]....
        /*0ca4*/ 	.word	0x00028b20


	//   ....[252]....
        /*0ca8*/ 	.word	0x00028b90


	//   ....[253]....
        /*0cac*/ 	.word	0x00028c10


	//   ....[254]....
        /*0cb0*/ 	.word	0x00028c90


	//   ....[255]....
        /*0cb4*/ 	.word	0x00028d10


	//   ....[0]....
        /*0cb8*/ 	.word	0x00028d80


	//   ....[1]....
        /*0cbc*/ 	.word	0x00028e00


	//   ....[2]....
        /*0cc0*/ 	.word	0x00028e70


	//   ....[3]....
        /*0cc4*/ 	.word	0x00028ef0


	//   ....[4]....
        /*0cc8*/ 	.word	0x00028f60


	//   ....[5]....
        /*0ccc*/ 	.word	0x00028fe0


	//   ....[6]....
        /*0cd0*/ 	.word	0x00029060


	//   ....[7]....
        /*0cd4*/ 	.word	0x000290e0


	//   ....[8]....
        /*0cd8*/ 	.word	0x00029150


	//   ....[9]....
        /*0cdc*/ 	.word	0x000291d0


	//   ....[10]....
        /*0ce0*/ 	.word	0x00029240


	//   ....[11]....
        /*0ce4*/ 	.word	0x000292c0


	//   ....[12]....
        /*0ce8*/ 	.word	0x00029330


	//   ....[13]....
        /*0cec*/ 	.word	0x000293b0


	//   ....[14]....
        /*0cf0*/ 	.word	0x00029430


	//   ....[15]....
        /*0cf4*/ 	.word	0x000294b0


	//   ....[16]....
        /*0cf8*/ 	.word	0x00029520


	//   ....[17]....
        /*0cfc*/ 	.word	0x000295a0


	//   ....[18]....
        /*0d00*/ 	.word	0x00029610


	//   ....[19]....
        /*0d04*/ 	.word	0x00029680


	//   ....[20]....
        /*0d08*/ 	.word	0x000296f0


	//----- nvinfo : EIATTR_EXIT_INSTR_OFFSETS
	.align		4
.L_398:
        /*0d0c*/ 	.byte	0x04, 0x1c
        /*0d0e*/ 	.short	(.L_400 - .L_399)


	//   ....[0]....
.L_399:
        /*0d10*/ 	.word	0x00000350


	//   ....[1]....
        /*0d14*/ 	.word	0x0001b3f0


	//   ....[2]....
        /*0d18*/ 	.word	0x0001b450


	//   ....[3]....
        /*0d1c*/ 	.word	0x0001b4b0


	//   ....[4]....
        /*0d20*/ 	.word	0x0001c3d0


	//   ....[5]....
        /*0d24*/ 	.word	0x0001c420


	//   ....[6]....
        /*0d28*/ 	.word	0x0001c480


	//----- nvinfo : EIATTR_CTAIDZ_USED
	.align		4
.L_400:
        /*0d2c*/ 	.byte	0x01, 0x04
	.zero		2


	//----- nvinfo : EIATTR_MAX_THREADS
	.align		4
        /*0d30*/ 	.byte	0x04, 0x05
        /*0d32*/ 	.short	(.L_402 - .L_401)
.L_401:
        /*0d34*/ 	.word	0x00000080
        /*0d38*/ 	.word	0x00000001
        /*0d3c*/ 	.word	0x00000001


	//----- nvinfo : EIATTR_CRS_STACK_SIZE
	.align		4
.L_402:
        /*0d40*/ 	.byte	0x04, 0x1e
        /*0d42*/ 	.short	(.L_404 - .L_403)
.L_403:
        /*0d44*/ 	.word	0x00000000
.L_404:


//--------------------- .nv.info._ZN7cutlass13device_kernelIN5flash19enable_sm80_to_sm89INS1_16FlashAttnFwdSm80INS1_25CollectiveMainloopFwdSm80ILi4ELi1ELb0EN4cute5tupleIJNS5_1CILi128EEENS7_ILi64EEES8_EEELi128ENS_10bfloat16_tEfNS_4arch4Sm80ELb1ELb0ELb0ELb0ELb0ELb0ELb1ELb0EEENS1_21CollectiveEpilogueFwdINS6_IJS8_S8_S9_EEENS6_IJNS7_ILi1EEESH_SH_EEESB_SD_Li128ELb0ELb1ELb0ELb0EEENS1_30DynamicPersistentTileSchedulerILi128ELi128ELb0ELb1ELb0EEEEEEEEEvNT_6ParamsE --------------------------
	.section	.nv.info._ZN7cutlass13device_kernelIN5flash19enable_sm80_to_sm89INS1_16FlashAttnFwdSm80INS1_25CollectiveMainloopFwdSm80ILi4ELi1ELb0EN4cute5tupleIJNS5_1CILi128EEENS7_ILi64EEES8_EEELi128ENS_10bfloat16_tEfNS_4arch4Sm80ELb1ELb0ELb0ELb0ELb0ELb0ELb1ELb0EEENS1_21CollectiveEpilogueFwdINS6_IJS8_S8_S9_EEENS6_IJNS7_ILi1EEESH_SH_EEESB_SD_Li128ELb0ELb1ELb0ELb0EEENS1_30DynamicPersistentTileSchedulerILi128ELi128ELb0ELb1ELb0EEEEEEEEEvNT_6ParamsE,"",@"SHT_CUDA_INFO"
	.sectionflags	@""
	.align	4


	//----- nvinfo : EIATTR_CUDA_API_VERSION
	.align		4
        /*0000*/ 	.byte	0x04, 0x37
        /*0002*/ 	.short	(.L_406 - .L_405)
.L_405:
        /*0004*/ 	.word	0x00000082


	//----- nvinfo : EIATTR_SW2861232_WAR
	.align		4
.L_406:
        /*0008*/ 	.byte	0x01, 0x35
	.zero		2


	//----- nvinfo : EIATTR_PARAM_CBANK
	.align		4
        /*000c*/ 	.byte	0x04, 0x0a
        /*000e*/ 	.short	(.L_408 - .L_407)
	.align		4
.L_407:
        /*0010*/ 	.word	index@(.nv.constant0._ZN7cutlass13device_kernelIN5flash19enable_sm80_to_sm89INS1_16FlashAttnFwdSm80INS1_25CollectiveMainloopFwdSm80ILi4ELi1ELb0EN4cute5tupleIJNS5_1CILi128EEENS7_ILi64EEES8_EEELi128ENS_10bfloat16_tEfNS_4arch4Sm80ELb1ELb0ELb0ELb0ELb0ELb0ELb1ELb0EEENS1_21CollectiveEpilogueFwdINS6_IJS8_S8_S9_EEENS6_IJNS7_ILi1EEESH_SH_EEESB_SD_Li128ELb0ELb1ELb0ELb0EEENS1_30DynamicPersistentTileSchedulerILi128ELi128ELb0ELb1ELb0EEEEEEEEEvNT_6ParamsE)
        /*0014*/ 	.short	0x0160
        /*0016*/ 	.short	0x0428


	//----- nvinfo : EIATTR_CBANK_PARAM_SIZE
	.align		4
.L_408:
        /*0018*/ 	.byte	0x03, 0x19
        /*001a*/ 	.short	0x0428


	//----- nvinfo : EIATTR_KPARAM_INFO
	.align		4
        /*001c*/ 	.byte	0x04, 0x17
        /*001e*/ 	.short	(.L_410 - .L_409)
.L_409:
        /*0020*/ 	.word	0x00000000
        /*0024*/ 	.short	0x0000
        /*0026*/ 	.short	0x0000
        /*0028*/ 	.byte	0x00, 0xf0, 0xa1, 0x10


	//----- nvinfo : EIATTR_MAXREG_COUNT
	.align		4
.L_410:
        /*002c*/ 	.byte	0x03, 0x1b
        /*002e*/ 	.short	0x00ff


	//----- nvinfo : EIATTR_NUM_BARRIERS
	.align		4
        /*0030*/ 	.byte	0x02, 0x4c
        /*0032*/ 	.byte	0x06
	.zero		1


	//----- nvinfo : EIATTR_ANNOTATIONS
	.align		4
        /*0034*/ 	.byte	0x04, 0x55
        /*0036*/ 	.short	(.L_412 - .L_411)


	//   ....[0]....
.L_411:
        /* <DEDUP_REMOVED lines=101> */


	//----- nvinfo : EIATTR_MERCURY_ISA_VERSION
	.align		4
.L_412:
        /*0678*/ 	.byte	0x03, 0x5f
        /*067a*/ 	.short	0x0000


	//----- nvinfo : EIATTR_INT_WARP_WIDE_INSTR_OFFSETS
	.align		4
        /*067c*/ 	.byte	0x04, 0x31
        /*067e*/ 	.short	(.L_414 - .L_413)


	//   ....[0]....
.L_413:
        /*0680*/ 	.word	0x0000f9f0


	//   ....[1]....
        /*0684*/ 	.word	0x0000fa70


	//----- nvinfo : EIATTR_COOP_GROUP_MASK_REGIDS
	.align		4
.L_414:
        /*0688*/ 	.byte	0x04, 0x29
        /*068a*/ 	.short	(.L_416 - .L_415)


	//   ....[0]....
.L_415:
        /*068c*/ 	.word	0xffffffff


	//   ....[1]....
        /*0690*/ 	.word	0xffffffff


	//   ....[2]....
        /*0694*/ 	.word	0xffffffff


	//   ....[3]....
        /*0698*/ 	.word	0xffffffff


	//   ....[4]....
        /*069c*/ 	.word	0xffffffff


	//   ....[5]....
        /*06a0*/ 	.word	0xffffffff


	//   ....[6]....
        /*06a4*/ 	.word	0xffffffff


	//   ....[7]....
        /*06a8*/ 	.word	0xffffffff


	//   ....[8]....
        /*06ac*/ 	.word	0xffffffff


	//   ....[9]....
        /*06b0*/ 	.word	0xffffffff


	//   ....[10]....
        /*06b4*/ 	.word	0xffffffff


	//   ....[11]....
        /*06b8*/ 	.word	0xffffffff


	//   ....[12]....
        /*06bc*/ 	.word	0xffffffff


	//   ....[13]....
        /*06c0*/ 	.word	0xffffffff


	//   ....[14]....
        /*06c4*/ 	.word	0xffffffff


	//   ....[15]....
        /*06c8*/ 	.word	0xffffffff


	//   ....[16]....
        /*06cc*/ 	.word	0xffffffff


	//   ....[17]....
        /*06d0*/ 	.word	0xffffffff


	//   ....[18]....
        /*06d4*/ 	.word	0xffffffff


	//   ....[19]....
        /*06d8*/ 	.word	0xffffffff


	//   ....[20]....
        /*06dc*/ 	.word	0xffffffff


	//   ....[21]....
        /*06e0*/ 	.word	0xffffffff


	//   ....[22]....
        /*06e4*/ 	.word	0xffffffff


	//   ....[23]....
        /*06e8*/ 	.word	0xffffffff


	//   ....[24]....
        /*06ec*/ 	.word	0xffffffff


	//   ....[25]....
        /*06f0*/ 	.word	0xffffffff


	//   ....[26]....
        /*06f4*/ 	.word	0xffffffff


	//   ....[27]....
        /*06f8*/ 	.word	0xffffffff


	//   ....[28]....
        /*06fc*/ 	.word	0xffffffff


	//   ....[29]....
        /*0700*/ 	.word	0xffffffff


	//   ....[30]....
        /*0704*/ 	.word	0xffffffff


	//   ....[31]....
        /*0708*/ 	.word	0xffffffff


	//   ....[32]....
        /*070c*/ 	.word	0xffffffff


	//   ....[33]....
        /*0710*/ 	.word	0xffffffff


	//   ....[34]....
        /*0714*/ 	.word	0xffffffff


	//   ....[35]....
        /*0718*/ 	.word	0xffffffff


	//   ....[36]....
        /*071c*/ 	.word	0xffffffff


	//   ....[37]....
        /*0720*/ 	.word	0xffffffff


	//   ....[38]....
        /*0724*/ 	.word	0xffffffff


	//   ....[39]....
        /*0728*/ 	.word	0xffffffff


	//   ....[40]....
        /*072c*/ 	.word	0xffffffff


	//   ....[41]....
        /*0730*/ 	.word	0xffffffff


	//   ....[42]....
        /*0734*/ 	.word	0xffffffff


	//   ....[43]....
        /*0738*/ 	.word	0xffffffff


	//   ....[44]....
        /*073c*/ 	.word	0xffffffff


	//   ....[45]....
        /*0740*/ 	.word	0xffffffff


	//   ....[46]....
        /*0744*/ 	.word	0xffffffff


	//   ....[47]....
        /*0748*/ 	.word	0xffffffff


	//   ....[48]....
        /*074c*/ 	.word	0xffffffff


	//   ....[49]....
        /*0750*/ 	.word	0xffffffff


	//   ....[50]....
        /*0754*/ 	.word	0xffffffff


	//   ....[51]....
        /*0758*/ 	.word	0xffffffff


	//   ....[52]....
        /*075c*/ 	.word	0xffffffff


	//   ....[53]....
        /*0760*/ 	.word	0xffffffff


	//   ....[54]....
        /*0764*/ 	.word	0xffffffff


	//   ....[55]....
        /*0768*/ 	.word	0xffffffff


	//   ....[56]....
        /*076c*/ 	.word	0xffffffff


	//   ....[57]....
        /*0770*/ 	.word	0xffffffff


	//   ....[58]....
        /*0774*/ 	.word	0xffffffff


	//   ....[59]....
        /*0778*/ 	.word	0xffffffff


	//   ....[60]....
        /*077c*/ 	.word	0xffffffff


	//   ....[61]....
        /*0780*/ 	.word	0xffffffff


	//   ....[62]....
        /*0784*/ 	.word	0xffffffff


	//   ....[63]....
        /*0788*/ 	.word	0xffffffff


	//   ....[64]....
        /*078c*/ 	.word	0xffffffff


	//   ....[65]....
        /*0790*/ 	.word	0xffffffff


	//   ....[66]....
        /*0794*/ 	.word	0xffffffff


	//   ....[67]....
        /*0798*/ 	.word	0xffffffff


	//   ....[68]....
        /*079c*/ 	.word	0xffffffff


	//   ....[69]....
        /*07a0*/ 	.word	0xffffffff


	//   ....[70]....
        /*07a4*/ 	.word	0xffffffff


	//   ....[71]....
        /*07a8*/ 	.word	0xffffffff


	//   ....[72]....
        /*07ac*/ 	.word	0xffffffff


	//   ....[73]....
        /*07b0*/ 	.word	0xffffffff


	//   ....[74]....
        /*07b4*/ 	.word	0xffffffff


	//   ....[75]....
        /*07b8*/ 	.word	0xffffffff


	//   ....[76]....
        /*07bc*/ 	.word	0xffffffff


	//   ....[77]....
        /*07c0*/ 	.word	0xffffffff


	//   ....[78]....
        /*07c4*/ 	.word	0xffffffff


	//   ....[79]....
        /*07c8*/ 	.word	0xffffffff


	//   ....[80]....
        /*07cc*/ 	.word	0xffffffff


	//   ....[81]....
        /*07d0*/ 	.word	0xffffffff


	//   ....[82]....
        /*07d4*/ 	.word	0xffffffff


	//   ....[83]....
        /*07d8*/ 	.word	0xffffffff


	//   ....[84]....
        /*07dc*/ 	.word	0xffffffff


	//   ....[85]....
        /*07e0*/ 	.word	0xffffffff


	//   ....[86]....
        /*07e4*/ 	.word	0xffffffff


	//   ....[87]....
        /*07e8*/ 	.word	0xffffffff


	//   ....[88]....
        /*07ec*/ 	.word	0xffffffff


	//   ....[89]....
        /*07f0*/ 	.word	0xffffffff


	//   ....[90]....
        /*07f4*/ 	.word	0xffffffff


	//   ....[91]....
        /*07f8*/ 	.word	0xffffffff


	//   ....[92]....
        /*07fc*/ 	.word	0xffffffff


	//   ....[93]....
        /*0800*/ 	.word	0xffffffff


	//   ....[94]....
        /*0804*/ 	.word	0xffffffff


	//   ....[95]....
        /*0808*/ 	.word	0xffffffff


	//   ....[96]....
        /*080c*/ 	.word	0xffffffff


	//   ....[97]....
        /*0810*/ 	.word	0xffffffff


	//   ....[98]....
        /*0814*/ 	.word	0xffffffff


	//   ....[99]....
        /*0818*/ 	.word	0xffffffff


	//   ....[100]....
        /*081c*/ 	.word	0xffffffff


	//   ....[101]....
        /*0820*/ 	.word	0xffffffff


	//   ....[102]....
        /*0824*/ 	.word	0xffffffff


	//   ....[103]....
        /*0828*/ 	.word	0xffffffff


	//   ....[104]....
        /*082c*/ 	.word	0xffffffff


	//   ....[105]....
        /*0830*/ 	.word	0xffffffff


	//   ....[106]....
        /*0834*/ 	.word	0xffffffff


	//   ....[107]....
        /*0838*/ 	.word	0xffffffff


	//   ....[108]....
        /*083c*/ 	.word	0xffffffff


	//   ....[109]....
        /*0840*/ 	.word	0xffffffff


	//   ....[110]....
        /*0844*/ 	.word	0xffffffff


	//   ....[111]....
        /*0848*/ 	.word	0xffffffff


	//   ....[112]....
        /*084c*/ 	.word	0xffffffff


	//   ....[113]....
        /*0850*/ 	.word	0xffffffff


	//   ....[114]....
        /*0854*/ 	.word	0xffffffff


	//   ....[115]....
        /*0858*/ 	.word	0xffffffff


	//   ....[116]....
        /*085c*/ 	.word	0xffffffff


	//   ....[117]....
        /*0860*/ 	.word	0xffffffff


	//   ....[118]....
        /*0864*/ 	.word	0xffffffff


	//   ....[119]....
        /*0868*/ 	.word	0xffffffff


	//   ....[120]....
        /*086c*/ 	.word	0xffffffff


	//   ....[121]....
        /*0870*/ 	.word	0xffffffff


	//   ....[122]....
        /*0874*/ 	.word	0xffffffff


	//   ....[123]....
        /*0878*/ 	.word	0xffffffff


	//   ....[124]....
        /*087c*/ 	.word	0xffffffff


	//   ....[125]....
        /*0880*/ 	.word	0xffffffff


	//   ....[126]....
        /*0884*/ 	.word	0xffffffff


	//   ....[127]....
        /*0888*/ 	.word	0xffffffff


	//   ....[128]....
        /*088c*/ 	.word	0xffffffff


	//   ....[129]....
        /*0890*/ 	.word	0xffffffff


	//   ....[130]....
        /*0894*/ 	.word	0xffffffff


	//   ....[131]....
        /*0898*/ 	.word	0xffffffff


	//   ....[132]....
        /*089c*/ 	.word	0xffffffff


	//   ....[133]....
        /*08a0*/ 	.word	0xffffffff


	//   ....[134]....
        /*08a4*/ 	.word	0xffffffff


	//   ....[135]....
        /*08a8*/ 	.word	0xffffffff


	//   ....[136]....
        /*08ac*/ 	.word	0xffffffff


	//   ....[137]....
        /*08b0*/ 	.word	0xffffffff


	//   ....[138]....
        /*08b4*/ 	.word	0xffffffff


	//   ....[139]....
        /*08b8*/ 	.word	0xffffffff


	//----- nvinfo : EIATTR_COOP_GROUP_INSTR_OFFSETS
	.align		4
.L_416:
        /*08bc*/ 	.byte	0x04, 0x28
        /*08be*/ 	.short	(.L_418 - .L_417)


	//   ....[0]....
.L_417:
        /*08c0*/ 	.word	0x00000050


	//   ....[1]....
        /*08c4*/ 	.word	0x00001840


	//   ....[2]....
        /*08c8*/ 	.word	0x00001860


	//   ....[3]....
        /*08cc*/ 	.word	0x000019a0


	//   ....[4]....
        /*08d0*/ 	.word	0x000019b0


	//   ....[5]....
        /*08d4*/ 	.word	0x00001ae0


	//   ....[6]....
        /*08d8*/ 	.word	0x00001b00


	//   ....[7]....
        /*08dc*/ 	.word	0x00001c30


	//   ....[8]....
        /*08e0*/ 	.word	0x00001c40


	//   ....[9]....
        /*08e4*/ 	.word	0x00001d70


	//   ....[10]....
        /*08e8*/ 	.word	0x00001d90


	//   ....[11]....
        /*08ec*/ 	.word	0x00001ec0


	//   ....[12]....
        /*08f0*/ 	.word	0x00001ed0


	//   ....[13]....
        /*08f4*/ 	.word	0x00002000


	//   ....[14]....
        /*08f8*/ 	.word	0x00002020


	//   ....[15]....
        /*08fc*/ 	.word	0x00002150


	//   ....[16]....
        /*0900*/ 	.word	0x00002160


	//   ....[17]....
        /*0904*/ 	.word	0x00003720


	//   ....[18]....
        /*0908*/ 	.word	0x00003730


	//   ....[19]....
        /*090c*/ 	.word	0x00003740


	//   ....[20]....
        /*0910*/ 	.word	0x00003750


	//   ....[21]....
        /*0914*/ 	.word	0x00003bf0


	//   ....[22]....
        /*0918*/ 	.word	0x00003d70


	//   ....[23]....
        /*091c*/ 	.word	0x00003f70


	//   ....[24]....
        /*0920*/ 	.word	0x00004340


	//   ....[25]....
        /*0924*/ 	.word	0x000043e0


	//   ....[26]....
        /*0928*/ 	.word	0x00004650


	//   ....[27]....
        /*092c*/ 	.word	0x00004670


	//   ....[28]....
        /*0930*/ 	.word	0x00004720


	//   ....[29]....
        /*0934*/ 	.word	0x00006e20


	//   ....[30]....
        /*0938*/ 	.word	0x00006e30


	//   ....[31]....
        /*093c*/ 	.word	0x00006e40


	//   ....[32]....
        /*0940*/ 	.word	0x00006e60


	//   ....[33]....
        /*0944*/ 	.word	0x00008200


	//   ....[34]....
        /*0948*/ 	.word	0x00008260


	//   ....[35]....
        /*094c*/ 	.word	0x00008290


	//   ....[36]....
        /*0950*/ 	.word	0x000082b0


	//   ....[37]....
        /*0954*/ 	.word	0x000082f0


	//   ....[38]....
        /*0958*/ 	.word	0x00008340


	//   ....[39]....
        /*095c*/ 	.word	0x00008380


	//   ....[40]....
        /*0960*/ 	.word	0x000083a0


	//   ....[41]....
        /*0964*/ 	.word	0x0000c470


	//   ....[42]....
        /*0968*/ 	.word	0x0000c4c0


	//   ....[43]....
        /*096c*/ 	.word	0x0000c540


	//   ....[44]....
        /*0970*/ 	.word	0x0000c5a0


	//   ....[45]....
        /*0974*/ 	.word	0x0000c5d0


	//   ....[46]....
        /*0978*/ 	.word	0x0000c690


	//   ....[47]....
        /*097c*/ 	.word	0x0000cb80


	//   ....[48]....
        /*0980*/ 	.word	0x0000ccb0


	//   ....[49]....
        /*0984*/ 	.word	0x0000edf0


	//   ....[50]....
        /*0988*/ 	.word	0x0000ee60


	//   ....[51]....
        /*098c*/ 	.word	0x0000ee70


	//   ....[52]....
        /*0990*/ 	.word	0x0000ee80


	//   ....[53]....
        /*0994*/ 	.word	0x0000eeb0


	//   ....[54]....
        /*0998*/ 	.word	0x0000eed0


	//   ....[55]....
        /*099c*/ 	.word	0x0000eee0


	//   ....[56]....
        /*09a0*/ 	.word	0x0000eef0


	//   ....[57]....
        /*09a4*/ 	.word	0x00010440


	//   ....[58]....
        /*09a8*/ 	.word	0x00010860


	//   ....[59]....
        /*09ac*/ 	.word	0x00010880


	//   ....[60]....
        /*09b0*/ 	.word	0x000108a0


	//   ....[61]....
        /*09b4*/ 	.word	0x000108b0


	//   ....[62]....
        /*09b8*/ 	.word	0x000108c0


	//   ....[63]....
        /*09bc*/ 	.word	0x000108d0


	//   ....[64]....
        /*09c0*/ 	.word	0x000108e0


	//   ....[65]....
        /*09c4*/ 	.word	0x000108f0


	//   ....[66]....
        /*09c8*/ 	.word	0x00010b80


	//   ....[67]....
        /*09cc*/ 	.word	0x00010b90


	//   ....[68]....
        /*09d0*/ 	.word	0x00010c70


	//   ....[69]....
        /*09d4*/ 	.word	0x00010ca0


	//   ....[70]....
        /*09d8*/ 	.word	0x00010d60


	//   ....[71]....
        /*09dc*/ 	.word	0x00010d90


	//   ....[72]....
        /*09e0*/ 	.word	0x00010e50


	//   ....[73]....
        /*09e4*/ 	.word	0x00010e80


	//   ....[74]....
        /*09e8*/ 	.word	0x00010f40


	//   ....[75]....
        /*09ec*/ 	.word	0x00010f70


	//   ....[76]....
        /*09f0*/ 	.word	0x00011030


	//   ....[77]....
        /*09f4*/ 	.word	0x00011060


	//   ....[78]....
        /*09f8*/ 	.word	0x00011120


	//   ....[79]....
        /*09fc*/ 	.word	0x00011150


	//   ....[80]....
        /*0a00*/ 	.word	0x00011210


	//   ....[81]....
        /*0a04*/ 	.word	0x00011230


	//   ....[82]....
        /*0a08*/ 	.word	0x000117a0


	//   ....[83]....
        /*0a0c*/ 	.word	0x000117c0


	//   ....[84]....
        /*0a10*/ 	.word	0x000118f0


	//   ....[85]....
        /*0a14*/ 	.word	0x00011900


	//   ....[86]....
        /*0a18*/ 	.word	0x00011a20


	//   ....[87]....
        /*0a1c*/ 	.word	0x00011a40


	//   ....[88]....
        /*0a20*/ 	.word	0x00011b60


	//   ....[89]....
        /*0a24*/ 	.word	0x00011b70


	//   ....[90]....
        /*0a28*/ 	.word	0x00011c90


	//   ....[91]....
        /*0a2c*/ 	.word	0x00011cb0


	//   ....[92]....
        /*0a30*/ 	.word	0x00011dd0


	//   ....[93]....
        /*0a34*/ 	.word	0x00011de0


	//   ....[94]....
        /*0a38*/ 	.word	0x00011f00


	//   ....[95]....
        /*0a3c*/ 	.word	0x00011f20


	//   ....[96]....
        /*0a40*/ 	.word	0x00012040


	//   ....[97]....
        /*0a44*/ 	.word	0x00012050


	//   ....[98]....
        /*0a48*/ 	.word	0x000121e0


	//   ....[99]....
        /*0a4c*/ 	.word	0x000122d0


	//   ....[100]....
        /*0a50*/ 	.word	0x00012340


	//   ....[101]....
        /*0a54*/ 	.word	0x000123a0


	//   ....[102]....
        /*0a58*/ 	.word	0x00012400


	//   ....[103]....
        /*0a5c*/ 	.word	0x00012460


	//   ....[104]....
        /*0a60*/ 	.word	0x000124d0


	//   ....[105]....
        /*0a64*/ 	.word	0x00012530


	//   ....[106]....
        /*0a68*/ 	.word	0x00012590


	//   ....[107]....
        /*0a6c*/ 	.word	0x000125f0


	//   ....[108]....
        /*0a70*/ 	.word	0x00012660


	//   ....[109]....
        /*0a74*/ 	.word	0x000126c0


	//   ....[110]....
        /*0a78*/ 	.word	0x00012720


	//   ....[111]....
        /*0a7c*/ 	.word	0x00012780


	//   ....[112]....
        /*0a80*/ 	.word	0x000127f0


	//   ....[113]....
        /*0a84*/ 	.word	0x00012850


	//   ....[114]....
        /*0a88*/ 	.word	0x000128b0


	//   ....[115]....
        /*0a8c*/ 	.word	0x00012910


	//   ....[116]....
        /*0a90*/ 	.word	0x00012970


	//   ....[117]....
        /*0a94*/ 	.word	0x000129c0


	//   ....[118]....
        /*0a98*/ 	.word	0x00012a20


	//   ....[119]....
        /*0a9c*/ 	.word	0x00012a70


	//   ....[120]....
        /*0aa0*/ 	.word	0x00012ad0


	//   ....[121]....
        /*0aa4*/ 	.word	0x00012b20


	//   ....[122]....
        /*0aa8*/ 	.word	0x00012b80


	//   ....[123]....
        /*0aac*/ 	.word	0x00012be0


	//   ....[124]....
        /*0ab0*/ 	.word	0x00012c50


	//   ....[125]....
        /*0ab4*/ 	.word	0x00012cb0


	//   ....[126]....
        /*0ab8*/ 	.word	0x00012d10


	//   ....[127]....
        /*0abc*/ 	.word	0x00012d70


	//   ....[128]....
        /*0ac0*/ 	.word	0x00012de0


	//   ....[129]....
        /*0ac4*/ 	.word	0x00012e40


	//   ....[130]....
        /*0ac8*/ 	.word	0x00012ea0


	//   ....[131]....
        /*0acc*/ 	.word	0x00012f00


	//   ....[132]....
        /*0ad0*/ 	.word	0x00012f70


	//   ....[133]....
        /*0ad4*/ 	.word	0x00012fd0


	//   ....[134]....
        /*0ad8*/ 	.word	0x00013030


	//   ....[135]....
        /*0adc*/ 	.word	0x00013090


	//   ....[136]....
        /*0ae0*/ 	.word	0x00013100


	//   ....[137]....
        /*0ae4*/ 	.word	0x00013160


	//   ....[138]....
        /*0ae8*/ 	.word	0x000131c0


	//   ....[139]....
        /*0aec*/ 	.word	0x00013230


	//----- nvinfo : EIATTR_EXIT_INSTR_OFFSETS
	.align		4
.L_418:
        /*0af0*/ 	.byte	0x04, 0x1c
        /*0af2*/ 	.short	(.L_420 - .L_419)


	//   ....[0]....
.L_419:
        /*0af4*/ 	.word	0x000000a0


	//   ....[1]....
        /*0af8*/ 	.word	0x00012280


	//----- nvinfo : EIATTR_MAX_THREADS
	.align		4
.L_420:
        /*0afc*/ 	.byte	0x04, 0x05
        /*0afe*/ 	.short	(.L_422 - .L_421)
.L_421:
        /*0b00*/ 	.word	0x00000080
        /*0b04*/ 	.word	0x00000001
        /*0b08*/ 	.word	0x00000001


	//----- nvinfo : EIATTR_CRS_STACK_SIZE
	.align		4
.L_422:
        /*0b0c*/ 	.byte	0x04, 0x1e
        /*0b0e*/ 	.short	(.L_424 - .L_423)
.L_423:
        /*0b10*/ 	.word	0x00000000
.L_424:


//--------------------- .nv.info._ZN7cutlass13device_kernelIN5flash19enable_sm80_to_sm89INS1_16FlashAttnFwdSm80INS1_25CollectiveMainloopFwdSm80ILi4ELi1ELb0EN4cute5tupleIJNS5_1CILi128EEENS7_ILi64EEES8_EEELi128ENS_10bfloat16_tEfNS_4arch4Sm80ELb1ELb0ELb0ELb1ELb0ELb0ELb1ELb0EEENS1_21CollectiveEpilogueFwdINS6_IJS8_S8_S9_EEENS6_IJNS7_ILi1EEESH_SH_EEESB_SD_Li128ELb1ELb1ELb0ELb0EEENS1_19SingleTileSchedulerILb1ELb0ELb1ELi128EEEEEEEEEvNT_6ParamsE --------------------------
	.section	.nv.info._ZN7cutlass13device_kernelIN5flash19enable_sm80_to_sm89INS1_16FlashAttnFwdSm80INS1_25CollectiveMainloopFwdSm80ILi4ELi1ELb0EN4cute5tupleIJNS5_1CILi128EEENS7_ILi64EEES8_EEELi128ENS_10bfloat16_tEfNS_4arch4Sm80ELb1ELb0ELb0ELb1ELb0ELb0ELb1ELb0EEENS1_21CollectiveEpilogueFwdINS6_IJS8_S8_S9_EEENS6_IJNS7_ILi1EEESH_SH_EEESB_SD_Li128ELb1ELb1ELb0ELb0EEENS1_19SingleTileSchedulerILb1ELb0ELb1ELi128EEEEEEEEEvNT_6ParamsE,"",@"SHT_CUDA_INFO"
	.sectionflags	@""
	.align	4


	//----- nvinfo : EIATTR_CUDA_API_VERSION
	.align		4
        /*0000*/ 	.byte	0x04, 0x37
        /*0002*/ 	.short	(.L_426 - .L_425)
.L_425:
        /*0004*/ 	.word	0x00000082


	//----- nvinfo : EIATTR_SW2861232_WAR
	.align		4
.L_426:
        /*0008*/ 	.byte	0x01, 0x35
	.zero		2


	//----- nvinfo : EIATTR_PARAM_CBANK
	.align		4
        /*000c*/ 	.byte	0x04, 0x0a
        /*000e*/ 	.short	(.L_428 - .L_427)
	.align		4
.L_427:
        /*0010*/ 	.word	index@(.nv.constant0._ZN7cutlass13device_kernelIN5flash19enable_sm80_to_sm89INS1_16FlashAttnFwdSm80INS1_25CollectiveMainloopFwdSm80ILi4ELi1ELb0EN4cute5tupleIJNS5_1CILi128EEENS7_ILi64EEES8_EEELi128ENS_10bfloat16_tEfNS_4arch4Sm80ELb1ELb0ELb0ELb1ELb0ELb0ELb1ELb0EEENS1_21CollectiveEpilogueFwdINS6_IJS8_S8_S9_EEENS6_IJNS7_ILi1EEESH_SH_EEESB_SD_Li128ELb1ELb1ELb0ELb0EEENS1_19SingleTileSchedulerILb1ELb0ELb1ELi128EEEEEEEEEvNT_6ParamsE)
        /*0014*/ 	.short	0x0160
        /*0016*/ 	.short	0x0418


	//----- nvinfo : EIATTR_CBANK_PARAM_SIZE
	.align		4
.L_428:
        /*0018*/ 	.byte	0x03, 0x19
        /*001a*/ 	.short	0x0418


	//----- nvinfo : EIATTR_KPARAM_INFO
	.align		4
        /*001c*/ 	.byte	0x04, 0x17
        /*001e*/ 	.short	(.L_430 - .L_429)
.L_429:
        /*0020*/ 	.word	0x00000000
        /*0024*/ 	.short	0x0000
        /*0026*/ 	.short	0x0000
        /*0028*/ 	.byte	0x00, 0xf0, 0x61, 0x10


	//----- nvinfo : EIATTR_MAXREG_COUNT
	.align		4
.L_430:
        /*002c*/ 	.byte	0x03, 0x1b
        /*002e*/ 	.short	0x00ff


	//----- nvinfo : EIATTR_NUM_BARRIERS
	.align		4
        /*0030*/ 	.byte	0x02, 0x4c
        /*0032*/ 	.byte	0x02
	.zero		1


	//----- nvinfo : EIATTR_ANNOTATIONS
	.align		4
        /*0034*/ 	.byte	0x04, 0x55
        /*0036*/ 	.short	(.L_432 - .L_431)


	//   ....[0]....
.L_431:
        /* <DEDUP_REMOVED lines=71> */


	//----- nvinfo : EIATTR_MERCURY_ISA_VERSION
	.align		4
.L_432:
        /*0490*/ 	.byte	0x03, 0x5f
        /*0492*/ 	.short	0x0000


	//----- nvinfo : EIATTR_INT_WARP_WIDE_INSTR_OFFSETS
	.align		4
        /*0494*/ 	.byte	0x04, 0x31
        /*0496*/ 	.short	(.L_434 - .L_433)


	//   ....[0]....
.L_433:
        /*0498*/ 	.word	0x00001e80


	//----- nvinfo : EIATTR_COOP_GROUP_MASK_REGIDS
	.align		4
.L_434:
        /*049c*/ 	.byte	0x04, 0x29
        /*049e*/ 	.short	(.L_436 - .L_435)


	//   ....[0]....
.L_435:
        /*04a0*/ 	.word	0xffffffff


	//   ....[1]....
        /*04a4*/ 	.word	0xffffffff


	//   ....[2]....
        /*04a8*/ 	.word	0xffffffff


	//   ....[3]....
        /*04ac*/ 	.word	0xffffffff


	//   ....[4]....
        /*04b0*/ 	.word	0xffffffff


	//   ....[5]....
        /*04b4*/ 	.word	0xffffffff


	//   ....[6]....
        /*04b8*/ 	.word	0xffffffff


	//   ....[7]....
        /*04bc*/ 	.word	0xffffffff


	//   ....[8]....
        /*04c0*/ 	.word	0xffffffff


	//   ....[9]....
        /*04c4*/ 	.word	0xffffffff


	//   ....[10]....
        /*04c8*/ 	.word	0xffffffff


	//   ....[11]....
        /*04cc*/ 	.word	0xffffffff


	//   ....[12]....
        /*04d0*/ 	.word	0xffffffff


	//   ....[13]....
        /*04d4*/ 	.word	0xffffffff


	//   ....[14]....
        /*04d8*/ 	.word	0xffffffff


	//   ....[15]....
        /*04dc*/ 	.word	0xffffffff


	//   ....[16]....
        /*04e0*/ 	.word	0xffffffff


	//   ....[17]....
        /*04e4*/ 	.word	0xffffffff


	//   ....[18]....
        /*04e8*/ 	.word	0xffffffff


	//   ....[19]....
        /*04ec*/ 	.word	0xffffffff


	//   ....[20]....
        /*04f0*/ 	.word	0xffffffff


	//   ....[21]....
        /*04f4*/ 	.word	0xffffffff


	//   ....[22]....
        /*04f8*/ 	.word	0xffffffff


	//   ....[23]....
        /*04fc*/ 	.word	0xffffffff


	//   ....[24]....
        /*0500*/ 	.word	0xffffffff


	//   ....[25]....
        /*0504*/ 	.word	0xffffffff


	//   ....[26]....
        /*0508*/ 	.word	0xffffffff


	//   ....[27]....
        /*050c*/ 	.word	0xffffffff


	//   ....[28]....
        /*0510*/ 	.word	0xffffffff


	//   ....[29]....
        /*0514*/ 	.word	0xffffffff


	//   ....[30]....
        /*0518*/ 	.word	0xffffffff


	//   ....[31]....
        /*051c*/ 	.word	0xffffffff


	//   ....[32]....
        /*0520*/ 	.word	0xffffffff


	//   ....[33]....
        /*0524*/ 	.word	0xffffffff


	//   ....[34]....
        /*0528*/ 	.word	0xffffffff


	//   ....[35]....
        /*052c*/ 	.word	0xffffffff


	//   ....[36]....
        /*0530*/ 	.word	0xffffffff


	//   ....[37]....
        /*0534*/ 	.word	0xffffffff


	//   ....[38]....
        /*0538*/ 	.word	0xffffffff


	//   ....[39]....
        /*053c*/ 	.word	0xffffffff


	//   ....[40]....
        /*0540*/ 	.word	0xffffffff


	//   ....[41]....
        /*0544*/ 	.word	0xffffffff


	//   ....[42]....
        /*0548*/ 	.word	0xffffffff


	//   ....[43]....
        /*054c*/ 	.word	0xffffffff


	//   ....[44]....
        /*0550*/ 	.word	0xffffffff


	//   ....[45]....
        /*0554*/ 	.word	0xffffffff


	//   ....[46]....
        /*0558*/ 	.word	0xffffffff


	//   ....[47]....
        /*055c*/ 	.word	0xffffffff


	//   ....[48]....
        /*0560*/ 	.word	0xffffffff


	//   ....[49]....
        /*0564*/ 	.word	0xffffffff


	//   ....[50]....
        /*0568*/ 	.word	0xffffffff


	//   ....[51]....
        /*056c*/ 	.word	0xffffffff


	//   ....[52]....
        /*0570*/ 	.word	0xffffffff


	//   ....[53]....
        /*0574*/ 	.word	0xffffffff


	//   ....[54]....
        /*0578*/ 	.word	0xffffffff


	//   ....[55]....
        /*057c*/ 	.word	0xffffffff


	//   ....[56]....
        /*0580*/ 	.word	0xffffffff


	//   ....[57]....
        /*0584*/ 	.word	0xffffffff


	//   ....[58]....
        /*0588*/ 	.word	0xffffffff


	//   ....[59]....
        /*058c*/ 	.word	0xffffffff


	//   ....[60]....
        /*0590*/ 	.word	0xffffffff


	//   ....[61]....
        /*0594*/ 	.word	0xffffffff


	//   ....[62]....
        /*0598*/ 	.word	0xffffffff


	//   ....[63]....
        /*059c*/ 	.word	0xffffffff


	//   ....[64]....
        /*05a0*/ 	.word	0xffffffff


	//   ....[65]....
        /*05a4*/ 	.word	0xffffffff


	//   ....[66]....
        /*05a8*/ 	.word	0xffffffff


	//   ....[67]....
        /*05ac*/ 	.word	0xffffffff


	//   ....[68]....
        /*05b0*/ 	.word	0xffffffff


	//   ....[69]....
        /*05b4*/ 	.word	0xffffffff


	//   ....[70]....
        /*05b8*/ 	.word	0xffffffff


	//   ....[71]....
        /*05bc*/ 	.word	0xffffffff


	//   ....[72]....
        /*05c0*/ 	.word	0xffffffff


	//   ....[73]....
        /*05c4*/ 	.word	0xffffffff


	//   ....[74]....
        /*05c8*/ 	.word	0xffffffff


	//   ....[75]....
        /*05cc*/ 	.word	0xffffffff


	//   ....[76]....
        /*05d0*/ 	.word	0xffffffff


	//   ....[77]....
        /*05d4*/ 	.word	0xffffffff


	//   ....[78]....
        /*05d8*/ 	.word	0xffffffff


	//   ....[79]....
        /*05dc*/ 	.word	0xffffffff


	//   ....[80]....
        /*05e0*/ 	.word	0xffffffff


	//   ....[81]....
        /*05e4*/ 	.word	0xffffffff


	//   ....[82]....
        /*05e8*/ 	.word	0xffffffff


	//   ....[83]....
        /*05ec*/ 	.word	0xffffffff


	//   ....[84]....
        /*05f0*/ 	.word	0xffffffff


	//   ....[85]....
        /*05f4*/ 	.word	0xffffffff


	//   ....[86]....
        /*05f8*/ 	.word	0xffffffff


	//   ....[87]....
        /*05fc*/ 	.word	0xffffffff


	//   ....[88]....
        /*0600*/ 	.word	0xffffffff


	//   ....[89]....
        /*0604*/ 	.word	0xffffffff


	//   ....[90]....
        /*0608*/ 	.word	0xffffffff


	//   ....[91]....
        /*060c*/ 	.word	0xffffffff


	//   ....[92]....
        /*0610*/ 	.word	0xffffffff


	//   ....[93]....
        /*0614*/ 	.word	0xffffffff


	//   ....[94]....
        /*0618*/ 	.word	0xffffffff


	//   ....[95]....
        /*061c*/ 	.word	0xffffffff


	//   ....[96]....
        /*0620*/ 	.word	0xffffffff


	//----- nvinfo : EIATTR_COOP_GROUP_INSTR_OFFSETS
	.align		4
.L_436:
        /*0624*/ 	.byte	0x04, 0x28
        /*0626*/ 	.short	(.L_438 - .L_437)


	//   ....[0]....
.L_437:
        /*0628*/ 	.word	0x00000090


	//   ....[1]....
        /*062c*/ 	.word	0x000012c0


	//   ....[2]....
        /*0630*/ 	.word	0x000012f0


	//   ....[3]....
        /*0634*/ 	.word	0x00001580


	//   ....[4]....
        /*0638*/ 	.word	0x000015b0


	//   ....[5]....
        /*063c*/ 	.word	0x00001690


	//   ....[6]....
        /*0640*/ 	.word	0x000016c0


	//   ....[7]....
        /*0644*/ 	.word	0x000017a0


	//   ....[8]....
        /*0648*/ 	.word	0x000017d0


	//   ....[9]....
        /*064c*/ 	.word	0x000018b0


	//   ....[10]....
        /*0650*/ 	.word	0x000018e0


	//   ....[11]....
        /*0654*/ 	.word	0x000019c0


	//   ....[12]....
        /*0658*/ 	.word	0x000019f0


	//   ....[13]....
        /*065c*/ 	.word	0x00001ad0


	//   ....[14]....
        /*0660*/ 	.word	0x00001b00


	//   ....[15]....
        /*0664*/ 	.word	0x00001be0


	//   ....[16]....
        /*0668*/ 	.word	0x00001c30


	//   ....[17]....
        /*066c*/ 	.word	0x00003700


	//   ....[18]....
        /*0670*/ 	.word	0x00003710


	//   ....[19]....
        /*0674*/ 	.word	0x00003df0


	//   ....[20]....
        /*0678*/ 	.word	0x00003f00


	//   ....[21]....
        /*067c*/ 	.word	0x00003f10


	//   ....[22]....
        /*0680*/ 	.word	0x00003f40


	//   ....[23]....
        /*0684*/ 	.word	0x00003f60


	//   ....[24]....
        /*0688*/ 	.word	0x00003f80


	//   ....[25]....
        /*068c*/ 	.word	0x00004630


	//   ....[26]....
        /*0690*/ 	.word	0x00004780


	//   ....[27]....
        /*0694*/ 	.word	0x00004930


	//   ....[28]....
        /*0698*/ 	.word	0x00004af0


	//   ....[29]....
        /*069c*/ 	.word	0x000079d0


	//   ....[30]....
        /*06a0*/ 	.word	0x000079f0


	//   ....[31]....
        /*06a4*/ 	.word	0x00007a30


	//   ....[32]....
        /*06a8*/ 	.word	0x00007a50


	//   ....[33]....
        /*06ac*/ 	.word	0x000087c0


	//   ....[34]....
        /*06b0*/ 	.word	0x000089b0


	//   ....[35]....
        /*06b4*/ 	.word	0x00008d40


	//   ....[36]....
        /*06b8*/ 	.word	0x00008de0


	//   ....[37]....
        /*06bc*/ 	.word	0x00008e20


	//   ....[38]....
        /*06c0*/ 	.word	0x00008e90


	//   ....[39]....
        /*06c4*/ 	.word	0x00008ed0


	//   ....[40]....
        /*06c8*/ 	.word	0x00009170


	//   ....[41]....
        /*06cc*/ 	.word	0x0000ce30


	//   ....[42]....
        /*06d0*/ 	.word	0x0000cea0


	//   ....[43]....
        /*06d4*/ 	.word	0x0000cef0


	//   ....[44]....
        /*06d8*/ 	.word	0x0000cf30


	//   ....[45]....
        /*06dc*/ 	.word	0x0000cf80


	//   ....[46]....
        /*06e0*/ 	.word	0x0000cfc0


	//   ....[47]....
        /*06e4*/ 	.word	0x0000d270


	//   ....[48]....
        /*06e8*/ 	.word	0x0000d460


	//   ....[49]....
        /*06ec*/ 	.word	0x0000f6f0


	//   ....[50]....
        /*06f0*/ 	.word	0x0000f700


	//   ....[51]....
        /*06f4*/ 	.word	0x0000f710


	//   ....[52]....
        /*06f8*/ 	.word	0x0000f730


	//   ....[53]....
        /*06fc*/ 	.word	0x0000f750


	//   ....[54]....
        /*0700*/ 	.word	0x0000f770


	//   ....[55]....
        /*0704*/ 	.word	0x0000f780


	//   ....[56]....
        /*0708*/ 	.word	0x0000f7b0


	//   ....[57]....
        /*070c*/ 	.word	0x000112e0


	//   ....[58]....
        /*0710*/ 	.word	0x00011300


	//   ....[59]....
        /*0714*/ 	.word	0x00011330


	//   ....[60]....
        /*0718*/ 	.word	0x00011350


	//   ....[61]....
        /*071c*/ 	.word	0x00011370


	//   ....[62]....
        /*0720*/ 	.word	0x00011390


	//   ....[63]....
        /*0724*/ 	.word	0x000113a0


	//   ....[64]....
        /*0728*/ 	.word	0x000113b0


	//   ....[65]....
        /*072c*/ 	.word	0x000115f0


	//   ....[66]....
        /*0730*/ 	.word	0x00011600


	//   ....[67]....
        /*0734*/ 	.word	0x00011700


	//   ....[68]....
        /*0738*/ 	.word	0x00011730


	//   ....[69]....
        /*073c*/ 	.word	0x00011810


	//   ....[70]....
        /*0740*/ 	.word	0x00011840


	//   ....[71]....
        /*0744*/ 	.word	0x00011920


	//   ....[72]....
        /*0748*/ 	.word	0x00011950


	//   ....[73]....
        /*074c*/ 	.word	0x00011a30


	//   ....[74]....
        /*0750*/ 	.word	0x00011a60


	//   ....[75]....
        /*0754*/ 	.word	0x00011b40


	//   ....[76]....
        /*0758*/ 	.word	0x00011b70


	//   ....[77]....
        /*075c*/ 	.word	0x00011c50


	//   ....[78]....
        /*0760*/ 	.word	0x00011c80


	//   ....[79]....
        /*0764*/ 	.word	0x00011d60


	//   ....[80]....
        /*0768*/ 	.word	0x00011d80


	//   ....[81]....
        /*076c*/ 	.word	0x00012530


	//   ....[82]....
        /*0770*/ 	.word	0x00012540


	//   ....[83]....
        /*0774*/ 	.word	0x00012610


	//   ....[84]....
        /*0778*/ 	.word	0x00012640


	//   ....[85]....
        /*077c*/ 	.word	0x00012710


	//   ....[86]....
        /*0780*/ 	.word	0x00012740


	//   ....[87]....
        /*0784*/ 	.word	0x00012810


	//   ....[88]....
        /*0788*/ 	.word	0x00012840


	//   ....[89]....
        /*078c*/ 	.word	0x00012910


	//   ....[90]....
        /*0790*/ 	.word	0x00012940


	//   ....[91]....
        /*0794*/ 	.word	0x00012a10


	//   ....[92]....
        /*0798*/ 	.word	0x00012a40


	//   ....[93]....
        /*079c*/ 	.word	0x00012b10


	//   ....[94]....
        /*07a0*/ 	.word	0x00012b40


	//   ....[95]....
        /*07a4*/ 	.word	0x00012c10


	//   ....[96]....
        /*07a8*/ 	.word	0x00012c30


	//----- nvinfo : EIATTR_EXIT_INSTR_OFFSETS
	.align		4
.L_438:
        /*07ac*/ 	.byte	0x04, 0x1c
        /*07ae*/ 	.short	(.L_440 - .L_439)


	//   ....[0]....
.L_439:
        /*07b0*/ 	.word	0x00000350


	//   ....[1]....
        /*07b4*/ 	.word	0x00011d90


	//   ....[2]....
        /*07b8*/ 	.word	0x00011df0


	//   ....[3]....
        /*07bc*/ 	.word	0x00011e50


	//   ....[4]....
        /*07c0*/ 	.word	0x00012c40


	//   ....[5]....
        /*07c4*/ 	.word	0x00012c90


	//   ....[6]....
        /*07c8*/ 	.word	0x00012cf0


	//----- nvinfo : EIATTR_CTAIDZ_USED
	.align		4
.L_440:
        /*07cc*/ 	.byte	0x01, 0x04
	.zero		2


	//----- nvinfo : EIATTR_MAX_THREADS
	.align		4
        /*07d0*/ 	.byte	0x04, 0x05
        /*07d2*/ 	.short	(.L_442 - .L_441)
.L_441:
        /*07d4*/ 	.word	0x00000080
        /*07d8*/ 	.word	0x00000001
        /*07dc*/ 	.word	0x00000001


	//----- nvinfo : EIATTR_CRS_STACK_SIZE
	.align		4
.L_442:
        /*07e0*/ 	.byte	0x04, 0x1e
        /*07e2*/ 	.short	(.L_444 - .L_443)
.L_443:
        /*07e4*/ 	.word	0x00000000
.L_444:


//--------------------- .nv.info._ZN7cutlass13device_kernelIN5flash19enable_sm80_to_sm89INS1_16FlashAttnFwdSm80INS1_25CollectiveMainloopFwdSm80ILi4ELi1ELb0EN4cute5tupleIJNS5_1CILi128EEENS7_ILi64EEES8_EEELi128ENS_10bfloat16_tEfNS_4arch4Sm80ELb1ELb0ELb0ELb1ELb0ELb1ELb1ELb0EEENS1_21CollectiveEpilogueFwdINS6_IJS8_S8_S9_EEENS6_IJNS7_ILi1EEESH_SH_EEESB_SD_Li128ELb1ELb1ELb0ELb0EEENS1_19SingleTileSchedulerILb1ELb0ELb1ELi128EEEEEEEEEvNT_6ParamsE --------------------------
	.section	.nv.info._ZN7cutlass13device_kernelIN5flash19enable_sm80_to_sm89INS1_16FlashAttnFwdSm80INS1_25CollectiveMainloopFwdSm80ILi4ELi1ELb0EN4cute5tupleIJNS5_1CILi128EEENS7_ILi64EEES8_EEELi128ENS_10bfloat16_tEfNS_4arch4Sm80ELb1ELb0ELb0ELb1ELb0ELb1ELb1ELb0EEENS1_21CollectiveEpilogueFwdINS6_IJS8_S8_S9_EEENS6_IJNS7_ILi1EEESH_SH_EEESB_SD_Li128ELb1ELb1ELb0ELb0EEENS1_19SingleTileSchedulerILb1ELb0ELb1ELi128EEEEEEEEEvNT_6ParamsE,"",@"SHT_CUDA_INFO"
	.sectionflags	@""
	.align	4


	//----- nvinfo : EIATTR_CUDA_API_VERSION
	.align		4
        /*0000*/ 	.byte	0x04, 0x37
        /*0002*/ 	.short	(.L_446 - .L_445)
.L_445:
        /*0004*/ 	.word	0x00000082


	//----- nvinfo : EIATTR_SW2861232_WAR
	.align		4
.L_446:
        /*0008*/ 	.byte	0x01, 0x35
	.zero		2


	//----- nvinfo : EIATTR_PARAM_CBANK
	.align		4
        /*000c*/ 	.byte	0x04, 0x0a
        /*000e*/ 	.short	(.L_448 - .L_447)
	.align		4
.L_447:
        /*0010*/ 	.word	index@(.nv.constant0._ZN7cutlass13device_kernelIN5flash19enable_sm80_to_sm89INS1_16FlashAttnFwdSm80INS1_25CollectiveMainloopFwdSm80ILi4ELi1ELb0EN4cute5tupleIJNS5_1CILi128EEENS7_ILi64EEES8_EEELi128ENS_10bfloat16_tEfNS_4arch4Sm80ELb1ELb0ELb0ELb1ELb0ELb1ELb1ELb0EEENS1_21CollectiveEpilogueFwdINS6_IJS8_S8_S9_EEENS6_IJNS7_ILi1EEESH_SH_EEESB_SD_Li128ELb1ELb1ELb0ELb0EEENS1_19SingleTileSchedulerILb1ELb0ELb1ELi128EEEEEEEEEvNT_6ParamsE)
        /*0014*/ 	.short	0x0160
        /*0016*/ 	.short	0x0418


	//----- nvinfo : EIATTR_CBANK_PARAM_SIZE
	.align		4
.L_448:
        /*0018*/ 	.byte	0x03, 0x19
        /*001a*/ 	.short	0x0418


	//----- nvinfo : EIATTR_KPARAM_INFO
	.align		4
        /*001c*/ 	.byte	0x04, 0x17
        /*001e*/ 	.short	(.L_450 - .L_449)
.L_449:
        /*0020*/ 	.word	0x00000000
        /*0024*/ 	.short	0x0000
        /*0026*/ 	.short	0x0000
        /*0028*/ 	.byte	0x00, 0xf0, 0x61, 0x10


	//----- nvinfo : EIATTR_MAXREG_COUNT
	.align		4
.L_450:
        /*002c*/ 	.byte	0x03, 0x1b
        /*002e*/ 	.short	0x00ff


	//----- nvinfo : EIATTR_NUM_BARRIERS
	.align		4
        /*0030*/ 	.byte	0x02, 0x4c
        /*0032*/ 	.byte	0x02
	.zero		1


	//----- nvinfo : EIATTR_ANNOTATIONS
	.align		4
        /*0034*/ 	.byte	0x04, 0x55
        /*0036*/ 	.short	(.L_452 - .L_451)


	//   ....[0]....
.L_451:
        /* <DEDUP_REMOVED lines=62> */


	//----- nvinfo : EIATTR_MERCURY_ISA_VERSION
	.align		4
.L_452:
        /*0400*/ 	.byte	0x03, 0x5f
        /*0402*/ 	.short	0x0000


	//----- nvinfo : EIATTR_INT_WARP_WIDE_INSTR_OFFSETS
	.align		4
        /*0404*/ 	.byte	0x04, 0x31
        /*0406*/ 	.short	(.L_454 - .L_453)


	//   ....[0]....
.L_453:
        /*0408*/ 	.word	0x00009ec0


	//----- nvinfo : EIATTR_COOP_GROUP_MASK_REGIDS
	.align		4
.L_454:
        /*040c*/ 	.byte	0x04, 0x29
        /*040e*/ 	.short	(.L_456 - .L_455)


	//   ....[0]....
.L_455:
        /*0410*/ 	.word	0xffffffff


	//   ....[1]....
        /*0414*/ 	.word	0xffffffff


	//   ....[2]....
        /*0418*/ 	.word	0xffffffff


	//   ....[3]....
        /*041c*/ 	.word	0xffffffff


	//   ....[4]....
        /*0420*/ 	.word	0xffffffff


	//   ....[5]....
        /*0424*/ 	.word	0xffffffff


	//   ....[6]....
        /*0428*/ 	.word	0xffffffff


	//   ....[7]....
        /*042c*/ 	.word	0xffffffff


	//   ....[8]....
        /*0430*/ 	.word	0xffffffff


	//   ....[9]....
        /*0434*/ 	.word	0xffffffff


	//   ....[10]....
        /*0438*/ 	.word	0xffffffff


	//   ....[11]....
        /*043c*/ 	.word	0xffffffff


	//   ....[12]....
        /*0440*/ 	.word	0xffffffff


	//   ....[13]....
        /*0444*/ 	.word	0xffffffff


	//   ....[14]....
        /*0448*/ 	.word	0xffffffff


	//   ....[15]....
        /*044c*/ 	.word	0xffffffff


	//   ....[16]....
        /*0450*/ 	.word	0xffffffff


	//   ....[17]....
        /*0454*/ 	.word	0xffffffff


	//   ....[18]....
        /*0458*/ 	.word	0xffffffff


	//   ....[19]....
        /*045c*/ 	.word	0xffffffff


	//   ....[20]....
        /*0460*/ 	.word	0xffffffff


	//   ....[21]....
        /*0464*/ 	.word	0xffffffff


	//   ....[22]....
        /*0468*/ 	.word	0xffffffff


	//   ....[23]....
        /*046c*/ 	.word	0xffffffff


	//   ....[24]....
        /*0470*/ 	.word	0xffffffff


	//   ....[25]....
        /*0474*/ 	.word	0xffffffff


	//   ....[26]....
        /*0478*/ 	.word	0xffffffff


	//   ....[27]....
        /*047c*/ 	.word	0xffffffff


	//   ....[28]....
        /*0480*/ 	.word	0xffffffff


	//   ....[29]....
        /*0484*/ 	.word	0xffffffff


	//   ....[30]....
        /*0488*/ 	.word	0xffffffff


	//   ....[31]....
        /*048c*/ 	.word	0xffffffff


	//   ....[32]....
        /*0490*/ 	.word	0xffffffff


	//   ....[33]....
        /*0494*/ 	.word	0xffffffff


	//   ....[34]....
        /*0498*/ 	.word	0xffffffff


	//   ....[35]....
        /*049c*/ 	.word	0xffffffff


	//   ....[36]....
        /*04a0*/ 	.word	0xffffffff


	//   ....[37]....
        /*04a4*/ 	.word	0xffffffff


	//   ....[38]....
        /*04a8*/ 	.word	0xffffffff


	//   ....[39]....
        /*04ac*/ 	.word	0xffffffff


	//   ....[40]....
        /*04b0*/ 	.word	0xffffffff


	//   ....[41]....
        /*04b4*/ 	.word	0xffffffff


	//   ....[42]....
        /*04b8*/ 	.word	0xffffffff


	//   ....[43]....
        /*04bc*/ 	.word	0xffffffff


	//   ....[44]....
        /*04c0*/ 	.word	0xffffffff


	//   ....[45]....
        /*04c4*/ 	.word	0xffffffff


	//   ....[46]....
        /*04c8*/ 	.word	0xffffffff


	//   ....[47]....
        /*04cc*/ 	.word	0xffffffff


	//   ....[48]....
        /*04d0*/ 	.word	0xffffffff


	//   ....[49]....
        /*04d4*/ 	.word	0xffffffff


	//   ....[50]....
        /*04d8*/ 	.word	0xffffffff


	//   ....[51]....
        /*04dc*/ 	.word	0xffffffff


	//   ....[52]....
        /*04e0*/ 	.word	0xffffffff


	//   ....[53]....
        /*04e4*/ 	.word	0xffffffff


	//   ....[54]....
        /*04e8*/ 	.word	0xffffffff


	//   ....[55]....
        /*04ec*/ 	.word	0xffffffff


	//   ....[56]....
        /*04f0*/ 	.word	0xffffffff


	//   ....[57]....
        /*04f4*/ 	.word	0xffffffff


	//   ....[58]....
        /*04f8*/ 	.word	0xffffffff


	//   ....[59]....
        /*04fc*/ 	.word	0xffffffff


	//   ....[60]....
        /*0500*/ 	.word	0xffffffff


	//   ....[61]....
        /*0504*/ 	.word	0xffffffff


	//   ....[62]....
        /*0508*/ 	.word	0xffffffff


	//   ....[63]....
        /*050c*/ 	.word	0xffffffff


	//   ....[64]....
        /*0510*/ 	.word	0xffffffff


	//   ....[65]....
        /*0514*/ 	.word	0xffffffff


	//   ....[66]....
        /*0518*/ 	.word	0xffffffff


	//   ....[67]....
        /*051c*/ 	.word	0xffffffff


	//   ....[68]....
        /*0520*/ 	.word	0xffffffff


	//   ....[69]....
        /*0524*/ 	.word	0xffffffff


	//   ....[70]....
        /*0528*/ 	.word	0xffffffff


	//   ....[71]....
        /*052c*/ 	.word	0xffffffff


	//   ....[72]....
        /*0530*/ 	.word	0xffffffff


	//   ....[73]....
        /*0534*/ 	.word	0xffffffff


	//   ....[74]....
        /*0538*/ 	.word	0xffffffff


	//   ....[75]....
        /*053c*/ 	.word	0xffffffff


	//   ....[76]....
        /*0540*/ 	.word	0xffffffff


	//   ....[77]....
        /*0544*/ 	.word	0xffffffff


	//   ....[78]....
        /*0548*/ 	.word	0xffffffff


	//   ....[79]....
        /*054c*/ 	.word	0xffffffff


	//   ....[80]....
        /*0550*/ 	.word	0xffffffff


	//   ....[81]....
        /*0554*/ 	.word	0xffffffff


	//   ....[82]....
        /*0558*/ 	.word	0xffffffff


	//   ....[83]....
        /*055c*/ 	.word	0xffffffff


	//   ....[84]....
        /*0560*/ 	.word	0xffffffff


	//   ....[85]....
        /*0564*/ 	.word	0xffffffff


	//   ....[86]....
        /*0568*/ 	.word	0xffffffff


	//   ....[87]....
        /*056c*/ 	.word	0xffffffff


	//   ....[88]....
        /*0570*/ 	.word	0xffffffff


	//   ....[89]....
        /*0574*/ 	.word	0xffffffff


	//   ....[90]....
        /*0578*/ 	.word	0xffffffff


	//   ....[91]....
        /*057c*/ 	.word	0xffffffff


	//   ....[92]....
        /*0580*/ 	.word	0xffffffff


	//   ....[93]....
        /*0584*/ 	.word	0xffffffff


	//   ....[94]....
        /*0588*/ 	.word	0xffffffff


	//   ....[95]....
        /*058c*/ 	.word	0xffffffff


	//   ....[96]....
        /*0590*/ 	.word	0xffffffff


	//   ....[97]....
        /*0594*/ 	.word	0xffffffff


	//   ....[98]....
        /*0598*/ 	.word	0xffffffff


	//   ....[99]....
        /*059c*/ 	.word	0xffffffff


	//   ....[100]....
        /*05a0*/ 	.word	0xffffffff


	//   ....[101]....
        /*05a4*/ 	.word	0xffffffff


	//   ....[102]....
        /*05a8*/ 	.word	0xffffffff


	//   ....[103]....
        /*05ac*/ 	.word	0xffffffff


	//   ....[104]....
        /*05b0*/ 	.word	0xffffffff


	//   ....[105]....
        /*05b4*/ 	.word	0xffffffff


	//   ....[106]....
        /*05b8*/ 	.word	0xffffffff


	//   ....[107]....
        /*05bc*/ 	.word	0xffffffff


	//   ....[108]....
        /*05c0*/ 	.word	0xffffffff


	//   ....[109]....
        /*05c4*/ 	.word	0xffffffff


	//   ....[110]....
        /*05c8*/ 	.word	0xffffffff


	//   ....[111]....
        /*05cc*/ 	.word	0xffffffff


	//   ....[112]....
        /*05d0*/ 	.word	0xffffffff


	//   ....[113]....
        /*05d4*/ 	.word	0xffffffff


	//   ....[114]....
        /*05d8*/ 	.word	0xffffffff


	//   ....[115]....
        /*05dc*/ 	.word	0xffffffff


	//   ....[116]....
        /*05e0*/ 	.word	0xffffffff


	//   ....[117]....
        /*05e4*/ 	.word	0xffffffff


	//   ....[118]....
        /*05e8*/ 	.word	0xffffffff


	//   ....[119]....
        /*05ec*/ 	.word	0xffffffff


	//   ....[120]....
        /*05f0*/ 	.word	0xffffffff


	//   ....[121]....
        /*05f4*/ 	.word	0xffffffff


	//   ....[122]....
        /*05f8*/ 	.word	0xffffffff


	//   ....[123]....
        /*05fc*/ 	.word	0xffffffff


	//   ....[124]....
        /*0600*/ 	.word	0xffffffff


	//   ....[125]....
        /*0604*/ 	.word	0xffffffff


	//   ....[126]....
        /*0608*/ 	.word	0xffffffff


	//   ....[127]....
        /*060c*/ 	.word	0xffffffff


	//   ....[128]....
        /*0610*/ 	.word	0xffffffff


	//   ....[129]....
        /*0614*/ 	.word	0xffffffff


	//   ....[130]....
        /*0618*/ 	.word	0xffffffff


	//   ....[131]....
        /*061c*/ 	.word	0xffffffff


	//   ....[132]....
        /*0620*/ 	.word	0xffffffff


	//   ....[133]....
        /*0624*/ 	.word	0xffffffff


	//   ....[134]....
        /*0628*/ 	.word	0xffffffff


	//   ....[135]....
        /*062c*/ 	.word	0xffffffff


	//   ....[136]....
        /*0630*/ 	.word	0xffffffff


	//   ....[137]....
        /*0634*/ 	.word	0xffffffff


	//   ....[138]....
        /*0638*/ 	.word	0xffffffff


	//   ....[139]....
        /*063c*/ 	.word	0xffffffff


	//   ....[140]....
        /*0640*/ 	.word	0xffffffff


	//   ....[141]....
        /*0644*/ 	.word	0xffffffff


	//   ....[142]....
        /*0648*/ 	.word	0xffffffff


	//   ....[143]....
        /*064c*/ 	.word	0xffffffff


	//   ....[144]....
        /*0650*/ 	.word	0xffffffff


	//   ....[145]....
        /*0654*/ 	.word	0xffffffff


	//   ....[146]....
        /*0658*/ 	.word	0xffffffff


	//   ....[147]....
        /*065c*/ 	.word	0xffffffff


	//   ....[148]....
        /*0660*/ 	.word	0xffffffff


	//   ....[149]....
        /*0664*/ 	.word	0xffffffff


	//   ....[150]....
        /*0668*/ 	.word	0xffffffff


	//   ....[151]....
        /*066c*/ 	.word	0xffffffff


	//   ....[152]....
        /*0670*/ 	.word	0xffffffff


	//   ....[153]....
        /*0674*/ 	.word	0xffffffff


	//   ....[154]....
        /*0678*/ 	.word	0xffffffff


	//   ....[155]....
        /*067c*/ 	.word	0xffffffff


	//   ....[156]....
        /*0680*/ 	.word	0xffffffff


	//   ....[157]....
        /*0684*/ 	.word	0xffffffff


	//   ....[158]....
        /*0688*/ 	.word	0xffffffff


	//   ....[159]....
        /*068c*/ 	.word	0xffffffff


	//   ....[160]....
        /*0690*/ 	.word	0xffffffff


	//----- nvinfo : EIATTR_COOP_GROUP_INSTR_OFFSETS
	.align		4
.L_456:
        /*0694*/ 	.byte	0x04, 0x28
        /*0696*/ 	.short	(.L_458 - .L_457)


	//   ....[0]....
.L_457:
        /*0698*/ 	.word	0x000000a0


	//   ....[1]....
        /*069c*/ 	.word	0x00009270


	//   ....[2]....
        /*06a0*/ 	.word	0x000092b0


	//   ....[3]....
        /*06a4*/ 	.word	0x000094a0


	//   ....[4]....
        /*06a8*/ 	.word	0x000094d0


	//   ....[5]....
        /*06ac*/ 	.word	0x000095c0


	//   ....[6]....
        /*06b0*/ 	.word	0x000095f0


	//   ....[7]....
        /*06b4*/ 	.word	0x000096e0


	//   ....[8]....
        /*06b8*/ 	.word	0x00009710


	//   ....[9]....
        /*06bc*/ 	.word	0x00009800


	//   ....[10]....
        /*06c0*/ 	.word	0x00009830


	//   ....[11]....
        /*06c4*/ 	.word	0x00009920


	//   ....[12]....
        /*06c8*/ 	.word	0x00009950


	//   ....[13]....
        /*06cc*/ 	.word	0x00009a40


	//   ....[14]....
        /*06d0*/ 	.word	0x00009a70


	//   ....[15]....
        /*06d4*/ 	.word	0x00009b50


	//   ....[16]....
        /*06d8*/ 	.word	0x00009b90


	//   ....[17]....
        /*06dc*/ 	.word	0x0000a370


	//   ....[18]....
        /*06e0*/ 	.word	0x0000a3b0


	//   ....[19]....
        /*06e4*/ 	.word	0x0000a3f0


	//   ....[20]....
        /*06e8*/ 	.word	0x0000a410


	//   ....[21]....
        /*06ec*/ 	.word	0x0000a5c0


	//   ....[22]....
        /*06f0*/ 	.word	0x0000a650


	//   ....[23]....
        /*06f4*/ 	.word	0x0000a690


	//   ....[24]....
        /*06f8*/ 	.word	0x0000a6c0


	//   ....[25]....
        /*06fc*/ 	.word	0x0000a850


	//   ....[26]....
        /*0700*/ 	.word	0x0000a8e0


	//   ....[27]....
        /*0704*/ 	.word	0x0000a920


	//   ....[28]....
        /*0708*/ 	.word	0x0000a960


	//   ....[29]....
        /*070c*/ 	.word	0x0000ab00


	//   ....[30]....
        /*0710*/ 	.word	0x0000ab90


	//   ....[31]....
        /*0714*/ 	.word	0x0000abd0


	//   ....[32]....
        /*0718*/ 	.word	0x0000ac00


	//   ....[33]....
        /*071c*/ 	.word	0x0000ad90


	//   ....[34]....
        /*0720*/ 	.word	0x0000ae20


	//   ....[35]....
        /*0724*/ 	.word	0x0000ae60


	//   ....[36]....
        /*0728*/ 	.word	0x0000aea0


	//   ....[37]....
        /*072c*/ 	.word	0x0000b040


	//   ....[38]....
        /*0730*/ 	.word	0x0000b0d0


	//   ....[39]....
        /*0734*/ 	.word	0x0000b110


	//   ....[40]....
        /*0738*/ 	.word	0x0000b140


	//   ....[41]....
        /*073c*/ 	.word	0x0000b2d0


	//   ....[42]....
        /*0740*/ 	.word	0x0000b360


	//   ....[43]....
        /*0744*/ 	.word	0x0000b3a0


	//   ....[44]....
        /*0748*/ 	.word	0x0000b3e0


	//   ....[45]....
        /*074c*/ 	.word	0x0000b570


	//   ....[46]....
        /*0750*/ 	.word	0x0000b600


	//   ....[47]....
        /*0754*/ 	.word	0x0000b640


	//   ....[48]....
        /*0758*/ 	.word	0x0000b670


	//   ....[49]....
        /*075c*/ 	.word	0x0000edc0


	//   ....[50]....
        /*0760*/ 	.word	0x0000ee10


	//   ....[51]....
        /*0764*/ 	.word	0x0000ee40


	//   ....[52]....
        /*0768*/ 	.word	0x0000ee90


	//   ....[53]....
        /*076c*/ 	.word	0x0000ef10


	//   ....[54]....
        /*0770*/ 	.word	0x0000ef30


	//   ....[55]....
        /*0774*/ 	.word	0x0000ef50


	//   ....[56]....
        /*0778*/ 	.word	0x0000ef70


	//   ....[57]....
        /*077c*/ 	.word	0x0000f170


	//   ....[58]....
        /*0780*/ 	.word	0x0000f1b0


	//   ....[59]....
        /*0784*/ 	.word	0x0000f1e0


	//   ....[60]....
        /*0788*/ 	.word	0x0000f230


	//   ....[61]....
        /*078c*/ 	.word	0x0000f2c0


	//   ....[62]....
        /*0790*/ 	.word	0x0000f380


	//   ....[63]....
        /*0794*/ 	.word	0x0000f3a0


	//   ....[64]....
        /*0798*/ 	.word	0x0000f3c0


	//   ....[65]....
        /*079c*/ 	.word	0x0000f590


	//   ....[66]....
        /*07a0*/ 	.word	0x0000f5d0


	//   ....[67]....
        /*07a4*/ 	.word	0x0000f600


	//   ....[68]....
        /*07a8*/ 	.word	0x0000f650


	//   ....[69]....
        /*07ac*/ 	.word	0x0000f6e0


	//   ....[70]....
        /*07b0*/ 	.word	0x0000f7a0


	//   ....[71]....
        /*07b4*/ 	.word	0x0000f7c0


	//   ....[72]....
        /*07b8*/ 	.word	0x0000f7e0


	//   ....[73]....
        /*07bc*/ 	.word	0x0000f9b0


	//   ....[74]....
        /*07c0*/ 	.word	0x0000f9f0


	//   ....[75]....
        /*07c4*/ 	.word	0x0000fa10


	//   ....[76]....
        /*07c8*/ 	.word	0x0000fa20


	//   ....[77]....
        /*07cc*/ 	.word	0x0000fb00


	//   ....[78]....
        /*07d0*/ 	.word	0x0000fb40


	//   ....[79]....
        /*07d4*/ 	.word	0x0000fb50


	//   ....[80]....
        /*07d8*/ 	.word	0x0000fb70


	//   ....[81]....
        /*07dc*/ 	.word	0x00015000


	//   ....[82]....
        /*07e0*/ 	.word	0x00015030


	//   ....[83]....
        /*07e4*/ 	.word	0x000156e0


	//   ....[84]....
        /*07e8*/ 	.word	0x000157b0


	//   ....[85]....
        /*07ec*/ 	.word	0x000157c0


	//   ....[86]....
        /*07f0*/ 	.word	0x000157f0


	//   ....[87]....
        /*07f4*/ 	.word	0x00015810


	//   ....[88]....
        /*07f8*/ 	.word	0x00015830


	//   ....[89]....
        /*07fc*/ 	.word	0x00015ef0


	//   ....[90]....
        /*0800*/ 	.word	0x00016040


	//   ....[91]....
        /*0804*/ 	.word	0x000161d0


	//   ....[92]....
        /*0808*/ 	.word	0x00016380


	//   ....[93]....
        /*080c*/ 	.word	0x00019270


	//   ....[94]....
        /*0810*/ 	.word	0x00019290


	//   ....[95]....
        /*0814*/ 	.word	0x000192b0


	//   ....[96]....
        /*0818*/ 	.word	0x000192d0


	//   ....[97]....
        /*081c*/ 	.word	0x0001a160


	//   ....[98]....
        /*0820*/ 	.word	0x0001a260


	//   ....[99]....
        /*0824*/ 	.word	0x0001a620


	//   ....[100]....
        /*0828*/ 	.word	0x0001a740


	//   ....[101]....
        /*082c*/ 	.word	0x0001a930


	//   ....[102]....
        /*0830*/ 	.word	0x0001aa50


	//   ....[103]....
        /*0834*/ 	.word	0x0001ab60


	//   ....[104]....
        /*0838*/ 	.word	0x0001adf0


	//   ....[105]....
        /*083c*/ 	.word	0x0001eb70


	//   ....[106]....
        /*0840*/ 	.word	0x0001ebd0


	//   ....[107]....
        /*0844*/ 	.word	0x0001ec20


	//   ....[108]....
        /*0848*/ 	.word	0x0001ec60


	//   ....[109]....
        /*084c*/ 	.word	0x0001ec80


	//   ....[110]....
        /*0850*/ 	.word	0x0001ecb0


	//   ....[111]....
        /*0854*/ 	.word	0x0001f0d0


	//   ....[112]....
        /*0858*/ 	.word	0x0001f200


	//   ....[113]....
        /*085c*/ 	.word	0x00021420


	//   ....[114]....
        /*0860*/ 	.word	0x00021430


	//   ....[115]....
        /*0864*/ 	.word	0x00021440


	//   ....[116]....
        /*0868*/ 	.word	0x00021460


	//   ....[117]....
        /*086c*/ 	.word	0x00021480


	//   ....[118]....
        /*0870*/ 	.word	0x000214a0


	//   ....[119]....
        /*0874*/ 	.word	0x000214b0


	//   ....[120]....
        /*0878*/ 	.word	0x000214e0


	//   ....[121]....
        /*087c*/ 	.word	0x00023180


	//   ....[122]....
        /*0880*/ 	.word	0x000231c0


	//   ....[123]....
        /*0884*/ 	.word	0x000231f0


	//   ....[124]....
        /*0888*/ 	.word	0x00023220


	//   ....[125]....
        /*088c*/ 	.word	0x00023260


	//   ....[126]....
        /*0890*/ 	.word	0x000232a0


	//   ....[127]....
        /*0894*/ 	.word	0x000232c0


	//   ....[128]....
        /*0898*/ 	.word	0x000232d0


	//   ....[129]....
        /*089c*/ 	.word	0x00023490


	//   ....[130]....
        /*08a0*/ 	.word	0x000234a0


	//   ....[131]....
        /*08a4*/ 	.word	0x000235a0


	//   ....[132]....
        /*08a8*/ 	.word	0x000235d0


	//   ....[133]....
        /*08ac*/ 	.word	0x000236b0


	//   ....[134]....
        /*08b0*/ 	.word	0x000236e0


	//   ....[135]....
        /*08b4*/ 	.word	0x000237c0


	//   ....[136]....
        /*08b8*/ 	.word	0x000237f0


	//   ....[137]....
        /*08bc*/ 	.word	0x000238d0


	//   ....[138]....
        /*08c0*/ 	.word	0x00023900


	//   ....[139]....
        /*08c4*/ 	.word	0x000239e0


	//   ....[140]....
        /*08c8*/ 	.word	0x00023a10


	//   ....[141]....
        /*08cc*/ 	.word	0x00023af0


	//   ....[142]....
        /*08d0*/ 	.word	0x00023b20


	//   ....[143]....
        /*08d4*/ 	.word	0x00023c00


	//   ....[144]....
        /*08d8*/ 	.word	0x00023c20


	//   ....[145]....
        /*08dc*/ 	.word	0x00024540


	//   ....[146]....
        /*08e0*/ 	.word	0x00024550


	//   ....[147]....
        /*08e4*/ 	.word	0x00024620


	//   ....[148]....
        /*08e8*/ 	.word	0x00024650


	//   ....[149]....
        /*08ec*/ 	.word	0x00024720


	//   ....[150]....
        /*08f0*/ 	.word	0x00024750


	//   ....[151]....
        /*08f4*/ 	.word	0x00024820


	//   ....[152]....
        /*08f8*/ 	.word	0x00024850


	//   ....[153]....
        /*08fc*/ 	.word	0x00024920


	//   ....[154]....
        /*0900*/ 	.word	0x00024950


	//   ....[155]....
        /*0904*/ 	.word	0x00024a20


	//   ....[156]....
        /*0908*/ 	.word	0x00024a50


	//   ....[157]....
        /*090c*/ 	.word	0x00024b20


	//   ....[158]....
        /*0910*/ 	.word	0x00024b50


	//   ....[159]....
        /*0914*/ 	.word	0x00024c20


	//   ....[160]....
        /*0918*/ 	.word	0x00024c40


	//----- nvinfo : EIATTR_EXIT_INSTR_OFFSETS
	.align		4
.L_458:
        /*091c*/ 	.byte	0x04, 0x1c
        /*091e*/ 	.short	(.L_460 - .L_459)


	//   ....[0]....
.L_459:
        /*0920*/ 	.word	0x000003b0


	//   ....[1]....
        /*0924*/ 	.word	0x00023c30


	//   ....[2]....
        /*0928*/ 	.word	0x00023c90


	//   ....[3]....
        /*092c*/ 	.word	0x00023cf0


	//   ....[4]....
        /*0930*/ 	.word	0x00024c50


	//   ....[5]....
        /*0934*/ 	.word	0x00024ca0


	//   ....[6]....
        /*0938*/ 	.word	0x00024d00


	//----- nvinfo : EIATTR_CTAIDZ_USED
	.align		4
.L_460:
        /*093c*/ 	.byte	0x01, 0x04
	.zero		2


	//----- nvinfo : EIATTR_MAX_THREADS
	.align		4
        /*0940*/ 	.byte	0x04, 0x05
        /*0942*/ 	.short	(.L_462 - .L_461)
.L_461:
        /*0944*/ 	.word	0x00000080
        /*0948*/ 	.word	0x00000001
        /*094c*/ 	.word	0x00000001


	//----- nvinfo : EIATTR_CRS_STACK_SIZE
	.align		4
.L_462:
        /*0950*/ 	.byte	0x04, 0x1e
        /*0952*/ 	.short	(.L_464 - .L_463)
.L_463:
        /*0954*/ 	.word	0x00000000
.L_464:


//--------------------- .nv.callgraph             --------------------------
	.section	.nv.callgraph,"",@"SHT_CUDA_CALLGRAPH"
	.align	4
	.sectionentsize	8
	.align		4
        /*0000*/ 	.word	0x00000000
	.align		4
        /*0004*/ 	.word	0xffffffff
	.align		4
        /*0008*/ 	.word	0x00000000
	.align		4
        /*000c*/ 	.word	0xfffffffe
	.align		4
        /*0010*/ 	.word	0x00000000
	.align		4
        /*0014*/ 	.word	0xfffffffd
	.align		4
        /*0018*/ 	.word	0x00000000
	.align		4
        /*001c*/ 	.word	0xfffffffc


//--------------------- .nv.rel.action            --------------------------
	.section	.nv.rel.action,"",@"SHT_CUDA_RELOCINFO"
	.align	8
	.sectionentsize	8
        /*0000*/ 	.byte	0x73, 0x00, 0x00, 0x00, 0x00, 0x00, 0x00, 0x00, 0x00, 0x00, 0x00, 0x11, 0x25, 0x00, 0x05, 0x36


//--------------------- .nv.constant4             --------------------------
	.section	.nv.constant4,"a",@progbits
	.align	8
	.align		8
.nv.constant4:
        /*0000*/ 	.dword	_ZN66_INTERNAL_43f44d2a_30_flash_fwd_hdim128_bf16_sm80_cu_3fbc093a_31064cuda3std3__45__cpo5beginE
	.align		8
        /*0008*/ 	.dword	_ZN66_INTERNAL_43f44d2a_30_flash_fwd_hdim128_bf16_sm80_cu_3fbc093a_31064cuda3std3__45__cpo3endE
	.align		8
        /*0010*/ 	.dword	_ZN66_INTERNAL_43f44d2a_30_flash_fwd_hdim128_bf16_sm80_cu_3fbc093a_31064cuda3std3__45__cpo6cbeginE
	.align		8
        /*0018*/ 	.dword	_ZN66_INTERNAL_43f44d2a_30_flash_fwd_hdim128_bf16_sm80_cu_3fbc093a_31064cuda3std3__45__cpo4cendE
	.align		8
        /*0020*/ 	.dword	_ZN66_INTERNAL_43f44d2a_30_flash_fwd_hdim128_bf16_sm80_cu_3fbc093a_31064cuda3std3__468_GLOBAL__N__43f44d2a_30_flash_fwd_hdim128_bf16_sm80_cu_3fbc093a_31066ignoreE
	.align		8
        /*0028*/ 	.dword	_ZN66_INTERNAL_43f44d2a_30_flash_fwd_hdim128_bf16_sm80_cu_3fbc093a_31064cuda3std3__419piecewise_constructE
	.align		8
        /*0030*/ 	.dword	_ZN66_INTERNAL_43f44d2a_30_flash_fwd_hdim128_bf16_sm80_cu_3fbc093a_31064cuda3std3__48in_placeE
	.align		8
        /*0038*/ 	.dword	_ZN66_INTERNAL_43f44d2a_30_flash_fwd_hdim128_bf16_sm80_cu_3fbc093a_31064cuda3std6ranges3__45__cpo4swapE
	.align		8
        /*0040*/ 	.dword	_ZN66_INTERNAL_43f44d2a_30_flash_fwd_hdim128_bf16_sm80_cu_3fbc093a_31064cuda3std6ranges3__45__cpo9iter_moveE
	.align		8
        /*0048*/ 	.dword	_ZN66_INTERNAL_43f44d2a_30_flash_fwd_hdim128_bf16_sm80_cu_3fbc093a_31064cute7productE
	.align		8
        /*0050*/ 	.dword	_ZN66_INTERNAL_43f44d2a_30_flash_fwd_hdim128_bf16_sm80_cu_3fbc093a_31064cute1_E


//--------------------- .nv.constant0._ZN7cutlass13device_kernelIN5flash19enable_sm80_to_sm89INS1_16FlashAttnFwdSm80INS1_25CollectiveMainloopFwdSm80ILi8ELi1ELb1EN4cute5tupleIJNS5_1CILi128EEES8_S8_EEELi128ENS_10bfloat16_tEfNS_4arch4Sm80ELb0ELb0ELb0ELb0ELb0ELb0ELb1ELb0EEENS1_21CollectiveEpilogueFwdIS9_NS6_IJNS7_ILi1EEESF_SF_EEESA_SC_Li256ELb0ELb1ELb0ELb0EEENS1_19SingleTileSchedulerILb0ELb0ELb1ELi128EEEEEEEEEvNT_6ParamsE --------------------------
	.section	.nv.constant0._ZN7cutlass13device_kernelIN5flash19enable_sm80_to_sm89INS1_16FlashAttnFwdSm80INS1_25CollectiveMainloopFwdSm80ILi8ELi1ELb1EN4cute5tupleIJNS5_1CILi128EEES8_S8_EEELi128ENS_10bfloat16_tEfNS_4arch4Sm80ELb0ELb0ELb0ELb0ELb0ELb0ELb1ELb0EEENS1_21CollectiveEpilogueFwdIS9_NS6_IJNS7_ILi1EEESF_SF_EEESA_SC_Li256ELb0ELb1ELb0ELb0EEENS1_19SingleTileSchedulerILb0ELb0ELb1ELi128EEEEEEEEEvNT_6ParamsE,"a",@progbits
	.sectionflags	@""
	.align	4
.nv.constant0._ZN7cutlass13device_kernelIN5flash19enable_sm80_to_sm89INS1_16FlashAttnFwdSm80INS1_25CollectiveMainloopFwdSm80ILi8ELi1ELb1EN4cute5tupleIJNS5_1CILi128EEES8_S8_EEELi128ENS_10bfloat16_tEfNS_4arch4Sm80ELb0ELb0ELb0ELb0ELb0ELb0ELb1ELb0EEENS1_21CollectiveEpilogueFwdIS9_NS6_IJNS7_ILi1EEESF_SF_EEESA_SC_Li256ELb0ELb1ELb0ELb0EEENS1_19SingleTileSchedulerILb0ELb0ELb1ELi128EEEEEEEEEvNT_6ParamsE:
	.zero		1400


//--------------------- .nv.constant0._ZN7cutlass13device_kernelIN5flash19enable_sm80_to_sm89INS1_16FlashAttnFwdSm80INS1_25CollectiveMainloopFwdSm80ILi8ELi1ELb1EN4cute5tupleIJNS5_1CILi128EEES8_S8_EEELi128ENS_10bfloat16_tEfNS_4arch4Sm80ELb0ELb0ELb0ELb1ELb0ELb0ELb1ELb0EEENS1_21CollectiveEpilogueFwdIS9_NS6_IJNS7_ILi1EEESF_SF_EEESA_SC_Li256ELb1ELb1ELb0ELb0EEENS1_19SingleTileSchedulerILb1ELb0ELb1ELi128EEEEEEEEEvNT_6ParamsE --------------------------
	.section	.nv.constant0._ZN7cutlass13device_kernelIN5flash19enable_sm80_to_sm89INS1_16FlashAttnFwdSm80INS1_25CollectiveMainloopFwdSm80ILi8ELi1ELb1EN4cute5tupleIJNS5_1CILi128EEES8_S8_EEELi128ENS_10bfloat16_tEfNS_4arch4Sm80ELb0ELb0ELb0ELb1ELb0ELb0ELb1ELb0EEENS1_21CollectiveEpilogueFwdIS9_NS6_IJNS7_ILi1EEESF_SF_EEESA_SC_Li256ELb1ELb1ELb0ELb0EEENS1_19SingleTileSchedulerILb1ELb0ELb1ELi128EEEEEEEEEvNT_6ParamsE,"a",@progbits
	.sectionflags	@""
	.align	4
.nv.constant0._ZN7cutlass13device_kernelIN5flash19enable_sm80_to_sm89INS1_16FlashAttnFwdSm80INS1_25CollectiveMainloopFwdSm80ILi8ELi1ELb1EN4cute5tupleIJNS5_1CILi128EEES8_S8_EEELi128ENS_10bfloat16_tEfNS_4arch4Sm80ELb0ELb0ELb0ELb1ELb0ELb0ELb1ELb0EEENS1_21CollectiveEpilogueFwdIS9_NS6_IJNS7_ILi1EEESF_SF_EEESA_SC_Li256ELb1ELb1ELb0ELb0EEENS1_19SingleTileSchedulerILb1ELb0ELb1ELi128EEEEEEEEEvNT_6ParamsE:
	.zero		1400


//--------------------- .nv.constant0._ZN7cutlass13device_kernelIN5flash19enable_sm80_to_sm89INS1_16FlashAttnFwdSm80INS1_25CollectiveMainloopFwdSm80ILi8ELi1ELb1EN4cute5tupleIJNS5_1CILi128EEES8_S8_EEELi128ENS_10bfloat16_tEfNS_4arch4Sm80ELb0ELb0ELb0ELb1ELb0ELb1ELb1ELb0EEENS1_21CollectiveEpilogueFwdIS9_NS6_IJNS7_ILi1EEESF_SF_EEESA_SC_Li256ELb1ELb1ELb0ELb0EEENS1_19SingleTileSchedulerILb1ELb0ELb1ELi128EEEEEEEEEvNT_6ParamsE --------------------------
	.section	.nv.constant0._ZN7cutlass13device_kernelIN5flash19enable_sm80_to_sm89INS1_16FlashAttnFwdSm80INS1_25CollectiveMainloopFwdSm80ILi8ELi1ELb1EN4cute5tupleIJNS5_1CILi128EEES8_S8_EEELi128ENS_10bfloat16_tEfNS_4arch4Sm80ELb0ELb0ELb0ELb1ELb0ELb1ELb1ELb0EEENS1_21CollectiveEpilogueFwdIS9_NS6_IJNS7_ILi1EEESF_SF_EEESA_SC_Li256ELb1ELb1ELb0ELb0EEENS1_19SingleTileSchedulerILb1ELb0ELb1ELi128EEEEEEEEEvNT_6ParamsE,"a",@progbits
	.sectionflags	@""
	.align	4
.nv.constant0._ZN7cutlass13device_kernelIN5flash19enable_sm80_to_sm89INS1_16FlashAttnFwdSm80INS1_25CollectiveMainloopFwdSm80ILi8ELi1ELb1EN4cute5tupleIJNS5_1CILi128EEES8_S8_EEELi128ENS_10bfloat16_tEfNS_4arch4Sm80ELb0ELb0ELb0ELb1ELb0ELb1ELb1ELb0EEENS1_21CollectiveEpilogueFwdIS9_NS6_IJNS7_ILi1EEESF_SF_EEESA_SC_Li256ELb1ELb1ELb0ELb0EEENS1_19SingleTileSchedulerILb1ELb0ELb1ELi128EEEEEEEEEvNT_6ParamsE:
	.zero		1400


//--------------------- .nv.constant0._ZN7cutlass13device_kernelIN5flash19enable_sm80_to_sm89INS1_16FlashAttnFwdSm80INS1_25CollectiveMainloopFwdSm80ILi8ELi1ELb1EN4cute5tupleIJNS5_1CILi128EEENS7_ILi96EEES8_EEELi128ENS_10bfloat16_tEfNS_4arch4Sm80ELb0ELb1ELb0ELb0ELb0ELb0ELb1ELb0EEENS1_21CollectiveEpilogueFwdINS6_IJS8_S8_S9_EEENS6_IJNS7_ILi1EEESH_SH_EEESB_SD_Li256ELb0ELb1ELb0ELb0EEENS1_19SingleTileSchedulerILb0ELb0ELb1ELi128EEEEEEEEEvNT_6ParamsE --------------------------
	.section	.nv.constant0._ZN7cutlass13device_kernelIN5flash19enable_sm80_to_sm89INS1_16FlashAttnFwdSm80INS1_25CollectiveMainloopFwdSm80ILi8ELi1ELb1EN4cute5tupleIJNS5_1CILi128EEENS7_ILi96EEES8_EEELi128ENS_10bfloat16_tEfNS_4arch4Sm80ELb0ELb1ELb0ELb0ELb0ELb0ELb1ELb0EEENS1_21CollectiveEpilogueFwdINS6_IJS8_S8_S9_EEENS6_IJNS7_ILi1EEESH_SH_EEESB_SD_Li256ELb0ELb1ELb0ELb0EEENS1_19SingleTileSchedulerILb0ELb0ELb1ELi128EEEEEEEEEvNT_6ParamsE,"a",@progbits
	.sectionflags	@""
	.align	4
.nv.constant0._ZN7cutlass13device_kernelIN5flash19enable_sm80_to_sm89INS1_16FlashAttnFwdSm80INS1_25CollectiveMainloopFwdSm80ILi8ELi1ELb1EN4cute5tupleIJNS5_1CILi128EEENS7_ILi96EEES8_EEELi128ENS_10bfloat16_tEfNS_4arch4Sm80ELb0ELb1ELb0ELb0ELb0ELb0ELb1ELb0EEENS1_21CollectiveEpilogueFwdINS6_IJS8_S8_S9_EEENS6_IJNS7_ILi1EEESH_SH_EEESB_SD_Li256ELb0ELb1ELb0ELb0EEENS1_19SingleTileSchedulerILb0ELb0ELb1ELi128EEEEEEEEEvNT_6ParamsE:
	.zero		1400


//--------------------- .nv.constant0._ZN7cutlass13device_kernelIN5flash19enable_sm80_to_sm89INS1_16FlashAttnFwdSm80INS1_25CollectiveMainloopFwdSm80ILi8ELi1ELb1EN4cute5tupleIJNS5_1CILi128EEENS7_ILi96EEES8_EEELi128ENS_10bfloat16_tEfNS_4arch4Sm80ELb0ELb1ELb0ELb1ELb0ELb0ELb1ELb0EEENS1_21CollectiveEpilogueFwdINS6_IJS8_S8_S9_EEENS6_IJNS7_ILi1EEESH_SH_EEESB_SD_Li256ELb1ELb1ELb0ELb0EEENS1_19SingleTileSchedulerILb1ELb0ELb1ELi128EEEEEEEEEvNT_6ParamsE --------------------------
	.section	.nv.constant0._ZN7cutlass13device_kernelIN5flash19enable_sm80_to_sm89INS1_16FlashAttnFwdSm80INS1_25CollectiveMainloopFwdSm80ILi8ELi1ELb1EN4cute5tupleIJNS5_1CILi128EEENS7_ILi96EEES8_EEELi128ENS_10bfloat16_tEfNS_4arch4Sm80ELb0ELb1ELb0ELb1ELb0ELb0ELb1ELb0EEENS1_21CollectiveEpilogueFwdINS6_IJS8_S8_S9_EEENS6_IJNS7_ILi1EEESH_SH_EEESB_SD_Li256ELb1ELb1ELb0ELb0EEENS1_19SingleTileSchedulerILb1ELb0ELb1ELi128EEEEEEEEEvNT_6ParamsE,"a",@progbits
	.sectionflags	@""
	.align	4
.nv.constant0._ZN7cutlass13device_kernelIN5flash19enable_sm80_to_sm89INS1_16FlashAttnFwdSm80INS1_25CollectiveMainloopFwdSm80ILi8ELi1ELb1EN4cute5tupleIJNS5_1CILi128EEENS7_ILi96EEES8_EEELi128ENS_10bfloat16_tEfNS_4arch4Sm80ELb0ELb1ELb0ELb1ELb0ELb0ELb1ELb0EEENS1_21CollectiveEpilogueFwdINS6_IJS8_S8_S9_EEENS6_IJNS7_ILi1EEESH_SH_EEESB_SD_Li256ELb1ELb1ELb0ELb0EEENS1_19SingleTileSchedulerILb1ELb0ELb1ELi128EEEEEEEEEvNT_6ParamsE:
	.zero		1400


//--------------------- .nv.constant0._ZN7cutlass13device_kernelIN5flash19enable_sm80_to_sm89INS1_16FlashAttnFwdSm80INS1_25CollectiveMainloopFwdSm80ILi8ELi1ELb1EN4cute5tupleIJNS5_1CILi128EEENS7_ILi96EEES8_EEELi128ENS_10bfloat16_tEfNS_4arch4Sm80ELb0ELb1ELb0ELb1ELb0ELb1ELb1ELb0EEENS1_21CollectiveEpilogueFwdINS6_IJS8_S8_S9_EEENS6_IJNS7_ILi1EEESH_SH_EEESB_SD_Li256ELb1ELb1ELb0ELb0EEENS1_19SingleTileSchedulerILb1ELb0ELb1ELi128EEEEEEEEEvNT_6ParamsE --------------------------
	.section	.nv.constant0._ZN7cutlass13device_kernelIN5flash19enable_sm80_to_sm89INS1_16FlashAttnFwdSm80INS1_25CollectiveMainloopFwdSm80ILi8ELi1ELb1EN4cute5tupleIJNS5_1CILi128EEENS7_ILi96EEES8_EEELi128ENS_10bfloat16_tEfNS_4arch4Sm80ELb0ELb1ELb0ELb1ELb0ELb1ELb1ELb0EEENS1_21CollectiveEpilogueFwdINS6_IJS8_S8_S9_EEENS6_IJNS7_ILi1EEESH_SH_EEESB_SD_Li256ELb1ELb1ELb0ELb0EEENS1_19SingleTileSchedulerILb1ELb0ELb1ELi128EEEEEEEEEvNT_6ParamsE,"a",@progbits
	.sectionflags	@""
	.align	4
.nv.constant0._ZN7cutlass13device_kernelIN5flash19enable_sm80_to_sm89INS1_16FlashAttnFwdSm80INS1_25CollectiveMainloopFwdSm80ILi8ELi1ELb1EN4cute5tupleIJNS5_1CILi128EEENS7_ILi96EEES8_EEELi128ENS_10bfloat16_tEfNS_4arch4Sm80ELb0ELb1ELb0ELb1ELb0ELb1ELb1ELb0EEENS1_21CollectiveEpilogueFwdINS6_IJS8_S8_S9_EEENS6_IJNS7_ILi1EEESH_SH_EEESB_SD_Li256ELb1ELb1ELb0ELb0EEENS1_19SingleTileSchedulerILb1ELb0ELb1ELi128EEEEEEEEEvNT_6ParamsE:
	.zero		1400


//--------------------- .nv.constant0._ZN7cutlass13device_kernelIN5flash19enable_sm80_to_sm89INS1_16FlashAttnFwdSm80INS1_25CollectiveMainloopFwdSm80ILi8ELi1ELb1EN4cute5tupleIJNS5_1CILi128EEES8_S8_EEELi128ENS_10bfloat16_tEfNS_4arch4Sm80ELb1ELb0ELb0ELb0ELb0ELb0ELb1ELb0EEENS1_21CollectiveEpilogueFwdIS9_NS6_IJNS7_ILi1EEESF_SF_EEESA_SC_Li256ELb0ELb1ELb0ELb0EEENS1_30DynamicPersistentTileSchedulerILi256ELi256ELb0ELb1ELb0EEEEEEEEEvNT_6ParamsE --------------------------
	.section	.nv.constant0._ZN7cutlass13device_kernelIN5flash19enable_sm80_to_sm89INS1_16FlashAttnFwdSm80INS1_25CollectiveMainloopFwdSm80ILi8ELi1ELb1EN4cute5tupleIJNS5_1CILi128EEES8_S8_EEELi128ENS_10bfloat16_tEfNS_4arch4Sm80ELb1ELb0ELb0ELb0ELb0ELb0ELb1ELb0EEENS1_21CollectiveEpilogueFwdIS9_NS6_IJNS7_ILi1EEESF_SF_EEESA_SC_Li256ELb0ELb1ELb0ELb0EEENS1_30DynamicPersistentTileSchedulerILi256ELi256ELb0ELb1ELb0EEEEEEEEEvNT_6ParamsE,"a",@progbits
	.sectionflags	@""
	.align	4
.nv.constant0._ZN7cutlass13device_kernelIN5flash19enable_sm80_to_sm89INS1_16FlashAttnFwdSm80INS1_25CollectiveMainloopFwdSm80ILi8ELi1ELb1EN4cute5tupleIJNS5_1CILi128EEES8_S8_EEELi128ENS_10bfloat16_tEfNS_4arch4Sm80ELb1ELb0ELb0ELb0ELb0ELb0ELb1ELb0EEENS1_21CollectiveEpilogueFwdIS9_NS6_IJNS7_ILi1EEESF_SF_EEESA_SC_Li256ELb0ELb1ELb0ELb0EEENS1_30DynamicPersistentTileSchedulerILi256ELi256ELb0ELb1ELb0EEEEEEEEEvNT_6ParamsE:
	.zero		1416


//--------------------- .nv.constant0._ZN7cutlass13device_kernelIN5flash19enable_sm80_to_sm89INS1_16FlashAttnFwdSm80INS1_25CollectiveMainloopFwdSm80ILi8ELi1ELb1EN4cute5tupleIJNS5_1CILi128EEES8_S8_EEELi128ENS_10bfloat16_tEfNS_4arch4Sm80ELb1ELb0ELb0ELb1ELb0ELb0ELb1ELb0EEENS1_21CollectiveEpilogueFwdIS9_NS6_IJNS7_ILi1EEESF_SF_EEESA_SC_Li256ELb1ELb1ELb0ELb0EEENS1_19SingleTileSchedulerILb1ELb0ELb1ELi128EEEEEEEEEvNT_6ParamsE --------------------------
	.section	.nv.constant0._ZN7cutlass13device_kernelIN5flash19enable_sm80_to_sm89INS1_16FlashAttnFwdSm80INS1_25CollectiveMainloopFwdSm80ILi8ELi1ELb1EN4cute5tupleIJNS5_1CILi128EEES8_S8_EEELi128ENS_10bfloat16_tEfNS_4arch4Sm80ELb1ELb0ELb0ELb1ELb0ELb0ELb1ELb0EEENS1_21CollectiveEpilogueFwdIS9_NS6_IJNS7_ILi1EEESF_SF_EEESA_SC_Li256ELb1ELb1ELb0ELb0EEENS1_19SingleTileSchedulerILb1ELb0ELb1ELi128EEEEEEEEEvNT_6ParamsE,"a",@progbits
	.sectionflags	@""
	.align	4
.nv.constant0._ZN7cutlass13device_kernelIN5flash19enable_sm80_to_sm89INS1_16FlashAttnFwdSm80INS1_25CollectiveMainloopFwdSm80ILi8ELi1ELb1EN4cute5tupleIJNS5_1CILi128EEES8_S8_EEELi128ENS_10bfloat16_tEfNS_4arch4Sm80ELb1ELb0ELb0ELb1ELb0ELb0ELb1ELb0EEENS1_21CollectiveEpilogueFwdIS9_NS6_IJNS7_ILi1EEESF_SF_EEESA_SC_Li256ELb1ELb1ELb0ELb0EEENS1_19SingleTileSchedulerILb1ELb0ELb1ELi128EEEEEEEEEvNT_6ParamsE:
	.zero		1400


//--------------------- .nv.constant0._ZN7cutlass13device_kernelIN5flash19enable_sm80_to_sm89INS1_16FlashAttnFwdSm80INS1_25CollectiveMainloopFwdSm80ILi8ELi1ELb1EN4cute5tupleIJNS5_1CILi128EEES8_S8_EEELi128ENS_10bfloat16_tEfNS_4arch4Sm80ELb1ELb0ELb0ELb1ELb0ELb1ELb1ELb0EEENS1_21CollectiveEpilogueFwdIS9_NS6_IJNS7_ILi1EEESF_SF_EEESA_SC_Li256ELb1ELb1ELb0ELb0EEENS1_19SingleTileSchedulerILb1ELb0ELb1ELi128EEEEEEEEEvNT_6ParamsE --------------------------
	.section	.nv.constant0._ZN7cutlass13device_kernelIN5flash19enable_sm80_to_sm89INS1_16FlashAttnFwdSm80INS1_25CollectiveMainloopFwdSm80ILi8ELi1ELb1EN4cute5tupleIJNS5_1CILi128EEES8_S8_EEELi128ENS_10bfloat16_tEfNS_4arch4Sm80ELb1ELb0ELb0ELb1ELb0ELb1ELb1ELb0EEENS1_21CollectiveEpilogueFwdIS9_NS6_IJNS7_ILi1EEESF_SF_EEESA_SC_Li256ELb1ELb1ELb0ELb0EEENS1_19SingleTileSchedulerILb1ELb0ELb1ELi128EEEEEEEEEvNT_6ParamsE,"a",@progbits
	.sectionflags	@""
	.align	4
.nv.constant0._ZN7cutlass13device_kernelIN5flash19enable_sm80_to_sm89INS1_16FlashAttnFwdSm80INS1_25CollectiveMainloopFwdSm80ILi8ELi1ELb1EN4cute5tupleIJNS5_1CILi128EEES8_S8_EEELi128ENS_10bfloat16_tEfNS_4arch4Sm80ELb1ELb0ELb0ELb1ELb0ELb1ELb1ELb0EEENS1_21CollectiveEpilogueFwdIS9_NS6_IJNS7_ILi1EEESF_SF_EEESA_SC_Li256ELb1ELb1ELb0ELb0EEENS1_19SingleTileSchedulerILb1ELb0ELb1ELi128EEEEEEEEEvNT_6ParamsE:
	.zero		1400


//--------------------- .nv.constant0._ZN7cutlass13device_kernelIN5flash19enable_sm80_to_sm89INS1_16FlashAttnFwdSm80INS1_25CollectiveMainloopFwdSm80ILi4ELi1ELb0EN4cute5tupleIJNS5_1CILi128EEENS7_ILi64EEES8_EEELi128ENS_10bfloat16_tEfNS_4arch4Sm80ELb0ELb0ELb0ELb0ELb0ELb0ELb1ELb0EEENS1_21CollectiveEpilogueFwdINS6_IJS8_S8_S9_EEENS6_IJNS7_ILi1EEESH_SH_EEESB_SD_Li128ELb0ELb1ELb0ELb0EEENS1_19SingleTileSchedulerILb0ELb0ELb1ELi128EEEEEEEEEvNT_6ParamsE --------------------------
	.section	.nv.constant0._ZN7cutlass13device_kernelIN5flash19enable_sm80_to_sm89INS1_16FlashAttnFwdSm80INS1_25CollectiveMainloopFwdSm80ILi4ELi1ELb0EN4cute5tupleIJNS5_1CILi128EEENS7_ILi64EEES8_EEELi128ENS_10bfloat16_tEfNS_4arch4Sm80ELb0ELb0ELb0ELb0ELb0ELb0ELb1ELb0EEENS1_21CollectiveEpilogueFwdINS6_IJS8_S8_S9_EEENS6_IJNS7_ILi1EEESH_SH_EEESB_SD_Li128ELb0ELb1ELb0ELb0EEENS1_19SingleTileSchedulerILb0ELb0ELb1ELi128EEEEEEEEEvNT_6ParamsE,"a",@progbits
	.sectionflags	@""
	.align	4
.nv.constant0._ZN7cutlass13device_kernelIN5flash19enable_sm80_to_sm89INS1_16FlashAttnFwdSm80INS1_25CollectiveMainloopFwdSm80ILi4ELi1ELb0EN4cute5tupleIJNS5_1CILi128EEENS7_ILi64EEES8_EEELi128ENS_10bfloat16_tEfNS_4arch4Sm80ELb0ELb0ELb0ELb0ELb0ELb0ELb1ELb0EEENS1_21CollectiveEpilogueFwdINS6_IJS8_S8_S9_EEENS6_IJNS7_ILi1EEESH_SH_EEESB_SD_Li128ELb0ELb1ELb0ELb0EEENS1_19SingleTileSchedulerILb0ELb0ELb1ELi128EEEEEEEEEvNT_6ParamsE:
	.zero		1400


//--------------------- .nv.constant0._ZN7cutlass13device_kernelIN5flash19enable_sm80_to_sm89INS1_16FlashAttnFwdSm80INS1_25CollectiveMainloopFwdSm80ILi4ELi1ELb0EN4cute5tupleIJNS5_1CILi128EEENS7_ILi64EEES8_EEELi128ENS_10bfloat16_tEfNS_4arch4Sm80ELb0ELb0ELb0ELb1ELb0ELb0ELb1ELb0EEENS1_21CollectiveEpilogueFwdINS6_IJS8_S8_S9_EEENS6_IJNS7_ILi1EEESH_SH_EEESB_SD_Li128ELb1ELb1ELb0ELb0EEENS1_19SingleTileSchedulerILb1ELb0ELb1ELi128EEEEEEEEEvNT_6ParamsE --------------------------
	.section	.nv.constant0._ZN7cutlass13device_kernelIN5flash19enable_sm80_to_sm89INS1_16FlashAttnFwdSm80INS1_25CollectiveMainloopFwdSm80ILi4ELi1ELb0EN4cute5tupleIJNS5_1CILi128EEENS7_ILi64EEES8_EEELi128ENS_10bfloat16_tEfNS_4arch4Sm80ELb0ELb0ELb0ELb1ELb0ELb0ELb1ELb0EEENS1_21CollectiveEpilogueFwdINS6_IJS8_S8_S9_EEENS6_IJNS7_ILi1EEESH_SH_EEESB_SD_Li128ELb1ELb1ELb0ELb0EEENS1_19SingleTileSchedulerILb1ELb0ELb1ELi128EEEEEEEEEvNT_6ParamsE,"a",@progbits
	.sectionflags	@""
	.align	4
.nv.constant0._ZN7cutlass13device_kernelIN5flash19enable_sm80_to_sm89INS1_16FlashAttnFwdSm80INS1_25CollectiveMainloopFwdSm80ILi4ELi1ELb0EN4cute5tupleIJNS5_1CILi128EEENS7_ILi64EEES8_EEELi128ENS_10bfloat16_tEfNS_4arch4Sm80ELb0ELb0ELb0ELb1ELb0ELb0ELb1ELb0EEENS1_21CollectiveEpilogueFwdINS6_IJS8_S8_S9_EEENS6_IJNS7_ILi1EEESH_SH_EEESB_SD_Li128ELb1ELb1ELb0ELb0EEENS1_19SingleTileSchedulerILb1ELb0ELb1ELi128EEEEEEEEEvNT_6ParamsE:
	.zero		1400


//--------------------- .nv.constant0._ZN7cutlass13device_kernelIN5flash19enable_sm80_to_sm89INS1_16FlashAttnFwdSm80INS1_25CollectiveMainloopFwdSm80ILi4ELi1ELb0EN4cute5tupleIJNS5_1CILi128EEENS7_ILi64EEES8_EEELi128ENS_10bfloat16_tEfNS_4arch4Sm80ELb0ELb0ELb0ELb1ELb0ELb1ELb1ELb0EEENS1_21CollectiveEpilogueFwdINS6_IJS8_S8_S9_EEENS6_IJNS7_ILi1EEESH_SH_EEESB_SD_Li128ELb1ELb1ELb0ELb0EEENS1_19SingleTileSchedulerILb1ELb0ELb1ELi128EEEEEEEEEvNT_6ParamsE --------------------------
	.section	.nv.constant0._ZN7cutlass13device_kernelIN5flash19enable_sm80_to_sm89INS1_16FlashAttnFwdSm80INS1_25CollectiveMainloopFwdSm80ILi4ELi1ELb0EN4cute5tupleIJNS5_1CILi128EEENS7_ILi64EEES8_EEELi128ENS_10bfloat16_tEfNS_4arch4Sm80ELb0ELb0ELb0ELb1ELb0ELb1ELb1ELb0EEENS1_21CollectiveEpilogueFwdINS6_IJS8_S8_S9_EEENS6_IJNS7_ILi1EEESH_SH_EEESB_SD_Li128ELb1ELb1ELb0ELb0EEENS1_19SingleTileSchedulerILb1ELb0ELb1ELi128EEEEEEEEEvNT_6ParamsE,"a",@progbits
	.sectionflags	@""
	.align	4
.nv.constant0._ZN7cutlass13device_kernelIN5flash19enable_sm80_to_sm89INS1_16FlashAttnFwdSm80INS1_25CollectiveMainloopFwdSm80ILi4ELi1ELb0EN4cute5tupleIJNS5_1CILi128EEENS7_ILi64EEES8_EEELi128ENS_10bfloat16_tEfNS_4arch4Sm80ELb0ELb0ELb0ELb1ELb0ELb1ELb1ELb0EEENS1_21CollectiveEpilogueFwdINS6_IJS8_S8_S9_EEENS6_IJNS7_ILi1EEESH_SH_EEESB_SD_Li128ELb1ELb1ELb0ELb0EEENS1_19SingleTileSchedulerILb1ELb0ELb1ELi128EEEEEEEEEvNT_6ParamsE:
	.zero		1400


//--------------------- .nv.constant0._ZN7cutlass13device_kernelIN5flash19enable_sm80_to_sm89INS1_16FlashAttnFwdSm80INS1_25CollectiveMainloopFwdSm80ILi4ELi1ELb0EN4cute5tupleIJNS5_1CILi128EEENS7_ILi48EEES8_EEELi128ENS_10bfloat16_tEfNS_4arch4Sm80ELb0ELb1ELb0ELb0ELb0ELb0ELb1ELb0EEENS1_21CollectiveEpilogueFwdINS6_IJS8_S8_S9_EEENS6_IJNS7_ILi1EEESH_SH_EEESB_SD_Li128ELb0ELb1ELb0ELb0EEENS1_19SingleTileSchedulerILb0ELb0ELb1ELi128EEEEEEEEEvNT_6ParamsE --------------------------
	.section	.nv.constant0._ZN7cutlass13device_kernelIN5flash19enable_sm80_to_sm89INS1_16FlashAttnFwdSm80INS1_25CollectiveMainloopFwdSm80ILi4ELi1ELb0EN4cute5tupleIJNS5_1CILi128EEENS7_ILi48EEES8_EEELi128ENS_10bfloat16_tEfNS_4arch4Sm80ELb0ELb1ELb0ELb0ELb0ELb0ELb1ELb0EEENS1_21CollectiveEpilogueFwdINS6_IJS8_S8_S9_EEENS6_IJNS7_ILi1EEESH_SH_EEESB_SD_Li128ELb0ELb1ELb0ELb0EEENS1_19SingleTileSchedulerILb0ELb0ELb1ELi128EEEEEEEEEvNT_6ParamsE,"a",@progbits
	.sectionflags	@""
	.align	4
.nv.constant0._ZN7cutlass13device_kernelIN5flash19enable_sm80_to_sm89INS1_16FlashAttnFwdSm80INS1_25CollectiveMainloopFwdSm80ILi4ELi1ELb0EN4cute5tupleIJNS5_1CILi128EEENS7_ILi48EEES8_EEELi128ENS_10bfloat16_tEfNS_4arch4Sm80ELb0ELb1ELb0ELb0ELb0ELb0ELb1ELb0EEENS1_21CollectiveEpilogueFwdINS6_IJS8_S8_S9_EEENS6_IJNS7_ILi1EEESH_SH_EEESB_SD_Li128ELb0ELb1ELb0ELb0EEENS1_19SingleTileSchedulerILb0ELb0ELb1ELi128EEEEEEEEEvNT_6ParamsE:
	.zero		1400


//--------------------- .nv.constant0._ZN7cutlass13device_kernelIN5flash19enable_sm80_to_sm89INS1_16FlashAttnFwdSm80INS1_25CollectiveMainloopFwdSm80ILi4ELi1ELb0EN4cute5tupleIJNS5_1CILi128EEENS7_ILi48EEES8_EEELi128ENS_10bfloat16_tEfNS_4arch4Sm80ELb0ELb1ELb0ELb1ELb0ELb0ELb1ELb0EEENS1_21CollectiveEpilogueFwdINS6_IJS8_S8_S9_EEENS6_IJNS7_ILi1EEESH_SH_EEESB_SD_Li128ELb1ELb1ELb0ELb0EEENS1_19SingleTileSchedulerILb1ELb0ELb1ELi128EEEEEEEEEvNT_6ParamsE --------------------------
	.section	.nv.constant0._ZN7cutlass13device_kernelIN5flash19enable_sm80_to_sm89INS1_16FlashAttnFwdSm80INS1_25CollectiveMainloopFwdSm80ILi4ELi1ELb0EN4cute5tupleIJNS5_1CILi128EEENS7_ILi48EEES8_EEELi128ENS_10bfloat16_tEfNS_4arch4Sm80ELb0ELb1ELb0ELb1ELb0ELb0ELb1ELb0EEENS1_21CollectiveEpilogueFwdINS6_IJS8_S8_S9_EEENS6_IJNS7_ILi1EEESH_SH_EEESB_SD_Li128ELb1ELb1ELb0ELb0EEENS1_19SingleTileSchedulerILb1ELb0ELb1ELi128EEEEEEEEEvNT_6ParamsE,"a",@progbits
	.sectionflags	@""
	.align	4
.nv.constant0._ZN7cutlass13device_kernelIN5flash19enable_sm80_to_sm89INS1_16FlashAttnFwdSm80INS1_25CollectiveMainloopFwdSm80ILi4ELi1ELb0EN4cute5tupleIJNS5_1CILi128EEENS7_ILi48EEES8_EEELi128ENS_10bfloat16_tEfNS_4arch4Sm80ELb0ELb1ELb0ELb1ELb0ELb0ELb1ELb0EEENS1_21CollectiveEpilogueFwdINS6_IJS8_S8_S9_EEENS6_IJNS7_ILi1EEESH_SH_EEESB_SD_Li128ELb1ELb1ELb0ELb0EEENS1_19SingleTileSchedulerILb1ELb0ELb1ELi128EEEEEEEEEvNT_6ParamsE:
	.zero		1400


//--------------------- .nv.constant0._ZN7cutlass13device_kernelIN5flash19enable_sm80_to_sm89INS1_16FlashAttnFwdSm80INS1_25CollectiveMainloopFwdSm80ILi4ELi1ELb0EN4cute5tupleIJNS5_1CILi128EEENS7_ILi48EEES8_EEELi128ENS_10bfloat16_tEfNS_4arch4Sm80ELb0ELb1ELb0ELb1ELb0ELb1ELb1ELb0EEENS1_21CollectiveEpilogueFwdINS6_IJS8_S8_S9_EEENS6_IJNS7_ILi1EEESH_SH_EEESB_SD_Li128ELb1ELb1ELb0ELb0EEENS1_19SingleTileSchedulerILb1ELb0ELb1ELi128EEEEEEEEEvNT_6ParamsE --------------------------
	.section	.nv.constant0._ZN7cutlass13device_kernelIN5flash19enable_sm80_to_sm89INS1_16FlashAttnFwdSm80INS1_25CollectiveMainloopFwdSm80ILi4ELi1ELb0EN4cute5tupleIJNS5_1CILi128EEENS7_ILi48EEES8_EEELi128ENS_10bfloat16_tEfNS_4arch4Sm80ELb0ELb1ELb0ELb1ELb0ELb1ELb1ELb0EEENS1_21CollectiveEpilogueFwdINS6_IJS8_S8_S9_EEENS6_IJNS7_ILi1EEESH_SH_EEESB_SD_Li128ELb1ELb1ELb0ELb0EEENS1_19SingleTileSchedulerILb1ELb0ELb1ELi128EEEEEEEEEvNT_6ParamsE,"a",@progbits
	.sectionflags	@""
	.align	4
.nv.constant0._ZN7cutlass13device_kernelIN5flash19enable_sm80_to_sm89INS1_16FlashAttnFwdSm80INS1_25CollectiveMainloopFwdSm80ILi4ELi1ELb0EN4cute5tupleIJNS5_1CILi128EEENS7_ILi48EEES8_EEELi128ENS_10bfloat16_tEfNS_4arch4Sm80ELb0ELb1ELb0ELb1ELb0ELb1ELb1ELb0EEENS1_21CollectiveEpilogueFwdINS6_IJS8_S8_S9_EEENS6_IJNS7_ILi1EEESH_SH_EEESB_SD_Li128ELb1ELb1ELb0ELb0EEENS1_19SingleTileSchedulerILb1ELb0ELb1ELi128EEEEEEEEEvNT_6ParamsE:
	.zero		1400


//--------------------- .nv.constant0._ZN7cutlass13device_kernelIN5flash19enable_sm80_to_sm89INS1_16FlashAttnFwdSm80INS1_25CollectiveMainloopFwdSm80ILi4ELi1ELb0EN4cute5tupleIJNS5_1CILi128EEENS7_ILi64EEES8_EEELi128ENS_10bfloat16_tEfNS_4arch4Sm80ELb1ELb0ELb0ELb0ELb0ELb0ELb1ELb0EEENS1_21CollectiveEpilogueFwdINS6_IJS8_S8_S9_EEENS6_IJNS7_ILi1EEESH_SH_EEESB_SD_Li128ELb0ELb1ELb0ELb0EEENS1_30DynamicPersistentTileSchedulerILi128ELi128ELb0ELb1ELb0EEEEEEEEEvNT_6ParamsE --------------------------
	.section	.nv.constant0._ZN7cutlass13device_kernelIN5flash19enable_sm80_to_sm89INS1_16FlashAttnFwdSm80INS1_25CollectiveMainloopFwdSm80ILi4ELi1ELb0EN4cute5tupleIJNS5_1CILi128EEENS7_ILi64EEES8_EEELi128ENS_10bfloat16_tEfNS_4arch4Sm80ELb1ELb0ELb0ELb0ELb0ELb0ELb1ELb0EEENS1_21CollectiveEpilogueFwdINS6_IJS8_S8_S9_EEENS6_IJNS7_ILi1EEESH_SH_EEESB_SD_Li128ELb0ELb1ELb0ELb0EEENS1_30DynamicPersistentTileSchedulerILi128ELi128ELb0ELb1ELb0EEEEEEEEEvNT_6ParamsE,"a",@progbits
	.sectionflags	@""
	.align	4
.nv.constant0._ZN7cutlass13device_kernelIN5flash19enable_sm80_to_sm89INS1_16FlashAttnFwdSm80INS1_25CollectiveMainloopFwdSm80ILi4ELi1ELb0EN4cute5tupleIJNS5_1CILi128EEENS7_ILi64EEES8_EEELi128ENS_10bfloat16_tEfNS_4arch4Sm80ELb1ELb0ELb0ELb0ELb0ELb0ELb1ELb0EEENS1_21CollectiveEpilogueFwdINS6_IJS8_S8_S9_EEENS6_IJNS7_ILi1EEESH_SH_EEESB_SD_Li128ELb0ELb1ELb0ELb0EEENS1_30DynamicPersistentTileSchedulerILi128ELi128ELb0ELb1ELb0EEEEEEEEEvNT_6ParamsE:
	.zero		1416


//--------------------- .nv.constant0._ZN7cutlass13device_kernelIN5flash19enable_sm80_to_sm89INS1_16FlashAttnFwdSm80INS1_25CollectiveMainloopFwdSm80ILi4ELi1ELb0EN4cute5tupleIJNS5_1CILi128EEENS7_ILi64EEES8_EEELi128ENS_10bfloat16_tEfNS_4arch4Sm80ELb1ELb0ELb0ELb1ELb0ELb0ELb1ELb0EEENS1_21CollectiveEpilogueFwdINS6_IJS8_S8_S9_EEENS6_IJNS7_ILi1EEESH_SH_EEESB_SD_Li128ELb1ELb1ELb0ELb0EEENS1_19SingleTileSchedulerILb1ELb0ELb1ELi128EEEEEEEEEvNT_6ParamsE --------------------------
	.section	.nv.constant0._ZN7cutlass13device_kernelIN5flash19enable_sm80_to_sm89INS1_16FlashAttnFwdSm80INS1_25CollectiveMainloopFwdSm80ILi4ELi1ELb0EN4cute5tupleIJNS5_1CILi128EEENS7_ILi64EEES8_EEELi128ENS_10bfloat16_tEfNS_4arch4Sm80ELb1ELb0ELb0ELb1ELb0ELb0ELb1ELb0EEENS1_21CollectiveEpilogueFwdINS6_IJS8_S8_S9_EEENS6_IJNS7_ILi1EEESH_SH_EEESB_SD_Li128ELb1ELb1ELb0ELb0EEENS1_19SingleTileSchedulerILb1ELb0ELb1ELi128EEEEEEEEEvNT_6ParamsE,"a",@progbits
	.sectionflags	@""
	.align	4
.nv.constant0._ZN7cutlass13device_kernelIN5flash19enable_sm80_to_sm89INS1_16FlashAttnFwdSm80INS1_25CollectiveMainloopFwdSm80ILi4ELi1ELb0EN4cute5tupleIJNS5_1CILi128EEENS7_ILi64EEES8_EEELi128ENS_10bfloat16_tEfNS_4arch4Sm80ELb1ELb0ELb0ELb1ELb0ELb0ELb1ELb0EEENS1_21CollectiveEpilogueFwdINS6_IJS8_S8_S9_EEENS6_IJNS7_ILi1EEESH_SH_EEESB_SD_Li128ELb1ELb1ELb0ELb0EEENS1_19SingleTileSchedulerILb1ELb0ELb1ELi128EEEEEEEEEvNT_6ParamsE:
	.zero		1400


//--------------------- .nv.constant0._ZN7cutlass13device_kernelIN5flash19enable_sm80_to_sm89INS1_16FlashAttnFwdSm80INS1_25CollectiveMainloopFwdSm80ILi4ELi1ELb0EN4cute5tupleIJNS5_1CILi128EEENS7_ILi64EEES8_EEELi128ENS_10bfloat16_tEfNS_4arch4Sm80ELb1ELb0ELb0ELb1ELb0ELb1ELb1ELb0EEENS1_21CollectiveEpilogueFwdINS6_IJS8_S8_S9_EEENS6_IJNS7_ILi1EEESH_SH_EEESB_SD_Li128ELb1ELb1ELb0ELb0EEENS1_19SingleTileSchedulerILb1ELb0ELb1ELi128EEEEEEEEEvNT_6ParamsE --------------------------
	.section	.nv.constant0._ZN7cutlass13device_kernelIN5flash19enable_sm80_to_sm89INS1_16FlashAttnFwdSm80INS1_25CollectiveMainloopFwdSm80ILi4ELi1ELb0EN4cute5tupleIJNS5_1CILi128EEENS7_ILi64EEES8_EEELi128ENS_10bfloat16_tEfNS_4arch4Sm80ELb1ELb0ELb0ELb1ELb0ELb1ELb1ELb0EEENS1_21CollectiveEpilogueFwdINS6_IJS8_S8_S9_EEENS6_IJNS7_ILi1EEESH_SH_EEESB_SD_Li128ELb1ELb1ELb0ELb0EEENS1_19SingleTileSchedulerILb1ELb0ELb1ELi128EEEEEEEEEvNT_6ParamsE,"a",@progbits
	.sectionflags	@""
	.align	4
.nv.constant0._ZN7cutlass13device_kernelIN5flash19enable_sm80_to_sm89INS1_16FlashAttnFwdSm80INS1_25CollectiveMainloopFwdSm80ILi4ELi1ELb0EN4cute5tupleIJNS5_1CILi128EEENS7_ILi64EEES8_EEELi128ENS_10bfloat16_tEfNS_4arch4Sm80ELb1ELb0ELb0ELb1ELb0ELb1ELb1ELb0EEENS1_21CollectiveEpilogueFwdINS6_IJS8_S8_S9_EEENS6_IJNS7_ILi1EEESH_SH_EEESB_SD_Li128ELb1ELb1ELb0ELb0EEENS1_19SingleTileSchedulerILb1ELb0ELb1ELi128EEEEEEEEEvNT_6ParamsE:
	.zero		1400


//--------------------- .text._ZN7cutlass13device_kernelIN5flash19enable_sm80_to_sm89INS1_16FlashAttnFwdSm80INS1_25CollectiveMainloopFwdSm80ILi8ELi1ELb1EN4cute5tupleIJNS5_1CILi128EEES8_S8_EEELi128ENS_10bfloat16_tEfNS_4arch4Sm80ELb0ELb0ELb0ELb0ELb0ELb0ELb1ELb0EEENS1_21CollectiveEpilogueFwdIS9_NS6_IJNS7_ILi1EEESF_SF_EEESA_SC_Li256ELb0ELb1ELb0ELb0EEENS1_19SingleTileSchedulerILb0ELb0ELb1ELi128EEEEEEEEEvNT_6ParamsE --------------------------
	.section	.text._ZN7cutlass13device_kernelIN5flash19enable_sm80_to_sm89INS1_16FlashAttnFwdSm80INS1_25CollectiveMainloopFwdSm80ILi8ELi1ELb1EN4cute5tupleIJNS5_1CILi128EEES8_S8_EEELi128ENS_10bfloat16_tEfNS_4arch4Sm80ELb0ELb0ELb0ELb0ELb0ELb0ELb1ELb0EEENS1_21CollectiveEpilogueFwdIS9_NS6_IJNS7_ILi1EEESF_SF_EEESA_SC_Li256ELb0ELb1ELb0ELb0EEENS1_19SingleTileSchedulerILb0ELb0ELb1ELi128EEEEEEEEEvNT_6ParamsE,"ax",@progbits
	.sectioninfo	@"SHI_REGISTERS=255"
	.align	128
.text._ZN7cutlass13device_kernelIN5flash19enable_sm80_to_sm89INS1_16FlashAttnFwdSm80INS1_25CollectiveMainloopFwdSm80ILi8ELi1ELb1EN4cute5tupleIJNS5_1CILi128EEES8_S8_EEELi128ENS_10bfloat16_tEfNS_4arch4Sm80ELb0ELb0ELb0ELb0ELb0ELb0ELb1ELb0EEENS1_21CollectiveEpilogueFwdIS9_NS6_IJNS7_ILi1EEESF_SF_EEESA_SC_Li256ELb0ELb1ELb0ELb0EEENS1_19SingleTileSchedulerILb0ELb0ELb1ELi128EEEEEEEEEvNT_6ParamsE:
        .type           _ZN7cutlass13device_kernelIN5flash19enable_sm80_to_sm89INS1_16FlashAttnFwdSm80INS1_25CollectiveMainloopFwdSm80ILi8ELi1ELb1EN4cute5tupleIJNS5_1CILi128EEES8_S8_EEELi128ENS_10bfloat16_tEfNS_4arch4Sm80ELb0ELb0ELb0ELb0ELb0ELb0ELb1ELb0EEENS1_21CollectiveEpilogueFwdIS9_NS6_IJNS7_ILi1EEESF_SF_EEESA_SC_Li256ELb0ELb1ELb0ELb0EEENS1_19SingleTileSchedulerILb0ELb0ELb1ELi128EEEEEEEEEvNT_6ParamsE,@function
        .size           _ZN7cutlass13device_kernelIN5flash19enable_sm80_to_sm89INS1_16FlashAttnFwdSm80INS1_25CollectiveMainloopFwdSm80ILi8ELi1ELb1EN4cute5tupleIJNS5_1CILi128EEES8_S8_EEELi128ENS_10bfloat16_tEfNS_4arch4Sm80ELb0ELb0ELb0ELb0ELb0ELb0ELb1ELb0EEENS1_21CollectiveEpilogueFwdIS9_NS6_IJNS7_ILi1EEESF_SF_EEESA_SC_Li256ELb0ELb1ELb0ELb0EEENS1_19SingleTileSchedulerILb0ELb0ELb1ELi128EEEEEEEEEvNT_6ParamsE,(.L_x_1824 - _ZN7cutlass13device_kernelIN5flash19enable_sm80_to_sm89INS1_16FlashAttnFwdSm80INS1_25CollectiveMainloopFwdSm80ILi8ELi1ELb1EN4cute5tupleIJNS5_1CILi128EEES8_S8_EEELi128ENS_10bfloat16_tEfNS_4arch4Sm80ELb0ELb0ELb0ELb0ELb0ELb0ELb1ELb0EEENS1_21CollectiveEpilogueFwdIS9_NS6_IJNS7_ILi1EEESF_SF_EEESA_SC_Li256ELb0ELb1ELb0ELb0EEENS1_19SingleTileSchedulerILb0ELb0ELb1ELi128EEEEEEEEEvNT_6ParamsE)
        .other          _ZN7cutlass13device_kernelIN5flash19enable_sm80_to_sm89INS1_16FlashAttnFwdSm80INS1_25CollectiveMainloopFwdSm80ILi8ELi1ELb1EN4cute5tupleIJNS5_1CILi128EEES8_S8_EEELi128ENS_10bfloat16_tEfNS_4arch4Sm80ELb0ELb0ELb0ELb0ELb0ELb0ELb1ELb0EEENS1_21CollectiveEpilogueFwdIS9_NS6_IJNS7_ILi1EEESF_SF_EEESA_SC_Li256ELb0ELb1ELb0ELb0EEENS1_19SingleTileSchedulerILb0ELb0ELb1ELi128EEEEEEEEEvNT_6ParamsE,@"STO_CUDA_ENTRY STV_DEFAULT"
_ZN7cutlass13device_kernelIN5flash19enable_sm80_to_sm89INS1_16FlashAttnFwdSm80INS1_25CollectiveMainloopFwdSm80ILi8ELi1ELb1EN4cute5tupleIJNS5_1CILi128EEES8_S8_EEELi128ENS_10bfloat16_tEfNS_4arch4Sm80ELb0ELb0ELb0ELb0ELb0ELb0ELb1ELb0EEENS1_21CollectiveEpilogueFwdIS9_NS6_IJNS7_ILi1EEESF_SF_EEESA_SC_Li256ELb0ELb1ELb0ELb0EEENS1_19SingleTileSchedulerILb0ELb0ELb1ELi128EEEEEEEEEvNT_6ParamsE:
[----:B------:R-:W-:-:S03]  /*0000*/  MOV R1, c[0x0][0x28] ;  /* 0x00000a0000017a02 */ /* 0x000fc60000000f00 */
[----:B------:R-:W1:Y:S01]  /*0010*/  S2R R15, SR_CTAID.Z ;  /* 0x00000000000f7919 */ /* 0x000e620000002700 */
[----:B------:R-:W-:Y:S02]  /*0020*/  IADD3 R1, R1, -0x10, RZ ;  /* 0xfffffff001017810 */ /* 0x000fe40007ffe0ff */
[----:B-1----:R-:W-:-:S13]  /*0030*/  ISETP.GE.AND P0, PT, R15, RZ, PT ;  /* 0x000000ff0f00720c */ /* 0x002fda0003f06270 */
[----:B------:R-:W-:Y:S05]  /*0040*/  @!P0 EXIT ;  /* 0x000000000000894d */ /* 0x000fea0003800000 */
[----:B------:R-:W-:Y:S01]  /*0050*/  ISETP.NE.U32.AND P2, PT, RZ, c[0x0][0x340], PT ;  /* 0x0000d000ff007a0c */ /* 0x000fe20003f45070 */
[----:B------:R-:W-:Y:S01]  /*0060*/  ULDC.64 UR22, c[0x0][0x118] ;  /* 0x0000460000167ab9 */ /* 0x000fe20000000a00 */
[----:B------:R-:W1:Y:S04]  /*0070*/  S2R R116, SR_TID.X ;  /* 0x0000000000747919 */ /* 0x000e680000002100 */
[----:B------:R-:W2:Y:S01]  /*0080*/  S2R R32, SR_CTAID.Y ;  /* 0x0000000000207919 */ /* 0x000ea20000002600 */
[----:B------:R-:W-:-:S03]  /*0090*/  ISETP.NE.AND.EX P2, PT, RZ, c[0x0][0x344], PT, P2 ;  /* 0x0000d100ff007a0c */ /* 0x000fc60003f45320 */
[----:B------:R-:W3:Y:S01]  /*00a0*/  S2R R6, SR_CTAID.X ;  /* 0x0000000000067919 */ /* 0x000ee20000002500 */
[----:B------:R-:W-:Y:S01]  /*00b0*/  IMAD.MOV.U32 R7, RZ, RZ, c[0x0][0x2c4] ;  /* 0x0000b100ff077624 */ /* 0x000fe200078e00ff */
[----:B------:R-:W-:Y:S01]  /*00c0*/  SHF.R.S32.HI R16, RZ, 0x1f, R15 ;  /* 0x0000001fff107819 */ /* 0x000fe2000001140f */
[----:B------:R-:W-:Y:S02]  /*00d0*/  ULDC UR8, c[0x0][0x1d0] ;  /* 0x0000740000087ab9 */ /* 0x000fe40000000800 */
[----:B------:R-:W-:Y:S02]  /*00e0*/  UMOV UR9, 0x7 ;  /* 0x0000000700097882 */ /* 0x000fe40000000000 */
[----:B------:R-:W-:-:S03]  /*00f0*/  ULDC.64 UR6, c[0x0][0x1e0] ;  /* 0x0000780000067ab9 */ /* 0x000fc60000000a00 */
[----:B------:R-:W-:-:S04]  /*0100*/  @P2 IMAD.MOV.U32 R2, RZ, RZ, 0x4 ;  /* 0x00000004ff022424 */ /* 0x000fc800078e00ff */
[----:B------:R-:W-:-:S05]  /*0110*/  @P2 IMAD.WIDE R2, R15, R2, c[0x0][0x340] ;  /* 0x0000d0000f022625 */ /* 0x000fca00078e0202 */
[----:B------:R4:W5:Y:S01]  /*0120*/  @P2 LDG.E R20, [R2.64] ;  /* 0x0000001602142981 */ /* 0x000962000c1e1900 */
[----:B-1----:R-:W-:Y:S01]  /*0130*/  SHF.R.S32.HI R27, RZ, 0x1f, R116 ;  /* 0x0000001fff1b7819 */ /* 0x002fe20000011474 */
[----:B--2---:R-:W-:Y:S01]  /*0140*/  IMAD.WIDE.U32 R4, R32, c[0x0][0x1b8], RZ ;  /* 0x00006e0020047a25 */ /* 0x004fe200078e00ff */
[----:B------:R-:W-:Y:S01]  /*0150*/  SHF.R.S32.HI R33, RZ, 0x1f, R32 ;  /* 0x0000001fff217819 */ /* 0x000fe20000011420 */
[----:B------:R-:W-:Y:S01]  /*0160*/  UIADD3 UR4, UR8, 0x7f, URZ ;  /* 0x0000007f08047890 */ /* 0x000fe2000fffe03f */
[C---:B------:R-:W-:Y:S01]  /*0170*/  ISETP.NE.AND P0, PT, R7.reuse, 0x1, PT ;  /* 0x000000010700780c */ /* 0x040fe20003f05270 */
[----:B------:R-:W-:Y:S01]  /*0180*/  IMAD R7, R7, c[0x0][0x168], RZ ;  /* 0x00005a0007077a24 */ /* 0x000fe200078e02ff */
[----:B------:R-:W-:Y:S01]  /*0190*/  LEA.HI R25, R27, R116, RZ, 0x4 ;  /* 0x000000741b197211 */ /* 0x000fe200078f20ff */
[----:B------:R-:W-:Y:S02]  /*01a0*/  USHF.R.S32.HI UR18, URZ, 0x1f, UR4 ;  /* 0x0000001f3f127899 */ /* 0x000fe40008011404 */
[----:B------:R-:W-:Y:S01]  /*01b0*/  USHF.L.U64.HI UR9, UR6, UR9, UR7 ;  /* 0x0000000906097299 */ /* 0x000fe20008010207 */
[----:B------:R-:W-:Y:S01]  /*01c0*/  SHF.R.S32.HI R14, RZ, 0x4, R25 ;  /* 0x00000004ff0e7819 */ /* 0x000fe20000011419 */
[----:B------:R-:W-:-:S02]  /*01d0*/  ULEA.HI UR18, UR18, UR4, URZ, 0x7 ;  /* 0x0000000412127291 */ /* 0x000fc4000f8f383f */
[----:B------:R-:W-:Y:S02]  /*01e0*/  USHF.L.U32 UR10, UR6, 0x7, URZ ;  /* 0x00000007060a7899 */ /* 0x000fe4000800063f */
[----:B------:R-:W-:Y:S02]  /*01f0*/  ULEA.HI.SX32 UR13, UR18, 0xffffffff, 0x19 ;  /* 0xffffffff120d7891 */ /* 0x000fe4000f8fca3f */
[----:B------:R-:W-:Y:S02]  /*0200*/  UIMAD.WIDE.U32 UR20, UR6, 0x40, URZ ;  /* 0x00000040061478a5 */ /* 0x000fe4000f8e003f */
[----:B------:R-:W-:Y:S02]  /*0210*/  USHF.R.S32.HI UR12, URZ, 0x1f, UR13 ;  /* 0x0000001f3f0c7899 */ /* 0x000fe4000801140d */
[----:B------:R-:W-:Y:S02]  /*0220*/  UIMAD UR4, UR9, UR13, URZ ;  /* 0x0000000d090472a4 */ /* 0x000fe4000f8e023f */
[----:B------:R-:W-:Y:S01]  /*0230*/  USHF.L.U32 UR14, UR7, 0x6, URZ ;  /* 0x00000006070e7899 */ /* 0x000fe2000800063f */
[----:B----4-:R-:W-:Y:S01]  /*0240*/  LEA.HI R3, R27, R116, RZ, 0x3 ;  /* 0x000000741b037211 */ /* 0x010fe200078f18ff */
[----:B------:R-:W-:Y:S01]  /*0250*/  IMAD R2, R33, c[0x0][0x1b8], RZ ;  /* 0x00006e0021027a24 */ /* 0x000fe200078e02ff */
[----:B------:R-:W-:-:S02]  /*0260*/  UIMAD UR4, UR12, UR10, UR4 ;  /* 0x0000000a0c0472a4 */ /* 0x000fc4000f8e0204 */
[----:B------:R-:W-:Y:S01]  /*0270*/  LOP3.LUT R0, R3, 0xfffffff8, RZ, 0xc0, !PT ;  /* 0xfffffff803007812 */ /* 0x000fe200078ec0ff */
[----:B------:R-:W-:Y:S01]  /*0280*/  IMAD R2, R32, c[0x0][0x1bc], R2 ;  /* 0x00006f0020027a24 */ /* 0x000fe200078e0202 */
[----:B------:R-:W-:Y:S01]  /*0290*/  SHF.R.S32.HI R23, RZ, 0x3, R3 ;  /* 0x00000003ff177819 */ /* 0x000fe20000011403 */
[----:B------:R-:W-:Y:S02]  /*02a0*/  UIADD3 UR14, UR21, UR14, URZ ;  /* 0x0000000e150e7290 */ /* 0x000fe4000fffe03f */
[----:B------:R-:W-:Y:S01]  /*02b0*/  IMAD.IADD R40, R116, 0x1, -R0 ;  /* 0x0000000174287824 */ /* 0x000fe200078e0a00 */
[--C-:B------:R-:W-:Y:S01]  /*02c0*/  SHF.R.S32.HI R26, RZ, 0x1f, R23.reuse ;  /* 0x0000001fff1a7819 */ /* 0x100fe20000011417 */
[----:B------:R-:W-:Y:S01]  /*02d0*/  IMAD.IADD R3, R5, 0x1, R2 ;  /* 0x0000000105037824 */ /* 0x000fe200078e0202 */
[----:B------:R-:W-:Y:S01]  /*02e0*/  IADD3 R22, -R23, c[0x0][0x1d0], RZ ;  /* 0x0000740017167a10 */ /* 0x000fe20007ffe1ff */
[----:B------:R-:W-:Y:S01]  /*02f0*/  IMAD R0, R40, 0x20, R23 ;  /* 0x0000002028007824 */ /* 0x000fe200078e0217 */
[----:B------:R-:W-:Y:S01]  /*0300*/  UMOV UR11, 0x40 ;  /* 0x00000040000b7882 */ /* 0x000fe20000000000 */
[----:B------:R-:W-:-:S02]  /*0310*/  IMAD R5, R16, c[0x0][0x1c0], RZ ;  /* 0x0000700010057a24 */ /* 0x000fc400078e02ff */
[----:B---3--:R-:W-:Y:S02]  /*0320*/  IMAD R9, R6, 0x80, R0 ;  /* 0x0000008006097824 */ /* 0x008fe400078e0200 */
[----:B------:R-:W-:Y:S02]  /*0330*/  IMAD.MOV.U32 R2, RZ, RZ, R4 ;  /* 0x000000ffff027224 */ /* 0x000fe400078e0004 */
[----:B------:R-:W-:Y:S01]  /*0340*/  IMAD R4, R15, c[0x0][0x1c4], R5 ;  /* 0x000071000f047a24 */ /* 0x000fe200078e0205 */
[----:B------:R1:W-:Y:S01]  /*0350*/  STL [R1], R9 ;  /* 0x0000000901007387 */ /* 0x0003e20000100800 */
[----:B------:R-:W-:-:S04]  /*0360*/  @P0 IMAD.HI.U32 R5, R9, c[0x0][0x2c8], RZ ;  /* 0x0000b20009050a27 */ /* 0x000fc800078e00ff */
[----:B------:R-:W-:Y:S01]  /*0370*/  IMAD.MOV.U32 R0, RZ, RZ, R9 ;  /* 0x000000ffff007224 */ /* 0x000fe200078e0009 */
[----:B------:R-:W-:Y:S01]  /*0380*/  @P0 SHF.R.U32.HI R0, RZ, c[0x0][0x2cc], R5 ;  /* 0x0000b300ff000a19 */ /* 0x000fe20000011605 */
[----:B------:R-:W-:-:S04]  /*0390*/  IMAD.WIDE.U32 R2, R15, c[0x0][0x1c0], R2 ;  /* 0x000070000f027a25 */ /* 0x000fc800078e0002 */
[----:B------:R-:W-:Y:S02]  /*03a0*/  IMAD R8, R6, 0x80, R23 ;  /* 0x0000008006087824 */ /* 0x000fe400078e0217 */
[----:B------:R-:W-:Y:S01]  /*03b0*/  IMAD.IADD R3, R3, 0x1, R4 ;  /* 0x0000000103037824 */ /* 0x000fe200078e0204 */
[----:B------:R-:W-:Y:S01]  /*03c0*/  SHF.R.S32.HI R4, RZ, 0x1f, R0 ;  /* 0x0000001fff047819 */ /* 0x000fe20000011400 */
[----:B------:R-:W-:Y:S01]  /*03d0*/  IMAD.SHL.U32 R238, R40, 0x8, RZ ;  /* 0x0000000828ee7824 */ /* 0x000fe200078e00ff */
[----:B------:R-:W-:Y:S01]  /*03e0*/  IADD3 R6, R8, 0x20, RZ ;  /* 0x0000002008067810 */ /* 0x000fe20007ffe0ff */
[----:B------:R-:W-:Y:S01]  /*03f0*/  IMAD.WIDE.U32 R2, R0, c[0x0][0x1b0], R2 ;  /* 0x00006c0000027a25 */ /* 0x000fe200078e0002 */
[----:B------:R-:W-:Y:S01]  /*0400*/  IADD3 R5, R8, 0x40, RZ ;  /* 0x0000004008057810 */ /* 0x000fe20007ffe0ff */
[----:B------:R2:W-:Y:S01]  /*0410*/  STL [R1+0x4], R8 ;  /* 0x0000040801007387 */ /* 0x0005e20000100800 */
[-C--:B------:R-:W-:Y:S01]  /*0420*/  ISETP.GE.AND P6, PT, R6, R7.reuse, PT ;  /* 0x000000070600720c */ /* 0x080fe20003fc6270 */
[----:B------:R-:W-:Y:S01]  /*0430*/  IMAD R4, R4, c[0x0][0x1b0], RZ ;  /* 0x00006c0004047a24 */ /* 0x000fe200078e02ff */
[-C--:B------:R-:W-:Y:S01]  /*0440*/  ISETP.GE.AND P5, PT, R5, R7.reuse, PT ;  /* 0x000000070500720c */ /* 0x080fe20003fa6270 */
[----:B------:R-:W-:Y:S01]  /*0450*/  IMAD.MOV R6, RZ, RZ, -R0 ;  /* 0x000000ffff067224 */ /* 0x000fe200078e0a00 */
[----:B------:R-:W-:Y:S01]  /*0460*/  IADD3 R5, R8, 0x60, RZ ;  /* 0x0000006008057810 */ /* 0x000fe20007ffe0ff */
[----:B------:R-:W-:Y:S01]  /*0470*/  IMAD R4, R0, c[0x0][0x1b4], R4 ;  /* 0x00006d0000047a24 */ /* 0x000fe200078e0204 */
[-C--:B------:R-:W-:Y:S01]  /*0480*/  ISETP.GE.AND P4, PT, R8, R7.reuse, PT ;  /* 0x000000070800720c */ /* 0x080fe20003f86270 */
[----:B------:R-:W-:Y:S01]  /*0490*/  IMAD R0, R6, c[0x0][0x2c4], R9 ;  /* 0x0000b10006007a24 */ /* 0x000fe200078e0209 */
[----:B------:R-:W-:Y:S01]  /*04a0*/  ISETP.GE.AND P1, PT, R5, R7, PT ;  /* 0x000000070500720c */ /* 0x000fe20003f26270 */
[----:B------:R-:W-:Y:S01]  /*04b0*/  IMAD.IADD R3, R3, 0x1, R4 ;  /* 0x0000000103037824 */ /* 0x000fe200078e0204 */
[----:B------:R-:W-:Y:S01]  /*04c0*/  SHF.R.S32.HI R239, RZ, 0x1f, R238 ;  /* 0x0000001fffef7819 */ /* 0x000fe200000114ee */
[----:B------:R-:W-:Y:S01]  /*04d0*/  IMAD.SHL.U32 R5, R23, 0x40, RZ ;  /* 0x0000004017057824 */ /* 0x000fe200078e00ff */
[----:B------:R-:W-:Y:S01]  /*04e0*/  SHF.R.S32.HI R4, RZ, 0x1f, R0 ;  /* 0x0000001fff047819 */ /* 0x000fe20000011400 */
[----:B------:R-:W-:Y:S01]  /*04f0*/  IMAD.WIDE.U32 R2, R0, c[0x0][0x1a8], R2 ;  /* 0x00006a0000027a25 */ /* 0x000fe200078e0002 */
[----:B-1----:R-:W-:-:S02]  /*0500*/  LEA.HI R9, R27, R116, RZ, 0x6 ;  /* 0x000000741b097211 */ /* 0x002fc400078f30ff */
[----:B------:R-:W-:Y:S01]  /*0510*/  LOP3.LUT R5, R5, 0x1c0, RZ, 0xc0, !PT ;  /* 0x000001c005057812 */ /* 0x000fe200078ec0ff */
[----:B------:R-:W-:Y:S01]  /*0520*/  IMAD R4, R4, c[0x0][0x1a8], RZ ;  /* 0x00006a0004047a24 */ /* 0x000fe200078e02ff */
[----:B------:R-:W-:Y:S01]  /*0530*/  LEA R12, P0, R2, c[0x0][0x160], 0x1 ;  /* 0x00005800020c7a11 */ /* 0x000fe200078008ff */
[----:B------:R-:W-:Y:S01]  /*0540*/  IMAD.U32 R7, RZ, RZ, UR13 ;  /* 0x0000000dff077e24 */ /* 0x000fe2000f8e00ff */
[----:B------:R-:W-:Y:S01]  /*0550*/  IADD3 R240, R238, 0x40, RZ ;  /* 0x00000040eef07810 */ /* 0x000fe20007ffe0ff */
[----:B------:R-:W-:Y:S01]  /*0560*/  IMAD R6, R0, c[0x0][0x1ac], R4 ;  /* 0x00006b0000067a24 */ /* 0x000fe200078e0204 */
[----:B------:R-:W-:Y:S01]  /*0570*/  SHF.R.U32.HI R0, RZ, 0x3, R5 ;  /* 0x00000003ff007819 */ /* 0x000fe20000011605 */
[----:B------:R-:W-:Y:S01]  /*0580*/  IMAD R10, R26, c[0x0][0x1e0], RZ ;  /* 0x000078001a0a7a24 */ /* 0x000fe200078e02ff */
[----:B------:R-:W-:Y:S01]  /*0590*/  LOP3.LUT R4, R5, 0x38, R238, 0xf8, !PT ;  /* 0x0000003805047812 */ /* 0x000fe200078ef8ee */
[----:B------:R-:W-:Y:S01]  /*05a0*/  IMAD R22, R7, -0x80, R22 ;  /* 0xffffff8007167824 */ /* 0x000fe200078e0216 */
[----:B--2---:R-:W-:Y:S01]  /*05b0*/  LEA.HI R8, R25, R14, RZ, 0x1 ;  /* 0x0000000e19087211 */ /* 0x004fe200078f08ff */
[----:B------:R-:W-:Y:S01]  /*05c0*/  IMAD R10, R23, c[0x0][0x1e4], R10 ;  /* 0x00007900170a7a24 */ /* 0x000fe200078e020a */
[----:B------:R-:W-:Y:S01]  /*05d0*/  LOP3.LUT R13, R4, R0, RZ, 0x3c, !PT ;  /* 0x00000000040d7212 */ /* 0x000fe200078e3cff */
[----:B------:R-:W-:Y:S01]  /*05e0*/  IMAD.IADD R0, R3, 0x1, R6 ;  /* 0x0000000103007824 */ /* 0x000fe200078e0206 */
[----:B------:R-:W-:Y:S01]  /*05f0*/  SHFL.IDX PT, R4, R12, RZ, 0x181f ;  /* 0x00181fff0c047589 */ /* 0x000fe200000e0000 */
[----:B------:R-:W-:Y:S01]  /*0600*/  IMAD.WIDE.U32 R6, R23, c[0x0][0x1e0], R238 ;  /* 0x0000780017067a25 */ /* 0x000fe200078e00ee */
[----:B------:R-:W-:-:S02]  /*0610*/  LOP3.LUT R8, R8, 0xfffffffe, RZ, 0xc0, !PT ;  /* 0xfffffffe08087812 */ /* 0x000fc400078ec0ff */
[----:B------:R-:W-:Y:S01]  /*0620*/  LEA.HI.X R0, R2, c[0x0][0x164], R0, 0x1, P0 ;  /* 0x0000590002007a11 */ /* 0x000fe200000f0c00 */
[----:B------:R-:W-:Y:S01]  /*0630*/  IMAD.IADD R11, R7, 0x1, R10 ;  /* 0x00000001070b7824 */ /* 0x000fe200078e020a */
[----:B------:R-:W-:Y:S01]  /*0640*/  SHFL.IDX PT, R2, R12, 0x1, 0x181f ;  /* 0x00381f000c027f89 */ /* 0x000fe200000e0000 */
[----:B------:R-:W-:Y:S01]  /*0650*/  IMAD.SHL.U32 R9, R9, 0x8, RZ ;  /* 0x0000000809097824 */ /* 0x000fe200078e00ff */
[----:B------:R-:W-:Y:S01]  /*0660*/  ISETP.GE.AND P0, PT, R238, c[0x0][0x198], PT ;  /* 0x00006600ee007a0c */ /* 0x000fe20003f06270 */
[----:B------:R-:W-:Y:S01]  /*0670*/  IMAD.MOV.U32 R10, RZ, RZ, R6 ;  /* 0x000000ffff0a7224 */ /* 0x000fe200078e0006 */
[----:B------:R-:W-:Y:S01]  /*0680*/  SHFL.IDX PT, R5, R0, RZ, 0x181f ;  /* 0x00181fff00057589 */ /* 0x000fe200000e0000 */
[----:B------:R-:W-:Y:S01]  /*0690*/  @!P4 SHF.R.S32.HI R6, RZ, 0x1f, R240 ;  /* 0x0000001fff06c819 */ /* 0x000fe200000114f0 */
[----:B------:R-:W-:Y:S01]  /*06a0*/  IMAD.IADD R24, R14, 0x1, -R8 ;  /* 0x000000010e187824 */ /* 0x000fe200078e0a08 */
[----:B------:R-:W-:Y:S01]  /*06b0*/  LOP3.LUT R249, R13, 0xfffffe00, R9, 0xf8, !PT ;  /* 0xfffffe000df97812 */ /* 0x000fe200078ef809 */
[----:B------:R-:W1:Y:S01]  /*06c0*/  SHFL.IDX PT, R3, R0, 0x1, 0x181f ;  /* 0x00381f0000037f89 */ /* 0x000e6200000e0000 */
[----:B------:R-:W-:-:S02]  /*06d0*/  @!P4 LEA.HI R9, R6, R240, RZ, 0x3 ;  /* 0x000000f00609c211 */ /* 0x000fc400078f18ff */
[----:B------:R-:W-:Y:S01]  /*06e0*/  @!P6 SHF.R.S32.HI R8, RZ, 0x1f, R240 ;  /* 0x0000001fff08e819 */ /* 0x000fe200000114f0 */
[----:B------:R-:W2:Y:S04]  /*06f0*/  SHFL.IDX PT, R6, R12, 0x2, 0x181f ;  /* 0x00581f000c067f89 */ /* 0x000ea800000e0000 */
[----:B------:R-:W-:Y:S01]  /*0700*/  BAR.SYNC.DEFER_BLOCKING 0x0 ;  /* 0x0000000000007b1d */ /* 0x000fe20000010000 */
[----:B------:R-:W-:Y:S02]  /*0710*/  @!P6 LEA.HI R8, R8, R240, RZ, 0x3 ;  /* 0x000000f00808e211 */ /* 0x000fe400078f18ff */
[----:B------:R-:W-:Y:S02]  /*0720*/  ISETP.GE.AND P3, PT, R240, c[0x0][0x198], PT ;  /* 0x00006600f0007a0c */ /* 0x000fe40003f66270 */
[----:B------:R-:W-:Y:S01]  /*0730*/  @!P4 LOP3.LUT R9, R9, 0xfffffff8, RZ, 0xc0, !PT ;  /* 0xfffffff80909c812 */ /* 0x000fe200078ec0ff */
[----:B------:R-:W3:Y:S01]  /*0740*/  SHFL.IDX PT, R7, R0, 0x2, 0x181f ;  /* 0x00581f0000077f89 */ /* 0x000ee200000e0000 */
[----:B------:R-:W-:-:S03]  /*0750*/  @!P6 LOP3.LUT R13, R8, 0xfffffff8, RZ, 0xc0, !PT ;  /* 0xfffffff8080de812 */ /* 0x000fc600078ec0ff */
[----:B------:R4:W-:Y:S02]  /*0760*/  SHFL.IDX PT, R17, R0, 0x3, 0x181f ;  /* 0x00781f0000117f89 */ /* 0x0009e400000e0000 */
[----:B-1----:R-:W-:-:S04]  /*0770*/  @!P6 IMAD.WIDE R18, R13, 0x2, R2 ;  /* 0x000000020d12e825 */ /* 0x002fc800078e0202 */
[C---:B------:R-:W-:Y:S02]  /*0780*/  @!P1 IMAD.SHL.U32 R13, R249.reuse, 0x2, RZ ;  /* 0x00000002f90d9824 */ /* 0x040fe400078e00ff */
[----:B----4-:R-:W-:Y:S01]  /*0790*/  @!P5 IMAD.SHL.U32 R0, R249, 0x2, RZ ;  /* 0x00000002f900d824 */ /* 0x010fe200078e00ff */
[----:B-----5:R-:W-:Y:S01]  /*07a0*/  @P2 SHF.R.S32.HI R21, RZ, 0x1f, R20 ;  /* 0x0000001fff152819 */ /* 0x020fe20000011414 */
[----:B------:R-:W-:Y:S02]  /*07b0*/  @!P2 IMAD.MOV.U32 R20, RZ, RZ, R15 ;  /* 0x000000ffff14a224 */ /* 0x000fe400078e000f */
[----:B------:R-:W-:Y:S01]  /*07c0*/  @!P2 IMAD.MOV.U32 R21, RZ, RZ, R16 ;  /* 0x000000ffff15a224 */ /* 0x000fe200078e0010 */
[C---:B------:R-:W-:Y:S01]  /*07d0*/  @!P4 LEA R8, P2, R238.reuse, R4, 0x1 ;  /* 0x00000004ee08c211 */ /* 0x040fe200078408ff */
[----:B------:R-:W-:Y:S01]  /*07e0*/  @!P4 IMAD.WIDE R14, R9, 0x2, R4 ;  /* 0x00000002090ec825 */ /* 0x000fe200078e0204 */
[----:B------:R1:W4:Y:S02]  /*07f0*/  SHFL.IDX PT, R16, R12, 0x3, 0x181f ;  /* 0x00781f000c107f89 */ /* 0x00032400000e0000 */
[----:B------:R-:W-:Y:S01]  /*0800*/  @!P4 LEA.HI.X R9, R238, R5, R239, 0x1, P2 ;  /* 0x00000005ee09c211 */ /* 0x000fe200010f0cef */
[----:B------:R-:W-:Y:S01]  /*0810*/  @!P4 IMAD.SHL.U32 R4, R249, 0x2, RZ ;  /* 0x00000002f904c824 */ /* 0x000fe200078e00ff */
[----:B------:R-:W-:-:S04]  /*0820*/  @!P5 SHF.R.S32.HI R5, RZ, 0x1f, R240 ;  /* 0x0000001fff05d819 */ /* 0x000fc800000114f0 */
[----:B------:R5:W-:Y:S04]  /*0830*/  @!P4 LDGSTS.E.BYPASS.LTC128B.128 [R4+0x100], [R8.64], !P0 ;  /* 0x001000000804cfae */ /* 0x000be8000c101d56 */
[----:B------:R2:W-:Y:S01]  /*0840*/  @!P4 LDGSTS.E.BYPASS.LTC128B.128 [R4+0x4100], [R14.64], !P3 ;  /* 0x041000000e04cfae */ /* 0x0005e2000d901d56 */
[----:B-1----:R-:W-:Y:S01]  /*0850*/  @!P6 IMAD.SHL.U32 R12, R249, 0x2, RZ ;  /* 0x00000002f90ce824 */ /* 0x002fe200078e00ff */
[----:B-----5:R-:W-:Y:S02]  /*0860*/  @!P5 LEA.HI R8, R5, R240, RZ, 0x3 ;  /* 0x000000f00508d211 */ /* 0x020fe400078f18ff */
[----:B--2---:R-:W-:Y:S02]  /*0870*/  @!P6 LEA R4, P4, R238, R2, 0x1 ;  /* 0x00000002ee04e211 */ /* 0x004fe400078808ff */
[----:B------:R-:W-:-:S02]  /*0880*/  @!P5 LOP3.LUT R8, R8, 0xfffffff8, RZ, 0xc0, !PT ;  /* 0xfffffff80808d812 */ /* 0x000fc400078ec0ff */
[C---:B------:R-:W-:Y:S02]  /*0890*/  @!P5 LEA R2, P2, R238.reuse, R6, 0x1 ;  /* 0x00000006ee02d211 */ /* 0x040fe400078408ff */
[----:B------:R-:W-:Y:S01]  /*08a0*/  @!P6 LEA.HI.X R5, R238, R3, R239, 0x1, P4 ;  /* 0x00000003ee05e211 */ /* 0x000fe200020f0cef */
[----:B---3--:R-:W-:Y:S01]  /*08b0*/  @!P5 IMAD.WIDE R8, R8, 0x2, R6 ;  /* 0x000000020808d825 */ /* 0x008fe200078e0206 */
[----:B------:R-:W-:Y:S02]  /*08c0*/  @!P5 LEA.HI.X R3, R238, R7, R239, 0x1, P2 ;  /* 0x00000007ee03d211 */ /* 0x000fe400010f0cef */
[C---:B------:R-:W-:Y:S01]  /*08d0*/  ISETP.GE.AND P4, PT, R22.reuse, 0x41, PT ;  /* 0x000000411600780c */ /* 0x040fe20003f86270 */
[----:B------:R1:W-:Y:S01]  /*08e0*/  @!P6 LDGSTS.E.BYPASS.LTC128B.128 [R12+0x1100], [R4.64], !P0 ;  /* 0x01100000040cefae */ /* 0x0003e2000c101d56 */
[----:B------:R-:W-:Y:S02]  /*08f0*/  IMAD R6, R21, c[0x0][0x1f0], RZ ;  /* 0x00007c0015067a24 */ /* 0x000fe400078e02ff */
[----:B------:R-:W-:Y:S01]  /*0900*/  IMAD.SHL.U32 R7, R23, 0x8, RZ ;  /* 0x0000000817077824 */ /* 0x000fe200078e00ff */
[----:B------:R2:W-:Y:S01]  /*0910*/  @!P6 LDGSTS.E.BYPASS.LTC128B.128 [R12+0x5100], [R18.64], !P3 ;  /* 0x05100000120cefae */ /* 0x0005e2000d901d56 */
[----:B------:R-:W-:Y:S01]  /*0920*/  ISETP.GE.AND P6, PT, R22, 0x1, PT ;  /* 0x000000011600780c */ /* 0x000fe20003fc6270 */
[----:B------:R-:W-:-:S02]  /*0930*/  IMAD R6, R20, c[0x0][0x1f4], R6 ;  /* 0x00007d0014067a24 */ /* 0x000fc400078e0206 */
[----:B------:R3:W-:Y:S04]  /*0940*/  @!P5 LDGSTS.E.BYPASS.LTC128B.128 [R0+0x2100], [R2.64], !P0 ;  /* 0x021000000200dfae */ /* 0x0007e8000c101d56 */
[----:B------:R5:W-:Y:S01]  /*0950*/  @!P5 LDGSTS.E.BYPASS.LTC128B.128 [R0+0x6100], [R8.64], !P3 ;  /* 0x061000000800dfae */ /* 0x000be2000d901d56 */
[----:B------:R-:W-:Y:S01]  /*0960*/  ISETP.GE.AND P5, PT, R22, 0x21, PT ;  /* 0x000000211600780c */ /* 0x000fe20003fa6270 */
[----:B-1----:R-:W-:Y:S02]  /*0970*/  IMAD R4, R33, c[0x0][0x1e8], RZ ;  /* 0x00007a0021047a24 */ /* 0x002fe400078e02ff */
[----:B---3--:R-:W-:-:S04]  /*0980*/  IMAD.WIDE.U32 R2, R32, c[0x0][0x1e8], R10 ;  /* 0x00007a0020027a25 */ /* 0x008fc800078e000a */
[----:B-----5:R-:W-:Y:S01]  /*0990*/  IMAD R0, R32, c[0x0][0x1ec], R4 ;  /* 0x00007b0020007a24 */ /* 0x020fe200078e0204 */
[----:B----4-:R-:W-:-:S03]  /*09a0*/  @!P1 LEA R4, P2, R238, R16, 0x1 ;  /* 0x00000010ee049211 */ /* 0x010fc600078408ff */
[----:B------:R-:W-:Y:S01]  /*09b0*/  IMAD.IADD R3, R3, 0x1, R0 ;  /* 0x0000000103037824 */ /* 0x000fe200078e0200 */
[----:B------:R-:W-:Y:S01]  /*09c0*/  @!P1 LEA.HI.X R5, R238, R17, R239, 0x1, P2 ;  /* 0x00000011ee059211 */ /* 0x000fe200010f0cef */
[----:B------:R-:W-:Y:S01]  /*09d0*/  IMAD.SHL.U32 R0, R40, 0x40, RZ ;  /* 0x0000004028007824 */ /* 0x000fe200078e00ff */
[----:B------:R-:W-:Y:S01]  /*09e0*/  ISETP.GE.AND P2, PT, R22, 0x61, PT ;  /* 0x000000611600780c */ /* 0x000fe20003f46270 */
[----:B------:R-:W-:Y:S02]  /*09f0*/  IMAD.WIDE.U32 R246, R20, c[0x0][0x1f0], R2 ;  /* 0x00007c0014f67a25 */ /* 0x000fe400078e0002 */
[----:B------:R1:W-:Y:S01]  /*0a00*/  @!P1 LDGSTS.E.BYPASS.LTC128B.128 [R13+0x3100], [R4.64], !P0 ;  /* 0x03100000040d9fae */ /* 0x0003e2000c101d56 */
[----:B------:R-:W-:Y:S01]  /*0a10*/  LOP3.LUT R0, R0, 0x1c0, RZ, 0xc0, !PT ;  /* 0x000001c000007812 */ /* 0x000fe200078ec0ff */
[----:B------:R-:W-:Y:S02]  /*0a20*/  IMAD.IADD R243, R247, 0x1, R6 ;  /* 0x00000001f7f37824 */ /* 0x000fe400078e0206 */
[----:B------:R-:W-:Y:S01]  /*0a30*/  IMAD.U32 R2, RZ, RZ, UR13 ;  /* 0x0000000dff027e24 */ /* 0x000fe2000f8e00ff */
[----:B------:R-:W-:Y:S01]  /*0a40*/  LOP3.LUT R3, R0, 0x8, R7, 0xf8, !PT ;  /* 0x0000000800037812 */ /* 0x000fe200078ef807 */
[----:B------:R-:W-:Y:S01]  /*0a50*/  IMAD.MOV.U32 R242, RZ, RZ, R246 ;  /* 0x000000fffff27224 */ /* 0x000fe200078e00f6 */
[----:B------:R-:W-:Y:S01]  /*0a60*/  SHF.R.U32.HI R0, RZ, 0x3, R0 ;  /* 0x00000003ff007819 */ /* 0x000fe20000011600 */
[----:B------:R-:W-:-:S02]  /*0a70*/  IMAD.U32 R7, RZ, RZ, UR6 ;  /* 0x00000006ff077e24 */ /* 0x000fc4000f8e00ff */
[----:B------:R-:W-:Y:S01]  /*0a80*/  IMAD.U32 R6, RZ, RZ, UR7 ;  /* 0x00000007ff067e24 */ /* 0x000fe2000f8e00ff */
[----:B--2---:R-:W-:Y:S01]  /*0a90*/  LOP3.LUT R18, R3, R0, RZ, 0x3c, !PT ;  /* 0x0000000003127212 */ /* 0x004fe200078e3cff */
[----:B------:R-:W-:Y:S01]  /*0aa0*/  IMAD.WIDE.U32 R2, R2, UR10, R242 ;  /* 0x0000000a02027c25 */ /* 0x000fe2000f8e00f2 */
[----:B------:R-:W-:Y:S01]  /*0ab0*/  LOP3.LUT R0, R25, 0xfffffff0, RZ, 0xc0, !PT ;  /* 0xfffffff019007812 */ /* 0x000fe200078ec0ff */
[----:B------:R-:W-:-:S03]  /*0ac0*/  VOTEU.ANY UP0, P2 ;  /* 0x00000000003f7886 */ /* 0x000fc60001000100 */
[----:B------:R-:W-:Y:S01]  /*0ad0*/  IADD3 R3, R3, UR4, RZ ;  /* 0x0000000403037c10 */ /* 0x000fe2000fffe0ff */
[----:B------:R-:W-:Y:S01]  /*0ae0*/  IMAD.IADD R0, R116, 0x1, -R0 ;  /* 0x0000000174007824 */ /* 0x000fe200078e0a00 */
[C---:B------:R-:W-:Y:S01]  /*0af0*/  @P6 LEA R10, P0, R2.reuse, c[0x0][0x1c8], 0x1 ;  /* 0x00007200020a6a11 */ /* 0x040fe200078008ff */
[----:B------:R-:W-:Y:S02]  /*0b00*/  @UP0 UIMAD UR4, UR7, 0x60, URZ ;  /* 0x00000060070408a4 */ /* 0x000fe4000f8e023f */
[----:B------:R-:W-:Y:S01]  /*0b10*/  UISETP.GE.AND UP0, UPT, UR8, 0x1, UPT ;  /* 0x000000010800788c */ /* 0x000fe2000bf06270 */
[----:B------:R-:W-:Y:S02]  /*0b20*/  @P6 LEA.HI.X R11, R2, c[0x0][0x1cc], R3, 0x1, P0 ;  /* 0x00007300020b6a11 */ /* 0x000fe400000f0c03 */
[----:B------:R-:W-:Y:S01]  /*0b30*/  SHF.R.S32.HI R15, RZ, 0x1f, R0 ;  /* 0x0000001fff0f7819 */ /* 0x000fe20000011400 */
[----:B-1----:R-:W-:Y:S01]  /*0b40*/  IMAD.U32 R4, RZ, RZ, UR6 ;  /* 0x00000006ff047e24 */ /* 0x002fe2000f8e00ff */
[----:B------:R-:W-:-:S02]  /*0b50*/  @!P1 SHF.R.S32.HI R5, RZ, 0x1f, R240 ;  /* 0x0000001fff059819 */ /* 0x000fc400000114f0 */
[----:B------:R-:W-:Y:S02]  /*0b60*/  LEA.HI R15, R15, R0, RZ, 0x3 ;  /* 0x000000000f0f7211 */ /* 0x000fe400078f18ff */
[----:B------:R-:W-:Y:S02]  /*0b70*/  @P5 LEA R4, P0, R4, R2, 0x5 ;  /* 0x0000000204045211 */ /* 0x000fe400078028ff */
[----:B------:R-:W-:Y:S02]  /*0b80*/  LOP3.LUT R12, R15, 0xfffffff8, RZ, 0xc0, !PT ;  /* 0xfffffff80f0c7812 */ /* 0x000fe400078ec0ff */
[----:B------:R-:W-:Y:S02]  /*0b90*/  @P5 LEA.HI.X R6, R7, R3, R6, 0x5, P0 ;  /* 0x0000000307065211 */ /* 0x000fe400000f2c06 */
[----:B------:R-:W-:Y:S01]  /*0ba0*/  @P5 LEA R8, P0, R4, c[0x0][0x1c8], 0x1 ;  /* 0x0000720004085a11 */ /* 0x000fe200078008ff */
[----:B------:R-:W-:Y:S01]  /*0bb0*/  IMAD.IADD R14, R0, 0x1, -R12 ;  /* 0x00000001000e7824 */ /* 0x000fe200078e0a0c */
[----:B------:R-:W-:Y:S01]  /*0bc0*/  @!P1 LEA.HI R5, R5, R240, RZ, 0x3 ;  /* 0x000000f005059211 */ /* 0x000fe200078f18ff */
[----:B------:R-:W-:Y:S01]  /*0bd0*/  IMAD.U32 R12, RZ, RZ, UR6 ;  /* 0x00000006ff0c7e24 */ /* 0x000fe2000f8e00ff */
[----:B------:R-:W-:-:S02]  /*0be0*/  @P5 LEA.HI.X R9, R4, c[0x0][0x1cc], R6, 0x1, P0 ;  /* 0x0000730004095a11 */ /* 0x000fc400000f0c06 */
[----:B------:R-:W-:Y:S02]  /*0bf0*/  @P4 IADD3 R7, P0, R2, UR20, RZ ;  /* 0x0000001402074c10 */ /* 0x000fe4000ff1e0ff */
[----:B------:R-:W-:Y:S02]  /*0c00*/  @!P1 LOP3.LUT R5, R5, 0xfffffff8, RZ, 0xc0, !PT ;  /* 0xfffffff805059812 */ /* 0x000fe400078ec0ff */
[----:B------:R-:W-:Y:S01]  /*0c10*/  @P4 IADD3.X R0, R3, UR14, RZ, P0, !PT ;  /* 0x0000000e03004c10 */ /* 0x000fe200087fe4ff */
[----:B------:R-:W-:Y:S01]  /*0c20*/  @P2 IMAD.WIDE.U32 R2, R12, 0x60, R2 ;  /* 0x000000600c022825 */ /* 0x000fe200078e0002 */
[----:B------:R-:W-:-:S03]  /*0c30*/  @P4 LEA R6, P0, R7, c[0x0][0x1c8], 0x1 ;  /* 0x0000720007064a11 */ /* 0x000fc600078008ff */
[----:B------:R-:W-:Y:S01]  /*0c40*/  @!P1 IMAD.WIDE R4, R5, 0x2, R16 ;  /* 0x0000000205049825 */ /* 0x000fe200078e0210 */
[----:B------:R-:W-:Y:S02]  /*0c50*/  @P4 LEA.HI.X R7, R7, c[0x0][0x1cc], R0, 0x1, P0 ;  /* 0x0000730007074a11 */ /* 0x000fe400000f0c00 */
[----:B------:R-:W-:Y:S01]  /*0c60*/  ISETP.GE.AND P0, PT, R240, c[0x0][0x1d4], PT ;  /* 0x00007500f0007a0c */ /* 0x000fe20003f06270 */
[----:B------:R-:W-:Y:S01]  /*0c70*/  IMAD.SHL.U32 R0, R14, 0x40, RZ ;  /* 0x000000400e007824 */ /* 0x000fe200078e00ff */
[----:B------:R1:W-:Y:S01]  /*0c80*/  @!P1 LDGSTS.E.BYPASS.LTC128B.128 [R13+0x7100], [R4.64], !P3 ;  /* 0x07100000040d9fae */ /* 0x0003e2000d901d56 */
[----:B------:R-:W-:Y:S01]  /*0c90*/  IMAD.SHL.U32 R12, R24, 0x8, RZ ;  /* 0x00000008180c7824 */ /* 0x000fe200078e00ff */
[----:B------:R-:W-:Y:S02]  /*0ca0*/  ISETP.GE.AND P3, PT, R238, c[0x0][0x1d4], PT ;  /* 0x00007500ee007a0c */ /* 0x000fe40003f66270 */
[----:B------:R-:W-:Y:S01]  /*0cb0*/  LOP3.LUT R0, R0, 0x1c0, RZ, 0xc0, !PT ;  /* 0x000001c000007812 */ /* 0x000fe200078ec0ff */
[----:B------:R-:W0:Y:S03]  /*0cc0*/  LDGDEPBAR ;  /* 0x00000000000079af */ /* 0x000e260000000000 */
[----:B-1----:R-:W-:-:S02]  /*0cd0*/  LOP3.LUT R13, R0, 0x8, R12, 0xf8, !PT ;  /* 0x00000008000d7812 */ /* 0x002fc400078ef80c */
[----:B------:R-:W-:Y:S01]  /*0ce0*/  SHF.R.U32.HI R5, RZ, 0x3, R0 ;  /* 0x00000003ff057819 */ /* 0x000fe20000011600 */
[----:B------:R-:W-:Y:S01]  /*0cf0*/  IMAD R0, R24, 0x200, R18 ;  /* 0x0000020018007824 */ /* 0x000fe200078e0212 */
[----:B------:R-:W-:Y:S01]  /*0d00*/  @P2 IADD3 R12, R3, UR4, RZ ;  /* 0x00000004030c2c10 */ /* 0x000fe2000fffe0ff */
[----:B------:R-:W-:Y:S01]  /*0d10*/  @P6 IMAD.SHL.U32 R3, R249, 0x2, RZ ;  /* 0x00000002f9036824 */ /* 0x000fe200078e00ff */
[----:B------:R-:W-:Y:S01]  /*0d20*/  @P2 LEA R4, P1, R2, c[0x0][0x1c8], 0x1 ;  /* 0x0000720002042a11 */ /* 0x000fe200078208ff */
[----:B------:R-:W-:Y:S01]  /*0d30*/  IMAD.SHL.U32 R119, R0, 0x2, RZ ;  /* 0x0000000200777824 */ /* 0x000fe200078e00ff */
[----:B------:R-:W-:Y:S01]  /*0d40*/  LOP3.LUT R13, R13, R5, RZ, 0x3c, !PT ;  /* 0x000000050d0d7212 */ /* 0x000fe200078e3cff */
[----:B------:R-:W-:Y:S01]  /*0d50*/  ULDC.64 UR4, c[0x0][0x208] ;  /* 0x0000820000047ab9 */ /* 0x000fe20000000a00 */
[----:B------:R-:W-:Y:S01]  /*0d60*/  @P2 LEA.HI.X R5, R2, c[0x0][0x1cc], R12, 0x1, P1 ;  /* 0x0000730002052a11 */ /* 0x000fe200008f0c0c */
[----:B------:R-:W-:Y:S01]  /*0d70*/  @P5 IMAD.SHL.U32 R2, R249, 0x2, RZ ;  /* 0x00000002f9025824 */ /* 0x000fe200078e00ff */
[----:B------:R1:W-:Y:S01]  /*0d80*/  @P6 LDGSTS.E.BYPASS.LTC128B.128 [R3+0x8100], [R10.64], !P3 ;  /* 0x081000000a036fae */ /* 0x0003e2000d901d56 */
[C---:B------:R-:W-:Y:S01]  /*0d90*/  IADD3 R0, R119.reuse, 0x8100, RZ ;  /* 0x0000810077007810 */ /* 0x040fe20007ffe0ff */
[----:B------:R-:W-:Y:S01]  /*0da0*/  UIMAD.WIDE.U32 UR16, UR11, UR4, URZ ;  /* 0x000000040b1072a5 */ /* 0x000fe2000f8e003f */
[----:B------:R-:W-:Y:S01]  /*0db0*/  IADD3 R210, R119, 0x8120, RZ ;  /* 0x0000812077d27810 */ /* 0x000fe20007ffe0ff */
[----:B------:R1:W-:Y:S01]  /*0dc0*/  @P6 LDGSTS.E.BYPASS.LTC128B.128 [R3+0xc100], [R10.64+0x80], !P0 ;  /* 0x0c1000800a036fae */ /* 0x0003e2000c101d56 */
[----:B------:R-:W-:-:S03]  /*0dd0*/  UIMAD UR11, UR11, UR5, URZ ;  /* 0x000000050b0b72a4 */ /* 0x000fc6000f8e023f */
[----:B------:R2:W-:Y:S01]  /*0de0*/  @P5 LDGSTS.E.BYPASS.LTC128B.128 [R2+0x9100], [R8.64], !P3 ;  /* 0x0910000008025fae */ /* 0x0005e2000d901d56 */
[----:B------:R-:W-:-:S03]  /*0df0*/  UIADD3 UR11, UR17, UR11, URZ ;  /* 0x0000000b110b7290 */ /* 0x000fc6000fffe03f */
[----:B------:R2:W-:Y:S01]  /*0e00*/  @P5 LDGSTS.E.BYPASS.LTC128B.128 [R2+0xd100], [R8.64+0x80], !P0 ;  /* 0x0d10008008025fae */ /* 0x0005e2000c101d56 */
[----:B-1----:R-:W-:-:S05]  /*0e10*/  @P4 IMAD.SHL.U32 R3, R249, 0x2, RZ ;  /* 0x00000002f9034824 */ /* 0x002fca00078e00ff */
[----:B------:R1:W-:Y:S01]  /*0e20*/  @P4 LDGSTS.E.BYPASS.LTC128B.128 [R3+0xa100], [R6.64], !P3 ;  /* 0x0a10000006034fae */ /* 0x0003e2000d901d56 */
[----:B--2---:R-:W-:-:S03]  /*0e30*/  @P2 IMAD.SHL.U32 R2, R249, 0x2, RZ ;  /* 0x00000002f9022824 */ /* 0x004fc600078e00ff */
[----:B------:R1:W-:Y:S01]  /*0e40*/  @P4 LDGSTS.E.BYPASS.LTC128B.128 [R3+0xe100], [R6.64+0x80], !P0 ;  /* 0x0e10008006034fae */ /* 0x0003e2000c101d56 */
[----:B------:R-:W-:-:S03]  /*0e50*/  LOP3.LUT P4, RZ, R40, 0x2, RZ, 0xc0, !PT ;  /* 0x0000000228ff7812 */ /* 0x000fc6000788c0ff */
[----:B------:R2:W-:Y:S04]  /*0e60*/  @P2 LDGSTS.E.BYPASS.LTC128B.128 [R2+0xb100], [R4.64], !P3 ;  /* 0x0b10000004022fae */ /* 0x0005e8000d901d56 */
[----:B------:R2:W-:Y:S01]  /*0e70*/  @P2 LDGSTS.E.BYPASS.LTC128B.128 [R2+0xf100], [R4.64+0x80], !P0 ;  /* 0x0f10008004022fae */ /* 0x0005e2000c101d56 */
[----:B------:R-:W-:-:S03]  /*0e80*/  R2P PR, R14, 0x6 ;  /* 0x000000060e007804 */ /* 0x000fc60000000000 */
[----:B------:R-:W0:Y:S02]  /*0e90*/  LDGDEPBAR ;  /* 0x00000000000079af */ /* 0x000e240000000000 */
[----:B------:R-:W-:-:S04]  /*0ea0*/  @P4 IADD3 R210, R0, -0x20, RZ ;  /* 0xffffffe000d24810 */ /* 0x000fc80007ffe0ff */
[C---:B------:R-:W-:Y:S02]  /*0eb0*/  IADD3 R225, R210.reuse, 0x800, RZ ;  /* 0x00000800d2e17810 */ /* 0x040fe40007ffe0ff */
[C---:B------:R-:W-:Y:S02]  /*0ec0*/  IADD3 R224, R210.reuse, 0x1000, RZ ;  /* 0x00001000d2e07810 */ /* 0x040fe40007ffe0ff */
[C---:B------:R-:W-:Y:S02]  /*0ed0*/  IADD3 R223, R210.reuse, 0x1800, RZ ;  /* 0x00001800d2df7810 */ /* 0x040fe40007ffe0ff */
[C---:B------:R-:W-:Y:S02]  /*0ee0*/  IADD3 R222, R210.reuse, 0x2000, RZ ;  /* 0x00002000d2de7810 */ /* 0x040fe40007ffe0ff */
[----:B------:R-:W-:Y:S01]  /*0ef0*/  IADD3 R221, R210, 0x2800, RZ ;  /* 0x00002800d2dd7810 */ /* 0x000fe20007ffe0ff */
[----:B-1----:R-:W-:Y:S01]  /*0f00*/  IMAD.MOV.U32 R3, RZ, RZ, 0x20 ;  /* 0x00000020ff037424 */ /* 0x002fe200078e00ff */
[----:B------:R-:W-:-:S02]  /*0f10*/  LEA.HI R7, R27, R116, RZ, 0x5 ;  /* 0x000000741b077211 */ /* 0x000fc400078f28ff */
[----:B------:R-:W-:Y:S02]  /*0f20*/  IADD3 R220, R210, 0x3000, RZ ;  /* 0x00003000d2dc7810 */ /* 0x000fe40007ffe0ff */
[----:B------:R-:W-:Y:S02]  /*0f30*/  SHF.R.S32.HI R184, RZ, 0x5, R7 ;  /* 0x00000005ffb87819 */ /* 0x000fe40000011407 */
[----:B------:R-:W-:Y:S01]  /*0f40*/  SEL R0, R3, 0xffffffe0, !P2 ;  /* 0xffffffe003007807 */ /* 0x000fe20005000000 */
[----:B--2---:R-:W-:Y:S01]  /*0f50*/  IMAD.SHL.U32 R4, R15, 0x40, RZ ;  /* 0x000000400f047824 */ /* 0x004fe200078e00ff */
[----:B------:R-:W-:-:S04]  /*0f60*/  DEPBAR.LE SB0, 0x1 ;  /* 0x000080400000791a */ /* 0x000fc80000000000 */
[----:B------:R-:W-:Y:S01]  /*0f70*/  LOP3.LUT R4, R13, 0xfffffe00, R4, 0xf8, !PT ;  /* 0xfffffe000d047812 */ /* 0x000fe200078ef804 */
[----:B------:R-:W-:Y:S01]  /*0f80*/  IMAD.MOV.U32 R5, RZ, RZ, 0x10 ;  /* 0x00000010ff057424 */ /* 0x000fe200078e00ff */
[----:B------:R-:W-:Y:S01]  /*0f90*/  LOP3.LUT R7, R7, 0xffffffe0, RZ, 0xc0, !PT ;  /* 0xffffffe007077812 */ /* 0x000fe200078ec0ff */
[----:B------:R-:W-:Y:S01]  /*0fa0*/  IMAD R2, R26, c[0x0][0x208], RZ ;  /* 0x000082001a027a24 */ /* 0x000fe200078e02ff */
[----:B------:R-:W-:Y:S01]  /*0fb0*/  IADD3 R219, R210, 0x3800, RZ ;  /* 0x00003800d2db7810 */ /* 0x000fe20007ffe0ff */
[----:B------:R-:W-:Y:S01]  /*0fc0*/  IMAD R184, R184, 0x400, R4 ;  /* 0x00000400b8b87824 */ /* 0x000fe200078e0204 */
[----:B------:R-:W-:Y:S01]  /*0fd0*/  SEL R5, R5, 0xfffffff0, !P1 ;  /* 0xfffffff005057807 */ /* 0x000fe20004800000 */
[C---:B------:R-:W-:Y:S01]  /*0fe0*/  IMAD R6, R23.reuse, c[0x0][0x20c], R2 ;  /* 0x0000830017067a24 */ /* 0x040fe200078e0202 */
[----:B------:R-:W-:Y:S01]  /*0ff0*/  BAR.SYNC.DEFER_BLOCKING 0x0 ;  /* 0x0000000000007b1d */ /* 0x000fe20000010000 */
[----:B------:R-:W-:Y:S01]  /*1000*/  IMAD.SHL.U32 R184, R184, 0x2, RZ ;  /* 0x00000002b8b87824 */ /* 0x000fe200078e00ff */
[----:B------:R-:W-:Y:S01]  /*1010*/  PLOP3.LUT P1, PT, PT, PT, UP0, 0x80, 0x0 ;  /* 0x000000000000781c */ /* 0x000fe20003f2f008 */
[----:B------:R-:W-:-:S04]  /*1020*/  IMAD.WIDE.U32 R2, R23, c[0x0][0x208], R238 ;  /* 0x0000820017027a25 */ /* 0x000fc800078e00ee */
[--C-:B------:R-:W-:Y:S02]  /*1030*/  IMAD R188, R5, 0x2, R184.reuse ;  /* 0x0000000205bc7824 */ /* 0x100fe400078e02b8 */
[C---:B------:R-:W-:Y:S02]  /*1040*/  IMAD R196, R0.reuse, 0x2, R184 ;  /* 0x0000000200c47824 */ /* 0x040fe400078e02b8 */
[----:B------:R-:W-:Y:S02]  /*1050*/  IMAD R200, R0, 0x2, R188 ;  /* 0x0000000200c87824 */ /* 0x000fe400078e02bc */
[----:B------:R-:W-:Y:S02]  /*1060*/  IMAD.IADD R3, R3, 0x1, R6 ;  /* 0x0000000103037824 */ /* 0x000fe400078e0206 */
[----:B------:R-:W-:Y:S02]  /*1070*/  IMAD R6, R33, c[0x0][0x210], RZ ;  /* 0x0000840021067a24 */ /* 0x000fe400078e02ff */
[----:B------:R-:W-:-:S04]  /*1080*/  IMAD.WIDE.U32 R2, R32, c[0x0][0x210], R2 ;  /* 0x0000840020027a25 */ /* 0x000fc800078e0002 */
[----:B------:R-:W-:Y:S02]  /*1090*/  IMAD R6, R32, c[0x0][0x214], R6 ;  /* 0x0000850020067a24 */ /* 0x000fe400078e0206 */
[----:B------:R-:W-:Y:S01]  /*10a0*/  IMAD.IADD R116, R116, 0x1, -R7 ;  /* 0x0000000174747824 */ /* 0x000fe200078e0a07 */
[----:B------:R1:W2:Y:S01]  /*10b0*/  LDSM.16.M88.4 R136, [R184+0x100] ;  /* 0x00010000b888783b */ /* 0x0002a20000000200 */
[----:B------:R-:W-:Y:S02]  /*10c0*/  IMAD.IADD R3, R3, 0x1, R6 ;  /* 0x0000000103037824 */ /* 0x000fe400078e0206 */
[----:B------:R-:W-:Y:S01]  /*10d0*/  IMAD R6, R21, c[0x0][0x218], RZ ;  /* 0x0000860015067a24 */ /* 0x000fe200078e02ff */
[----:B------:R1:W3:Y:S01]  /*10e0*/  LDSM.16.M88.4 R140, [R188+0x100] ;  /* 0x00010000bc8c783b */ /* 0x0002e20000000200 */
[----:B------:R-:W-:-:S03]  /*10f0*/  IMAD.WIDE.U32 R244, R20, c[0x0][0x218], R2 ;  /* 0x0000860014f47a25 */ /* 0x000fc600078e0002 */
[----:B------:R1:W4:Y:S01]  /*1100*/  LDSM.16.M88.4 R176, [R196+0x100] ;  /* 0x00010000c4b0783b */ /* 0x0003220000000200 */
[----:B------:R-:W-:-:S03]  /*1110*/  IMAD R6, R20, c[0x0][0x21c], R6 ;  /* 0x0000870014067a24 */ /* 0x000fc600078e0206 */
[----:B------:R1:W1:Y:S01]  /*1120*/  LDSM.16.M88.4 R180, [R200+0x100] ;  /* 0x00010000c8b4783b */ /* 0x0002620000000200 */
[----:B------:R-:W-:-:S03]  /*1130*/  IMAD.IADD R241, R245, 0x1, R6 ;  /* 0x00000001f5f17824 */ /* 0x000fc600078e0206 */
[----:B------:R-:W1:Y:S04]  /*1140*/  LDSM.16.M88.4 R184, [R184+0x4100] ;  /* 0x00410000b8b8783b */ /* 0x000e680000000200 */
[----:B------:R-:W1:Y:S04]  /*1150*/  LDSM.16.M88.4 R188, [R188+0x4100] ;  /* 0x00410000bcbc783b */ /* 0x000e680000000200 */
[----:B------:R-:W1:Y:S04]  /*1160*/  LDSM.16.M88.4 R196, [R196+0x4100] ;  /* 0x00410000c4c4783b */ /* 0x000e680000000200 */
[----:B------:R-:W1:Y:S04]  /*1170*/  LDSM.16.M88.4 R200, [R200+0x4100] ;  /* 0x00410000c8c8783b */ /* 0x000e680000000200 */
[----:B------:R-:W-:Y:S06]  /*1180*/  BAR.SYNC.DEFER_BLOCKING 0x0 ;  /* 0x0000000000007b1d */ /* 0x000fec0000010000 */
[----:B------:R-:W-:-:S04]  /*1190*/  DEPBAR.LE SB0, 0x0 ;  /* 0x000080000000791a */ /* 0x000fc80000000000 */
[----:B------:R-:W-:Y:S06]  /*11a0*/  BAR.SYNC.DEFER_BLOCKING 0x0 ;  /* 0x0000000000007b1d */ /* 0x000fec0000010000 */
[----:B------:R1:W1:Y:S04]  /*11b0*/  LDSM.16.M88.4 R48, [R119+0x8100] ;  /* 0x008100007730783b */ /* 0x0002680000000200 */
[----:B------:R1:W1:Y:S04]  /*11c0*/  LDSM.16.M88.4 R36, [R119+0x8900] ;  /* 0x008900007724783b */ /* 0x0002680000000200 */
[----:B------:R1:W1:Y:S04]  /*11d0*/  LDSM.16.M88.4 R28, [R119+0x9100] ;  /* 0x00910000771c783b */ /* 0x0002680000000200 */
[----:B------:R1:W1:Y:S04]  /*11e0*/  LDSM.16.M88.4 R16, [R119+0x9900] ;  /* 0x009900007710783b */ /* 0x0002680000000200 */
[----:B------:R1:W1:Y:S04]  /*11f0*/  LDSM.16.M88.4 R56, [R119+0xa100] ;  /* 0x00a100007738783b */ /* 0x0002680000000200 */
[----:B------:R1:W1:Y:S04]  /*1200*/  LDSM.16.M88.4 R92, [R119+0xa900] ;  /* 0x00a90000775c783b */ /* 0x0002680000000200 */
[----:B------:R1:W1:Y:S04]  /*1210*/  LDSM.16.M88.4 R112, [R119+0xb100] ;  /* 0x00b100007770783b */ /* 0x0002680000000200 */
[----:B------:R1:W1:Y:S04]  /*1220*/  LDSM.16.M88.4 R124, [R119+0xb900] ;  /* 0x00b90000777c783b */ /* 0x0002680000000200 */
[----:B------:R1:W1:Y:S04]  /*1230*/  LDSM.16.M88.4 R68, [R210] ;  /* 0x00000000d244783b */ /* 0x0002680000000200 */
[----:B------:R1:W1:Y:S04]  /*1240*/  LDSM.16.M88.4 R64, [R210+0x800] ;  /* 0x00080000d240783b */ /* 0x0002680000000200 */
[----:B------:R1:W1:Y:S04]  /*1250*/  LDSM.16.M88.4 R60, [R210+0x1000] ;  /* 0x00100000d23c783b */ /* 0x0002680000000200 */
[----:B------:R1:W1:Y:S04]  /*1260*/  LDSM.16.M88.4 R72, [R210+0x1800] ;  /* 0x00180000d248783b */ /* 0x0002680000000200 */
[----:B------:R1:W1:Y:S04]  /*1270*/  LDSM.16.M88.4 R104, [R210+0x2000] ;  /* 0x00200000d268783b */ /* 0x0002680000000200 */
[----:B------:R1:W1:Y:S04]  /*1280*/  LDSM.16.M88.4 R120, [R210+0x2800] ;  /* 0x00280000d278783b */ /* 0x0002680000000200 */
[----:B------:R1:W1:Y:S04]  /*1290*/  LDSM.16.M88.4 R128, [R210+0x3000] ;  /* 0x00300000d280783b */ /* 0x0002680000000200 */
[----:B------:R1:W1:Y:S01]  /*12a0*/  LDSM.16.M88.4 R132, [R210+0x3800] ;  /* 0x00380000d284783b */ /* 0x0002620000000200 */
[----:B------:R-:W-:Y:S05]  /*12b0*/  @!P1 BRA `(.L_x_0) ;  /* 0x0000031000009947 */ /* 0x000fea0003800000 */
[----:B--234-:R-:W-:Y:S01]  /*12c0*/  ULDC.64 UR4, c[0x0][0x208] ;  /* 0x0000820000047ab9 */ /* 0x01cfe20000000a00 */
[----:B------:R-:W-:Y:S01]  /*12d0*/  IMAD.SHL.U32 R12, R249, 0x2, RZ ;  /* 0x00000002f90c7824 */ /* 0x000fe200078e00ff */
[----:B------:R-:W-:-:S02]  /*12e0*/  UIMAD UR12, UR12, UR4, URZ ;  /* 0x000000040c0c72a4 */ /* 0x000fc4000f8e023f */
[----:B------:R-:W-:Y:S02]  /*12f0*/  UIMAD.WIDE.U32 UR24, UR13, UR4, URZ ;  /* 0x000000040d1872a5 */ /* 0x000fe4000f8e003f */
[----:B------:R-:W-:Y:S02]  /*1300*/  UIMAD UR5, UR13, UR5, UR12 ;  /* 0x000000050d0572a4 */ /* 0x000fe4000f8e020c */
[----:B------:R-:W-:Y:S02]  /*1310*/  UIMAD UR4, UR13, -0x80, UR8 ;  /* 0xffffff800d0478a4 */ /* 0x000fe4000f8e0208 */
[----:B------:R-:W-:Y:S01]  /*1320*/  UIADD3 UR5, UR25, UR5, URZ ;  /* 0x0000000519057290 */ /* 0x000fe2000fffe03f */
[----:B------:R-:W-:Y:S02]  /*1330*/  IMAD.U32 R6, RZ, RZ, UR24 ;  /* 0x00000018ff067e24 */ /* 0x000fe4000f8e00ff */
[----:B------:R-:W-:Y:S01]  /*1340*/  IMAD.U32 R7, RZ, RZ, UR25 ;  /* 0x00000019ff077e24 */ /* 0x000fe2000f8e00ff */
[----:B------:R-:W-:-:S02]  /*1350*/  IADD3 R2, -R23, UR4, RZ ;  /* 0x0000000417027c10 */ /* 0x000fc4000fffe1ff */
[----:B------:R-:W-:Y:S01]  /*1360*/  IMAD.U32 R7, RZ, RZ, UR5 ;  /* 0x00000005ff077e24 */ /* 0x000fe2000f8e00ff */
[----:B------:R-:W-:Y:S01]  /*1370*/  LEA R3, P1, R6, R244, 0x7 ;  /* 0x000000f406037211 */ /* 0x000fe200078238ff */
[----:B------:R-:W-:Y:S01]  /*1380*/  UIADD3 UR5, UP0, UR16, 0x80, URZ ;  /* 0x0000008010057890 */ /* 0x000fe2000ff1e03f */
[C---:B------:R-:W-:Y:S02]  /*1390*/  ISETP.LT.OR P4, PT, R2.reuse, 0x1, P3 ;  /* 0x000000010200780c */ /* 0x040fe40001f81670 */
[----:B------:R-:W-:Y:S01]  /*13a0*/  ISETP.LT.OR P2, PT, R2, 0x1, P0 ;  /* 0x000000010200780c */ /* 0x000fe20000741670 */
[----:B------:R-:W-:Y:S01]  /*13b0*/  UIADD3.X UR4, URZ, UR11, URZ, UP0, !UPT ;  /* 0x0000000b3f047290 */ /* 0x000fe200087fe43f */
[----:B------:R-:W-:Y:S02]  /*13c0*/  LEA.HI.X R7, R6, R241, R7, 0x7, P1 ;  /* 0x000000f106077211 */ /* 0x000fe400008f3c07 */
[----:B------:R-:W-:Y:S02]  /*13d0*/  LEA R6, P1, R3, c[0x0][0x1f8], 0x1 ;  /* 0x00007e0003067a11 */ /* 0x000fe400078208ff */
[----:B------:R-:W-:-:S02]  /*13e0*/  ISETP.LT.OR P6, PT, R2, 0x21, P3 ;  /* 0x000000210200780c */ /* 0x000fc40001fc1670 */
[----:B------:R-:W-:Y:S01]  /*13f0*/  LEA.HI.X R7, R3, c[0x0][0x1fc], R7, 0x1, P1 ;  /* 0x00007f0003077a11 */ /* 0x000fe200008f0c07 */
[----:B------:R-:W-:Y:S01]  /*1400*/  IMAD.U32 R3, RZ, RZ, UR16 ;  /* 0x00000010ff037e24 */ /* 0x000fe2000f8e00ff */
[----:B------:R-:W-:Y:S02]  /*1410*/  ISETP.LT.OR P1, PT, R2, 0x21, P0 ;  /* 0x000000210200780c */ /* 0x000fe40000721670 */
[----:B------:R-:W-:Y:S01]  /*1420*/  IADD3 R8, P5, R6, UR16, RZ ;  /* 0x0000001006087c10 */ /* 0x000fe2000ffbe0ff */
[----:B------:R-:W-:Y:S01]  /*1430*/  @!PT LDS RZ, [RZ] ;  /* 0x00000000fffff984 */ /* 0x000fe20000000800 */
[----:B------:R-:W-:Y:S01]  /*1440*/  @!PT LDS RZ, [RZ] ;  /* 0x00000000fffff984 */ /* 0x000fe20000000800 */
[----:B------:R-:W-:Y:S01]  /*1450*/  @!PT LDS RZ, [RZ] ;  /* 0x00000000fffff984 */ /* 0x000fe20000000800 */
[----:B------:R2:W-:Y:S03]  /*1460*/  LDGSTS.E.BYPASS.LTC128B.128 [R12+0x100], [R6.64], !P4 ;  /* 0x00100000060c7fae */ /* 0x0005e6000e101d56 */
[----:B------:R-:W-:Y:S01]  /*1470*/  IADD3.X R9, R7, UR11, RZ, P5, !PT ;  /* 0x0000000b07097c10 */ /* 0x000fe2000affe4ff */
[----:B------:R2:W-:Y:S01]  /*1480*/  LDGSTS.E.BYPASS.LTC128B.128 [R12+0x4100], [R6.64+0x80], !P2 ;  /* 0x04100080060c7fae */ /* 0x0005e2000d101d56 */
[----:B------:R-:W-:-:S02]  /*1490*/  IADD3 R10, P4, P2, R3, 0x80, R6 ;  /* 0x00000080030a7810 */ /* 0x000fc40007a9e006 */
[C---:B------:R-:W-:Y:S01]  /*14a0*/  ISETP.LT.OR P5, PT, R2.reuse, 0x41, P0 ;  /* 0x000000410200780c */ /* 0x040fe200007a1670 */
[----:B------:R3:W-:Y:S01]  /*14b0*/  LDGSTS.E.BYPASS.LTC128B.128 [R12+0x1100], [R8.64], !P6 ;  /* 0x01100000080c7fae */ /* 0x0007e2000f101d56 */
[----:B------:R-:W-:Y:S02]  /*14c0*/  IADD3.X R11, RZ, UR11, R7, P4, P2 ;  /* 0x0000000bff0b7c10 */ /* 0x000fe4000a7e4407 */
[----:B------:R-:W-:-:S03]  /*14d0*/  ISETP.LT.OR P6, PT, R2, 0x41, P3 ;  /* 0x000000410200780c */ /* 0x000fc60001fc1670 */
[----:B------:R4:W-:Y:S01]  /*14e0*/  LDGSTS.E.BYPASS.LTC128B.128 [R12+0x5100], [R10.64], !P1 ;  /* 0x051000000a0c7fae */ /* 0x0009e2000c901d56 */
[----:B--2---:R-:W-:-:S04]  /*14f0*/  IADD3 R6, P4, R8, UR16, RZ ;  /* 0x0000001008067c10 */ /* 0x004fc8000ff9e0ff */
[----:B------:R-:W-:Y:S02]  /*1500*/  IADD3.X R7, R9, UR11, RZ, P4, !PT ;  /* 0x0000000b09077c10 */ /* 0x000fe4000a7fe4ff */
[----:B------:R-:W-:-:S03]  /*1510*/  ISETP.LT.OR P4, PT, R2, 0x61, P3 ;  /* 0x000000610200780c */ /* 0x000fc60001f81670 */
[----:B------:R2:W-:Y:S01]  /*1520*/  LDGSTS.E.BYPASS.LTC128B.128 [R12+0x2100], [R6.64], !P6 ;  /* 0x02100000060c7fae */ /* 0x0005e2000f101d56 */
[----:B----4-:R-:W-:Y:S02]  /*1530*/  IADD3 R10, P2, R8, UR5, RZ ;  /* 0x00000005080a7c10 */ /* 0x010fe4000ff5e0ff */
[----:B---3--:R-:W-:Y:S02]  /*1540*/  IADD3 R8, P1, R6, UR16, RZ ;  /* 0x0000001006087c10 */ /* 0x008fe4000ff3e0ff */
[----:B------:R-:W-:Y:S02]  /*1550*/  IADD3.X R11, R9, UR4, RZ, P2, !PT ;  /* 0x00000004090b7c10 */ /* 0x000fe400097fe4ff */
[----:B------:R-:W-:Y:S02]  /*1560*/  ISETP.LT.OR P2, PT, R2, 0x61, P0 ;  /* 0x000000610200780c */ /* 0x000fe40000741670 */
[----:B------:R-:W-:Y:S01]  /*1570*/  IADD3.X R9, R7, UR11, RZ, P1, !PT ;  /* 0x0000000b07097c10 */ /* 0x000fe20008ffe4ff */
[----:B------:R2:W-:Y:S01]  /*1580*/  LDGSTS.E.BYPASS.LTC128B.128 [R12+0x6100], [R10.64], !P5 ;  /* 0x061000000a0c7fae */ /* 0x0005e2000e901d56 */
[----:B------:R-:W-:-:S03]  /*1590*/  IADD3 R2, P1, R6, UR5, RZ ;  /* 0x0000000506027c10 */ /* 0x000fc6000ff3e0ff */
[----:B------:R2:W-:Y:S01]  /*15a0*/  LDGSTS.E.BYPASS.LTC128B.128 [R12+0x3100], [R8.64], !P4 ;  /* 0x03100000080c7fae */ /* 0x0005e2000e101d56 */
[----:B------:R-:W-:-:S05]  /*15b0*/  IADD3.X R3, R7, UR4, RZ, P1, !PT ;  /* 0x0000000407037c10 */ /* 0x000fca0008ffe4ff */
[----:B------:R2:W-:Y:S04]  /*15c0*/  LDGSTS.E.BYPASS.LTC128B.128 [R12+0x7100], [R2.64], !P2 ;  /* 0x07100000020c7fae */ /* 0x0005e8000d101d56 */
.L_x_0:
[C---:B-1234-:R-:W-:Y:S01]  /*15d0*/  HMMA.16816.F32.BF16 R44, R136.reuse, R36, RZ ;  /* 0x00000024882c723c */ /* 0x05efe200000418ff */
[----:B------:R-:W-:Y:S01]  /*15e0*/  IMAD.MOV.U32 R2, RZ, RZ, 0x40 ;  /* 0x00000040ff027424 */ /* 0x000fe200078e00ff */
[----:B------:R-:W-:Y:S01]  /*15f0*/  LOP3.LUT P1, RZ, R40, 0x4, RZ, 0xc0, !PT ;  /* 0x0000000428ff7812 */ /* 0x000fe2000782c0ff */
[----:B------:R-:W0:Y:S01]  /*1600*/  LDGDEPBAR ;  /* 0x00000000000079af */ /* 0x000e220000000000 */
[----:B------:R-:W-:Y:S01]  /*1610*/  UISETP.GE.AND UP0, UPT, UR8, 0x81, UPT ;  /* 0x000000810800788c */ /* 0x000fe2000bf06270 */
[----:B------:R-:W-:Y:S02]  /*1620*/  IADD3 R218, R210, 0x4000, RZ ;  /* 0x00004000d2da7810 */ /* 0x000fe40007ffe0ff */
[----:B------:R-:W-:Y:S01]  /*1630*/  SEL R2, R2, 0xffffffc0, !P1 ;  /* 0xffffffc002027807 */ /* 0x000fe20004800000 */
[C---:B------:R-:W-:Y:S01]  /*1640*/  HMMA.16816.F32.BF16 R32, R136.reuse, R28, RZ ;  /* 0x0000001c8820723c */ /* 0x040fe200000418ff */
[C---:B------:R-:W-:Y:S02]  /*1650*/  IADD3 R217, R210.reuse, 0x4800, RZ ;  /* 0x00004800d2d97810 */ /* 0x040fe40007ffe0ff */
[----:B------:R-:W-:Y:S01]  /*1660*/  PLOP3.LUT P1, PT, PT, PT, UP0, 0x80, 0x0 ;  /* 0x000000000000781c */ /* 0x000fe20003f2f008 */
[--C-:B------:R-:W-:Y:S01]  /*1670*/  IMAD.IADD R209, R119, 0x1, R2.reuse ;  /* 0x0000000177d17824 */ /* 0x100fe200078e0202 */
[C---:B------:R-:W-:Y:S01]  /*1680*/  IADD3 R216, R210.reuse, 0x5000, RZ ;  /* 0x00005000d2d87810 */ /* 0x040fe20007ffe0ff */
[C---:B------:R-:W-:Y:S01]  /*1690*/  IMAD.IADD R206, R210.reuse, 0x1, R2 ;  /* 0x00000001d2ce7824 */ /* 0x040fe200078e0202 */
[C---:B------:R-:W-:Y:S01]  /*16a0*/  IADD3 R215, R210.reuse, 0x5800, RZ ;  /* 0x00005800d2d77810 */ /* 0x040fe20007ffe0ff */
[----:B------:R-:W-:Y:S01]  /*16b0*/  HMMA.16816.F32.BF16 R36, R136, R38, RZ ;  /* 0x000000268824723c */ /* 0x000fe200000418ff */
[----:B------:R-:W-:-:S02]  /*16c0*/  IADD3 R214, R210, 0x6000, RZ ;  /* 0x00006000d2d67810 */ /* 0x000fc40007ffe0ff */
[C---:B------:R-:W-:Y:S02]  /*16d0*/  IADD3 R213, R210.reuse, 0x6800, RZ ;  /* 0x00006800d2d57810 */ /* 0x040fe40007ffe0ff */
[C---:B------:R-:W-:Y:S02]  /*16e0*/  IADD3 R212, R210.reuse, 0x7000, RZ ;  /* 0x00007000d2d47810 */ /* 0x040fe40007ffe0ff */
[----:B------:R-:W-:Y:S01]  /*16f0*/  IADD3 R211, R210, 0x7800, RZ ;  /* 0x00007800d2d37810 */ /* 0x000fe20007ffe0ff */
[C---:B------:R-:W-:Y:S08]  /*1700*/  HMMA.16816.F32.BF16 R28, R136.reuse, R30, RZ ;  /* 0x0000001e881c723c */ /* 0x040ff000000418ff */
[C---:B------:R-:W-:Y:S08]  /*1710*/  HMMA.16816.F32.BF16 R24, R136.reuse, R16, RZ ;  /* 0x000000108818723c */ /* 0x040ff000000418ff */
[C---:B------:R-:W-:Y:S08]  /*1720*/  HMMA.16816.F32.BF16 R20, R136.reuse, R18, RZ ;  /* 0x000000128814723c */ /* 0x040ff000000418ff */
[C---:B------:R-:W-:Y:S08]  /*1730*/  HMMA.16816.F32.BF16 R12, R136.reuse, R58, RZ ;  /* 0x0000003a880c723c */ /* 0x040ff000000418ff */
[C---:B------:R-:W-:Y:S08]  /*1740*/  HMMA.16816.F32.BF16 R8, R136.reuse, R92, RZ ;  /* 0x0000005c8808723c */ /* 0x040ff000000418ff */
[C---:B------:R-:W-:Y:S08]  /*1750*/  HMMA.16816.F32.BF16 R52, R136.reuse, R48, RZ ;  /* 0x000000308834723c */ /* 0x040ff000000418ff */
[C---:B------:R-:W-:Y:S08]  /*1760*/  HMMA.16816.F32.BF16 R48, R136.reuse, R50, RZ ;  /* 0x000000328830723c */ /* 0x040ff000000418ff */
[----:B------:R-:W-:Y:S08]  /*1770*/  HMMA.16816.F32.BF16 R16, R136, R56, RZ ;  /* 0x000000388810723c */ /* 0x000ff000000418ff */
[C---:B------:R-:W-:Y:S08]  /*1780*/  HMMA.16816.F32.BF16 R96, R140.reuse, R64, R44 ;  /* 0x000000408c60723c */ /* 0x040ff0000004182c */
[C---:B------:R-:W-:Y:S01]  /*1790*/  HMMA.16816.F32.BF16 R88, R140.reuse, R66, R36 ;  /* 0x000000428c58723c */ /* 0x040fe20000041824 */
[----:B------:R-:W-:Y:S07]  /*17a0*/  LDSM.16.M88.4 R36, [R209+0x8900] ;  /* 0x00890000d124783b */ /* 0x000fee0000000200 */
[C---:B------:R-:W-:Y:S01]  /*17b0*/  HMMA.16816.F32.BF16 R84, R140.reuse, R60, R32 ;  /* 0x0000003c8c54723c */ /* 0x040fe20000041820 */
[----:B------:R-:W-:Y:S07]  /*17c0*/  LDSM.16.M88.4 R32, [R209+0x9100] ;  /* 0x00910000d120783b */ /* 0x000fee0000000200 */
[C---:B------:R-:W-:Y:S01]  /*17d0*/  HMMA.16816.F32.BF16 R80, R140.reuse, R62, R28 ;  /* 0x0000003e8c50723c */ /* 0x040fe2000004181c */
[----:B------:R-:W1:Y:S07]  /*17e0*/  LDSM.16.M88.4 R28, [R209+0x8100] ;  /* 0x00810000d11c783b */ /* 0x000e6e0000000200 */
[C---:B------:R-:W-:Y:S08]  /*17f0*/  HMMA.16816.F32.BF16 R76, R140.reuse, R72, R24 ;  /* 0x000000488c4c723c */ /* 0x040ff00000041818 */
[C---:B------:R-:W-:Y:S08]  /*1800*/  HMMA.16816.F32.BF16 R72, R140.reuse, R74, R20 ;  /* 0x0000004a8c48723c */ /* 0x040ff00000041814 */
[C---:B------:R-:W-:Y:S08]  /*1810*/  HMMA.16816.F32.BF16 R64, R140.reuse, R106, R12 ;  /* 0x0000006a8c40723c */ /* 0x040ff0000004180c */
[----:B------:R-:W-:Y:S08]  /*1820*/  HMMA.16816.F32.BF16 R60, R140, R120, R8 ;  /* 0x000000788c3c723c */ /* 0x000ff00000041808 */
[C---:B------:R-:W-:Y:S08]  /*1830*/  HMMA.16816.F32.BF16 R12, R136.reuse, R112, RZ ;  /* 0x00000070880c723c */ /* 0x040ff000000418ff */
[C---:B------:R-:W-:Y:S08]  /*1840*/  HMMA.16816.F32.BF16 R8, R136.reuse, R114, RZ ;  /* 0x000000728808723c */ /* 0x040ff000000418ff */
[C---:B------:R-:W-:Y:S08]  /*1850*/  HMMA.16816.F32.BF16 R20, R136.reuse, R126, RZ ;  /* 0x0000007e8814723c */ /* 0x040ff000000418ff */
[----:B------:R-:W-:Y:S08]  /*1860*/  HMMA.16816.F32.BF16 R24, R136, R124, RZ ;  /* 0x0000007c8818723c */ /* 0x000ff000000418ff */
[C---:B------:R-:W-:Y:S08]  /*1870*/  HMMA.16816.F32.BF16 R108, R140.reuse, R68, R52 ;  /* 0x000000448c6c723c */ /* 0x040ff00000041834 */
[C---:B------:R-:W-:Y:S08]  /*1880*/  HMMA.16816.F32.BF16 R100, R140.reuse, R70, R48 ;  /* 0x000000468c64723c */ /* 0x040ff00000041830 */
[----:B------:R-:W-:Y:S08]  /*1890*/  HMMA.16816.F32.BF16 R68, R140, R104, R16 ;  /* 0x000000688c44723c */ /* 0x000ff00000041810 */
[----:B------:R-:W-:Y:S08]  /*18a0*/  HMMA.16816.F32.BF16 R16, R136, R94, RZ ;  /* 0x0000005e8810723c */ /* 0x000ff000000418ff */
[C---:B------:R-:W-:Y:S01]  /*18b0*/  HMMA.16816.F32.BF16 R52, R140.reuse, R128, R12 ;  /* 0x000000808c34723c */ /* 0x040fe2000004180c */
[----:B------:R-:W-:Y:S07]  /*18c0*/  LDSM.16.M88.4 R12, [R209+0xa100] ;  /* 0x00a10000d10c783b */ /* 0x000fee0000000200 */
[C---:B------:R-:W-:Y:S01]  /*18d0*/  HMMA.16816.F32.BF16 R48, R140.reuse, R130, R8 ;  /* 0x000000828c30723c */ /* 0x040fe20000041808 */
[----:B------:R-:W2:Y:S07]  /*18e0*/  LDSM.16.M88.4 R8, [R209+0x9900] ;  /* 0x00990000d108783b */ /* 0x000eae0000000200 */
[C---:B------:R-:W-:Y:S01]  /*18f0*/  HMMA.16816.F32.BF16 R40, R140.reuse, R134, R20 ;  /* 0x000000868c28723c */ /* 0x040fe20000041814 */
[----:B------:R-:W3:Y:S07]  /*1900*/  LDSM.16.M88.4 R20, [R209+0xb100] ;  /* 0x00b10000d114783b */ /* 0x000eee0000000200 */
[C---:B------:R-:W-:Y:S01]  /*1910*/  HMMA.16816.F32.BF16 R44, R140.reuse, R132, R24 ;  /* 0x000000848c2c723c */ /* 0x040fe20000041818 */
[----:B------:R-:W4:Y:S07]  /*1920*/  LDSM.16.M88.4 R24, [R206] ;  /* 0x00000000ce18783b */ /* 0x000f2e0000000200 */
[----:B------:R-:W-:Y:S01]  /*1930*/  HMMA.16816.F32.BF16 R56, R140, R122, R16 ;  /* 0x0000007a8c38723c */ /* 0x000fe20000041810 */
[----:B------:R-:W5:Y:S07]  /*1940*/  LDSM.16.M88.4 R16, [R209+0xa900] ;  /* 0x00a90000d110783b */ /* 0x000f6e0000000200 */
[C---:B-1----:R-:W-:Y:S08]  /*1950*/  HMMA.16816.F32.BF16 R112, R176.reuse, R28, R108 ;  /* 0x0000001cb070723c */ /* 0x042ff0000004186c */
[C---:B------:R-:W-:Y:S01]  /*1960*/  HMMA.16816.F32.BF16 R104, R176.reuse, R30, R100 ;  /* 0x0000001eb068723c */ /* 0x040fe20000041864 */
[----:B------:R-:W1:Y:S07]  /*1970*/  LDSM.16.M88.4 R28, [R209+0xb900] ;  /* 0x00b90000d11c783b */ /* 0x000e6e0000000200 */
[C---:B------:R-:W-:Y:S08]  /*1980*/  HMMA.16816.F32.BF16 R108, R176.reuse, R36, R96 ;  /* 0x00000024b06c723c */ /* 0x040ff00000041860 */
[C---:B------:R-:W-:Y:S08]  /*1990*/  HMMA.16816.F32.BF16 R100, R176.reuse, R38, R88 ;  /* 0x00000026b064723c */ /* 0x040ff00000041858 */
[C---:B------:R-:W-:Y:S08]  /*19a0*/  HMMA.16816.F32.BF16 R92, R176.reuse, R32, R84 ;  /* 0x00000020b05c723c */ /* 0x040ff00000041854 */
[C---:B------:R-:W-:Y:S08]  /*19b0*/  HMMA.16816.F32.BF16 R96, R176.reuse, R34, R80 ;  /* 0x00000022b060723c */ /* 0x040ff00000041850 */
[C---:B--2---:R-:W-:Y:S08]  /*19c0*/  HMMA.16816.F32.BF16 R36, R176.reuse, R8, R76 ;  /* 0x00000008b024723c */ /* 0x044ff0000004184c */
[C---:B------:R-:W-:Y:S01]  /*19d0*/  HMMA.16816.F32.BF16 R32, R176.reuse, R10, R72 ;  /* 0x0000000ab020723c */ /* 0x040fe20000041848 */
[----:B------:R-:W2:Y:S07]  /*19e0*/  LDSM.16.M88.4 R8, [R206+0x800] ;  /* 0x00080000ce08783b */ /* 0x000eae0000000200 */
[C---:B------:R-:W-:Y:S08]  /*19f0*/  HMMA.16816.F32.BF16 R84, R176.reuse, R14, R64 ;  /* 0x0000000eb054723c */ /* 0x040ff00000041840 */
[----:B---3--:R-:W-:Y:S08]  /*1a00*/  HMMA.16816.F32.BF16 R120, R176, R20, R52 ;  /* 0x00000014b078723c */ /* 0x008ff00000041834 */
[C---:B----4-:R-:W-:Y:S08]  /*1a10*/  HMMA.16816.F32.BF16 R64, R180.reuse, R24, R112 ;  /* 0x00000018b440723c */ /* 0x050ff00000041870 */
[----:B------:R-:W-:Y:S01]  /*1a20*/  HMMA.16816.F32.BF16 R52, R180, R26, R104 ;  /* 0x0000001ab434723c */ /* 0x000fe20000041868 */
[----:B------:R-:W3:Y:S07]  /*1a30*/  LDSM.16.M88.4 R24, [R206+0x2800] ;  /* 0x00280000ce18783b */ /* 0x000eee0000000200 */
[C---:B------:R-:W-:Y:S01]  /*1a40*/  HMMA.16816.F32.BF16 R72, R176.reuse, R22, R48 ;  /* 0x00000016b048723c */ /* 0x040fe20000041830 */
[----:B------:R-:W4:Y:S07]  /*1a50*/  LDSM.16.M88.4 R20, [R206+0x1800] ;  /* 0x00180000ce14783b */ /* 0x000f2e0000000200 */
[C---:B-----5:R-:W-:Y:S08]  /*1a60*/  HMMA.16816.F32.BF16 R80, R176.reuse, R16, R60 ;  /* 0x00000010b050723c */ /* 0x060ff0000004183c */
[C---:B------:R-:W-:Y:S01]  /*1a70*/  HMMA.16816.F32.BF16 R76, R176.reuse, R18, R56 ;  /* 0x00000012b04c723c */ /* 0x040fe20000041838 */
[----:B------:R-:W5:Y:S07]  /*1a80*/  LDSM.16.M88.4 R16, [R206+0x1000] ;  /* 0x00100000ce10783b */ /* 0x000f6e0000000200 */
[C---:B------:R-:W-:Y:S01]  /*1a90*/  HMMA.16816.F32.BF16 R88, R176.reuse, R12, R68 ;  /* 0x0000000cb058723c */ /* 0x040fe20000041844 */
[----:B------:R-:W-:Y:S07]  /*1aa0*/  LDSM.16.M88.4 R12, [R206+0x3000] ;  /* 0x00300000ce0c783b */ /* 0x000fee0000000200 */
[C---:B-1----:R-:W-:Y:S08]  /*1ab0*/  HMMA.16816.F32.BF16 R68, R176.reuse, R28, R44 ;  /* 0x0000001cb044723c */ /* 0x042ff0000004182c */
[----:B------:R-:W-:Y:S01]  /*1ac0*/  HMMA.16816.F32.BF16 R56, R176, R30, R40 ;  /* 0x0000001eb038723c */ /* 0x000fe20000041828 */
[----:B------:R-:W1:Y:S07]  /*1ad0*/  LDSM.16.M88.4 R28, [R206+0x2000] ;  /* 0x00200000ce1c783b */ /* 0x000e6e0000000200 */
[C---:B--2---:R-:W-:Y:S08]  /*1ae0*/  HMMA.16816.F32.BF16 R60, R180.reuse, R8, R108 ;  /* 0x00000008b43c723c */ /* 0x044ff0000004186c */
[C---:B------:R-:W-:Y:S01]  /*1af0*/  HMMA.16816.F32.BF16 R48, R180.reuse, R10, R100 ;  /* 0x0000000ab430723c */ /* 0x040fe20000041864 */
[----:B------:R-:W2:Y:S07]  /*1b00*/  LDSM.16.M88.4 R8, [R206+0x3800] ;  /* 0x00380000ce08783b */ /* 0x000eae0000000200 */
[C---:B---3--:R-:W-:Y:S08]  /*1b10*/  HMMA.16816.F32.BF16 R100, R180.reuse, R24, R80 ;  /* 0x00000018b464723c */ /* 0x048ff00000041850 */
[C---:B------:R-:W-:Y:S01]  /*1b20*/  HMMA.16816.F32.BF16 R108, R180.reuse, R26, R76 ;  /* 0x0000001ab46c723c */ /* 0x040fe2000004184c */
[----:B------:R-:W3:Y:S04]  /*1b30*/  LDSM.16.M88.4 R24, [R119+0xd100] ;  /* 0x00d100007718783b */ /* 0x000ee80000000200 */
[----:B------:R-:W-:Y:S03]  /*1b40*/  LDSM.16.M88.4 R76, [R119+0xf100] ;  /* 0x00f10000774c783b */ /* 0x000fe60000000200 */
[C---:B----4-:R-:W-:Y:S08]  /*1b50*/  HMMA.16816.F32.BF16 R36, R180.reuse, R20, R36 ;  /* 0x00000014b424723c */ /* 0x050ff00000041824 */
[C---:B------:R-:W-:Y:S01]  /*1b60*/  HMMA.16816.F32.BF16 R32, R180.reuse, R22, R32 ;  /* 0x00000016b420723c */ /* 0x040fe20000041820 */
[----:B------:R-:W4:Y:S07]  /*1b70*/  LDSM.16.M88.4 R20, [R119+0xc100] ;  /* 0x00c100007714783b */ /* 0x000f2e0000000200 */
[C---:B-----5:R-:W-:Y:S08]  /*1b80*/  HMMA.16816.F32.BF16 R44, R180.reuse, R16, R92 ;  /* 0x00000010b42c723c */ /* 0x060ff0000004185c */
[C---:B------:R-:W-:Y:S01]  /*1b90*/  HMMA.16816.F32.BF16 R40, R180.reuse, R18, R96 ;  /* 0x00000012b428723c */ /* 0x040fe20000041860 */
[----:B------:R-:W5:Y:S07]  /*1ba0*/  LDSM.16.M88.4 R16, [R119+0xd900] ;  /* 0x00d900007710783b */ /* 0x000f6e0000000200 */
[C---:B-1----:R-:W-:Y:S08]  /*1bb0*/  HMMA.16816.F32.BF16 R104, R180.reuse, R28, R88 ;  /* 0x0000001cb468723c */ /* 0x042ff00000041858 */
[C---:B------:R-:W-:Y:S01]  /*1bc0*/  HMMA.16816.F32.BF16 R112, R180.reuse, R30, R84 ;  /* 0x0000001eb470723c */ /* 0x040fe20000041854 */
[----:B------:R-:W1:Y:S07]  /*1bd0*/  LDSM.16.M88.4 R28, [R119+0xc900] ;  /* 0x00c90000771c783b */ /* 0x000e6e0000000200 */
[C---:B------:R-:W-:Y:S08]  /*1be0*/  HMMA.16816.F32.BF16 R148, R180.reuse, R12, R120 ;  /* 0x0000000cb494723c */ /* 0x040ff00000041878 */
[C---:B------:R-:W-:Y:S01]  /*1bf0*/  HMMA.16816.F32.BF16 R144, R180.reuse, R14, R72 ;  /* 0x0000000eb490723c */ /* 0x040fe20000041848 */
[----:B------:R-:W1:Y:S04]  /*1c00*/  LDSM.16.M88.4 R12, [R119+0xe100] ;  /* 0x00e10000770c783b */ /* 0x000e680000000200 */
[----:B------:R-:W-:Y:S03]  /*1c10*/  LDSM.16.M88.4 R72, [R210+0x4000] ;  /* 0x00400000d248783b */ /* 0x000fe60000000200 */
[C---:B--2---:R-:W-:Y:S01]  /*1c20*/  HMMA.16816.F32.BF16 R132, R180.reuse, R8, R68 ;  /* 0x00000008b484723c */ /* 0x044fe20000041844 */
[----:B------:R-:W-:Y:S07]  /*1c30*/  LDSM.16.M88.4 R68, [R210+0x4800] ;  /* 0x00480000d244783b */ /* 0x000fee0000000200 */
[----:B------:R-:W-:Y:S01]  /*1c40*/  HMMA.16816.F32.BF16 R128, R180, R10, R56 ;  /* 0x0000000ab480723c */ /* 0x000fe20000041838 */
[----:B------:R-:W2:Y:S04]  /*1c50*/  LDSM.16.M88.4 R8, [R119+0xe900] ;  /* 0x00e900007708783b */ /* 0x000ea80000000200 */
[----:B------:R-:W-:Y:S03]  /*1c60*/  LDSM.16.M88.4 R56, [R210+0x5800] ;  /* 0x00580000d238783b */ /* 0x000fe60000000200 */
[C---:B---3--:R-:W-:Y:S01]  /*1c70*/  HMMA.16816.F32.BF16 R88, R184.reuse, R24, R44 ;  /* 0x00000018b858723c */ /* 0x048fe2000004182c */
[----:B------:R-:W3:Y:S07]  /*1c80*/  LDSM.16.M88.4 R44, [R119+0xf900] ;  /* 0x00f90000772c783b */ /* 0x000eee0000000200 */
[C---:B----4-:R-:W-:Y:S01]  /*1c90*/  HMMA.16816.F32.BF16 R124, R184.reuse, R20, R64 ;  /* 0x00000014b87c723c */ /* 0x050fe20000041840 */
[----:B------:R-:W4:Y:S07]  /*1ca0*/  LDSM.16.M88.4 R64, [R210+0x5000] ;  /* 0x00500000d240783b */ /* 0x000f2e0000000200 */
[C---:B------:R-:W-:Y:S01]  /*1cb0*/  HMMA.16816.F32.BF16 R84, R184.reuse, R26, R40 ;  /* 0x0000001ab854723c */ /* 0x040fe20000041828 */
[----:B------:R-:W2:Y:S04]  /*1cc0*/  LDSM.16.M88.4 R24, [R210+0x7000] ;  /* 0x00700000d218783b */ /* 0x000ea80000000200 */
[----:B------:R-:W-:Y:S03]  /*1cd0*/  LDSM.16.M88.4 R40, [R210+0x6000] ;  /* 0x00600000d228783b */ /* 0x000fe60000000200 */
[C---:B-----5:R-:W-:Y:S01]  /*1ce0*/  HMMA.16816.F32.BF16 R80, R184.reuse, R16, R36 ;  /* 0x00000010b850723c */ /* 0x060fe20000041824 */
[----:B------:R-:W5:Y:S07]  /*1cf0*/  LDSM.16.M88.4 R36, [R210+0x7800] ;  /* 0x00780000d224783b */ /* 0x000f6e0000000200 */
[C---:B------:R-:W-:Y:S08]  /*1d00*/  HMMA.16816.F32.BF16 R120, R184.reuse, R22, R52 ;  /* 0x00000016b878723c */ /* 0x040ff00000041834 */
[C---:B-1----:R-:W-:Y:S08]  /*1d10*/  HMMA.16816.F32.BF16 R96, R184.reuse, R28, R60 ;  /* 0x0000001cb860723c */ /* 0x042ff0000004183c */
[C---:B------:R-:W-:Y:S01]  /*1d20*/  HMMA.16816.F32.BF16 R92, R184.reuse, R30, R48 ;  /* 0x0000001eb85c723c */ /* 0x040fe20000041830 */
[----:B------:R-:W1:Y:S07]  /*1d30*/  LDSM.16.M88.4 R28, [R210+0x6800] ;  /* 0x00680000d21c783b */ /* 0x000e6e0000000200 */
[C---:B------:R-:W-:Y:S08]  /*1d40*/  HMMA.16816.F32.BF16 R60, R184.reuse, R18, R32 ;  /* 0x00000012b83c723c */ /* 0x040ff00000041820 */
[C---:B------:R-:W-:Y:S08]  /*1d50*/  HMMA.16816.F32.BF16 R52, R184.reuse, R12, R104 ;  /* 0x0000000cb834723c */ /* 0x040ff00000041868 */
[C---:B------:R-:W-:Y:S08]  /*1d60*/  HMMA.16816.F32.BF16 R48, R184.reuse, R14, R112 ;  /* 0x0000000eb830723c */ /* 0x040ff00000041870 */
[C---:B--2---:R-:W-:Y:S08]  /*1d70*/  HMMA.16816.F32.BF16 R32, R184.reuse, R8, R100 ;  /* 0x00000008b820723c */ /* 0x044ff00000041864 */
[C---:B------:R-:W-:Y:S08]  /*1d80*/  HMMA.16816.F32.BF16 R20, R184.reuse, R10, R108 ;  /* 0x0000000ab814723c */ /* 0x040ff0000004186c */
[C---:B------:R-:W-:Y:S01]  /*1d90*/  HMMA.16816.F32.BF16 R16, R184.reuse, R76, R148 ;  /* 0x0000004cb810723c */ /* 0x040fe20000041894 */
[----:B------:R-:W2:Y:S07]  /*1da0*/  LDSM.16.M88.4 R148, [R209+0xc100] ;  /* 0x00c10000d194783b */ /* 0x000eae0000000200 */
[C---:B------:R-:W-:Y:S08]  /*1db0*/  HMMA.16816.F32.BF16 R12, R184.reuse, R78, R144 ;  /* 0x0000004eb80c723c */ /* 0x040ff00000041890 */
[----:B---3--:R-:W-:Y:S08]  /*1dc0*/  HMMA.16816.F32.BF16 R8, R184, R44, R132 ;  /* 0x0000002cb808723c */ /* 0x008ff00000041884 */
[C---:B------:R-:W-:Y:S08]  /*1dd0*/  HMMA.16816.F32.BF16 R76, R188.reuse, R72, R124 ;  /* 0x00000048bc4c723c */ /* 0x040ff0000004187c */
[C---:B------:R-:W-:Y:S01]  /*1de0*/  HMMA.16816.F32.BF16 R112, R188.reuse, R74, R120 ;  /* 0x0000004abc70723c */ /* 0x040fe20000041878 */
[----:B------:R-:W3:Y:S07]  /*1df0*/  LDSM.16.M88.4 R72, [R209+0xc900] ;  /* 0x00c90000d148783b */ /* 0x000eee0000000200 */
[----:B----4-:R-:W-:Y:S01]  /*1e00*/  HMMA.16816.F32.BF16 R144, R188, R66, R84 ;  /* 0x00000042bc90723c */ /* 0x010fe20000041854 */
[----:B------:R-:W4:Y:S07]  /*1e10*/  LDSM.16.M88.4 R84, [R209+0xd100] ;  /* 0x00d10000d154783b */ /* 0x000f2e0000000200 */
[----:B------:R-:W-:Y:S08]  /*1e20*/  HMMA.16816.F32.BF16 R44, R184, R46, R128 ;  /* 0x0000002eb82c723c */ /* 0x000ff00000041880 */
[C---:B------:R-:W-:Y:S08]  /*1e30*/  HMMA.16816.F32.BF16 R124, R188.reuse, R68, R96 ;  /* 0x00000044bc7c723c */ /* 0x040ff00000041860 */
[C---:B------:R-:W-:Y:S08]  /*1e40*/  HMMA.16816.F32.BF16 R132, R188.reuse, R56, R80 ;  /* 0x00000038bc84723c */ /* 0x040ff00000041850 */
[C---:B------:R-:W-:Y:S01]  /*1e50*/  HMMA.16816.F32.BF16 R96, R188.reuse, R24, R16 ;  /* 0x00000018bc60723c */ /* 0x040fe20000041810 */
[----:B------:R-:W2:Y:S07]  /*1e60*/  LDSM.16.M88.4 R16, [R209+0xe100] ;  /* 0x00e10000d110783b */ /* 0x000eae0000000200 */
[C---:B------:R-:W-:Y:S01]  /*1e70*/  HMMA.16816.F32.BF16 R80, R188.reuse, R26, R12 ;  /* 0x0000001abc50723c */ /* 0x040fe2000004180c */
[----:B------:R-:W2:Y:S07]  /*1e80*/  LDSM.16.M88.4 R12, [R209+0xe900] ;  /* 0x00e90000d10c783b */ /* 0x000eae0000000200 */
[C---:B-----5:R-:W-:Y:S01]  /*1e90*/  HMMA.16816.F32.BF16 R24, R188.reuse, R36, R8 ;  /* 0x00000024bc18723c */ /* 0x060fe20000041808 */
[----:B------:R-:W5:Y:S07]  /*1ea0*/  LDSM.16.M88.4 R8, [R209+0xf100] ;  /* 0x00f10000d108783b */ /* 0x000f6e0000000200 */
[C---:B------:R-:W-:Y:S01]  /*1eb0*/  HMMA.16816.F32.BF16 R108, R188.reuse, R70, R92 ;  /* 0x00000046bc6c723c */ /* 0x040fe2000004185c */
[----:B------:R-:W-:Y:S07]  /*1ec0*/  LDSM.16.M88.4 R68, [R206+0x4000] ;  /* 0x00400000ce44783b */ /* 0x000fee0000000200 */
[C---:B------:R-:W-:Y:S01]  /*1ed0*/  HMMA.16816.F32.BF16 R88, R188.reuse, R64, R88 ;  /* 0x00000040bc58723c */ /* 0x040fe20000041858 */
[----:B------:R-:W-:Y:S07]  /*1ee0*/  LDSM.16.M88.4 R64, [R206+0x4800] ;  /* 0x00480000ce40783b */ /* 0x000fee0000000200 */
[C---:B-1----:R-:W-:Y:S08]  /*1ef0*/  HMMA.16816.F32.BF16 R100, R188.reuse, R28, R32 ;  /* 0x0000001cbc64723c */ /* 0x042ff00000041820 */
[C---:B------:R-:W-:Y:S01]  /*1f00*/  HMMA.16816.F32.BF16 R104, R188.reuse, R30, R20 ;  /* 0x0000001ebc68723c */ /* 0x040fe20000041814 */
[----:B------:R-:W1:Y:S04]  /*1f10*/  LDSM.16.M88.4 R20, [R209+0xd900] ;  /* 0x00d90000d114783b */ /* 0x000e680000000200 */
[----:B------:R-:W1:Y:S03]  /*1f20*/  LDSM.16.M88.4 R28, [R209+0xf900] ;  /* 0x00f90000d11c783b */ /* 0x000e660000000200 */
[C---:B------:R-:W-:Y:S08]  /*1f30*/  HMMA.16816.F32.BF16 R120, R188.reuse, R40, R52 ;  /* 0x00000028bc78723c */ /* 0x040ff00000041834 */
[C---:B------:R-:W-:Y:S08]  /*1f40*/  HMMA.16816.F32.BF16 R92, R188.reuse, R42, R48 ;  /* 0x0000002abc5c723c */ /* 0x040ff00000041830 */
[C---:B------:R-:W-:Y:S01]  /*1f50*/  HMMA.16816.F32.BF16 R128, R188.reuse, R58, R60 ;  /* 0x0000003abc80723c */ /* 0x040fe2000004183c */
[----:B------:R-:W1:Y:S07]  /*1f60*/  LDSM.16.M88.4 R60, [R206+0x5000] ;  /* 0x00500000ce3c783b */ /* 0x000e6e0000000200 */
[----:B------:R-:W-:Y:S08]  /*1f70*/  HMMA.16816.F32.BF16 R36, R188, R38, R44 ;  /* 0x00000026bc24723c */ /* 0x000ff0000004182c */
[C---:B--2---:R-:W-:Y:S01]  /*1f80*/  HMMA.16816.F32.BF16 R52, R196.reuse, R150, R112 ;  /* 0x00000096c434723c */ /* 0x044fe20000041870 */
[----:B------:R-:W-:Y:S07]  /*1f90*/  LDSM.16.M88.4 R112, [R206+0x6800] ;  /* 0x00680000ce70783b */ /* 0x000fee0000000200 */
[C---:B---3--:R-:W-:Y:S01]  /*1fa0*/  HMMA.16816.F32.BF16 R48, R196.reuse, R72, R124 ;  /* 0x00000048c430723c */ /* 0x048fe2000004187c */
[----:B------:R-:W-:Y:S07]  /*1fb0*/  LDSM.16.M88.4 R124, [R206+0x7000] ;  /* 0x00700000ce7c783b */ /* 0x000fee0000000200 */
[C---:B------:R-:W-:Y:S01]  /*1fc0*/  HMMA.16816.F32.BF16 R44, R196.reuse, R74, R108 ;  /* 0x0000004ac42c723c */ /* 0x040fe2000004186c */
[----:B------:R-:W-:Y:S07]  /*1fd0*/  LDSM.16.M88.4 R108, [R206+0x6000] ;  /* 0x00600000ce6c783b */ /* 0x000fee0000000200 */
[C---:B----4-:R-:W-:Y:S01]  /*1fe0*/  HMMA.16816.F32.BF16 R40, R196.reuse, R84, R88 ;  /* 0x00000054c428723c */ /* 0x050fe20000041858 */
[----:B------:R-:W2:Y:S07]  /*1ff0*/  LDSM.16.M88.4 R88, [R206+0x5800] ;  /* 0x00580000ce58783b */ /* 0x000eae0000000200 */
[----:B------:R-:W-:Y:S01]  /*2000*/  HMMA.16816.F32.BF16 R32, R196, R86, R144 ;  /* 0x00000056c420723c */ /* 0x000fe20000041890 */
[----:B------:R-:W3:Y:S01]  /*2010*/  LDSM.16.M88.4 R144, [R206+0x7800] ;  /* 0x00780000ce90783b */ /* 0x000ee20000000200 */
[----:B------:R-:W-:-:S06]  /*2020*/  DEPBAR.LE SB0, 0x0 ;  /* 0x000080000000791a */ /* 0x000fcc0000000000 */
[C---:B------:R-:W-:Y:S08]  /*2030*/  HMMA.16816.F32.BF16 R56, R196.reuse, R148, R76 ;  /* 0x00000094c438723c */ /* 0x040ff0000004184c */
[C---:B------:R-:W-:Y:S08]  /*2040*/  HMMA.16816.F32.BF16 R84, R196.reuse, R16, R120 ;  /* 0x00000010c454723c */ /* 0x040ff00000041878 */
[C---:B------:R-:W-:Y:S08]  /*2050*/  HMMA.16816.F32.BF16 R92, R196.reuse, R18, R92 ;  /* 0x00000012c45c723c */ /* 0x040ff0000004185c */
[C---:B------:R-:W-:Y:S08]  /*2060*/  HMMA.16816.F32.BF16 R100, R196.reuse, R12, R100 ;  /* 0x0000000cc464723c */ /* 0x040ff00000041864 */
[C---:B------:R-:W-:Y:S08]  /*2070*/  HMMA.16816.F32.BF16 R104, R196.reuse, R14, R104 ;  /* 0x0000000ec468723c */ /* 0x040ff00000041868 */
[C---:B-----5:R-:W-:Y:S08]  /*2080*/  HMMA.16816.F32.BF16 R96, R196.reuse, R8, R96 ;  /* 0x00000008c460723c */ /* 0x060ff00000041860 */
[C---:B------:R-:W-:Y:S08]  /*2090*/  HMMA.16816.F32.BF16 R16, R196.reuse, R10, R80 ;  /* 0x0000000ac410723c */ /* 0x040ff00000041850 */
[C---:B-1----:R-:W-:Y:S08]  /*20a0*/  HMMA.16816.F32.BF16 R72, R196.reuse, R20, R132 ;  /* 0x00000014c448723c */ /* 0x042ff00000041884 */
[C---:B------:R-:W-:Y:S08]  /*20b0*/  HMMA.16816.F32.BF16 R76, R196.reuse, R22, R128 ;  /* 0x00000016c44c723c */ /* 0x040ff00000041880 */
[C---:B------:R-:W-:Y:S08]  /*20c0*/  HMMA.16816.F32.BF16 R12, R196.reuse, R28, R24 ;  /* 0x0000001cc40c723c */ /* 0x040ff00000041818 */
[----:B------:R-:W-:Y:S08]  /*20d0*/  HMMA.16816.F32.BF16 R8, R196, R30, R36 ;  /* 0x0000001ec408723c */ /* 0x000ff00000041824 */
[C---:B------:R-:W-:Y:S08]  /*20e0*/  HMMA.16816.F32.BF16 R80, R200.reuse, R68, R56 ;  /* 0x00000044c850723c */ /* 0x040ff00000041838 */
[C---:B------:R-:W-:Y:S08]  /*20f0*/  HMMA.16816.F32.BF16 R68, R200.reuse, R70, R52 ;  /* 0x00000046c844723c */ /* 0x040ff00000041834 */
[C---:B------:R-:W-:Y:S08]  /*2100*/  HMMA.16816.F32.BF16 R36, R200.reuse, R64, R48 ;  /* 0x00000040c824723c */ /* 0x040ff00000041830 */
[C---:B------:R-:W-:Y:S08]  /*2110*/  HMMA.16816.F32.BF16 R64, R200.reuse, R66, R44 ;  /* 0x00000042c840723c */ /* 0x040ff0000004182c */
[C---:B------:R-:W-:Y:S08]  /*2120*/  HMMA.16816.F32.BF16 R52, R200.reuse, R60, R40 ;  /* 0x0000003cc834723c */ /* 0x040ff00000041828 */
[C---:B------:R-:W-:Y:S08]  /*2130*/  HMMA.16816.F32.BF16 R32, R200.reuse, R62, R32 ;  /* 0x0000003ec820723c */ /* 0x040ff00000041820 */
[C---:B--2---:R-:W-:Y:S08]  /*2140*/  HMMA.16816.F32.BF16 R20, R200.reuse, R88, R72 ;  /* 0x00000058c814723c */ /* 0x044ff00000041848 */
[C---:B------:R-:W-:Y:S08]  /*2150*/  HMMA.16816.F32.BF16 R24, R200.reuse, R90, R76 ;  /* 0x0000005ac818723c */ /* 0x040ff0000004184c */
[C---:B------:R-:W-:Y:S08]  /*2160*/  HMMA.16816.F32.BF16 R28, R200.reuse, R108, R84 ;  /* 0x0000006cc81c723c */ /* 0x040ff00000041854 */
[C---:B------:R-:W-:Y:S08]  /*2170*/  HMMA.16816.F32.BF16 R40, R200.reuse, R110, R92 ;  /* 0x0000006ec828723c */ /* 0x040ff0000004185c */
[C---:B------:R-:W-:Y:S08]  /*2180*/  HMMA.16816.F32.BF16 R44, R200.reuse, R112, R100 ;  /* 0x00000070c82c723c */ /* 0x040ff00000041864 */
[C---:B------:R-:W-:Y:S08]  /*2190*/  HMMA.16816.F32.BF16 R48, R200.reuse, R114, R104 ;  /* 0x00000072c830723c */ /* 0x040ff00000041868 */
[C---:B------:R-:W-:Y:S08]  /*21a0*/  HMMA.16816.F32.BF16 R96, R200.reuse, R124, R96 ;  /* 0x0000007cc860723c */ /* 0x040ff00000041860 */
[C---:B------:R-:W-:Y:S08]  /*21b0*/  HMMA.16816.F32.BF16 R16, R200.reuse, R126, R16 ;  /* 0x0000007ec810723c */ /* 0x040ff00000041810 */
[C---:B---3--:R-:W-:Y:S08]  /*21c0*/  HMMA.16816.F32.BF16 R60, R200.reuse, R144, R12 ;  /* 0x00000090c83c723c */ /* 0x048ff0000004180c */
[----:B------:R-:W-:Y:S01]  /*21d0*/  HMMA.16816.F32.BF16 R56, R200, R146, R8 ;  /* 0x00000092c838723c */ /* 0x000fe20000041808 */
[----:B------:R-:W-:Y:S06]  /*21e0*/  BAR.SYNC.DEFER_BLOCKING 0x0 ;  /* 0x0000000000007b1d */ /* 0x000fec0000010000 */
[----:B------:R-:W-:Y:S05]  /*21f0*/  @!P1 BRA `(.L_x_1) ;  /* 0x0000026000009947 */ /* 0x000fea0003800000 */
[----:B------:R-:W-:Y:S01]  /*2200*/  ULEA.HI.SX32 UR5, UR18, 0xfffffffe, 0x19 ;  /* 0xfffffffe12057891 */ /* 0x000fe2000f8fca3f */
[----:B------:R-:W-:-:S03]  /*2210*/  IMAD.SHL.U32 R14, R249, 0x2, RZ ;  /* 0x00000002f90e7824 */ /* 0x000fc600078e00ff */
[----:B------:R-:W-:Y:S02]  /*2220*/  USHF.R.S32.HI UR4, URZ, 0x1f, UR5 ;  /* 0x0000001f3f047899 */ /* 0x000fe40008011405 */
[----:B------:R-:W-:Y:S01]  /*2230*/  UIMAD UR9, UR9, UR5, URZ ;  /* 0x00000005090972a4 */ /* 0x000fe2000f8e023f */
[----:B------:R-:W-:Y:S01]  /*2240*/  IMAD.U32 R2, RZ, RZ, UR5 ;  /* 0x00000005ff027e24 */ /* 0x000fe2000f8e00ff */
[----:B------:R-:W-:Y:S02]  /*2250*/  USHF.L.U32 UR5, UR6, 0x6, URZ ;  /* 0x0000000606057899 */ /* 0x000fe4000800063f */
[----:B------:R-:W-:Y:S01]  /*2260*/  UIMAD UR4, UR4, UR10, UR9 ;  /* 0x0000000a040472a4 */ /* 0x000fe2000f8e0209 */
[----:B------:R-:W-:Y:S01]  /*2270*/  IMAD.WIDE.U32 R6, R2, UR10, R242 ;  /* 0x0000000a02067c25 */ /* 0x000fe2000f8e00f2 */
[----:B------:R-:W-:Y:S02]  /*2280*/  USHF.L.U64.HI UR6, UR6, 0x6, UR7 ;  /* 0x0000000606067899 */ /* 0x000fe40008010207 */
[----:B------:R-:W-:Y:S01]  /*2290*/  UIADD3 UR7, UP0, UR20, 0x80, URZ ;  /* 0x0000008014077890 */ /* 0x000fe2000ff1e03f */
[----:B------:R-:W-:Y:S01]  /*22a0*/  IMAD.U32 R12, RZ, RZ, UR5 ;  /* 0x00000005ff0c7e24 */ /* 0x000fe2000f8e00ff */
[----:B------:R-:W-:-:S02]  /*22b0*/  IADD3 R3, R7, UR4, RZ ;  /* 0x0000000407037c10 */ /* 0x000fc4000fffe0ff */
[----:B------:R-:W-:Y:S01]  /*22c0*/  LEA R2, P2, R6, c[0x0][0x1c8], 0x1 ;  /* 0x0000720006027a11 */ /* 0x000fe200078408ff */
[----:B------:R-:W-:-:S03]  /*22d0*/  UIADD3.X UR4, URZ, UR14, URZ, UP0, !UPT ;  /* 0x0000000e3f047290 */ /* 0x000fc600087fe43f */
[----:B------:R-:W-:Y:S02]  /*22e0*/  LEA.HI.X R3, R6, c[0x0][0x1cc], R3, 0x1, P2 ;  /* 0x0000730006037a11 */ /* 0x000fe400010f0c03 */
[----:B------:R-:W-:Y:S02]  /*22f0*/  IADD3 R6, P5, R2, UR5, RZ ;  /* 0x0000000502067c10 */ /* 0x000fe4000ffbe0ff */
[----:B------:R-:W-:Y:S01]  /*2300*/  IADD3 R12, P4, P2, R12, 0x80, R2 ;  /* 0x000000800c0c7810 */ /* 0x000fe20007a9e002 */
[----:B------:R-:W-:Y:S01]  /*2310*/  @!PT LDS RZ, [RZ] ;  /* 0x00000000fffff984 */ /* 0x000fe20000000800 */
[----:B------:R-:W-:Y:S01]  /*2320*/  @!PT LDS RZ, [RZ] ;  /* 0x00000000fffff984 */ /* 0x000fe20000000800 */
[----:B------:R-:W-:Y:S01]  /*2330*/  @!PT LDS RZ, [RZ] ;  /* 0x00000000fffff984 */ /* 0x000fe20000000800 */
[----:B------:R1:W-:Y:S01]  /*2340*/  LDGSTS.E.BYPASS.LTC128B.128 [R14+0x8100], [R2.64], !P3 ;  /* 0x08100000020e7fae */ /* 0x0003e2000d901d56 */
[----:B------:R-:W-:Y:S02]  /*2350*/  IADD3.X R7, R3, UR6, RZ, P5, !PT ;  /* 0x0000000603077c10 */ /* 0x000fe4000affe4ff */
[----:B------:R-:W-:Y:S01]  /*2360*/  IADD3.X R13, RZ, UR6, R3, P4, P2 ;  /* 0x00000006ff0d7c10 */ /* 0x000fe2000a7e4403 */
[----:B------:R1:W-:Y:S01]  /*2370*/  LDGSTS.E.BYPASS.LTC128B.128 [R14+0xc100], [R2.64+0x80], !P0 ;  /* 0x0c100080020e7fae */ /* 0x0003e2000c101d56 */
[----:B------:R-:W-:-:S03]  /*2380*/  IADD3 R10, P5, R6, UR7, RZ ;  /* 0x00000007060a7c10 */ /* 0x000fc6000ffbe0ff */
[----:B------:R2:W-:Y:S01]  /*2390*/  LDGSTS.E.BYPASS.LTC128B.128 [R14+0x9100], [R6.64], !P3 ;  /* 0x09100000060e7fae */ /* 0x0005e2000d901d56 */
[----:B------:R-:W-:-:S03]  /*23a0*/  IADD3.X R11, R7, UR4, RZ, P5, !PT ;  /* 0x00000004070b7c10 */ /* 0x000fc6000affe4ff */
[----:B------:R3:W-:Y:S01]  /*23b0*/  LDGSTS.E.BYPASS.LTC128B.128 [R14+0xd100], [R12.64], !P0 ;  /* 0x0d1000000c0e7fae */ /* 0x0007e2000c101d56 */
[----:B-1----:R-:W-:-:S04]  /*23c0*/  IADD3 R2, P2, R6, UR5, RZ ;  /* 0x0000000506027c10 */ /* 0x002fc8000ff5e0ff */
[----:B------:R-:W-:Y:S02]  /*23d0*/  IADD3.X R3, R7, UR6, RZ, P2, !PT ;  /* 0x0000000607037c10 */ /* 0x000fe400097fe4ff */
[C---:B------:R-:W-:Y:S02]  /*23e0*/  IADD3 R8, P4, R2.reuse, UR5, RZ ;  /* 0x0000000502087c10 */ /* 0x040fe4000ff9e0ff */
[----:B--2---:R-:W-:Y:S01]  /*23f0*/  IADD3 R6, P2, R2, UR7, RZ ;  /* 0x0000000702067c10 */ /* 0x004fe2000ff5e0ff */
[----:B------:R3:W-:Y:S01]  /*2400*/  LDGSTS.E.BYPASS.LTC128B.128 [R14+0xa100], [R2.64], !P3 ;  /* 0x0a100000020e7fae */ /* 0x0007e2000d901d56 */
[C---:B------:R-:W-:Y:S02]  /*2410*/  IADD3.X R9, R3.reuse, UR6, RZ, P4, !PT ;  /* 0x0000000603097c10 */ /* 0x040fe4000a7fe4ff */
[----:B------:R-:W-:Y:S01]  /*2420*/  IADD3.X R7, R3, UR4, RZ, P2, !PT ;  /* 0x0000000403077c10 */ /* 0x000fe200097fe4ff */
[----:B------:R3:W-:Y:S04]  /*2430*/  LDGSTS.E.BYPASS.LTC128B.128 [R14+0xe100], [R10.64], !P0 ;  /* 0x0e1000000a0e7fae */ /* 0x0007e8000c101d56 */
[----:B------:R3:W-:Y:S04]  /*2440*/  LDGSTS.E.BYPASS.LTC128B.128 [R14+0xb100], [R8.64], !P3 ;  /* 0x0b100000080e7fae */ /* 0x0007e8000d901d56 */
[----:B------:R3:W-:Y:S02]  /*2450*/  LDGSTS.E.BYPASS.LTC128B.128 [R14+0xf100], [R6.64], !P0 ;  /* 0x0f100000060e7fae */ /* 0x0007e4000c101d56 */
.L_x_1:
[----:B---3--:R-:W-:Y:S01]  /*2460*/  SHF.R.S32.HI R2, RZ, 0x1f, R116 ;  /* 0x0000001fff027819 */ /* 0x008fe20000011474 */
[----:B------:R-:W-:Y:S01]  /*2470*/  UIMAD UR8, UR13, -0x80, UR8 ;  /* 0xffffff800d0878a4 */ /* 0x000fe2000f8e0208 */
[----:B------:R-:W-:Y:S01]  /*2480*/  IMAD.SHL.U32 R204, R4, 0x2, RZ ;  /* 0x0000000204cc7824 */ /* 0x000fe200078e00ff */
[----:B------:R-:W0:Y:S01]  /*2490*/  LDGDEPBAR ;  /* 0x00000000000079af */ /* 0x000e220000000000 */
[----:B------:R-:W-:-:S02]  /*24a0*/  LEA.HI R3, R2, R116, RZ, 0x2 ;  /* 0x0000007402037211 */ /* 0x000fc400078f10ff */
[--C-:B------:R-:W-:Y:S02]  /*24b0*/  IMAD R205, R5, 0x2, R204.reuse ;  /* 0x0000000205cd7824 */ /* 0x100fe400078e02cc */
[----:B------:R-:W-:Y:S01]  /*24c0*/  LOP3.LUT R2, R3, 0x7ffffffc, RZ, 0xc0, !PT ;  /* 0x7ffffffc03027812 */ /* 0x000fe200078ec0ff */
[----:B------:R1:W-:Y:S01]  /*24d0*/  STL [R1+0x8], R3 ;  /* 0x0000080301007387 */ /* 0x0003e20000100800 */
[C---:B------:R-:W-:Y:S02]  /*24e0*/  IMAD R208, R0.reuse, 0x2, R204 ;  /* 0x0000000200d07824 */ /* 0x040fe400078e02cc */
[----:B------:R-:W-:Y:S02]  /*24f0*/  IMAD R207, R0, 0x2, R205 ;  /* 0x0000000200cf7824 */ /* 0x000fe400078e02cd */
[----:B------:R-:W-:Y:S02]  /*2500*/  IMAD.IADD R2, R116, 0x1, -R2 ;  /* 0x0000000174027824 */ /* 0x000fe400078e0a02 */
[----:B-1----:R-:W-:-:S04]  /*2510*/  IMAD.U32 R3, RZ, RZ, UR8 ;  /* 0x00000008ff037e24 */ /* 0x002fc8000f8e00ff */
[----:B------:R-:W-:-:S05]  /*2520*/  IMAD R2, R2, -0x2, R3 ;  /* 0xfffffffe02027824 */ /* 0x000fca00078e0203 */
[C---:B------:R-:W-:Y:S02]  /*2530*/  ISETP.GT.AND P5, PT, R2.reuse, RZ, PT ;  /* 0x000000ff0200720c */ /* 0x040fe40003fa4270 */
[C---:B------:R-:W-:Y:S02]  /*2540*/  ISETP.GT.AND P2, PT, R2.reuse, 0x1, PT ;  /* 0x000000010200780c */ /* 0x040fe40003f44270 */
[----:B------:R-:W-:Y:S02]  /*2550*/  ISETP.GT.AND P4, PT, R2, 0x8, PT ;  /* 0x000000080200780c */ /* 0x000fe40003f84270 */
[----:B------:R-:W-:Y:S02]  /*2560*/  FSEL R8, R80, -INF , P5 ;  /* 0xff80000050087808 */ /* 0x000fe40002800000 */
[----:B------:R-:W-:Y:S02]  /*2570*/  FSEL R9, R81, -INF , P2 ;  /* 0xff80000051097808 */ /* 0x000fe40001000000 */
[----:B------:R-:W-:-:S02]  /*2580*/  FSEL R13, R83, -INF , P2 ;  /* 0xff800000530d7808 */ /* 0x000fc40001000000 */
[----:B------:R-:W-:Y:S02]  /*2590*/  ISETP.GT.AND P2, PT, R2, 0x9, PT ;  /* 0x000000090200780c */ /* 0x000fe40003f44270 */
[----:B------:R-:W-:Y:S02]  /*25a0*/  FSEL R10, R68, -INF , P4 ;  /* 0xff800000440a7808 */ /* 0x000fe40002000000 */
[----:B------:R-:W-:Y:S02]  /*25b0*/  FMNMX.FTZ R3, R8, R9, !PT ;  /* 0x0000000908037209 */ /* 0x000fe40007810000 */
[----:B------:R-:W-:Y:S02]  /*25c0*/  FSEL R12, R82, -INF , P5 ;  /* 0xff800000520c7808 */ /* 0x000fe40002800000 */
[----:B------:R-:W-:Y:S02]  /*25d0*/  ISETP.GT.AND P5, PT, R2, 0x10, PT ;  /* 0x000000100200780c */ /* 0x000fe40003fa4270 */
[----:B------:R-:W-:-:S02]  /*25e0*/  FSEL R11, R69, -INF , P2 ;  /* 0xff800000450b7808 */ /* 0x000fc40001000000 */
[----:B------:R-:W-:Y:S02]  /*25f0*/  FMNMX.FTZ R3, R10, R3, !PT ;  /* 0x000000030a037209 */ /* 0x000fe40007810000 */
[----:B------:R-:W-:Y:S02]  /*2600*/  FSEL R15, R71, -INF , P2 ;  /* 0xff800000470f7808 */ /* 0x000fe40001000000 */
[----:B------:R-:W-:Y:S02]  /*2610*/  ISETP.GT.AND P2, PT, R2, 0x11, PT ;  /* 0x000000110200780c */ /* 0x000fe40003f44270 */
[----:B------:R-:W-:Y:S02]  /*2620*/  FSEL R36, R36, -INF , P5 ;  /* 0xff80000024247808 */ /* 0x000fe40002800000 */
[----:B------:R-:W-:Y:S02]  /*2630*/  FMNMX.FTZ R3, R11, R3, !PT ;  /* 0x000000030b037209 */ /* 0x000fe40007810000 */
[----:B------:R-:W-:-:S02]  /*2640*/  FSEL R14, R70, -INF , P4 ;  /* 0xff800000460e7808 */ /* 0x000fc40002000000 */
[----:B------:R-:W-:Y:S02]  /*2650*/  ISETP.GT.AND P4, PT, R2, 0x18, PT ;  /* 0x000000180200780c */ /* 0x000fe40003f84270 */
[----:B------:R-:W-:Y:S02]  /*2660*/  FSEL R37, R37, -INF , P2 ;  /* 0xff80000025257808 */ /* 0x000fe40001000000 */
[----:B------:R-:W-:Y:S02]  /*2670*/  FMNMX.FTZ R3, R36, R3, !PT ;  /* 0x0000000324037209 */ /* 0x000fe40007810000 */
[----:B------:R-:W-:Y:S02]  /*2680*/  FSEL R72, R38, -INF , P5 ;  /* 0xff80000026487808 */ /* 0x000fe40002800000 */
[----:B------:R-:W-:Y:S02]  /*2690*/  FSEL R76, R39, -INF , P2 ;  /* 0xff800000274c7808 */ /* 0x000fe40001000000 */
[----:B------:R-:W-:-:S02]  /*26a0*/  ISETP.GT.AND P2, PT, R2, 0x19, PT ;  /* 0x000000190200780c */ /* 0x000fc40003f44270 */
[----:B------:R-:W-:Y:S02]  /*26b0*/  FSEL R38, R64, -INF , P4 ;  /* 0xff80000040267808 */ /* 0x000fe40002000000 */
[----:B------:R-:W-:Y:S02]  /*26c0*/  FMNMX.FTZ R3, R37, R3, !PT ;  /* 0x0000000325037209 */ /* 0x000fe40007810000 */
[----:B------:R-:W-:Y:S02]  /*26d0*/  ISETP.GT.AND P5, PT, R2, 0x20, PT ;  /* 0x000000200200780c */ /* 0x000fe40003fa4270 */
[----:B------:R-:W-:Y:S02]  /*26e0*/  FSEL R39, R65, -INF , P2 ;  /* 0xff80000041277808 */ /* 0x000fe40001000000 */
[----:B------:R-:W-:Y:S02]  /*26f0*/  FMNMX.FTZ R3, R38, R3, !PT ;  /* 0x0000000326037209 */ /* 0x000fe40007810000 */
[----:B------:R-:W-:-:S02]  /*2700*/  FSEL R77, R66, -INF , P4 ;  /* 0xff800000424d7808 */ /* 0x000fc40002000000 */
[----:B------:R-:W-:Y:S02]  /*2710*/  ISETP.GT.AND P4, PT, R2, 0x21, PT ;  /* 0x000000210200780c */ /* 0x000fe40003f84270 */
[----:B------:R-:W-:Y:S02]  /*2720*/  FSEL R104, R52, -INF , P5 ;  /* 0xff80000034687808 */ /* 0x000fe40002800000 */
[----:B------:R-:W-:Y:S02]  /*2730*/  FMNMX.FTZ R3, R39, R3, !PT ;  /* 0x0000000327037209 */ /* 0x000fe40007810000 */
[----:B------:R-:W-:Y:S02]  /*2740*/  FMNMX.FTZ R6, R12, R13, !PT ;  /* 0x0000000d0c067209 */ /* 0x000fe40007810000 */
[----:B------:R-:W-:Y:S02]  /*2750*/  FSEL R78, R67, -INF , P2 ;  /* 0xff800000434e7808 */ /* 0x000fe40001000000 */
[----:B------:R-:W-:-:S02]  /*2760*/  ISETP.GT.AND P2, PT, R2, 0x28, PT ;  /* 0x000000280200780c */ /* 0x000fc40003f44270 */
[----:B------:R-:W-:Y:S02]  /*2770*/  FSEL R106, R53, -INF , P4 ;  /* 0xff800000356a7808 */ /* 0x000fe40002000000 */
[----:B------:R-:W-:Y:S02]  /*2780*/  FMNMX.FTZ R3, R104, R3, !PT ;  /* 0x0000000368037209 */ /* 0x000fe40007810000 */
[----:B------:R-:W-:Y:S02]  /*2790*/  FMNMX.FTZ R6, R14, R6, !PT ;  /* 0x000000060e067209 */ /* 0x000fe40007810000 */
[----:B------:R-:W-:Y:S02]  /*27a0*/  FSEL R117, R55, -INF , P4 ;  /* 0xff80000037757808 */ /* 0x000fe40002000000 */
[----:B------:R-:W-:Y:S02]  /*27b0*/  ISETP.GT.AND P4, PT, R2, 0x29, PT ;  /* 0x000000290200780c */ /* 0x000fe40003f84270 */
[----:B------:R-:W-:-:S02]  /*27c0*/  FSEL R105, R32, -INF , P2 ;  /* 0xff80000020697808 */ /* 0x000fc40001000000 */
[----:B------:R-:W-:Y:S02]  /*27d0*/  FMNMX.FTZ R3, R106, R3, !PT ;  /* 0x000000036a037209 */ /* 0x000fe40007810000 */
[----:B------:R-:W-:Y:S02]  /*27e0*/  FMNMX.FTZ R6, R15, R6, !PT ;  /* 0x000000060f067209 */ /* 0x000fe40007810000 */
[----:B------:R-:W-:Y:S02]  /*27f0*/  FSEL R118, R54, -INF , P5 ;  /* 0xff80000036767808 */ /* 0x000fe40002800000 */
[----:B------:R-:W-:Y:S02]  /*2800*/  FSEL R107, R33, -INF , P4 ;  /* 0xff800000216b7808 */ /* 0x000fe40002000000 */
[----:B------:R-:W-:Y:S02]  /*2810*/  ISETP.GT.AND P5, PT, R2, 0x30, PT ;  /* 0x000000300200780c */ /* 0x000fe40003fa4270 */
[----:B------:R-:W-:-:S02]  /*2820*/  FMNMX.FTZ R3, R105, R3, !PT ;  /* 0x0000000369037209 */ /* 0x000fc40007810000 */
[----:B------:R-:W-:Y:S02]  /*2830*/  FMNMX.FTZ R6, R72, R6, !PT ;  /* 0x0000000648067209 */ /* 0x000fe40007810000 */
[----:B------:R-:W-:Y:S02]  /*2840*/  FSEL R144, R35, -INF , P4 ;  /* 0xff80000023907808 */ /* 0x000fe40002000000 */
[----:B------:R-:W-:Y:S02]  /*2850*/  ISETP.GT.AND P4, PT, R2, 0x31, PT ;  /* 0x000000310200780c */ /* 0x000fe40003f84270 */
[----:B------:R-:W-:Y:S02]  /*2860*/  FSEL R148, R20, -INF , P5 ;  /* 0xff80000014947808 */ /* 0x000fe40002800000 */
[----:B------:R-:W-:Y:S02]  /*2870*/  FMNMX.FTZ R3, R107, R3, !PT ;  /* 0x000000036b037209 */ /* 0x000fe40007810000 */
[----:B------:R-:W-:-:S02]  /*2880*/  FMNMX.FTZ R6, R76, R6, !PT ;  /* 0x000000064c067209 */ /* 0x000fc40007810000 */
[----:B------:R-:W-:Y:S02]  /*2890*/  FSEL R132, R34, -INF , P2 ;  /* 0xff80000022847808 */ /* 0x000fe40001000000 */
[----:B------:R-:W-:Y:S01]  /*28a0*/  ISETP.GT.AND P2, PT, R2, 0x38, PT ;  /* 0x000000380200780c */ /* 0x000fe20003f44270 */
[----:B------:R-:W-:Y:S01]  /*28b0*/  LDSM.16.MT88.4 R32, [R205+0x900] ;  /* 0x00090000cd20783b */ /* 0x000fe20000004200 */
[----:B------:R-:W-:Y:S02]  /*28c0*/  FSEL R150, R21, -INF , P4 ;  /* 0xff80000015967808 */ /* 0x000fe40002000000 */
[----:B------:R-:W-:Y:S02]  /*28d0*/  FMNMX.FTZ R3, R148, R3, !PT ;  /* 0x0000000394037209 */ /* 0x000fe40007810000 */
[----:B------:R-:W-:Y:S02]  /*28e0*/  FMNMX.FTZ R6, R77, R6, !PT ;  /* 0x000000064d067209 */ /* 0x000fe40007810000 */
[----:B------:R-:W-:-:S02]  /*28f0*/  FSEL R152, R23, -INF , P4 ;  /* 0xff80000017987808 */ /* 0x000fc40002000000 */
[----:B------:R-:W-:Y:S02]  /*2900*/  ISETP.GT.AND P4, PT, R2, 0x39, PT ;  /* 0x000000390200780c */ /* 0x000fe40003f84270 */
[----:B------:R-:W-:Y:S02]  /*2910*/  FSEL R149, R24, -INF , P2 ;  /* 0xff80000018957808 */ /* 0x000fe40001000000 */
[----:B------:R-:W-:Y:S02]  /*2920*/  FMNMX.FTZ R3, R150, R3, !PT ;  /* 0x0000000396037209 */ /* 0x000fe40007810000 */
[----:B------:R-:W-:Y:S02]  /*2930*/  FMNMX.FTZ R6, R78, R6, !PT ;  /* 0x000000064e067209 */ /* 0x000fe40007810000 */
[----:B------:R-:W-:Y:S02]  /*2940*/  FSEL R155, R27, -INF , P4 ;  /* 0xff8000001b9b7808 */ /* 0x000fe40002000000 */
[----:B------:R-:W-:-:S02]  /*2950*/  FSEL R151, R25, -INF , P4 ;  /* 0xff80000019977808 */ /* 0x000fc40002000000 */
[----:B------:R-:W-:Y:S02]  /*2960*/  ISETP.GT.AND P4, PT, R2, 0x40, PT ;  /* 0x000000400200780c */ /* 0x000fe40003f84270 */
[----:B------:R-:W-:Y:S02]  /*2970*/  FMNMX.FTZ R3, R149, R3, !PT ;  /* 0x0000000395037209 */ /* 0x000fe40007810000 */
[----:B------:R-:W-:Y:S02]  /*2980*/  FMNMX.FTZ R6, R118, R6, !PT ;  /* 0x0000000676067209 */ /* 0x000fe40007810000 */
[----:B------:R-:W-:Y:S02]  /*2990*/  FSEL R154, R26, -INF , P2 ;  /* 0xff8000001a9a7808 */ /* 0x000fe40001000000 */
[----:B------:R-:W-:Y:S01]  /*29a0*/  ISETP.GT.AND P2, PT, R2, 0x41, PT ;  /* 0x000000410200780c */ /* 0x000fe20003f44270 */
[----:B------:R-:W-:Y:S01]  /*29b0*/  LDSM.16.MT88.4 R24, [R207+0x100] ;  /* 0x00010000cf18783b */ /* 0x000fe20000004200 */
        /* <DEDUP_REMOVED lines=9> */
[----:B------:R-:W-:Y:S01]  /*2a50*/  ISETP.GT.AND P2, PT, R2, 0x49, PT ;  /* 0x000000490200780c */ /* 0x000fe20003f44270 */
[----:B------:R-:W-:Y:S01]  /*2a60*/  LDSM.16.MT88.4 R28, [R208+0x900] ;  /* 0x00090000d01c783b */ /* 0x000fe20000004200 */
[----:B------:R-:W-:Y:S02]  /*2a70*/  FSEL R156, R40, -INF , P4 ;  /* 0xff800000289c7808 */ /* 0x000fe40002000000 */
[----:B------:R-:W-:Y:S02]  /*2a80*/  FMNMX.FTZ R3, R158, R3, !PT ;  /* 0x000000039e037209 */ /* 0x000fe40007810000 */
[----:B------:R-:W-:-:S02]  /*2a90*/  FSEL R153, R22, -INF , P5 ;  /* 0xff80000016997808 */ /* 0x000fc40002800000 */
[----:B------:R-:W-:Y:S01]  /*2aa0*/  FMNMX.FTZ R6, R144, R6, !PT ;  /* 0x0000000690067209 */ /* 0x000fe20007810000 */
[----:B------:R-:W-:Y:S01]  /*2ab0*/  LDSM.16.MT88.4 R20, [R204+0x100] ;  /* 0x00010000cc14783b */ /* 0x000fe20000004200 */
[----:B------:R-:W-:Y:S02]  /*2ac0*/  FSEL R163, R42, -INF , P4 ;  /* 0xff8000002aa37808 */ /* 0x000fe40002000000 */
[----:B------:R-:W-:Y:S02]  /*2ad0*/  FSEL R159, R41, -INF , P2 ;  /* 0xff800000299f7808 */ /* 0x000fe40001000000 */
[----:B------:R-:W-:Y:S02]  /*2ae0*/  ISETP.GT.AND P4, PT, R2, 0x50, PT ;  /* 0x000000500200780c */ /* 0x000fe40003f84270 */
        /* <DEDUP_REMOVED lines=9> */
[----:B------:R-:W-:Y:S02]  /*2b80*/  FSEL R167, R45, -INF , P2 ;  /* 0xff8000002da77808 */ /* 0x000fe40001000000 */
[----:B------:R-:W-:Y:S02]  /*2b90*/  ISETP.GT.AND P4, PT, R2, 0x58, PT ;  /* 0x000000580200780c */ /* 0x000fe40003f84270 */
        /* <DEDUP_REMOVED lines=8> */
[----:B------:R-:W-:Y:S02]  /*2c20*/  FSEL R168, R49, -INF , P2 ;  /* 0xff80000031a87808 */ /* 0x000fe40001000000 */
[----:B------:R-:W-:-:S02]  /*2c30*/  ISETP.GT.AND P4, PT, R2, 0x60, PT ;  /* 0x000000600200780c */ /* 0x000fc40003f84270 */
[----:B------:R-:W-:Y:S02]  /*2c40*/  FMNMX.FTZ R3, R166, R3, !PT ;  /* 0x00000003a6037209 */ /* 0x000fe40007810000 */
[----:B------:R-:W-:Y:S02]  /*2c50*/  FMNMX.FTZ R6, R160, R6, !PT ;  /* 0x00000006a0067209 */ /* 0x000fe40007810000 */
[----:B------:R-:W-:Y:S02]  /*2c60*/  FSEL R172, R51, -INF , P2 ;  /* 0xff80000033ac7808 */ /* 0x000fe40001000000 */
[----:B------:R-:W-:Y:S02]  /*2c70*/  ISETP.GT.AND P2, PT, R2, 0x61, PT ;  /* 0x000000610200780c */ /* 0x000fe40003f44270 */
[----:B------:R-:W-:Y:S02]  /*2c80*/  FSEL R226, R96, -INF , P4 ;  /* 0xff80000060e27808 */ /* 0x000fe40002000000 */
[----:B------:R-:W-:-:S02]  /*2c90*/  FMNMX.FTZ R3, R168, R3, !PT ;  /* 0x00000003a8037209 */ /* 0x000fc40007810000 */
[----:B------:R-:W-:Y:S02]  /*2ca0*/  FMNMX.FTZ R6, R162, R6, !PT ;  /* 0x00000006a2067209 */ /* 0x000fe40007810000 */
[----:B------:R-:W-:Y:S02]  /*2cb0*/  FSEL R230, R98, -INF , P4 ;  /* 0xff80000062e67808 */ /* 0x000fe40002000000 */
[----:B------:R-:W-:Y:S02]  /*2cc0*/  FSEL R227, R97, -INF , P2 ;  /* 0xff80000061e37808 */ /* 0x000fe40001000000 */
[----:B------:R-:W-:Y:S02]  /*2cd0*/  ISETP.GT.AND P4, PT, R2, 0x68, PT ;  /* 0x000000680200780c */ /* 0x000fe40003f84270 */
[----:B------:R-:W-:Y:S02]  /*2ce0*/  FMNMX.FTZ R3, R226, R3, !PT ;  /* 0x00000003e2037209 */ /* 0x000fe40007810000 */
[----:B------:R-:W-:-:S02]  /*2cf0*/  FMNMX.FTZ R6, R163, R6, !PT ;  /* 0x00000006a3067209 */ /* 0x000fc40007810000 */
[----:B------:R-:W-:Y:S02]  /*2d00*/  FSEL R231, R99, -INF , P2 ;  /* 0xff80000063e77808 */ /* 0x000fe40001000000 */
[----:B------:R-:W-:Y:S02]  /*2d10*/  ISETP.GT.AND P2, PT, R2, 0x69, PT ;  /* 0x000000690200780c */ /* 0x000fe40003f44270 */
[----:B------:R-:W-:Y:S02]  /*2d20*/  FSEL R228, R16, -INF , P4 ;  /* 0xff80000010e47808 */ /* 0x000fe40002000000 */
[----:B------:R-:W-:Y:S02]  /*2d30*/  FMNMX.FTZ R3, R227, R3, !PT ;  /* 0x00000003e3037209 */ /* 0x000fe40007810000 */
[----:B------:R-:W-:Y:S02]  /*2d40*/  FMNMX.FTZ R6, R161, R6, !PT ;  /* 0x00000006a1067209 */ /* 0x000fe40007810000 */
[----:B------:R-:W-:-:S02]  /*2d50*/  FSEL R229, R17, -INF , P2 ;  /* 0xff80000011e57808 */ /* 0x000fc40001000000 */
[----:B------:R-:W-:Y:S02]  /*2d60*/  ISETP.GT.AND P6, PT, R2, 0x70, PT ;  /* 0x000000700200780c */ /* 0x000fe40003fc4270 */
[----:B------:R-:W-:Y:S02]  /*2d70*/  FMNMX.FTZ R3, R228, R3, !PT ;  /* 0x00000003e4037209 */ /* 0x000fe40007810000 */
[----:B------:R-:W-:Y:S02]  /*2d80*/  FMNMX.FTZ R6, R169, R6, !PT ;  /* 0x00000006a9067209 */ /* 0x000fe40007810000 */
[----:B------:R-:W-:Y:S02]  /*2d90*/  ISETP.GT.AND P5, PT, R2, 0x71, PT ;  /* 0x000000710200780c */ /* 0x000fe40003fa4270 */
[----:B------:R-:W-:Y:S02]  /*2da0*/  FSEL R232, R60, -INF , P6 ;  /* 0xff8000003ce87808 */ /* 0x000fe40003000000 */
        /* <DEDUP_REMOVED lines=14> */
[----:B------:R-:W-:Y:S02]  /*2e90*/  FMNMX.FTZ R116, R135, R116, !PT ;  /* 0x0000007487747209 */ /* 0x000fe40007810000 */
[----:B------:R-:W-:Y:S02]  /*2ea0*/  FMNMX.FTZ R2, R230, R2, !PT ;  /* 0x00000002e6027209 */ /* 0x000fe40007810000 */
[----:B------:R-:W-:Y:S02]  /*2eb0*/  FMNMX.FTZ R116, R193, R116, !PT ;  /* 0x00000074c1747209 */ /* 0x000fe40007810000 */
[----:B------:R-:W-:Y:S02]  /*2ec0*/  FMNMX.FTZ R2, R231, R2, !PT ;  /* 0x00000002e7027209 */ /* 0x000fe40007810000 */
[----:B------:R-:W-:Y:S01]  /*2ed0*/  FSEL R194, R62, -INF , P6 ;  /* 0xff8000003ec27808 */ /* 0x000fe20003000000 */
[----:B------:R-:W1:Y:S01]  /*2ee0*/  SHFL.BFLY PT, R3, R116, 0x2, 0x1f ;  /* 0x0c401f0074037f89 */ /* 0x000e6200000e0000 */
[----:B------:R-:W-:-:S02]  /*2ef0*/  FMNMX.FTZ R2, R233, R2, !PT ;  /* 0x00000002e9027209 */ /* 0x000fc40007810000 */
[----:B------:R-:W-:Y:S02]  /*2f00*/  FSEL R146, R63, -INF , P5 ;  /* 0xff8000003f927808 */ /* 0x000fe40002800000 */
[----:B------:R-:W-:Y:S02]  /*2f10*/  FMNMX.FTZ R2, R235, R2, !PT ;  /* 0x00000002eb027209 */ /* 0x000fe40007810000 */
[----:B------:R-:W-:Y:S02]  /*2f20*/  FSEL R127, R58, -INF , P4 ;  /* 0xff8000003a7f7808 */ /* 0x000fe40002000000 */
[----:B------:R-:W-:Y:S02]  /*2f30*/  FMNMX.FTZ R2, R194, R2, !PT ;  /* 0x00000002c2027209 */ /* 0x000fe40007810000 */
[----:B------:R-:W-:Y:S02]  /*2f40*/  FSEL R173, R59, -INF , P2 ;  /* 0xff8000003bad7808 */ /* 0x000fe40001000000 */
[----:B------:R-:W-:-:S04]  /*2f50*/  FMNMX.FTZ R2, R146, R2, !PT ;  /* 0x0000000292027209 */ /* 0x000fc80007810000 */
[----:B------:R-:W-:-:S04]  /*2f60*/  FMNMX.FTZ R2, R127, R2, !PT ;  /* 0x000000027f027209 */ /* 0x000fc80007810000 */
[----:B------:R-:W-:Y:S02]  /*2f70*/  FMNMX.FTZ R2, R173, R2, !PT ;  /* 0x00000002ad027209 */ /* 0x000fe40007810000 */
[----:B-1----:R-:W-:-:S03]  /*2f80*/  FMNMX.FTZ R116, R116, R3, !PT ;  /* 0x0000000374747209 */ /* 0x002fc60007810000 */
[----:B------:R-:W1:Y:S04]  /*2f90*/  SHFL.BFLY PT, R3, R2, 0x2, 0x1f ;  /* 0x0c401f0002037f89 */ /* 0x000e6800000e0000 */
[----:B------:R-:W2:Y:S01]  /*2fa0*/  SHFL.BFLY PT, R6, R116, 0x1, 0x1f ;  /* 0x0c201f0074067f89 */ /* 0x000ea200000e0000 */
[----:B-1----:R-:W-:Y:S02]  /*2fb0*/  FMNMX.FTZ R2, R2, R3, !PT ;  /* 0x0000000302027209 */ /* 0x002fe40007810000 */
[----:B--2---:R-:W-:-:S03]  /*2fc0*/  FMNMX.FTZ R116, R116, R6, !PT ;  /* 0x0000000674747209 */ /* 0x004fc60007810000 */
[----:B------:R-:W1:Y:S01]  /*2fd0*/  SHFL.BFLY PT, R7, R2, 0x1, 0x1f ;  /* 0x0c201f0002077f89 */ /* 0x000e6200000e0000 */
[C---:B------:R-:W-:Y:S01]  /*2fe0*/  FSETP.NEU.FTZ.AND P2, PT, R116.reuse, -INF , PT ;  /* 0xff8000007400780b */ /* 0x040fe20003f5d000 */
[----:B------:R-:W-:-:S05]  /*2ff0*/  FMUL.FTZ R6, R116, c[0x0][0x2d0] ;  /* 0x0000b40074067a20 */ /* 0x000fca0000410000 */
[----:B------:R-:W-:-:S05]  /*3000*/  FSEL R6, R6, RZ, P2 ;  /* 0x000000ff06067208 */ /* 0x000fca0001000000 */
[--C-:B------:R-:W-:Y:S02]  /*3010*/  FFMA.FTZ R3, R8, c[0x0][0x2d0], -R6.reuse ;  /* 0x0000b40008037a23 */ /* 0x100fe40000010806 */
[--C-:B------:R-:W-:Y:S02]  /*3020*/  FFMA.FTZ R0, R36, c[0x0][0x2d0], -R6.reuse ;  /* 0x0000b40024007a23 */ /* 0x100fe40000010806 */
[----:B------:R2:W-:Y:S08]  /*3030*/  MUFU.EX2 R237, R3 ;  /* 0x0000000300ed7308 */ /* 0x0005f00000000800 */
[----:B------:R3:W-:Y:S01]  /*3040*/  MUFU.EX2 R125, R0 ;  /* 0x00000000007d7308 */ /* 0x0007e20000000800 */
[----:B--2---:R-:W-:-:S07]  /*3050*/  FFMA.FTZ R3, R9, c[0x0][0x2d0], -R6 ;  /* 0x0000b40009037a23 */ /* 0x004fce0000010806 */
[----:B------:R1:W2:Y:S01]  /*3060*/  MUFU.EX2 R195, R3 ;  /* 0x0000000300c37308 */ /* 0x0002a20000000800 */
[----:B---3--:R-:W-:-:S07]  /*3070*/  FFMA.FTZ R0, R37, c[0x0][0x2d0], -R6 ;  /* 0x0000b40025007a23 */ /* 0x008fce0000010806 */
[----:B------:R3:W-:Y:S01]  /*3080*/  MUFU.EX2 R175, R0 ;  /* 0x0000000000af7308 */ /* 0x0007e20000000800 */
[----:B-1----:R-:W-:Y:S01]  /*3090*/  FMNMX.FTZ R3, R2, R7, !PT ;  /* 0x0000000702037209 */ /* 0x002fe20007810000 */
[--C-:B------:R-:W-:Y:S01]  /*30a0*/  FFMA.FTZ R2, R10, c[0x0][0x2d0], -R6.reuse ;  /* 0x0000b4000a027a23 */ /* 0x100fe20000010806 */
[----:B--2---:R-:W-:Y:S01]  /*30b0*/  F2FP.BF16.PACK_AB R8, R195, R237 ;  /* 0x000000edc308723e */ /* 0x004fe200000010ff */
[----:B------:R-:W-:Y:S01]  /*30c0*/  FFMA.FTZ R7, R11, c[0x0][0x2d0], -R6 ;  /* 0x0000b4000b077a23 */ /* 0x000fe20000010806 */
[----:B------:R-:W-:-:S03]  /*30d0*/  FSETP.NEU.FTZ.AND P2, PT, R3, -INF , PT ;  /* 0xff8000000300780b */ /* 0x000fc60003f5d000 */
[----:B------:R1:W-:Y:S01]  /*30e0*/  MUFU.EX2 R145, R2 ;  /* 0x0000000200917308 */ /* 0x0003e20000000800 */
[----:B---3--:R-:W-:-:S07]  /*30f0*/  FFMA.FTZ R0, R38, c[0x0][0x2d0], -R6 ;  /* 0x0000b40026007a23 */ /* 0x008fce0000010806 */
[----:B------:R-:W2:Y:S01]  /*3100*/  MUFU.EX2 R126, R7 ;  /* 0x00000007007e7308 */ /* 0x000ea20000000800 */
[----:B-1----:R-:W-:-:S07]  /*3110*/  FMUL.FTZ R2, R3, c[0x0][0x2d0] ;  /* 0x0000b40003027a20 */ /* 0x002fce0000410000 */
[----:B------:R1:W-:Y:S01]  /*3120*/  MUFU.EX2 R250, R0 ;  /* 0x0000000000fa7308 */ /* 0x0003e20000000800 */
[----:B------:R-:W-:Y:S02]  /*3130*/  FSEL R2, R2, RZ, P2 ;  /* 0x000000ff02027208 */ /* 0x000fe40001000000 */
[----:B--2---:R-:W-:Y:S01]  /*3140*/  F2FP.BF16.PACK_AB R10, R126, R145 ;  /* 0x000000917e0a723e */ /* 0x004fe200000010ff */
[----:B------:R-:W-:Y:S02]  /*3150*/  IMAD.MOV.U32 R7, RZ, RZ, R146 ;  /* 0x000000ffff077224 */ /* 0x000fe400078e0092 */
[----:B------:R-:W-:-:S04]  /*3160*/  FFMA.FTZ R4, R12, c[0x0][0x2d0], -R2 ;  /* 0x0000b4000c047a23 */ /* 0x000fc80000010802 */
[----:B------:R2:W-:Y:S01]  /*3170*/  MUFU.EX2 R234, R4 ;  /* 0x0000000400ea7308 */ /* 0x0005e20000000800 */
[----:B-1----:R-:W-:Y:S02]  /*3180*/  FFMA.FTZ R0, R39, c[0x0][0x2d0], -R6 ;  /* 0x0000b40027007a23 */ /* 0x002fe40000010806 */
[----:B------:R-:W-:Y:S05]  /*3190*/  LDSM.16.MT88.4 R36, [R204+0x900] ;  /* 0x00090000cc24783b */ /* 0x000fea0000004200 */
[----:B------:R1:W-:Y:S01]  /*31a0*/  MUFU.EX2 R5, R0 ;  /* 0x0000000000057308 */ /* 0x0003e20000000800 */
[----:B--2---:R-:W-:-:S07]  /*31b0*/  FFMA.FTZ R4, R13, c[0x0][0x2d0], -R2 ;  /* 0x0000b4000d047a23 */ /* 0x004fce0000010802 */
[----:B------:R2:W3:Y:S01]  /*31c0*/  MUFU.EX2 R236, R4 ;  /* 0x0000000400ec7308 */ /* 0x0004e20000000800 */
[----:B-1----:R-:W-:-:S07]  /*31d0*/  FFMA.FTZ R0, R72, c[0x0][0x2d0], -R2 ;  /* 0x0000b40048007a23 */ /* 0x002fce0000010802 */
[----:B------:R1:W-:Y:S01]  /*31e0*/  MUFU.EX2 R164, R0 ;  /* 0x0000000000a47308 */ /* 0x0003e20000000800 */
[----:B--2---:R-:W-:Y:S01]  /*31f0*/  FFMA.FTZ R4, R14, c[0x0][0x2d0], -R2 ;  /* 0x0000b4000e047a23 */ /* 0x004fe20000010802 */
[----:B---3--:R-:W-:-:S06]  /*3200*/  F2FP.BF16.PACK_AB R9, R236, R234 ;  /* 0x000000eaec09723e */ /* 0x008fcc00000010ff */
[----:B------:R2:W-:Y:S01]  /*3210*/  MUFU.EX2 R134, R4 ;  /* 0x0000000400867308 */ /* 0x0005e20000000800 */
[----:B-1----:R-:W-:-:S07]  /*3220*/  FFMA.FTZ R0, R76, c[0x0][0x2d0], -R2 ;  /* 0x0000b4004c007a23 */ /* 0x002fce0000010802 */
[----:B------:R1:W-:Y:S01]  /*3230*/  MUFU.EX2 R192, R0 ;  /* 0x0000000000c07308 */ /* 0x0003e20000000800 */
[--C-:B--2---:R-:W-:Y:S02]  /*3240*/  FFMA.FTZ R4, R15, c[0x0][0x2d0], -R2.reuse ;  /* 0x0000b4000f047a23 */ /* 0x104fe40000010802 */
[----:B------:R-:W2:Y:S05]  /*3250*/  LDSM.16.MT88.4 R12, [R208+0x100] ;  /* 0x00010000d00c783b */ /* 0x000eaa0000004200 */
[----:B------:R-:W3:Y:S01]  /*3260*/  MUFU.EX2 R133, R4 ;  /* 0x0000000400857308 */ /* 0x000ee20000000800 */
[----:B-1----:R-:W-:-:S07]  /*3270*/  FFMA.FTZ R0, R77, c[0x0][0x2d0], -R2 ;  /* 0x0000b4004d007a23 */ /* 0x002fce0000010802 */
[----:B------:R1:W-:Y:S01]  /*3280*/  MUFU.EX2 R248, R0 ;  /* 0x0000000000f87308 */ /* 0x0003e20000000800 */
[----:B---3--:R-:W-:Y:S02]  /*3290*/  F2FP.BF16.PACK_AB R11, R133, R134 ;  /* 0x00000086850b723e */ /* 0x008fe400000010ff */
[----:B------:R-:W-:-:S05]  /*32a0*/  MOV R4, R135 ;  /* 0x0000008700047202 */ /* 0x000fca0000000f00 */
[----:B------:R-:W-:Y:S01]  /*32b0*/  HMMA.16816.F32.BF16 R68, R8, R20, RZ ;  /* 0x000000140844723c */ /* 0x000fe200000418ff */
[----:B-1----:R-:W-:-:S04]  /*32c0*/  FFMA.FTZ R0, R78, c[0x0][0x2d0], -R2 ;  /* 0x0000b4004e007a23 */ /* 0x002fc80000010802 */
[----:B------:R1:W3:Y:S03]  /*32d0*/  MUFU.EX2 R174, R0 ;  /* 0x0000000000ae7308 */ /* 0x0002e60000000800 */
[C---:B------:R-:W-:Y:S01]  /*32e0*/  HMMA.16816.F32.BF16 R60, R8.reuse, R22, RZ ;  /* 0x00000016083c723c */ /* 0x040fe200000418ff */
[----:B------:R-:W4:Y:S07]  /*32f0*/  LDSM.16.MT88.4 R20, [R204+0x4100] ;  /* 0x00410000cc14783b */ /* 0x000f2e0000004200 */
[----:B------:R-:W-:Y:S01]  /*3300*/  HMMA.16816.F32.BF16 R56, R8, R16, RZ ;  /* 0x000000100838723c */ /* 0x000fe200000418ff */
[----:B-1----:R-:W-:-:S07]  /*3310*/  FFMA.FTZ R0, R104, c[0x0][0x2d0], -R6 ;  /* 0x0000b40068007a23 */ /* 0x002fce0000010806 */
[C---:B------:R-:W-:Y:S01]  /*3320*/  HMMA.16816.F32.BF16 R52, R8.reuse, R18, RZ ;  /* 0x000000120834723c */ /* 0x040fe200000418ff */
[----:B------:R-:W1:Y:S01]  /*3330*/  LDSM.16.MT88.4 R16, [R208+0x4100] ;  /* 0x00410000d010783b */ /* 0x000e620000004200 */
[----:B------:R5:W1:Y:S06]  /*3340*/  MUFU.EX2 R124, R0 ;  /* 0x00000000007c7308 */ /* 0x000a6c0000000800 */
[C---:B--2---:R-:W-:Y:S08]  /*3350*/  HMMA.16816.F32.BF16 R48, R8.reuse, R12, RZ ;  /* 0x0000000c0830723c */ /* 0x044ff000000418ff */
[----:B------:R-:W-:Y:S01]  /*3360*/  HMMA.16816.F32.BF16 R44, R8, R14, RZ ;  /* 0x0000000e082c723c */ /* 0x000fe200000418ff */
[----:B------:R-:W2:Y:S01]  /*3370*/  LDSM.16.MT88.4 R12, [R207+0x4100] ;  /* 0x00410000cf0c783b */ /* 0x000ea20000004200 */
[----:B-----5:R-:W-:-:S04]  /*3380*/  FFMA.FTZ R0, R106, c[0x0][0x2d0], -R6 ;  /* 0x0000b4006a007a23 */ /* 0x020fc80000010806 */
[----:B------:R5:W1:Y:S02]  /*3390*/  MUFU.EX2 R251, R0 ;  /* 0x0000000000fb7308 */ /* 0x000a640000000800 */
[C---:B------:R-:W-:Y:S08]  /*33a0*/  HMMA.16816.F32.BF16 R64, R8.reuse, R24, RZ ;  /* 0x000000180840723c */ /* 0x040ff000000418ff */
[----:B------:R-:W-:Y:S01]  /*33b0*/  HMMA.16816.F32.BF16 R72, R8, R26, RZ ;  /* 0x0000001a0848723c */ /* 0x000fe200000418ff */
[----:B------:R-:W2:Y:S01]  /*33c0*/  LDSM.16.MT88.4 R24, [R207+0x900] ;  /* 0x00090000cf18783b */ /* 0x000ea20000004200 */
[----:B-----5:R-:W-:-:S06]  /*33d0*/  FFMA.FTZ R0, R105, c[0x0][0x2d0], -R6 ;  /* 0x0000b40069007a23 */ /* 0x020fcc0000010806 */
[C---:B----4-:R-:W-:Y:S08]  /*33e0*/  HMMA.16816.F32.BF16 R80, R8.reuse, R20, RZ ;  /* 0x000000140850723c */ /* 0x050ff000000418ff */
[C---:B------:R-:W-:Y:S01]  /*33f0*/  HMMA.16816.F32.BF16 R84, R8.reuse, R22, RZ ;  /* 0x000000160854723c */ /* 0x040fe200000418ff */
[----:B------:R-:W4:Y:S07]  /*3400*/  LDSM.16.MT88.4 R20, [R204+0x4900] ;  /* 0x00490000cc14783b */ /* 0x000f2e0000004200 */
[C---:B------:R-:W-:Y:S08]  /*3410*/  HMMA.16816.F32.BF16 R96, R8.reuse, R40, RZ ;  /* 0x000000280860723c */ /* 0x040ff000000418ff */
[C---:B------:R-:W-:Y:S01]  /*3420*/  HMMA.16816.F32.BF16 R100, R8.reuse, R42, RZ ;  /* 0x0000002a0864723c */ /* 0x040fe200000418ff */
[----:B------:R-:W-:Y:S07]  /*3430*/  LDSM.16.MT88.4 R40, [R205+0x4900] ;  /* 0x00490000cd28783b */ /* 0x000fee0000004200 */
[C---:B-1----:R-:W-:Y:S08]  /*3440*/  HMMA.16816.F32.BF16 R92, R8.reuse, R16, RZ ;  /* 0x00000010085c723c */ /* 0x042ff000000418ff */
[C---:B------:R-:W-:Y:S01]  /*3450*/  HMMA.16816.F32.BF16 R88, R8.reuse, R18, RZ ;  /* 0x000000120858723c */ /* 0x040fe200000418ff */
[----:B------:R-:W1:Y:S07]  /*3460*/  LDSM.16.MT88.4 R16, [R208+0x4900] ;  /* 0x00490000d010783b */ /* 0x000e6e0000004200 */
[C---:B--2---:R-:W-:Y:S08]  /*3470*/  HMMA.16816.F32.BF16 R112, R8.reuse, R12, RZ ;  /* 0x0000000c0870723c */ /* 0x044ff000000418ff */
[----:B------:R-:W-:Y:S01]  /*3480*/  HMMA.16816.F32.BF16 R76, R8, R14, RZ ;  /* 0x0000000e084c723c */ /* 0x000fe200000418ff */
[----:B------:R-:W2:Y:S06]  /*3490*/  LDSM.16.MT88.4 R12, [R207+0x4900] ;  /* 0x00490000cf0c783b */ /* 0x000eac0000004200 */
[----:B------:R-:W-:-:S02]  /*34a0*/  F2FP.BF16.PACK_AB R8, R175, R125 ;  /* 0x0000007daf08723e */ /* 0x000fc400000010ff */
[----:B------:R-:W-:Y:S02]  /*34b0*/  F2FP.BF16.PACK_AB R10, R5, R250 ;  /* 0x000000fa050a723e */ /* 0x000fe400000010ff */
[----:B------:R-:W-:Y:S02]  /*34c0*/  F2FP.BF16.PACK_AB R9, R192, R164 ;  /* 0x000000a4c009723e */ /* 0x000fe400000010ff */
[----:B---3--:R-:W-:-:S07]  /*34d0*/  F2FP.BF16.PACK_AB R11, R174, R248 ;  /* 0x000000f8ae0b723e */ /* 0x008fce00000010ff */
[C---:B------:R-:W-:Y:S08]  /*34e0*/  HMMA.16816.F32.BF16 R108, R8.reuse, R32, R56 ;  /* 0x00000020086c723c */ /* 0x040ff00000041838 */
[C---:B------:R-:W-:Y:S01]  /*34f0*/  HMMA.16816.F32.BF16 R56, R8.reuse, R34, R52 ;  /* 0x000000220838723c */ /* 0x040fe20000041834 */
[----:B------:R-:W-:Y:S07]  /*3500*/  LDSM.16.MT88.4 R32, [R205+0x1100] ;  /* 0x00110000cd20783b */ /* 0x000fee0000004200 */
[C---:B------:R-:W-:Y:S08]  /*3510*/  HMMA.16816.F32.BF16 R52, R8.reuse, R28, R48 ;  /* 0x0000001c0834723c */ /* 0x040ff00000041830 */
[C---:B------:R-:W-:Y:S07]  /*3520*/  HMMA.16816.F32.BF16 R48, R8.reuse, R24, R64 ;  /* 0x000000180830723c */ /* 0x040fee0000041840 */
[----:B------:R-:W-:Y:S01]  /*3530*/  IMAD.MOV.U32 R67, RZ, RZ, R250 ;  /* 0x000000ffff437224 */ /* 0x000fe200078e00fa */
[----:B------:R-:W-:Y:S01]  /*3540*/  HMMA.16816.F32.BF16 R128, R8, R36, R68 ;  /* 0x000000240880723c */ /* 0x000fe20000041844 */
[----:B------:R3:W-:Y:S01]  /*3550*/  MUFU.EX2 R250, R0 ;  /* 0x0000000000fa7308 */ /* 0x0007e20000000800 */
[----:B------:R-:W-:Y:S01]  /*3560*/  MOV R66, R248 ;  /* 0x000000f800427202 */ /* 0x000fe20000000f00 */
[----:B------:R-:W-:-:S02]  /*3570*/  IMAD.MOV.U32 R65, RZ, RZ, R237 ;  /* 0x000000ffff417224 */ /* 0x000fc400078e00ed */
[----:B------:R-:W-:Y:S02]  /*3580*/  IMAD.MOV.U32 R64, RZ, RZ, R236 ;  /* 0x000000ffff407224 */ /* 0x000fe400078e00ec */
[----:B------:R-:W-:Y:S01]  /*3590*/  IMAD.MOV.U32 R68, RZ, RZ, R126 ;  /* 0x000000ffff447224 */ /* 0x000fe200078e007e */
[C---:B------:R-:W-:Y:S01]  /*35a0*/  HMMA.16816.F32.BF16 R120, R8.reuse, R38, R60 ;  /* 0x000000260878723c */ /* 0x040fe2000004183c */
[----:B------:R-:W5:Y:S01]  /*35b0*/  LDSM.16.MT88.4 R36, [R204+0x1100] ;  /* 0x00110000cc24783b */ /* 0x000f620000004200 */
[----:B------:R-:W-:Y:S02]  /*35c0*/  IMAD.MOV.U32 R69, RZ, RZ, R125 ;  /* 0x000000ffff457224 */ /* 0x000fe400078e007d */
[----:B------:R-:W-:Y:S02]  /*35d0*/  IMAD.MOV.U32 R71, RZ, RZ, R147 ;  /* 0x000000ffff477224 */ /* 0x000fe400078e0093 */
[----:B------:R-:W-:Y:S02]  /*35e0*/  IMAD.MOV.U32 R70, RZ, RZ, R145 ;  /* 0x000000ffff467224 */ /* 0x000fe400078e0091 */
[C---:B------:R-:W-:Y:S01]  /*35f0*/  HMMA.16816.F32.BF16 R60, R8.reuse, R26, R72 ;  /* 0x0000001a083c723c */ /* 0x040fe20000041848 */
[----:B---3--:R-:W-:Y:S01]  /*3600*/  FFMA.FTZ R0, R107, c[0x0][0x2d0], -R6 ;  /* 0x0000b4006b007a23 */ /* 0x008fe20000010806 */
[----:B------:R-:W3:Y:S03]  /*3610*/  LDSM.16.MT88.4 R24, [R208+0x1100] ;  /* 0x00110000d018783b */ /* 0x000ee60000004200 */
[----:B------:R1:W1:Y:S02]  /*3620*/  MUFU.EX2 R252, R0 ;  /* 0x0000000000fc7308 */ /* 0x0002640000000800 */
[----:B------:R-:W-:Y:S01]  /*3630*/  IMAD.MOV.U32 R75, RZ, RZ, R234 ;  /* 0x000000ffff4b7224 */ /* 0x000fe200078e00ea */
[----:B------:R-:W-:Y:S01]  /*3640*/  HMMA.16816.F32.BF16 R44, R8, R30, R44 ;  /* 0x0000001e082c723c */ /* 0x000fe2000004182c */
[----:B------:R-:W3:Y:S01]  /*3650*/  LDSM.16.MT88.4 R28, [R207+0x1100] ;  /* 0x00110000cf1c783b */ /* 0x000ee20000004200 */
[----:B------:R-:W-:-:S02]  /*3660*/  IMAD.MOV.U32 R74, RZ, RZ, R127 ;  /* 0x000000ffff4a7224 */ /* 0x000fc400078e007f */
[----:B------:R-:W-:Y:S02]  /*3670*/  IMAD.MOV.U32 R72, RZ, RZ, R134 ;  /* 0x000000ffff487224 */ /* 0x000fe400078e0086 */
[----:B------:R-:W-:Y:S02]  /*3680*/  IMAD.MOV.U32 R73, RZ, RZ, R133 ;  /* 0x000000ffff497224 */ /* 0x000fe400078e0085 */
[----:B----4-:R-:W-:Y:S01]  /*3690*/  HMMA.16816.F32.BF16 R104, R8, R20, R80 ;  /* 0x000000140868723c */ /* 0x010fe20000041850 */
[----:B-1----:R-:W-:Y:S01]  /*36a0*/  FFMA.FTZ R0, R118, c[0x0][0x2d0], -R2 ;  /* 0x0000b40076007a23 */ /* 0x002fe20000010802 */
[----:B------:R-:W-:-:S05]  /*36b0*/  MOV R118, R71 ;  /* 0x0000004700767202 */ /* 0x000fca0000000f00 */
[----:B------:R-:W-:Y:S01]  /*36c0*/  IMAD.MOV.U32 R83, RZ, RZ, R124 ;  /* 0x000000ffff537224 */ /* 0x000fe200078e007c */
[C---:B------:R-:W-:Y:S01]  /*36d0*/  HMMA.16816.F32.BF16 R92, R8.reuse, R16, R92 ;  /* 0x00000010085c723c */ /* 0x040fe2000004185c */
[----:B------:R1:W-:Y:S07]  /*36e0*/  MUFU.EX2 R248, R0 ;  /* 0x0000000000f87308 */ /* 0x0003ee0000000800 */
[C---:B------:R-:W-:Y:S01]  /*36f0*/  HMMA.16816.F32.BF16 R124, R8.reuse, R22, R84 ;  /* 0x00000016087c723c */ /* 0x040fe20000041854 */
[----:B------:R-:W4:Y:S07]  /*3700*/  LDSM.16.MT88.4 R20, [R204+0x5100] ;  /* 0x00510000cc14783b */ /* 0x000f2e0000004200 */
[----:B--2---:R-:W-:Y:S01]  /*3710*/  HMMA.16816.F32.BF16 R84, R8, R12, R112 ;  /* 0x0000000c0854723c */ /* 0x004fe20000041870 */
[----:B-1----:R-:W-:-:S02]  /*3720*/  FFMA.FTZ R0, R117, c[0x0][0x2d0], -R2 ;  /* 0x0000b40075007a23 */ /* 0x002fc40000010802 */
[----:B------:R-:W-:Y:S02]  /*3730*/  IMAD.MOV.U32 R117, RZ, RZ, R74 ;  /* 0x000000ffff757224 */ /* 0x000fe400078e004a */
[----:B------:R1:W2:Y:S02]  /*3740*/  MUFU.EX2 R237, R0 ;  /* 0x0000000000ed7308 */ /* 0x0002a40000000800 */
[----:B------:R-:W-:Y:S01]  /*3750*/  MOV R113, R83 ;  /* 0x0000005300717202 */ /* 0x000fe20000000f00 */
[----:B------:R-:W-:Y:S01]  /*3760*/  IMAD.MOV.U32 R115, RZ, RZ, R70 ;  /* 0x000000ffff737224 */ /* 0x000fe200078e0046 */
[----:B------:R-:W-:Y:S01]  /*3770*/  HMMA.16816.F32.BF16 R88, R8, R18, R88 ;  /* 0x000000120858723c */ /* 0x000fe20000041858 */
[----:B------:R-:W-:Y:S01]  /*3780*/  LDSM.16.MT88.4 R16, [R208+0x5100] ;  /* 0x00510000d010783b */ /* 0x000fe20000004200 */
[----:B------:R-:W-:Y:S02]  /*3790*/  IMAD.MOV.U32 R114, RZ, RZ, R66 ;  /* 0x000000ffff727224 */ /* 0x000fe400078e0042 */
[----:B------:R-:W-:-:S02]  /*37a0*/  IMAD.MOV.U32 R112, RZ, RZ, R67 ;  /* 0x000000ffff707224 */ /* 0x000fc400078e0043 */
[--C-:B-1----:R-:W-:Y:S02]  /*37b0*/  FFMA.FTZ R0, R132, c[0x0][0x2d0], -R2.reuse ;  /* 0x0000b40084007a23 */ /* 0x102fe40000010802 */
[----:B------:R-:W-:Y:S02]  /*37c0*/  HMMA.16816.F32.BF16 R132, R8, R40, R96 ;  /* 0x000000280884723c */ /* 0x000fe40000041860 */
[----:B------:R1:W-:Y:S02]  /*37d0*/  MUFU.EX2 R236, R0 ;  /* 0x0000000000ec7308 */ /* 0x0003e40000000800 */
[----:B-1----:R-:W-:-:S04]  /*37e0*/  FFMA.FTZ R0, R144, c[0x0][0x2d0], -R2 ;  /* 0x0000b40090007a23 */ /* 0x002fc80000010802 */
[C---:B------:R-:W-:Y:S02]  /*37f0*/  HMMA.16816.F32.BF16 R144, R8.reuse, R42, R100 ;  /* 0x0000002a0890723c */ /* 0x040fe40000041864 */
[----:B------:R1:W1:Y:S05]  /*3800*/  MUFU.EX2 R234, R0 ;  /* 0x0000000000ea7308 */ /* 0x00026a0000000800 */
[----:B------:R-:W-:Y:S02]  /*3810*/  IMAD.MOV.U32 R101, RZ, RZ, R68 ;  /* 0x000000ffff657224 */ /* 0x000fe400078e0044 */
[----:B------:R-:W-:Y:S02]  /*3820*/  IMAD.MOV.U32 R100, RZ, RZ, R69 ;  /* 0x000000ffff647224 */ /* 0x000fe400078e0045 */
[----:B------:R-:W-:Y:S01]  /*3830*/  HMMA.16816.F32.BF16 R68, R8, R14, R76 ;  /* 0x0000000e0844723c */ /* 0x000fe2000004184c */
[----:B------:R-:W-:Y:S01]  /*3840*/  LDSM.16.MT88.4 R12, [R207+0x5100] ;  /* 0x00510000cf0c783b */ /* 0x000fe20000004200 */
[----:B------:R-:W-:-:S02]  /*3850*/  IMAD.MOV.U32 R103, RZ, RZ, R72 ;  /* 0x000000ffff677224 */ /* 0x000fc400078e0048 */
[----:B------:R-:W-:-:S03]  /*3860*/  IMAD.MOV.U32 R102, RZ, RZ, R73 ;  /* 0x000000ffff667224 */ /* 0x000fc600078e0049 */
[----:B------:R-:W-:Y:S01]  /*3870*/  F2FP.BF16.PACK_AB R8, R251, R113 ;  /* 0x00000071fb08723e */ /* 0x000fe200000010ff */
[----:B-1----:R-:W-:Y:S01]  /*3880*/  FFMA.FTZ R0, R148, c[0x0][0x2d0], -R6 ;  /* 0x0000b40094007a23 */ /* 0x002fe20000010806 */
[----:B------:R-:W-:Y:S02]  /*3890*/  F2FP.BF16.PACK_AB R10, R252, R250 ;  /* 0x000000fafc0a723e */ /* 0x000fe400000010ff */
[----:B--2---:R-:W-:Y:S02]  /*38a0*/  F2FP.BF16.PACK_AB R9, R237, R248 ;  /* 0x000000f8ed09723e */ /* 0x004fe400000010ff */
[----:B------:R-:W-:-:S07]  /*38b0*/  F2FP.BF16.PACK_AB R11, R234, R236 ;  /* 0x000000ecea0b723e */ /* 0x000fce00000010ff */
[C---:B-----5:R-:W-:Y:S07]  /*38c0*/  HMMA.16816.F32.BF16 R80, R8.reuse, R36, R128 ;  /* 0x000000240850723c */ /* 0x060fee0000041880 */
[----:B------:R-:W-:Y:S01]  /*38d0*/  IMAD.MOV.U32 R128, RZ, RZ, R195 ;  /* 0x000000ffff807224 */ /* 0x000fe200078e00c3 */
[----:B------:R-:W-:Y:S01]  /*38e0*/  HMMA.16816.F32.BF16 R76, R8, R38, R120 ;  /* 0x00000026084c723c */ /* 0x000fe20000041878 */
[----:B------:R1:W-:Y:S01]  /*38f0*/  MUFU.EX2 R195, R0 ;  /* 0x0000000000c37308 */ /* 0x0003e20000000800 */
[----:B------:R-:W2:Y:S01]  /*3900*/  LDSM.16.MT88.4 R36, [R205+0x5100] ;  /* 0x00510000cd24783b */ /* 0x000ea20000004200 */
[----:B------:R-:W-:-:S02]  /*3910*/  IMAD.MOV.U32 R130, RZ, RZ, R64 ;  /* 0x000000ffff827224 */ /* 0x000fc400078e0040 */
[----:B------:R-:W-:Y:S02]  /*3920*/  IMAD.MOV.U32 R129, RZ, RZ, R65 ;  /* 0x000000ffff817224 */ /* 0x000fe400078e0041 */
[----:B------:R-:W-:Y:S01]  /*3930*/  IMAD.MOV.U32 R121, RZ, RZ, R193 ;  /* 0x000000ffff797224 */ /* 0x000fe200078e00c1 */
[----:B------:R-:W-:Y:S01]  /*3940*/  MOV R120, R194 ;  /* 0x000000c200787202 */ /* 0x000fe20000000f00 */
[----:B------:R-:W-:Y:S01]  /*3950*/  IMAD.MOV.U32 R122, RZ, RZ, R192 ;  /* 0x000000ffff7a7224 */ /* 0x000fe200078e00c0 */
[----:B------:R-:W-:Y:S01]  /*3960*/  HMMA.16816.F32.BF16 R64, R8, R34, R56 ;  /* 0x000000220840723c */ /* 0x000fe20000041838 */
[----:B------:R-:W-:Y:S02]  /*3970*/  IMAD.MOV.U32 R123, RZ, RZ, R175 ;  /* 0x000000ffff7b7224 */ /* 0x000fe400078e00af */
[----:B------:R-:W-:Y:S02]  /*3980*/  IMAD.MOV.U32 R131, RZ, RZ, R75 ;  /* 0x000000ffff837224 */ /* 0x000fe400078e004b */
[----:B-1----:R-:W-:-:S03]  /*3990*/  FFMA.FTZ R0, R150, c[0x0][0x2d0], -R6 ;  /* 0x0000b40096007a23 */ /* 0x002fc60000010806 */
[C---:B---3--:R-:W-:Y:S01]  /*39a0*/  HMMA.16816.F32.BF16 R56, R8.reuse, R24, R52 ;  /* 0x000000180838723c */ /* 0x048fe20000041834 */
[----:B------:R1:W3:Y:S07]  /*39b0*/  MUFU.EX2 R193, R0 ;  /* 0x0000000000c17308 */ /* 0x0002ee0000000800 */
[C---:B------:R-:W-:Y:S01]  /*39c0*/  HMMA.16816.F32.BF16 R52, R8.reuse, R26, R44 ;  /* 0x0000001a0834723c */ /* 0x040fe2000004182c */
[----:B------:R-:W-:Y:S07]  /*39d0*/  LDSM.16.MT88.4 R24, [R205+0x1900] ;  /* 0x00190000cd18783b */ /* 0x000fee0000004200 */
[----:B------:R-:W-:Y:S01]  /*39e0*/  HMMA.16816.F32.BF16 R44, R8, R28, R48 ;  /* 0x0000001c082c723c */ /* 0x000fe20000041830 */
[----:B-1----:R-:W-:-:S04]  /*39f0*/  FFMA.FTZ R0, R149, c[0x0][0x2d0], -R6 ;  /* 0x0000b40095007a23 */ /* 0x002fc80000010806 */
[----:B------:R1:W-:Y:S03]  /*3a00*/  MUFU.EX2 R192, R0 ;  /* 0x0000000000c07308 */ /* 0x0003e60000000800 */
[C---:B------:R-:W-:Y:S01]  /*3a10*/  HMMA.16816.F32.BF16 R40, R8.reuse, R30, R60 ;  /* 0x0000001e0828723c */ /* 0x040fe2000004183c */
[----:B------:R-:W5:Y:S07]  /*3a20*/  LDSM.16.MT88.4 R28, [R204+0x1900] ;  /* 0x00190000cc1c783b */ /* 0x000f6e0000004200 */
[----:B----4-:R-:W-:Y:S01]  /*3a30*/  HMMA.16816.F32.BF16 R96, R8, R22, R124 ;  /* 0x000000160860723c */ /* 0x010fe2000004187c */
[----:B-1----:R-:W-:-:S07]  /*3a40*/  FFMA.FTZ R0, R151, c[0x0][0x2d0], -R6 ;  /* 0x0000b40097007a23 */ /* 0x002fce0000010806 */
[C---:B------:R-:W-:Y:S01]  /*3a50*/  HMMA.16816.F32.BF16 R72, R8.reuse, R32, R108 ;  /* 0x000000200848723c */ /* 0x040fe2000004186c */
[----:B------:R-:W-:Y:S01]  /*3a60*/  IMAD.MOV.U32 R125, RZ, RZ, R122 ;  /* 0x000000ffff7d7224 */ /* 0x000fe200078e007a */
[----:B------:R-:W-:Y:S01]  /*3a70*/  MOV R124, R123 ;  /* 0x0000007b007c7202 */ /* 0x000fe20000000f00 */
[----:B------:R1:W4:Y:S01]  /*3a80*/  MUFU.EX2 R194, R0 ;  /* 0x0000000000c27308 */ /* 0x0003220000000800 */
[----:B------:R-:W-:Y:S01]  /*3a90*/  IMAD.MOV.U32 R122, RZ, RZ, R115 ;  /* 0x000000ffff7a7224 */ /* 0x000fe200078e0073 */
[----:B------:R-:W-:Y:S01]  /*3aa0*/  LDSM.16.MT88.4 R32, [R207+0x1900] ;  /* 0x00190000cf20783b */ /* 0x000fe20000004200 */
[----:B------:R-:W-:Y:S01]  /*3ab0*/  IMAD.MOV.U32 R115, RZ, RZ, R174 ;  /* 0x000000ffff737224 */ /* 0x000fe200078e00ae */
[----:B------:R-:W-:Y:S01]  /*3ac0*/  MOV R111, R103 ;  /* 0x00000067006f7202 */ /* 0x000fe20000000f00 */
[----:B------:R-:W-:Y:S01]  /*3ad0*/  IMAD.MOV.U32 R110, RZ, RZ, R4 ;  /* 0x000000ffff6e7224 */ /* 0x000fe200078e0004 */
[----:B------:R-:W-:Y:S01]  /*3ae0*/  HMMA.16816.F32.BF16 R60, R8, R20, R104 ;  /* 0x00000014083c723c */ /* 0x000fe20000041868 */
[----:B------:R-:W-:Y:S01]  /*3af0*/  IMAD.MOV.U32 R109, RZ, RZ, R173 ;  /* 0x000000ffff6d7224 */ /* 0x000fe200078e00ad */
[----:B------:R-:W3:Y:S01]  /*3b00*/  LDSM.16.MT88.4 R20, [R208+0x1900] ;  /* 0x00190000d014783b */ /* 0x000ee20000004200 */
[----:B------:R-:W-:-:S02]  /*3b10*/  IMAD.MOV.U32 R123, RZ, RZ, R130 ;  /* 0x000000ffff7b7224 */ /* 0x000fc400078e0082 */
[----:B------:R-:W-:Y:S02]  /*3b20*/  IMAD.MOV.U32 R127, RZ, RZ, R120 ;  /* 0x000000ffff7f7224 */ /* 0x000fe400078e0078 */
[----:B------:R-:W-:Y:S01]  /*3b30*/  IMAD.MOV.U32 R126, RZ, RZ, R121 ;  /* 0x000000ffff7e7224 */ /* 0x000fe200078e0079 */
[C---:B--2---:R-:W-:Y:S01]  /*3b40*/  HMMA.16816.F32.BF16 R104, R8.reuse, R38, R144 ;  /* 0x000000260868723c */ /* 0x044fe20000041890 */
[----:B------:R-:W-:Y:S02]  /*3b50*/  IMAD.MOV.U32 R130, RZ, RZ, R131 ;  /* 0x000000ffff827224 */ /* 0x000fe400078e0083 */
[----:B-1----:R-:W-:Y:S02]  /*3b60*/  FFMA.FTZ R0, R153, c[0x0][0x2d0], -R2 ;  /* 0x0000b40099007a23 */ /* 0x002fe40000010802 */
[----:B------:R-:W-:Y:S02]  /*3b70*/  IMAD.MOV.U32 R131, RZ, RZ, R100 ;  /* 0x000000ffff837224 */ /* 0x000fe400078e0064 */
[----:B------:R1:W-:Y:S01]  /*3b80*/  MUFU.EX2 R175, R0 ;  /* 0x0000000000af7308 */ /* 0x0003e20000000800 */
[----:B------:R-:W-:Y:S01]  /*3b90*/  IMAD.MOV.U32 R120, RZ, RZ, R101 ;  /* 0x000000ffff787224 */ /* 0x000fe200078e0065 */
[----:B------:R-:W-:Y:S01]  /*3ba0*/  HMMA.16816.F32.BF16 R92, R8, R16, R92 ;  /* 0x00000010085c723c */ /* 0x000fe2000004185c */
[----:B------:R-:W-:-:S02]  /*3bb0*/  IMAD.MOV.U32 R121, RZ, RZ, R102 ;  /* 0x000000ffff797224 */ /* 0x000fc400078e0066 */
[----:B------:R-:W-:-:S05]  /*3bc0*/  IMAD.MOV.U32 R108, RZ, RZ, R164 ;  /* 0x000000ffff6c7224 */ /* 0x000fca00078e00a4 */
[----:B------:R-:W-:Y:S01]  /*3bd0*/  HMMA.16816.F32.BF16 R100, R8, R36, R132 ;  /* 0x000000240864723c */ /* 0x000fe20000041884 */
[----:B-1----:R-:W-:-:S07]  /*3be0*/  FFMA.FTZ R0, R152, c[0x0][0x2d0], -R2 ;  /* 0x0000b40098007a23 */ /* 0x002fce0000010802 */
[C---:B------:R-:W-:Y:S01]  /*3bf0*/  HMMA.16816.F32.BF16 R88, R8.reuse, R18, R88 ;  /* 0x000000120858723c */ /* 0x040fe20000041858 */
[----:B------:R-:W-:Y:S01]  /*3c00*/  LDSM.16.MT88.4 R16, [R204+0x2100] ;  /* 0x00210000cc10783b */ /* 0x000fe20000004200 */
[----:B------:R1:W2:Y:S06]  /*3c10*/  MUFU.EX2 R174, R0 ;  /* 0x0000000000ae7308 */ /* 0x0002ac0000000800 */
[C---:B------:R-:W-:Y:S08]  /*3c20*/  HMMA.16816.F32.BF16 R84, R8.reuse, R12, R84 ;  /* 0x0000000c0854723c */ /* 0x040ff00000041854 */
[----:B------:R-:W-:Y:S01]  /*3c30*/  HMMA.16816.F32.BF16 R68, R8, R14, R68 ;  /* 0x0000000e0844723c */ /* 0x000fe20000041844 */
[----:B------:R-:W5:Y:S01]  /*3c40*/  LDSM.16.MT88.4 R12, [R204+0x5900] ;  /* 0x00590000cc0c783b */ /* 0x000f620000004200 */
[----:B-1----:R-:W-:-:S04]  /*3c50*/  FFMA.FTZ R0, R154, c[0x0][0x2d0], -R2 ;  /* 0x0000b4009a007a23 */ /* 0x002fc80000010802 */
[----:B------:R1:W-:Y:S01]  /*3c60*/  MUFU.EX2 R4, R0 ;  /* 0x0000000000047308 */ /* 0x0003e20000000800 */
[----:B---3--:R-:W-:Y:S02]  /*3c70*/  F2FP.BF16.PACK_AB R8, R193, R195 ;  /* 0x000000c3c108723e */ /* 0x008fe400000010ff */
[----:B----4-:R-:W-:Y:S02]  /*3c80*/  F2FP.BF16.PACK_AB R10, R194, R192 ;  /* 0x000000c0c20a723e */ /* 0x010fe400000010ff */
[----:B--2---:R-:W-:Y:S01]  /*3c90*/  F2FP.BF16.PACK_AB R9, R174, R175 ;  /* 0x000000afae09723e */ /* 0x004fe200000010ff */
[----:B-1----:R-:W-:-:S04]  /*3ca0*/  FFMA.FTZ R0, R155, c[0x0][0x2d0], -R2 ;  /* 0x0000b4009b007a23 */ /* 0x002fc80000010802 */
[----:B------:R-:W1:Y:S02]  /*3cb0*/  MUFU.EX2 R173, R0 ;  /* 0x0000000000ad7308 */ /* 0x000e640000000800 */
[----:B-1----:R-:W-:Y:S01]  /*3cc0*/  F2FP.BF16.PACK_AB R11, R173, R4 ;  /* 0x00000004ad0b723e */ /* 0x002fe200000010ff */
[----:B------:R-:W-:-:S05]  /*3cd0*/  FFMA.FTZ R0, R157, c[0x0][0x2d0], -R6 ;  /* 0x0000b4009d007a23 */ /* 0x000fca0000010806 */
[----:B------:R1:W-:Y:S01]  /*3ce0*/  MUFU.EX2 R164, R0 ;  /* 0x0000000000a47308 */ /* 0x0003e20000000800 */
[C---:B-----5:R-:W-:Y:S08]  /*3cf0*/  HMMA.16816.F32.BF16 R80, R8.reuse, R28, R80 ;  /* 0x0000001c0850723c */ /* 0x060ff00000041850 */
[----:B------:R-:W-:Y:S01]  /*3d00*/  HMMA.16816.F32.BF16 R76, R8, R30, R76 ;  /* 0x0000001e084c723c */ /* 0x000fe2000004184c */
[----:B------:R-:W2:Y:S01]  /*3d10*/  LDSM.16.MT88.4 R28, [R205+0x5900] ;  /* 0x00590000cd1c783b */ /* 0x000ea20000004200 */
[----:B-1----:R-:W-:-:S06]  /*3d20*/  FFMA.FTZ R0, R158, c[0x0][0x2d0], -R6 ;  /* 0x0000b4009e007a23 */ /* 0x002fcc0000010806 */
[C---:B------:R-:W-:Y:S01]  /*3d30*/  HMMA.16816.F32.BF16 R72, R8.reuse, R24, R72 ;  /* 0x000000180848723c */ /* 0x040fe20000041848 */
[----:B------:R1:W3:Y:S07]  /*3d40*/  MUFU.EX2 R158, R0 ;  /* 0x00000000009e7308 */ /* 0x0002ee0000000800 */
[C---:B------:R-:W-:Y:S01]  /*3d50*/  HMMA.16816.F32.BF16 R64, R8.reuse, R26, R64 ;  /* 0x0000001a0840723c */ /* 0x040fe20000041840 */
[----:B------:R-:W4:Y:S07]  /*3d60*/  LDSM.16.MT88.4 R24, [R208+0x5900] ;  /* 0x00590000d018783b */ /* 0x000f2e0000004200 */
[----:B------:R-:W-:Y:S01]  /*3d70*/  HMMA.16816.F32.BF16 R56, R8, R20, R56 ;  /* 0x000000140838723c */ /* 0x000fe20000041838 */
[----:B-1----:R-:W-:-:S04]  /*3d80*/  FFMA.FTZ R0, R156, c[0x0][0x2d0], -R6 ;  /* 0x0000b4009c007a23 */ /* 0x002fc80000010806 */
[----:B------:R1:W-:Y:S03]  /*3d90*/  MUFU.EX2 R156, R0 ;  /* 0x00000000009c7308 */ /* 0x0003e60000000800 */
[C---:B------:R-:W-:Y:S01]  /*3da0*/  HMMA.16816.F32.BF16 R52, R8.reuse, R22, R52 ;  /* 0x000000160834723c */ /* 0x040fe20000041834 */
[----:B------:R-:W5:Y:S07]  /*3db0*/  LDSM.16.MT88.4 R20, [R207+0x5900] ;  /* 0x00590000cf14783b */ /* 0x000f6e0000004200 */
[----:B------:R-:W-:Y:S01]  /*3dc0*/  HMMA.16816.F32.BF16 R48, R8, R32, R44 ;  /* 0x000000200830723c */ /* 0x000fe2000004182c */
[----:B-1----:R-:W-:-:S07]  /*3dd0*/  FFMA.FTZ R0, R159, c[0x0][0x2d0], -R6 ;  /* 0x0000b4009f007a23 */ /* 0x002fce0000010806 */
[C---:B------:R-:W-:Y:S01]  /*3de0*/  HMMA.16816.F32.BF16 R36, R8.reuse, R34, R40 ;  /* 0x000000220824723c */ /* 0x040fe20000041828 */
[----:B------:R-:W-:Y:S01]  /*3df0*/  IMAD.MOV.U32 R159, RZ, RZ, R108 ;  /* 0x000000ffff9f7224 */ /* 0x000fe200078e006c */
[----:B------:R1:W1:Y:S01]  /*3e00*/  MUFU.EX2 R157, R0 ;  /* 0x00000000009d7308 */ /* 0x0002620000000800 */
[----:B------:R-:W-:Y:S05]  /*3e10*/  LDSM.16.MT88.4 R32, [R208+0x2100] ;  /* 0x00210000d020783b */ /* 0x000fea0000004200 */
[C---:B------:R-:W-:Y:S08]  /*3e20*/  HMMA.16816.F32.BF16 R44, R8.reuse, R12, R60 ;  /* 0x0000000c082c723c */ /* 0x040ff0000004183c */
[----:B------:R-:W-:Y:S01]  /*3e30*/  HMMA.16816.F32.BF16 R40, R8, R14, R96 ;  /* 0x0000000e0828723c */ /* 0x000fe20000041860 */
[----:B------:R-:W3:Y:S01]  /*3e40*/  LDSM.16.MT88.4 R12, [R205+0x2100] ;  /* 0x00210000cd0c783b */ /* 0x000ee20000004200 */
[----:B-1----:R-:W-:-:S02]  /*3e50*/  FFMA.FTZ R0, R160, c[0x0][0x2d0], -R2 ;  /* 0x0000b400a0007a23 */ /* 0x002fc40000010802 */
[----:B------:R-:W-:Y:S02]  /*3e60*/  IMAD.MOV.U32 R160, RZ, RZ, R109 ;  /* 0x000000ffffa07224 */ /* 0x000fe400078e006d */
[----:B------:R1:W-:Y:S02]  /*3e70*/  MUFU.EX2 R155, R0 ;  /* 0x00000000009b7308 */ /* 0x0003e40000000800 */
[C---:B--2---:R-:W-:Y:S08]  /*3e80*/  HMMA.16816.F32.BF16 R60, R8.reuse, R28, R100 ;  /* 0x0000001c083c723c */ /* 0x044ff00000041864 */
[----:B------:R-:W-:Y:S01]  /*3e90*/  HMMA.16816.F32.BF16 R96, R8, R30, R104 ;  /* 0x0000001e0860723c */ /* 0x000fe20000041868 */
[----:B------:R-:W2:Y:S01]  /*3ea0*/  LDSM.16.MT88.4 R28, [R207+0x2100] ;  /* 0x00210000cf1c783b */ /* 0x000ea20000004200 */
[----:B-1----:R-:W-:Y:S01]  /*3eb0*/  FFMA.FTZ R0, R162, c[0x0][0x2d0], -R2 ;  /* 0x0000b400a2007a23 */ /* 0x002fe20000010802 */
[----:B------:R-:W-:-:S05]  /*3ec0*/  MOV R162, R110 ;  /* 0x0000006e00a27202 */ /* 0x000fca0000000f00 */
[C---:B----4-:R-:W-:Y:S01]  /*3ed0*/  HMMA.16816.F32.BF16 R104, R8.reuse, R26, R88 ;  /* 0x0000001a0868723c */ /* 0x050fe20000041858 */
[----:B------:R1:W4:Y:S07]  /*3ee0*/  MUFU.EX2 R154, R0 ;  /* 0x00000000009a7308 */ /* 0x00032e0000000800 */
[C---:B-----5:R-:W-:Y:S08]  /*3ef0*/  HMMA.16816.F32.BF16 R100, R8.reuse, R20, R84 ;  /* 0x000000140864723c */ /* 0x060ff00000041854 */
[----:B------:R-:W-:Y:S01]  /*3f00*/  HMMA.16816.F32.BF16 R88, R8, R22, R68 ;  /* 0x000000160858723c */ /* 0x000fe20000041844 */
[----:B------:R-:W-:Y:S01]  /*3f10*/  LDSM.16.MT88.4 R20, [R205+0x6100] ;  /* 0x00610000cd14783b */ /* 0x000fe20000004200 */
[----:B-1----:R-:W-:-:S02]  /*3f20*/  FFMA.FTZ R0, R163, c[0x0][0x2d0], -R2 ;  /* 0x0000b400a3007a23 */ /* 0x002fc40000010802 */
[----:B------:R-:W-:Y:S02]  /*3f30*/  IMAD.MOV.U32 R163, RZ, RZ, R111 ;  /* 0x000000ffffa37224 */ /* 0x000fe400078e006f */
[----:B------:R1:W-:Y:S02]  /*3f40*/  MUFU.EX2 R153, R0 ;  /* 0x0000000000997308 */ /* 0x0003e40000000800 */
[----:B------:R-:W-:Y:S01]  /*3f50*/  HMMA.16816.F32.BF16 R108, R8, R24, R92 ;  /* 0x00000018086c723c */ /* 0x000fe2000004185c */
[----:B------:R-:W5:Y:S06]  /*3f60*/  LDSM.16.MT88.4 R24, [R204+0x6100] ;  /* 0x00610000cc18783b */ /* 0x000f6c0000004200 */
[----:B---3--:R-:W-:-:S02]  /*3f70*/  F2FP.BF16.PACK_AB R8, R158, R164 ;  /* 0x000000a49e08723e */ /* 0x008fc400000010ff */
[----:B------:R-:W-:Y:S02]  /*3f80*/  F2FP.BF16.PACK_AB R10, R157, R156 ;  /* 0x0000009c9d0a723e */ /* 0x000fe400000010ff */
[----:B----4-:R-:W-:Y:S01]  /*3f90*/  F2FP.BF16.PACK_AB R9, R154, R155 ;  /* 0x0000009b9a09723e */ /* 0x010fe200000010ff */
[----:B-1----:R-:W-:Y:S02]  /*3fa0*/  FFMA.FTZ R0, R161, c[0x0][0x2d0], -R2 ;  /* 0x0000b400a1007a23 */ /* 0x002fe40000010802 */
[----:B------:R-:W-:Y:S02]  /*3fb0*/  IMAD.MOV.U32 R161, RZ, RZ, R120 ;  /* 0x000000ffffa17224 */ /* 0x000fe400078e0078 */
[----:B------:R1:W3:Y:S02]  /*3fc0*/  MUFU.EX2 R152, R0 ;  /* 0x0000000000987308 */ /* 0x0002e40000000800 */
[----:B-1----:R-:W-:Y:S01]  /*3fd0*/  FFMA.FTZ R0, R165, c[0x0][0x2d0], -R6 ;  /* 0x0000b400a5007a23 */ /* 0x002fe20000010806 */
[----:B---3--:R-:W-:Y:S01]  /*3fe0*/  F2FP.BF16.PACK_AB R11, R152, R153 ;  /* 0x00000099980b723e */ /* 0x008fe200000010ff */
[----:B------:R-:W-:-:S04]  /*3ff0*/  IMAD.MOV.U32 R165, RZ, RZ, R121 ;  /* 0x000000ffffa57224 */ /* 0x000fc800078e0079 */
[----:B------:R1:W-:Y:S02]  /*4000*/  MUFU.EX2 R151, R0 ;  /* 0x0000000000977308 */ /* 0x0003e40000000800 */
[C---:B------:R-:W-:Y:S08]  /*4010*/  HMMA.16816.F32.BF16 R92, R8.reuse, R16, R80 ;  /* 0x00000010085c723c */ /* 0x040ff00000041850 */
[----:B------:R-:W-:Y:S01]  /*4020*/  HMMA.16816.F32.BF16 R84, R8, R18, R76 ;  /* 0x000000120854723c */ /* 0x000fe2000004184c */
[----:B------:R-:W3:Y:S01]  /*4030*/  LDSM.16.MT88.4 R16, [R208+0x6100] ;  /* 0x00610000d010783b */ /* 0x000ee20000004200 */
[----:B-1----:R-:W-:-:S02]  /*4040*/  FFMA.FTZ R0, R167, c[0x0][0x2d0], -R6 ;  /* 0x0000b400a7007a23 */ /* 0x002fc40000010806 */
[----:B------:R-:W-:Y:S02]  /*4050*/  IMAD.MOV.U32 R167, RZ, RZ, R122 ;  /* 0x000000ffffa77224 */ /* 0x000fe400078e007a */
[----:B------:R1:W4:Y:S02]  /*4060*/  MUFU.EX2 R150, R0 ;  /* 0x0000000000967308 */ /* 0x0003240000000800 */
[C---:B------:R-:W-:Y:S08]  /*4070*/  HMMA.16816.F32.BF16 R80, R8.reuse, R12, R72 ;  /* 0x0000000c0850723c */ /* 0x040ff00000041848 */
[----:B------:R-:W-:Y:S01]  /*4080*/  HMMA.16816.F32.BF16 R76, R8, R14, R64 ;  /* 0x0000000e084c723c */ /* 0x000fe20000041840 */
[----:B------:R-:W3:Y:S01]  /*4090*/  LDSM.16.MT88.4 R12, [R207+0x6100] ;  /* 0x00610000cf0c783b */ /* 0x000ee20000004200 */
[----:B-1----:R-:W-:-:S06]  /*40a0*/  FFMA.FTZ R0, R166, c[0x0][0x2d0], -R6 ;  /* 0x0000b400a6007a23 */ /* 0x002fcc0000010806 */
[C---:B------:R-:W-:Y:S01]  /*40b0*/  HMMA.16816.F32.BF16 R72, R8.reuse, R32, R56 ;  /* 0x000000200848723c */ /* 0x040fe20000041838 */
[----:B------:R-:W-:Y:S01]  /*40c0*/  IMAD.MOV.U32 R166, RZ, RZ, R123 ;  /* 0x000000ffffa67224 */ /* 0x000fe200078e007b */
[----:B------:R1:W-:Y:S06]  /*40d0*/  MUFU.EX2 R149, R0 ;  /* 0x0000000000957308 */ /* 0x0003ec0000000800 */
[C---:B------:R-:W-:Y:S01]  /*40e0*/  HMMA.16816.F32.BF16 R68, R8.reuse, R34, R52 ;  /* 0x000000220844723c */ /* 0x040fe20000041834 */
[----:B------:R-:W3:Y:S07]  /*40f0*/  LDSM.16.MT88.4 R32, [R204+0x2900] ;  /* 0x00290000cc20783b */ /* 0x000eee0000004200 */
[----:B--2---:R-:W-:Y:S01]  /*4100*/  HMMA.16816.F32.BF16 R64, R8, R28, R48 ;  /* 0x0000001c0840723c */ /* 0x004fe20000041830 */
[----:B-1----:R-:W-:-:S02]  /*4110*/  FFMA.FTZ R0, R168, c[0x0][0x2d0], -R6 ;  /* 0x0000b400a8007a23 */ /* 0x002fc40000010806 */
[----:B------:R-:W-:Y:S02]  /*4120*/  IMAD.MOV.U32 R168, RZ, RZ, R131 ;  /* 0x000000ffffa87224 */ /* 0x000fe400078e0083 */
[----:B------:R1:W2:Y:S03]  /*4130*/  MUFU.EX2 R148, R0 ;  /* 0x0000000000947308 */ /* 0x0002a60000000800 */
[----:B-----5:R-:W-:Y:S01]  /*4140*/  HMMA.16816.F32.BF16 R44, R8, R24, R44 ;  /* 0x00000018082c723c */ /* 0x020fe2000004182c */
[----:B------:R-:W-:-:S07]  /*4150*/  IMAD.MOV.U32 R131, RZ, RZ, R232 ;  /* 0x000000ffff837224 */ /* 0x000fce00078e00e8 */
[----:B------:R-:W-:Y:S01]  /*4160*/  HMMA.16816.F32.BF16 R48, R8, R26, R40 ;  /* 0x0000001a0830723c */ /* 0x000fe20000041828 */
[----:B------:R-:W5:Y:S01]  /*4170*/  LDSM.16.MT88.4 R24, [R208+0x2900] ;  /* 0x00290000d018783b */ /* 0x000f620000004200 */
[----:B-1----:R-:W-:-:S06]  /*4180*/  FFMA.FTZ R0, R169, c[0x0][0x2d0], -R2 ;  /* 0x0000b400a9007a23 */ /* 0x002fcc0000010802 */
[C---:B------:R-:W-:Y:S01]  /*4190*/  HMMA.16816.F32.BF16 R56, R8.reuse, R30, R36 ;  /* 0x0000001e0838723c */ /* 0x040fe20000041824 */
[----:B------:R-:W1:Y:S01]  /*41a0*/  LDSM.16.MT88.4 R28, [R205+0x2900] ;  /* 0x00290000cd1c783b */ /* 0x000e620000004200 */
[----:B------:R-:W-:Y:S01]  /*41b0*/  IMAD.MOV.U32 R169, RZ, RZ, R128 ;  /* 0x000000ffffa97224 */ /* 0x000fe200078e0080 */
[----:B------:R2:W-:Y:S05]  /*41c0*/  MUFU.EX2 R147, R0 ;  /* 0x0000000000937308 */ /* 0x0005ea0000000800 */
[C---:B------:R-:W-:Y:S08]  /*41d0*/  HMMA.16816.F32.BF16 R40, R8.reuse, R20, R60 ;  /* 0x000000140828723c */ /* 0x040ff0000004183c */
[----:B------:R-:W-:Y:S01]  /*41e0*/  HMMA.16816.F32.BF16 R36, R8, R22, R96 ;  /* 0x000000160824723c */ /* 0x000fe20000041860 */
[----:B------:R-:W1:Y:S01]  /*41f0*/  LDSM.16.MT88.4 R20, [R207+0x2900] ;  /* 0x00290000cf14783b */ /* 0x000e620000004200 */
[----:B--2---:R-:W-:Y:S01]  /*4200*/  FFMA.FTZ R0, R171, c[0x0][0x2d0], -R2 ;  /* 0x0000b400ab007a23 */ /* 0x004fe20000010802 */
[----:B------:R-:W-:-:S03]  /*4210*/  MOV R171, R129 ;  /* 0x0000008100ab7202 */ /* 0x000fc60000000f00 */
[----:B------:R2:W1:Y:S02]  /*4220*/  MUFU.EX2 R146, R0 ;  /* 0x0000000000927308 */ /* 0x0004640000000800 */
[C---:B---3--:R-:W-:Y:S08]  /*4230*/  HMMA.16816.F32.BF16 R60, R8.reuse, R18, R104 ;  /* 0x00000012083c723c */ /* 0x048ff00000041868 */
[----:B------:R-:W-:Y:S01]  /*4240*/  HMMA.16816.F32.BF16 R52, R8, R16, R108 ;  /* 0x000000100834723c */ /* 0x000fe2000004186c */
[----:B------:R-:W-:Y:S01]  /*4250*/  LDSM.16.MT88.4 R16, [R205+0x6900] ;  /* 0x00690000cd10783b */ /* 0x000fe20000004200 */
[----:B--2---:R-:W-:-:S06]  /*4260*/  FFMA.FTZ R0, R170, c[0x0][0x2d0], -R2 ;  /* 0x0000b400aa007a23 */ /* 0x004fcc0000010802 */
[C---:B------:R-:W-:Y:S01]  /*4270*/  HMMA.16816.F32.BF16 R104, R8.reuse, R12, R100 ;  /* 0x0000000c0868723c */ /* 0x040fe20000041864 */
[----:B------:R-:W-:Y:S01]  /*4280*/  IMAD.MOV.U32 R170, RZ, RZ, R130 ;  /* 0x000000ffffaa7224 */ /* 0x000fe200078e0082 */
[----:B------:R2:W-:Y:S06]  /*4290*/  MUFU.EX2 R135, R0 ;  /* 0x0000000000877308 */ /* 0x0005ec0000000800 */
[----:B------:R-:W-:Y:S01]  /*42a0*/  HMMA.16816.F32.BF16 R96, R8, R14, R88 ;  /* 0x0000000e0860723c */ /* 0x000fe20000041858 */
[----:B------:R-:W3:Y:S06]  /*42b0*/  LDSM.16.MT88.4 R12, [R204+0x6900] ;  /* 0x00690000cc0c783b */ /* 0x000eec0000004200 */
[----:B----4-:R-:W-:-:S02]  /*42c0*/  F2FP.BF16.PACK_AB R8, R150, R151 ;  /* 0x000000979608723e */ /* 0x010fc400000010ff */
[----:B------:R-:W-:Y:S01]  /*42d0*/  F2FP.BF16.PACK_AB R10, R148, R149 ;  /* 0x00000095940a723e */ /* 0x000fe200000010ff */
[----:B--2---:R-:W-:Y:S01]  /*42e0*/  FFMA.FTZ R0, R172, c[0x0][0x2d0], -R2 ;  /* 0x0000b400ac007a23 */ /* 0x004fe20000010802 */
[----:B-1----:R-:W-:Y:S01]  /*42f0*/  F2FP.BF16.PACK_AB R9, R146, R147 ;  /* 0x000000939209723e */ /* 0x002fe200000010ff */
[----:B------:R-:W-:Y:S02]  /*4300*/  IMAD.MOV.U32 R172, RZ, RZ, R117 ;  /* 0x000000ffffac7224 */ /* 0x000fe400078e0075 */
[----:B------:R-:W1:Y:S02]  /*4310*/  MUFU.EX2 R134, R0 ;  /* 0x0000000000867308 */ /* 0x000e640000000800 */
[----:B-1----:R-:W-:Y:S01]  /*4320*/  F2FP.BF16.PACK_AB R11, R134, R135 ;  /* 0x00000087860b723e */ /* 0x002fe200000010ff */
[----:B------:R-:W-:Y:S02]  /*4330*/  FFMA.FTZ R0, R226, c[0x0][0x2d0], -R6 ;  /* 0x0000b400e2007a23 */ /* 0x000fe40000010806 */
[----:B------:R-:W-:-:S03]  /*4340*/  IMAD.MOV.U32 R226, RZ, RZ, R118 ;  /* 0x000000ffffe27224 */ /* 0x000fc600078e0076 */
[----:B------:R1:W-:Y:S01]  /*4350*/  MUFU.EX2 R133, R0 ;  /* 0x0000000000857308 */ /* 0x0003e20000000800 */
[C---:B------:R-:W-:Y:S08]  /*4360*/  HMMA.16816.F32.BF16 R108, R8.reuse, R34, R84 ;  /* 0x00000022086c723c */ /* 0x040ff00000041854 */
[----:B-----5:R-:W-:Y:S01]  /*4370*/  HMMA.16816.F32.BF16 R84, R8, R24, R72 ;  /* 0x000000180854723c */ /* 0x020fe20000041848 */
[----:B-1----:R-:W-:-:S07]  /*4380*/  FFMA.FTZ R0, R227, c[0x0][0x2d0], -R6 ;  /* 0x0000b400e3007a23 */ /* 0x002fce0000010806 */
[C---:B------:R-:W-:Y:S01]  /*4390*/  HMMA.16816.F32.BF16 R88, R8.reuse, R26, R68 ;  /* 0x0000001a0858723c */ /* 0x040fe20000041844 */
[----:B------:R-:W1:Y:S01]  /*43a0*/  LDSM.16.MT88.4 R24, [R208+0x6900] ;  /* 0x00690000d018783b */ /* 0x000e620000004200 */
[----:B------:R2:W4:Y:S06]  /*43b0*/  MUFU.EX2 R145, R0 ;  /* 0x0000000000917308 */ /* 0x00052c0000000800 */
[C---:B------:R-:W-:Y:S01]  /*43c0*/  HMMA.16816.F32.BF16 R120, R8.reuse, R32, R92 ;  /* 0x000000200878723c */ /* 0x040fe2000004185c */
[----:B------:R-:W5:Y:S07]  /*43d0*/  LDSM.16.MT88.4 R32, [R207+0x6900] ;  /* 0x00690000cf20783b */ /* 0x000f6e0000004200 */
[----:B------:R-:W-:Y:S01]  /*43e0*/  HMMA.16816.F32.BF16 R100, R8, R28, R80 ;  /* 0x0000001c0864723c */ /* 0x000fe20000041850 */
[----:B--2---:R-:W-:-:S04]  /*43f0*/  FFMA.FTZ R0, R228, c[0x0][0x2d0], -R6 ;  /* 0x0000b400e4007a23 */ /* 0x004fc80000010806 */
[----:B------:R2:W-:Y:S03]  /*4400*/  MUFU.EX2 R144, R0 ;  /* 0x0000000000907308 */ /* 0x0005e60000000800 */
[C---:B------:R-:W-:Y:S08]  /*4410*/  HMMA.16816.F32.BF16 R80, R8.reuse, R20, R64 ;  /* 0x000000140850723c */ /* 0x040ff00000041840 */
[----:B---3--:R-:W-:Y:S01]  /*4420*/  HMMA.16816.F32.BF16 R64, R8, R14, R48 ;  /* 0x0000000e0840723c */ /* 0x008fe20000041830 */
[----:B--2---:R-:W-:-:S07]  /*4430*/  FFMA.FTZ R0, R229, c[0x0][0x2d0], -R6 ;  /* 0x0000b400e5007a23 */ /* 0x004fce0000010806 */
[C---:B------:R-:W-:Y:S01]  /*4440*/  HMMA.16816.F32.BF16 R72, R8.reuse, R12, R44 ;  /* 0x0000000c0848723c */ /* 0x040fe2000004182c */
[----:B------:R-:W-:Y:S01]  /*4450*/  LDSM.16.MT88.4 R12, [R207+0x3100] ;  /* 0x00310000cf0c783b */ /* 0x000fe20000004200 */
[----:B------:R2:W3:Y:S06]  /*4460*/  MUFU.EX2 R232, R0 ;  /* 0x0000000000e87308 */ /* 0x0004ec0000000800 */
[C---:B-1----:R-:W-:Y:S08]  /*4470*/  HMMA.16816.F32.BF16 R48, R8.reuse, R24, R52 ;  /* 0x000000180830723c */ /* 0x042ff00000041834 */
[----:B------:R-:W-:Y:S01]  /*4480*/  HMMA.16816.F32.BF16 R52, R8, R26, R60 ;  /* 0x0000001a0834723c */ /* 0x000fe2000004183c */
[----:B------:R-:W1:Y:S01]  /*4490*/  LDSM.16.MT88.4 R24, [R204+0x7100] ;  /* 0x00710000cc18783b */ /* 0x000e620000004200 */
[----:B--2---:R-:W-:-:S04]  /*44a0*/  FFMA.FTZ R0, R230, c[0x0][0x2d0], -R2 ;  /* 0x0000b400e6007a23 */ /* 0x004fc80000010802 */
[----:B------:R2:W-:Y:S02]  /*44b0*/  MUFU.EX2 R132, R0 ;  /* 0x0000000000847308 */ /* 0x0005e40000000800 */
[C---:B------:R-:W-:Y:S01]  /*44c0*/  HMMA.16816.F32.BF16 R92, R8.reuse, R30, R76 ;  /* 0x0000001e085c723c */ /* 0x040fe2000004184c */
[----:B------:R-:W-:Y:S07]  /*44d0*/  LDSM.16.MT88.4 R28, [R204+0x3100] ;  /* 0x00310000cc1c783b */ /* 0x000fee0000004200 */
[----:B------:R-:W-:Y:S01]  /*44e0*/  HMMA.16816.F32.BF16 R76, R8, R22, R56 ;  /* 0x00000016084c723c */ /* 0x000fe20000041838 */
[----:B------:R-:W1:Y:S01]  /*44f0*/  LDSM.16.MT88.4 R20, [R205+0x3100] ;  /* 0x00310000cd14783b */ /* 0x000e620000004200 */
[----:B--2---:R-:W-:-:S06]  /*4500*/  FFMA.FTZ R0, R231, c[0x0][0x2d0], -R2 ;  /* 0x0000b400e7007a23 */ /* 0x004fcc0000010802 */
[C---:B------:R-:W-:Y:S01]  /*4510*/  HMMA.16816.F32.BF16 R56, R8.reuse, R16, R40 ;  /* 0x000000100838723c */ /* 0x040fe20000041828 */
[----:B------:R2:W1:Y:S07]  /*4520*/  MUFU.EX2 R118, R0 ;  /* 0x0000000000767308 */ /* 0x00046e0000000800 */
[C---:B------:R-:W-:Y:S01]  /*4530*/  HMMA.16816.F32.BF16 R40, R8.reuse, R18, R36 ;  /* 0x000000120828723c */ /* 0x040fe20000041824 */
[----:B------:R-:W1:Y:S07]  /*4540*/  LDSM.16.MT88.4 R16, [R208+0x3100] ;  /* 0x00310000d010783b */ /* 0x000e6e0000004200 */
[----:B-----5:R-:W-:Y:S01]  /*4550*/  HMMA.16816.F32.BF16 R44, R8, R32, R104 ;  /* 0x00000020082c723c */ /* 0x020fe20000041868 */
[----:B------:R-:W-:Y:S01]  /*4560*/  LDSM.16.MT88.4 R104, [R205+0x7900] ;  /* 0x00790000cd68783b */ /* 0x000fe20000004200 */
[----:B--2---:R-:W-:-:S04]  /*4570*/  FFMA.FTZ R0, R233, c[0x0][0x2d0], -R2 ;  /* 0x0000b400e9007a23 */ /* 0x004fc80000010802 */
[----:B------:R2:W-:Y:S02]  /*4580*/  MUFU.EX2 R117, R0 ;  /* 0x0000000000757308 */ /* 0x0005e40000000800 */
[----:B------:R-:W-:Y:S01]  /*4590*/  HMMA.16816.F32.BF16 R36, R8, R34, R96 ;  /* 0x000000220824723c */ /* 0x000fe20000041860 */
[----:B------:R-:W5:Y:S04]  /*45a0*/  LDSM.16.MT88.4 R32, [R205+0x7100] ;  /* 0x00710000cd20783b */ /* 0x000f680000004200 */
[----:B------:R-:W-:Y:S02]  /*45b0*/  LDSM.16.MT88.4 R96, [R204+0x7900] ;  /* 0x00790000cc60783b */ /* 0x000fe40000004200 */
[----:B----4-:R-:W-:Y:S02]  /*45c0*/  F2FP.BF16.PACK_AB R8, R145, R133 ;  /* 0x000000859108723e */ /* 0x010fe400000010ff */
[----:B---3--:R-:W-:-:S02]  /*45d0*/  F2FP.BF16.PACK_AB R10, R232, R144 ;  /* 0x00000090e80a723e */ /* 0x008fc400000010ff */
[----:B-1----:R-:W-:Y:S01]  /*45e0*/  F2FP.BF16.PACK_AB R9, R118, R132 ;  /* 0x000000847609723e */ /* 0x002fe200000010ff */
[----:B--2---:R-:W-:-:S04]  /*45f0*/  FFMA.FTZ R0, R235, c[0x0][0x2d0], -R2 ;  /* 0x0000b400eb007a23 */ /* 0x004fc80000010802 */
[----:B------:R1:W2:Y:S02]  /*4600*/  MUFU.EX2 R62, R0 ;  /* 0x00000000003e7308 */ /* 0x0002a40000000800 */
[----:B-1----:R-:W-:Y:S01]  /*4610*/  FFMA.FTZ R0, R131, c[0x0][0x2d0], -R6 ;  /* 0x0000b40083007a23 */ /* 0x002fe20000010806 */
[----:B--2---:R-:W-:-:S05]  /*4620*/  F2FP.BF16.PACK_AB R11, R62, R117 ;  /* 0x000000753e0b723e */ /* 0x004fca00000010ff */
[----:B------:R1:W-:Y:S02]  /*4630*/  MUFU.EX2 R61, R0 ;  /* 0x00000000003d7308 */ /* 0x0003e40000000800 */
[C---:B------:R-:W-:Y:S08]  /*4640*/  HMMA.16816.F32.BF16 R64, R8.reuse, R26, R64 ;  /* 0x0000001a0840723c */ /* 0x040ff00000041840 */
[----:B------:R-:W-:Y:S01]  /*4650*/  HMMA.16816.F32.BF16 R128, R8, R24, R72 ;  /* 0x000000180880723c */ /* 0x000fe20000041848 */
[----:B------:R-:W-:Y:S01]  /*4660*/  LDSM.16.MT88.4 R72, [R205+0x3900] ;  /* 0x00390000cd48783b */ /* 0x000fe20000004200 */
[----:B-1----:R-:W-:Y:S01]  /*4670*/  FFMA.FTZ R0, R226, c[0x0][0x2d0], -R6 ;  /* 0x0000b400e2007a23 */ /* 0x002fe20000010806 */
[----:B------:R-:W-:Y:S01]  /*4680*/  MOV R226, R172 ;  /* 0x000000ac00e27202 */ /* 0x000fe20000000f00 */
[----:B------:R-:W-:-:S02]  /*4690*/  IMAD.MOV.U32 R172, RZ, RZ, R170 ;  /* 0x000000ffffac7224 */ /* 0x000fc400078e00aa */
[----:B------:R1:W2:Y:S01]  /*46a0*/  MUFU.EX2 R60, R0 ;  /* 0x00000000003c7308 */ /* 0x0002a20000000800 */
[----:B------:R-:W-:Y:S01]  /*46b0*/  IMAD.MOV.U32 R170, RZ, RZ, R171 ;  /* 0x000000ffffaa7224 */ /* 0x000fe200078e00ab */
[C---:B------:R-:W-:Y:S01]  /*46c0*/  HMMA.16816.F32.BF16 R68, R8.reuse, R20, R100 ;  /* 0x000000140844723c */ /* 0x040fe20000041864 */
[----:B------:R-:W-:Y:S02]  /*46d0*/  IMAD.MOV.U32 R171, RZ, RZ, R169 ;  /* 0x000000ffffab7224 */ /* 0x000fe400078e00a9 */
[----:B------:R-:W-:Y:S02]  /*46e0*/  IMAD.MOV.U32 R169, RZ, RZ, R166 ;  /* 0x000000ffffa97224 */ /* 0x000fe400078e00a6 */
[----:B------:R-:W-:Y:S01]  /*46f0*/  IMAD.MOV.U32 R166, RZ, RZ, R167 ;  /* 0x000000ffffa67224 */ /* 0x000fe200078e00a7 */
[----:B------:R-:W-:Y:S01]  /*4700*/  MOV R167, R165 ;  /* 0x000000a500a77202 */ /* 0x000fe20000000f00 */
[----:B------:R-:W-:Y:S01]  /*4710*/  IMAD.MOV.U32 R165, RZ, RZ, R161 ;  /* 0x000000ffffa57224 */ /* 0x000fe200078e00a1 */
[----:B------:R-:W-:Y:S01]  /*4720*/  HMMA.16816.F32.BF16 R20, R8, R22, R92 ;  /* 0x000000160814723c */ /* 0x000fe2000004185c */
[----:B------:R-:W-:-:S02]  /*4730*/  IMAD.MOV.U32 R161, RZ, RZ, R163 ;  /* 0x000000ffffa17224 */ /* 0x000fc400078e00a3 */
[----:B------:R-:W-:Y:S02]  /*4740*/  IMAD.MOV.U32 R163, RZ, RZ, R160 ;  /* 0x000000ffffa37224 */ /* 0x000fe400078e00a0 */
[----:B------:R-:W-:Y:S02]  /*4750*/  IMAD.MOV.U32 R228, RZ, RZ, R170 ;  /* 0x000000ffffe47224 */ /* 0x000fe400078e00aa */
[----:B-1----:R-:W-:Y:S01]  /*4760*/  FFMA.FTZ R0, R162, c[0x0][0x2d0], -R6 ;  /* 0x0000b400a2007a23 */ /* 0x002fe20000010806 */
[C---:B------:R-:W-:Y:S01]  /*4770*/  HMMA.16816.F32.BF16 R100, R8.reuse, R12, R80 ;  /* 0x0000000c0864723c */ /* 0x040fe20000041850 */
[----:B------:R-:W-:Y:S01]  /*4780*/  IMAD.MOV.U32 R162, RZ, RZ, R159 ;  /* 0x000000ffffa27224 */ /* 0x000fe200078e009f */
[----:B------:R-:W-:Y:S01]  /*4790*/  MOV R159, R125 ;  /* 0x0000007d009f7202 */ /* 0x000fe20000000f00 */
[----:B------:R1:W-:Y:S01]  /*47a0*/  MUFU.EX2 R26, R0 ;  /* 0x00000000001a7308 */ /* 0x0003e20000000800 */
[----:B------:R-:W-:Y:S01]  /*47b0*/  IMAD.MOV.U32 R229, RZ, RZ, R171 ;  /* 0x000000ffffe57224 */ /* 0x000fe200078e00ab */
[----:B------:R-:W-:Y:S01]  /*47c0*/  LDSM.16.MT88.4 R80, [R208+0x3900] ;  /* 0x00390000d050783b */ /* 0x000fe20000004200 */
[----:B------:R-:W-:Y:S01]  /*47d0*/  IMAD.MOV.U32 R227, RZ, RZ, R169 ;  /* 0x000000ffffe37224 */ /* 0x000fe200078e00a9 */
[----:B------:R-:W-:Y:S01]  /*47e0*/  MOV R169, R167 ;  /* 0x000000a700a97202 */ /* 0x000fe20000000f00 */
[----:B------:R-:W-:Y:S01]  /*47f0*/  IMAD.MOV.U32 R170, RZ, RZ, R161 ;  /* 0x000000ffffaa7224 */ /* 0x000fe200078e00a1 */
[----:B------:R-:W-:Y:S01]  /*4800*/  MOV R161, R112 ;  /* 0x0000007000a17202 */ /* 0x000fe20000000f00 */
[----:B------:R-:W-:Y:S01]  /*4810*/  IMAD.MOV.U32 R171, RZ, RZ, R165 ;  /* 0x000000ffffab7224 */ /* 0x000fe200078e00a5 */
[----:B------:R-:W-:Y:S01]  /*4820*/  HMMA.16816.F32.BF16 R120, R8, R28, R120 ;  /* 0x0000001c0878723c */ /* 0x000fe20000041878 */
[----:B------:R-:W-:Y:S01]  /*4830*/  IMAD.MOV.U32 R160, RZ, RZ, R124 ;  /* 0x000000ffffa07224 */ /* 0x000fe200078e007c */
[----:B--2---:R-:W-:Y:S01]  /*4840*/  F2FP.BF16.PACK_AB R112, R60, R61 ;  /* 0x0000003d3c70723e */ /* 0x004fe200000010ff */
[----:B------:R-:W-:-:S02]  /*4850*/  IMAD.MOV.U32 R165, RZ, RZ, R159 ;  /* 0x000000ffffa57224 */ /* 0x000fc400078e009f */
[----:B------:R-:W-:Y:S02]  /*4860*/  IMAD.MOV.U32 R167, RZ, RZ, R160 ;  /* 0x000000ffffa77224 */ /* 0x000fe400078e00a0 */
[----:B------:R-:W-:Y:S01]  /*4870*/  IMAD.MOV.U32 R160, RZ, RZ, R115 ;  /* 0x000000ffffa07224 */ /* 0x000fe200078e0073 */
[C---:B------:R-:W-:Y:S01]  /*4880*/  HMMA.16816.F32.BF16 R92, R8.reuse, R18, R88 ;  /* 0x00000012085c723c */ /* 0x040fe20000041858 */
[----:B-1----:R-:W-:Y:S01]  /*4890*/  FFMA.FTZ R0, R126, c[0x0][0x2d0], -R6 ;  /* 0x0000b4007e007a23 */ /* 0x002fe20000010806 */
[----:B------:R-:W-:Y:S01]  /*48a0*/  LDSM.16.MT88.4 R88, [R207+0x3900] ;  /* 0x00390000cf58783b */ /* 0x000fe20000004200 */
[----:B------:R-:W-:Y:S02]  /*48b0*/  IMAD.MOV.U32 R159, RZ, RZ, R113 ;  /* 0x000000ffff9f7224 */ /* 0x000fe400078e0071 */
[----:B------:R1:W-:Y:S03]  /*48c0*/  MUFU.EX2 R25, R0 ;  /* 0x0000000000197308 */ /* 0x0003e60000000800 */
[C---:B------:R-:W-:Y:S08]  /*48d0*/  HMMA.16816.F32.BF16 R28, R8.reuse, R30, R108 ;  /* 0x0000001e081c723c */ /* 0x040ff0000004186c */
[----:B------:R-:W-:Y:S01]  /*48e0*/  HMMA.16816.F32.BF16 R84, R8, R16, R84 ;  /* 0x000000100854723c */ /* 0x000fe20000041854 */
[----:B------:R-:W2:Y:S01]  /*48f0*/  LDSM.16.MT88.4 R16, [R208+0x7100] ;  /* 0x00710000d010783b */ /* 0x000ea20000004200 */
[----:B-1----:R-:W-:-:S03]  /*4900*/  FFMA.FTZ R0, R127, c[0x0][0x2d0], -R2 ;  /* 0x0000b4007f007a23 */ /* 0x002fc60000010802 */
[----:B------:R-:W-:Y:S03]  /*4910*/  LDSM.16.MT88.4 R124, [R204+0x3900] ;  /* 0x00390000cc7c783b */ /* 0x000fe60000004200 */
[C---:B------:R-:W-:Y:S01]  /*4920*/  HMMA.16816.F32.BF16 R108, R8.reuse, R14, R76 ;  /* 0x0000000e086c723c */ /* 0x040fe2000004184c */
[----:B------:R1:W-:Y:S01]  /*4930*/  MUFU.EX2 R24, R0 ;  /* 0x0000000000187308 */ /* 0x0003e20000000800 */
[----:B------:R-:W3:Y:S06]  /*4940*/  LDSM.16.MT88.4 R12, [R207+0x7100] ;  /* 0x00710000cf0c783b */ /* 0x000eec0000004200 */
[C---:B-----5:R-:W-:Y:S08]  /*4950*/  HMMA.16816.F32.BF16 R56, R8.reuse, R32, R56 ;  /* 0x000000200838723c */ /* 0x060ff00000041838 */
[----:B------:R-:W-:Y:S01]  /*4960*/  HMMA.16816.F32.BF16 R40, R8, R34, R40 ;  /* 0x000000220828723c */ /* 0x000fe20000041828 */
[----:B-1----:R-:W-:-:S04]  /*4970*/  FFMA.FTZ R0, R7, c[0x0][0x2d0], -R2 ;  /* 0x0000b40007007a23 */ /* 0x002fc80000010802 */
[----:B------:R1:W4:Y:S03]  /*4980*/  MUFU.EX2 R7, R0 ;  /* 0x0000000000077308 */ /* 0x0003260000000800 */
[C---:B--2---:R-:W-:Y:S01]  /*4990*/  HMMA.16816.F32.BF16 R48, R8.reuse, R16, R48 ;  /* 0x000000100830723c */ /* 0x044fe20000041830 */
[----:B-1----:R-:W-:Y:S01]  /*49a0*/  FFMA.FTZ R0, R226, c[0x0][0x2d0], -R2 ;  /* 0x0000b400e2007a23 */ /* 0x002fe20000010802 */
[----:B----4-:R-:W-:Y:S01]  /*49b0*/  F2FP.BF16.PACK_AB R113, R7, R24 ;  /* 0x000000180771723e */ /* 0x010fe200000010ff */
[----:B------:R-:W-:Y:S02]  /*49c0*/  IMAD.MOV.U32 R226, RZ, RZ, R172 ;  /* 0x000000ffffe27224 */ /* 0x000fe400078e00ac */
[----:B------:R-:W-:Y:S01]  /*49d0*/  FFMA.FTZ R2, R163, c[0x0][0x2d0], -R2 ;  /* 0x0000b400a3027a23 */ /* 0x000fe20000010802 */
[----:B------:R1:W-:Y:S01]  /*49e0*/  MUFU.EX2 R6, R0 ;  /* 0x0000000000067308 */ /* 0x0003e20000000800 */
[----:B------:R-:W-:Y:S01]  /*49f0*/  IMAD.MOV.U32 R172, RZ, RZ, R166 ;  /* 0x000000ffffac7224 */ /* 0x000fe200078e00a6 */
[----:B------:R-:W-:Y:S01]  /*4a00*/  HMMA.16816.F32.BF16 R52, R8, R18, R52 ;  /* 0x000000120834723c */ /* 0x000fe20000041834 */
[----:B------:R-:W-:-:S02]  /*4a10*/  IMAD.MOV.U32 R166, RZ, RZ, R162 ;  /* 0x000000ffffa67224 */ /* 0x000fc400078e00a2 */
[----:B------:R-:W-:Y:S02]  /*4a20*/  IMAD.MOV.U32 R162, RZ, RZ, R5 ;  /* 0x000000ffffa27224 */ /* 0x000fe400078e0005 */
[----:B------:R-:W-:Y:S01]  /*4a30*/  IMAD.MOV.U32 R163, RZ, RZ, R114 ;  /* 0x000000ffffa37224 */ /* 0x000fe200078e0072 */
[----:B------:R2:W4:Y:S01]  /*4a40*/  MUFU.EX2 R5, R2 ;  /* 0x0000000200057308 */ /* 0x0005220000000800 */
[----:B------:R-:W-:Y:S01]  /*4a50*/  F2FP.BF16.PACK_AB R114, R25, R26 ;  /* 0x0000001a1972723e */ /* 0x000fe200000010ff */
[----:B---3--:R-:W-:Y:S01]  /*4a60*/  HMMA.16816.F32.BF16 R44, R8, R12, R44 ;  /* 0x0000000c082c723c */ /* 0x008fe2000004182c */
[----:B-1----:R-:W-:-:S07]  /*4a70*/  FADD.FTZ R0, R228, R229 ;  /* 0x000000e5e4007221 */ /* 0x002fce0000010000 */
[----:B------:R-:W-:Y:S01]  /*4a80*/  HMMA.16816.F32.BF16 R36, R8, R14, R36 ;  /* 0x0000000e0824723c */ /* 0x000fe20000041824 */
[----:B------:R-:W-:Y:S01]  /*4a90*/  LDSM.16.MT88.4 R8, [R207+0x7900] ;  /* 0x00790000cf08783b */ /* 0x000fe20000004200 */
[----:B------:R-:W-:Y:S02]  /*4aa0*/  FADD.FTZ R0, R172, R0 ;  /* 0x00000000ac007221 */ /* 0x000fe40000010000 */
[----:B--2---:R-:W-:Y:S01]  /*4ab0*/  FADD.FTZ R2, R226, R227 ;  /* 0x000000e3e2027221 */ /* 0x004fe20000010000 */
[----:B----4-:R-:W-:Y:S01]  /*4ac0*/  F2FP.BF16.PACK_AB R115, R5, R6 ;  /* 0x000000060573723e */ /* 0x010fe200000010ff */
[----:B------:R-:W-:Y:S02]  /*4ad0*/  FADD.FTZ R0, R171, R0 ;  /* 0x00000000ab007221 */ /* 0x000fe40000010000 */
[----:B------:R-:W-:Y:S02]  /*4ae0*/  FADD.FTZ R2, R170, R2 ;  /* 0x00000002aa027221 */ /* 0x000fe40000010000 */
[----:B------:R-:W-:-:S02]  /*4af0*/  FADD.FTZ R0, R168, R0 ;  /* 0x00000000a8007221 */ /* 0x000fc40000010000 */
[----:B------:R-:W-:Y:S01]  /*4b00*/  FADD.FTZ R2, R169, R2 ;  /* 0x00000002a9027221 */ /* 0x000fe20000010000 */
[C---:B------:R-:W-:Y:S01]  /*4b10*/  HMMA.16816.F32.BF16 R76, R112.reuse, R80, R84 ;  /* 0x00000050704c723c */ /* 0x040fe20000041854 */
[----:B------:R-:W-:Y:S02]  /*4b20*/  FADD.FTZ R0, R167, R0 ;  /* 0x00000000a7007221 */ /* 0x000fe40000010000 */
[----:B------:R-:W-:Y:S02]  /*4b30*/  FADD.FTZ R2, R166, R2 ;  /* 0x00000002a6027221 */ /* 0x000fe40000010000 */
[----:B------:R-:W-:Y:S02]  /*4b40*/  FADD.FTZ R0, R161, R0 ;  /* 0x00000000a1007221 */ /* 0x000fe40000010000 */
[----:B------:R-:W-:Y:S01]  /*4b50*/  FADD.FTZ R2, R165, R2 ;  /* 0x00000002a5027221 */ /* 0x000fe20000010000 */
[----:B------:R-:W-:Y:S01]  /*4b60*/  HMMA.16816.F32.BF16 R84, R112, R88, R100 ;  /* 0x000000587054723c */ /* 0x000fe20000041864 */
[----:B------:R-:W-:-:S02]  /*4b70*/  FADD.FTZ R0, R162, R0 ;  /* 0x00000000a2007221 */ /* 0x000fc40000010000 */
[----:B------:R-:W-:Y:S02]  /*4b80*/  FADD.FTZ R2, R163, R2 ;  /* 0x00000002a3027221 */ /* 0x000fe40000010000 */
[----:B------:R-:W-:Y:S02]  /*4b90*/  FADD.FTZ R0, R159, R0 ;  /* 0x000000009f007221 */ /* 0x000fe40000010000 */
[----:B------:R-:W-:Y:S01]  /*4ba0*/  FADD.FTZ R2, R160, R2 ;  /* 0x00000002a0027221 */ /* 0x000fe20000010000 */
[----:B------:R-:W-:Y:S01]  /*4bb0*/  HMMA.16816.F32.BF16 R88, R112, R90, R108 ;  /* 0x0000005a7058723c */ /* 0x000fe2000004186c */
[----:B------:R-:W-:Y:S01]  /*4bc0*/  FADD.FTZ R0, R251, R0 ;  /* 0x00000000fb007221 */ /* 0x000fe20000010000 */
[----:B------:R-:W1:Y:S01]  /*4bd0*/  LDSM.16.MT88.4 R108, [R208+0x7900] ;  /* 0x00790000d06c783b */ /* 0x000e620000004200 */
        /* <DEDUP_REMOVED lines=13> */
[----:B------:R-:W-:Y:S03]  /*4cb0*/  HMMA.16816.F32.BF16 R120, R112, R124, R120 ;  /* 0x0000007c7078723c */ /* 0x000fe60000041878 */
        /* <DEDUP_REMOVED lines=13> */
[----:B-1----:R-:W-:Y:S01]  /*4d90*/  HMMA.16816.F32.BF16 R128, R112, R108, R48 ;  /* 0x0000006c7080723c */ /* 0x002fe20000041830 */
        /* <DEDUP_REMOVED lines=29> */
[C---:B------:R-:W-:Y:S08]  /*4f70*/  HMMA.16816.F32.BF16 R132, R112.reuse, R8, R44 ;  /* 0x000000087084723c */ /* 0x040ff0000004182c */
[----:B------:R-:W-:Y:S01]  /*4f80*/  HMMA.16816.F32.BF16 R112, R112, R10, R36 ;  /* 0x0000000a7070723c */ /* 0x000fe20000041824 */
[----:B------:R-:W-:Y:S07]  /*4f90*/  @!P1 BRA `(.L_x_2) ;  /* 0x0000354000009947 */ /* 0x000fee0003800000 */
[----:B------:R-:W-:Y:S01]  /*4fa0*/  IADD3 R235, P1, R246, 0x40, RZ ;  /* 0x00000040f6eb7810 */ /* 0x000fe20007f3e0ff */
[----:B------:R-:W-:Y:S01]  /*4fb0*/  UIADD3 UR12, UP0, UR16, 0x80, URZ ;  /* 0x00000080100c7890 */ /* 0x000fe2000ff1e03f */
[----:B------:R-:W-:Y:S01]  /*4fc0*/  IADD3 R237, P2, R244, 0x40, RZ ;  /* 0x00000040f4ed7810 */ /* 0x000fe20007f5e0ff */
[----:B------:R-:W-:Y:S01]  /*4fd0*/  IMAD.MOV.U32 R118, RZ, RZ, R3 ;  /* 0x000000ffff767224 */ /* 0x000fe200078e0003 */
[----:B------:R-:W-:Y:S01]  /*4fe0*/  MOV R117, R116 ;  /* 0x0000007400757202 */ /* 0x000fe20000000f00 */
[----:B------:R-:W-:Y:S01]  /*4ff0*/  IMAD.SHL.U32 R226, R249, 0x2, RZ ;  /* 0x00000002f9e27824 */ /* 0x000fe200078e00ff */
[----:B------:R-:W-:Y:S01]  /*5000*/  IADD3.X R236, RZ, R241, RZ, P2, !PT ;  /* 0x000000f1ffec7210 */ /* 0x000fe200017fe4ff */
[----:B------:R-:W-:Y:S01]  /*5010*/  IMAD.X R234, RZ, RZ, R243, P1 ;  /* 0x000000ffffea7224 */ /* 0x000fe200008e06f3 */
[----:B------:R-:W-:-:S02]  /*5020*/  UMOV UR13, 0x6 ;  /* 0x00000006000d7882 */ /* 0x000fc40000000000 */
[----:B------:R-:W-:Y:S02]  /*5030*/  ULDC.64 UR6, c[0x0][0x208] ;  /* 0x0000820000067ab9 */ /* 0x000fe40000000a00 */
[----:B------:R-:W-:Y:S02]  /*5040*/  ULEA.HI.SX32 UR18, UR18, 0xfffffffe, 0x19 ;  /* 0xfffffffe12127891 */ /* 0x000fe4000f8fca3f */
[----:B------:R-:W-:Y:S02]  /*5050*/  USHF.L.U64.HI UR15, UR6, UR13, UR7 ;  /* 0x0000000d060f7299 */ /* 0x000fe40008010207 */
[----:B------:R-:W-:Y:S02]  /*5060*/  USHF.L.U32 UR16, UR6, 0x6, URZ ;  /* 0x0000000606107899 */ /* 0x000fe4000800063f */
[----:B------:R-:W-:Y:S02]  /*5070*/  UIADD3.X UR11, URZ, UR11, URZ, UP0, !UPT ;  /* 0x0000000b3f0b7290 */ /* 0x000fe400087fe43f */
[----:B------:R-:W-:-:S02]  /*5080*/  ULDC.64 UR4, c[0x0][0x1e0] ;  /* 0x0000780000047ab9 */ /* 0x000fc40000000a00 */
.L_x_3:
[----:B------:R-:W-:Y:S04]  /*5090*/  DEPBAR.LE SB0, 0x0 ;  /* 0x000080000000791a */ /* 0x000fe80000000000 */
[----:B------:R-:W-:Y:S01]  /*50a0*/  BAR.SYNC.DEFER_BLOCKING 0x0 ;  /* 0x0000000000007b1d */ /* 0x000fe20000010000 */
[----:B------:R-:W-:Y:S02]  /*50b0*/  USHF.R.S32.HI UR8, URZ, 0x1f, UR18 ;  /* 0x0000001f3f087899 */ /* 0x000fe40008011412 */
[----:B------:R-:W-:Y:S02]  /*50c0*/  UIMAD.WIDE.U32 UR24, UR18, UR6, URZ ;  /* 0x00000006121872a5 */ /* 0x000fe4000f8e003f */
[----:B------:R-:W-:Y:S02]  /*50d0*/  UIMAD UR8, UR8, UR6, URZ ;  /* 0x00000006080872a4 */ /* 0x000fe4000f8e023f */
[----:B------:R-:W-:Y:S02]  /*50e0*/  USHF.L.U32 UR9, UR24, 0x7, URZ ;  /* 0x0000000718097899 */ /* 0x000fe4000800063f */
[----:B------:R-:W-:Y:S02]  /*50f0*/  UIMAD UR8, UR18, UR7, UR8 ;  /* 0x00000007120872a4 */ /* 0x000fe4000f8e0208 */
[----:B------:R-:W-:Y:S02]  /*5100*/  UISETP.GT.AND UP1, UPT, UR18, URZ, UPT ;  /* 0x0000003f1200728c */ /* 0x000fe4000bf24270 */
[----:B------:R-:W-:Y:S01]  /*5110*/  UIADD3 UR8, UR25, UR8, URZ ;  /* 0x0000000819087290 */ /* 0x000fe2000fffe03f */
[----:B------:R-:W-:Y:S01]  /*5120*/  IADD3 R2, P2, R237, UR9, RZ ;  /* 0x00000009ed027c10 */ /* 0x000fe2000ff5e0ff */
[----:B------:R-:W-:Y:S01]  /*5130*/  UIADD3 UR18, UR18, -0x1, URZ ;  /* 0xffffffff12127890 */ /* 0x000fe2000fffe03f */
[----:B------:R-:W-:Y:S01]  /*5140*/  IADD3 R0, P5, R244, UR9, RZ ;  /* 0x00000009f4007c10 */ /* 0x000fe2000ffbe0ff */
[----:B------:R-:W-:Y:S01]  /*5150*/  USHF.L.U64.HI UR8, UR24, 0x7, UR8 ;  /* 0x0000000718087899 */ /* 0x000fe20008010208 */
[----:B------:R-:W-:Y:S02]  /*5160*/  LEA R194, P1, R2, c[0x0][0x1f8], 0x1 ;  /* 0x00007e0002c27a11 */ /* 0x000fe400078208ff */
[----:B------:R-:W-:Y:S02]  /*5170*/  LEA R192, P4, R0, c[0x0][0x1f8], 0x1 ;  /* 0x00007e0000c07a11 */ /* 0x000fe400078808ff */
[----:B------:R-:W-:Y:S01]  /*5180*/  @UP1 USHF.L.U32 UR10, UR4, 0x6, URZ ;  /* 0x00000006040a1899 */ /* 0x000fe2000800063f */
[----:B------:R-:W-:Y:S01]  /*5190*/  IADD3.X R60, R236, UR8, RZ, P2, !PT ;  /* 0x00000008ec3c7c10 */ /* 0x000fe200097fe4ff */
[----:B------:R-:W1:Y:S01]  /*51a0*/  LDSM.16.M88.4 R8, [R119+0x8100] ;  /* 0x008100007708783b */ /* 0x000e620000000200 */
[----:B------:R-:W-:Y:S01]  /*51b0*/  IADD3.X R3, R241, UR8, RZ, P5, !PT ;  /* 0x00000008f1037c10 */ /* 0x000fe2000affe4ff */
[----:B------:R-:W-:Y:S01]  /*51c0*/  @UP1 USHF.L.U64.HI UR17, UR4, UR13, UR5 ;  /* 0x0000000d04111299 */ /* 0x000fe20008010205 */
[----:B------:R-:W-:Y:S01]  /*51d0*/  LEA.HI.X R195, R2, c[0x0][0x1fc], R60, 0x1, P1 ;  /* 0x00007f0002c37a11 */ /* 0x000fe200008f0c3c */
[----:B------:R-:W-:Y:S01]  /*51e0*/  @UP1 UIMAD.WIDE.U32 UR24, UR18, UR4, URZ ;  /* 0x00000004121812a5 */ /* 0x000fe2000f8e003f */
[----:B------:R-:W-:Y:S01]  /*51f0*/  LEA.HI.X R193, R0, c[0x0][0x1fc], R3, 0x1, P4 ;  /* 0x00007f0000c17a11 */ /* 0x000fe200020f0c03 */
[----:B------:R-:W-:Y:S01]  /*5200*/  @UP1 USHF.R.S32.HI UR9, URZ, 0x1f, UR18 ;  /* 0x0000001f3f091899 */ /* 0x000fe20008011412 */
[----:B------:R-:W-:Y:S01]  /*5210*/  IADD3 R2, P1, R192, UR16, RZ ;  /* 0x00000010c0027c10 */ /* 0x000fe2000ff3e0ff */
[----:B------:R-:W2:Y:S01]  /*5220*/  LDSM.16.M88.4 R16, [R119+0x8900] ;  /* 0x008900007710783b */ /* 0x000ea20000000200 */
[----:B------:R-:W-:Y:S02]  /*5230*/  @UP1 USHF.L.U32 UR8, UR24, 0x7, URZ ;  /* 0x0000000718081899 */ /* 0x000fe4000800063f */
[----:B------:R-:W-:Y:S01]  /*5240*/  IADD3.X R3, R193, UR15, RZ, P1, !PT ;  /* 0x0000000fc1037c10 */ /* 0x000fe20008ffe4ff */
[----:B------:R-:W-:Y:S04]  /*5250*/  @UP1 UIMAD UR9, UR9, UR4, URZ ;  /* 0x00000004090912a4 */ /* 0x000fe8000f8e023f */
[----:B------:R-:W3:Y:S01]  /*5260*/  LDSM.16.M88.4 R24, [R119+0x9100] ;  /* 0x009100007718783b */ /* 0x000ee20000000200 */
[----:B------:R-:W-:Y:S04]  /*5270*/  @UP1 UIMAD UR9, UR18, UR5, UR9 ;  /* 0x00000005120912a4 */ /* 0x000fe8000f8e0209 */
[----:B------:R-:W-:Y:S03]  /*5280*/  @UP1 UIADD3 UR9, UR25, UR9, URZ ;  /* 0x0000000919091290 */ /* 0x000fe6000fffe03f */
[----:B------:R-:W4:Y:S01]  /*5290*/  LDSM.16.M88.4 R32, [R119+0x9900] ;  /* 0x009900007720783b */ /* 0x000f220000000200 */
[----:B------:R-:W-:Y:S07]  /*52a0*/  @UP1 USHF.L.U64.HI UR9, UR24, 0x7, UR9 ;  /* 0x0000000718091899 */ /* 0x000fee0008010209 */
[----:B------:R-:W5:Y:S01]  /*52b0*/  LDSM.16.M88.4 R40, [R119+0xa100] ;  /* 0x00a100007728783b */ /* 0x000f620000000200 */
[C---:B-1----:R-:W-:Y:S07]  /*52c0*/  HMMA.16816.F32.BF16 R4, R136.reuse, R8, RZ ;  /* 0x000000088804723c */ /* 0x042fee00000418ff */
[----:B------:R-:W1:Y:S01]  /*52d0*/  LDSM.16.M88.4 R48, [R119+0xa900] ;  /* 0x00a900007730783b */ /* 0x000e620000000200 */
[C---:B------:R-:W-:Y:S07]  /*52e0*/  HMMA.16816.F32.BF16 R8, R136.reuse, R10, RZ ;  /* 0x0000000a8808723c */ /* 0x040fee00000418ff */
[----:B------:R-:W1:Y:S01]  /*52f0*/  LDSM.16.M88.4 R56, [R119+0xb100] ;  /* 0x00b100007738783b */ /* 0x000e620000000200 */
[C---:B--2---:R-:W-:Y:S07]  /*5300*/  HMMA.16816.F32.BF16 R12, R136.reuse, R16, RZ ;  /* 0x00000010880c723c */ /* 0x044fee00000418ff */
[----:B------:R-:W2:Y:S01]  /*5310*/  LDSM.16.M88.4 R64, [R119+0xb900] ;  /* 0x00b900007740783b */ /* 0x000ea20000000200 */
[C---:B------:R-:W-:Y:S07]  /*5320*/  HMMA.16816.F32.BF16 R16, R136.reuse, R18, RZ ;  /* 0x000000128810723c */ /* 0x040fee00000418ff */
[----:B------:R-:W1:Y:S01]  /*5330*/  LDSM.16.M88.4 R144, [R210] ;  /* 0x00000000d290783b */ /* 0x000e620000000200 */
[C---:B---3--:R-:W-:Y:S07]  /*5340*/  HMMA.16816.F32.BF16 R20, R136.reuse, R24, RZ ;  /* 0x000000188814723c */ /* 0x048fee00000418ff */
[----:B------:R-:W3:Y:S01]  /*5350*/  LDSM.16.M88.4 R148, [R225] ;  /* 0x00000000e194783b */ /* 0x000ee20000000200 */
[C---:B------:R-:W-:Y:S07]  /*5360*/  HMMA.16816.F32.BF16 R24, R136.reuse, R26, RZ ;  /* 0x0000001a8818723c */ /* 0x040fee00000418ff */
[----:B------:R-:W2:Y:S01]  /*5370*/  LDSM.16.M88.4 R152, [R224] ;  /* 0x00000000e098783b */ /* 0x000ea20000000200 */
[C---:B----4-:R-:W-:Y:S07]  /*5380*/  HMMA.16816.F32.BF16 R28, R136.reuse, R32, RZ ;  /* 0x00000020881c723c */ /* 0x050fee00000418ff */
[----:B------:R-:W4:Y:S01]  /*5390*/  LDSM.16.M88.4 R156, [R223] ;  /* 0x00000000df9c783b */ /* 0x000f220000000200 */
[C---:B------:R-:W-:Y:S07]  /*53a0*/  HMMA.16816.F32.BF16 R32, R136.reuse, R34, RZ ;  /* 0x000000228820723c */ /* 0x040fee00000418ff */
[----:B------:R-:W2:Y:S01]  /*53b0*/  LDSM.16.M88.4 R160, [R222] ;  /* 0x00000000dea0783b */ /* 0x000ea20000000200 */
[C---:B-----5:R-:W-:Y:S07]  /*53c0*/  HMMA.16816.F32.BF16 R36, R136.reuse, R40, RZ ;  /* 0x000000288824723c */ /* 0x060fee00000418ff */
[----:B------:R-:W5:Y:S01]  /*53d0*/  LDSM.16.M88.4 R164, [R221] ;  /* 0x00000000dda4783b */ /* 0x000f620000000200 */
[C---:B------:R-:W-:Y:S07]  /*53e0*/  HMMA.16816.F32.BF16 R40, R136.reuse, R42, RZ ;  /* 0x0000002a8828723c */ /* 0x040fee00000418ff */
[----:B------:R-:W3:Y:S01]  /*53f0*/  LDSM.16.M88.4 R168, [R220] ;  /* 0x00000000dca8783b */ /* 0x000ee20000000200 */
[C---:B-1----:R-:W-:Y:S07]  /*5400*/  HMMA.16816.F32.BF16 R44, R136.reuse, R48, RZ ;  /* 0x00000030882c723c */ /* 0x042fee00000418ff */
[----:B------:R-:W1:Y:S01]  /*5410*/  LDSM.16.M88.4 R172, [R219] ;  /* 0x00000000dbac783b */ /* 0x000e620000000200 */
[C---:B------:R-:W-:Y:S07]  /*5420*/  HMMA.16816.F32.BF16 R48, R136.reuse, R50, RZ ;  /* 0x000000328830723c */ /* 0x040fee00000418ff */
[----:B------:R-:W-:Y:S01]  /*5430*/  @!PT LDS RZ, [RZ] ;  /* 0x00000000fffff984 */ /* 0x000fe20000000800 */
[----:B------:R-:W-:Y:S01]  /*5440*/  @!PT LDS RZ, [RZ] ;  /* 0x00000000fffff984 */ /* 0x000fe20000000800 */
[----:B------:R-:W-:Y:S01]  /*5450*/  @!PT LDS RZ, [RZ] ;  /* 0x00000000fffff984 */ /* 0x000fe20000000800 */
[----:B------:R3:W-:Y:S01]  /*5460*/  LDGSTS.E.BYPASS.LTC128B.128 [R226+0x100], [R192.64], !P3 ;  /* 0x00100000c0e27fae */ /* 0x0007e2000d901d56 */
[C---:B------:R-:W-:Y:S07]  /*5470*/  HMMA.16816.F32.BF16 R52, R136.reuse, R56, RZ ;  /* 0x000000388834723c */ /* 0x040fee00000418ff */
[----:B------:R1:W-:Y:S01]  /*5480*/  LDGSTS.E.BYPASS.LTC128B.128 [R226+0x4100], [R194.64], !P0 ;  /* 0x04100000c2e27fae */ /* 0x0003e2000c101d56 */
[C---:B------:R-:W-:Y:S07]  /*5490*/  HMMA.16816.F32.BF16 R56, R136.reuse, R58, RZ ;  /* 0x0000003a8838723c */ /* 0x040fee00000418ff */
[----:B------:R4:W-:Y:S01]  /*54a0*/  LDGSTS.E.BYPASS.LTC128B.128 [R226+0x1100], [R2.64], !P3 ;  /* 0x0110000002e27fae */ /* 0x0009e2000d901d56 */
[C---:B--2---:R-:W-:Y:S07]  /*54b0*/  HMMA.16816.F32.BF16 R60, R136.reuse, R64, RZ ;  /* 0x00000040883c723c */ /* 0x044fee00000418ff */
[----:B------:R4:W-:Y:S01]  /*54c0*/  LDGSTS.E.BYPASS.LTC128B.128 [R226+0x5100], [R2.64+0x80], !P0 ;  /* 0x0510008002e27fae */ /* 0x0009e2000c101d56 */
[C---:B---3--:R-:W-:Y:S01]  /*54d0*/  IADD3 R192, P1, R2.reuse, UR16, RZ ;  /* 0x0000001002c07c10 */ /* 0x048fe2000ff3e0ff */
[----:B------:R-:W-:Y:S03]  /*54e0*/  HMMA.16816.F32.BF16 R64, R136, R66, RZ ;  /* 0x000000428840723c */ /* 0x000fe600000418ff */
[C---:B------:R-:W-:Y:S02]  /*54f0*/  IADD3.X R193, R3.reuse, UR15, RZ, P1, !PT ;  /* 0x0000000f03c17c10 */ /* 0x040fe40008ffe4ff */
[----:B-1----:R-:W-:Y:S03]  /*5500*/  IADD3 R194, P4, R2, UR12, RZ ;  /* 0x0000000c02c27c10 */ /* 0x002fe6000ff9e0ff */
[----:B------:R1:W-:Y:S01]  /*5510*/  LDGSTS.E.BYPASS.LTC128B.128 [R226+0x2100], [R192.64], !P3 ;  /* 0x02100000c0e27fae */ /* 0x0003e2000d901d56 */
[C---:B------:R-:W-:Y:S05]  /*5520*/  HMMA.16816.F32.BF16 R4, R140.reuse, R144, R4 ;  /* 0x000000908c04723c */ /* 0x040fea0000041804 */
[----:B------:R-:W-:Y:S02]  /*5530*/  IADD3.X R195, R3, UR11, RZ, P4, !PT ;  /* 0x0000000b03c37c10 */ /* 0x000fe4000a7fe4ff */
[C---:B------:R-:W-:Y:S01]  /*5540*/  IADD3 R144, P2, R192.reuse, UR16, RZ ;  /* 0x00000010c0907c10 */ /* 0x040fe2000ff5e0ff */
[C---:B------:R-:W-:Y:S02]  /*5550*/  HMMA.16816.F32.BF16 R8, R140.reuse, R146, R8 ;  /* 0x000000928c08723c */ /* 0x040fe40000041808 */
[----:B------:R1:W-:Y:S02]  /*5560*/  LDGSTS.E.BYPASS.LTC128B.128 [R226+0x6100], [R194.64], !P0 ;  /* 0x06100000c2e27fae */ /* 0x0003e4000c101d56 */
[C---:B------:R-:W-:Y:S02]  /*5570*/  IADD3.X R145, R193.reuse, UR15, RZ, P2, !PT ;  /* 0x0000000fc1917c10 */ /* 0x040fe400097fe4ff */
[----:B----4-:R-:W-:Y:S02]  /*5580*/  IADD3 R2, P1, R192, UR12, RZ ;  /* 0x0000000cc0027c10 */ /* 0x010fe4000ff3e0ff */
[C---:B------:R-:W-:Y:S02]  /*5590*/  HMMA.16816.F32.BF16 R12, R140.reuse, R148, R12 ;  /* 0x000000948c0c723c */ /* 0x040fe4000004180c */
[----:B------:R2:W-:Y:S02]  /*55a0*/  LDGSTS.E.BYPASS.LTC128B.128 [R226+0x3100], [R144.64], !P3 ;  /* 0x0310000090e27fae */ /* 0x0005e4000d901d56 */
[----:B------:R-:W-:Y:S02]  /*55b0*/  IADD3.X R3, R193, UR11, RZ, P1, !PT ;  /* 0x0000000bc1037c10 */ /* 0x000fe40008ffe4ff */
[----:B------:R-:W-:Y:S02]  /*55c0*/  PLOP3.LUT P1, PT, PT, PT, UP1, 0x80, 0x0 ;  /* 0x000000000000781c */ /* 0x000fe40003f2f018 */
[C---:B------:R-:W-:Y:S02]  /*55d0*/  HMMA.16816.F32.BF16 R16, R140.reuse, R150, R16 ;  /* 0x000000968c10723c */ /* 0x040fe40000041810 */
[----:B------:R3:W-:Y:S06]  /*55e0*/  LDGSTS.E.BYPASS.LTC128B.128 [R226+0x7100], [R2.64], !P0 ;  /* 0x0710000002e27fae */ /* 0x0007ec000c101d56 */
[C---:B------:R-:W-:Y:S02]  /*55f0*/  HMMA.16816.F32.BF16 R20, R140.reuse, R152, R20 ;  /* 0x000000988c14723c */ /* 0x040fe40000041814 */
[----:B------:R-:W-:Y:S06]  /*5600*/  LDSM.16.M88.4 R148, [R209+0x8900] ;  /* 0x00890000d194783b */ /* 0x000fec0000000200 */
[C---:B------:R-:W-:Y:S02]  /*5610*/  HMMA.16816.F32.BF16 R24, R140.reuse, R154, R24 ;  /* 0x0000009a8c18723c */ /* 0x040fe40000041818 */
[----:B------:R-:W0:Y:S06]  /*5620*/  LDGDEPBAR ;  /* 0x00000000000079af */ /* 0x000e2c0000000000 */
[C---:B------:R-:W-:Y:S02]  /*5630*/  HMMA.16816.F32.BF16 R28, R140.reuse, R156, R28 ;  /* 0x0000009c8c1c723c */ /* 0x040fe4000004181c */
[----:B--2---:R-:W2:Y:S06]  /*5640*/  LDSM.16.M88.4 R144, [R209+0x8100] ;  /* 0x00810000d190783b */ /* 0x004eac0000000200 */
[C---:B------:R-:W-:Y:S02]  /*5650*/  HMMA.16816.F32.BF16 R32, R140.reuse, R158, R32 ;  /* 0x0000009e8c20723c */ /* 0x040fe40000041820 */
[----:B------:R-:W4:Y:S06]  /*5660*/  LDSM.16.M88.4 R152, [R209+0x9100] ;  /* 0x00910000d198783b */ /* 0x000f2c0000000200 */
[C---:B------:R-:W-:Y:S02]  /*5670*/  HMMA.16816.F32.BF16 R36, R140.reuse, R160, R36 ;  /* 0x000000a08c24723c */ /* 0x040fe40000041824 */
[----:B------:R-:W2:Y:S06]  /*5680*/  LDSM.16.M88.4 R156, [R209+0x9900] ;  /* 0x00990000d19c783b */ /* 0x000eac0000000200 */
[C---:B------:R-:W-:Y:S02]  /*5690*/  HMMA.16816.F32.BF16 R40, R140.reuse, R162, R40 ;  /* 0x000000a28c28723c */ /* 0x040fe40000041828 */
[----:B------:R-:W-:Y:S06]  /*56a0*/  LDSM.16.M88.4 R160, [R209+0xb900] ;  /* 0x00b90000d1a0783b */ /* 0x000fec0000000200 */
[C---:B-----5:R-:W-:Y:S02]  /*56b0*/  HMMA.16816.F32.BF16 R44, R140.reuse, R164, R44 ;  /* 0x000000a48c2c723c */ /* 0x060fe4000004182c */
[----:B-1----:R-:W-:Y:S06]  /*56c0*/  LDSM.16.M88.4 R192, [R217] ;  /* 0x00000000d9c0783b */ /* 0x002fec0000000200 */
[C---:B------:R-:W-:Y:S02]  /*56d0*/  HMMA.16816.F32.BF16 R48, R140.reuse, R166, R48 ;  /* 0x000000a68c30723c */ /* 0x040fe40000041830 */
[----:B------:R-:W-:Y:S06]  /*56e0*/  LDSM.16.M88.4 R164, [R206] ;  /* 0x00000000cea4783b */ /* 0x000fec0000000200 */
[C---:B------:R-:W-:Y:S08]  /*56f0*/  HMMA.16816.F32.BF16 R52, R140.reuse, R168, R52 ;  /* 0x000000a88c34723c */ /* 0x040ff00000041834 */
[C---:B------:R-:W-:Y:S01]  /*5700*/  HMMA.16816.F32.BF16 R56, R140.reuse, R170, R56 ;  /* 0x000000aa8c38723c */ /* 0x040fe20000041838 */
[----:B------:R-:W-:Y:S07]  /*5710*/  LDSM.16.M88.4 R168, [R206+0x800] ;  /* 0x00080000cea8783b */ /* 0x000fee0000000200 */
[C---:B------:R-:W-:Y:S08]  /*5720*/  HMMA.16816.F32.BF16 R60, R140.reuse, R172, R60 ;  /* 0x000000ac8c3c723c */ /* 0x040ff0000004183c */
[----:B------:R-:W-:Y:S01]  /*5730*/  HMMA.16816.F32.BF16 R64, R140, R174, R64 ;  /* 0x000000ae8c40723c */ /* 0x000fe20000041840 */
[----:B------:R-:W-:Y:S07]  /*5740*/  LDSM.16.M88.4 R172, [R218] ;  /* 0x00000000daac783b */ /* 0x000fee0000000200 */
[C---:B--2---:R-:W-:Y:S08]  /*5750*/  HMMA.16816.F32.BF16 R4, R176.reuse, R144, R4 ;  /* 0x00000090b004723c */ /* 0x044ff00000041804 */
[C---:B------:R-:W-:Y:S01]  /*5760*/  HMMA.16816.F32.BF16 R8, R176.reuse, R146, R8 ;  /* 0x00000092b008723c */ /* 0x040fe20000041808 */
[----:B------:R-:W1:Y:S07]  /*5770*/  LDSM.16.M88.4 R144, [R209+0xa100] ;  /* 0x00a10000d190783b */ /* 0x000e6e0000000200 */
[C---:B------:R-:W-:Y:S08]  /*5780*/  HMMA.16816.F32.BF16 R12, R176.reuse, R148, R12 ;  /* 0x00000094b00c723c */ /* 0x040ff0000004180c */
[C---:B------:R-:W-:Y:S01]  /*5790*/  HMMA.16816.F32.BF16 R16, R176.reuse, R150, R16 ;  /* 0x00000096b010723c */ /* 0x040fe20000041810 */
[----:B------:R-:W2:Y:S07]  /*57a0*/  LDSM.16.M88.4 R148, [R209+0xa900] ;  /* 0x00a90000d194783b */ /* 0x000eae0000000200 */
[C---:B----4-:R-:W-:Y:S08]  /*57b0*/  HMMA.16816.F32.BF16 R20, R176.reuse, R152, R20 ;  /* 0x00000098b014723c */ /* 0x050ff00000041814 */
[C---:B------:R-:W-:Y:S01]  /*57c0*/  HMMA.16816.F32.BF16 R24, R176.reuse, R154, R24 ;  /* 0x0000009ab018723c */ /* 0x040fe20000041818 */
[----:B------:R-:W4:Y:S07]  /*57d0*/  LDSM.16.M88.4 R152, [R209+0xb100] ;  /* 0x00b10000d198783b */ /* 0x000f2e0000000200 */
[C---:B------:R-:W-:Y:S08]  /*57e0*/  HMMA.16816.F32.BF16 R28, R176.reuse, R156, R28 ;  /* 0x0000009cb01c723c */ /* 0x040ff0000004181c */
[C---:B------:R-:W-:Y:S01]  /*57f0*/  HMMA.16816.F32.BF16 R32, R176.reuse, R158, R32 ;  /* 0x0000009eb020723c */ /* 0x040fe20000041820 */
[----:B------:R-:W5:Y:S07]  /*5800*/  LDSM.16.M88.4 R156, [R206+0x1000] ;  /* 0x00100000ce9c783b */ /* 0x000f6e0000000200 */
[C---:B-1----:R-:W-:Y:S08]  /*5810*/  HMMA.16816.F32.BF16 R36, R176.reuse, R144, R36 ;  /* 0x00000090b024723c */ /* 0x042ff00000041824 */
[C---:B------:R-:W-:Y:S01]  /*5820*/  HMMA.16816.F32.BF16 R40, R176.reuse, R146, R40 ;  /* 0x00000092b028723c */ /* 0x040fe20000041828 */
[----:B------:R-:W1:Y:S07]  /*5830*/  LDSM.16.M88.4 R144, [R206+0x1800] ;  /* 0x00180000ce90783b */ /* 0x000e6e0000000200 */
[C---:B--2---:R-:W-:Y:S08]  /*5840*/  HMMA.16816.F32.BF16 R44, R176.reuse, R148, R44 ;  /* 0x00000094b02c723c */ /* 0x044ff0000004182c */
[C---:B------:R-:W-:Y:S01]  /*5850*/  HMMA.16816.F32.BF16 R48, R176.reuse, R150, R48 ;  /* 0x00000096b030723c */ /* 0x040fe20000041830 */
[----:B------:R-:W2:Y:S07]  /*5860*/  LDSM.16.M88.4 R148, [R206+0x2000] ;  /* 0x00200000ce94783b */ /* 0x000eae0000000200 */
[C---:B----4-:R-:W-:Y:S08]  /*5870*/  HMMA.16816.F32.BF16 R52, R176.reuse, R152, R52 ;  /* 0x00000098b034723c */ /* 0x050ff00000041834 */
[C---:B------:R-:W-:Y:S01]  /*5880*/  HMMA.16816.F32.BF16 R56, R176.reuse, R154, R56 ;  /* 0x0000009ab038723c */ /* 0x040fe20000041838 */
[----:B------:R-:W4:Y:S07]  /*5890*/  LDSM.16.M88.4 R152, [R206+0x2800] ;  /* 0x00280000ce98783b */ /* 0x000f2e0000000200 */
[C---:B------:R-:W-:Y:S08]  /*58a0*/  HMMA.16816.F32.BF16 R60, R176.reuse, R160, R60 ;  /* 0x000000a0b03c723c */ /* 0x040ff0000004183c */
[----:B------:R-:W-:Y:S01]  /*58b0*/  HMMA.16816.F32.BF16 R64, R176, R162, R64 ;  /* 0x000000a2b040723c */ /* 0x000fe20000041840 */
[----:B------:R-:W1:Y:S07]  /*58c0*/  LDSM.16.M88.4 R160, [R206+0x3000] ;  /* 0x00300000cea0783b */ /* 0x000e6e0000000200 */
[C---:B------:R-:W-:Y:S08]  /*58d0*/  HMMA.16816.F32.BF16 R4, R180.reuse, R164, R4 ;  /* 0x000000a4b404723c */ /* 0x040ff00000041804 */
[C---:B------:R-:W-:Y:S01]  /*58e0*/  HMMA.16816.F32.BF16 R8, R180.reuse, R166, R8 ;  /* 0x000000a6b408723c */ /* 0x040fe20000041808 */
[----:B------:R-:W-:Y:S07]  /*58f0*/  LDSM.16.M88.4 R164, [R119+0xd900] ;  /* 0x00d9000077a4783b */ /* 0x000fee0000000200 */
[C---:B------:R-:W-:Y:S08]  /*5900*/  HMMA.16816.F32.BF16 R12, R180.reuse, R168, R12 ;  /* 0x000000a8b40c723c */ /* 0x040ff0000004180c */
[C---:B------:R-:W-:Y:S01]  /*5910*/  HMMA.16816.F32.BF16 R16, R180.reuse, R170, R16 ;  /* 0x000000aab410723c */ /* 0x040fe20000041810 */
[----:B------:R-:W-:Y:S07]  /*5920*/  LDSM.16.M88.4 R168, [R119+0xe100] ;  /* 0x00e1000077a8783b */ /* 0x000fee0000000200 */
[C---:B-----5:R-:W-:Y:S08]  /*5930*/  HMMA.16816.F32.BF16 R20, R180.reuse, R156, R20 ;  /* 0x0000009cb414723c */ /* 0x060ff00000041814 */
        /* <DEDUP_REMOVED lines=12> */
[C---:B------:R-:W-:Y:S01]  /*5a00*/  HMMA.16816.F32.BF16 R56, R180.reuse, R162, R56 ;  /* 0x000000a2b438723c */ /* 0x040fe20000041838 */
[----:B------:R-:W3:Y:S07]  /*5a10*/  LDSM.16.M88.4 R160, [R119+0xe900] ;  /* 0x00e9000077a0783b */ /* 0x000eee0000000200 */
[C---:B-----5:R-:W-:Y:S08]  /*5a20*/  HMMA.16816.F32.BF16 R60, R180.reuse, R156, R60 ;  /* 0x0000009cb43c723c */ /* 0x060ff0000004183c */
[----:B------:R-:W-:Y:S01]  /*5a30*/  HMMA.16816.F32.BF16 R64, R180, R158, R64 ;  /* 0x0000009eb440723c */ /* 0x000fe20000041840 */
[----:B------:R-:W-:Y:S07]  /*5a40*/  LDSM.16.M88.4 R156, [R119+0xf900] ;  /* 0x00f90000779c783b */ /* 0x000fee0000000200 */
[C---:B-1----:R-:W-:Y:S08]  /*5a50*/  HMMA.16816.F32.BF16 R4, R184.reuse, R144, R4 ;  /* 0x00000090b804723c */ /* 0x042ff00000041804 */
[C---:B------:R-:W-:Y:S01]  /*5a60*/  HMMA.16816.F32.BF16 R8, R184.reuse, R146, R8 ;  /* 0x00000092b808723c */ /* 0x040fe20000041808 */
[----:B------:R-:W1:Y:S07]  /*5a70*/  LDSM.16.M88.4 R144, [R119+0xf100] ;  /* 0x00f100007790783b */ /* 0x000e6e0000000200 */
[C---:B--2---:R-:W-:Y:S08]  /*5a80*/  HMMA.16816.F32.BF16 R12, R184.reuse, R148, R12 ;  /* 0x00000094b80c723c */ /* 0x044ff0000004180c */
[C---:B------:R-:W-:Y:S01]  /*5a90*/  HMMA.16816.F32.BF16 R16, R184.reuse, R150, R16 ;  /* 0x00000096b810723c */ /* 0x040fe20000041810 */
[----:B------:R-:W2:Y:S07]  /*5aa0*/  LDSM.16.M88.4 R148, [R216] ;  /* 0x00000000d894783b */ /* 0x000eae0000000200 */
[C---:B----4-:R-:W-:Y:S08]  /*5ab0*/  HMMA.16816.F32.BF16 R20, R184.reuse, R152, R20 ;  /* 0x00000098b814723c */ /* 0x050ff00000041814 */
[C---:B------:R-:W-:Y:S01]  /*5ac0*/  HMMA.16816.F32.BF16 R24, R184.reuse, R154, R24 ;  /* 0x0000009ab818723c */ /* 0x040fe20000041818 */
[----:B------:R-:W4:Y:S07]  /*5ad0*/  LDSM.16.M88.4 R152, [R215] ;  /* 0x00000000d798783b */ /* 0x000f2e0000000200 */
[C---:B------:R-:W-:Y:S08]  /*5ae0*/  HMMA.16816.F32.BF16 R28, R184.reuse, R164, R28 ;  /* 0x000000a4b81c723c */ /* 0x040ff0000004181c */
[C---:B------:R-:W-:Y:S01]  /*5af0*/  HMMA.16816.F32.BF16 R32, R184.reuse, R166, R32 ;  /* 0x000000a6b820723c */ /* 0x040fe20000041820 */
[----:B------:R-:W-:Y:S07]  /*5b00*/  LDSM.16.M88.4 R164, [R209+0xc900] ;  /* 0x00c90000d1a4783b */ /* 0x000fee0000000200 */
[C---:B------:R-:W-:Y:S08]  /*5b10*/  HMMA.16816.F32.BF16 R36, R184.reuse, R168, R36 ;  /* 0x000000a8b824723c */ /* 0x040ff00000041824 */
[C---:B------:R-:W-:Y:S01]  /*5b20*/  HMMA.16816.F32.BF16 R40, R184.reuse, R170, R40 ;  /* 0x000000aab828723c */ /* 0x040fe20000041828 */
[----:B------:R-:W-:Y:S07]  /*5b30*/  LDSM.16.M88.4 R168, [R209+0xd100] ;  /* 0x00d10000d1a8783b */ /* 0x000fee0000000200 */
[C---:B---3--:R-:W-:Y:S08]  /*5b40*/  HMMA.16816.F32.BF16 R44, R184.reuse, R160, R44 ;  /* 0x000000a0b82c723c */ /* 0x048ff0000004182c */
[C---:B------:R-:W-:Y:S01]  /*5b50*/  HMMA.16816.F32.BF16 R48, R184.reuse, R162, R48 ;  /* 0x000000a2b830723c */ /* 0x040fe20000041830 */
[----:B------:R-:W3:Y:S07]  /*5b60*/  LDSM.16.M88.4 R160, [R214] ;  /* 0x00000000d6a0783b */ /* 0x000eee0000000200 */
[C---:B-1----:R-:W-:Y:S08]  /*5b70*/  HMMA.16816.F32.BF16 R52, R184.reuse, R144, R52 ;  /* 0x00000090b834723c */ /* 0x042ff00000041834 */
[C---:B------:R-:W-:Y:S01]  /*5b80*/  HMMA.16816.F32.BF16 R56, R184.reuse, R146, R56 ;  /* 0x00000092b838723c */ /* 0x040fe20000041838 */
[----:B------:R-:W1:Y:S07]  /*5b90*/  LDSM.16.M88.4 R144, [R213] ;  /* 0x00000000d590783b */ /* 0x000e6e0000000200 */
[C---:B------:R-:W-:Y:S08]  /*5ba0*/  HMMA.16816.F32.BF16 R60, R184.reuse, R156, R60 ;  /* 0x0000009cb83c723c */ /* 0x040ff0000004183c */
[----:B------:R-:W-:Y:S01]  /*5bb0*/  HMMA.16816.F32.BF16 R64, R184, R158, R64 ;  /* 0x0000009eb840723c */ /* 0x000fe20000041840 */
[----:B------:R-:W5:Y:S07]  /*5bc0*/  LDSM.16.M88.4 R156, [R212] ;  /* 0x00000000d49c783b */ /* 0x000f6e0000000200 */
[C---:B------:R-:W-:Y:S08]  /*5bd0*/  HMMA.16816.F32.BF16 R4, R188.reuse, R172, R4 ;  /* 0x000000acbc04723c */ /* 0x040ff00000041804 */
[C---:B------:R-:W-:Y:S01]  /*5be0*/  HMMA.16816.F32.BF16 R8, R188.reuse, R174, R8 ;  /* 0x000000aebc08723c */ /* 0x040fe20000041808 */
[----:B------:R-:W-:Y:S07]  /*5bf0*/  LDSM.16.M88.4 R172, [R209+0xe900] ;  /* 0x00e90000d1ac783b */ /* 0x000fee0000000200 */
[C---:B------:R-:W-:Y:S08]  /*5c00*/  HMMA.16816.F32.BF16 R12, R188.reuse, R192, R12 ;  /* 0x000000c0bc0c723c */ /* 0x040ff0000004180c */
[C---:B------:R-:W-:Y:S01]  /*5c10*/  HMMA.16816.F32.BF16 R16, R188.reuse, R194, R16 ;  /* 0x000000c2bc10723c */ /* 0x040fe20000041810 */
[----:B------:R-:W-:Y:S07]  /*5c20*/  LDSM.16.M88.4 R192, [R209+0xf100] ;  /* 0x00f10000d1c0783b */ /* 0x000fee0000000200 */
[C---:B--2---:R-:W-:Y:S08]  /*5c30*/  HMMA.16816.F32.BF16 R20, R188.reuse, R148, R20 ;  /* 0x00000094bc14723c */ /* 0x044ff00000041814 */
[C---:B------:R-:W-:Y:S01]  /*5c40*/  HMMA.16816.F32.BF16 R24, R188.reuse, R150, R24 ;  /* 0x00000096bc18723c */ /* 0x040fe20000041818 */
[----:B------:R-:W2:Y:S07]  /*5c50*/  LDSM.16.M88.4 R148, [R211] ;  /* 0x00000000d394783b */ /* 0x000eae0000000200 */
[C---:B----4-:R-:W-:Y:S08]  /*5c60*/  HMMA.16816.F32.BF16 R28, R188.reuse, R152, R28 ;  /* 0x00000098bc1c723c */ /* 0x050ff0000004181c */
[C---:B------:R-:W-:Y:S01]  /*5c70*/  HMMA.16816.F32.BF16 R32, R188.reuse, R154, R32 ;  /* 0x0000009abc20723c */ /* 0x040fe20000041820 */
[----:B------:R-:W4:Y:S07]  /*5c80*/  LDSM.16.M88.4 R152, [R209+0xc100] ;  /* 0x00c10000d198783b */ /* 0x000f2e0000000200 */
[C---:B---3--:R-:W-:Y:S08]  /*5c90*/  HMMA.16816.F32.BF16 R36, R188.reuse, R160, R36 ;  /* 0x000000a0bc24723c */ /* 0x048ff00000041824 */
[C---:B------:R-:W-:Y:S01]  /*5ca0*/  HMMA.16816.F32.BF16 R40, R188.reuse, R162, R40 ;  /* 0x000000a2bc28723c */ /* 0x040fe20000041828 */
[----:B------:R-:W3:Y:S07]  /*5cb0*/  LDSM.16.M88.4 R160, [R209+0xd900] ;  /* 0x00d90000d1a0783b */ /* 0x000eee0000000200 */
[C---:B-1----:R-:W-:Y:S08]  /*5cc0*/  HMMA.16816.F32.BF16 R44, R188.reuse, R144, R44 ;  /* 0x00000090bc2c723c */ /* 0x042ff0000004182c */
[C---:B------:R-:W-:Y:S01]  /*5cd0*/  HMMA.16816.F32.BF16 R48, R188.reuse, R146, R48 ;  /* 0x00000092bc30723c */ /* 0x040fe20000041830 */
[----:B------:R-:W1:Y:S07]  /*5ce0*/  LDSM.16.M88.4 R144, [R209+0xe100] ;  /* 0x00e10000d190783b */ /* 0x000e6e0000000200 */
[C---:B-----5:R-:W-:Y:S08]  /*5cf0*/  HMMA.16816.F32.BF16 R52, R188.reuse, R156, R52 ;  /* 0x0000009cbc34723c */ /* 0x060ff00000041834 */
[C---:B------:R-:W-:Y:S01]  /*5d00*/  HMMA.16816.F32.BF16 R56, R188.reuse, R158, R56 ;  /* 0x0000009ebc38723c */ /* 0x040fe20000041838 */
[----:B------:R-:W5:Y:S07]  /*5d10*/  LDSM.16.M88.4 R156, [R209+0xf900] ;  /* 0x00f90000d19c783b */ /* 0x000f6e0000000200 */
[C---:B--2---:R-:W-:Y:S08]  /*5d20*/  HMMA.16816.F32.BF16 R60, R188.reuse, R148, R60 ;  /* 0x00000094bc3c723c */ /* 0x044ff0000004183c */
[----:B------:R-:W-:Y:S01]  /*5d30*/  HMMA.16816.F32.BF16 R64, R188, R150, R64 ;  /* 0x00000096bc40723c */ /* 0x000fe20000041840 */
[----:B------:R-:W2:Y:S07]  /*5d40*/  LDSM.16.M88.4 R148, [R206+0x4000] ;  /* 0x00400000ce94783b */ /* 0x000eae0000000200 */
[C---:B----4-:R-:W-:Y:S08]  /*5d50*/  HMMA.16816.F32.BF16 R4, R196.reuse, R152, R4 ;  /* 0x00000098c404723c */ /* 0x050ff00000041804 */
[C---:B------:R-:W-:Y:S01]  /*5d60*/  HMMA.16816.F32.BF16 R8, R196.reuse, R154, R8 ;  /* 0x0000009ac408723c */ /* 0x040fe20000041808 */
[----:B------:R-:W4:Y:S07]  /*5d70*/  LDSM.16.M88.4 R152, [R206+0x4800] ;  /* 0x00480000ce98783b */ /* 0x000f2e0000000200 */
[C---:B------:R-:W-:Y:S08]  /*5d80*/  HMMA.16816.F32.BF16 R12, R196.reuse, R164, R12 ;  /* 0x000000a4c40c723c */ /* 0x040ff0000004180c */
[C---:B------:R-:W-:Y:S08]  /*5d90*/  HMMA.16816.F32.BF16 R16, R196.reuse, R166, R16 ;  /* 0x000000a6c410723c */ /* 0x040ff00000041810 */
[C---:B------:R-:W-:Y:S08]  /*5da0*/  HMMA.16816.F32.BF16 R20, R196.reuse, R168, R20 ;  /* 0x000000a8c414723c */ /* 0x040ff00000041814 */
[C---:B------:R-:W-:Y:S08]  /*5db0*/  HMMA.16816.F32.BF16 R24, R196.reuse, R170, R24 ;  /* 0x000000aac418723c */ /* 0x040ff00000041818 */
[C---:B---3--:R-:W-:Y:S08]  /*5dc0*/  HMMA.16816.F32.BF16 R28, R196.reuse, R160, R28 ;  /* 0x000000a0c41c723c */ /* 0x048ff0000004181c */
[C---:B------:R-:W-:Y:S08]  /*5dd0*/  HMMA.16816.F32.BF16 R32, R196.reuse, R162, R32 ;  /* 0x000000a2c420723c */ /* 0x040ff00000041820 */
[C---:B-1----:R-:W-:Y:S08]  /*5de0*/  HMMA.16816.F32.BF16 R36, R196.reuse, R144, R36 ;  /* 0x00000090c424723c */ /* 0x042ff00000041824 */
[C---:B------:R-:W-:Y:S01]  /*5df0*/  HMMA.16816.F32.BF16 R40, R196.reuse, R146, R40 ;  /* 0x00000092c428723c */ /* 0x040fe20000041828 */
[----:B------:R-:W1:Y:S07]  /*5e00*/  LDSM.16.M88.4 R144, [R206+0x5000] ;  /* 0x00500000ce90783b */ /* 0x000e6e0000000200 */
[C---:B------:R-:W-:Y:S08]  /*5e10*/  HMMA.16816.F32.BF16 R44, R196.reuse, R172, R44 ;  /* 0x000000acc42c723c */ /* 0x040ff0000004182c */
[C---:B------:R-:W-:Y:S08]  /*5e20*/  HMMA.16816.F32.BF16 R48, R196.reuse, R174, R48 ;  /* 0x000000aec430723c */ /* 0x040ff00000041830 */
[C---:B------:R-:W-:Y:S08]  /*5e30*/  HMMA.16816.F32.BF16 R52, R196.reuse, R192, R52 ;  /* 0x000000c0c434723c */ /* 0x040ff00000041834 */
[C---:B------:R-:W-:Y:S08]  /*5e40*/  HMMA.16816.F32.BF16 R56, R196.reuse, R194, R56 ;  /* 0x000000c2c438723c */ /* 0x040ff00000041838 */
[C---:B-----5:R-:W-:Y:S08]  /*5e50*/  HMMA.16816.F32.BF16 R60, R196.reuse, R156, R60 ;  /* 0x0000009cc43c723c */ /* 0x060ff0000004183c */
[----:B------:R-:W-:Y:S01]  /*5e60*/  HMMA.16816.F32.BF16 R64, R196, R158, R64 ;  /* 0x0000009ec440723c */ /* 0x000fe20000041840 */
[----:B------:R-:W3:Y:S07]  /*5e70*/  LDSM.16.M88.4 R156, [R206+0x5800] ;  /* 0x00580000ce9c783b */ /* 0x000eee0000000200 */
[C---:B--2---:R-:W-:Y:S08]  /*5e80*/  HMMA.16816.F32.BF16 R4, R200.reuse, R148, R4 ;  /* 0x00000094c804723c */ /* 0x044ff00000041804 */
[C---:B------:R-:W-:Y:S01]  /*5e90*/  HMMA.16816.F32.BF16 R8, R200.reuse, R150, R8 ;  /* 0x00000096c808723c */ /* 0x040fe20000041808 */
[----:B------:R-:W2:Y:S07]  /*5ea0*/  LDSM.16.M88.4 R148, [R206+0x6000] ;  /* 0x00600000ce94783b */ /* 0x000eae0000000200 */
[C---:B----4-:R-:W-:Y:S08]  /*5eb0*/  HMMA.16816.F32.BF16 R12, R200.reuse, R152, R12 ;  /* 0x00000098c80c723c */ /* 0x050ff0000004180c */
[C---:B------:R-:W-:Y:S01]  /*5ec0*/  HMMA.16816.F32.BF16 R16, R200.reuse, R154, R16 ;  /* 0x0000009ac810723c */ /* 0x040fe20000041810 */
[----:B------:R-:W-:Y:S03]  /*5ed0*/  LDSM.16.M88.4 R152, [R206+0x7000] ;  /* 0x00700000ce98783b */ /* 0x000fe60000000200 */
[----:B------:R-:W-:Y:S02]  /*5ee0*/  FMNMX.FTZ R0, R4, R117, !PT ;  /* 0x0000007504007209 */ /* 0x000fe40007810000 */
[----:B------:R-:W-:Y:S02]  /*5ef0*/  FMNMX.FTZ R2, R6, R118, !PT ;  /* 0x0000007606027209 */ /* 0x000fe40007810000 */
[C---:B-1----:R-:W-:Y:S04]  /*5f00*/  HMMA.16816.F32.BF16 R20, R200.reuse, R144, R20 ;  /* 0x00000090c814723c */ /* 0x042fe80000041814 */
[----:B------:R-:W-:Y:S02]  /*5f10*/  FMNMX.FTZ R0, R5, R0, !PT ;  /* 0x0000000005007209 */ /* 0x000fe40007810000 */
[----:B------:R-:W-:Y:S02]  /*5f20*/  FMNMX.FTZ R2, R7, R2, !PT ;  /* 0x0000000207027209 */ /* 0x000fe40007810000 */
[C---:B------:R-:W-:Y:S01]  /*5f30*/  HMMA.16816.F32.BF16 R24, R200.reuse, R146, R24 ;  /* 0x00000092c818723c */ /* 0x040fe20000041818 */
[----:B------:R-:W1:Y:S03]  /*5f40*/  LDSM.16.M88.4 R144, [R206+0x6800] ;  /* 0x00680000ce90783b */ /* 0x000e660000000200 */
[----:B------:R-:W-:Y:S02]  /*5f50*/  FMNMX.FTZ R0, R8, R0, !PT ;  /* 0x0000000008007209 */ /* 0x000fe40007810000 */
[----:B------:R-:W-:Y:S02]  /*5f60*/  FMNMX.FTZ R2, R10, R2, !PT ;  /* 0x000000020a027209 */ /* 0x000fe40007810000 */
[C---:B---3--:R-:W-:Y:S04]  /*5f70*/  HMMA.16816.F32.BF16 R28, R200.reuse, R156, R28 ;  /* 0x0000009cc81c723c */ /* 0x048fe8000004181c */
[----:B------:R-:W-:Y:S02]  /*5f80*/  FMNMX.FTZ R0, R9, R0, !PT ;  /* 0x0000000009007209 */ /* 0x000fe40007810000 */
[----:B------:R-:W-:Y:S02]  /*5f90*/  FMNMX.FTZ R2, R11, R2, !PT ;  /* 0x000000020b027209 */ /* 0x000fe40007810000 */
[C---:B------:R-:W-:Y:S04]  /*5fa0*/  HMMA.16816.F32.BF16 R32, R200.reuse, R158, R32 ;  /* 0x0000009ec820723c */ /* 0x040fe80000041820 */
[----:B------:R-:W-:Y:S02]  /*5fb0*/  FMNMX.FTZ R0, R12, R0, !PT ;  /* 0x000000000c007209 */ /* 0x000fe40007810000 */
[----:B------:R-:W-:Y:S02]  /*5fc0*/  FMNMX.FTZ R2, R14, R2, !PT ;  /* 0x000000020e027209 */ /* 0x000fe40007810000 */
[C---:B--2---:R-:W-:Y:S04]  /*5fd0*/  HMMA.16816.F32.BF16 R36, R200.reuse, R148, R36 ;  /* 0x00000094c824723c */ /* 0x044fe80000041824 */
[----:B------:R-:W-:Y:S02]  /*5fe0*/  FMNMX.FTZ R0, R13, R0, !PT ;  /* 0x000000000d007209 */ /* 0x000fe40007810000 */
[----:B------:R-:W-:Y:S02]  /*5ff0*/  FMNMX.FTZ R2, R15, R2, !PT ;  /* 0x000000020f027209 */ /* 0x000fe40007810000 */
[C---:B------:R-:W-:Y:S01]  /*6000*/  HMMA.16816.F32.BF16 R40, R200.reuse, R150, R40 ;  /* 0x00000096c828723c */ /* 0x040fe20000041828 */
[----:B------:R-:W2:Y:S01]  /*6010*/  LDSM.16.M88.4 R148, [R206+0x7800] ;  /* 0x00780000ce94783b */ /* 0x000ea20000000200 */
[----:B------:R-:W-:Y:S04]  /*6020*/  DEPBAR.LE SB0, 0x0 ;  /* 0x000080000000791a */ /* 0x000fe80000000000 */
[----:B------:R-:W-:Y:S02]  /*6030*/  FMNMX.FTZ R0, R16, R0, !PT ;  /* 0x0000000010007209 */ /* 0x000fe40007810000 */
[----:B------:R-:W-:Y:S01]  /*6040*/  FMNMX.FTZ R2, R18, R2, !PT ;  /* 0x0000000212027209 */ /* 0x000fe20007810000 */
[C---:B-1----:R-:W-:Y:S01]  /*6050*/  HMMA.16816.F32.BF16 R44, R200.reuse, R144, R44 ;  /* 0x00000090c82c723c */ /* 0x042fe2000004182c */
[----:B------:R-:W-:Y:S04]  /*6060*/  BAR.SYNC.DEFER_BLOCKING 0x0 ;  /* 0x0000000000007b1d */ /* 0x000fe80000010000 */
[----:B------:R-:W-:Y:S02]  /*6070*/  FMNMX.FTZ R0, R17, R0, !PT ;  /* 0x0000000011007209 */ /* 0x000fe40007810000 */
[----:B------:R-:W-:Y:S01]  /*6080*/  FMNMX.FTZ R2, R19, R2, !PT ;  /* 0x0000000213027209 */ /* 0x000fe20007810000 */
[C---:B------:R-:W-:Y:S04]  /*6090*/  HMMA.16816.F32.BF16 R48, R200.reuse, R146, R48 ;  /* 0x00000092c830723c */ /* 0x040fe80000041830 */
[----:B------:R-:W-:Y:S02]  /*60a0*/  FMNMX.FTZ R0, R20, R0, !PT ;  /* 0x0000000014007209 */ /* 0x000fe40007810000 */
[----:B------:R-:W-:Y:S02]  /*60b0*/  FMNMX.FTZ R2, R22, R2, !PT ;  /* 0x0000000216027209 */ /* 0x000fe40007810000 */
[C---:B------:R-:W-:Y:S04]  /*60c0*/  HMMA.16816.F32.BF16 R52, R200.reuse, R152, R52 ;  /* 0x00000098c834723c */ /* 0x040fe80000041834 */
        /* <DEDUP_REMOVED lines=8> */
[----:B------:R-:W-:Y:S04]  /*6150*/  HMMA.16816.F32.BF16 R64, R200, R150, R64 ;  /* 0x00000096c840723c */ /* 0x000fe80000041840 */
[----:B------:R-:W-:Y:S02]  /*6160*/  FMNMX.FTZ R0, R28, R0, !PT ;  /* 0x000000001c007209 */ /* 0x000fe40007810000 */
[----:B------:R-:W-:Y:S02]  /*6170*/  FMNMX.FTZ R2, R30, R2, !PT ;  /* 0x000000021e027209 */ /* 0x000fe40007810000 */
[----:B------:R-:W-:Y:S04]  /*6180*/  FMNMX.FTZ R0, R29, R0, !PT ;  /* 0x000000001d007209 */ /* 0x000fe80007810000 */
[----:B------:R-:W-:Y:S02]  /*6190*/  FMNMX.FTZ R0, R32, R0, !PT ;  /* 0x0000000020007209 */ /* 0x000fe40007810000 */
        /* <DEDUP_REMOVED lines=34> */
[----:B------:R-:W-:Y:S03]  /*63c0*/  FMNMX.FTZ R0, R66, R0, !PT ;  /* 0x0000000042007209 */ /* 0x000fe60007810000 */
[----:B------:R-:W1:Y:S01]  /*63d0*/  SHFL.BFLY PT, R3, R116, 0x2, 0x1f ;  /* 0x0c401f0074037f89 */ /* 0x000e6200000e0000 */
[----:B------:R-:W-:Y:S07]  /*63e0*/  FMNMX.FTZ R0, R67, R0, !PT ;  /* 0x0000000043007209 */ /* 0x000fee0007810000 */
[----:B------:R-:W2:Y:S01]  /*63f0*/  SHFL.BFLY PT, R2, R0, 0x2, 0x1f ;  /* 0x0c401f0000027f89 */ /* 0x000ea200000e0000 */
[----:B-1----:R-:W-:Y:S07]  /*6400*/  FMNMX.FTZ R116, R116, R3, !PT ;  /* 0x0000000374747209 */ /* 0x002fee0007810000 */
[----:B------:R-:W1:Y:S01]  /*6410*/  SHFL.BFLY PT, R144, R116, 0x1, 0x1f ;  /* 0x0c201f0074907f89 */ /* 0x000e6200000e0000 */
[----:B--2---:R-:W-:Y:S07]  /*6420*/  FMNMX.FTZ R0, R0, R2, !PT ;  /* 0x0000000200007209 */ /* 0x004fee0007810000 */
[----:B------:R-:W2:Y:S01]  /*6430*/  SHFL.BFLY PT, R3, R0, 0x1, 0x1f ;  /* 0x0c201f0000037f89 */ /* 0x000ea200000e0000 */
[----:B-1----:R-:W-:Y:S05]  /*6440*/  FMNMX.FTZ R116, R116, R144, !PT ;  /* 0x0000009074747209 */ /* 0x002fea0007810000 */
[C---:B------:R-:W-:Y:S02]  /*6450*/  FMUL.FTZ R156, R116.reuse, c[0x0][0x2d0] ;  /* 0x0000b400749c7a20 */ /* 0x040fe40000410000 */
[----:B------:R-:W-:Y:S01]  /*6460*/  FADD.FTZ R2, -R116, R117 ;  /* 0x0000007574027221 */ /* 0x000fe20000010100 */
[----:B--2---:R-:W-:Y:S01]  /*6470*/  FMNMX.FTZ R3, R0, R3, !PT ;  /* 0x0000000300037209 */ /* 0x004fe20007810000 */
[--C-:B------:R-:W-:Y:S01]  /*6480*/  FFMA.FTZ R5, R5, c[0x0][0x2d0], -R156.reuse ;  /* 0x0000b40005057a23 */ /* 0x100fe2000001089c */
[----:B------:R-:W-:Y:S01]  /*6490*/  @P1 IADD3 R117, P2, R246, UR8, RZ ;  /* 0x00000008f6751c10 */ /* 0x000fe2000ff5e0ff */
[--C-:B------:R-:W-:Y:S02]  /*64a0*/  FFMA.FTZ R4, R4, c[0x0][0x2d0], -R156.reuse ;  /* 0x0000b40004047a23 */ /* 0x100fe4000001089c */
[----:B------:R1:W-:Y:S01]  /*64b0*/  MUFU.EX2 R230, R5 ;  /* 0x0000000500e67308 */ /* 0x0003e20000000800 */
[----:B------:R-:W-:Y:S01]  /*64c0*/  FMUL.FTZ R0, R2, c[0x0][0x2d0] ;  /* 0x0000b40002007a20 */ /* 0x000fe20000410000 */
[----:B------:R-:W-:Y:S01]  /*64d0*/  @P1 LEA R144, P5, R117, c[0x0][0x1c8], 0x1 ;  /* 0x0000720075901a11 */ /* 0x000fe200078a08ff */
[--C-:B------:R-:W-:Y:S02]  /*64e0*/  FFMA.FTZ R8, R8, c[0x0][0x2d0], -R156.reuse ;  /* 0x0000b40008087a23 */ /* 0x100fe4000001089c */
[--C-:B------:R-:W-:Y:S02]  /*64f0*/  FFMA.FTZ R9, R9, c[0x0][0x2d0], -R156.reuse ;  /* 0x0000b40009097a23 */ /* 0x100fe4000001089c */
[--C-:B------:R-:W-:Y:S02]  /*6500*/  FFMA.FTZ R24, R24, c[0x0][0x2d0], -R156.reuse ;  /* 0x0000b40018187a23 */ /* 0x100fe4000001089c */
[--C-:B------:R-:W-:Y:S01]  /*6510*/  FFMA.FTZ R25, R25, c[0x0][0x2d0], -R156.reuse ;  /* 0x0000b40019197a23 */ /* 0x100fe2000001089c */
[----:B------:R2:W-:Y:S01]  /*6520*/  MUFU.EX2 R231, R4 ;  /* 0x0000000400e77308 */ /* 0x0005e20000000800 */
[--C-:B------:R-:W-:Y:S02]  /*6530*/  FFMA.FTZ R28, R28, c[0x0][0x2d0], -R156.reuse ;  /* 0x0000b4001c1c7a23 */ /* 0x100fe4000001089c */
[--C-:B------:R-:W-:Y:S02]  /*6540*/  FFMA.FTZ R29, R29, c[0x0][0x2d0], -R156.reuse ;  /* 0x0000b4001d1d7a23 */ /* 0x100fe4000001089c */
[--C-:B------:R-:W-:Y:S02]  /*6550*/  FFMA.FTZ R32, R32, c[0x0][0x2d0], -R156.reuse ;  /* 0x0000b40020207a23 */ /* 0x100fe4000001089c */
[--C-:B------:R-:W-:Y:S02]  /*6560*/  FFMA.FTZ R33, R33, c[0x0][0x2d0], -R156.reuse ;  /* 0x0000b40021217a23 */ /* 0x100fe4000001089c */
[--C-:B------:R-:W-:Y:S01]  /*6570*/  FFMA.FTZ R36, R36, c[0x0][0x2d0], -R156.reuse ;  /* 0x0000b40024247a23 */ /* 0x100fe2000001089c */
[----:B------:R3:W4:Y:S01]  /*6580*/  MUFU.EX2 R2, R0 ;  /* 0x0000000000027308 */ /* 0x0007220000000800 */
[--C-:B------:R-:W-:Y:S02]  /*6590*/  FFMA.FTZ R37, R37, c[0x0][0x2d0], -R156.reuse ;  /* 0x0000b40025257a23 */ /* 0x100fe4000001089c */
[--C-:B------:R-:W-:Y:S01]  /*65a0*/  FFMA.FTZ R40, R40, c[0x0][0x2d0], -R156.reuse ;  /* 0x0000b40028287a23 */ /* 0x100fe2000001089c */
[----:B-1----:R-:W-:Y:S01]  /*65b0*/  @P1 IADD3.X R5, R243, UR9, RZ, P2, !PT ;  /* 0x00000009f3051c10 */ /* 0x002fe200097fe4ff */
[--C-:B------:R-:W-:Y:S02]  /*65c0*/  FFMA.FTZ R41, R41, c[0x0][0x2d0], -R156.reuse ;  /* 0x0000b40029297a23 */ /* 0x100fe4000001089c */
[--C-:B------:R-:W-:Y:S01]  /*65d0*/  FFMA.FTZ R44, R44, c[0x0][0x2d0], -R156.reuse ;  /* 0x0000b4002c2c7a23 */ /* 0x100fe2000001089c */
[----:B------:R-:W-:Y:S01]  /*65e0*/  @P1 LEA.HI.X R145, R117, c[0x0][0x1cc], R5, 0x1, P5 ;  /* 0x0000730075911a11 */ /* 0x000fe200028f0c05 */
[----:B------:R-:W-:Y:S01]  /*65f0*/  FMUL.FTZ R117, R3, c[0x0][0x2d0] ;  /* 0x0000b40003757a20 */ /* 0x000fe20000410000 */
[----:B------:R1:W-:Y:S01]  /*6600*/  MUFU.EX2 R229, R8 ;  /* 0x0000000800e57308 */ /* 0x0003e20000000800 */
[----:B------:R-:W-:Y:S02]  /*6610*/  FFMA.FTZ R45, R45, c[0x0][0x2d0], -R156 ;  /* 0x0000b4002d2d7a23 */ /* 0x000fe4000001089c */
[----:B------:R5:W-:Y:S01]  /*6620*/  @P1 LDGSTS.E.BYPASS.LTC128B.128 [R226+0x8100], [R144.64], !P3 ;  /* 0x0810000090e21fae */ /* 0x000be2000d901d56 */
[----:B--2---:R-:W-:Y:S01]  /*6630*/  @P1 IADD3 R4, P4, R235, UR8, RZ ;  /* 0x00000008eb041c10 */ /* 0x004fe2000ff9e0ff */
[--C-:B------:R-:W-:Y:S02]  /*6640*/  FFMA.FTZ R6, R6, c[0x0][0x2d0], -R117.reuse ;  /* 0x0000b40006067a23 */ /* 0x100fe40000010875 */
[--C-:B------:R-:W-:Y:S01]  /*6650*/  FFMA.FTZ R10, R10, c[0x0][0x2d0], -R117.reuse ;  /* 0x0000b4000a0a7a23 */ /* 0x100fe20000010875 */
[----:B------:R-:W-:Y:S01]  /*6660*/  @P1 LEA R146, P2, R4, c[0x0][0x1c8], 0x1 ;  /* 0x0000720004921a11 */ /* 0x000fe200078408ff */
[--C-:B------:R-:W-:Y:S01]  /*6670*/  FFMA.FTZ R11, R11, c[0x0][0x2d0], -R117.reuse ;  /* 0x0000b4000b0b7a23 */ /* 0x100fe20000010875 */
[----:B------:R2:W-:Y:S01]  /*6680*/  MUFU.EX2 R228, R9 ;  /* 0x0000000900e47308 */ /* 0x0005e20000000800 */
[--C-:B------:R-:W-:Y:S02]  /*6690*/  FFMA.FTZ R26, R26, c[0x0][0x2d0], -R117.reuse ;  /* 0x0000b4001a1a7a23 */ /* 0x100fe40000010875 */
[--C-:B------:R-:W-:Y:S02]  /*66a0*/  FFMA.FTZ R27, R27, c[0x0][0x2d0], -R117.reuse ;  /* 0x0000b4001b1b7a23 */ /* 0x100fe40000010875 */
[----:B---3--:R-:W-:Y:S01]  /*66b0*/  FADD.FTZ R0, -R3, R118 ;  /* 0x0000007603007221 */ /* 0x008fe20000010100 */
[----:B------:R-:W-:Y:S01]  /*66c0*/  @P1 IADD3.X R118, R234, UR9, RZ, P4, !PT ;  /* 0x00000009ea761c10 */ /* 0x000fe2000a7fe4ff */
[----:B------:R-:W-:Y:S01]  /*66d0*/  @UP1 UIADD3 UR9, UP0, UR20, 0x80, URZ ;  /* 0x0000008014091890 */ /* 0x000fe2000ff1e03f */
[----:B----4-:R-:W-:Y:S02]  /*66e0*/  FMUL.FTZ R68, R2, R68 ;  /* 0x0000004402447220 */ /* 0x010fe40000410000 */
[----:B------:R-:W-:Y:S01]  /*66f0*/  @P1 LEA.HI.X R147, R4, c[0x0][0x1cc], R118, 0x1, P2 ;  /* 0x0000730004931a11 */ /* 0x000fe200010f0c76 */
[----:B------:R3:W-:Y:S01]  /*6700*/  MUFU.EX2 R168, R6 ;  /* 0x0000000600a87308 */ /* 0x0007e20000000800 */
[----:B------:R-:W-:Y:S01]  /*6710*/  @P1 IADD3 R4, P2, R144, UR10, RZ ;  /* 0x0000000a90041c10 */ /* 0x000fe2000ff5e0ff */
[----:B------:R-:W-:Y:S01]  /*6720*/  @UP1 UIADD3.X UR8, URZ, UR14, URZ, UP0, !UPT ;  /* 0x0000000e3f081290 */ /* 0x000fe200087fe43f */
[--C-:B------:R-:W-:Y:S01]  /*6730*/  FFMA.FTZ R118, R7, c[0x0][0x2d0], -R117.reuse ;  /* 0x0000b40007767a23 */ /* 0x100fe20000010875 */
[----:B------:R4:W-:Y:S01]  /*6740*/  @P1 LDGSTS.E.BYPASS.LTC128B.128 [R226+0xc100], [R146.64], !P0 ;  /* 0x0c10000092e21fae */ /* 0x0009e2000c101d56 */
[----:B------:R-:W-:Y:S01]  /*6750*/  @P1 IADD3.X R5, R145, UR17, RZ, P2, !PT ;  /* 0x0000001191051c10 */ /* 0x000fe200097fe4ff */
[----:B------:R-:W-:Y:S01]  /*6760*/  FMUL.FTZ R0, R0, c[0x0][0x2d0] ;  /* 0x0000b40000007a20 */ /* 0x000fe20000410000 */
[----:B-1----:R-:W-:Y:S01]  /*6770*/  @P1 IADD3 R8, P2, R4, UR10, RZ ;  /* 0x0000000a04081c10 */ /* 0x002fe2000ff5e0ff */
[----:B------:R-:W-:Y:S01]  /*6780*/  FMUL.FTZ R69, R2, R69 ;  /* 0x0000004502457220 */ /* 0x000fe20000410000 */
[----:B-----5:R-:W-:Y:S01]  /*6790*/  @P1 IADD3 R144, P5, R4, UR9, RZ ;  /* 0x0000000904901c10 */ /* 0x020fe2000ffbe0ff */
[----:B------:R-:W-:Y:S01]  /*67a0*/  MUFU.EX2 R167, R118 ;  /* 0x0000007600a77308 */ /* 0x000fe20000000800 */
[C---:B------:R-:W-:Y:S01]  /*67b0*/  FMUL.FTZ R72, R2.reuse, R72 ;  /* 0x0000004802487220 */ /* 0x040fe20000410000 */
[----:B------:R1:W-:Y:S01]  /*67c0*/  @P1 LDGSTS.E.BYPASS.LTC128B.128 [R226+0x9100], [R4.64], !P3 ;  /* 0x0910000004e21fae */ /* 0x0003e2000d901d56 */
[C---:B--2---:R-:W-:Y:S01]  /*67d0*/  @P1 IADD3.X R9, R5.reuse, UR17, RZ, P2, !PT ;  /* 0x0000001105091c10 */ /* 0x044fe200097fe4ff */
[C---:B------:R-:W-:Y:S01]  /*67e0*/  FMUL.FTZ R73, R2.reuse, R73 ;  /* 0x0000004902497220 */ /* 0x040fe20000410000 */
[----:B------:R-:W-:Y:S01]  /*67f0*/  @P1 IADD3.X R145, R5, UR8, RZ, P5, !PT ;  /* 0x0000000805911c10 */ /* 0x000fe2000affe4ff */
[C---:B------:R-:W-:Y:S02]  /*6800*/  FMUL.FTZ R76, R2.reuse, R76 ;  /* 0x0000004c024c7220 */ /* 0x040fe40000410000 */
[C---:B------:R-:W-:Y:S02]  /*6810*/  FMUL.FTZ R77, R2.reuse, R77 ;  /* 0x0000004d024d7220 */ /* 0x040fe40000410000 */
[----:B------:R1:W-:Y:S01]  /*6820*/  @P1 LDGSTS.E.BYPASS.LTC128B.128 [R226+0xd100], [R4.64+0x80], !P0 ;  /* 0x0d10008004e21fae */ /* 0x0003e2000c101d56 */
[----:B------:R-:W2:Y:S01]  /*6830*/  MUFU.EX2 R0, R0 ;  /* 0x0000000000007308 */ /* 0x000ea20000000800 */
[----:B------:R-:W-:Y:S01]  /*6840*/  FMUL.FTZ R80, R2, R80 ;  /* 0x0000005002507220 */ /* 0x000fe20000410000 */
[----:B---3--:R-:W-:Y:S01]  /*6850*/  @P1 IADD3 R6, P4, R8, UR10, RZ ;  /* 0x0000000a08061c10 */ /* 0x008fe2000ff9e0ff */
[C---:B------:R-:W-:Y:S02]  /*6860*/  FMUL.FTZ R81, R2.reuse, R81 ;  /* 0x0000005102517220 */ /* 0x040fe40000410000 */
[C---:B------:R-:W-:Y:S02]  /*6870*/  FMUL.FTZ R84, R2.reuse, R84 ;  /* 0x0000005402547220 */ /* 0x040fe40000410000 */
[----:B------:R3:W-:Y:S01]  /*6880*/  @P1 LDGSTS.E.BYPASS.LTC128B.128 [R226+0xa100], [R8.64], !P3 ;  /* 0x0a10000008e21fae */ /* 0x0007e2000d901d56 */
[----:B------:R-:W-:Y:S01]  /*6890*/  @P1 IADD3.X R7, R9, UR17, RZ, P4, !PT ;  /* 0x0000001109071c10 */ /* 0x000fe2000a7fe4ff */
[C---:B------:R-:W-:Y:S01]  /*68a0*/  FMUL.FTZ R85, R2.reuse, R85 ;  /* 0x0000005502557220 */ /* 0x040fe20000410000 */
[----:B------:R5:W-:Y:S01]  /*68b0*/  MUFU.EX2 R166, R10 ;  /* 0x0000000a00a67308 */ /* 0x000be20000000800 */
[C---:B------:R-:W-:Y:S02]  /*68c0*/  FMUL.FTZ R88, R2.reuse, R88 ;  /* 0x0000005802587220 */ /* 0x040fe40000410000 */
[----:B------:R-:W-:Y:S02]  /*68d0*/  FMUL.FTZ R89, R2, R89 ;  /* 0x0000005902597220 */ /* 0x000fe40000410000 */
[----:B------:R4:W-:Y:S01]  /*68e0*/  @P1 LDGSTS.E.BYPASS.LTC128B.128 [R226+0xe100], [R144.64], !P0 ;  /* 0x0e10000090e21fae */ /* 0x0009e2000c101d56 */
[--C-:B------:R-:W-:Y:S02]  /*68f0*/  FFMA.FTZ R30, R30, c[0x0][0x2d0], -R117.reuse ;  /* 0x0000b4001e1e7a23 */ /* 0x100fe40000010875 */
[--C-:B------:R-:W-:Y:S02]  /*6900*/  FFMA.FTZ R31, R31, c[0x0][0x2d0], -R117.reuse ;  /* 0x0000b4001f1f7a23 */ /* 0x100fe40000010875 */
[----:B------:R4:W4:Y:S01]  /*6910*/  MUFU.EX2 R165, R11 ;  /* 0x0000000b00a57308 */ /* 0x0009220000000800 */
[--C-:B------:R-:W-:Y:S02]  /*6920*/  FFMA.FTZ R34, R34, c[0x0][0x2d0], -R117.reuse ;  /* 0x0000b40022227a23 */ /* 0x100fe40000010875 */
[----:B------:R4:W-:Y:S01]  /*6930*/  @P1 LDGSTS.E.BYPASS.LTC128B.128 [R226+0xb100], [R6.64], !P3 ;  /* 0x0b10000006e21fae */ /* 0x0009e2000d901d56 */
[----:B--2---:R-:W-:Y:S01]  /*6940*/  FMUL.FTZ R70, R0, R70 ;  /* 0x0000004600467220 */ /* 0x004fe20000410000 */
[----:B-1----:R-:W-:Y:S01]  /*6950*/  @P1 IADD3 R4, P2, R8, UR9, RZ ;  /* 0x0000000908041c10 */ /* 0x002fe2000ff5e0ff */
[C---:B------:R-:W-:Y:S02]  /*6960*/  FMUL.FTZ R71, R0.reuse, R71 ;  /* 0x0000004700477220 */ /* 0x040fe40000410000 */
[C---:B------:R-:W-:Y:S01]  /*6970*/  FMUL.FTZ R74, R0.reuse, R74 ;  /* 0x0000004a004a7220 */ /* 0x040fe20000410000 */
[----:B------:R-:W-:Y:S01]  /*6980*/  @P1 IADD3.X R5, R9, UR8, RZ, P2, !PT ;  /* 0x0000000809051c10 */ /* 0x000fe200097fe4ff */
[C---:B------:R-:W-:Y:S01]  /*6990*/  FMUL.FTZ R75, R0.reuse, R75 ;  /* 0x0000004b004b7220 */ /* 0x040fe20000410000 */
[----:B------:R-:W-:Y:S01]  /*69a0*/  MUFU.EX2 R174, R24 ;  /* 0x0000001800ae7308 */ /* 0x000fe20000000800 */
[----:B------:R-:W-:Y:S02]  /*69b0*/  FMUL.FTZ R78, R0, R78 ;  /* 0x0000004e004e7220 */ /* 0x000fe40000410000 */
[----:B------:R1:W-:Y:S01]  /*69c0*/  @P1 LDGSTS.E.BYPASS.LTC128B.128 [R226+0xf100], [R4.64], !P0 ;  /* 0x0f10000004e21fae */ /* 0x0003e2000c101d56 */
[C---:B---3--:R-:W-:Y:S02]  /*69d0*/  FMUL.FTZ R8, R2.reuse, R124 ;  /* 0x0000007c02087220 */ /* 0x048fe40000410000 */
[----:B------:R-:W-:Y:S02]  /*69e0*/  FMUL.FTZ R9, R2, R125 ;  /* 0x0000007d02097220 */ /* 0x000fe40000410000 */
[C---:B-----5:R-:W-:Y:S02]  /*69f0*/  FMUL.FTZ R10, R0.reuse, R126 ;  /* 0x0000007e000a7220 */ /* 0x060fe40000410000 */
[C---:B------:R-:W-:Y:S01]  /*6a00*/  FMUL.FTZ R79, R0.reuse, R79 ;  /* 0x0000004f004f7220 */ /* 0x040fe20000410000 */
[----:B----4-:R-:W2:Y:S01]  /*6a10*/  LDSM.16.MT88.4 R144, [R204+0x100] ;  /* 0x00010000cc90783b */ /* 0x010ea20000004200 */
[C---:B------:R-:W-:Y:S01]  /*6a20*/  FMUL.FTZ R11, R0.reuse, R127 ;  /* 0x0000007f000b7220 */ /* 0x040fe20000410000 */
[----:B------:R-:W-:Y:S01]  /*6a30*/  MUFU.EX2 R173, R25 ;  /* 0x0000001900ad7308 */ /* 0x000fe20000000800 */
[C---:B------:R-:W-:Y:S02]  /*6a40*/  FMUL.FTZ R82, R0.reuse, R82 ;  /* 0x0000005200527220 */ /* 0x040fe40000410000 */
[C---:B------:R-:W-:Y:S02]  /*6a50*/  FMUL.FTZ R83, R0.reuse, R83 ;  /* 0x0000005300537220 */ /* 0x040fe40000410000 */
[----:B------:R-:W-:Y:S01]  /*6a60*/  FMUL.FTZ R6, R0, R122 ;  /* 0x0000007a00067220 */ /* 0x000fe20000410000 */
[----:B------:R-:W3:Y:S01]  /*6a70*/  LDSM.16.MT88.4 R148, [R205+0x100] ;  /* 0x00010000cd94783b */ /* 0x000ee20000004200 */
[----:B------:R-:W-:Y:S01]  /*6a80*/  F2FP.BF16.PACK_AB R122, R228, R229 ;  /* 0x000000e5e47a723e */ /* 0x000fe200000010ff */
[C---:B------:R-:W-:Y:S01]  /*6a90*/  FMUL.FTZ R7, R0.reuse, R123 ;  /* 0x0000007b00077220 */ /* 0x040fe20000410000 */
[----:B------:R-:W-:Y:S01]  /*6aa0*/  F2FP.BF16.PACK_AB R123, R165, R166 ;  /* 0x000000a6a57b723e */ /* 0x000fe200000010ff */
[C---:B------:R-:W-:Y:S01]  /*6ab0*/  FMUL.FTZ R86, R0.reuse, R86 ;  /* 0x0000005600567220 */ /* 0x040fe20000410000 */
[----:B------:R-:W-:Y:S01]  /*6ac0*/  MUFU.EX2 R158, R26 ;  /* 0x0000001a009e7308 */ /* 0x000fe20000000800 */
[C---:B------:R-:W-:Y:S02]  /*6ad0*/  FMUL.FTZ R87, R0.reuse, R87 ;  /* 0x0000005700577220 */ /* 0x040fe40000410000 */
[----:B------:R-:W4:Y:S01]  /*6ae0*/  LDSM.16.MT88.4 R152, [R208+0x100] ;  /* 0x00010000d098783b */ /* 0x000f220000004200 */
[----:B------:R-:W-:Y:S02]  /*6af0*/  FMUL.FTZ R90, R0, R90 ;  /* 0x0000005a005a7220 */ /* 0x000fe40000410000 */
[----:B-1----:R-:W-:Y:S01]  /*6b00*/  FMUL.FTZ R4, R2, R120 ;  /* 0x0000007802047220 */ /* 0x002fe20000410000 */
[----:B------:R-:W-:Y:S01]  /*6b10*/  F2FP.BF16.PACK_AB R120, R230, R231 ;  /* 0x000000e7e678723e */ /* 0x000fe200000010ff */
[----:B------:R-:W-:Y:S01]  /*6b20*/  FMUL.FTZ R5, R2, R121 ;  /* 0x0000007902057220 */ /* 0x000fe20000410000 */
[----:B------:R-:W-:Y:S01]  /*6b30*/  F2FP.BF16.PACK_AB R121, R167, R168 ;  /* 0x000000a8a779723e */ /* 0x000fe200000010ff */
[----:B------:R1:W-:Y:S01]  /*6b40*/  MUFU.EX2 R157, R27 ;  /* 0x0000001b009d7308 */ /* 0x0003e20000000800 */
[----:B------:R-:W5:Y:S01]  /*6b50*/  LDSM.16.MT88.4 R124, [R207+0x100] ;  /* 0x00010000cf7c783b */ /* 0x000f620000004200 */
[--C-:B------:R-:W-:Y:S02]  /*6b60*/  FFMA.FTZ R35, R35, c[0x0][0x2d0], -R117.reuse ;  /* 0x0000b40023237a23 */ /* 0x100fe40000010875 */
[--C-:B------:R-:W-:Y:S02]  /*6b70*/  FFMA.FTZ R38, R38, c[0x0][0x2d0], -R117.reuse ;  /* 0x0000b40026267a23 */ /* 0x100fe40000010875 */
[--C-:B------:R-:W-:Y:S02]  /*6b80*/  FFMA.FTZ R39, R39, c[0x0][0x2d0], -R117.reuse ;  /* 0x0000b40027277a23 */ /* 0x100fe40000010875 */
[--C-:B------:R-:W-:Y:S01]  /*6b90*/  FFMA.FTZ R42, R42, c[0x0][0x2d0], -R117.reuse ;  /* 0x0000b4002a2a7a23 */ /* 0x100fe20000010875 */
[----:B------:R-:W0:Y:S01]  /*6ba0*/  LDGDEPBAR ;  /* 0x00000000000079af */ /* 0x000e220000000000 */
[----:B------:R-:W-:Y:S01]  /*6bb0*/  MUFU.EX2 R172, R28 ;  /* 0x0000001c00ac7308 */ /* 0x000fe20000000800 */
[--C-:B------:R-:W-:Y:S02]  /*6bc0*/  FFMA.FTZ R43, R43, c[0x0][0x2d0], -R117.reuse ;  /* 0x0000b4002b2b7a23 */ /* 0x100fe40000010875 */
[--C-:B------:R-:W-:Y:S02]  /*6bd0*/  FFMA.FTZ R46, R46, c[0x0][0x2d0], -R117.reuse ;  /* 0x0000b4002e2e7a23 */ /* 0x100fe40000010875 */
[--C-:B------:R-:W-:Y:S01]  /*6be0*/  FFMA.FTZ R47, R47, c[0x0][0x2d0], -R117.reuse ;  /* 0x0000b4002f2f7a23 */ /* 0x100fe20000010875 */
[C---:B--2---:R-:W-:Y:S04]  /*6bf0*/  HMMA.16816.F32.BF16 R4, R120.reuse, R144, R4 ;  /* 0x000000907804723c */ /* 0x044fe80000041804 */
[----:B------:R-:W-:Y:S01]  /*6c00*/  MUFU.EX2 R170, R29 ;  /* 0x0000001d00aa7308 */ /* 0x000fe20000000800 */
[--C-:B------:R-:W-:Y:S01]  /*6c10*/  FFMA.FTZ R48, R48, c[0x0][0x2d0], -R156.reuse ;  /* 0x0000b40030307a23 */ /* 0x100fe2000001089c */
[----:B-1----:R-:W-:Y:S02]  /*6c20*/  LDSM.16.MT88.4 R24, [R205+0x1100] ;  /* 0x00110000cd18783b */ /* 0x002fe40000004200 */
[C---:B------:R-:W-:Y:S04]  /*6c30*/  HMMA.16816.F32.BF16 R8, R120.reuse, R146, R8 ;  /* 0x000000927808723c */ /* 0x040fe80000041808 */
[--C-:B------:R-:W-:Y:S02]  /*6c40*/  FFMA.FTZ R49, R49, c[0x0][0x2d0], -R156.reuse ;  /* 0x0000b40031317a23 */ /* 0x100fe4000001089c */
[----:B------:R-:W-:Y:S01]  /*6c50*/  MUFU.EX2 R171, R32 ;  /* 0x0000002000ab7308 */ /* 0x000fe20000000800 */
[--C-:B------:R-:W-:Y:S01]  /*6c60*/  FFMA.FTZ R50, R50, c[0x0][0x2d0], -R117.reuse ;  /* 0x0000b40032327a23 */ /* 0x100fe20000010875 */
[----:B------:R-:W1:Y:S01]  /*6c70*/  LDSM.16.MT88.4 R144, [R204+0x4100] ;  /* 0x00410000cc90783b */ /* 0x000e620000004200 */
[C---:B---3--:R-:W-:Y:S03]  /*6c80*/  HMMA.16816.F32.BF16 R68, R120.reuse, R148, R68 ;  /* 0x000000947844723c */ /* 0x048fe60000041844 */
[--C-:B------:R-:W-:Y:S02]  /*6c90*/  FFMA.FTZ R51, R51, c[0x0][0x2d0], -R117.reuse ;  /* 0x0000b40033337a23 */ /* 0x100fe40000010875 */
[----:B------:R-:W-:Y:S02]  /*6ca0*/  FMUL.FTZ R91, R0, R91 ;  /* 0x0000005b005b7220 */ /* 0x000fe40000410000 */
[----:B------:R-:W-:Y:S01]  /*6cb0*/  MUFU.EX2 R169, R33 ;  /* 0x0000002100a97308 */ /* 0x000fe20000000800 */
[C---:B------:R-:W-:Y:S01]  /*6cc0*/  HMMA.16816.F32.BF16 R72, R120.reuse, R150, R72 ;  /* 0x000000967848723c */ /* 0x040fe20000041848 */
[----:B------:R-:W2:Y:S03]  /*6cd0*/  LDSM.16.MT88.4 R148, [R205+0x4100] ;  /* 0x00410000cd94783b */ /* 0x000ea60000004200 */
[C---:B------:R-:W-:Y:S02]  /*6ce0*/  FMUL.FTZ R92, R2.reuse, R92 ;  /* 0x0000005c025c7220 */ /* 0x040fe40000410000 */
[----:B------:R-:W-:Y:S02]  /*6cf0*/  FMUL.FTZ R93, R2, R93 ;  /* 0x0000005d025d7220 */ /* 0x000fe40000410000 */
[C---:B----4-:R-:W-:Y:S01]  /*6d00*/  HMMA.16816.F32.BF16 R76, R120.reuse, R152, R76 ;  /* 0x00000098784c723c */ /* 0x050fe2000004184c */
[----:B------:R-:W-:Y:S03]  /*6d10*/  MUFU.EX2 R153, R34 ;  /* 0x0000002200997308 */ /* 0x000fe60000000800 */
[C---:B------:R-:W-:Y:S02]  /*6d20*/  FMUL.FTZ R94, R0.reuse, R94 ;  /* 0x0000005e005e7220 */ /* 0x040fe40000410000 */
[----:B------:R-:W-:Y:S02]  /*6d30*/  FMUL.FTZ R95, R0, R95 ;  /* 0x0000005f005f7220 */ /* 0x000fe40000410000 */
[C---:B------:R-:W-:Y:S03]  /*6d40*/  HMMA.16816.F32.BF16 R80, R120.reuse, R154, R80 ;  /* 0x0000009a7850723c */ /* 0x040fe60000041850 */
[----:B------:R-:W-:Y:S01]  /*6d50*/  MUFU.EX2 R155, R30 ;  /* 0x0000001e009b7308 */ /* 0x000fe20000000800 */
[--C-:B------:R-:W-:Y:S02]  /*6d60*/  FFMA.FTZ R12, R12, c[0x0][0x2d0], -R156.reuse ;  /* 0x0000b4000c0c7a23 */ /* 0x100fe4000001089c */
[--C-:B------:R-:W-:Y:S02]  /*6d70*/  FFMA.FTZ R13, R13, c[0x0][0x2d0], -R156.reuse ;  /* 0x0000b4000d0d7a23 */ /* 0x100fe4000001089c */
[C---:B-----5:R-:W-:Y:S04]  /*6d80*/  HMMA.16816.F32.BF16 R84, R120.reuse, R124, R84 ;  /* 0x0000007c7854723c */ /* 0x060fe80000041854 */
[--C-:B------:R-:W-:Y:S01]  /*6d90*/  FFMA.FTZ R14, R14, c[0x0][0x2d0], -R117.reuse ;  /* 0x0000b4000e0e7a23 */ /* 0x100fe20000010875 */
[----:B------:R3:W-:Y:S01]  /*6da0*/  MUFU.EX2 R154, R31 ;  /* 0x0000001f009a7308 */ /* 0x0007e20000000800 */
[--C-:B------:R-:W-:Y:S02]  /*6db0*/  FFMA.FTZ R15, R15, c[0x0][0x2d0], -R117.reuse ;  /* 0x0000b4000f0f7a23 */ /* 0x100fe40000010875 */
[C---:B------:R-:W-:Y:S01]  /*6dc0*/  HMMA.16816.F32.BF16 R88, R120.reuse, R126, R88 ;  /* 0x0000007e7858723c */ /* 0x040fe20000041858 */
[----:B------:R-:W4:Y:S03]  /*6dd0*/  LDSM.16.MT88.4 R124, [R208+0x4100] ;  /* 0x00410000d07c783b */ /* 0x000f260000004200 */
[C---:B------:R-:W-:Y:S02]  /*6de0*/  FMUL.FTZ R96, R2.reuse, R96 ;  /* 0x0000006002607220 */ /* 0x040fe40000410000 */
[----:B------:R-:W-:Y:S01]  /*6df0*/  FMUL.FTZ R97, R2, R97 ;  /* 0x0000006102617220 */ /* 0x000fe20000410000 */
[----:B------:R5:W-:Y:S01]  /*6e00*/  MUFU.EX2 R152, R35 ;  /* 0x0000002300987308 */ /* 0x000be20000000800 */
[C---:B-1----:R-:W-:Y:S04]  /*6e10*/  HMMA.16816.F32.BF16 R92, R120.reuse, R144, R92 ;  /* 0x00000090785c723c */ /* 0x042fe8000004185c */
[C---:B------:R-:W-:Y:S02]  /*6e20*/  FMUL.FTZ R98, R0.reuse, R98 ;  /* 0x0000006200627220 */ /* 0x040fe40000410000 */
[----:B------:R-:W-:Y:S02]  /*6e30*/  FMUL.FTZ R99, R0, R99 ;  /* 0x0000006300637220 */ /* 0x000fe40000410000 */
[C---:B------:R-:W-:Y:S01]  /*6e40*/  FMUL.FTZ R100, R2.reuse, R100 ;  /* 0x0000006402647220 */ /* 0x040fe20000410000 */
[----:B------:R1:W-:Y:S03]  /*6e50*/  MUFU.EX2 R227, R12 ;  /* 0x0000000c00e37308 */ /* 0x0003e60000000800 */
[----:B------:R-:W-:Y:S01]  /*6e60*/  FMUL.FTZ R101, R2, R101 ;  /* 0x0000006502657220 */ /* 0x000fe20000410000 */
[C---:B------:R-:W-:Y:S01]  /*6e70*/  HMMA.16816.F32.BF16 R96, R120.reuse, R146, R96 ;  /* 0x000000927860723c */ /* 0x040fe20000041860 */
[----:B------:R-:W4:Y:S02]  /*6e80*/  LDSM.16.MT88.4 R144, [R207+0x4100] ;  /* 0x00410000cf90783b */ /* 0x000f240000004200 */
[C---:B------:R-:W-:Y:S02]  /*6e90*/  FMUL.FTZ R102, R0.reuse, R102 ;  /* 0x0000006600667220 */ /* 0x040fe40000410000 */
[----:B------:R-:W-:Y:S01]  /*6ea0*/  FMUL.FTZ R103, R0, R103 ;  /* 0x0000006700677220 */ /* 0x000fe20000410000 */
[----:B------:R1:W1:Y:S01]  /*6eb0*/  MUFU.EX2 R195, R13 ;  /* 0x0000000d00c37308 */ /* 0x0002620000000800 */
[--C-:B------:R-:W-:Y:S02]  /*6ec0*/  FFMA.FTZ R16, R16, c[0x0][0x2d0], -R156.reuse ;  /* 0x0000b40010107a23 */ /* 0x100fe4000001089c */
[--C-:B------:R-:W-:Y:S01]  /*6ed0*/  FFMA.FTZ R17, R17, c[0x0][0x2d0], -R156.reuse ;  /* 0x0000b40011117a23 */ /* 0x100fe2000001089c */
[----:B---3--:R-:W-:Y:S02]  /*6ee0*/  LDSM.16.MT88.4 R28, [R205+0x1900] ;  /* 0x00190000cd1c783b */ /* 0x008fe40000004200 */
[C---:B--2---:R-:W-:Y:S03]  /*6ef0*/  HMMA.16816.F32.BF16 R100, R120.reuse, R148, R100 ;  /* 0x000000947864723c */ /* 0x044fe60000041864 */
[--C-:B------:R-:W-:Y:S01]  /*6f00*/  FFMA.FTZ R18, R18, c[0x0][0x2d0], -R117.reuse ;  /* 0x0000b40012127a23 */ /* 0x100fe20000010875 */
[----:B------:R2:W-:Y:S01]  /*6f10*/  MUFU.EX2 R164, R14 ;  /* 0x0000000e00a47308 */ /* 0x0005e20000000800 */
[--C-:B------:R-:W-:Y:S01]  /*6f20*/  FFMA.FTZ R19, R19, c[0x0][0x2d0], -R117.reuse ;  /* 0x0000b40013137a23 */ /* 0x100fe20000010875 */
[----:B-----5:R-:W-:Y:S01]  /*6f30*/  LDSM.16.MT88.4 R32, [R208+0x1900] ;  /* 0x00190000d020783b */ /* 0x020fe20000004200 */
[C---:B------:R-:W-:Y:S02]  /*6f40*/  FMUL.FTZ R104, R2.reuse, R104 ;  /* 0x0000006802687220 */ /* 0x040fe40000410000 */
[----:B------:R-:W-:Y:S03]  /*6f50*/  FMUL.FTZ R105, R2, R105 ;  /* 0x0000006902697220 */ /* 0x000fe60000410000 */
[C---:B------:R-:W-:Y:S02]  /*6f60*/  FMUL.FTZ R106, R0.reuse, R106 ;  /* 0x0000006a006a7220 */ /* 0x040fe40000410000 */
[----:B------:R3:W-:Y:S01]  /*6f70*/  MUFU.EX2 R163, R15 ;  /* 0x0000000f00a37308 */ /* 0x0007e20000000800 */
[----:B------:R-:W-:Y:S02]  /*6f80*/  FMUL.FTZ R107, R0, R107 ;  /* 0x0000006b006b7220 */ /* 0x000fe40000410000 */
[C---:B-1----:R-:W-:Y:S02]  /*6f90*/  FMUL.FTZ R12, R2.reuse, R128 ;  /* 0x00000080020c7220 */ /* 0x042fe40000410000 */
[C---:B------:R-:W-:Y:S02]  /*6fa0*/  FMUL.FTZ R13, R2.reuse, R129 ;  /* 0x00000081020d7220 */ /* 0x040fe40000410000 */
[C---:B------:R-:W-:Y:S01]  /*6fb0*/  FMUL.FTZ R108, R2.reuse, R108 ;  /* 0x0000006c026c7220 */ /* 0x040fe20000410000 */
[C---:B------:R-:W-:Y:S01]  /*6fc0*/  HMMA.16816.F32.BF16 R104, R120.reuse, R150, R104 ;  /* 0x000000967868723c */ /* 0x040fe20000041868 */
[----:B------:R-:W-:Y:S01]  /*6fd0*/  LDSM.16.MT88.4 R148, [R207+0x900] ;  /* 0x00090000cf94783b */ /* 0x000fe20000004200 */
[----:B------:R1:W-:Y:S01]  /*6fe0*/  MUFU.EX2 R194, R16 ;  /* 0x0000001000c27308 */ /* 0x0003e20000000800 */
[----:B------:R-:W-:Y:S02]  /*6ff0*/  FMUL.FTZ R109, R2, R109 ;  /* 0x0000006d026d7220 */ /* 0x000fe40000410000 */
[C---:B------:R-:W-:Y:S02]  /*7000*/  FMUL.FTZ R110, R0.reuse, R110 ;  /* 0x0000006e006e7220 */ /* 0x040fe40000410000 */
[C---:B--2---:R-:W-:Y:S02]  /*7010*/  FMUL.FTZ R14, R0.reuse, R130 ;  /* 0x00000082000e7220 */ /* 0x044fe40000410000 */
[----:B------:R-:W-:Y:S03]  /*7020*/  FMUL.FTZ R111, R0, R111 ;  /* 0x0000006f006f7220 */ /* 0x000fe60000410000 */
[----:B------:R2:W5:Y:S01]  /*7030*/  MUFU.EX2 R193, R17 ;  /* 0x0000001100c17308 */ /* 0x0005620000000800 */
[C---:B------:R-:W-:Y:S02]  /*7040*/  FMUL.FTZ R112, R2.reuse, R112 ;  /* 0x0000007002707220 */ /* 0x040fe40000410000 */
[----:B------:R-:W-:Y:S02]  /*7050*/  FMUL.FTZ R113, R2, R113 ;  /* 0x0000007102717220 */ /* 0x000fe40000410000 */
[C---:B---3--:R-:W-:Y:S02]  /*7060*/  FMUL.FTZ R15, R0.reuse, R131 ;  /* 0x00000083000f7220 */ /* 0x048fe40000410000 */
[----:B------:R-:W3:Y:S01]  /*7070*/  LDSM.16.MT88.4 R128, [R204+0x900] ;  /* 0x00090000cc80783b */ /* 0x000ee20000004200 */
[C---:B------:R-:W-:Y:S02]  /*7080*/  FMUL.FTZ R114, R0.reuse, R114 ;  /* 0x0000007200727220 */ /* 0x040fe40000410000 */
[----:B------:R5:W-:Y:S01]  /*7090*/  MUFU.EX2 R162, R18 ;  /* 0x0000001200a27308 */ /* 0x000be20000000800 */
[----:B------:R-:W-:Y:S01]  /*70a0*/  FMUL.FTZ R115, R0, R115 ;  /* 0x0000007300737220 */ /* 0x000fe20000410000 */
[C---:B----4-:R-:W-:Y:S03]  /*70b0*/  HMMA.16816.F32.BF16 R12, R120.reuse, R124, R12 ;  /* 0x0000007c780c723c */ /* 0x050fe6000004180c */
[----:B-1----:R-:W-:Y:S02]  /*70c0*/  FMUL.FTZ R16, R2, R132 ;  /* 0x0000008402107220 */ /* 0x002fe40000410000 */
[--C-:B------:R-:W-:Y:S02]  /*70d0*/  FFMA.FTZ R20, R20, c[0x0][0x2d0], -R156.reuse ;  /* 0x0000b40014147a23 */ /* 0x100fe4000001089c */
[--C-:B------:R-:W-:Y:S01]  /*70e0*/  FFMA.FTZ R21, R21, c[0x0][0x2d0], -R156.reuse ;  /* 0x0000b40015157a23 */ /* 0x100fe2000001089c */
[C---:B------:R-:W-:Y:S01]  /*70f0*/  HMMA.16816.F32.BF16 R108, R120.reuse, R126, R108 ;  /* 0x0000007e786c723c */ /* 0x040fe2000004186c */
[----:B------:R1:W4:Y:S01]  /*7100*/  MUFU.EX2 R161, R19 ;  /* 0x0000001300a17308 */ /* 0x0003220000000800 */
[----:B------:R-:W3:Y:S02]  /*7110*/  LDSM.16.MT88.4 R124, [R205+0x900] ;  /* 0x00090000cd7c783b */ /* 0x000ee40000004200 */
[----:B--2---:R-:W-:Y:S02]  /*7120*/  FMUL.FTZ R17, R2, R133 ;  /* 0x0000008502117220 */ /* 0x004fe40000410000 */
[--C-:B------:R-:W-:Y:S02]  /*7130*/  FFMA.FTZ R22, R22, c[0x0][0x2d0], -R117.reuse ;  /* 0x0000b40016167a23 */ /* 0x100fe40000010875 */
[--C-:B------:R-:W-:Y:S03]  /*7140*/  FFMA.FTZ R23, R23, c[0x0][0x2d0], -R117.reuse ;  /* 0x0000b40017177a23 */ /* 0x100fe60000010875 */
[----:B------:R-:W-:Y:S01]  /*7150*/  MUFU.EX2 R118, R51 ;  /* 0x0000003300767308 */ /* 0x000fe20000000800 */
[--C-:B------:R-:W-:Y:S02]  /*7160*/  FFMA.FTZ R52, R52, c[0x0][0x2d0], -R156.reuse ;  /* 0x0000b40034347a23 */ /* 0x100fe4000001089c */
[----:B-----5:R-:W-:Y:S02]  /*7170*/  FMUL.FTZ R18, R0, R134 ;  /* 0x0000008600127220 */ /* 0x020fe40000410000 */
[--C-:B------:R-:W-:Y:S02]  /*7180*/  FFMA.FTZ R53, R53, c[0x0][0x2d0], -R156.reuse ;  /* 0x0000b40035357a23 */ /* 0x100fe4000001089c */
[--C-:B------:R-:W-:Y:S02]  /*7190*/  FFMA.FTZ R56, R56, c[0x0][0x2d0], -R156.reuse ;  /* 0x0000b40038387a23 */ /* 0x100fe4000001089c */
[--C-:B------:R-:W-:Y:S01]  /*71a0*/  FFMA.FTZ R57, R57, c[0x0][0x2d0], -R156.reuse ;  /* 0x0000b40039397a23 */ /* 0x100fe2000001089c */
[----:B------:R-:W-:Y:S01]  /*71b0*/  MUFU.EX2 R192, R20 ;  /* 0x0000001400c07308 */ /* 0x000fe20000000800 */
[--C-:B------:R-:W-:Y:S02]  /*71c0*/  FFMA.FTZ R54, R54, c[0x0][0x2d0], -R117.reuse ;  /* 0x0000b40036367a23 */ /* 0x100fe40000010875 */
[--C-:B------:R-:W-:Y:S02]  /*71d0*/  FFMA.FTZ R55, R55, c[0x0][0x2d0], -R117.reuse ;  /* 0x0000b40037377a23 */ /* 0x100fe40000010875 */
[----:B-1----:R-:W-:Y:S02]  /*71e0*/  FMUL.FTZ R19, R0, R135 ;  /* 0x0000008700137220 */ /* 0x002fe40000410000 */
[----:B------:R-:W1:Y:S01]  /*71f0*/  LDSM.16.MT88.4 R132, [R208+0x900] ;  /* 0x00090000d084783b */ /* 0x000e620000004200 */
[--C-:B------:R-:W-:Y:S02]  /*7200*/  FFMA.FTZ R58, R58, c[0x0][0x2d0], -R117.reuse ;  /* 0x0000b4003a3a7a23 */ /* 0x100fe40000010875 */
[----:B------:R-:W2:Y:S01]  /*7210*/  MUFU.EX2 R175, R21 ;  /* 0x0000001500af7308 */ /* 0x000ea20000000800 */
[--C-:B------:R-:W-:Y:S01]  /*7220*/  FFMA.FTZ R59, R59, c[0x0][0x2d0], -R117.reuse ;  /* 0x0000b4003b3b7a23 */ /* 0x100fe20000010875 */
[C---:B------:R-:W-:Y:S03]  /*7230*/  HMMA.16816.F32.BF16 R16, R120.reuse, R144, R16 ;  /* 0x000000907810723c */ /* 0x040fe60000041810 */
[--C-:B------:R-:W-:Y:S02]  /*7240*/  FFMA.FTZ R60, R60, c[0x0][0x2d0], -R156.reuse ;  /* 0x0000b4003c3c7a23 */ /* 0x100fe4000001089c */
[--C-:B------:R-:W-:Y:S02]  /*7250*/  FFMA.FTZ R61, R61, c[0x0][0x2d0], -R156.reuse ;  /* 0x0000b4003d3d7a23 */ /* 0x100fe4000001089c */
[--C-:B------:R-:W-:Y:S01]  /*7260*/  FFMA.FTZ R64, R64, c[0x0][0x2d0], -R156.reuse ;  /* 0x0000b40040407a23 */ /* 0x100fe2000001089c */
[----:B------:R-:W-:Y:S01]  /*7270*/  HMMA.16816.F32.BF16 R112, R120, R146, R112 ;  /* 0x000000927870723c */ /* 0x000fe20000041870 */
[----:B------:R-:W5:Y:S01]  /*7280*/  LDSM.16.MT88.4 R144, [R204+0x4900] ;  /* 0x00490000cc90783b */ /* 0x000f620000004200 */
[----:B------:R1:W-:Y:S02]  /*7290*/  MUFU.EX2 R160, R22 ;  /* 0x0000001600a07308 */ /* 0x0003e40000000800 */
[----:B------:R-:W-:Y:S02]  /*72a0*/  FFMA.FTZ R65, R65, c[0x0][0x2d0], -R156 ;  /* 0x0000b40041417a23 */ /* 0x000fe4000001089c */
[--C-:B------:R-:W-:Y:S01]  /*72b0*/  FFMA.FTZ R62, R62, c[0x0][0x2d0], -R117.reuse ;  /* 0x0000b4003e3e7a23 */ /* 0x100fe20000010875 */
[----:B------:R-:W-:Y:S01]  /*72c0*/  F2FP.BF16.PACK_AB R120, R195, R227 ;  /* 0x000000e3c378723e */ /* 0x000fe200000010ff */
[--C-:B------:R-:W-:Y:S01]  /*72d0*/  FFMA.FTZ R63, R63, c[0x0][0x2d0], -R117.reuse ;  /* 0x0000b4003f3f7a23 */ /* 0x100fe20000010875 */
[----:B------:R-:W-:Y:S03]  /*72e0*/  F2FP.BF16.PACK_AB R122, R193, R194 ;  /* 0x000000c2c17a723e */ /* 0x000fe600000010ff */
[----:B------:R-:W-:Y:S01]  /*72f0*/  F2FP.BF16.PACK_AB R121, R163, R164 ;  /* 0x000000a4a379723e */ /* 0x000fe200000010ff */
[----:B------:R-:W5:Y:S01]  /*7300*/  MUFU.EX2 R159, R23 ;  /* 0x00000017009f7308 */ /* 0x000f620000000800 */
[----:B----4-:R-:W-:Y:S01]  /*7310*/  F2FP.BF16.PACK_AB R123, R161, R162 ;  /* 0x000000a2a17b723e */ /* 0x010fe200000010ff */
[--C-:B------:R-:W-:Y:S01]  /*7320*/  FFMA.FTZ R66, R66, c[0x0][0x2d0], -R117.reuse ;  /* 0x0000b40042427a23 */ /* 0x100fe20000010875 */
[----:B--2---:R-:W-:Y:S01]  /*7330*/  F2FP.BF16.PACK_AB R20, R175, R192 ;  /* 0x000000c0af14723e */ /* 0x004fe200000010ff */
[----:B------:R-:W-:Y:S02]  /*7340*/  FFMA.FTZ R117, R67, c[0x0][0x2d0], -R117 ;  /* 0x0000b40043757a23 */ /* 0x000fe40000010875 */
[----:B------:R-:W-:Y:S02]  /*7350*/  FFMA.FTZ R0, R0, R233, R168 ;  /* 0x000000e900007223 */ /* 0x000fe400000100a8 */
[C---:B---3--:R-:W-:Y:S02]  /*7360*/  HMMA.16816.F32.BF16 R4, R120.reuse, R128, R4 ;  /* 0x000000807804723c */ /* 0x048fe40000041804 */
[----:B------:R-:W-:Y:S01]  /*7370*/  MUFU.EX2 R52, R52 ;  /* 0x0000003400347308 */ /* 0x000fe20000000800 */
[----:B------:R-:W-:Y:S01]  /*7380*/  FFMA.FTZ R2, R2, R232, R231 ;  /* 0x000000e802027223 */ /* 0x000fe200000100e7 */
[----:B-1----:R-:W-:Y:S01]  /*7390*/  F2FP.BF16.PACK_AB R22, R173, R174 ;  /* 0x000000aead16723e */ /* 0x002fe200000010ff */
[----:B------:R-:W-:Y:S03]  /*73a0*/  FADD.FTZ R0, R167, R0 ;  /* 0x00000000a7007221 */ /* 0x000fe60000010000 */
[C---:B------:R-:W-:Y:S01]  /*73b0*/  HMMA.16816.F32.BF16 R8, R120.reuse, R130, R8 ;  /* 0x000000827808723c */ /* 0x040fe20000041808 */
[----:B------:R-:W-:Y:S03]  /*73c0*/  LDSM.16.MT88.4 R128, [R208+0x4900] ;  /* 0x00490000d080783b */ /* 0x000fe60000004200 */
[----:B------:R-:W-:Y:S01]  /*73d0*/  MUFU.EX2 R53, R53 ;  /* 0x0000003500357308 */ /* 0x000fe20000000800 */
[----:B------:R-:W-:Y:S02]  /*73e0*/  FADD.FTZ R2, R230, R2 ;  /* 0x00000002e6027221 */ /* 0x000fe40000010000 */
[----:B------:R-:W-:Y:S01]  /*73f0*/  FADD.FTZ R0, R166, R0 ;  /* 0x00000000a6007221 */ /* 0x000fe20000010000 */
[C---:B------:R-:W-:Y:S04]  /*7400*/  HMMA.16816.F32.BF16 R68, R120.reuse, R124, R68 ;  /* 0x0000007c7844723c */ /* 0x040fe80000041844 */
[----:B-----5:R-:W-:Y:S01]  /*7410*/  F2FP.BF16.PACK_AB R21, R159, R160 ;  /* 0x000000a09f15723e */ /* 0x020fe200000010ff */
[----:B------:R-:W-:Y:S01]  /*7420*/  FADD.FTZ R2, R229, R2 ;  /* 0x00000002e5027221 */ /* 0x000fe20000010000 */
[----:B------:R-:W-:Y:S01]  /*7430*/  F2FP.BF16.PACK_AB R23, R157, R158 ;  /* 0x0000009e9d17723e */ /* 0x000fe200000010ff */
[----:B------:R-:W-:Y:S01]  /*7440*/  MUFU.EX2 R56, R56 ;  /* 0x0000003800387308 */ /* 0x000fe20000000800 */
[C---:B------:R-:W-:Y:S01]  /*7450*/  HMMA.16816.F32.BF16 R72, R120.reuse, R126, R72 ;  /* 0x0000007e7848723c */ /* 0x040fe20000041848 */
[----:B------:R-:W1:Y:S03]  /*7460*/  LDSM.16.MT88.4 R124, [R205+0x4900] ;  /* 0x00490000cd7c783b */ /* 0x000e660000004200 */
[----:B------:R-:W-:Y:S02]  /*7470*/  FADD.FTZ R0, R165, R0 ;  /* 0x00000000a5007221 */ /* 0x000fe40000010000 */
[----:B------:R-:W-:Y:S02]  /*7480*/  FADD.FTZ R2, R228, R2 ;  /* 0x00000002e4027221 */ /* 0x000fe40000010000 */
[C---:B------:R-:W-:Y:S01]  /*7490*/  HMMA.16816.F32.BF16 R76, R120.reuse, R132, R76 ;  /* 0x00000084784c723c */ /* 0x040fe2000004184c */
[----:B------:R-:W-:Y:S03]  /*74a0*/  MUFU.EX2 R57, R57 ;  /* 0x0000003900397308 */ /* 0x000fe60000000800 */
[----:B------:R-:W-:Y:S02]  /*74b0*/  FADD.FTZ R0, R164, R0 ;  /* 0x00000000a4007221 */ /* 0x000fe40000010000 */
[----:B------:R-:W-:Y:S02]  /*74c0*/  FADD.FTZ R2, R227, R2 ;  /* 0x00000002e3027221 */ /* 0x000fe40000010000 */
[C---:B------:R-:W-:Y:S01]  /*74d0*/  HMMA.16816.F32.BF16 R80, R120.reuse, R134, R80 ;  /* 0x000000867850723c */ /* 0x040fe20000041850 */
[----:B------:R-:W2:Y:S02]  /*74e0*/  LDSM.16.MT88.4 R132, [R207+0x4900] ;  /* 0x00490000cf84783b */ /* 0x000ea40000004200 */
[----:B------:R-:W-:Y:S01]  /*74f0*/  MUFU.EX2 R54, R54 ;  /* 0x0000003600367308 */ /* 0x000fe20000000800 */
[----:B------:R-:W-:Y:S02]  /*7500*/  FADD.FTZ R0, R163, R0 ;  /* 0x00000000a3007221 */ /* 0x000fe40000010000 */
[----:B------:R-:W-:Y:S02]  /*7510*/  FADD.FTZ R2, R195, R2 ;  /* 0x00000002c3027221 */ /* 0x000fe40000010000 */
[C---:B------:R-:W-:Y:S04]  /*7520*/  HMMA.16816.F32.BF16 R84, R120.reuse, R148, R84 ;  /* 0x000000947854723c */ /* 0x040fe80000041854 */
[----:B------:R-:W-:Y:S01]  /*7530*/  FADD.FTZ R0, R162, R0 ;  /* 0x00000000a2007221 */ /* 0x000fe20000010000 */
[----:B------:R-:W-:Y:S01]  /*7540*/  MUFU.EX2 R55, R55 ;  /* 0x0000003700377308 */ /* 0x000fe20000000800 */
[----:B------:R-:W-:Y:S02]  /*7550*/  FADD.FTZ R2, R194, R2 ;  /* 0x00000002c2027221 */ /* 0x000fe40000010000 */
[C---:B------:R-:W-:Y:S01]  /*7560*/  HMMA.16816.F32.BF16 R88, R120.reuse, R150, R88 ;  /* 0x000000967858723c */ /* 0x040fe20000041858 */
[----:B------:R-:W-:Y:S03]  /*7570*/  LDSM.16.MT88.4 R148, [R207+0x5100] ;  /* 0x00510000cf94783b */ /* 0x000fe60000004200 */
[----:B------:R-:W-:Y:S02]  /*7580*/  FADD.FTZ R0, R161, R0 ;  /* 0x00000000a1007221 */ /* 0x000fe40000010000 */
[----:B------:R-:W-:Y:S01]  /*7590*/  FADD.FTZ R2, R193, R2 ;  /* 0x00000002c1027221 */ /* 0x000fe20000010000 */
[----:B------:R-:W-:Y:S01]  /*75a0*/  MUFU.EX2 R58, R58 ;  /* 0x0000003a003a7308 */ /* 0x000fe20000000800 */
[C---:B------:R-:W-:Y:S04]  /*75b0*/  HMMA.16816.F32.BF16 R92, R120.reuse, R144, R92 ;  /* 0x00000090785c723c */ /* 0x040fe8000004185c */
[----:B------:R-:W-:Y:S02]  /*75c0*/  FADD.FTZ R0, R160, R0 ;  /* 0x00000000a0007221 */ /* 0x000fe40000010000 */
[----:B------:R-:W-:Y:S02]  /*75d0*/  FADD.FTZ R2, R192, R2 ;  /* 0x00000002c0027221 */ /* 0x000fe40000010000 */
[C---:B------:R-:W-:Y:S01]  /*75e0*/  HMMA.16816.F32.BF16 R96, R120.reuse, R146, R96 ;  /* 0x000000927860723c */ /* 0x040fe20000041860 */
[----:B------:R-:W-:Y:S01]  /*75f0*/  LDSM.16.MT88.4 R144, [R208+0x5100] ;  /* 0x00510000d090783b */ /* 0x000fe20000004200 */
[----:B------:R-:W-:Y:S02]  /*7600*/  MUFU.EX2 R59, R59 ;  /* 0x0000003b003b7308 */ /* 0x000fe40000000800 */
[----:B------:R-:W-:Y:S02]  /*7610*/  FADD.FTZ R0, R159, R0 ;  /* 0x000000009f007221 */ /* 0x000fe40000010000 */
[----:B------:R-:W-:Y:S02]  /*7620*/  FADD.FTZ R2, R175, R2 ;  /* 0x00000002af027221 */ /* 0x000fe40000010000 */
[C---:B-1----:R-:W-:Y:S04]  /*7630*/  HMMA.16816.F32.BF16 R100, R120.reuse, R124, R100 ;  /* 0x0000007c7864723c */ /* 0x042fe80000041864 */
[----:B------:R-:W-:Y:S01]  /*7640*/  MUFU.EX2 R60, R60 ;  /* 0x0000003c003c7308 */ /* 0x000fe20000000800 */
[----:B------:R-:W-:Y:S02]  /*7650*/  FADD.FTZ R0, R158, R0 ;  /* 0x000000009e007221 */ /* 0x000fe40000010000 */
[----:B------:R-:W-:Y:S01]  /*7660*/  FADD.FTZ R2, R174, R2 ;  /* 0x00000002ae027221 */ /* 0x000fe20000010000 */
[C---:B------:R-:W-:Y:S01]  /*7670*/  HMMA.16816.F32.BF16 R104, R120.reuse, R126, R104 ;  /* 0x0000007e7868723c */ /* 0x040fe20000041868 */
[----:B------:R-:W1:Y:S03]  /*7680*/  LDSM.16.MT88.4 R124, [R204+0x1100] ;  /* 0x00110000cc7c783b */ /* 0x000e660000004200 */
[----:B------:R-:W-:Y:S02]  /*7690*/  FADD.FTZ R0, R157, R0 ;  /* 0x000000009d007221 */ /* 0x000fe40000010000 */
[----:B------:R-:W-:Y:S01]  /*76a0*/  MUFU.EX2 R61, R61 ;  /* 0x0000003d003d7308 */ /* 0x000fe20000000800 */
[----:B------:R-:W-:Y:S01]  /*76b0*/  FADD.FTZ R2, R173, R2 ;  /* 0x00000002ad027221 */ /* 0x000fe20000010000 */
        /* <DEDUP_REMOVED lines=8> */
[C---:B--2---:R-:W-:Y:S04]  /*7740*/  HMMA.16816.F32.BF16 R16, R120.reuse, R132, R16 ;  /* 0x000000847810723c */ /* 0x044fe80000041810 */
[----:B------:R-:W-:Y:S01]  /*7750*/  MUFU.EX2 R65, R65 ;  /* 0x0000004100417308 */ /* 0x000fe20000000800 */
[----:B------:R-:W-:Y:S02]  /*7760*/  FADD.FTZ R0, R153, R0 ;  /* 0x0000000099007221 */ /* 0x000fe40000010000 */
[----:B------:R-:W-:Y:S01]  /*7770*/  FADD.FTZ R2, R171, R2 ;  /* 0x00000002ab027221 */ /* 0x000fe20000010000 */
[----:B------:R-:W-:Y:S01]  /*7780*/  HMMA.16816.F32.BF16 R112, R120, R134, R112 ;  /* 0x000000867870723c */ /* 0x000fe20000041870 */
[----:B------:R-:W2:Y:S03]  /*7790*/  LDSM.16.MT88.4 R120, [R208+0x1100] ;  /* 0x00110000d078783b */ /* 0x000ea60000004200 */
[----:B------:R-:W-:Y:S02]  /*77a0*/  FADD.FTZ R0, R152, R0 ;  /* 0x0000000098007221 */ /* 0x000fe40000010000 */
[----:B------:R-:W-:Y:S01]  /*77b0*/  MUFU.EX2 R62, R62 ;  /* 0x0000003e003e7308 */ /* 0x000fe20000000800 */
[----:B------:R-:W-:Y:S01]  /*77c0*/  FADD.FTZ R2, R169, R2 ;  /* 0x00000002a9027221 */ /* 0x000fe20000010000 */
[C---:B-1----:R-:W-:Y:S01]  /*77d0*/  HMMA.16816.F32.BF16 R4, R20.reuse, R124, R4 ;  /* 0x0000007c1404723c */ /* 0x042fe20000041804 */
[----:B------:R-:W-:Y:S07]  /*77e0*/  LDSM.16.MT88.4 R132, [R205+0x5100] ;  /* 0x00510000cd84783b */ /* 0x000fee0000004200 */
[----:B------:R-:W-:Y:S01]  /*77f0*/  MUFU.EX2 R63, R63 ;  /* 0x0000003f003f7308 */ /* 0x000fe20000000800 */
[C---:B------:R-:W-:Y:S01]  /*7800*/  HMMA.16816.F32.BF16 R8, R20.reuse, R126, R8 ;  /* 0x0000007e1408723c */ /* 0x040fe20000041808 */
[----:B------:R-:W1:Y:S07]  /*7810*/  LDSM.16.MT88.4 R124, [R204+0x5100] ;  /* 0x00510000cc7c783b */ /* 0x000e6e0000004200 */
[C---:B------:R-:W-:Y:S01]  /*7820*/  HMMA.16816.F32.BF16 R68, R20.reuse, R24, R68 ;  /* 0x000000181444723c */ /* 0x040fe20000041844 */
[----:B------:R-:W-:Y:S07]  /*7830*/  MUFU.EX2 R66, R66 ;  /* 0x0000004200427308 */ /* 0x000fee0000000800 */
[C---:B------:R-:W-:Y:S01]  /*7840*/  HMMA.16816.F32.BF16 R72, R20.reuse, R26, R72 ;  /* 0x0000001a1448723c */ /* 0x040fe20000041848 */
[----:B------:R-:W3:Y:S02]  /*7850*/  LDSM.16.MT88.4 R24, [R204+0x1900] ;  /* 0x00190000cc18783b */ /* 0x000ee40000004200 */
[----:B------:R-:W-:Y:S05]  /*7860*/  MUFU.EX2 R117, R117 ;  /* 0x0000007500757308 */ /* 0x000fea0000000800 */
[C---:B--2---:R-:W-:Y:S08]  /*7870*/  HMMA.16816.F32.BF16 R76, R20.reuse, R120, R76 ;  /* 0x00000078144c723c */ /* 0x044ff0000004184c */
[C---:B------:R-:W-:Y:S01]  /*7880*/  HMMA.16816.F32.BF16 R80, R20.reuse, R122, R80 ;  /* 0x0000007a1450723c */ /* 0x040fe20000041850 */
[----:B------:R-:W2:Y:S07]  /*7890*/  LDSM.16.MT88.4 R120, [R207+0x1900] ;  /* 0x00190000cf78783b */ /* 0x000eae0000004200 */
[C---:B------:R-:W-:Y:S01]  /*78a0*/  HMMA.16816.F32.BF16 R84, R20.reuse, R128, R84 ;  /* 0x000000801454723c */ /* 0x040fe20000041854 */
[----:B------:R-:W-:Y:S07]  /*78b0*/  MUFU.EX2 R129, R46 ;  /* 0x0000002e00817308 */ /* 0x000fee0000000800 */
[C---:B------:R-:W-:Y:S03]  /*78c0*/  HMMA.16816.F32.BF16 R88, R20.reuse, R130, R88 ;  /* 0x000000821458723c */ /* 0x040fe60000041858 */
[----:B------:R-:W-:Y:S05]  /*78d0*/  MUFU.EX2 R131, R42 ;  /* 0x0000002a00837308 */ /* 0x000fea0000000800 */
[C---:B-1----:R-:W-:Y:S05]  /*78e0*/  HMMA.16816.F32.BF16 R92, R20.reuse, R124, R92 ;  /* 0x0000007c145c723c */ /* 0x042fea000004185c */
[----:B------:R-:W-:Y:S03]  /*78f0*/  MUFU.EX2 R130, R43 ;  /* 0x0000002b00827308 */ /* 0x000fe60000000800 */
[C---:B------:R-:W-:Y:S01]  /*7900*/  HMMA.16816.F32.BF16 R96, R20.reuse, R126, R96 ;  /* 0x0000007e1460723c */ /* 0x040fe20000041860 */
[----:B------:R-:W-:Y:S06]  /*7910*/  LDSM.16.MT88.4 R124, [R204+0x3900] ;  /* 0x00390000cc7c783b */ /* 0x000fec0000004200 */
[----:B------:R-:W-:Y:S01]  /*7920*/  MUFU.EX2 R128, R47 ;  /* 0x0000002f00807308 */ /* 0x000fe20000000800 */
[C---:B------:R-:W-:Y:S08]  /*7930*/  HMMA.16816.F32.BF16 R100, R20.reuse, R132, R100 ;  /* 0x000000841464723c */ /* 0x040ff00000041864 */
[C---:B------:R-:W-:Y:S01]  /*7940*/  HMMA.16816.F32.BF16 R104, R20.reuse, R134, R104 ;  /* 0x000000861468723c */ /* 0x040fe20000041868 */
[----:B------:R-:W1:Y:S07]  /*7950*/  MUFU.EX2 R134, R38 ;  /* 0x0000002600867308 */ /* 0x000e6e0000000800 */
[C---:B------:R-:W-:Y:S03]  /*7960*/  HMMA.16816.F32.BF16 R12, R20.reuse, R144, R12 ;  /* 0x00000090140c723c */ /* 0x040fe6000004180c */
[----:B------:R-:W4:Y:S05]  /*7970*/  MUFU.EX2 R133, R39 ;  /* 0x0000002700857308 */ /* 0x000f2a0000000800 */
[C---:B------:R-:W-:Y:S05]  /*7980*/  HMMA.16816.F32.BF16 R108, R20.reuse, R146, R108 ;  /* 0x00000092146c723c */ /* 0x040fea000004186c */
[----:B------:R-:W-:Y:S03]  /*7990*/  MUFU.EX2 R147, R41 ;  /* 0x0000002900937308 */ /* 0x000fe60000000800 */
[C---:B------:R-:W-:Y:S04]  /*79a0*/  HMMA.16816.F32.BF16 R16, R20.reuse, R148, R16 ;  /* 0x000000941410723c */ /* 0x040fe80000041810 */
[----:B-1----:R-:W-:Y:S03]  /*79b0*/  FADD.FTZ R0, R134, R0 ;  /* 0x0000000086007221 */ /* 0x002fe60000010000 */
[----:B------:R-:W-:Y:S01]  /*79c0*/  MUFU.EX2 R149, R37 ;  /* 0x0000002500957308 */ /* 0x000fe20000000800 */
[----:B------:R-:W-:Y:S04]  /*79d0*/  HMMA.16816.F32.BF16 R112, R20, R150, R112 ;  /* 0x000000961470723c */ /* 0x000fe80000041870 */
[----:B----4-:R-:W-:Y:S03]  /*79e0*/  FADD.FTZ R0, R133, R0 ;  /* 0x0000000085007221 */ /* 0x010fe60000010000 */
[----:B------:R-:W-:Y:S01]  /*79f0*/  F2FP.BF16.PACK_AB R20, R170, R172 ;  /* 0x000000acaa14723e */ /* 0x000fe200000010ff */
[----:B------:R-:W-:Y:S01]  /*7a00*/  FADD.FTZ R0, R131, R0 ;  /* 0x0000000083007221 */ /* 0x000fe20000010000 */
[----:B------:R-:W-:Y:S01]  /*7a10*/  F2FP.BF16.PACK_AB R22, R169, R171 ;  /* 0x000000aba916723e */ /* 0x000fe200000010ff */
[----:B------:R-:W1:Y:S02]  /*7a20*/  MUFU.EX2 R150, R36 ;  /* 0x0000002400967308 */ /* 0x000e640000000800 */
[----:B------:R-:W-:Y:S01]  /*7a30*/  F2FP.BF16.PACK_AB R21, R154, R155 ;  /* 0x0000009b9a15723e */ /* 0x000fe200000010ff */
[----:B------:R-:W-:Y:S01]  /*7a40*/  FADD.FTZ R0, R130, R0 ;  /* 0x0000000082007221 */ /* 0x000fe20000010000 */
[----:B------:R-:W-:Y:S03]  /*7a50*/  F2FP.BF16.PACK_AB R23, R152, R153 ;  /* 0x000000999817723e */ /* 0x000fe600000010ff */
[----:B------:R-:W-:Y:S03]  /*7a60*/  FADD.FTZ R0, R129, R0 ;  /* 0x0000000081007221 */ /* 0x000fe60000010000 */
[----:B------:R-:W4:Y:S01]  /*7a70*/  MUFU.EX2 R148, R40 ;  /* 0x0000002800947308 */ /* 0x000f220000000800 */
[C---:B---3--:R-:W-:Y:S03]  /*7a80*/  HMMA.16816.F32.BF16 R4, R20.reuse, R24, R4 ;  /* 0x000000181404723c */ /* 0x048fe60000041804 */
[----:B------:R-:W-:Y:S05]  /*7a90*/  FADD.FTZ R0, R128, R0 ;  /* 0x0000000080007221 */ /* 0x000fea0000010000 */
[C---:B------:R-:W-:Y:S01]  /*7aa0*/  HMMA.16816.F32.BF16 R8, R20.reuse, R26, R8 ;  /* 0x0000001a1408723c */ /* 0x040fe20000041808 */
[----:B------:R-:W3:Y:S01]  /*7ab0*/  LDSM.16.MT88.4 R24, [R204+0x5900] ;  /* 0x00590000cc18783b */ /* 0x000ee20000004200 */
[----:B------:R-:W5:Y:S02]  /*7ac0*/  MUFU.EX2 R146, R44 ;  /* 0x0000002c00927308 */ /* 0x000f640000000800 */
[----:B-1----:R-:W-:Y:S04]  /*7ad0*/  FADD.FTZ R2, R150, R2 ;  /* 0x0000000296027221 */ /* 0x002fe80000010000 */
[C---:B------:R-:W-:Y:S01]  /*7ae0*/  HMMA.16816.F32.BF16 R68, R20.reuse, R28, R68 ;  /* 0x0000001c1444723c */ /* 0x040fe20000041844 */
[----:B------:R-:W-:Y:S03]  /*7af0*/  LDSM.16.MT88.4 R36, [R207+0x2100] ;  /* 0x00210000cf24783b */ /* 0x000fe60000004200 */
[----:B------:R1:W1:Y:S01]  /*7b00*/  MUFU.EX2 R145, R45 ;  /* 0x0000002d00917308 */ /* 0x0002620000000800 */
[----:B------:R-:W-:Y:S03]  /*7b10*/  FADD.FTZ R2, R149, R2 ;  /* 0x0000000295027221 */ /* 0x000fe60000010000 */
[C---:B------:R-:W-:Y:S01]  /*7b20*/  HMMA.16816.F32.BF16 R72, R20.reuse, R30, R72 ;  /* 0x0000001e1448723c */ /* 0x040fe20000041848 */
[----:B------:R-:W3:Y:S03]  /*7b30*/  LDSM.16.MT88.4 R28, [R205+0x5900] ;  /* 0x00590000cd1c783b */ /* 0x000ee60000004200 */
[----:B----4-:R-:W-:Y:S02]  /*7b40*/  FADD.FTZ R2, R148, R2 ;  /* 0x0000000294027221 */ /* 0x010fe40000010000 */
[----:B------:R-:W4:Y:S02]  /*7b50*/  MUFU.EX2 R144, R48 ;  /* 0x0000003000907308 */ /* 0x000f240000000800 */
[C---:B------:R-:W-:Y:S01]  /*7b60*/  HMMA.16816.F32.BF16 R76, R20.reuse, R32, R76 ;  /* 0x00000020144c723c */ /* 0x040fe2000004184c */
[----:B------:R-:W-:Y:S03]  /*7b70*/  LDSM.16.MT88.4 R40, [R205+0x6100] ;  /* 0x00610000cd28783b */ /* 0x000fe60000004200 */
[----:B------:R-:W-:Y:S04]  /*7b80*/  FADD.FTZ R2, R147, R2 ;  /* 0x0000000293027221 */ /* 0x000fe80000010000 */
[C---:B------:R-:W-:Y:S01]  /*7b90*/  HMMA.16816.F32.BF16 R80, R20.reuse, R34, R80 ;  /* 0x000000221450723c */ /* 0x040fe20000041850 */
[----:B------:R-:W3:Y:S01]  /*7ba0*/  LDSM.16.MT88.4 R32, [R208+0x5900] ;  /* 0x00590000d020783b */ /* 0x000ee20000004200 */
[----:B------:R-:W3:Y:S02]  /*7bb0*/  MUFU.EX2 R135, R49 ;  /* 0x0000003100877308 */ /* 0x000ee40000000800 */
[----:B-----5:R-:W-:Y:S04]  /*7bc0*/  FADD.FTZ R2, R146, R2 ;  /* 0x0000000292027221 */ /* 0x020fe80000010000 */
[C---:B--2---:R-:W-:Y:S01]  /*7bd0*/  HMMA.16816.F32.BF16 R84, R20.reuse, R120, R84 ;  /* 0x000000781454723c */ /* 0x044fe20000041854 */
[----:B-1----:R-:W-:Y:S03]  /*7be0*/  LDSM.16.MT88.4 R44, [R205+0x2900] ;  /* 0x00290000cd2c783b */ /* 0x002fe60000004200 */
[----:B------:R-:W1:Y:S01]  /*7bf0*/  MUFU.EX2 R132, R50 ;  /* 0x0000003200847308 */ /* 0x000e620000000800 */
[----:B------:R-:W-:Y:S03]  /*7c00*/  FADD.FTZ R2, R145, R2 ;  /* 0x0000000291027221 */ /* 0x000fe60000010000 */
[C---:B------:R-:W-:Y:S01]  /*7c10*/  HMMA.16816.F32.BF16 R88, R20.reuse, R122, R88 ;  /* 0x0000007a1458723c */ /* 0x040fe20000041858 */
[----:B------:R-:W2:Y:S03]  /*7c20*/  LDSM.16.MT88.4 R120, [R207+0x5900] ;  /* 0x00590000cf78783b */ /* 0x000ea60000004200 */
[----:B----4-:R-:W-:Y:S04]  /*7c30*/  FADD.FTZ R2, R144, R2 ;  /* 0x0000000290027221 */ /* 0x010fe80000010000 */
[C---:B---3--:R-:W-:Y:S04]  /*7c40*/  HMMA.16816.F32.BF16 R92, R20.reuse, R24, R92 ;  /* 0x00000018145c723c */ /* 0x048fe8000004185c */
[----:B------:R-:W-:Y:S04]  /*7c50*/  FADD.FTZ R2, R135, R2 ;  /* 0x0000000287027221 */ /* 0x000fe80000010000 */
[C---:B------:R-:W-:Y:S01]  /*7c60*/  HMMA.16816.F32.BF16 R96, R20.reuse, R26, R96 ;  /* 0x0000001a1460723c */ /* 0x040fe20000041860 */
[----:B------:R-:W3:Y:S03]  /*7c70*/  LDSM.16.MT88.4 R24, [R204+0x2100] ;  /* 0x00210000cc18783b */ /* 0x000ee60000004200 */
[----:B-1----:R-:W-:Y:S02]  /*7c80*/  FADD.FTZ R0, R132, R0 ;  /* 0x0000000084007221 */ /* 0x002fe40000010000 */
[----:B------:R-:W-:Y:S02]  /*7c90*/  FADD.FTZ R2, R52, R2 ;  /* 0x0000000234027221 */ /* 0x000fe40000010000 */
[C---:B------:R-:W-:Y:S01]  /*7ca0*/  HMMA.16816.F32.BF16 R100, R20.reuse, R28, R100 ;  /* 0x0000001c1464723c */ /* 0x040fe20000041864 */
[----:B------:R-:W-:Y:S03]  /*7cb0*/  LDSM.16.MT88.4 R48, [R207+0x7100] ;  /* 0x00710000cf30783b */ /* 0x000fe60000004200 */
[----:B------:R-:W-:Y:S02]  /*7cc0*/  FADD.FTZ R0, R118, R0 ;  /* 0x0000000076007221 */ /* 0x000fe40000010000 */
[----:B------:R-:W-:Y:S02]  /*7cd0*/  FADD.FTZ R2, R53, R2 ;  /* 0x0000000235027221 */ /* 0x000fe40000010000 */
[C---:B------:R-:W-:Y:S01]  /*7ce0*/  HMMA.16816.F32.BF16 R104, R20.reuse, R30, R104 ;  /* 0x0000001e1468723c */ /* 0x040fe20000041868 */
[----:B------:R-:W1:Y:S03]  /*7cf0*/  LDSM.16.MT88.4 R28, [R205+0x2100] ;  /* 0x00210000cd1c783b */ /* 0x000e660000004200 */
[----:B------:R-:W-:Y:S02]  /*7d00*/  FADD.FTZ R0, R54, R0 ;  /* 0x0000000036007221 */ /* 0x000fe40000010000 */
[----:B------:R-:W-:Y:S02]  /*7d10*/  FADD.FTZ R2, R56, R2 ;  /* 0x0000000238027221 */ /* 0x000fe40000010000 */
[C---:B------:R-:W-:Y:S04]  /*7d20*/  HMMA.16816.F32.BF16 R12, R20.reuse, R32, R12 ;  /* 0x00000020140c723c */ /* 0x040fe8000004180c */
[----:B------:R-:W-:Y:S02]  /*7d30*/  FADD.FTZ R0, R55, R0 ;  /* 0x0000000037007221 */ /* 0x000fe40000010000 */
[----:B------:R-:W-:Y:S02]  /*7d40*/  FADD.FTZ R2, R57, R2 ;  /* 0x0000000239027221 */ /* 0x000fe40000010000 */
[C---:B------:R-:W-:Y:S01]  /*7d50*/  HMMA.16816.F32.BF16 R108, R20.reuse, R34, R108 ;  /* 0x00000022146c723c */ /* 0x040fe2000004186c */
[----:B------:R-:W4:Y:S03]  /*7d60*/  LDSM.16.MT88.4 R32, [R208+0x2100] ;  /* 0x00210000d020783b */ /* 0x000f260000004200 */
[----:B------:R-:W-:Y:S04]  /*7d70*/  FADD.FTZ R0, R58, R0 ;  /* 0x000000003a007221 */ /* 0x000fe80000010000 */
[C---:B--2---:R-:W-:Y:S08]  /*7d80*/  HMMA.16816.F32.BF16 R16, R20.reuse, R120, R16 ;  /* 0x000000781410723c */ /* 0x044ff00000041810 */
[----:B------:R-:W-:Y:S01]  /*7d90*/  HMMA.16816.F32.BF16 R112, R20, R122, R112 ;  /* 0x0000007a1470723c */ /* 0x000fe20000041870 */
[----:B------:R-:W-:Y:S06]  /*7da0*/  LDSM.16.MT88.4 R120, [R208+0x6100] ;  /* 0x00610000d078783b */ /* 0x000fec0000004200 */
[----:B------:R-:W-:Y:S02]  /*7db0*/  F2FP.BF16.PACK_AB R20, R149, R150 ;  /* 0x000000969514723e */ /* 0x000fe400000010ff */
[----:B------:R-:W-:Y:S03]  /*7dc0*/  F2FP.BF16.PACK_AB R22, R147, R148 ;  /* 0x000000949316723e */ /* 0x000fe600000010ff */
[----:B------:R-:W-:Y:S02]  /*7dd0*/  F2FP.BF16.PACK_AB R21, R133, R134 ;  /* 0x000000868515723e */ /* 0x000fe400000010ff */
[----:B------:R-:W-:Y:S07]  /*7de0*/  F2FP.BF16.PACK_AB R23, R130, R131 ;  /* 0x000000838217723e */ /* 0x000fee00000010ff */
[C---:B---3--:R-:W-:Y:S08]  /*7df0*/  HMMA.16816.F32.BF16 R4, R20.reuse, R24, R4 ;  /* 0x000000181404723c */ /* 0x048ff00000041804 */
[C---:B------:R-:W-:Y:S01]  /*7e00*/  HMMA.16816.F32.BF16 R8, R20.reuse, R26, R8 ;  /* 0x0000001a1408723c */ /* 0x040fe20000041808 */
[----:B------:R-:W2:Y:S07]  /*7e10*/  LDSM.16.MT88.4 R24, [R204+0x6100] ;  /* 0x00610000cc18783b */ /* 0x000eae0000004200 */
[C---:B-1----:R-:W-:Y:S08]  /*7e20*/  HMMA.16816.F32.BF16 R68, R20.reuse, R28, R68 ;  /* 0x0000001c1444723c */ /* 0x042ff00000041844 */
[C---:B------:R-:W-:Y:S01]  /*7e30*/  HMMA.16816.F32.BF16 R72, R20.reuse, R30, R72 ;  /* 0x0000001e1448723c */ /* 0x040fe20000041848 */
[----:B------:R-:W1:Y:S07]  /*7e40*/  LDSM.16.MT88.4 R28, [R207+0x6100] ;  /* 0x00610000cf1c783b */ /* 0x000e6e0000004200 */
[C---:B----4-:R-:W-:Y:S08]  /*7e50*/  HMMA.16816.F32.BF16 R76, R20.reuse, R32, R76 ;  /* 0x00000020144c723c */ /* 0x050ff0000004184c */
[C---:B------:R-:W-:Y:S01]  /*7e60*/  HMMA.16816.F32.BF16 R80, R20.reuse, R34, R80 ;  /* 0x000000221450723c */ /* 0x040fe20000041850 */
[----:B------:R-:W3:Y:S07]  /*7e70*/  LDSM.16.MT88.4 R32, [R204+0x2900] ;  /* 0x00290000cc20783b */ /* 0x000eee0000004200 */
[C---:B------:R-:W-:Y:S08]  /*7e80*/  HMMA.16816.F32.BF16 R84, R20.reuse, R36, R84 ;  /* 0x000000241454723c */ /* 0x040ff00000041854 */
[C---:B------:R-:W-:Y:S01]  /*7e90*/  HMMA.16816.F32.BF16 R88, R20.reuse, R38, R88 ;  /* 0x000000261458723c */ /* 0x040fe20000041858 */
[----:B------:R-:W4:Y:S07]  /*7ea0*/  LDSM.16.MT88.4 R36, [R208+0x2900] ;  /* 0x00290000d024783b */ /* 0x000f2e0000004200 */
[C---:B--2---:R-:W-:Y:S08]  /*7eb0*/  HMMA.16816.F32.BF16 R92, R20.reuse, R24, R92 ;  /* 0x00000018145c723c */ /* 0x044ff0000004185c */
[C---:B------:R-:W-:Y:S01]  /*7ec0*/  HMMA.16816.F32.BF16 R96, R20.reuse, R26, R96 ;  /* 0x0000001a1460723c */ /* 0x040fe20000041860 */
[----:B------:R-:W2:Y:S07]  /*7ed0*/  LDSM.16.MT88.4 R24, [R207+0x2900] ;  /* 0x00290000cf18783b */ /* 0x000eae0000004200 */
[C---:B------:R-:W-:Y:S08]  /*7ee0*/  HMMA.16816.F32.BF16 R100, R20.reuse, R40, R100 ;  /* 0x000000281464723c */ /* 0x040ff00000041864 */
[C---:B------:R-:W-:Y:S01]  /*7ef0*/  HMMA.16816.F32.BF16 R104, R20.reuse, R42, R104 ;  /* 0x0000002a1468723c */ /* 0x040fe20000041868 */
[----:B------:R-:W-:Y:S07]  /*7f00*/  LDSM.16.MT88.4 R40, [R205+0x7100] ;  /* 0x00710000cd28783b */ /* 0x000fee0000004200 */
[C---:B------:R-:W-:Y:S08]  /*7f10*/  HMMA.16816.F32.BF16 R12, R20.reuse, R120, R12 ;  /* 0x00000078140c723c */ /* 0x040ff0000004180c */
[C---:B------:R-:W-:Y:S08]  /*7f20*/  HMMA.16816.F32.BF16 R108, R20.reuse, R122, R108 ;  /* 0x0000007a146c723c */ /* 0x040ff0000004186c */
[C---:B-1----:R-:W-:Y:S08]  /*7f30*/  HMMA.16816.F32.BF16 R16, R20.reuse, R28, R16 ;  /* 0x0000001c1410723c */ /* 0x042ff00000041810 */
[----:B------:R-:W-:Y:S01]  /*7f40*/  HMMA.16816.F32.BF16 R112, R20, R30, R112 ;  /* 0x0000001e1470723c */ /* 0x000fe20000041870 */
[----:B------:R-:W1:Y:S06]  /*7f50*/  LDSM.16.MT88.4 R28, [R204+0x6900] ;  /* 0x00690000cc1c783b */ /* 0x000e6c0000004200 */
[----:B------:R-:W-:Y:S02]  /*7f60*/  F2FP.BF16.PACK_AB R20, R145, R146 ;  /* 0x000000929114723e */ /* 0x000fe400000010ff */
[----:B------:R-:W-:Y:S03]  /*7f70*/  F2FP.BF16.PACK_AB R22, R135, R144 ;  /* 0x000000908716723e */ /* 0x000fe600000010ff */
[----:B------:R-:W-:Y:S02]  /*7f80*/  F2FP.BF16.PACK_AB R21, R128, R129 ;  /* 0x000000818015723e */ /* 0x000fe400000010ff */
[----:B------:R-:W-:Y:S02]  /*7f90*/  F2FP.BF16.PACK_AB R23, R118, R132 ;  /* 0x000000847617723e */ /* 0x000fe400000010ff */
[----:B------:R-:W-:Y:S05]  /*7fa0*/  MOV R118, R3 ;  /* 0x0000000300767202 */ /* 0x000fea0000000f00 */
[C---:B---3--:R-:W-:Y:S08]  /*7fb0*/  HMMA.16816.F32.BF16 R4, R20.reuse, R32, R4 ;  /* 0x000000201404723c */ /* 0x048ff00000041804 */
[C---:B------:R-:W-:Y:S01]  /*7fc0*/  HMMA.16816.F32.BF16 R8, R20.reuse, R34, R8 ;  /* 0x000000221408723c */ /* 0x040fe20000041808 */
[----:B------:R-:W3:Y:S07]  /*7fd0*/  LDSM.16.MT88.4 R32, [R205+0x6900] ;  /* 0x00690000cd20783b */ /* 0x000eee0000004200 */
[C---:B------:R-:W-:Y:S08]  /*7fe0*/  HMMA.16816.F32.BF16 R68, R20.reuse, R44, R68 ;  /* 0x0000002c1444723c */ /* 0x040ff00000041844 */
[C---:B------:R-:W-:Y:S01]  /*7ff0*/  HMMA.16816.F32.BF16 R72, R20.reuse, R46, R72 ;  /* 0x0000002e1448723c */ /* 0x040fe20000041848 */
[----:B------:R-:W-:Y:S07]  /*8000*/  LDSM.16.MT88.4 R44, [R208+0x7100] ;  /* 0x00710000d02c783b */ /* 0x000fee0000004200 */
[C---:B----4-:R-:W-:Y:S08]  /*8010*/  HMMA.16816.F32.BF16 R76, R20.reuse, R36, R76 ;  /* 0x00000024144c723c */ /* 0x050ff0000004184c */
[C---:B------:R-:W-:Y:S01]  /*8020*/  HMMA.16816.F32.BF16 R80, R20.reuse, R38, R80 ;  /* 0x000000261450723c */ /* 0x040fe20000041850 */
[----:B------:R-:W4:Y:S07]  /*8030*/  LDSM.16.MT88.4 R36, [R208+0x6900] ;  /* 0x00690000d024783b */ /* 0x000f2e0000004200 */
[C---:B--2---:R-:W-:Y:S08]  /*8040*/  HMMA.16816.F32.BF16 R84, R20.reuse, R24, R84 ;  /* 0x000000181454723c */ /* 0x044ff00000041854 */
[C---:B------:R-:W-:Y:S01]  /*8050*/  HMMA.16816.F32.BF16 R88, R20.reuse, R26, R88 ;  /* 0x0000001a1458723c */ /* 0x040fe20000041858 */
[----:B------:R-:W2:Y:S07]  /*8060*/  LDSM.16.MT88.4 R24, [R207+0x6900] ;  /* 0x00690000cf18783b */ /* 0x000eae0000004200 */
[C---:B-1----:R-:W-:Y:S08]  /*8070*/  HMMA.16816.F32.BF16 R92, R20.reuse, R28, R92 ;  /* 0x0000001c145c723c */ /* 0x042ff0000004185c */
[C---:B------:R-:W-:Y:S01]  /*8080*/  HMMA.16816.F32.BF16 R96, R20.reuse, R30, R96 ;  /* 0x0000001e1460723c */ /* 0x040fe20000041860 */
[----:B------:R-:W1:Y:S07]  /*8090*/  LDSM.16.MT88.4 R28, [R204+0x3100] ;  /* 0x00310000cc1c783b */ /* 0x000e6e0000004200 */
[C---:B---3--:R-:W-:Y:S08]  /*80a0*/  HMMA.16816.F32.BF16 R100, R20.reuse, R32, R100 ;  /* 0x000000201464723c */ /* 0x048ff00000041864 */
[C---:B------:R-:W-:Y:S01]  /*80b0*/  HMMA.16816.F32.BF16 R104, R20.reuse, R34, R104 ;  /* 0x000000221468723c */ /* 0x040fe20000041868 */
[----:B------:R-:W3:Y:S07]  /*80c0*/  LDSM.16.MT88.4 R32, [R205+0x3100] ;  /* 0x00310000cd20783b */ /* 0x000eee0000004200 */
[C---:B----4-:R-:W-:Y:S08]  /*80d0*/  HMMA.16816.F32.BF16 R12, R20.reuse, R36, R12 ;  /* 0x00000024140c723c */ /* 0x050ff0000004180c */
[C---:B------:R-:W-:Y:S01]  /*80e0*/  HMMA.16816.F32.BF16 R108, R20.reuse, R38, R108 ;  /* 0x00000026146c723c */ /* 0x040fe2000004186c */
[----:B------:R-:W-:Y:S07]  /*80f0*/  LDSM.16.MT88.4 R36, [R207+0x3100] ;  /* 0x00310000cf24783b */ /* 0x000fee0000004200 */
[C---:B--2---:R-:W-:Y:S08]  /*8100*/  HMMA.16816.F32.BF16 R16, R20.reuse, R24, R16 ;  /* 0x000000181410723c */ /* 0x044ff00000041810 */
[----:B------:R-:W-:Y:S01]  /*8110*/  HMMA.16816.F32.BF16 R112, R20, R26, R112 ;  /* 0x0000001a1470723c */ /* 0x000fe20000041870 */
[----:B------:R-:W2:Y:S06]  /*8120*/  LDSM.16.MT88.4 R24, [R208+0x3100] ;  /* 0x00310000d018783b */ /* 0x000eac0000004200 */
[----:B------:R-:W-:Y:S02]  /*8130*/  F2FP.BF16.PACK_AB R20, R53, R52 ;  /* 0x000000343514723e */ /* 0x000fe400000010ff */
[----:B------:R-:W-:Y:S03]  /*8140*/  F2FP.BF16.PACK_AB R22, R57, R56 ;  /* 0x000000383916723e */ /* 0x000fe600000010ff */
[----:B------:R-:W-:Y:S02]  /*8150*/  F2FP.BF16.PACK_AB R21, R55, R54 ;  /* 0x000000363715723e */ /* 0x000fe400000010ff */
[----:B------:R-:W-:Y:S07]  /*8160*/  F2FP.BF16.PACK_AB R23, R59, R58 ;  /* 0x0000003a3b17723e */ /* 0x000fee00000010ff */
[C---:B-1----:R-:W-:Y:S08]  /*8170*/  HMMA.16816.F32.BF16 R4, R20.reuse, R28, R4 ;  /* 0x0000001c1404723c */ /* 0x042ff00000041804 */
[C---:B------:R-:W-:Y:S01]  /*8180*/  HMMA.16816.F32.BF16 R8, R20.reuse, R30, R8 ;  /* 0x0000001e1408723c */ /* 0x040fe20000041808 */
[----:B------:R-:W1:Y:S07]  /*8190*/  LDSM.16.MT88.4 R28, [R204+0x7100] ;  /* 0x00710000cc1c783b */ /* 0x000e6e0000004200 */
[C---:B---3--:R-:W-:Y:S08]  /*81a0*/  HMMA.16816.F32.BF16 R68, R20.reuse, R32, R68 ;  /* 0x000000201444723c */ /* 0x048ff00000041844 */
[C---:B------:R-:W-:Y:S08]  /*81b0*/  HMMA.16816.F32.BF16 R72, R20.reuse, R34, R72 ;  /* 0x000000221448723c */ /* 0x040ff00000041848 */
[C---:B--2---:R-:W-:Y:S08]  /*81c0*/  HMMA.16816.F32.BF16 R76, R20.reuse, R24, R76 ;  /* 0x00000018144c723c */ /* 0x044ff0000004184c */
[C---:B------:R-:W-:Y:S01]  /*81d0*/  HMMA.16816.F32.BF16 R80, R20.reuse, R26, R80 ;  /* 0x0000001a1450723c */ /* 0x040fe20000041850 */
[----:B------:R-:W2:Y:S07]  /*81e0*/  LDSM.16.MT88.4 R24, [R205+0x3900] ;  /* 0x00390000cd18783b */ /* 0x000eae0000004200 */
[C---:B------:R-:W-:Y:S08]  /*81f0*/  HMMA.16816.F32.BF16 R84, R20.reuse, R36, R84 ;  /* 0x000000241454723c */ /* 0x040ff00000041854 */
[C---:B------:R-:W-:Y:S08]  /*8200*/  HMMA.16816.F32.BF16 R88, R20.reuse, R38, R88 ;  /* 0x000000261458723c */ /* 0x040ff00000041858 */
[C---:B-1----:R-:W-:Y:S08]  /*8210*/  HMMA.16816.F32.BF16 R92, R20.reuse, R28, R92 ;  /* 0x0000001c145c723c */ /* 0x042ff0000004185c */
[C---:B------:R-:W-:Y:S01]  /*8220*/  HMMA.16816.F32.BF16 R96, R20.reuse, R30, R96 ;  /* 0x0000001e1460723c */ /* 0x040fe20000041860 */
[----:B------:R-:W1:Y:S07]  /*8230*/  LDSM.16.MT88.4 R28, [R208+0x3900] ;  /* 0x00390000d01c783b */ /* 0x000e6e0000004200 */
[C---:B------:R-:W-:Y:S08]  /*8240*/  HMMA.16816.F32.BF16 R100, R20.reuse, R40, R100 ;  /* 0x000000281464723c */ /* 0x040ff00000041864 */
[C---:B------:R-:W-:Y:S08]  /*8250*/  HMMA.16816.F32.BF16 R104, R20.reuse, R42, R104 ;  /* 0x0000002a1468723c */ /* 0x040ff00000041868 */
[C---:B------:R-:W-:Y:S08]  /*8260*/  HMMA.16816.F32.BF16 R12, R20.reuse, R44, R12 ;  /* 0x0000002c140c723c */ /* 0x040ff0000004180c */
[C---:B------:R-:W-:Y:S08]  /*8270*/  HMMA.16816.F32.BF16 R108, R20.reuse, R46, R108 ;  /* 0x0000002e146c723c */ /* 0x040ff0000004186c */
[C---:B------:R-:W-:Y:S08]  /*8280*/  HMMA.16816.F32.BF16 R16, R20.reuse, R48, R16 ;  /* 0x000000301410723c */ /* 0x040ff00000041810 */
[----:B------:R-:W-:Y:S07]  /*8290*/  HMMA.16816.F32.BF16 R112, R20, R50, R112 ;  /* 0x000000321470723c */ /* 0x000fee0000041870 */
[----:B------:R-:W-:Y:S02]  /*82a0*/  F2FP.BF16.PACK_AB R20, R61, R60 ;  /* 0x0000003c3d14723e */ /* 0x000fe400000010ff */
[----:B------:R-:W-:Y:S03]  /*82b0*/  F2FP.BF16.PACK_AB R22, R65, R64 ;  /* 0x000000404116723e */ /* 0x000fe600000010ff */
[----:B------:R-:W-:Y:S02]  /*82c0*/  F2FP.BF16.PACK_AB R21, R63, R62 ;  /* 0x0000003e3f15723e */ /* 0x000fe400000010ff */
[----:B------:R-:W-:Y:S07]  /*82d0*/  F2FP.BF16.PACK_AB R23, R117, R66 ;  /* 0x000000427517723e */ /* 0x000fee00000010ff */
[C---:B------:R-:W-:Y:S01]  /*82e0*/  HMMA.16816.F32.BF16 R120, R20.reuse, R124, R4 ;  /* 0x0000007c1478723c */ /* 0x040fe20000041804 */
[----:B------:R-:W3:Y:S07]  /*82f0*/  LDSM.16.MT88.4 R4, [R207+0x3900] ;  /* 0x00390000cf04783b */ /* 0x000eee0000004200 */
[C---:B------:R-:W-:Y:S01]  /*8300*/  HMMA.16816.F32.BF16 R124, R20.reuse, R126, R8 ;  /* 0x0000007e147c723c */ /* 0x040fe20000041808 */
[----:B------:R-:W4:Y:S07]  /*8310*/  LDSM.16.MT88.4 R8, [R204+0x7900] ;  /* 0x00790000cc08783b */ /* 0x000f2e0000004200 */
[C---:B--2---:R-:W-:Y:S08]  /*8320*/  HMMA.16816.F32.BF16 R68, R20.reuse, R24, R68 ;  /* 0x000000181444723c */ /* 0x044ff00000041844 */
[C---:B------:R-:W-:Y:S01]  /*8330*/  HMMA.16816.F32.BF16 R72, R20.reuse, R26, R72 ;  /* 0x0000001a1448723c */ /* 0x040fe20000041848 */
[----:B------:R-:W2:Y:S07]  /*8340*/  LDSM.16.MT88.4 R24, [R205+0x7900] ;  /* 0x00790000cd18783b */ /* 0x000eae0000004200 */
[C---:B-1----:R-:W-:Y:S08]  /*8350*/  HMMA.16816.F32.BF16 R76, R20.reuse, R28, R76 ;  /* 0x0000001c144c723c */ /* 0x042ff0000004184c */
[C---:B------:R-:W-:Y:S08]  /*8360*/  HMMA.16816.F32.BF16 R80, R20.reuse, R30, R80 ;  /* 0x0000001e1450723c */ /* 0x040ff00000041850 */
[C---:B---3--:R-:W-:Y:S08]  /*8370*/  HMMA.16816.F32.BF16 R84, R20.reuse, R4, R84 ;  /* 0x000000041454723c */ /* 0x048ff00000041854 */
[C---:B------:R-:W-:Y:S01]  /*8380*/  HMMA.16816.F32.BF16 R88, R20.reuse, R6, R88 ;  /* 0x000000061458723c */ /* 0x040fe20000041858 */
[----:B------:R-:W1:Y:S07]  /*8390*/  LDSM.16.MT88.4 R4, [R208+0x7900] ;  /* 0x00790000d004783b */ /* 0x000e6e0000004200 */
[C---:B----4-:R-:W-:Y:S08]  /*83a0*/  HMMA.16816.F32.BF16 R92, R20.reuse, R8, R92 ;  /* 0x00000008145c723c */ /* 0x050ff0000004185c */
[C---:B------:R-:W-:Y:S01]  /*83b0*/  HMMA.16816.F32.BF16 R96, R20.reuse, R10, R96 ;  /* 0x0000000a1460723c */ /* 0x040fe20000041860 */
[----:B------:R-:W3:Y:S07]  /*83c0*/  LDSM.16.MT88.4 R8, [R207+0x7900] ;  /* 0x00790000cf08783b */ /* 0x000eee0000004200 */
[C---:B--2---:R-:W-:Y:S08]  /*83d0*/  HMMA.16816.F32.BF16 R100, R20.reuse, R24, R100 ;  /* 0x000000181464723c */ /* 0x044ff00000041864 */
[C---:B------:R-:W-:Y:S08]  /*83e0*/  HMMA.16816.F32.BF16 R104, R20.reuse, R26, R104 ;  /* 0x0000001a1468723c */ /* 0x040ff00000041868 */
[C---:B-1----:R-:W-:Y:S07]  /*83f0*/  HMMA.16816.F32.BF16 R128, R20.reuse, R4, R12 ;  /* 0x000000041480723c */ /* 0x042fee000004180c */
[----:B------:R-:W-:Y:S01]  /*8400*/  FADD.FTZ R4, R59, R0 ;  /* 0x000000003b047221 */ /* 0x000fe20000010000 */
[C---:B------:R-:W-:Y:S04]  /*8410*/  HMMA.16816.F32.BF16 R108, R20.reuse, R6, R108 ;  /* 0x00000006146c723c */ /* 0x040fe8000004186c */
[----:B------:R-:W-:Y:S02]  /*8420*/  FADD.FTZ R0, R60, R2 ;  /* 0x000000023c007221 */ /* 0x000fe40000010000 */
[----:B------:R-:W-:Y:S02]  /*8430*/  FADD.FTZ R4, R62, R4 ;  /* 0x000000043e047221 */ /* 0x000fe40000010000 */
[C---:B---3--:R-:W-:Y:S04]  /*8440*/  HMMA.16816.F32.BF16 R132, R20.reuse, R8, R16 ;  /* 0x000000081484723c */ /* 0x048fe80000041810 */
[----:B------:R-:W-:Y:S02]  /*8450*/  FADD.FTZ R0, R61, R0 ;  /* 0x000000003d007221 */ /* 0x000fe40000010000 */
[----:B------:R-:W-:Y:S02]  /*8460*/  FADD.FTZ R4, R63, R4 ;  /* 0x000000043f047221 */ /* 0x000fe40000010000 */
[----:B------:R-:W-:Y:S04]  /*8470*/  HMMA.16816.F32.BF16 R112, R20, R10, R112 ;  /* 0x0000000a1470723c */ /* 0x000fe80000041870 */
[----:B------:R-:W-:Y:S02]  /*8480*/  FADD.FTZ R2, R64, R0 ;  /* 0x0000000040027221 */ /* 0x000fe40000010000 */
[----:B------:R-:W-:Y:S02]  /*8490*/  FADD.FTZ R0, R66, R4 ;  /* 0x0000000442007221 */ /* 0x000fe40000010000 */
[----:B------:R-:W-:Y:S04]  /*84a0*/  FADD.FTZ R232, R65, R2 ;  /* 0x0000000241e87221 */ /* 0x000fe80000010000 */
[----:B------:R-:W-:Y:S01]  /*84b0*/  FADD.FTZ R233, R117, R0 ;  /* 0x0000000075e97221 */ /* 0x000fe20000010000 */
[----:B------:R-:W-:Y:S01]  /*84c0*/  MOV R117, R116 ;  /* 0x0000007400757202 */ /* 0x000fe20000000f00 */
[----:B------:R-:W-:-:S05]  /*84d0*/  @P1 BRA `(.L_x_3) ;  /* 0xffffcbb000001947 */ /* 0x000fca000383ffff */
.L_x_2:
[----:B------:R-:W2:Y:S01]  /*84e0*/  LDL.LU R13, [R1] ;  /* 0x00000000010d7983 */ /* 0x000ea20000300800 */
[----:B------:R-:W-:-:S03]  /*84f0*/  MOV R44, c[0x0][0x4e8] ;  /* 0x00013a00002c7a02 */ /* 0x000fc60000000f00 */
[----:B------:R-:W3:Y:S01]  /*8500*/  LDL.LU R45, [R1+0x8] ;  /* 0x00000800012d7983 */ /* 0x000ee20000300800 */
[----:B------:R-:W-:-:S03]  /*8510*/  ISETP.NE.AND P0, PT, R44, 0x1, PT ;  /* 0x000000012c00780c */ /* 0x000fc60003f05270 */
[----:B------:R-:W1:Y:S04]  /*8520*/  SHFL.BFLY PT, R6, R232, 0x2, 0x1f ;  /* 0x0c401f00e8067f89 */ /* 0x000e6800000e0000 */
[----:B------:R-:W4:Y:S04]  /*8530*/  SHFL.BFLY PT, R7, R233, 0x2, 0x1f ;  /* 0x0c401f00e9077f89 */ /* 0x000f2800000e0000 */
[----:B------:R-:W5:Y:S04]  /*8540*/  S2R R4, SR_CTAID.Y ;  /* 0x0000000000047919 */ /* 0x000f680000002600 */
[----:B------:R-:W5:Y:S01]  /*8550*/  S2R R5, SR_TID.X ;  /* 0x0000000000057919 */ /* 0x000f620000002100 */
[----:B-1----:R-:W-:-:S02]  /*8560*/  FADD.FTZ R6, R6, R232 ;  /* 0x000000e806067221 */ /* 0x002fc40000010000 */
[----:B----4-:R-:W-:-:S03]  /*8570*/  FADD.FTZ R7, R7, R233 ;  /* 0x000000e907077221 */ /* 0x010fc60000010000 */
[----:B------:R-:W1:Y:S01]  /*8580*/  SHFL.BFLY PT, R0, R6, 0x1, 0x1f ;  /* 0x0c201f0006007f89 */ /* 0x000e6200000e0000 */
[----:B-----5:R-:W-:-:S03]  /*8590*/  IMAD.WIDE.U32 R18, R4, c[0x0][0x490], RZ ;  /* 0x0001240004127a25 */ /* 0x020fc600078e00ff */
[----:B------:R-:W4:Y:S01]  /*85a0*/  SHFL.BFLY PT, R2, R7, 0x1, 0x1f ;  /* 0x0c201f0007027f89 */ /* 0x000f2200000e0000 */
[----:B------:R-:W-:Y:S01]  /*85b0*/  SHF.R.S32.HI R12, RZ, 0x1f, R5 ;  /* 0x0000001fff0c7819 */ /* 0x000fe20000011405 */
[----:B------:R-:W-:-:S04]  /*85c0*/  IMAD.WIDE.U32 R20, R4, c[0x0][0x3e8], RZ ;  /* 0x0000fa0004147a25 */ /* 0x000fc800078e00ff */
[----:B-1----:R-:W-:Y:S01]  /*85d0*/  FADD.FTZ R6, R6, R0 ;  /* 0x0000000006067221 */ /* 0x002fe20000010000 */
[----:B------:R-:W-:Y:S01]  /*85e0*/  SHF.R.S32.HI R0, RZ, 0x1f, R4 ;  /* 0x0000001fff007819 */ /* 0x000fe20000011404 */
[----:B----4-:R-:W-:-:S03]  /*85f0*/  FADD.FTZ R7, R7, R2 ;  /* 0x0000000207077221 */ /* 0x010fc60000010000 */
[----:B------:R-:W-:Y:S01]  /*8600*/  FSETP.NE.FTZ.AND P2, PT, R6, RZ, PT ;  /* 0x000000ff0600720b */ /* 0x000fe20003f55000 */
[C---:B------:R-:W-:Y:S01]  /*8610*/  IMAD R16, R0.reuse, c[0x0][0x490], RZ ;  /* 0x0001240000107a24 */ /* 0x040fe200078e02ff */
[----:B------:R-:W-:Y:S01]  /*8620*/  MOV R2, RZ ;  /* 0x000000ff00027202 */ /* 0x000fe20000000f00 */
[----:B------:R-:W-:Y:S01]  /*8630*/  IMAD R8, R0, c[0x0][0x3e8], RZ ;  /* 0x0000fa0000087a24 */ /* 0x000fe200078e02ff */
[----:B------:R-:W1:Y:S01]  /*8640*/  S2R R40, SR_CTAID.Z ;  /* 0x0000000000287919 */ /* 0x000e620000002700 */
[C---:B------:R-:W-:Y:S01]  /*8650*/  IMAD R16, R4.reuse, c[0x0][0x494], R16 ;  /* 0x0001250004107a24 */ /* 0x040fe200078e0210 */
[----:B------:R-:W-:Y:S01]  /*8660*/  MOV R42, 0xff800000 ;  /* 0xff800000002a7802 */ /* 0x000fe20000000f00 */
[----:B------:R-:W-:Y:S01]  /*8670*/  IMAD R8, R4, c[0x0][0x3ec], R8 ;  /* 0x0000fb0004087a24 */ /* 0x000fe200078e0208 */
[CC--:B------:R-:W-:Y:S02]  /*8680*/  LEA.HI R4, R12.reuse, R5.reuse, RZ, 0x2 ;  /* 0x000000050c047211 */ /* 0x0c0fe400078f10ff */
[----:B------:R-:W-:-:S02]  /*8690*/  LEA.HI R12, R12, R5, RZ, 0x5 ;  /* 0x000000050c0c7211 */ /* 0x000fc400078f28ff */
[----:B------:R-:W-:Y:S01]  /*86a0*/  LOP3.LUT R10, R4, 0xfffffffc, RZ, 0xc0, !PT ;  /* 0xfffffffc040a7812 */ /* 0x000fe200078ec0ff */
[----:B------:R-:W4:Y:S01]  /*86b0*/  @P2 MUFU.RCP R2, R6 ;  /* 0x0000000600022308 */ /* 0x000f220000001000 */
[----:B------:R-:W-:Y:S02]  /*86c0*/  LOP3.LUT R11, R12, 0xffffffe0, RZ, 0xc0, !PT ;  /* 0xffffffe00c0b7812 */ /* 0x000fe400078ec0ff */
[----:B------:R-:W-:Y:S02]  /*86d0*/  IADD3 R10, -R10, R5, RZ ;  /* 0x000000050a0a7210 */ /* 0x000fe40007ffe1ff */
[----:B------:R-:W-:Y:S01]  /*86e0*/  IADD3 R9, R21, R8, RZ ;  /* 0x0000000815097210 */ /* 0x000fe20007ffe0ff */
[----:B------:R-:W-:Y:S01]  /*86f0*/  IMAD.IADD R11, R5, 0x1, -R11 ;  /* 0x00000001050b7824 */ /* 0x000fe200078e0a0b */
[----:B------:R-:W-:Y:S01]  /*8700*/  IADD3 R17, R19, R16, RZ ;  /* 0x0000001013117210 */ /* 0x000fe20007ffe0ff */
[----:B------:R-:W5:Y:S01]  /*8710*/  @P2 MUFU.LG2 R6, R6 ;  /* 0x0000000600062308 */ /* 0x000f620000000c00 */
[----:B------:R-:W-:Y:S01]  /*8720*/  MOV R8, R20 ;  /* 0x0000001400087202 */ /* 0x000fe20000000f00 */
[----:B------:R-:W-:Y:S01]  /*8730*/  IMAD.MOV.U32 R16, RZ, RZ, R18 ;  /* 0x000000ffff107224 */ /* 0x000fe200078e0012 */
[----:B------:R-:W-:-:S02]  /*8740*/  LOP3.LUT P4, RZ, R11, 0x3, RZ, 0xc0, !PT ;  /* 0x000000030bff7812 */ /* 0x000fc4000788c0ff */
[----:B------:R-:W-:Y:S01]  /*8750*/  FSETP.NE.FTZ.AND P1, PT, R7, RZ, PT ;  /* 0x000000ff0700720b */ /* 0x000fe20003f35000 */
[C---:B----4-:R-:W-:Y:S02]  /*8760*/  FMUL.FTZ R121, R2.reuse, R121 ;  /* 0x0000007902797220 */ /* 0x050fe40000410000 */
[C---:B------:R-:W-:Y:S02]  /*8770*/  FMUL.FTZ R11, R2.reuse, R120 ;  /* 0x00000078020b7220 */ /* 0x040fe40000410000 */
[C---:B------:R-:W-:Y:S02]  /*8780*/  FMUL.FTZ R125, R2.reuse, R125 ;  /* 0x0000007d027d7220 */ /* 0x040fe40000410000 */
[C---:B------:R-:W-:Y:S02]  /*8790*/  FMUL.FTZ R19, R2.reuse, R124 ;  /* 0x0000007c02137220 */ /* 0x040fe40000410000 */
[C---:B------:R-:W-:Y:S02]  /*87a0*/  FMUL.FTZ R69, R2.reuse, R69 ;  /* 0x0000004502457220 */ /* 0x040fe40000410000 */
[----:B------:R-:W-:-:S02]  /*87b0*/  FMUL.FTZ R22, R2, R68 ;  /* 0x0000004402167220 */ /* 0x000fc40000410000 */
[C---:B------:R-:W-:Y:S02]  /*87c0*/  FMUL.FTZ R73, R2.reuse, R73 ;  /* 0x0000004902497220 */ /* 0x040fe40000410000 */
        /* <DEDUP_REMOVED lines=24> */
[----:B------:R-:W-:Y:S01]  /*8950*/  FMUL.FTZ R27, R2, R112 ;  /* 0x00000070021b7220 */ /* 0x000fe20000410000 */
[----:B------:R-:W-:Y:S01]  /*8960*/  SHF.R.S32.HI R2, RZ, 0x1f, R4 ;  /* 0x0000001fff027819 */ /* 0x000fe20000011404 */
[----:B-----5:R-:W-:Y:S02]  /*8970*/  @P2 FMUL.FTZ R6, R6, 0.69314718246459960938 ;  /* 0x3f31721806062820 */ /* 0x020fe40000410000 */
[----:B--2---:R-:W-:-:S04]  /*8980*/  @P0 IMAD.HI.U32 R0, R13, c[0x0][0x4ec], RZ ;  /* 0x00013b000d000a27 */ /* 0x004fc800078e00ff */
[----:B------:R-:W-:Y:S01]  /*8990*/  IMAD.MOV.U32 R14, RZ, RZ, R13 ;  /* 0x000000ffff0e7224 */ /* 0x000fe200078e000d */
[----:B------:R-:W-:Y:S02]  /*89a0*/  @P0 SHF.R.U32.HI R14, RZ, c[0x0][0x4f0], R0 ;  /* 0x00013c00ff0e0a19 */ /* 0x000fe40000011600 */
[----:B------:R-:W-:Y:S02]  /*89b0*/  MOV R0, RZ ;  /* 0x000000ff00007202 */ /* 0x000fe40000000f00 */
[----:B------:R-:W-:-:S05]  /*89c0*/  IADD3 R5, -R14, RZ, RZ ;  /* 0x000000ff0e057210 */ /* 0x000fca0007ffe1ff */
[----:B------:R-:W-:Y:S01]  /*89d0*/  IMAD R39, R5, c[0x0][0x4e8], R13 ;  /* 0x00013a0005277a24 */ /* 0x000fe200078e020d */
[----:B------:R-:W-:-:S04]  /*89e0*/  SHF.R.S32.HI R5, RZ, 0x2, R4 ;  /* 0x00000002ff057819 */ /* 0x000fc80000011404 */
[----:B------:R-:W-:-:S04]  /*89f0*/  LEA.HI R2, R2, R5, RZ, 0x3 ;  /* 0x0000000502027211 */ /* 0x000fc800078f18ff */
[----:B------:R-:W-:Y:S02]  /*8a00*/  LOP3.LUT R2, R2, 0xfffffff8, RZ, 0xc0, !PT ;  /* 0xfffffff802027812 */ /* 0x000fe400078ec0ff */
[----:B-1----:R-:W-:-:S03]  /*8a10*/  SHF.R.S32.HI R4, RZ, 0x1f, R40 ;  /* 0x0000001fff047819 */ /* 0x002fc60000011428 */
[----:B------:R-:W-:Y:S02]  /*8a20*/  IMAD.IADD R5, R5, 0x1, -R2 ;  /* 0x0000000105057824 */ /* 0x000fe400078e0a02 */
[----:B------:R-:W-:Y:S02]  /*8a30*/  @P2 IMAD.MOV.U32 R2, RZ, RZ, 0x3f317218 ;  /* 0x3f317218ff022424 */ /* 0x000fe400078e00ff */
[C---:B------:R-:W-:Y:S02]  /*8a40*/  IMAD R43, R4.reuse, c[0x0][0x498], RZ ;  /* 0x00012600042b7a24 */ /* 0x040fe400078e02ff */
[----:B------:R-:W-:Y:S02]  /*8a50*/  IMAD R15, R4, c[0x0][0x3f0], RZ ;  /* 0x0000fc00040f7a24 */ /* 0x000fe400078e02ff */
[----:B------:R-:W-:-:S04]  /*8a60*/  @P2 FMUL.FTZ R4, R2, c[0x0][0x2d0] ;  /* 0x0000b40002042a20 */ /* 0x000fc80000410000 */
[----:B------:R-:W-:Y:S01]  /*8a70*/  @P2 FFMA.FTZ R42, R4, R116, R6 ;  /* 0x00000074042a2223 */ /* 0x000fe20000010006 */
[----:B---3--:R-:W-:Y:S02]  /*8a80*/  SHF.R.S32.HI R4, RZ, 0x2, R45 ;  /* 0x00000002ff047819 */ /* 0x008fe4000001142d */
[----:B------:R-:W2:Y:S01]  /*8a90*/  LDL R45, [R1+0x4] ;  /* 0x00000400012d7983 */ /* 0x000ea20000100800 */
[----:B------:R-:W1:Y:S08]  /*8aa0*/  @P1 MUFU.RCP R0, R7 ;  /* 0x0000000700001308 */ /* 0x000e700000001000 */
[----:B------:R-:W3:Y:S01]  /*8ab0*/  @P1 MUFU.LG2 R7, R7 ;  /* 0x0000000700071308 */ /* 0x000ee20000000c00 */
[----:B-1----:R-:W-:-:S02]  /*8ac0*/  FMUL.FTZ R123, R0, R123 ;  /* 0x0000007b007b7220 */ /* 0x002fc40000410000 */
        /* <DEDUP_REMOVED lines=30> */
[----:B------:R-:W-:Y:S01]  /*8cb0*/  FMUL.FTZ R114, R0, R114 ;  /* 0x0000007200727220 */ /* 0x000fe20000410000 */
[----:B------:R-:W-:Y:S01]  /*8cc0*/  @P1 MOV R0, 0x3f317218 ;  /* 0x3f31721800001802 */ /* 0x000fe20000000f00 */
[----:B---3--:R-:W-:Y:S01]  /*8cd0*/  @P1 FMUL.FTZ R2, R7, 0.69314718246459960938 ;  /* 0x3f31721807021820 */ /* 0x008fe20000410000 */
[----:B------:R-:W-:-:S03]  /*8ce0*/  MOV R41, 0xff800000 ;  /* 0xff80000000297802 */ /* 0x000fc60000000f00 */
[----:B------:R-:W-:-:S04]  /*8cf0*/  @P1 FMUL.FTZ R0, R0, c[0x0][0x2d0] ;  /* 0x0000b40000001a20 */ /* 0x000fc80000410000 */
[----:B------:R-:W-:Y:S01]  /*8d00*/  @P1 FFMA.FTZ R41, R0, R3, R2 ;  /* 0x0000000300291223 */ /* 0x000fe20000010002 */
[----:B------:R-:W-:Y:S01]  /*8d10*/  SHF.R.S32.HI R0, RZ, 0x5, R12 ;  /* 0x00000005ff007819 */ /* 0x000fe2000001140c */
[C---:B------:R-:W-:Y:S02]  /*8d20*/  IMAD R43, R40.reuse, c[0x0][0x49c], R43 ;  /* 0x00012700282b7a24 */ /* 0x040fe400078e022b */
[C---:B------:R-:W-:Y:S01]  /*8d30*/  IMAD R15, R40.reuse, c[0x0][0x3f4], R15 ;  /* 0x0000fd00280f7a24 */ /* 0x040fe200078e020f */
[----:B------:R-:W-:Y:S01]  /*8d40*/  SHF.R.S32.HI R3, RZ, 0x1f, R0 ;  /* 0x0000001fff037819 */ /* 0x000fe20000011400 */
[----:B------:R-:W-:-:S04]  /*8d50*/  IMAD.WIDE.U32 R16, R40, c[0x0][0x498], R16 ;  /* 0x0001260028107a25 */ /* 0x000fc800078e0010 */
[----:B------:R-:W-:Y:S02]  /*8d60*/  IMAD.WIDE.U32 R8, R40, c[0x0][0x3f0], R8 ;  /* 0x0000fc0028087a25 */ /* 0x000fe400078e0008 */
[----:B------:R-:W1:Y:S01]  /*8d70*/  S2R R40, SR_CTAID.X ;  /* 0x0000000000287919 */ /* 0x000e620000002500 */
[----:B------:R-:W-:Y:S02]  /*8d80*/  LEA.HI R3, R3, R0, RZ, 0x3 ;  /* 0x0000000003037211 */ /* 0x000fe400078f18ff */
[----:B------:R-:W-:Y:S02]  /*8d90*/  LEA.HI R2, R10, R10, RZ, 0x1 ;  /* 0x0000000a0a027211 */ /* 0x000fe400078f08ff */
[----:B------:R-:W-:Y:S02]  /*8da0*/  LOP3.LUT R3, R3, 0xffffff8, RZ, 0xc0, !PT ;  /* 0x0ffffff803037812 */ /* 0x000fe400078ec0ff */
[----:B------:R-:W-:Y:S02]  /*8db0*/  LOP3.LUT R2, R2, 0x1ffffffe, RZ, 0xc0, !PT ;  /* 0x1ffffffe02027812 */ /* 0x000fe400078ec0ff */
[----:B------:R-:W-:-:S02]  /*8dc0*/  IADD3 R6, R0, -R3, RZ ;  /* 0x8000000300067210 */ /* 0x000fc40007ffe0ff */
[----:B------:R-:W-:Y:S01]  /*8dd0*/  LEA R12, R0, R10, 0x9 ;  /* 0x0000000a000c7211 */ /* 0x000fe200078e48ff */
[----:B------:R-:W-:Y:S01]  /*8de0*/  IMAD.IADD R10, R10, 0x1, -R2 ;  /* 0x000000010a0a7824 */ /* 0x000fe200078e0a02 */
[C---:B------:R-:W-:Y:S02]  /*8df0*/  LOP3.LUT R2, R5.reuse, 0x1, RZ, 0xc0, !PT ;  /* 0x0000000105027812 */ /* 0x040fe400078ec0ff */
[C---:B------:R-:W-:Y:S02]  /*8e00*/  R2P PR, R5.reuse, 0x6 ;  /* 0x0000000605007804 */ /* 0x040fe40000000000 */
[----:B------:R-:W-:Y:S02]  /*8e10*/  SHF.L.U32 R5, R5, 0x6, RZ ;  /* 0x0000000605057819 */ /* 0x000fe400000006ff */
[----:B------:R-:W-:Y:S02]  /*8e20*/  LEA R4, R6, R4, 0x4 ;  /* 0x0000000406047211 */ /* 0x000fe400078e20ff */
[----:B------:R-:W-:-:S02]  /*8e30*/  SHF.R.S32.HI R0, RZ, 0x1f, R14 ;  /* 0x0000001fff007819 */ /* 0x000fc4000001140e */
[----:B------:R-:W-:Y:S02]  /*8e40*/  LOP3.LUT R5, R5, 0x1c0, RZ, 0xc0, !PT ;  /* 0x000001c005057812 */ /* 0x000fe400078ec0ff */
[----:B------:R-:W-:Y:S01]  /*8e50*/  LEA R10, R10, R4, 0x3 ;  /* 0x000000040a0a7211 */ /* 0x000fe200078e18ff */
[----:B------:R-:W-:Y:S01]  /*8e60*/  IMAD R0, R0, c[0x0][0x3e0], RZ ;  /* 0x0000f80000007a24 */ /* 0x000fe200078e02ff */
[----:B------:R-:W-:Y:S02]  /*8e70*/  LEA.HI R7, R5, R5, RZ, 0x1d ;  /* 0x0000000505077211 */ /* 0x000fe400078fe8ff */
[----:B-1----:R-:W-:Y:S01]  /*8e80*/  LEA R10, R40, R10, 0x7 ;  /* 0x0000000a280a7211 */ /* 0x002fe200078e38ff */
[----:B------:R-:W-:Y:S01]  /*8e90*/  IMAD R6, R14, c[0x0][0x3e4], R0 ;  /* 0x0000f9000e067a24 */ /* 0x000fe200078e0200 */
[----:B------:R-:W-:Y:S01]  /*8ea0*/  ISETP.NE.U32.AND P3, PT, R2, 0x1, PT ;  /* 0x000000010200780c */ /* 0x000fe20003f65070 */
[----:B------:R-:W-:Y:S01]  /*8eb0*/  IMAD R44, R44, c[0x0][0x388], RZ ;  /* 0x0000e2002c2c7a24 */ /* 0x000fe200078e02ff */
[----:B------:R-:W-:Y:S01]  /*8ec0*/  LEA R0, R40, R4, 0x7 ;  /* 0x0000000428007211 */ /* 0x000fe200078e38ff */
[----:B------:R-:W-:Y:S01]  /*8ed0*/  @P0 IMAD.HI.U32 R5, R10, c[0x0][0x4ec], RZ ;  /* 0x00013b000a050a27 */ /* 0x000fe200078e00ff */
[----:B------:R-:W-:-:S02]  /*8ee0*/  LEA R7, R12, R7, 0x1 ;  /* 0x000000070c077211 */ /* 0x000fc400078e08ff */
[----:B------:R-:W-:Y:S01]  /*8ef0*/  IADD3 R3, R9, R15, RZ ;  /* 0x0000000f09037210 */ /* 0x000fe20007ffe0ff */
[----:B------:R-:W-:Y:S01]  /*8f00*/  IMAD.MOV.U32 R2, RZ, RZ, R8 ;  /* 0x000000ffff027224 */ /* 0x000fe200078e0008 */
[----:B------:R-:W-:Y:S02]  /*8f10*/  F2FP.BF16.PACK_AB R11, R121, R11 ;  /* 0x0000000b790b723e */ /* 0x000fe400000010ff */
[C---:B------:R-:W-:Y:S02]  /*8f20*/  IADD3 R4, R0.reuse, 0x8, RZ ;  /* 0x0000000800047810 */ /* 0x040fe40007ffe0ff */
[----:B------:R-:W-:Y:S01]  /*8f30*/  SHF.L.U32 R7, R7, 0x1, RZ ;  /* 0x0000000107077819 */ /* 0x000fe200000006ff */
[----:B------:R-:W-:Y:S01]  /*8f40*/  BAR.SYNC.DEFER_BLOCKING 0x1, 0x100 ;  /* 0x0044000000007b1d */ /* 0x000fe20000010000 */
[----:B------:R-:W-:Y:S02]  /*8f50*/  ISETP.GE.OR P5, PT, R0, R44, P4 ;  /* 0x0000002c0000720c */ /* 0x000fe400027a6670 */
[----:B------:R-:W-:Y:S01]  /*8f60*/  MOV R0, R10 ;  /* 0x0000000a00007202 */ /* 0x000fe20000000f00 */
[----:B------:R-:W-:Y:S01]  /*8f70*/  IMAD.WIDE.U32 R2, R14, c[0x0][0x3e0], R2 ;  /* 0x0000f8000e027a25 */ /* 0x000fe200078e0002 */
[----:B------:R-:W-:-:S02]  /*8f80*/  @P0 SHF.R.U32.HI R0, RZ, c[0x0][0x4f0], R5 ;  /* 0x00013c00ff000a19 */ /* 0x000fc40000011605 */
[----:B------:R-:W-:Y:S01]  /*8f90*/  IADD3 R8, R7, 0x80, RZ ;  /* 0x0000008007087810 */ /* 0x000fe20007ffe0ff */
[----:B------:R-:W-:Y:S01]  /*8fa0*/  IMAD.IADD R3, R3, 0x1, R6 ;  /* 0x0000000103037824 */ /* 0x000fe200078e0206 */
[----:B------:R-:W-:Y:S02]  /*8fb0*/  IADD3 R6, R7, 0x70, RZ ;  /* 0x0000007007067810 */ /* 0x000fe40007ffe0ff */
[----:B------:R-:W-:Y:S02]  /*8fc0*/  @P3 IADD3 R6, R8, 0x10, RZ ;  /* 0x0000001008063810 */ /* 0x000fe40007ffe0ff */
[----:B------:R-:W-:Y:S02]  /*8fd0*/  SHF.R.S32.HI R9, RZ, 0x1f, R0 ;  /* 0x0000001fff097819 */ /* 0x000fe40000011400 */
[----:B------:R-:W-:Y:S01]  /*8fe0*/  IADD3 R8, P0, R0, R16, RZ ;  /* 0x0000001000087210 */ /* 0x000fe20007f1e0ff */
[----:B------:R1:W-:Y:S01]  /*8ff0*/  STS [R7+0x80], R11 ;  /* 0x0000800b07007388 */ /* 0x0003e20000000800 */
[----:B------:R-:W-:Y:S01]  /*9000*/  IMAD.WIDE.U32 R14, R39, c[0x0][0x3d8], R2 ;  /* 0x0000f600270e7a25 */ /* 0x000fe200078e0002 */
[----:B------:R-:W-:-:S02]  /*9010*/  ISETP.GE.OR P4, PT, R4, R44, P4 ;  /* 0x0000002c0400720c */ /* 0x000fc40002786670 */
[----:B------:R-:W-:Y:S01]  /*9020*/  IADD3.X R9, R9, R17, R43, P0, !PT ;  /* 0x0000001109097210 */ /* 0x000fe200007fe42b */
[----:B------:R-:W-:Y:S01]  /*9030*/  IMAD.MOV.U32 R5, RZ, RZ, 0x20 ;  /* 0x00000020ff057424 */ /* 0x000fe200078e00ff */
[----:B------:R-:W-:Y:S02]  /*9040*/  SHF.R.S32.HI R4, RZ, 0x1f, R39 ;  /* 0x0000001fff047819 */ /* 0x000fe40000011427 */
[----:B-1----:R-:W-:-:S05]  /*9050*/  IADD3 R11, -R0, RZ, RZ ;  /* 0x000000ff000b7210 */ /* 0x002fca0007ffe1ff */
[----:B------:R-:W-:-:S05]  /*9060*/  IMAD R0, R11, c[0x0][0x4e8], R10 ;  /* 0x00013a000b007a24 */ /* 0x000fca00078e020a */
[----:B------:R-:W-:Y:S01]  /*9070*/  SHF.R.S32.HI R2, RZ, 0x1f, R0 ;  /* 0x0000001fff027819 */ /* 0x000fe20000011400 */
[----:B------:R-:W-:-:S04]  /*9080*/  IMAD.MOV.U32 R11, RZ, RZ, 0x40 ;  /* 0x00000040ff0b7424 */ /* 0x000fc800078e00ff */
[----:B------:R-:W-:Y:S02]  /*9090*/  IMAD R10, R2, c[0x0][0x488], RZ ;  /* 0x00012200020a7a24 */ /* 0x000fe400078e02ff */
[----:B------:R-:W-:Y:S01]  /*90a0*/  IMAD.WIDE.U32 R2, R0, c[0x0][0x488], R8 ;  /* 0x0001220000027a25 */ /* 0x000fe200078e0008 */
[----:B------:R-:W-:-:S03]  /*90b0*/  SEL R5, R5, 0xffffffe0, !P1 ;  /* 0xffffffe005057807 */ /* 0x000fc60004800000 */
[----:B------:R-:W-:Y:S02]  /*90c0*/  IMAD R4, R4, c[0x0][0x3d8], RZ ;  /* 0x0000f60004047a24 */ /* 0x000fe400078e02ff */
[----:B------:R-:W-:Y:S01]  /*90d0*/  IMAD R0, R0, c[0x0][0x48c], R10 ;  /* 0x0001230000007a24 */ /* 0x000fe200078e020a */
[----:B------:R-:W-:Y:S01]  /*90e0*/  F2FP.BF16.PACK_AB R13, R123, R13 ;  /* 0x0000000d7b0d723e */ /* 0x000fe200000010ff */
[----:B------:R-:W-:Y:S01]  /*90f0*/  IMAD R40, R39, c[0x0][0x3dc], R4 ;  /* 0x0000f70027287a24 */ /* 0x000fe200078e0204 */
[----:B------:R-:W-:Y:S02]  /*9100*/  SEL R11, R11, 0xffffffc0, !P2 ;  /* 0xffffffc00b0b7807 */ /* 0x000fe40005000000 */
[----:B------:R-:W-:Y:S02]  /*9110*/  F2FP.BF16.PACK_AB R19, R125, R19 ;  /* 0x000000137d13723e */ /* 0x000fe400000010ff */
[----:B------:R-:W-:Y:S02]  /*9120*/  F2FP.BF16.PACK_AB R18, R127, R18 ;  /* 0x000000127f12723e */ /* 0x000fe400000010ff */
[----:B------:R-:W-:-:S02]  /*9130*/  IADD3 R4, R7, R5, RZ ;  /* 0x0000000507047210 */ /* 0x000fc40007ffe0ff */
[----:B------:R-:W-:Y:S02]  /*9140*/  LEA R10, P0, R2, c[0x0][0x450], 0x2 ;  /* 0x00011400020a7a11 */ /* 0x000fe400078010ff */
[----:B------:R-:W-:Y:S02]  /*9150*/  IADD3 R0, R3, R0, RZ ;  /* 0x0000000003007210 */ /* 0x000fe40007ffe0ff */
[----:B------:R-:W-:Y:S02]  /*9160*/  F2FP.BF16.PACK_AB R22, R69, R22 ;  /* 0x000000164516723e */ /* 0x000fe400000010ff */
[----:B------:R-:W-:Y:S02]  /*9170*/  F2FP.BF16.PACK_AB R21, R71, R21 ;  /* 0x000000154715723e */ /* 0x000fe400000010ff */
[----:B------:R-:W-:Y:S02]  /*9180*/  F2FP.BF16.PACK_AB R20, R73, R20 ;  /* 0x000000144914723e */ /* 0x000fe400000010ff */
[----:B------:R-:W-:-:S02]  /*9190*/  F2FP.BF16.PACK_AB R23, R75, R23 ;  /* 0x000000174b17723e */ /* 0x000fc400000010ff */
[----:B------:R-:W-:Y:S01]  /*91a0*/  IADD3 R5, R5, R6, RZ ;  /* 0x0000000605057210 */ /* 0x000fe20007ffe0ff */
[----:B------:R-:W-:Y:S01]  /*91b0*/  STS [R7+0x480], R13 ;  /* 0x0004800d07007388 */ /* 0x000fe20000000800 */
[----:B------:R-:W-:Y:S02]  /*91c0*/  F2FP.BF16.PACK_AB R26, R77, R26 ;  /* 0x0000001a4d1a723e */ /* 0x000fe400000010ff */
[----:B------:R-:W-:Y:S02]  /*91d0*/  F2FP.BF16.PACK_AB R25, R79, R25 ;  /* 0x000000194f19723e */ /* 0x000fe400000010ff */
[----:B------:R-:W-:Y:S01]  /*91e0*/  IADD3 R8, R7, R11, RZ ;  /* 0x0000000b07087210 */ /* 0x000fe20007ffe0ff */
[----:B------:R-:W-:Y:S01]  /*91f0*/  STS [R6], R19 ;  /* 0x0000001306007388 */ /* 0x000fe20000000800 */
[----:B------:R-:W-:Y:S02]  /*9200*/  F2FP.BF16.PACK_AB R24, R81, R24 ;  /* 0x000000185118723e */ /* 0x000fe400000010ff */
[----:B------:R-:W-:Y:S01]  /*9210*/  F2FP.BF16.PACK_AB R29, R83, R29 ;  /* 0x0000001d531d723e */ /* 0x000fe200000010ff */
[----:B------:R-:W-:Y:S01]  /*9220*/  STS [R6+0x400], R18 ;  /* 0x0004001206007388 */ /* 0x000fe20000000800 */
[----:B------:R-:W-:-:S02]  /*9230*/  IADD3 R9, R11, R6, RZ ;  /* 0x000000060b097210 */ /* 0x000fc40007ffe0ff */
[----:B------:R-:W-:Y:S01]  /*9240*/  LEA.HI.X R3, R2, c[0x0][0x454], R0, 0x2, P0 ;  /* 0x0001150002037a11 */ /* 0x000fe200000f1400 */
[----:B------:R-:W-:Y:S01]  /*9250*/  IMAD.IADD R0, R11, 0x1, R4 ;  /* 0x000000010b007824 */ /* 0x000fe200078e0204 */
[----:B------:R-:W-:Y:S01]  /*9260*/  F2FP.BF16.PACK_AB R37, R85, R37 ;  /* 0x000000255525723e */ /* 0x000fe200000010ff */
[----:B------:R-:W-:Y:S01]  /*9270*/  STS [R4+0x80], R22 ;  /* 0x0000801604007388 */ /* 0x000fe20000000800 */
[----:B------:R-:W-:Y:S02]  /*9280*/  F2FP.BF16.PACK_AB R86, R87, R86 ;  /* 0x000000565756723e */ /* 0x000fe400000010ff */
[----:B------:R-:W-:Y:S01]  /*9290*/  F2FP.BF16.PACK_AB R38, R89, R38 ;  /* 0x000000265926723e */ /* 0x000fe200000010ff */
[----:B------:R-:W-:Y:S01]  /*92a0*/  STS [R4+0x480], R21 ;  /* 0x0004801504007388 */ /* 0x000fe20000000800 */
[----:B------:R-:W-:Y:S02]  /*92b0*/  F2FP.BF16.PACK_AB R90, R91, R90 ;  /* 0x0000005a5b5a723e */ /* 0x000fe400000010ff */
[----:B------:R-:W-:Y:S01]  /*92c0*/  IADD3 R2, R5, R11, RZ ;  /* 0x0000000b05027210 */ /* 0x000fe20007ffe0ff */
[----:B------:R-:W-:Y:S01]  /*92d0*/  STS [R5], R20 ;  /* 0x0000001405007388 */ /* 0x000fe20000000800 */
[----:B------:R-:W-:-:S02]  /*92e0*/  F2FP.BF16.PACK_AB R36, R93, R36 ;  /* 0x000000245d24723e */ /* 0x000fc400000010ff */
[----:B------:R-:W-:Y:S01]  /*92f0*/  F2FP.BF16.PACK_AB R94, R95, R94 ;  /* 0x0000005e5f5e723e */ /* 0x000fe200000010ff */
[----:B------:R-:W-:Y:S01]  /*9300*/  STS [R5+0x400], R23 ;  /* 0x0004001705007388 */ /* 0x000fe20000000800 */
[----:B------:R-:W-:Y:S02]  /*9310*/  F2FP.BF16.PACK_AB R35, R97, R35 ;  /* 0x000000236123723e */ /* 0x000fe400000010ff */
[----:B------:R-:W-:Y:S01]  /*9320*/  F2FP.BF16.PACK_AB R98, R99, R98 ;  /* 0x000000626362723e */ /* 0x000fe200000010ff */
[----:B------:R-:W-:Y:S01]  /*9330*/  STS [R8+0x80], R26 ;  /* 0x0000801a08007388 */ /* 0x000fe20000000800 */
[----:B------:R-:W-:Y:S02]  /*9340*/  F2FP.BF16.PACK_AB R34, R101, R34 ;  /* 0x000000226522723e */ /* 0x000fe400000010ff */
[----:B------:R-:W-:Y:S01]  /*9350*/  F2FP.BF16.PACK_AB R102, R103, R102 ;  /* 0x000000666766723e */ /* 0x000fe200000010ff */
[----:B------:R-:W-:Y:S01]  /*9360*/  STS [R8+0x480], R25 ;  /* 0x0004801908007388 */ /* 0x000fe20000000800 */
[----:B------:R-:W-:-:S02]  /*9370*/  F2FP.BF16.PACK_AB R33, R105, R33 ;  /* 0x000000216921723e */ /* 0x000fc400000010ff */
[----:B------:R-:W-:Y:S01]  /*9380*/  F2FP.BF16.PACK_AB R32, R107, R32 ;  /* 0x000000206b20723e */ /* 0x000fe200000010ff */
[----:B------:R-:W-:Y:S01]  /*9390*/  STS [R9], R24 ;  /* 0x0000001809007388 */ /* 0x000fe20000000800 */
[----:B------:R-:W-:-:S03]  /*93a0*/  F2FP.BF16.PACK_AB R31, R129, R31 ;  /* 0x0000001f811f723e */ /* 0x000fc600000010ff */
[----:B------:R-:W-:Y:S01]  /*93b0*/  STS [R9+0x400], R29 ;  /* 0x0004001d09007388 */ /* 0x000fe20000000800 */
[----:B------:R-:W-:-:S03]  /*93c0*/  F2FP.BF16.PACK_AB R130, R131, R130 ;  /* 0x000000828382723e */ /* 0x000fc600000010ff */
[----:B------:R-:W-:Y:S01]  /*93d0*/  STS [R0+0x80], R37 ;  /* 0x0000802500007388 */ /* 0x000fe20000000800 */
[----:B------:R-:W-:-:S03]  /*93e0*/  F2FP.BF16.PACK_AB R30, R109, R30 ;  /* 0x0000001e6d1e723e */ /* 0x000fc600000010ff */
[----:B------:R-:W-:Y:S01]  /*93f0*/  STS [R0+0x480], R86 ;  /* 0x0004805600007388 */ /* 0x000fe20000000800 */
[----:B------:R-:W-:-:S03]  /*9400*/  F2FP.BF16.PACK_AB R110, R111, R110 ;  /* 0x0000006e6f6e723e */ /* 0x000fc600000010ff */
        /* <DEDUP_REMOVED lines=8> */
[----:B------:R-:W-:Y:S04]  /*9490*/  STS [R6+0x4000], R35 ;  /* 0x0040002306007388 */ /* 0x000fe80000000800 */
[----:B------:R-:W-:Y:S04]  /*94a0*/  STS [R6+0x4400], R98 ;  /* 0x0044006206007388 */ /* 0x000fe80000000800 */
[----:B------:R-:W-:Y:S04]  /*94b0*/  STS [R4+0x4080], R34 ;  /* 0x0040802204007388 */ /* 0x000fe80000000800 */
[----:B------:R1:W-:Y:S04]  /*94c0*/  STS [R4+0x4480], R102 ;  /* 0x0044806604007388 */ /* 0x0003e80000000800 */
[----:B------:R-:W-:Y:S04]  /*94d0*/  STS [R5+0x4000], R33 ;  /* 0x0040002105007388 */ /* 0x000fe80000000800 */
        /* <DEDUP_REMOVED lines=9> */
[----:B------:R-:W-:Y:S04]  /*9570*/  SHFL.IDX PT, R12, R10, RZ, 0x1c1f ;  /* 0x001c1fff0a0c7589 */ /* 0x000fe800000e0000 */
[----:B------:R-:W3:Y:S04]  /*9580*/  SHFL.IDX PT, R13, R3, RZ, 0x1c1f ;  /* 0x001c1fff030d7589 */ /* 0x000ee800000e0000 */
[----:B------:R-:W-:Y:S06]  /*9590*/  BAR.SYNC.DEFER_BLOCKING 0x1, 0x100 ;  /* 0x0044000000007b1d */ /* 0x000fec0000010000 */
[----:B------:R-:W-:Y:S04]  /*95a0*/  SHFL.IDX PT, R10, R10, 0x1, 0x1c1f ;  /* 0x003c1f000a0a7f89 */ /* 0x000fe800000e0000 */
[----:B------:R-:W4:Y:S01]  /*95b0*/  SHFL.IDX PT, R11, R3, 0x1, 0x1c1f ;  /* 0x003c1f00030b7f89 */ /* 0x000f2200000e0000 */
[----:B-1----:R-:W-:-:S03]  /*95c0*/  SHF.L.U32 R4, R249, 0x1, RZ ;  /* 0x00000001f9047819 */ /* 0x002fc600000006ff */
[----:B---3--:R1:W-:Y:S04]  /*95d0*/  @!P5 ST.E [R12.64], R42 ;  /* 0x0000002a0c00d985 */ /* 0x0083e8000c101916 */
[----:B----4-:R1:W-:Y:S04]  /*95e0*/  @!P4 ST.E [R10.64], R41 ;  /* 0x000000290a00c985 */ /* 0x0103e8000c101916 */
[----:B------:R1:W3:Y:S04]  /*95f0*/  LDS.128 R20, [R4+0x1080] ;  /* 0x0010800004147984 */ /* 0x0002e80000000c00 */
[----:B------:R1:W4:Y:S04]  /*9600*/  LDS.128 R28, [R4+0x2080] ;  /* 0x00208000041c7984 */ /* 0x0003280000000c00 */
[----:B------:R1:W1:Y:S04]  /*9610*/  LDS.128 R32, [R4+0x3080] ;  /* 0x0030800004207984 */ /* 0x0002680000000c00 */
[----:B------:R1:W1:Y:S04]  /*9620*/  LDS.128 R16, [R4+0x5080] ;  /* 0x0050800004107984 */ /* 0x0002680000000c00 */
[----:B------:R1:W1:Y:S04]  /*9630*/  LDS.128 R24, [R4+0x6080] ;  /* 0x0060800004187984 */ /* 0x0002680000000c00 */
[----:B------:R1:W1:Y:S01]  /*9640*/  LDS.128 R36, [R4+0x7080] ;  /* 0x0070800004247984 */ /* 0x0002620000000c00 */
[----:B------:R-:W-:-:S02]  /*9650*/  IADD3 R0, R15, R40, RZ ;  /* 0x000000280f007210 */ /* 0x000fc40007ffe0ff */
[----:B------:R-:W-:-:S04]  /*9660*/  LEA R7, P0, R14, c[0x0][0x380], 0x1 ;  /* 0x0000e0000e077a11 */ /* 0x000fc800078008ff */
[----:B------:R-:W-:Y:S02]  /*9670*/  LEA.HI.X R6, R14, c[0x0][0x384], R0, 0x1, P0 ;  /* 0x0000e1000e067a11 */ /* 0x000fe400000f0c00 */
[----:B--2---:R-:W-:Y:S01]  /*9680*/  ISETP.GE.AND P0, PT, R45, R44, PT ;  /* 0x0000002c2d00720c */ /* 0x004fe20003f06270 */
[----:B------:R2:W1:Y:S01]  /*9690*/  SHFL.IDX PT, R2, R7, RZ, 0x181f ;  /* 0x00181fff07027589 */ /* 0x00046200000e0000 */
[----:B------:R-:W-:Y:S03]  /*96a0*/  BSSY B0, `(.L_x_4) ;  /* 0x000000e000007945 */ /* 0x000fe60003800000 */
[----:B------:R2:W1:Y:S08]  /*96b0*/  SHFL.IDX PT, R3, R6, RZ, 0x181f ;  /* 0x00181fff06037589 */ /* 0x00047000000e0000 */
[----:B------:R-:W-:Y:S05]  /*96c0*/  @P0 BRA `(.L_x_5) ;  /* 0x000000b000000947 */ /* 0x000fea0003800000 */
[----:B-1-3--:R-:W1:Y:S01]  /*96d0*/  LDS.128 R12, [R4+0x80] ;  /* 0x00008000040c7984 */ /* 0x00ae620000000c00 */
[----:B------:R-:W-:-:S02]  /*96e0*/  ISETP.GE.AND P0, PT, R240, c[0x0][0x3c8], PT ;  /* 0x0000f200f0007a0c */ /* 0x000fc40003f06270 */
[----:B------:R-:W-:Y:S01]  /*96f0*/  ISETP.GE.AND P1, PT, R238, c[0x0][0x3c8], PT ;  /* 0x0000f200ee007a0c */ /* 0x000fe20003f26270 */
[----:B------:R3:W5:Y:S10]  /*9700*/  LDS.128 R8, [R4+0x4080] ;  /* 0x0040800004087984 */ /* 0x0007740000000c00 */
[----:B------:R-:W-:-:S04]  /*9710*/  @!P0 SHF.R.S32.HI R0, RZ, 0x1f, R240 ;  /* 0x0000001fff008819 */ /* 0x000fc800000114f0 */
[----:B------:R-:W-:-:S04]  /*9720*/  @!P0 LEA.HI R0, R0, R240, RZ, 0x3 ;  /* 0x000000f000008211 */ /* 0x000fc800078f18ff */
[----:B------:R-:W-:Y:S01]  /*9730*/  @!P0 LOP3.LUT R0, R0, 0xfffffff8, RZ, 0xc0, !PT ;  /* 0xfffffff800008812 */ /* 0x000fe200078ec0ff */
[----:B---3--:R-:W-:-:S04]  /*9740*/  @!P1 IMAD.WIDE R4, R238, 0x2, R2 ;  /* 0x00000002ee049825 */ /* 0x008fc800078e0202 */
[----:B------:R-:W-:Y:S01]  /*9750*/  @!P0 IMAD.WIDE R2, R0, 0x2, R2 ;  /* 0x0000000200028825 */ /* 0x000fe200078e0202 */
[----:B-1----:R1:W-:Y:S04]  /*9760*/  @!P1 ST.E.128 [R4.64], R12 ;  /* 0x0000000c04009985 */ /* 0x0023e8000c101d16 */
[----:B-----5:R1:W-:Y:S02]  /*9770*/  @!P0 ST.E.128 [R2.64], R8 ;  /* 0x0000000802008985 */ /* 0x0203e4000c101d16 */
.L_x_5:
[----:B---3--:R-:W-:Y:S05]  /*9780*/  BSYNC B0 ;  /* 0x0000000000007941 */ /* 0x008fea0003800000 */
.L_x_4:
[----:B------:R-:W-:Y:S01]  /*9790*/  IADD3 R0, R45, 0x20, RZ ;  /* 0x000000202d007810 */ /* 0x000fe20007ffe0ff */
[----:B-1----:R1:W3:Y:S01]  /*97a0*/  SHFL.IDX PT, R3, R6, 0x1, 0x181f ;  /* 0x00381f0006037f89 */ /* 0x0022e200000e0000 */
[----:B------:R-:W-:Y:S02]  /*97b0*/  BSSY B0, `(.L_x_6) ;  /* 0x000000d000007945 */ /* 0x000fe40003800000 */
[----:B------:R-:W-:Y:S01]  /*97c0*/  ISETP.GE.AND P0, PT, R0, R44, PT ;  /* 0x0000002c0000720c */ /* 0x000fe20003f06270 */
[----:B------:R1:W2:-:S12]  /*97d0*/  SHFL.IDX PT, R2, R7, 0x1, 0x181f ;  /* 0x00381f0007027f89 */ /* 0x00029800000e0000 */
[----:B------:R-:W-:Y:S05]  /*97e0*/  @P0 BRA `(.L_x_7) ;  /* 0x0000009000000947 */ /* 0x000fea0003800000 */
[----:B------:R-:W-:Y:S02]  /*97f0*/  ISETP.GE.AND P0, PT, R240, c[0x0][0x3c8], PT ;  /* 0x0000f200f0007a0c */ /* 0x000fe40003f06270 */
[----:B------:R-:W-:-:S11]  /*9800*/  ISETP.GE.AND P1, PT, R238, c[0x0][0x3c8], PT ;  /* 0x0000f200ee007a0c */ /* 0x000fd60003f26270 */
[----:B------:R-:W-:Y:S02]  /*9810*/  @!P0 SHF.R.S32.HI R0, RZ, 0x1f, R240 ;  /* 0x0000001fff008819 */ /* 0x000fe400000114f0 */
[----:B--23--:R-:W-:Y:S02]  /*9820*/  @!P1 IMAD.WIDE R4, R238, 0x2, R2 ;  /* 0x00000002ee049825 */ /* 0x00cfe400078e0202 */
[----:B------:R-:W-:-:S03]  /*9830*/  @!P0 LEA.HI R0, R0, R240, RZ, 0x3 ;  /* 0x000000f000008211 */ /* 0x000fc600078f18ff */
[----:B------:R2:W-:Y:S01]  /*9840*/  @!P1 ST.E.128 [R4.64], R20 ;  /* 0x0000001404009985 */ /* 0x0005e2000c101d16 */
[----:B------:R-:W-:-:S05]  /*9850*/  @!P0 LOP3.LUT R0, R0, 0xfffffff8, RZ, 0xc0, !PT ;  /* 0xfffffff800008812 */ /* 0x000fca00078ec0ff */
[----:B------:R-:W-:-:S05]  /*9860*/  @!P0 IMAD.WIDE R2, R0, 0x2, R2 ;  /* 0x0000000200028825 */ /* 0x000fca00078e0202 */
[----:B------:R2:W-:Y:S02]  /*9870*/  @!P0 ST.E.128 [R2.64], R16 ;  /* 0x0000001002008985 */ /* 0x0005e4000c101d16 */
.L_x_7:
[----:B------:R-:W-:Y:S05]  /*9880*/  BSYNC B0 ;  /* 0x0000000000007941 */ /* 0x000fea0003800000 */
.L_x_6:
[----:B------:R-:W-:Y:S01]  /*9890*/  IADD3 R0, R45, 0x40, RZ ;  /* 0x000000402d007810 */ /* 0x000fe20007ffe0ff */
[----:B--23--:R2:W3:Y:S01]  /*98a0*/  SHFL.IDX PT, R3, R6, 0x2, 0x181f ;  /* 0x00581f0006037f89 */ /* 0x00c4e200000e0000 */
[----:B------:R-:W-:Y:S02]  /*98b0*/  BSSY B0, `(.L_x_8) ;  /* 0x000000d000007945 */ /* 0x000fe40003800000 */
[----:B------:R-:W-:Y:S01]  /*98c0*/  ISETP.GE.AND P0, PT, R0, R44, PT ;  /* 0x0000002c0000720c */ /* 0x000fe20003f06270 */
[----:B------:R2:W1:-:S12]  /*98d0*/  SHFL.IDX PT, R2, R7, 0x2, 0x181f ;  /* 0x00581f0007027f89 */ /* 0x00045800000e0000 */
[----:B------:R-:W-:Y:S05]  /*98e0*/  @P0 BRA `(.L_x_9) ;  /* 0x0000009000000947 */ /* 0x000fea0003800000 */
[----:B------:R-:W-:Y:S02]  /*98f0*/  ISETP.GE.AND P0, PT, R240, c[0x0][0x3c8], PT ;  /* 0x0000f200f0007a0c */ /* 0x000fe40003f06270 */
[----:B------:R-:W-:-:S11]  /*9900*/  ISETP.GE.AND P1, PT, R238, c[0x0][0x3c8], PT ;  /* 0x0000f200ee007a0c */ /* 0x000fd60003f26270 */
[----:B------:R-:W-:Y:S02]  /*9910*/  @!P0 SHF.R.S32.HI R0, RZ, 0x1f, R240 ;  /* 0x0000001fff008819 */ /* 0x000fe400000114f0 */
[----:B-1-3--:R-:W-:Y:S02]  /*9920*/  @!P1 IMAD.WIDE R4, R238, 0x2, R2 ;  /* 0x00000002ee049825 */ /* 0x00afe400078e0202 */
[----:B------:R-:W-:-:S03]  /*9930*/  @!P0 LEA.HI R0, R0, R240, RZ, 0x3 ;  /* 0x000000f000008211 */ /* 0x000fc600078f18ff */
[----:B----4-:R1:W-:Y:S01]  /*9940*/  @!P1 ST.E.128 [R4.64], R28 ;  /* 0x0000001c04009985 */ /* 0x0103e2000c101d16 */
[----:B------:R-:W-:-:S05]  /*9950*/  @!P0 LOP3.LUT R0, R0, 0xfffffff8, RZ, 0xc0, !PT ;  /* 0xfffffff800008812 */ /* 0x000fca00078ec0ff */
[----:B------:R-:W-:-:S05]  /*9960*/  @!P0 IMAD.WIDE R2, R0, 0x2, R2 ;  /* 0x0000000200028825 */ /* 0x000fca00078e0202 */
[----:B------:R1:W-:Y:S02]  /*9970*/  @!P0 ST.E.128 [R2.64], R24 ;  /* 0x0000001802008985 */ /* 0x0003e4000c101d16 */
.L_x_9:
[----:B------:R-:W-:Y:S05]  /*9980*/  BSYNC B0 ;  /* 0x0000000000007941 */ /* 0x000fea0003800000 */
.L_x_8:
[----:B------:R-:W-:Y:S01]  /*9990*/  IADD3 R0, R45, 0x60, RZ ;  /* 0x000000602d007810 */ /* 0x000fe20007ffe0ff */
[----:B-1-3--:R1:W3:Y:S03]  /*99a0*/  SHFL.IDX PT, R3, R6, 0x3, 0x181f ;  /* 0x00781f0006037f89 */ /* 0x00a2e600000e0000 */
[----:B------:R-:W-:Y:S01]  /*99b0*/  ISETP.GE.AND P0, PT, R0, R44, PT ;  /* 0x0000002c0000720c */ /* 0x000fe20003f06270 */
[----:B------:R1:W2:-:S12]  /*99c0*/  SHFL.IDX PT, R2, R7, 0x3, 0x181f ;  /* 0x00781f0007027f89 */ /* 0x00029800000e0000 */
[----:B------:R-:W-:Y:S05]  /*99d0*/  @P0 EXIT ;  /* 0x000000000000094d */ /* 0x000fea0003800000 */
[----:B------:R-:W-:-:S13]  /*99e0*/  ISETP.GE.AND P0, PT, R238, c[0x0][0x3c8], PT ;  /* 0x0000f200ee007a0c */ /* 0x000fda0003f06270 */
[----:B--23--:R-:W-:-:S05]  /*99f0*/  @!P0 IMAD.WIDE R4, R238, 0x2, R2 ;  /* 0x00000002ee048825 */ /* 0x00cfca00078e0202 */
[----:B------:R2:W-:Y:S01]  /*9a00*/  @!P0 ST.E.128 [R4.64], R32 ;  /* 0x0000002004008985 */ /* 0x0005e2000c101d16 */
[----:B------:R-:W-:-:S13]  /*9a10*/  ISETP.GE.AND P0, PT, R240, c[0x0][0x3c8], PT ;  /* 0x0000f200f0007a0c */ /* 0x000fda0003f06270 */
[----:B------:R-:W-:Y:S05]  /*9a20*/  @P0 EXIT ;  /* 0x000000000000094d */ /* 0x000fea0003800000 */
[----:B------:R-:W-:-:S04]  /*9a30*/  SHF.R.S32.HI R0, RZ, 0x1f, R240 ;  /* 0x0000001fff007819 */ /* 0x000fc800000114f0 */
[----:B------:R-:W-:-:S04]  /*9a40*/  LEA.HI R0, R0, R240, RZ, 0x3 ;  /* 0x000000f000007211 */ /* 0x000fc800078f18ff */
[----:B------:R-:W-:-:S05]  /*9a50*/  LOP3.LUT R0, R0, 0xfffffff8, RZ, 0xc0, !PT ;  /* 0xfffffff800007812 */ /* 0x000fca00078ec0ff */
[----:B------:R-:W-:-:S05]  /*9a60*/  IMAD.WIDE R2, R0, 0x2, R2 ;  /* 0x0000000200027825 */ /* 0x000fca00078e0202 */
[----:B------:R-:W-:Y:S01]  /*9a70*/  ST.E.128 [R2.64], R36 ;  /* 0x0000002402007985 */ /* 0x000fe2000c101d16 */
[----:B------:R-:W-:Y:S05]  /*9a80*/  EXIT ;  /* 0x000000000000794d */ /* 0x000fea0003800000 */
.L_x_10:
[----:B------:R-:W-:-:S00]  /*9a90*/  BRA `(.L_x_10) ;  /* 0xfffffff000007947 */ /* 0x000fc0000383ffff */
[----:B------:R-:W-:-:S00]  /*9aa0*/  NOP ;  /* 0x0000000000007918 */ /* 0x000fc00000000000 */
        /* <DEDUP_REMOVED lines=13> */
.L_x_1824:


//--------------------- .text._ZN7cutlass13device_kernelIN5flash19enable_sm80_to_sm89INS1_16FlashAttnFwdSm80INS1_25CollectiveMainloopFwdSm80ILi8ELi1ELb1EN4cute5tupleIJNS5_1CILi128EEES8_S8_EEELi128ENS_10bfloat16_tEfNS_4arch4Sm80ELb0ELb0ELb0ELb1ELb0ELb0ELb1ELb0EEENS1_21CollectiveEpilogueFwdIS9_NS6_IJNS7_ILi1EEESF_SF_EEESA_SC_Li256ELb1ELb1ELb0ELb0EEENS1_19SingleTileSchedulerILb1ELb0ELb1ELi128EEEEEEEEEvNT_6ParamsE --------------------------
	.section	.text._ZN7cutlass13device_kernelIN5flash19enable_sm80_to_sm89INS1_16FlashAttnFwdSm80INS1_25CollectiveMainloopFwdSm80ILi8ELi1ELb1EN4cute5tupleIJNS5_1CILi128EEES8_S8_EEELi128ENS_10bfloat16_tEfNS_4arch4Sm80ELb0ELb0ELb0ELb1ELb0ELb0ELb1ELb0EEENS1_21CollectiveEpilogueFwdIS9_NS6_IJNS7_ILi1EEESF_SF_EEESA_SC_Li256ELb1ELb1ELb0ELb0EEENS1_19SingleTileSchedulerILb1ELb0ELb1ELi128EEEEEEEEEvNT_6ParamsE,"ax",@progbits
	.sectioninfo	@"SHI_REGISTERS=255"
	.align	128
.text._ZN7cutlass13device_kernelIN5flash19enable_sm80_to_sm89INS1_16FlashAttnFwdSm80INS1_25CollectiveMainloopFwdSm80ILi8ELi1ELb1EN4cute5tupleIJNS5_1CILi128EEES8_S8_EEELi128ENS_10bfloat16_tEfNS_4arch4Sm80ELb0ELb0ELb0ELb1ELb0ELb0ELb1ELb0EEENS1_21CollectiveEpilogueFwdIS9_NS6_IJNS7_ILi1EEESF_SF_EEESA_SC_Li256ELb1ELb1ELb0ELb0EEENS1_19SingleTileSchedulerILb1ELb0ELb1ELi128EEEEEEEEEvNT_6ParamsE:
        .type           _ZN7cutlass13device_kernelIN5flash19enable_sm80_to_sm89INS1_16FlashAttnFwdSm80INS1_25CollectiveMainloopFwdSm80ILi8ELi1ELb1EN4cute5tupleIJNS5_1CILi128EEES8_S8_EEELi128ENS_10bfloat16_tEfNS_4arch4Sm80ELb0ELb0ELb0ELb1ELb0ELb0ELb1ELb0EEENS1_21CollectiveEpilogueFwdIS9_NS6_IJNS7_ILi1EEESF_SF_EEESA_SC_Li256ELb1ELb1ELb0ELb0EEENS1_19SingleTileSchedulerILb1ELb0ELb1ELi128EEEEEEEEEvNT_6ParamsE,@function
        .size           _ZN7cutlass13device_kernelIN5flash19enable_sm80_to_sm89INS1_16FlashAttnFwdSm80INS1_25CollectiveMainloopFwdSm80ILi8ELi1ELb1EN4cute5tupleIJNS5_1CILi128EEES8_S8_EEELi128ENS_10bfloat16_tEfNS_4arch4Sm80ELb0ELb0ELb0ELb1ELb0ELb0ELb1ELb0EEENS1_21CollectiveEpilogueFwdIS9_NS6_IJNS7_ILi1EEESF_SF_EEESA_SC_Li256ELb1ELb1ELb0ELb0EEENS1_19SingleTileSchedulerILb1ELb0ELb1ELi128EEEEEEEEEvNT_6ParamsE,(.L_x_1825 - _ZN7cutlass13device_kernelIN5flash19enable_sm80_to_sm89INS1_16FlashAttnFwdSm80INS1_25CollectiveMainloopFwdSm80ILi8ELi1ELb1EN4cute5tupleIJNS5_1CILi128EEES8_S8_EEELi128ENS_10bfloat16_tEfNS_4arch4Sm80ELb0ELb0ELb0ELb1ELb0ELb0ELb1ELb0EEENS1_21CollectiveEpilogueFwdIS9_NS6_IJNS7_ILi1EEESF_SF_EEESA_SC_Li256ELb1ELb1ELb0ELb0EEENS1_19SingleTileSchedulerILb1ELb0ELb1ELi128EEEEEEEEEvNT_6ParamsE)
        .other          _ZN7cutlass13device_kernelIN5flash19enable_sm80_to_sm89INS1_16FlashAttnFwdSm80INS1_25CollectiveMainloopFwdSm80ILi8ELi1ELb1EN4cute5tupleIJNS5_1CILi128EEES8_S8_EEELi128ENS_10bfloat16_tEfNS_4arch4Sm80ELb0ELb0ELb0ELb1ELb0ELb0ELb1ELb0EEENS1_21CollectiveEpilogueFwdIS9_NS6_IJNS7_ILi1EEESF_SF_EEESA_SC_Li256ELb1ELb1ELb0ELb0EEENS1_19SingleTileSchedulerILb1ELb0ELb1ELi128EEEEEEEEEvNT_6ParamsE,@"STO_CUDA_ENTRY STV_DEFAULT"
_ZN7cutlass13device_kernelIN5flash19enable_sm80_to_sm89INS1_16FlashAttnFwdSm80INS1_25CollectiveMainloopFwdSm80ILi8ELi1ELb1EN4cute5tupleIJNS5_1CILi128EEES8_S8_EEELi128ENS_10bfloat16_tEfNS_4arch4Sm80ELb0ELb0ELb0ELb1ELb0ELb0ELb1ELb0EEENS1_21CollectiveEpilogueFwdIS9_NS6_IJNS7_ILi1EEESF_SF_EEESA_SC_Li256ELb1ELb1ELb0ELb0EEENS1_19SingleTileSchedulerILb1ELb0ELb1ELi128EEEEEEEEEvNT_6ParamsE:
[----:B------:R-:W-:Y:S02]  /*0000*/  MOV R1, c[0x0][0x28] ;  /* 0x00000a0000017a02 */ /* 0x000fe40000000f00 */
[----:B------:R-:W1:Y:S01]  /*0010*/  S2R R124, SR_TID.X ;  /* 0x00000000007c7919 */ /* 0x000e620000002100 */
[----:B------:R-:W-:Y:S01]  /*0020*/  MOV R5, 0x4 ;  /* 0x0000000400057802 */ /* 0x000fe20000000f00 */
[----:B------:R-:W-:Y:S02]  /*0030*/  ULDC.64 UR16, c[0x0][0x118] ;  /* 0x0000460000107ab9 */ /* 0x000fe40000000a00 */
[----:B------:R-:W2:Y:S04]  /*0040*/  S2R R228, SR_CTAID.Z ;  /* 0x0000000000e47919 */ /* 0x000ea80000002700 */
[----:B------:R-:W3:Y:S01]  /*0050*/  S2R R3, SR_CTAID.X ;  /* 0x0000000000037919 */ /* 0x000ee20000002500 */
[----:B-1----:R-:W-:Y:S01]  /*0060*/  SHF.R.U32.HI R0, RZ, 0x5, R124 ;  /* 0x00000005ff007819 */ /* 0x002fe2000001167c */
[----:B--2---:R-:W-:-:S05]  /*0070*/  IMAD.WIDE R6, R228, R5, c[0x0][0x568] ;  /* 0x00015a00e4067625 */ /* 0x004fca00078e0205 */
[----:B------:R-:W1:Y:S02]  /*0080*/  SHFL.IDX PT, R0, R0, RZ, 0x1f ;  /* 0x00001fff00007589 */ /* 0x000e6400000e0000 */
[----:B-1----:R-:W-:-:S13]  /*0090*/  ISETP.NE.AND P0, PT, R0, RZ, PT ;  /* 0x000000ff0000720c */ /* 0x002fda0003f05270 */
[----:B------:R-:W-:Y:S05]  /*00a0*/  @!P0 BRA `(.L_x_11) ;  /* 0x0000013000008947 */ /* 0x000fea0003800000 */
[----:B---3--:R-:W-:-:S04]  /*00b0*/  ISETP.NE.U32.AND P0, PT, RZ, c[0x0][0x568], PT ;  /* 0x00015a00ff007a0c */ /* 0x008fc80003f05070 */
[----:B------:R-:W-:-:S13]  /*00c0*/  ISETP.NE.AND.EX P0, PT, RZ, c[0x0][0x56c], PT, P0 ;  /* 0x00015b00ff007a0c */ /* 0x000fda0003f05300 */
[----:B------:R-:W-:Y:S05]  /*00d0*/  @!P0 BRA `(.L_x_12) ;  /* 0x0000002000008947 */ /* 0x000fea0003800000 */
[----:B------:R1:W5:Y:S01]  /*00e0*/  LDG.E R7, [R6.64] ;  /* 0x0000001006077981 */ /* 0x000362000c1e1900 */
[----:B------:R-:W-:Y:S05]  /*00f0*/  BRA `(.L_x_13) ;  /* 0x0000009000007947 */ /* 0x000fea0003800000 */
.L_x_12:
[----:B------:R-:W-:-:S04]  /*0100*/  ISETP.NE.U32.AND P0, PT, RZ, c[0x0][0x560], PT ;  /* 0x00015800ff007a0c */ /* 0x000fc80003f05070 */
[----:B------:R-:W-:-:S13]  /*0110*/  ISETP.NE.AND.EX P0, PT, RZ, c[0x0][0x564], PT, P0 ;  /* 0x00015900ff007a0c */ /* 0x000fda0003f05300 */
[----:B------:R-:W-:Y:S05]  /*0120*/  @!P0 BRA `(.L_x_14) ;  /* 0x0000005000008947 */ /* 0x000fea0003800000 */
[----:B------:R-:W-:-:S05]  /*0130*/  IMAD.WIDE R8, R228, R5, c[0x0][0x560] ;  /* 0x00015800e4087625 */ /* 0x000fca00078e0205 */
[----:B------:R-:W2:Y:S04]  /*0140*/  LDG.E R7, [R8.64] ;  /* 0x0000001008077981 */ /* 0x000ea8000c1e1900 */
[----:B------:R-:W2:Y:S02]  /*0150*/  LDG.E R0, [R8.64+0x4] ;  /* 0x0000041008007981 */ /* 0x000ea4000c1e1900 */
[----:B--2---:R-:W-:Y:S01]  /*0160*/  IADD3 R7, -R7, R0, RZ ;  /* 0x0000000007077210 */ /* 0x004fe20007ffe1ff */
[----:B------:R-:W-:Y:S05]  /*0170*/  BRA `(.L_x_13) ;  /* 0x0000001000007947 */ /* 0x000fea0003800000 */
.L_x_14:
[----:B------:R-:W-:-:S05]  /*0180*/  MOV R7, c[0x0][0x54c] ;  /* 0x0001530000077a02 */ /* 0x000fca0000000f00 */
.L_x_13:
[----:B-----5:R-:W-:Y:S01]  /*0190*/  IMAD R7, R7, c[0x0][0x548], RZ ;  /* 0x0001520007077a24 */ /* 0x020fe200078e02ff */
[----:B------:R-:W-:-:S04]  /*01a0*/  SHF.L.U32 R0, R3, 0x7, RZ ;  /* 0x0000000703007819 */ /* 0x000fc800000006ff */
[----:B------:R-:W-:-:S04]  /*01b0*/  ISETP.GE.AND P0, PT, R0, R7, PT ;  /* 0x000000070000720c */ /* 0x000fc80003f06270 */
[----:B------:R-:W-:Y:S01]  /*01c0*/  SEL R228, R228, 0xffffffff, !P0 ;  /* 0xffffffffe4e47807 */ /* 0x000fe20004000000 */
[----:B------:R-:W-:Y:S05]  /*01d0*/  BRA `(.L_x_15) ;  /* 0x0000012000007947 */ /* 0x000fea0003800000 */
.L_x_11:
[----:B---3--:R-:W-:-:S04]  /*01e0*/  ISETP.NE.U32.AND P0, PT, RZ, c[0x0][0x568], PT ;  /* 0x00015a00ff007a0c */ /* 0x008fc80003f05070 */
[----:B------:R-:W-:-:S13]  /*01f0*/  ISETP.NE.AND.EX P0, PT, RZ, c[0x0][0x56c], PT, P0 ;  /* 0x00015b00ff007a0c */ /* 0x000fda0003f05300 */
[----:B------:R-:W-:Y:S05]  /*0200*/  @!P0 BRA `(.L_x_16) ;  /* 0x0000002000008947 */ /* 0x000fea0003800000 */
[----:B------:R1:W5:Y:S01]  /*0210*/  LDG.E R7, [R6.64] ;  /* 0x0000001006077981 */ /* 0x000362000c1e1900 */
[----:B------:R-:W-:Y:S05]  /*0220*/  BRA `(.L_x_17) ;  /* 0x0000009000007947 */ /* 0x000fea0003800000 */
.L_x_16:
        /* <DEDUP_REMOVED lines=8> */
.L_x_18:
[----:B------:R-:W-:-:S05]  /*02b0*/  MOV R7, c[0x0][0x54c] ;  /* 0x0001530000077a02 */ /* 0x000fca0000000f00 */
.L_x_17:
[----:B-----5:R-:W-:Y:S01]  /*02c0*/  IMAD R7, R7, c[0x0][0x548], RZ ;  /* 0x0001520007077a24 */ /* 0x020fe200078e02ff */
[----:B------:R-:W-:-:S04]  /*02d0*/  SHF.L.U32 R0, R3, 0x7, RZ ;  /* 0x0000000703007819 */ /* 0x000fc800000006ff */
[----:B------:R-:W-:-:S04]  /*02e0*/  ISETP.GE.AND P0, PT, R0, R7, PT ;  /* 0x000000070000720c */ /* 0x000fc80003f06270 */
[----:B------:R-:W-:-:S04]  /*02f0*/  SEL R228, R228, 0xffffffff, !P0 ;  /* 0xffffffffe4e47807 */ /* 0x000fc80004000000 */
.L_x_15:
[----:B------:R-:W-:-:S13]  /*0300*/  ISETP.GE.AND P0, PT, R228, RZ, PT ;  /* 0x000000ffe400720c */ /* 0x000fda0003f06270 */
[----:B------:R-:W-:Y:S05]  /*0310*/  @!P0 EXIT ;  /* 0x000000000000894d */ /* 0x000fea0003800000 */
[----:B------:R-:W-:Y:S02]  /*0320*/  ISETP.NE.U32.AND P3, PT, RZ, c[0x0][0x370], PT ;  /* 0x0000dc00ff007a0c */ /* 0x000fe40003f65070 */
[----:B------:R-:W-:Y:S02]  /*0330*/  ISETP.NE.U32.AND P1, PT, RZ, c[0x0][0x360], PT ;  /* 0x0000d800ff007a0c */ /* 0x000fe40003f25070 */
[----:B------:R-:W-:Y:S02]  /*0340*/  ISETP.NE.AND.EX P3, PT, RZ, c[0x0][0x374], PT, P3 ;  /* 0x0000dd00ff007a0c */ /* 0x000fe40003f65330 */
[----:B------:R-:W-:Y:S02]  /*0350*/  ISETP.NE.AND.EX P1, PT, RZ, c[0x0][0x364], PT, P1 ;  /* 0x0000d900ff007a0c */ /* 0x000fe40003f25310 */
[----:B------:R-:W-:Y:S02]  /*0360*/  ISETP.NE.U32.AND P0, PT, RZ, c[0x0][0x348], PT ;  /* 0x0000d200ff007a0c */ /* 0x000fe40003f05070 */
[----:B------:R-:W-:-:S02]  /*0370*/  ISETP.NE.U32.AND P2, PT, RZ, c[0x0][0x350], PT ;  /* 0x0000d400ff007a0c */ /* 0x000fc40003f45070 */
[----:B------:R-:W-:Y:S02]  /*0380*/  ISETP.NE.AND.EX P0, PT, RZ, c[0x0][0x34c], PT, P0 ;  /* 0x0000d300ff007a0c */ /* 0x000fe40003f05300 */
[----:B------:R-:W-:-:S03]  /*0390*/  ISETP.NE.AND.EX P2, PT, RZ, c[0x0][0x354], PT, P2 ;  /* 0x0000d500ff007a0c */ /* 0x000fc60003f45320 */
[----:B-1----:R-:W-:-:S04]  /*03a0*/  @P3 IMAD.WIDE R6, R228, R5, c[0x0][0x370] ;  /* 0x0000dc00e4063625 */ /* 0x002fc800078e0205 */
[----:B------:R-:W-:Y:S01]  /*03b0*/  IMAD.MOV.U32 R0, RZ, RZ, c[0x0][0x168] ;  /* 0x00005a00ff007624 */ /* 0x000fe200078e00ff */
[----:B------:R1:W2:Y:S01]  /*03c0*/  @P3 LDG.E R4, [R6.64] ;  /* 0x0000001006043981 */ /* 0x0002a2000c1e1900 */
[----:B------:R-:W-:Y:S02]  /*03d0*/  IMAD.MOV.U32 R2, RZ, RZ, RZ ;  /* 0x000000ffff027224 */ /* 0x000fe400078e00ff */
[----:B------:R-:W-:Y:S02]  /*03e0*/  IMAD.MOV.U32 R45, RZ, RZ, RZ ;  /* 0x000000ffff2d7224 */ /* 0x000fe400078e00ff */
[----:B------:R-:W-:-:S04]  /*03f0*/  @P1 IMAD.WIDE R10, R228, R5, c[0x0][0x360] ;  /* 0x0000d800e40a1625 */ /* 0x000fc800078e0205 */
[CC--:B------:R-:W-:Y:S01]  /*0400*/  IMAD.WIDE R8, R228.reuse, R5.reuse, c[0x0][0x348] ;  /* 0x0000d200e4087625 */ /* 0x0c0fe200078e0205 */
[----:B------:R3:W5:Y:S04]  /*0410*/  @P1 LDG.E R0, [R10.64] ;  /* 0x000000100a001981 */ /* 0x000768000c1e1900 */
[----:B------:R3:W5:Y:S01]  /*0420*/  @P0 LDG.E R2, [R8.64] ;  /* 0x0000001008020981 */ /* 0x000762000c1e1900 */
[----:B-1----:R-:W-:-:S05]  /*0430*/  IMAD.WIDE R6, R228, R5, c[0x0][0x350] ;  /* 0x0000d400e4067625 */ /* 0x002fca00078e0205 */
[----:B------:R3:W5:Y:S01]  /*0440*/  @P2 LDG.E R45, [R6.64] ;  /* 0x00000010062d2981 */ /* 0x000762000c1e1900 */
[----:B------:R-:W-:Y:S02]  /*0450*/  UMOV UR4, URZ ;  /* 0x0000003f00047c82 */ /* 0x000fe40008000000 */
[----:B------:R-:W-:Y:S02]  /*0460*/  ULDC UR19, c[0x0][0x1d0] ;  /* 0x0000740000137ab9 */ /* 0x000fe40000000800 */
[----:B--2---:R3:W1:Y:S02]  /*0470*/  @P3 R2UR UR4, R4 ;  /* 0x00000000040433c2 */ /* 0x00466400000e0000 */
[----:B-1-3--:R-:W-:Y:S05]  /*0480*/  @P1 BRA `(.L_x_19) ;  /* 0x0000004000001947 */ /* 0x00afea0003800000 */
[----:B------:R-:W-:Y:S05]  /*0490*/  @!P0 BRA `(.L_x_19) ;  /* 0x0000003000008947 */ /* 0x000fea0003800000 */
[----:B-----5:R-:W2:Y:S04]  /*04a0*/  LDG.E R0, [R8.64] ;  /* 0x0000001008007981 */ /* 0x020ea8000c1e1900 */
[----:B------:R-:W2:Y:S02]  /*04b0*/  LDG.E R11, [R8.64+0x4] ;  /* 0x00000410080b7981 */ /* 0x000ea4000c1e1900 */
[----:B--2---:R-:W-:-:S02]  /*04c0*/  IADD3 R0, -R0, R11, RZ ;  /* 0x0000000b00007210 */ /* 0x004fc40007ffe1ff */
.L_x_19:
[----:B------:R-:W-:-:S04]  /*04d0*/  ISETP.NE.U32.AND P1, PT, RZ, c[0x0][0x368], PT ;  /* 0x0000da00ff007a0c */ /* 0x000fc80003f25070 */
[----:B------:R-:W-:-:S13]  /*04e0*/  ISETP.NE.AND.EX P1, PT, RZ, c[0x0][0x36c], PT, P1 ;  /* 0x0000db00ff007a0c */ /* 0x000fda0003f25310 */
[----:B------:R-:W-:Y:S05]  /*04f0*/  @!P1 BRA `(.L_x_20) ;  /* 0x0000004000009947 */ /* 0x000fea0003800000 */
[----:B------:R-:W-:-:S05]  /*0500*/  IMAD.WIDE R6, R228, R5, c[0x0][0x368] ;  /* 0x0000da00e4067625 */ /* 0x000fca00078e0205 */
[----:B------:R-:W2:Y:S02]  /*0510*/  LDG.E R4, [R6.64] ;  /* 0x0000001006047981 */ /* 0x000ea4000c1e1900 */
[----:B--2---:R1:W2:Y:S02]  /*0520*/  R2UR UR19, R4 ;  /* 0x00000000041373c2 */ /* 0x0042a400000e0000 */
[----:B-12---:R-:W-:Y:S05]  /*0530*/  BRA `(.L_x_21) ;  /* 0x0000006000007947 */ /* 0x006fea0003800000 */
.L_x_20:
[----:B------:R-:W-:Y:S05]  /*0540*/  @!P2 BRA `(.L_x_21) ;  /* 0x000000500000a947 */ /* 0x000fea0003800000 */
[----:B------:R-:W2:Y:S04]  /*0550*/  LDG.E R4, [R6.64] ;  /* 0x0000001006047981 */ /* 0x000ea8000c1e1900 */
[----:B------:R-:W3:Y:S01]  /*0560*/  LDG.E R8, [R6.64+0x4] ;  /* 0x0000041006087981 */ /* 0x000ee2000c1e1900 */
[----:B--2---:R-:W1:Y:S08]  /*0570*/  R2UR UR5, R4 ;  /* 0x00000000040573c2 */ /* 0x004e7000000e0000 */
[----:B---3--:R-:W1:Y:S02]  /*0580*/  R2UR UR6, R8 ;  /* 0x00000000080673c2 */ /* 0x008e6400000e0000 */
[----:B-1----:R-:W-:-:S06]  /*0590*/  UIADD3 UR19, -UR5, UR6, URZ ;  /* 0x0000000605137290 */ /* 0x002fcc000fffe13f */
.L_x_21:
[----:B------:R-:W-:Y:S01]  /*05a0*/  UIADD3 UR19, -UR4, UR19, URZ ;  /* 0x0000001304137290 */ /* 0x000fe2000fffe13f */
[----:B-----5:R-:W-:Y:S01]  /*05b0*/  IADD3 R45, R45, UR4, RZ ;  /* 0x000000042d2d7c10 */ /* 0x020fe2000fffe0ff */
[----:B------:R-:W-:Y:S01]  /*05c0*/  CS2R R114, SRZ ;  /* 0x0000000000727805 */ /* 0x000fe2000001ff00 */
[----:B------:R-:W-:Y:S01]  /*05d0*/  PLOP3.LUT P3, PT, PT, PT, PT, 0x80, 0x0 ;  /* 0x000000000000781c */ /* 0x000fe20003f6f070 */
[----:B------:R-:W-:Y:S01]  /*05e0*/  UISETP.GE.AND UP0, UPT, UR19, 0x1, UPT ;  /* 0x000000011300788c */ /* 0x000fe2000bf06270 */
[----:B------:R-:W-:Y:S01]  /*05f0*/  CS2R R112, SRZ ;  /* 0x0000000000707805 */ /* 0x000fe2000001ff00 */
[----:B------:R-:W-:Y:S01]  /*0600*/  UIADD3 UR4, UR19, 0x7f, URZ ;  /* 0x0000007f13047890 */ /* 0x000fe2000fffe03f */
[----:B------:R-:W-:Y:S01]  /*0610*/  CS2R R118, SRZ ;  /* 0x0000000000767805 */ /* 0x000fe2000001ff00 */
[----:B------:R-:W-:Y:S01]  /*0620*/  CS2R R116, SRZ ;  /* 0x0000000000747805 */ /* 0x000fe2000001ff00 */
[----:B------:R-:W-:Y:S01]  /*0630*/  CS2R R110, SRZ ;  /* 0x00000000006e7805 */ /* 0x000fe2000001ff00 */
[----:B------:R-:W-:Y:S01]  /*0640*/  PLOP3.LUT P1, PT, PT, PT, UP0, 0x80, 0x0 ;  /* 0x000000000000781c */ /* 0x000fe20003f2f008 */
[----:B------:R-:W-:Y:S01]  /*0650*/  USHF.R.S32.HI UR18, URZ, 0x1f, UR4 ;  /* 0x0000001f3f127899 */ /* 0x000fe20008011404 */
[----:B------:R-:W-:Y:S01]  /*0660*/  CS2R R108, SRZ ;  /* 0x00000000006c7805 */ /* 0x000fe2000001ff00 */
[----:B------:R-:W-:Y:S01]  /*0670*/  CS2R R122, SRZ ;  /* 0x00000000007a7805 */ /* 0x000fe2000001ff00 */
[----:B------:R-:W-:Y:S01]  /*0680*/  CS2R R120, SRZ ;  /* 0x0000000000787805 */ /* 0x000fe2000001ff00 */
[----:B------:R-:W-:Y:S01]  /*0690*/  ULEA.HI UR18, UR18, UR4, URZ, 0x7 ;  /* 0x0000000412127291 */ /* 0x000fe2000f8f383f */
[----:B------:R-:W-:Y:S01]  /*06a0*/  CS2R R106, SRZ ;  /* 0x00000000006a7805 */ /* 0x000fe2000001ff00 */
        /* <DEDUP_REMOVED lines=20> */
[----:B------:R-:W-:Y:S01]  /*07f0*/  IMAD.MOV.U32 R125, RZ, RZ, RZ ;  /* 0x000000ffff7d7224 */ /* 0x000fe200078e00ff */
[----:B------:R-:W-:Y:S01]  /*0800*/  CS2R R6, SRZ ;  /* 0x0000000000067805 */ /* 0x000fe2000001ff00 */
[----:B------:R-:W-:Y:S01]  /*0810*/  CS2R R130, SRZ ;  /* 0x0000000000827805 */ /* 0x000fe2000001ff00 */
[----:B------:R-:W-:Y:S01]  /*0820*/  CS2R R128, SRZ ;  /* 0x0000000000807805 */ /* 0x000fe2000001ff00 */
[----:B------:R-:W-:Y:S01]  /*0830*/  IMAD.MOV.U32 R4, RZ, RZ, RZ ;  /* 0x000000ffff047224 */ /* 0x000fe200078e00ff */
[----:B------:R-:W-:Y:S05]  /*0840*/  @!P1 BRA `(.L_x_22) ;  /* 0x0000837000009947 */ /* 0x000fea0003800000 */
[----:B------:R-:W-:Y:S01]  /*0850*/  ISETP.NE.U32.AND P1, PT, RZ, c[0x0][0x340], PT ;  /* 0x0000d000ff007a0c */ /* 0x000fe20003f25070 */
[----:B------:R-:W1:Y:S01]  /*0860*/  S2R R43, SR_CTAID.Y ;  /* 0x00000000002b7919 */ /* 0x000e620000002600 */
[----:B------:R-:W-:Y:S01]  /*0870*/  SHF.R.S32.HI R125, RZ, 0x1f, R124 ;  /* 0x0000001fff7d7819 */ /* 0x000fe2000001147c */
[----:B------:R-:W-:Y:S01]  /*0880*/  IMAD.WIDE.U32 R10, R2, c[0x0][0x178], RZ ;  /* 0x00005e00020a7a25 */ /* 0x000fe200078e00ff */
[----:B------:R-:W-:Y:S01]  /*0890*/  ISETP.NE.AND.EX P1, PT, RZ, c[0x0][0x344], PT, P1 ;  /* 0x0000d100ff007a0c */ /* 0x000fe20003f25310 */
[----:B------:R-:W-:-:S02]  /*08a0*/  ULEA.HI.SX32 UR15, UR18, 0xffffffff, 0x19 ;  /* 0xffffffff120f7891 */ /* 0x000fc4000f8fca3f */
[----:B------:R-:W-:Y:S02]  /*08b0*/  UMOV UR20, 0x7 ;  /* 0x0000000700147882 */ /* 0x000fe40000000000 */
[----:B------:R-:W-:-:S08]  /*08c0*/  ULDC.64 UR6, c[0x0][0x1e0] ;  /* 0x0000780000067ab9 */ /* 0x000fd00000000a00 */
[----:B------:R-:W-:-:S06]  /*08d0*/  @P1 IMAD.WIDE R6, R228, R5, c[0x0][0x340] ;  /* 0x0000d000e4061625 */ /* 0x000fcc00078e0205 */
[----:B------:R2:W3:Y:S01]  /*08e0*/  @P1 LDG.E R6, [R6.64] ;  /* 0x0000001006061981 */ /* 0x0004e2000c1e1900 */
[----:B------:R-:W-:Y:S01]  /*08f0*/  SHF.R.S32.HI R5, RZ, 0x1f, R2 ;  /* 0x0000001fff057819 */ /* 0x000fe20000011402 */
[----:B------:R-:W-:Y:S01]  /*0900*/  USHF.L.U64.HI UR20, UR6, UR20, UR7 ;  /* 0x0000001406147299 */ /* 0x000fe20008010207 */
[-C--:B------:R-:W-:Y:S01]  /*0910*/  LEA.HI R40, R125, R124.reuse, RZ, 0x3 ;  /* 0x0000007c7d287211 */ /* 0x080fe200078f18ff */
[----:B------:R-:W-:Y:S01]  /*0920*/  USHF.L.U32 UR21, UR6, 0x7, URZ ;  /* 0x0000000706157899 */ /* 0x000fe2000800063f */
[----:B-1----:R-:W-:Y:S01]  /*0930*/  SHF.R.S32.HI R44, RZ, 0x1f, R43 ;  /* 0x0000001fff2c7819 */ /* 0x002fe2000001142b */
[----:B------:R-:W-:Y:S01]  /*0940*/  IMAD R5, R5, c[0x0][0x178], RZ ;  /* 0x00005e0005057a24 */ /* 0x000fe200078e02ff */
[----:B------:R-:W-:Y:S01]  /*0950*/  LOP3.LUT R41, R40, 0xfffffff8, RZ, 0xc0, !PT ;  /* 0xfffffff828297812 */ /* 0x000fe200078ec0ff */
[----:B------:R-:W-:Y:S01]  /*0960*/  USHF.R.S32.HI UR9, URZ, 0x1f, UR15 ;  /* 0x0000001f3f097899 */ /* 0x000fe2000801140f */
[----:B------:R-:W-:Y:S01]  /*0970*/  SHF.R.S32.HI R40, RZ, 0x3, R40 ;  /* 0x00000003ff287819 */ /* 0x000fe20000011428 */
[----:B------:R-:W-:Y:S01]  /*0980*/  IMAD R5, R2, c[0x0][0x17c], R5 ;  /* 0x00005f0002057a24 */ /* 0x000fe200078e0205 */
[----:B------:R-:W-:Y:S01]  /*0990*/  LEA.HI R12, R125, R124, RZ, 0x6 ;  /* 0x0000007c7d0c7211 */ /* 0x000fe200078f30ff */
[----:B------:R-:W-:Y:S01]  /*09a0*/  IMAD.MOV.U32 R2, RZ, RZ, c[0x0][0x2c4] ;  /* 0x0000b100ff027624 */ /* 0x000fe200078e00ff */
[----:B------:R-:W-:Y:S01]  /*09b0*/  UIMAD UR4, UR20, UR15, URZ ;  /* 0x0000000f140472a4 */ /* 0x000fe2000f8e023f */
[----:B------:R-:W-:Y:S01]  /*09c0*/  IMAD.IADD R11, R11, 0x1, R5 ;  /* 0x000000010b0b7824 */ /* 0x000fe200078e0205 */
[----:B------:R-:W-:Y:S01]  /*09d0*/  SHF.R.S32.HI R5, RZ, 0x1f, R228 ;  /* 0x0000001fff057819 */ /* 0x000fe200000114e4 */
[----:B------:R-:W-:Y:S01]  /*09e0*/  IMAD.IADD R41, R124, 0x1, -R41 ;  /* 0x000000017c297824 */ /* 0x000fe200078e0a29 */
[----:B------:R-:W-:Y:S01]  /*09f0*/  ISETP.NE.AND P3, PT, R2, 0x1, PT ;  /* 0x000000010200780c */ /* 0x000fe20003f65270 */
[----:B------:R-:W-:Y:S01]  /*0a00*/  IMAD R2, R44, c[0x0][0x1b8], RZ ;  /* 0x00006e002c027a24 */ /* 0x000fe200078e02ff */
[----:B------:R-:W-:Y:S01]  /*0a10*/  UIMAD UR4, UR9, UR21, UR4 ;  /* 0x00000015090472a4 */ /* 0x000fe2000f8e0204 */
[----:B------:R-:W-:Y:S01]  /*0a20*/  IMAD R8, R41, 0x20, R40 ;  /* 0x0000002029087824 */ /* 0x000fe200078e0228 */
[----:B------:R-:W-:Y:S01]  /*0a30*/  UIMAD.WIDE.U32 UR10, UR6, 0x40, URZ ;  /* 0x00000040060a78a5 */ /* 0x000fe2000f8e003f */
[----:B------:R-:W-:Y:S01]  /*0a40*/  IMAD R9, R43, c[0x0][0x1bc], R2 ;  /* 0x00006f002b097a24 */ /* 0x000fe200078e0202 */
[----:B------:R-:W-:Y:S01]  /*0a50*/  SEL R2, R228, RZ, !P0 ;  /* 0x000000ffe4027207 */ /* 0x000fe20004000000 */
[----:B------:R-:W-:Y:S01]  /*0a60*/  IMAD R8, R3, 0x80, R8 ;  /* 0x0000008003087824 */ /* 0x000fe200078e0208 */
[----:B--2---:R-:W-:Y:S01]  /*0a70*/  SEL R7, R5, RZ, !P0 ;  /* 0x000000ff05077207 */ /* 0x004fe20004000000 */
[----:B------:R-:W-:Y:S01]  /*0a80*/  IMAD.WIDE.U32 R10, R43, c[0x0][0x1b8], R10 ;  /* 0x00006e002b0a7a25 */ /* 0x000fe200078e000a */
[----:B------:R-:W-:-:S03]  /*0a90*/  USHF.L.U32 UR8, UR7, 0x6, URZ ;  /* 0x0000000607087899 */ /* 0x000fc6000800063f */
[----:B------:R-:W-:Y:S01]  /*0aa0*/  IMAD R7, R7, c[0x0][0x1c0], RZ ;  /* 0x0000700007077a24 */ /* 0x000fe200078e02ff */
[----:B------:R-:W-:Y:S01]  /*0ab0*/  UIADD3 UR8, UR11, UR8, URZ ;  /* 0x000000080b087290 */ /* 0x000fe2000fffe03f */
[----:B------:R-:W-:Y:S02]  /*0ac0*/  IMAD.MOV.U32 R4, RZ, RZ, R8 ;  /* 0x000000ffff047224 */ /* 0x000fe400078e0008 */
[----:B------:R-:W-:Y:S02]  /*0ad0*/  IMAD R18, R2, c[0x0][0x1c4], R7 ;  /* 0x0000710002127a24 */ /* 0x000fe400078e0207 */
[----:B------:R-:W-:-:S04]  /*0ae0*/  @P3 IMAD.HI.U32 R7, R8, c[0x0][0x2c8], RZ ;  /* 0x0000b20008073a27 */ /* 0x000fc800078e00ff */
[----:B------:R-:W-:Y:S01]  /*0af0*/  IMAD.IADD R11, R11, 0x1, R9 ;  /* 0x000000010b0b7824 */ /* 0x000fe200078e0209 */
[----:B------:R-:W-:Y:S01]  /*0b00*/  @P3 SHF.R.U32.HI R4, RZ, c[0x0][0x2cc], R7 ;  /* 0x0000b300ff043a19 */ /* 0x000fe20000011607 */
[----:B------:R-:W-:Y:S01]  /*0b10*/  IMAD R7, R0, c[0x0][0x2c4], RZ ;  /* 0x0000b10000077a24 */ /* 0x000fe200078e02ff */
[----:B------:R-:W-:Y:S01]  /*0b20*/  SHF.R.S32.HI R9, RZ, 0x1f, R45 ;  /* 0x0000001fff097819 */ /* 0x000fe2000001142d */
[----:B------:R-:W-:Y:S01]  /*0b30*/  IMAD.WIDE.U32 R10, R2, c[0x0][0x1c0], R10 ;  /* 0x00007000020a7a25 */ /* 0x000fe200078e000a */
[----:B------:R-:W-:Y:S01]  /*0b40*/  SHF.R.S32.HI R13, RZ, 0x1f, R4 ;  /* 0x0000001fff0d7819 */ /* 0x000fe20000011404 */
[----:B------:R-:W-:Y:S01]  /*0b50*/  BAR.SYNC.DEFER_BLOCKING 0x0 ;  /* 0x0000000000007b1d */ /* 0x000fe20000010000 */
[----:B------:R-:W-:Y:S01]  /*0b60*/  IADD3 R45, P0, R45, R40, RZ ;  /* 0x000000282d2d7210 */ /* 0x000fe20007f1e0ff */
[----:B------:R-:W-:Y:S02]  /*0b70*/  IMAD.IADD R19, R11, 0x1, R18 ;  /* 0x000000010b137824 */ /* 0x000fe400078e0212 */
[----:B------:R-:W-:Y:S01]  /*0b80*/  IMAD.MOV.U32 R18, RZ, RZ, R10 ;  /* 0x000000ffff127224 */ /* 0x000fe200078e000a */
[----:B------:R-:W-:Y:S01]  /*0b90*/  LEA.HI.X.SX32 R48, R40, R9, 0x1, P0 ;  /* 0x0000000928307211 */ /* 0x000fe200000f0eff */
[----:B------:R-:W-:-:S02]  /*0ba0*/  IMAD R13, R13, c[0x0][0x1b0], RZ ;  /* 0x00006c000d0d7a24 */ /* 0x000fc400078e02ff */
[----:B------:R-:W-:Y:S02]  /*0bb0*/  IMAD.MOV R11, RZ, RZ, -R4 ;  /* 0x000000ffff0b7224 */ /* 0x000fe400078e0a04 */
[C---:B------:R-:W-:Y:S02]  /*0bc0*/  IMAD R13, R4.reuse, c[0x0][0x1b4], R13 ;  /* 0x00006d00040d7a24 */ /* 0x040fe400078e020d */
[----:B------:R-:W-:-:S04]  /*0bd0*/  IMAD.WIDE.U32 R18, R4, c[0x0][0x1b0], R18 ;  /* 0x00006c0004127a25 */ /* 0x000fc800078e0012 */
[----:B------:R-:W-:Y:S02]  /*0be0*/  IMAD R8, R11, c[0x0][0x2c4], R8 ;  /* 0x0000b1000b087a24 */ /* 0x000fe400078e0208 */
[----:B------:R-:W-:Y:S02]  /*0bf0*/  IMAD.IADD R19, R19, 0x1, R13 ;  /* 0x0000000113137824 */ /* 0x000fe400078e020d */
[----:B------:R-:W-:Y:S01]  /*0c00*/  IMAD R10, R3, 0x80, R40 ;  /* 0x00000080030a7824 */ /* 0x000fe200078e0228 */
[----:B------:R-:W-:Y:S01]  /*0c10*/  SHF.R.S32.HI R13, RZ, 0x1f, R8 ;  /* 0x0000001fff0d7819 */ /* 0x000fe20000011408 */
[----:B------:R-:W-:Y:S01]  /*0c20*/  IMAD.U32 R0, RZ, RZ, UR15 ;  /* 0x0000000fff007e24 */ /* 0x000fe2000f8e00ff */
[----:B------:R-:W-:Y:S01]  /*0c30*/  IADD3 R3, -R40, UR19, RZ ;  /* 0x0000001328037c10 */ /* 0x000fe2000fffe1ff */
[----:B------:R-:W-:Y:S01]  /*0c40*/  IMAD.SHL.U32 R46, R41, 0x8, RZ ;  /* 0x00000008292e7824 */ /* 0x000fe200078e00ff */
[C---:B------:R-:W-:Y:S01]  /*0c50*/  IADD3 R2, R10.reuse, 0x20, RZ ;  /* 0x000000200a027810 */ /* 0x040fe20007ffe0ff */
[----:B------:R-:W-:Y:S01]  /*0c60*/  IMAD R13, R13, c[0x0][0x1a8], RZ ;  /* 0x00006a000d0d7a24 */ /* 0x000fe200078e02ff */
[-C--:B------:R-:W-:Y:S01]  /*0c70*/  ISETP.GE.AND P5, PT, R10, R7.reuse, PT ;  /* 0x000000070a00720c */ /* 0x080fe20003fa6270 */
[----:B------:R-:W-:Y:S01]  /*0c80*/  IMAD R3, R0, -0x80, R3 ;  /* 0xffffff8000037824 */ /* 0x000fe200078e0203 */
[-C--:B------:R-:W-:Y:S01]  /*0c90*/  ISETP.GE.AND P3, PT, R2, R7.reuse, PT ;  /* 0x000000070200720c */ /* 0x080fe20003f66270 */
[----:B------:R-:W-:Y:S01]  /*0ca0*/  IMAD R13, R8, c[0x0][0x1ac], R13 ;  /* 0x00006b00080d7a24 */ /* 0x000fe200078e020d */
[----:B------:R-:W-:Y:S01]  /*0cb0*/  IADD3 R0, R10, 0x40, RZ ;  /* 0x000000400a007810 */ /* 0x000fe20007ffe0ff */
[----:B------:R-:W-:Y:S01]  /*0cc0*/  IMAD R2, R48, c[0x0][0x1e0], RZ ;  /* 0x0000780030027a24 */ /* 0x000fe200078e02ff */
[----:B------:R-:W-:Y:S01]  /*0cd0*/  SHF.R.S32.HI R47, RZ, 0x1f, R46 ;  /* 0x0000001fff2f7819 */ /* 0x000fe2000001142e */
[----:B------:R-:W-:Y:S01]  /*0ce0*/  IMAD.WIDE.U32 R8, R8, c[0x0][0x1a8], R18 ;  /* 0x00006a0008087a25 */ /* 0x000fe200078e0012 */
[----:B------:R-:W-:-:S02]  /*0cf0*/  ISETP.GE.AND P4, PT, R0, R7, PT ;  /* 0x000000070000720c */ /* 0x000fc40003f86270 */
[----:B------:R-:W-:Y:S01]  /*0d00*/  IADD3 R10, R10, 0x60, RZ ;  /* 0x000000600a0a7810 */ /* 0x000fe20007ffe0ff */
[----:B------:R-:W-:Y:S01]  /*0d10*/  IMAD R15, R45, c[0x0][0x1e4], R2 ;  /* 0x000079002d0f7a24 */ /* 0x000fe200078e0202 */
[----:B------:R-:W-:Y:S01]  /*0d20*/  LEA R2, P0, R8, c[0x0][0x160], 0x1 ;  /* 0x0000580008027a11 */ /* 0x000fe200078008ff */
[----:B------:R-:W-:Y:S01]  /*0d30*/  IMAD.IADD R0, R9, 0x1, R13 ;  /* 0x0000000109007824 */ /* 0x000fe200078e020d */
[----:B------:R-:W-:Y:S01]  /*0d40*/  ISETP.GE.AND P6, PT, R46, c[0x0][0x198], PT ;  /* 0x000066002e007a0c */ /* 0x000fe20003fc6270 */
[----:B------:R-:W-:Y:S02]  /*0d50*/  IMAD.SHL.U32 R11, R40, 0x40, RZ ;  /* 0x00000040280b7824 */ /* 0x000fe400078e00ff */
[----:B------:R-:W-:Y:S01]  /*0d60*/  IMAD.WIDE.U32 R16, R45, c[0x0][0x1e0], R46 ;  /* 0x000078002d107a25 */ /* 0x000fe200078e002e */
[----:B------:R-:W-:Y:S01]  /*0d70*/  LEA.HI.X R0, R8, c[0x0][0x164], R0, 0x1, P0 ;  /* 0x0000590008007a11 */ /* 0x000fe200000f0c00 */
[----:B------:R-:W-:Y:S01]  /*0d80*/  SHFL.IDX PT, R14, R2, RZ, 0x181f ;  /* 0x00181fff020e7589 */ /* 0x000fe200000e0000 */
[----:B------:R-:W-:Y:S01]  /*0d90*/  LOP3.LUT R11, R11, 0x1c0, RZ, 0xc0, !PT ;  /* 0x000001c00b0b7812 */ /* 0x000fe200078ec0ff */
[----:B------:R-:W-:Y:S01]  /*0da0*/  IMAD.IADD R17, R17, 0x1, R15 ;  /* 0x0000000111117824 */ /* 0x000fe200078e020f */
[----:B------:R-:W-:Y:S01]  /*0db0*/  ISETP.GE.AND P0, PT, R10, R7, PT ;  /* 0x000000070a00720c */ /* 0x000fe20003f06270 */
[----:B------:R-:W1:Y:S01]  /*0dc0*/  SHFL.IDX PT, R15, R0, RZ, 0x181f ;  /* 0x00181fff000f7589 */ /* 0x000e6200000e0000 */
[----:B------:R-:W-:Y:S01]  /*0dd0*/  LOP3.LUT R4, R11, 0x38, R46, 0xf8, !PT ;  /* 0x000000380b047812 */ /* 0x000fe200078ef82e */
[----:B------:R-:W-:Y:S01]  /*0de0*/  IMAD.SHL.U32 R12, R12, 0x8, RZ ;  /* 0x000000080c0c7824 */ /* 0x000fe200078e00ff */
[----:B------:R-:W-:Y:S01]  /*0df0*/  SHF.R.U32.HI R11, RZ, 0x3, R11 ;  /* 0x00000003ff0b7819 */ /* 0x000fe2000001160b */
[----:B------:R-:W2:Y:S01]  /*0e00*/  SHFL.IDX PT, R8, R2, 0x1, 0x181f ;  /* 0x00381f0002087f89 */ /* 0x000ea200000e0000 */
[----:B------:R-:W-:-:S02]  /*0e10*/  IMAD R230, R44, c[0x0][0x1e8], RZ ;  /* 0x00007a002ce67a24 */ /* 0x000fc400078e02ff */
[----:B------:R-:W-:Y:S01]  /*0e20*/  LOP3.LUT R11, R4, R11, RZ, 0x3c, !PT ;  /* 0x0000000b040b7212 */ /* 0x000fe200078e3cff */
[----:B------:R-:W4:Y:S01]  /*0e30*/  SHFL.IDX PT, R9, R0, 0x1, 0x181f ;  /* 0x00381f0000097f89 */ /* 0x000f2200000e0000 */
[----:B------:R-:W-:Y:S01]  /*0e40*/  IADD3 R4, R46, 0x40, RZ ;  /* 0x000000402e047810 */ /* 0x000fe20007ffe0ff */
[----:B------:R-:W-:Y:S01]  /*0e50*/  IMAD R230, R43, c[0x0][0x1ec], R230 ;  /* 0x00007b002be67a24 */ /* 0x000fe200078e02e6 */
[----:B------:R-:W-:Y:S01]  /*0e60*/  LOP3.LUT R11, R11, 0xfffffe00, R12, 0xf8, !PT ;  /* 0xfffffe000b0b7812 */ /* 0x000fe200078ef80c */
[----:B------:R-:W5:Y:S01]  /*0e70*/  SHFL.IDX PT, R20, R2, 0x2, 0x181f ;  /* 0x00581f0002147f89 */ /* 0x000f6200000e0000 */
[----:B------:R-:W-:Y:S01]  /*0e80*/  @!P5 SHF.R.S32.HI R7, RZ, 0x1f, R4 ;  /* 0x0000001fff07d819 */ /* 0x000fe20000011404 */
[----:B------:R-:W-:Y:S02]  /*0e90*/  IMAD.WIDE.U32 R16, R43, c[0x0][0x1e8], R16 ;  /* 0x00007a002b107a25 */ /* 0x000fe400078e0010 */
[----:B------:R-:W1:Y:S02]  /*0ea0*/  SHFL.IDX PT, R21, R0, 0x2, 0x181f ;  /* 0x00581f0000157f89 */ /* 0x000e6400000e0000 */
[----:B------:R-:W-:-:S02]  /*0eb0*/  IMAD.SHL.U32 R227, R11, 0x2, RZ ;  /* 0x000000020be37824 */ /* 0x000fc400078e00ff */
[----:B------:R-:W-:Y:S01]  /*0ec0*/  IMAD.IADD R231, R17, 0x1, R230 ;  /* 0x0000000111e77824 */ /* 0x000fe200078e02e6 */
[----:B------:R-:W1:Y:S01]  /*0ed0*/  SHFL.IDX PT, R10, R2, 0x3, 0x181f ;  /* 0x00781f00020a7f89 */ /* 0x000e6200000e0000 */
[----:B------:R-:W-:Y:S02]  /*0ee0*/  IMAD.MOV.U32 R230, RZ, RZ, R16 ;  /* 0x000000ffffe67224 */ /* 0x000fe400078e0010 */
[----:B------:R-:W-:Y:S01]  /*0ef0*/  IMAD R44, R44, c[0x0][0x210], RZ ;  /* 0x000084002c2c7a24 */ /* 0x000fe200078e02ff */
[----:B------:R1:W1:Y:S01]  /*0f00*/  SHFL.IDX PT, R11, R0, 0x3, 0x181f ;  /* 0x00781f00000b7f89 */ /* 0x00026200000e0000 */
[--C-:B---3--:R-:W-:Y:S01]  /*0f10*/  @P1 SHF.R.S32.HI R13, RZ, 0x1f, R6.reuse ;  /* 0x0000001fff0d1819 */ /* 0x108fe20000011406 */
[----:B------:R-:W-:Y:S01]  /*0f20*/  @!P1 IMAD.MOV.U32 R13, RZ, RZ, R5 ;  /* 0x000000ffff0d9224 */ /* 0x000fe200078e0005 */
[----:B------:R-:W-:Y:S01]  /*0f30*/  @!P5 LEA.HI R5, R7, R4, RZ, 0x3 ;  /* 0x000000040705d211 */ /* 0x000fe200078f18ff */
[----:B------:R-:W-:Y:S01]  /*0f40*/  @P1 IMAD.MOV.U32 R12, RZ, RZ, R6 ;  /* 0x000000ffff0c1224 */ /* 0x000fe200078e0006 */
[----:B------:R-:W-:Y:S01]  /*0f50*/  @!P3 SHF.R.S32.HI R7, RZ, 0x1f, R4 ;  /* 0x0000001fff07b819 */ /* 0x000fe20000011404 */
[----:B------:R-:W-:Y:S01]  /*0f60*/  @!P1 IMAD.MOV.U32 R12, RZ, RZ, R228 ;  /* 0x000000ffff0c9224 */ /* 0x000fe200078e00e4 */
[----:B------:R-:W-:-:S02]  /*0f70*/  @!P5 LOP3.LUT R5, R5, 0xfffffff8, RZ, 0xc0, !PT ;  /* 0xfffffff80505d812 */ /* 0x000fc400078ec0ff */
[----:B------:R-:W-:Y:S02]  /*0f80*/  ISETP.GE.AND P1, PT, R4, c[0x0][0x198], PT ;  /* 0x0000660004007a0c */ /* 0x000fe40003f26270 */
[----:B------:R-:W-:Y:S02]  /*0f90*/  SEL R234, R12, RZ, !P2 ;  /* 0x000000ff0cea7207 */ /* 0x000fe40005000000 */
[----:B------:R-:W-:Y:S01]  /*0fa0*/  SEL R42, R13, RZ, !P2 ;  /* 0x000000ff0d2a7207 */ /* 0x000fe20005000000 */
[----:B-1----:R-:W-:Y:S01]  /*0fb0*/  @!P5 IMAD.WIDE R12, R5, 0x2, R14 ;  /* 0x00000002050cd825 */ /* 0x002fe200078e020e */
[----:B------:R-:W-:Y:S02]  /*0fc0*/  @!P3 LEA.HI R7, R7, R4, RZ, 0x3 ;  /* 0x000000040707b211 */ /* 0x000fe400078f18ff */
[----:B------:R-:W-:Y:S01]  /*0fd0*/  @!P5 LEA R6, P2, R46, R14, 0x1 ;  /* 0x0000000e2e06d211 */ /* 0x000fe200078408ff */
[----:B------:R-:W-:Y:S01]  /*0fe0*/  IMAD R233, R42, c[0x0][0x1f0], RZ ;  /* 0x00007c002ae97a24 */ /* 0x000fe200078e02ff */
[----:B------:R-:W-:Y:S01]  /*0ff0*/  @!P3 LOP3.LUT R5, R7, 0xfffffff8, RZ, 0xc0, !PT ;  /* 0xfffffff80705b812 */ /* 0x000fe200078ec0ff */
[----:B------:R-:W-:Y:S01]  /*1000*/  IMAD.WIDE.U32 R230, R234, c[0x0][0x1f0], R230 ;  /* 0x00007c00eae67a25 */ /* 0x000fe200078e00e6 */
[----:B------:R-:W-:-:S02]  /*1010*/  @!P5 LEA.HI.X R7, R46, R15, R47, 0x1, P2 ;  /* 0x0000000f2e07d211 */ /* 0x000fc400010f0c2f */
[----:B--2---:R-:W-:Y:S01]  /*1020*/  @!P3 LEA R16, P2, R46, R8, 0x1 ;  /* 0x000000082e10b211 */ /* 0x004fe200078408ff */
[----:B------:R-:W-:Y:S02]  /*1030*/  IMAD R233, R234, c[0x0][0x1f4], R233 ;  /* 0x00007d00eae97a24 */ /* 0x000fe400078e02e9 */
[----:B------:R1:W-:Y:S01]  /*1040*/  @!P5 LDGSTS.E.BYPASS.LTC128B.128 [R227+0x100], [R6.64], !P6 ;  /* 0x0010000006e3dfae */ /* 0x0003e2000f101d50 */
[----:B----4-:R-:W-:Y:S01]  /*1050*/  @!P3 IMAD.WIDE R14, R5, 0x2, R8 ;  /* 0x00000002050eb825 */ /* 0x010fe200078e0208 */
[C---:B------:R-:W-:Y:S02]  /*1060*/  @!P3 LEA.HI.X R17, R46.reuse, R9, R47, 0x1, P2 ;  /* 0x000000092e11b211 */ /* 0x040fe400010f0c2f */
[----:B------:R2:W-:Y:S01]  /*1070*/  @!P5 LDGSTS.E.BYPASS.LTC128B.128 [R227+0x4100], [R12.64], !P1 ;  /* 0x041000000ce3dfae */ /* 0x0005e2000c901d50 */
[----:B------:R-:W-:Y:S01]  /*1080*/  ISETP.GE.AND P5, PT, R3, 0x21, PT ;  /* 0x000000210300780c */ /* 0x000fe20003fa6270 */
[----:B------:R-:W-:Y:S01]  /*1090*/  IMAD.U32 R9, RZ, RZ, UR15 ;  /* 0x0000000fff097e24 */ /* 0x000fe2000f8e00ff */
[C---:B-----5:R-:W-:Y:S01]  /*10a0*/  @!P4 LEA R18, P2, R46.reuse, R20, 0x1 ;  /* 0x000000142e12c211 */ /* 0x060fe200078408ff */
[----:B------:R-:W-:Y:S01]  /*10b0*/  IMAD.IADD R233, R231, 0x1, R233 ;  /* 0x00000001e7e97824 */ /* 0x000fe200078e02e9 */
[----:B------:R3:W-:Y:S01]  /*10c0*/  @!P3 LDGSTS.E.BYPASS.LTC128B.128 [R227+0x1100], [R16.64], !P6 ;  /* 0x0110000010e3bfae */ /* 0x0007e2000f101d50 */
[----:B------:R-:W-:Y:S01]  /*10d0*/  IMAD.MOV.U32 R232, RZ, RZ, R230 ;  /* 0x000000ffffe87224 */ /* 0x000fe200078e00e6 */
[----:B------:R-:W-:Y:S01]  /*10e0*/  @!P4 LEA.HI.X R19, R46, R21, R47, 0x1, P2 ;  /* 0x000000152e13c211 */ /* 0x000fe200010f0c2f */
[----:B------:R-:W-:Y:S01]  /*10f0*/  IMAD.U32 R5, RZ, RZ, UR6 ;  /* 0x00000006ff057e24 */ /* 0x000fe2000f8e00ff */
[----:B------:R4:W-:Y:S01]  /*1100*/  @!P3 LDGSTS.E.BYPASS.LTC128B.128 [R227+0x5100], [R14.64], !P1 ;  /* 0x051000000ee3bfae */ /* 0x0009e2000c901d50 */
[----:B------:R-:W-:-:S03]  /*1110*/  IMAD.WIDE.U32 R8, R9, UR21, R232 ;  /* 0x0000001509087c25 */ /* 0x000fc6000f8e00e8 */
[----:B------:R5:W-:Y:S01]  /*1120*/  @!P4 LDGSTS.E.BYPASS.LTC128B.128 [R227+0x2100], [R18.64], !P6 ;  /* 0x0210000012e3cfae */ /* 0x000be2000f101d50 */
[----:B------:R-:W-:Y:S01]  /*1130*/  IMAD R229, R42, c[0x0][0x218], RZ ;  /* 0x000086002ae57a24 */ /* 0x000fe200078e02ff */
[----:B------:R-:W-:-:S03]  /*1140*/  @P5 LEA R5, P2, R5, R8, 0x5 ;  /* 0x0000000805055211 */ /* 0x000fc600078428ff */
[----:B------:R-:W-:Y:S02]  /*1150*/  IMAD R229, R234, c[0x0][0x21c], R229 ;  /* 0x00008700eae57a24 */ /* 0x000fe400078e02e5 */
[----:B-1----:R-:W-:Y:S01]  /*1160*/  IMAD.U32 R7, RZ, RZ, UR7 ;  /* 0x00000007ff077e24 */ /* 0x002fe2000f8e00ff */
[CC--:B------:R-:W-:Y:S02]  /*1170*/  LEA.HI R6, R125.reuse, R124.reuse, RZ, 0x4 ;  /* 0x0000007c7d067211 */ /* 0x0c0fe400078f20ff */
[----:B------:R-:W-:Y:S01]  /*1180*/  LEA.HI R125, R125, R124, RZ, 0x5 ;  /* 0x0000007c7d7d7211 */ /* 0x000fe200078f28ff */
[----:B--2---:R-:W-:Y:S01]  /*1190*/  IMAD.U32 R12, RZ, RZ, UR6 ;  /* 0x00000006ff0c7e24 */ /* 0x004fe2000f8e00ff */
[----:B------:R-:W-:-:S04]  /*11a0*/  @!P4 SHF.R.S32.HI R13, RZ, 0x1f, R4 ;  /* 0x0000001fff0dc819 */ /* 0x000fc80000011404 */
[----:B------:R-:W-:Y:S02]  /*11b0*/  @!P4 LEA.HI R0, R13, R4, RZ, 0x3 ;  /* 0x000000040d00c211 */ /* 0x000fe400078f18ff */
[----:B------:R-:W-:Y:S02]  /*11c0*/  IADD3 R13, R9, UR4, RZ ;  /* 0x00000004090d7c10 */ /* 0x000fe4000fffe0ff */
[----:B------:R-:W-:Y:S02]  /*11d0*/  @!P4 LOP3.LUT R0, R0, 0xfffffff8, RZ, 0xc0, !PT ;  /* 0xfffffff80000c812 */ /* 0x000fe400078ec0ff */
[----:B------:R-:W-:Y:S02]  /*11e0*/  @P5 LEA.HI.X R2, R12, R13, R7, 0x5, P2 ;  /* 0x0000000d0c025211 */ /* 0x000fe400010f2c07 */
[----:B----4-:R-:W-:Y:S01]  /*11f0*/  @P5 LEA R14, P2, R5, c[0x0][0x1c8], 0x1 ;  /* 0x00007200050e5a11 */ /* 0x010fe200078408ff */
[----:B------:R-:W-:Y:S01]  /*1200*/  @!P4 IMAD.WIDE R20, R0, 0x2, R20 ;  /* 0x000000020014c825 */ /* 0x000fe200078e0214 */
[----:B---3--:R-:W-:-:S02]  /*1210*/  @!P0 LEA R16, P3, R46, R10, 0x1 ;  /* 0x0000000a2e108211 */ /* 0x008fc400078608ff */
[----:B------:R-:W-:Y:S02]  /*1220*/  @P5 LEA.HI.X R15, R5, c[0x0][0x1cc], R2, 0x1, P2 ;  /* 0x00007300050f5a11 */ /* 0x000fe400010f0c02 */
[----:B------:R-:W-:Y:S01]  /*1230*/  @!P0 LEA.HI.X R17, R46, R11, R47, 0x1, P3 ;  /* 0x0000000b2e118211 */ /* 0x000fe200018f0c2f */
[----:B------:R1:W-:Y:S01]  /*1240*/  @!P4 LDGSTS.E.BYPASS.LTC128B.128 [R227+0x6100], [R20.64], !P1 ;  /* 0x0610000014e3cfae */ /* 0x0003e2000c901d50 */
[----:B------:R-:W-:Y:S02]  /*1250*/  LOP3.LUT R5, R6, 0xfffffff0, RZ, 0xc0, !PT ;  /* 0xfffffff006057812 */ /* 0x000fe400078ec0ff */
[----:B------:R-:W-:Y:S01]  /*1260*/  @!P0 SHF.R.S32.HI R9, RZ, 0x1f, R4 ;  /* 0x0000001fff098819 */ /* 0x000fe20000011404 */
[----:B------:R2:W-:Y:S01]  /*1270*/  @!P0 LDGSTS.E.BYPASS.LTC128B.128 [R227+0x3100], [R16.64], !P6 ;  /* 0x0310000010e38fae */ /* 0x0005e2000f101d50 */
[----:B------:R-:W-:Y:S01]  /*1280*/  ISETP.GE.AND P6, PT, R3, 0x1, PT ;  /* 0x000000010300780c */ /* 0x000fe20003fc6270 */
[----:B------:R-:W-:Y:S01]  /*1290*/  IMAD.IADD R5, R124, 0x1, -R5 ;  /* 0x000000017c057824 */ /* 0x000fe200078e0a05 */
[----:B------:R-:W-:-:S02]  /*12a0*/  @!P0 LEA.HI R2, R9, R4, RZ, 0x3 ;  /* 0x0000000409028211 */ /* 0x000fc400078f18ff */
[----:B------:R-:W-:Y:S02]  /*12b0*/  SHF.R.S32.HI R7, RZ, 0x4, R6 ;  /* 0x00000004ff077819 */ /* 0x000fe40000011406 */
[----:B------:R-:W-:Y:S02]  /*12c0*/  @!P0 LOP3.LUT R2, R2, 0xfffffff8, RZ, 0xc0, !PT ;  /* 0xfffffff802028812 */ /* 0x000fe400078ec0ff */
[----:B------:R-:W-:Y:S02]  /*12d0*/  SHF.R.S32.HI R0, RZ, 0x1f, R5 ;  /* 0x0000001fff007819 */ /* 0x000fe40000011405 */
[C---:B------:R-:W-:Y:S02]  /*12e0*/  ISETP.GE.AND P4, PT, R3.reuse, 0x41, PT ;  /* 0x000000410300780c */ /* 0x040fe40003f86270 */
[----:B------:R-:W-:Y:S02]  /*12f0*/  LEA.HI R6, R6, R7, RZ, 0x1 ;  /* 0x0000000706067211 */ /* 0x000fe400078f08ff */
[----:B------:R-:W-:Y:S01]  /*1300*/  ISETP.GE.AND P2, PT, R3, 0x61, PT ;  /* 0x000000610300780c */ /* 0x000fe20003f46270 */
[----:B------:R-:W-:Y:S01]  /*1310*/  IMAD.U32 R3, RZ, RZ, UR6 ;  /* 0x00000006ff037e24 */ /* 0x000fe2000f8e00ff */
[----:B------:R-:W-:-:S02]  /*1320*/  LEA.HI R0, R0, R5, RZ, 0x3 ;  /* 0x0000000500007211 */ /* 0x000fc400078f18ff */
[----:B------:R-:W-:Y:S02]  /*1330*/  LOP3.LUT R12, R6, 0xfffffffe, RZ, 0xc0, !PT ;  /* 0xfffffffe060c7812 */ /* 0x000fe400078ec0ff */
[----:B------:R-:W-:Y:S02]  /*1340*/  LOP3.LUT R6, R0, 0xfffffff8, RZ, 0xc0, !PT ;  /* 0xfffffff800067812 */ /* 0x000fe400078ec0ff */
[----:B------:R-:W-:Y:S01]  /*1350*/  ISETP.GE.AND P3, PT, R46, c[0x0][0x1d4], PT ;  /* 0x000075002e007a0c */ /* 0x000fe20003f66270 */
[----:B------:R-:W-:Y:S02]  /*1360*/  IMAD.IADD R226, R7, 0x1, -R12 ;  /* 0x0000000107e27824 */ /* 0x000fe400078e0a0c */
[----:B------:R-:W-:Y:S02]  /*1370*/  IMAD.IADD R6, R5, 0x1, -R6 ;  /* 0x0000000105067824 */ /* 0x000fe400078e0a06 */
[----:B--2---:R-:W-:Y:S01]  /*1380*/  @!P0 IMAD.WIDE R16, R2, 0x2, R10 ;  /* 0x0000000202108825 */ /* 0x004fe200078e020a */
[----:B------:R-:W-:-:S03]  /*1390*/  VOTEU.ANY UP0, P2 ;  /* 0x00000000003f7886 */ /* 0x000fc60001000100 */
[----:B------:R-:W-:Y:S01]  /*13a0*/  IMAD.SHL.U32 R7, R6, 0x40, RZ ;  /* 0x0000004006077824 */ /* 0x000fe200078e00ff */
[----:B------:R2:W-:Y:S01]  /*13b0*/  @!P0 LDGSTS.E.BYPASS.LTC128B.128 [R227+0x7100], [R16.64], !P1 ;  /* 0x0710000010e38fae */ /* 0x0005e2000c901d50 */
[----:B------:R-:W-:Y:S01]  /*13c0*/  @P6 LEA R10, P0, R8, c[0x0][0x1c8], 0x1 ;  /* 0x00007200080a6a11 */ /* 0x000fe200078008ff */
[----:B------:R-:W-:Y:S01]  /*13d0*/  @P2 IMAD.MOV.U32 R12, RZ, RZ, R8 ;  /* 0x000000ffff0c2224 */ /* 0x000fe200078e0008 */
[----:B------:R-:W-:Y:S01]  /*13e0*/  @UP0 UIMAD UR4, UR7, 0x60, URZ ;  /* 0x00000060070408a4 */ /* 0x000fe2000f8e023f */
[----:B------:R-:W-:Y:S01]  /*13f0*/  IMAD.SHL.U32 R5, R226, 0x8, RZ ;  /* 0x00000008e2057824 */ /* 0x000fe200078e00ff */
[C---:B------:R-:W-:Y:S01]  /*1400*/  @P6 LEA.HI.X R11, R8.reuse, c[0x0][0x1cc], R13, 0x1, P0 ;  /* 0x00007300080b6a11 */ /* 0x040fe200000f0c0d */
[----:B------:R-:W0:Y:S01]  /*1410*/  LDGDEPBAR ;  /* 0x00000000000079af */ /* 0x000e220000000000 */
[----:B------:R-:W-:Y:S01]  /*1420*/  @P4 IADD3 R2, P0, R8, UR10, RZ ;  /* 0x0000000a08024c10 */ /* 0x000fe2000ff1e0ff */
[----:B------:R-:W-:Y:S01]  /*1430*/  IMAD.WIDE.U32 R46, R45, c[0x0][0x208], R46 ;  /* 0x000082002d2e7a25 */ /* 0x000fe200078e002e */
[----:B------:R-:W-:Y:S01]  /*1440*/  LOP3.LUT R8, R7, 0x1c0, RZ, 0xc0, !PT ;  /* 0x000001c007087812 */ /* 0x000fe200078ec0ff */
[----:B------:R3:W-:Y:S01]  /*1450*/  @P6 LDGSTS.E.BYPASS.LTC128B.128 [R227+0x8100], [R10.64], !P3 ;  /* 0x081000000ae36fae */ /* 0x0007e2000d901d50 */
[----:B------:R-:W-:Y:S01]  /*1460*/  @P4 IADD3.X R9, R13, UR8, RZ, P0, !PT ;  /* 0x000000080d094c10 */ /* 0x000fe200087fe4ff */
[----:B------:R-:W-:Y:S01]  /*1470*/  @P2 IMAD.WIDE.U32 R12, R3, 0x60, R12 ;  /* 0x00000060030c2825 */ /* 0x000fe200078e000c */
[----:B------:R-:W-:-:S03]  /*1480*/  ISETP.GE.AND P0, PT, R4, c[0x0][0x1d4], PT ;  /* 0x0000750004007a0c */ /* 0x000fc60003f06270 */
[----:B------:R-:W-:Y:S01]  /*1490*/  IMAD.SHL.U32 R7, R0, 0x40, RZ ;  /* 0x0000004000077824 */ /* 0x000fe200078e00ff */
[----:B------:R-:W-:Y:S01]  /*14a0*/  @P2 IADD3 R3, R13, UR4, RZ ;  /* 0x000000040d032c10 */ /* 0x000fe2000fffe0ff */
[----:B------:R-:W-:Y:S02]  /*14b0*/  ULDC.64 UR4, c[0x0][0x208] ;  /* 0x0000820000047ab9 */ /* 0x000fe40000000a00 */
[----:B------:R-:W-:Y:S02]  /*14c0*/  UIMAD UR9, UR9, UR4, URZ ;  /* 0x00000004090972a4 */ /* 0x000fe4000f8e023f */
[----:B------:R-:W-:Y:S02]  /*14d0*/  UIMAD.WIDE.U32 UR12, UR15, UR4, URZ ;  /* 0x000000040f0c72a5 */ /* 0x000fe4000f8e003f */
[----:B------:R-:W-:Y:S02]  /*14e0*/  UIMAD UR9, UR15, UR5, UR9 ;  /* 0x000000050f0972a4 */ /* 0x000fe4000f8e0209 */
[----:B------:R3:W-:Y:S01]  /*14f0*/  @P6 LDGSTS.E.BYPASS.LTC128B.128 [R227+0xc100], [R10.64+0x80], !P0 ;  /* 0x0c1000800ae36fae */ /* 0x0007e2000c101d50 */
[----:B--2---:R-:W-:Y:S01]  /*1500*/  @P4 LEA R16, P1, R2, c[0x0][0x1c8], 0x1 ;  /* 0x0000720002104a11 */ /* 0x004fe200078208ff */
[----:B------:R-:W-:-:S02]  /*1510*/  UIMAD UR15, UR15, -0x80, UR19 ;  /* 0xffffff800f0f78a4 */ /* 0x000fc4000f8e0213 */
[----:B------:R2:W-:Y:S01]  /*1520*/  @P5 LDGSTS.E.BYPASS.LTC128B.128 [R227+0x9100], [R14.64], !P3 ;  /* 0x091000000ee35fae */ /* 0x0005e2000d901d50 */
[----:B------:R-:W-:Y:S01]  /*1530*/  @P4 LEA.HI.X R17, R2, c[0x0][0x1cc], R9, 0x1, P1 ;  /* 0x0000730002114a11 */ /* 0x000fe200008f0c09 */
[----:B------:R-:W-:Y:S01]  /*1540*/  IMAD.SHL.U32 R9, R125, 0x20, RZ ;  /* 0x000000207d097824 */ /* 0x000fe200078e00ff */
[----:B------:R-:W-:Y:S01]  /*1550*/  LOP3.LUT R2, R8, 0x8, R5, 0xf8, !PT ;  /* 0x0000000808027812 */ /* 0x000fe200078ef805 */
[----:B------:R2:W-:Y:S01]  /*1560*/  @P5 LDGSTS.E.BYPASS.LTC128B.128 [R227+0xd100], [R14.64+0x80], !P0 ;  /* 0x0d1000800ee35fae */ /* 0x0005e2000c101d50 */
[----:B------:R-:W-:Y:S01]  /*1570*/  SHF.R.U32.HI R5, RZ, 0x3, R8 ;  /* 0x00000003ff057819 */ /* 0x000fe20000011608 */
[----:B------:R-:W-:Y:S01]  /*1580*/  IMAD.SHL.U32 R8, R41, 0x40, RZ ;  /* 0x0000004029087824 */ /* 0x000fe200078e00ff */
[----:B------:R-:W-:Y:S01]  /*1590*/  @P2 LEA R4, P1, R12, c[0x0][0x1c8], 0x1 ;  /* 0x000072000c042a11 */ /* 0x000fe200078208ff */
[----:B------:R5:W-:Y:S01]  /*15a0*/  @P4 LDGSTS.E.BYPASS.LTC128B.128 [R227+0xa100], [R16.64], !P3 ;  /* 0x0a10000010e34fae */ /* 0x000be2000d901d50 */
[----:B------:R-:W-:Y:S01]  /*15b0*/  LOP3.LUT R2, R2, R5, RZ, 0x3c, !PT ;  /* 0x0000000502027212 */ /* 0x000fe200078e3cff */
[----:B------:R-:W-:Y:S01]  /*15c0*/  UIADD3 UR9, UR13, UR9, URZ ;  /* 0x000000090d097290 */ /* 0x000fe2000fffe03f */
[----:B------:R-:W-:Y:S01]  /*15d0*/  @P2 LEA.HI.X R5, R12, c[0x0][0x1cc], R3, 0x1, P1 ;  /* 0x000073000c052a11 */ /* 0x000fe200008f0c03 */
[----:B------:R5:W-:Y:S01]  /*15e0*/  @P4 LDGSTS.E.BYPASS.LTC128B.128 [R227+0xe100], [R16.64+0x80], !P0 ;  /* 0x0e10008010e34fae */ /* 0x000be2000c101d50 */
[----:B------:R-:W-:Y:S01]  /*15f0*/  IMAD.SHL.U32 R3, R40, 0x8, RZ ;  /* 0x0000000828037824 */ /* 0x000fe200078e00ff */
[----:B------:R-:W-:Y:S01]  /*1600*/  LOP3.LUT R0, R2, 0xfffffe00, R7, 0xf8, !PT ;  /* 0xfffffe0002007812 */ /* 0x000fe200078ef807 */
[----:B------:R-:W-:Y:S01]  /*1610*/  IMAD.MOV.U32 R7, RZ, RZ, 0x10 ;  /* 0x00000010ff077424 */ /* 0x000fe200078e00ff */
[----:B------:R4:W-:Y:S01]  /*1620*/  @P2 LDGSTS.E.BYPASS.LTC128B.128 [R227+0xb100], [R4.64], !P3 ;  /* 0x0b10000004e32fae */ /* 0x0009e2000d901d50 */
[----:B------:R-:W-:-:S02]  /*1630*/  LOP3.LUT R9, R9, 0x7ffffc00, RZ, 0xc0, !PT ;  /* 0x7ffffc0009097812 */ /* 0x000fc400078ec0ff */
[----:B------:R-:W-:Y:S01]  /*1640*/  LOP3.LUT R8, R8, 0x1c0, RZ, 0xc0, !PT ;  /* 0x000001c008087812 */ /* 0x000fe200078ec0ff */
[----:B------:R4:W-:Y:S01]  /*1650*/  @P2 LDGSTS.E.BYPASS.LTC128B.128 [R227+0xf100], [R4.64+0x80], !P0 ;  /* 0x0f10008004e32fae */ /* 0x0009e2000c101d50 */
[----:B------:R-:W-:Y:S01]  /*1660*/  R2P PR, R6, 0x6 ;  /* 0x0000000606007804 */ /* 0x000fe20000000000 */
[----:B------:R-:W-:Y:S01]  /*1670*/  IMAD.IADD R6, R0, 0x1, R9 ;  /* 0x0000000100067824 */ /* 0x000fe200078e0209 */
[----:B------:R-:W-:Y:S01]  /*1680*/  LOP3.LUT R3, R8, 0x8, R3, 0xf8, !PT ;  /* 0x0000000808037812 */ /* 0x000fe200078ef803 */
[----:B------:R-:W0:Y:S01]  /*1690*/  LDGDEPBAR ;  /* 0x00000000000079af */ /* 0x000e220000000000 */
[----:B------:R-:W-:Y:S02]  /*16a0*/  SHF.R.U32.HI R2, RZ, 0x3, R8 ;  /* 0x00000003ff027819 */ /* 0x000fe40000011608 */
[----:B------:R-:W-:Y:S02]  /*16b0*/  SEL R7, R7, 0xfffffff0, !P1 ;  /* 0xfffffff007077807 */ /* 0x000fe40004800000 */
[----:B------:R-:W-:-:S02]  /*16c0*/  LOP3.LUT R3, R3, R2, RZ, 0x3c, !PT ;  /* 0x0000000203037212 */ /* 0x000fc400078e3cff */
[C---:B------:R-:W-:Y:S01]  /*16d0*/  LEA R2, R6.reuse, 0x100, 0x1 ;  /* 0x0000010006027811 */ /* 0x040fe200078e08ff */
[----:B------:R-:W-:Y:S01]  /*16e0*/  IMAD.SHL.U32 R6, R6, 0x2, RZ ;  /* 0x0000000206067824 */ /* 0x000fe200078e00ff */
[----:B------:R-:W-:Y:S01]  /*16f0*/  LOP3.LUT P1, RZ, R41, 0x2, RZ, 0xc0, !PT ;  /* 0x0000000229ff7812 */ /* 0x000fe2000782c0ff */
[----:B------:R-:W-:Y:S01]  /*1700*/  IMAD R226, R226, 0x200, R3 ;  /* 0x00000200e2e27824 */ /* 0x000fe200078e0203 */
[----:B------:R-:W-:-:S03]  /*1710*/  IADD3 R40, -R40, UR15, RZ ;  /* 0x0000000f28287c10 */ /* 0x000fc6000fffe1ff */
[----:B------:R-:W-:Y:S01]  /*1720*/  IMAD.SHL.U32 R226, R226, 0x2, RZ ;  /* 0x00000002e2e27824 */ /* 0x000fe200078e00ff */
[C---:B------:R-:W-:Y:S02]  /*1730*/  ISETP.LT.OR P5, PT, R40.reuse, 0x1, P3 ;  /* 0x000000012800780c */ /* 0x040fe40001fa1670 */
[----:B------:R-:W-:Y:S02]  /*1740*/  ISETP.LT.OR P6, PT, R40, 0x1, P0 ;  /* 0x000000012800780c */ /* 0x000fe400007c1670 */
[----:B------:R-:W-:Y:S02]  /*1750*/  IADD3 R225, R226, 0x8120, RZ ;  /* 0x00008120e2e17810 */ /* 0x000fe40007ffe0ff */
[----:B------:R-:W-:Y:S01]  /*1760*/  ISETP.LT.OR P4, PT, R40, 0x21, P3 ;  /* 0x000000212800780c */ /* 0x000fe20001f81670 */
[----:B----4-:R-:W-:Y:S01]  /*1770*/  IMAD.MOV.U32 R5, RZ, RZ, 0x20 ;  /* 0x00000020ff057424 */ /* 0x010fe200078e00ff */
[----:B------:R-:W-:-:S04]  /*1780*/  DEPBAR.LE SB0, 0x1 ;  /* 0x000080400000791a */ /* 0x000fc80000000000 */
[----:B------:R-:W-:Y:S01]  /*1790*/  BAR.SYNC.DEFER_BLOCKING 0x0 ;  /* 0x0000000000007b1d */ /* 0x000fe20000010000 */
[----:B------:R-:W-:Y:S01]  /*17a0*/  SEL R5, R5, 0xffffffe0, !P2 ;  /* 0xffffffe005057807 */ /* 0x000fe20005000000 */
[----:B------:R-:W-:Y:S01]  /*17b0*/  IMAD R4, R7, 0x2, R2 ;  /* 0x0000000207047824 */ /* 0x000fe200078e0202 */
[----:B------:R-:W-:-:S03]  /*17c0*/  LOP3.LUT P2, RZ, R41, 0x4, RZ, 0xc0, !PT ;  /* 0x0000000429ff7812 */ /* 0x000fc6000784c0ff */
[C---:B------:R-:W-:Y:S02]  /*17d0*/  IMAD R3, R5.reuse, 0x2, R2 ;  /* 0x0000000205037824 */ /* 0x040fe400078e0202 */
[----:B------:R-:W-:Y:S01]  /*17e0*/  IMAD R2, R5, 0x2, R4 ;  /* 0x0000000205027824 */ /* 0x000fe200078e0204 */
[----:B------:R-:W-:Y:S04]  /*17f0*/  LDSM.16.M88.4 R140, [R6+0x100] ;  /* 0x00010000068c783b */ /* 0x000fe80000000200 */
[----:B------:R-:W-:Y:S04]  /*1800*/  LDSM.16.M88.4 R184, [R6+0x4100] ;  /* 0x0041000006b8783b */ /* 0x000fe80000000200 */
[----:B------:R-:W-:Y:S04]  /*1810*/  LDSM.16.M88.4 R168, [R4] ;  /* 0x0000000004a8783b */ /* 0x000fe80000000200 */
[----:B------:R4:W-:Y:S04]  /*1820*/  LDSM.16.M88.4 R188, [R4+0x4000] ;  /* 0x0040000004bc783b */ /* 0x0009e80000000200 */
[----:B------:R-:W-:Y:S04]  /*1830*/  LDSM.16.M88.4 R176, [R3] ;  /* 0x0000000003b0783b */ /* 0x000fe80000000200 */
[----:B------:R-:W-:Y:S04]  /*1840*/  LDSM.16.M88.4 R196, [R3+0x4000] ;  /* 0x0040000003c4783b */ /* 0x000fe80000000200 */
[----:B------:R-:W-:Y:S04]  /*1850*/  LDSM.16.M88.4 R180, [R2] ;  /* 0x0000000002b4783b */ /* 0x000fe80000000200 */
[----:B------:R1:W-:Y:S04]  /*1860*/  LDSM.16.M88.4 R200, [R2+0x4000] ;  /* 0x0040000002c8783b */ /* 0x0003e80000000200 */
[----:B------:R-:W-:Y:S01]  /*1870*/  BAR.SYNC.DEFER_BLOCKING 0x0 ;  /* 0x0000000000007b1d */ /* 0x000fe20000010000 */
[----:B----4-:R-:W-:-:S04]  /*1880*/  IADD3 R4, R226, 0x8100, RZ ;  /* 0x00008100e2047810 */ /* 0x010fc80007ffe0ff */
[----:B------:R-:W-:Y:S01]  /*1890*/  @P1 IADD3 R225, R4, -0x20, RZ ;  /* 0xffffffe004e11810 */ /* 0x000fe20007ffe0ff */
[----:B------:R-:W-:Y:S01]  /*18a0*/  IMAD.U32 R4, RZ, RZ, UR9 ;  /* 0x00000009ff047e24 */ /* 0x000fe2000f8e00ff */
[----:B------:R-:W-:Y:S02]  /*18b0*/  USHF.L.U32 UR9, UR4, 0x6, URZ ;  /* 0x0000000604097899 */ /* 0x000fe4000800063f */
[C---:B------:R-:W-:Y:S02]  /*18c0*/  IADD3 R219, R225.reuse, 0x800, RZ ;  /* 0x00000800e1db7810 */ /* 0x040fe40007ffe0ff */
[----:B------:R-:W-:Y:S01]  /*18d0*/  UIADD3 UR14, UP0, UR9, 0x80, URZ ;  /* 0x00000080090e7890 */ /* 0x000fe2000ff1e03f */
[C---:B------:R-:W-:Y:S02]  /*18e0*/  IADD3 R218, R225.reuse, 0x1000, RZ ;  /* 0x00001000e1da7810 */ /* 0x040fe40007ffe0ff */
[C---:B------:R-:W-:Y:S02]  /*18f0*/  IADD3 R217, R225.reuse, 0x1800, RZ ;  /* 0x00001800e1d97810 */ /* 0x040fe40007ffe0ff */
[C---:B------:R-:W-:Y:S01]  /*1900*/  IADD3 R216, R225.reuse, 0x2000, RZ ;  /* 0x00002000e1d87810 */ /* 0x040fe20007ffe0ff */
[----:B-1----:R-:W-:Y:S01]  /*1910*/  IMAD R2, R48, c[0x0][0x208], RZ ;  /* 0x0000820030027a24 */ /* 0x002fe200078e02ff */
[----:B------:R-:W-:-:S02]  /*1920*/  IADD3 R215, R225, 0x2800, RZ ;  /* 0x00002800e1d77810 */ /* 0x000fc40007ffe0ff */
[----:B------:R-:W-:Y:S01]  /*1930*/  IADD3 R214, R225, 0x3000, RZ ;  /* 0x00003000e1d67810 */ /* 0x000fe20007ffe0ff */
[----:B------:R-:W-:Y:S01]  /*1940*/  IMAD R2, R45, c[0x0][0x20c], R2 ;  /* 0x000083002d027a24 */ /* 0x000fe200078e0202 */
[----:B------:R-:W-:-:S04]  /*1950*/  DEPBAR.LE SB0, 0x0 ;  /* 0x000080000000791a */ /* 0x000fc80000000000 */
[----:B------:R-:W-:Y:S01]  /*1960*/  BAR.SYNC.DEFER_BLOCKING 0x0 ;  /* 0x0000000000007b1d */ /* 0x000fe20000010000 */
[----:B------:R-:W-:Y:S01]  /*1970*/  IMAD.IADD R47, R47, 0x1, R2 ;  /* 0x000000012f2f7824 */ /* 0x000fe200078e0202 */
[C---:B------:R-:W-:Y:S01]  /*1980*/  IADD3 R213, R225.reuse, 0x3800, RZ ;  /* 0x00003800e1d57810 */ /* 0x040fe20007ffe0ff */
[----:B------:R-:W-:Y:S01]  /*1990*/  IMAD.U32 R45, RZ, RZ, UR9 ;  /* 0x00000009ff2d7e24 */ /* 0x000fe2000f8e00ff */
[----:B------:R-:W-:Y:S01]  /*19a0*/  IADD3 R211, R225, 0x4000, RZ ;  /* 0x00004000e1d37810 */ /* 0x000fe20007ffe0ff */
[----:B------:R-:W-:Y:S01]  /*19b0*/  IMAD.WIDE.U32 R2, R43, c[0x0][0x210], R46 ;  /* 0x000084002b027a25 */ /* 0x000fe200078e002e */
[C---:B------:R-:W-:Y:S02]  /*19c0*/  IADD3 R210, R225.reuse, 0x4800, RZ ;  /* 0x00004800e1d27810 */ /* 0x040fe40007ffe0ff */
[C---:B------:R-:W-:Y:S02]  /*19d0*/  IADD3 R209, R225.reuse, 0x5000, RZ ;  /* 0x00005000e1d17810 */ /* 0x040fe40007ffe0ff */
[----:B------:R-:W-:-:S02]  /*19e0*/  IADD3 R208, R225, 0x5800, RZ ;  /* 0x00005800e1d07810 */ /* 0x000fc40007ffe0ff */
[C---:B------:R-:W-:Y:S02]  /*19f0*/  IADD3 R207, R225.reuse, 0x6000, RZ ;  /* 0x00006000e1cf7810 */ /* 0x040fe40007ffe0ff */
[C---:B------:R-:W-:Y:S02]  /*1a00*/  IADD3 R206, R225.reuse, 0x6800, RZ ;  /* 0x00006800e1ce7810 */ /* 0x040fe40007ffe0ff */
[C---:B------:R-:W-:Y:S02]  /*1a10*/  IADD3 R205, R225.reuse, 0x7000, RZ ;  /* 0x00007000e1cd7810 */ /* 0x040fe40007ffe0ff */
[----:B------:R-:W-:Y:S01]  /*1a20*/  IADD3 R204, R225, 0x7800, RZ ;  /* 0x00007800e1cc7810 */ /* 0x000fe20007ffe0ff */
[----:B------:R-:W1:Y:S04]  /*1a30*/  LDSM.16.M88.4 R24, [R226+0x8100] ;  /* 0x00810000e218783b */ /* 0x000e680000000200 */
[----:B-----5:R-:W4:Y:S04]  /*1a40*/  LDSM.16.M88.4 R16, [R226+0x8900] ;  /* 0x00890000e210783b */ /* 0x020f280000000200 */
[----:B--2---:R-:W2:Y:S04]  /*1a50*/  LDSM.16.M88.4 R12, [R225] ;  /* 0x00000000e10c783b */ /* 0x004ea80000000200 */
[----:B------:R-:W5:Y:S04]  /*1a60*/  LDSM.16.M88.4 R36, [R225+0x800] ;  /* 0x00080000e124783b */ /* 0x000f680000000200 */
[----:B---3--:R-:W3:Y:S04]  /*1a70*/  LDSM.16.M88.4 R8, [R226+0x9100] ;  /* 0x00910000e208783b */ /* 0x008ee80000000200 */
[----:B------:R-:W2:Y:S04]  /*1a80*/  LDSM.16.M88.4 R96, [R226+0x9900] ;  /* 0x00990000e260783b */ /* 0x000ea80000000200 */
[----:B------:R-:W2:Y:S04]  /*1a90*/  LDSM.16.M88.4 R32, [R225+0x1000] ;  /* 0x00100000e120783b */ /* 0x000ea80000000200 */
[----:B------:R-:W2:Y:S04]  /*1aa0*/  LDSM.16.M88.4 R88, [R226+0xa100] ;  /* 0x00a10000e258783b */ /* 0x000ea80000000200 */
[----:B------:R-:W-:Y:S04]  /*1ab0*/  LDSM.16.M88.4 R64, [R226+0xb900] ;  /* 0x00b90000e240783b */ /* 0x000fe80000000200 */
[----:B------:R-:W-:Y:S01]  /*1ac0*/  LDSM.16.M88.4 R72, [R226+0xb100] ;  /* 0x00b10000e248783b */ /* 0x000fe20000000200 */
[C---:B-1----:R-:W-:Y:S03]  /*1ad0*/  HMMA.16816.F32.BF16 R28, R140.reuse, R24, RZ ;  /* 0x000000188c1c723c */ /* 0x042fe600000418ff */
[----:B------:R-:W-:Y:S04]  /*1ae0*/  LDSM.16.M88.4 R80, [R226+0xa900] ;  /* 0x00a90000e250783b */ /* 0x000fe80000000200 */
[----:B------:R-:W-:Y:S01]  /*1af0*/  LDSM.16.M88.4 R48, [R225+0x2800] ;  /* 0x00280000e130783b */ /* 0x000fe20000000200 */
[C---:B------:R-:W-:Y:S08]  /*1b00*/  HMMA.16816.F32.BF16 R24, R140.reuse, R26, RZ ;  /* 0x0000001a8c18723c */ /* 0x040ff000000418ff */
[C---:B----4-:R-:W-:Y:S08]  /*1b10*/  HMMA.16816.F32.BF16 R20, R140.reuse, R16, RZ ;  /* 0x000000108c14723c */ /* 0x050ff000000418ff */
[----:B------:R-:W-:Y:S08]  /*1b20*/  HMMA.16816.F32.BF16 R16, R140, R18, RZ ;  /* 0x000000128c10723c */ /* 0x000ff000000418ff */
[C---:B--2---:R-:W-:Y:S08]  /*1b30*/  HMMA.16816.F32.BF16 R28, R168.reuse, R12, R28 ;  /* 0x0000000ca81c723c */ /* 0x044ff0000004181c */
[C---:B------:R-:W-:Y:S08]  /*1b40*/  HMMA.16816.F32.BF16 R24, R168.reuse, R14, R24 ;  /* 0x0000000ea818723c */ /* 0x040ff00000041818 */
[----:B-----5:R-:W-:Y:S08]  /*1b50*/  HMMA.16816.F32.BF16 R20, R168, R36, R20 ;  /* 0x00000024a814723c */ /* 0x020ff00000041814 */
[----:B---3--:R-:W-:Y:S08]  /*1b60*/  HMMA.16816.F32.BF16 R12, R140, R8, RZ ;  /* 0x000000088c0c723c */ /* 0x008ff000000418ff */
[----:B------:R-:W-:Y:S01]  /*1b70*/  HMMA.16816.F32.BF16 R16, R168, R38, R16 ;  /* 0x00000026a810723c */ /* 0x000fe20000041810 */
[----:B------:R-:W1:Y:S07]  /*1b80*/  LDSM.16.M88.4 R36, [R225+0x1800] ;  /* 0x00180000e124783b */ /* 0x000e6e0000000200 */
[C---:B------:R-:W-:Y:S08]  /*1b90*/  HMMA.16816.F32.BF16 R8, R140.reuse, R10, RZ ;  /* 0x0000000a8c08723c */ /* 0x040ff000000418ff */
[----:B------:R-:W-:Y:S08]  /*1ba0*/  HMMA.16816.F32.BF16 R100, R140, R96, RZ ;  /* 0x000000608c64723c */ /* 0x000ff000000418ff */
[C---:B------:R-:W-:Y:S08]  /*1bb0*/  HMMA.16816.F32.BF16 R12, R168.reuse, R32, R12 ;  /* 0x00000020a80c723c */ /* 0x040ff0000004180c */
[----:B------:R-:W-:Y:S01]  /*1bc0*/  HMMA.16816.F32.BF16 R8, R168, R34, R8 ;  /* 0x00000022a808723c */ /* 0x000fe20000041808 */
[----:B------:R-:W2:Y:S07]  /*1bd0*/  LDSM.16.M88.4 R32, [R225+0x2000] ;  /* 0x00200000e120783b */ /* 0x000eae0000000200 */
[----:B------:R-:W-:Y:S08]  /*1be0*/  HMMA.16816.F32.BF16 R92, R140, R88, RZ ;  /* 0x000000588c5c723c */ /* 0x000ff000000418ff */
[----:B-1----:R-:W-:Y:S07]  /*1bf0*/  HMMA.16816.F32.BF16 R100, R168, R36, R100 ;  /* 0x00000024a864723c */ /* 0x002fee0000041864 */
[----:B------:R-:W-:Y:S01]  /*1c00*/  IMAD R37, R43, c[0x0][0x214], R44 ;  /* 0x000085002b257a24 */ /* 0x000fe200078e022c */
[----:B------:R-:W-:Y:S01]  /*1c10*/  HMMA.16816.F32.BF16 R88, R140, R90, RZ ;  /* 0x0000005a8c58723c */ /* 0x000fe200000418ff */
[----:B------:R-:W-:Y:S01]  /*1c20*/  IMAD.U32 R36, RZ, RZ, UR12 ;  /* 0x0000000cff247e24 */ /* 0x000fe2000f8e00ff */
[----:B------:R-:W-:Y:S01]  /*1c30*/  UMOV UR12, 0x6 ;  /* 0x00000006000c7882 */ /* 0x000fe20000000000 */
[----:B------:R-:W-:Y:S01]  /*1c40*/  IMAD.IADD R3, R3, 0x1, R37 ;  /* 0x0000000103037824 */ /* 0x000fe200078e0225 */
[----:B------:R-:W-:Y:S01]  /*1c50*/  USHF.L.U64.HI UR12, UR4, UR12, UR5 ;  /* 0x0000000c040c7299 */ /* 0x000fe20008010205 */
[----:B------:R-:W-:-:S02]  /*1c60*/  IMAD.U32 R37, RZ, RZ, UR13 ;  /* 0x0000000dff257e24 */ /* 0x000fc4000f8e00ff */
[----:B------:R-:W-:Y:S01]  /*1c70*/  IMAD.WIDE.U32 R234, R234, c[0x0][0x218], R2 ;  /* 0x00008600eaea7a25 */ /* 0x000fe200078e0002 */
[----:B------:R-:W-:Y:S01]  /*1c80*/  HMMA.16816.F32.BF16 R96, R140, R98, RZ ;  /* 0x000000628c60723c */ /* 0x000fe200000418ff */
[----:B------:R-:W-:Y:S02]  /*1c90*/  UIADD3.X UR13, URZ, UR12, URZ, UP0, !UPT ;  /* 0x0000000c3f0d7290 */ /* 0x000fe400087fe43f */
[----:B------:R-:W-:Y:S01]  /*1ca0*/  IMAD.IADD R229, R235, 0x1, R229 ;  /* 0x00000001ebe57824 */ /* 0x000fe200078e02e5 */
[----:B------:R-:W-:Y:S01]  /*1cb0*/  LEA R2, P1, R36, R234, 0x7 ;  /* 0x000000ea24027211 */ /* 0x000fe200078238ff */
[----:B------:R-:W-:-:S03]  /*1cc0*/  UISETP.GE.AND UP0, UPT, UR19, 0x81, UPT ;  /* 0x000000811300788c */ /* 0x000fc6000bf06270 */
[----:B------:R-:W-:Y:S01]  /*1cd0*/  LEA.HI.X R3, R36, R229, R4, 0x7, P1 ;  /* 0x000000e524037211 */ /* 0x000fe200008f3c04 */
[----:B--2---:R-:W-:Y:S01]  /*1ce0*/  HMMA.16816.F32.BF16 R92, R168, R32, R92 ;  /* 0x00000020a85c723c */ /* 0x004fe2000004185c */
[----:B------:R-:W-:-:S04]  /*1cf0*/  LEA R46, P1, R2, c[0x0][0x1f8], 0x1 ;  /* 0x00007e00022e7a11 */ /* 0x000fc800078208ff */
[----:B------:R-:W-:Y:S02]  /*1d00*/  LEA.HI.X R47, R2, c[0x0][0x1fc], R3, 0x1, P1 ;  /* 0x00007f00022f7a11 */ /* 0x000fe400008f0c03 */
[----:B------:R-:W-:Y:S01]  /*1d10*/  IADD3 R2, P1, R46, UR9, RZ ;  /* 0x000000092e027c10 */ /* 0x000fe2000ff3e0ff */
[----:B------:R-:W-:Y:S01]  /*1d20*/  HMMA.16816.F32.BF16 R88, R168, R34, R88 ;  /* 0x00000022a858723c */ /* 0x000fe20000041858 */
[----:B------:R-:W1:Y:S02]  /*1d30*/  LDSM.16.M88.4 R32, [R225+0x3800] ;  /* 0x00380000e120783b */ /* 0x000e640000000200 */
[----:B------:R-:W-:-:S05]  /*1d40*/  IADD3.X R3, R47, UR12, RZ, P1, !PT ;  /* 0x0000000c2f037c10 */ /* 0x000fca0008ffe4ff */
[----:B------:R-:W-:Y:S01]  /*1d50*/  HMMA.16816.F32.BF16 R96, R168, R38, R96 ;  /* 0x00000026a860723c */ /* 0x000fe20000041860 */
[----:B------:R-:W2:Y:S04]  /*1d60*/  LDSM.16.M88.4 R36, [R225+0x3000] ;  /* 0x00300000e124783b */ /* 0x000ea80000000200 */
[----:B------:R-:W-:Y:S01]  /*1d70*/  @!PT LDS RZ, [RZ] ;  /* 0x00000000fffff984 */ /* 0x000fe20000000800 */
[----:B------:R-:W-:Y:S01]  /*1d80*/  @!PT LDS RZ, [RZ] ;  /* 0x00000000fffff984 */ /* 0x000fe20000000800 */
[----:B------:R-:W-:Y:S01]  /*1d90*/  @!PT LDS RZ, [RZ] ;  /* 0x00000000fffff984 */ /* 0x000fe20000000800 */
[----:B------:R3:W-:Y:S01]  /*1da0*/  LDGSTS.E.BYPASS.LTC128B.128 [R227+0x100], [R46.64], !P5 ;  /* 0x001000002ee37fae */ /* 0x0007e2000e901d50 */
[----:B------:R-:W-:Y:S02]  /*1db0*/  IADD3 R44, P5, P1, R45, 0x80, R46 ;  /* 0x000000802d2c7810 */ /* 0x000fe400079be02e */
[----:B------:R-:W-:Y:S01]  /*1dc0*/  HMMA.16816.F32.BF16 R68, R140, R64, RZ ;  /* 0x000000408c44723c */ /* 0x000fe200000418ff */
[----:B------:R3:W-:Y:S01]  /*1dd0*/  LDGSTS.E.BYPASS.LTC128B.128 [R227+0x4100], [R46.64+0x80], !P6 ;  /* 0x041000802ee37fae */ /* 0x0007e2000f101d50 */
[----:B------:R-:W-:-:S02]  /*1de0*/  ISETP.LT.OR P6, PT, R40, 0x21, P0 ;  /* 0x000000212800780c */ /* 0x000fc400007c1670 */
[----:B------:R-:W-:Y:S01]  /*1df0*/  IADD3.X R45, RZ, UR12, R47, P5, P1 ;  /* 0x0000000cff2d7c10 */ /* 0x000fe2000afe242f */
[----:B------:R4:W-:Y:S01]  /*1e00*/  LDGSTS.E.BYPASS.LTC128B.128 [R227+0x1100], [R2.64], !P4 ;  /* 0x0110000002e37fae */ /* 0x0009e2000e101d50 */
[----:B------:R-:W-:Y:S02]  /*1e10*/  IADD3 R42, P4, R2, UR9, RZ ;  /* 0x00000009022a7c10 */ /* 0x000fe4000ff9e0ff */
[----:B------:R-:W-:Y:S01]  /*1e20*/  ISETP.LT.OR P1, PT, R40, 0x41, P3 ;  /* 0x000000412800780c */ /* 0x000fe20001f21670 */
[C---:B------:R-:W-:Y:S01]  /*1e30*/  HMMA.16816.F32.BF16 R76, R140.reuse, R72, RZ ;  /* 0x000000488c4c723c */ /* 0x040fe200000418ff */
[C---:B------:R-:W-:Y:S02]  /*1e40*/  IADD3.X R43, R3.reuse, UR12, RZ, P4, !PT ;  /* 0x0000000c032b7c10 */ /* 0x040fe4000a7fe4ff */
[----:B------:R-:W-:Y:S02]  /*1e50*/  IADD3 R52, P5, R2, UR14, RZ ;  /* 0x0000000e02347c10 */ /* 0x000fe4000ffbe0ff */
[----:B------:R-:W-:Y:S01]  /*1e60*/  IADD3 R54, P4, R42, UR9, RZ ;  /* 0x000000092a367c10 */ /* 0x000fe2000ff9e0ff */
[----:B------:R3:W-:Y:S01]  /*1e70*/  LDGSTS.E.BYPASS.LTC128B.128 [R227+0x5100], [R44.64], !P6 ;  /* 0x051000002ce37fae */ /* 0x0007e2000f101d50 */
[----:B------:R-:W-:Y:S01]  /*1e80*/  IADD3.X R53, R3, UR13, RZ, P5, !PT ;  /* 0x0000000d03357c10 */ /* 0x000fe2000affe4ff */
[----:B------:R-:W-:Y:S01]  /*1e90*/  HMMA.16816.F32.BF16 R64, R140, R66, RZ ;  /* 0x000000428c40723c */ /* 0x000fe200000418ff */
[----:B------:R-:W-:-:S02]  /*1ea0*/  ISETP.LT.OR P6, PT, R40, 0x41, P0 ;  /* 0x000000412800780c */ /* 0x000fc400007c1670 */
[----:B------:R-:W-:Y:S01]  /*1eb0*/  IADD3.X R55, R43, UR12, RZ, P4, !PT ;  /* 0x0000000c2b377c10 */ /* 0x000fe2000a7fe4ff */
[----:B------:R5:W-:Y:S01]  /*1ec0*/  LDGSTS.E.BYPASS.LTC128B.128 [R227+0x2100], [R42.64], !P1 ;  /* 0x021000002ae37fae */ /* 0x000be2000c901d50 */
[C---:B------:R-:W-:Y:S02]  /*1ed0*/  ISETP.LT.OR P5, PT, R40.reuse, 0x61, P3 ;  /* 0x000000612800780c */ /* 0x040fe40001fa1670 */
[----:B------:R-:W-:Y:S01]  /*1ee0*/  ISETP.LT.OR P4, PT, R40, 0x61, P0 ;  /* 0x000000612800780c */ /* 0x000fe20000781670 */
[----:B------:R-:W-:Y:S01]  /*1ef0*/  HMMA.16816.F32.BF16 R72, R140, R74, RZ ;  /* 0x0000004a8c48723c */ /* 0x000fe200000418ff */
[----:B------:R-:W-:-:S04]  /*1f00*/  IADD3 R56, P1, R42, UR14, RZ ;  /* 0x0000000e2a387c10 */ /* 0x000fc8000ff3e0ff */
[----:B------:R-:W-:Y:S01]  /*1f10*/  IADD3.X R57, R43, UR13, RZ, P1, !PT ;  /* 0x0000000d2b397c10 */ /* 0x000fe20008ffe4ff */
[----:B------:R2:W-:Y:S01]  /*1f20*/  LDGSTS.E.BYPASS.LTC128B.128 [R227+0x6100], [R52.64], !P6 ;  /* 0x0610000034e37fae */ /* 0x0005e2000f101d50 */
[----:B----4-:R-:W-:Y:S01]  /*1f30*/  IMAD.MOV.U32 R2, RZ, RZ, 0x40 ;  /* 0x00000040ff027424 */ /* 0x010fe200078e00ff */
[C---:B------:R-:W-:Y:S01]  /*1f40*/  HMMA.16816.F32.BF16 R84, R140.reuse, R80, RZ ;  /* 0x000000508c54723c */ /* 0x040fe200000418ff */
[----:B------:R-:W-:Y:S01]  /*1f50*/  PLOP3.LUT P1, PT, PT, PT, UP0, 0x80, 0x0 ;  /* 0x000000000000781c */ /* 0x000fe20003f2f008 */
[----:B------:R4:W-:Y:S02]  /*1f60*/  LDGSTS.E.BYPASS.LTC128B.128 [R227+0x3100], [R54.64], !P5 ;  /* 0x0310000036e37fae */ /* 0x0009e4000e901d50 */
[----:B------:R-:W-:Y:S02]  /*1f70*/  SEL R2, R2, 0xffffffc0, !P2 ;  /* 0xffffffc002027807 */ /* 0x000fe40005000000 */
[----:B------:R4:W-:Y:S02]  /*1f80*/  LDGSTS.E.BYPASS.LTC128B.128 [R227+0x7100], [R56.64], !P4 ;  /* 0x0710000038e37fae */ /* 0x0009e4000e101d50 */
[----:B------:R-:W-:Y:S01]  /*1f90*/  HMMA.16816.F32.BF16 R80, R140, R82, RZ ;  /* 0x000000528c50723c */ /* 0x000fe200000418ff */
[----:B------:R-:W-:Y:S01]  /*1fa0*/  IMAD.IADD R223, R226, 0x1, R2 ;  /* 0x00000001e2df7824 */ /* 0x000fe200078e0202 */
[----:B------:R-:W-:Y:S01]  /*1fb0*/  LDSM.16.M88.4 R108, [R226+0xf900] ;  /* 0x00f90000e26c783b */ /* 0x000fe20000000200 */
[----:B------:R-:W-:-:S03]  /*1fc0*/  IMAD.IADD R212, R2, 0x1, R225 ;  /* 0x0000000102d47824 */ /* 0x000fc600078e02e1 */
[----:B---3--:R-:W3:Y:S02]  /*1fd0*/  LDSM.16.M88.4 R44, [R223+0x8100] ;  /* 0x00810000df2c783b */ /* 0x008ee40000000200 */
[C---:B-1----:R-:W-:Y:S02]  /*1fe0*/  HMMA.16816.F32.BF16 R68, R168.reuse, R32, R68 ;  /* 0x00000020a844723c */ /* 0x042fe40000041844 */
[----:B-----5:R-:W-:Y:S04]  /*1ff0*/  LDSM.16.M88.4 R40, [R223+0x8900] ;  /* 0x00890000df28783b */ /* 0x020fe80000000200 */
[----:B------:R-:W-:Y:S02]  /*2000*/  LDSM.16.M88.4 R112, [R226+0xf100] ;  /* 0x00f10000e270783b */ /* 0x000fe40000000200 */
[C---:B------:R-:W-:Y:S02]  /*2010*/  HMMA.16816.F32.BF16 R64, R168.reuse, R34, R64 ;  /* 0x00000022a840723c */ /* 0x040fe40000041840 */
[----:B------:R-:W1:Y:S04]  /*2020*/  LDSM.16.M88.4 R32, [R223+0xa100] ;  /* 0x00a10000df20783b */ /* 0x000e680000000200 */
[----:B------:R-:W-:Y:S02]  /*2030*/  LDSM.16.M88.4 R104, [R225+0x4000] ;  /* 0x00400000e168783b */ /* 0x000fe40000000200 */
[C---:B--2---:R-:W-:Y:S02]  /*2040*/  HMMA.16816.F32.BF16 R76, R168.reuse, R36, R76 ;  /* 0x00000024a84c723c */ /* 0x044fe4000004184c */
[----:B------:R-:W-:Y:S04]  /*2050*/  LDSM.16.M88.4 R60, [R225+0x5800] ;  /* 0x00580000e13c783b */ /* 0x000fe80000000200 */
[----:B----4-:R-:W-:Y:S02]  /*2060*/  LDSM.16.M88.4 R56, [R225+0x6000] ;  /* 0x00600000e138783b */ /* 0x010fe40000000200 */
[C---:B------:R-:W-:Y:S02]  /*2070*/  HMMA.16816.F32.BF16 R72, R168.reuse, R38, R72 ;  /* 0x00000026a848723c */ /* 0x040fe40000041848 */
[----:B------:R-:W2:Y:S04]  /*2080*/  LDSM.16.M88.4 R36, [R223+0x9900] ;  /* 0x00990000df24783b */ /* 0x000ea80000000200 */
[----:B------:R-:W-:Y:S02]  /*2090*/  LDSM.16.M88.4 R52, [R225+0x6800] ;  /* 0x00680000e134783b */ /* 0x000fe40000000200 */
[C---:B------:R-:W-:Y:S02]  /*20a0*/  HMMA.16816.F32.BF16 R84, R168.reuse, R48, R84 ;  /* 0x00000030a854723c */ /* 0x040fe40000041854 */
[----:B------:R-:W-:Y:S04]  /*20b0*/  LDSM.16.M88.4 R120, [R223+0xd900] ;  /* 0x00d90000df78783b */ /* 0x000fe80000000200 */
[----:B------:R-:W-:Y:S02]  /*20c0*/  LDSM.16.M88.4 R116, [R223+0xe100] ;  /* 0x00e10000df74783b */ /* 0x000fe40000000200 */
[----:B------:R-:W-:Y:S02]  /*20d0*/  HMMA.16816.F32.BF16 R80, R168, R50, R80 ;  /* 0x00000032a850723c */ /* 0x000fe40000041850 */
[----:B------:R-:W4:Y:S04]  /*20e0*/  LDSM.16.M88.4 R48, [R223+0x9100] ;  /* 0x00910000df30783b */ /* 0x000f280000000200 */
[----:B------:R-:W0:Y:S02]  /*20f0*/  LDGDEPBAR ;  /* 0x00000000000079af */ /* 0x000e240000000000 */
[C---:B---3--:R-:W-:Y:S08]  /*2100*/  HMMA.16816.F32.BF16 R28, R176.reuse, R44, R28 ;  /* 0x0000002cb01c723c */ /* 0x048ff0000004181c */
[C---:B------:R-:W-:Y:S01]  /*2110*/  HMMA.16816.F32.BF16 R24, R176.reuse, R46, R24 ;  /* 0x0000002eb018723c */ /* 0x040fe20000041818 */
[----:B------:R-:W3:Y:S07]  /*2120*/  LDSM.16.M88.4 R44, [R223+0xa900] ;  /* 0x00a90000df2c783b */ /* 0x000eee0000000200 */
[C---:B-1----:R-:W-:Y:S08]  /*2130*/  HMMA.16816.F32.BF16 R92, R176.reuse, R32, R92 ;  /* 0x00000020b05c723c */ /* 0x042ff0000004185c */
[C---:B------:R-:W-:Y:S01]  /*2140*/  HMMA.16816.F32.BF16 R88, R176.reuse, R34, R88 ;  /* 0x00000022b058723c */ /* 0x040fe20000041858 */
[----:B------:R-:W1:Y:S07]  /*2150*/  LDSM.16.M88.4 R32, [R212+0x800] ;  /* 0x00080000d420783b */ /* 0x000e6e0000000200 */
[C---:B------:R-:W-:Y:S08]  /*2160*/  HMMA.16816.F32.BF16 R20, R176.reuse, R40, R20 ;  /* 0x00000028b014723c */ /* 0x040ff00000041814 */
[C---:B------:R-:W-:Y:S01]  /*2170*/  HMMA.16816.F32.BF16 R16, R176.reuse, R42, R16 ;  /* 0x0000002ab010723c */ /* 0x040fe20000041810 */
[----:B------:R-:W5:Y:S07]  /*2180*/  LDSM.16.M88.4 R40, [R223+0xb100] ;  /* 0x00b10000df28783b */ /* 0x000f6e0000000200 */
[C---:B--2---:R-:W-:Y:S08]  /*2190*/  HMMA.16816.F32.BF16 R100, R176.reuse, R36, R100 ;  /* 0x00000024b064723c */ /* 0x044ff00000041864 */
[C---:B------:R-:W-:Y:S01]  /*21a0*/  HMMA.16816.F32.BF16 R96, R176.reuse, R38, R96 ;  /* 0x00000026b060723c */ /* 0x040fe20000041860 */
[----:B------:R-:W2:Y:S07]  /*21b0*/  LDSM.16.M88.4 R36, [R212] ;  /* 0x00000000d424783b */ /* 0x000eae0000000200 */
[C---:B----4-:R-:W-:Y:S08]  /*21c0*/  HMMA.16816.F32.BF16 R12, R176.reuse, R48, R12 ;  /* 0x00000030b00c723c */ /* 0x050ff0000004180c */
[C---:B------:R-:W-:Y:S01]  /*21d0*/  HMMA.16816.F32.BF16 R8, R176.reuse, R50, R8 ;  /* 0x00000032b008723c */ /* 0x040fe20000041808 */
[----:B------:R-:W4:Y:S07]  /*21e0*/  LDSM.16.M88.4 R48, [R223+0xb900] ;  /* 0x00b90000df30783b */ /* 0x000f2e0000000200 */
[C---:B---3--:R-:W-:Y:S08]  /*21f0*/  HMMA.16816.F32.BF16 R84, R176.reuse, R44, R84 ;  /* 0x0000002cb054723c */ /* 0x048ff00000041854 */
[----:B------:R-:W-:Y:S01]  /*2200*/  HMMA.16816.F32.BF16 R80, R176, R46, R80 ;  /* 0x0000002eb050723c */ /* 0x000fe20000041850 */
[----:B------:R-:W3:Y:S07]  /*2210*/  LDSM.16.M88.4 R44, [R212+0x1000] ;  /* 0x00100000d42c783b */ /* 0x000eee0000000200 */
[C---:B-1----:R-:W-:Y:S08]  /*2220*/  HMMA.16816.F32.BF16 R20, R180.reuse, R32, R20 ;  /* 0x00000020b414723c */ /* 0x042ff00000041814 */
[----:B------:R-:W-:Y:S01]  /*2230*/  HMMA.16816.F32.BF16 R16, R180, R34, R16 ;  /* 0x00000022b410723c */ /* 0x000fe20000041810 */
[----:B------:R-:W1:Y:S07]  /*2240*/  LDSM.16.M88.4 R32, [R212+0x3000] ;  /* 0x00300000d420783b */ /* 0x000e6e0000000200 */
[C---:B-----5:R-:W-:Y:S08]  /*2250*/  HMMA.16816.F32.BF16 R76, R176.reuse, R40, R76 ;  /* 0x00000028b04c723c */ /* 0x060ff0000004184c */
[----:B------:R-:W-:Y:S01]  /*2260*/  HMMA.16816.F32.BF16 R72, R176, R42, R72 ;  /* 0x0000002ab048723c */ /* 0x000fe20000041848 */
[----:B------:R-:W5:Y:S07]  /*2270*/  LDSM.16.M88.4 R40, [R212+0x1800] ;  /* 0x00180000d428783b */ /* 0x000f6e0000000200 */
[C---:B--2---:R-:W-:Y:S08]  /*2280*/  HMMA.16816.F32.BF16 R28, R180.reuse, R36, R28 ;  /* 0x00000024b41c723c */ /* 0x044ff0000004181c */
[----:B------:R-:W-:Y:S01]  /*2290*/  HMMA.16816.F32.BF16 R24, R180, R38, R24 ;  /* 0x00000026b418723c */ /* 0x000fe20000041818 */
[----:B------:R-:W2:Y:S07]  /*22a0*/  LDSM.16.M88.4 R36, [R212+0x2800] ;  /* 0x00280000d424783b */ /* 0x000eae0000000200 */
[C---:B----4-:R-:W-:Y:S08]  /*22b0*/  HMMA.16816.F32.BF16 R68, R176.reuse, R48, R68 ;  /* 0x00000030b044723c */ /* 0x050ff00000041844 */
[----:B------:R-:W-:Y:S01]  /*22c0*/  HMMA.16816.F32.BF16 R64, R176, R50, R64 ;  /* 0x00000032b040723c */ /* 0x000fe20000041840 */
        /* <DEDUP_REMOVED lines=11> */
[C---:B------:R-:W-:Y:S01]  /*2380*/  HMMA.16816.F32.BF16 R80, R180.reuse, R38, R80 ;  /* 0x00000026b450723c */ /* 0x040fe20000041850 */
[----:B------:R-:W2:Y:S07]  /*2390*/  LDSM.16.M88.4 R36, [R226+0xd100] ;  /* 0x00d10000e224783b */ /* 0x000eae0000000200 */
[C---:B----4-:R-:W-:Y:S08]  /*23a0*/  HMMA.16816.F32.BF16 R92, R180.reuse, R48, R92 ;  /* 0x00000030b45c723c */ /* 0x050ff0000004185c */
[C---:B------:R-:W-:Y:S01]  /*23b0*/  HMMA.16816.F32.BF16 R88, R180.reuse, R50, R88 ;  /* 0x00000032b458723c */ /* 0x040fe20000041858 */
[----:B------:R-:W4:Y:S07]  /*23c0*/  LDSM.16.M88.4 R48, [R226+0xc900] ;  /* 0x00c90000e230783b */ /* 0x000f2e0000000200 */
[C---:B---3--:R-:W-:Y:S08]  /*23d0*/  HMMA.16816.F32.BF16 R68, R180.reuse, R44, R68 ;  /* 0x0000002cb444723c */ /* 0x048ff00000041844 */
[----:B------:R-:W-:Y:S01]  /*23e0*/  HMMA.16816.F32.BF16 R64, R180, R46, R64 ;  /* 0x0000002eb440723c */ /* 0x000fe20000041840 */
        /* <DEDUP_REMOVED lines=12> */
[----:B------:R-:W-:Y:S07]  /*24b0*/  LDSM.16.M88.4 R48, [R225+0x7000] ;  /* 0x00700000e130783b */ /* 0x000fee0000000200 */
        /* <DEDUP_REMOVED lines=8> */
[----:B------:R-:W4:Y:S07]  /*2540*/  LDSM.16.M88.4 R40, [R223+0xc100] ;  /* 0x00c10000df28783b */ /* 0x000f2e0000000200 */
[C---:B--2---:R-:W-:Y:S08]  /*2550*/  HMMA.16816.F32.BF16 R20, R188.reuse, R36, R20 ;  /* 0x00000024bc14723c */ /* 0x044ff00000041814 */
[----:B------:R-:W-:Y:S01]  /*2560*/  HMMA.16816.F32.BF16 R16, R188, R38, R16 ;  /* 0x00000026bc10723c */ /* 0x000fe20000041810 */
[----:B------:R-:W2:Y:S07]  /*2570*/  LDSM.16.M88.4 R36, [R223+0xc900] ;  /* 0x00c90000df24783b */ /* 0x000eae0000000200 */
[C---:B------:R-:W-:Y:S08]  /*2580*/  HMMA.16816.F32.BF16 R68, R184.reuse, R108, R68 ;  /* 0x0000006cb844723c */ /* 0x040ff00000041844 */
[C---:B------:R-:W-:Y:S08]  /*2590*/  HMMA.16816.F32.BF16 R76, R184.reuse, R112, R76 ;  /* 0x00000070b84c723c */ /* 0x040ff0000004184c */
[C---:B------:R-:W-:Y:S01]  /*25a0*/  HMMA.16816.F32.BF16 R72, R184.reuse, R114, R72 ;  /* 0x00000072b848723c */ /* 0x040fe20000041848 */
[----:B------:R-:W-:Y:S07]  /*25b0*/  LDSM.16.M88.4 R112, [R223+0xe900] ;  /* 0x00e90000df70783b */ /* 0x000fee0000000200 */
[----:B------:R-:W-:Y:S01]  /*25c0*/  HMMA.16816.F32.BF16 R64, R184, R110, R64 ;  /* 0x0000006eb840723c */ /* 0x000fe20000041840 */
[----:B------:R-:W-:Y:S07]  /*25d0*/  LDSM.16.M88.4 R108, [R223+0xf100] ;  /* 0x00f10000df6c783b */ /* 0x000fee0000000200 */
[C---:B------:R-:W-:Y:S08]  /*25e0*/  HMMA.16816.F32.BF16 R28, R188.reuse, R104, R28 ;  /* 0x00000068bc1c723c */ /* 0x040ff0000004181c */
[C---:B------:R-:W-:Y:S01]  /*25f0*/  HMMA.16816.F32.BF16 R24, R188.reuse, R106, R24 ;  /* 0x0000006abc18723c */ /* 0x040fe20000041818 */
[----:B------:R-:W5:Y:S07]  /*2600*/  LDSM.16.M88.4 R104, [R223+0xf900] ;  /* 0x00f90000df68783b */ /* 0x000f6e0000000200 */
[C---:B---3--:R-:W-:Y:S08]  /*2610*/  HMMA.16816.F32.BF16 R68, R188.reuse, R44, R68 ;  /* 0x0000002cbc44723c */ /* 0x048ff00000041844 */
[C---:B------:R-:W-:Y:S08]  /*2620*/  HMMA.16816.F32.BF16 R100, R188.reuse, R60, R100 ;  /* 0x0000003cbc64723c */ /* 0x040ff00000041864 */
[C---:B------:R-:W-:Y:S01]  /*2630*/  HMMA.16816.F32.BF16 R96, R188.reuse, R62, R96 ;  /* 0x0000003ebc60723c */ /* 0x040fe20000041860 */
[----:B------:R-:W-:Y:S07]  /*2640*/  LDSM.16.M88.4 R60, [R212+0x4000] ;  /* 0x00400000d43c783b */ /* 0x000fee0000000200 */
        /* <DEDUP_REMOVED lines=9> */
[----:B------:R-:W-:Y:S01]  /*26e0*/  HMMA.16816.F32.BF16 R64, R188, R46, R64 ;  /* 0x0000002ebc40723c */ /* 0x000fe20000041840 */
[----:B------:R-:W-:Y:S07]  /*26f0*/  LDSM.16.M88.4 R44, [R212+0x6000] ;  /* 0x00600000d42c783b */ /* 0x000fee0000000200 */
[C---:B-1----:R-:W-:Y:S08]  /*2700*/  HMMA.16816.F32.BF16 R12, R196.reuse, R32, R12 ;  /* 0x00000020c40c723c */ /* 0x042ff0000004180c */
[C---:B------:R-:W-:Y:S01]  /*2710*/  HMMA.16816.F32.BF16 R8, R196.reuse, R34, R8 ;  /* 0x00000022c408723c */ /* 0x040fe20000041808 */
[----:B------:R-:W1:Y:S07]  /*2720*/  LDSM.16.M88.4 R32, [R212+0x7800] ;  /* 0x00780000d420783b */ /* 0x000e6e0000000200 */
[C---:B----4-:R-:W-:Y:S08]  /*2730*/  HMMA.16816.F32.BF16 R28, R196.reuse, R40, R28 ;  /* 0x00000028c41c723c */ /* 0x050ff0000004181c */
[C---:B------:R-:W-:Y:S01]  /*2740*/  HMMA.16816.F32.BF16 R24, R196.reuse, R42, R24 ;  /* 0x0000002ac418723c */ /* 0x040fe20000041818 */
[----:B------:R-:W3:Y:S07]  /*2750*/  LDSM.16.M88.4 R40, [R212+0x6800] ;  /* 0x00680000d428783b */ /* 0x000eee0000000200 */
[C---:B--2---:R-:W-:Y:S08]  /*2760*/  HMMA.16816.F32.BF16 R20, R196.reuse, R36, R20 ;  /* 0x00000024c414723c */ /* 0x044ff00000041814 */
[----:B------:R-:W-:Y:S01]  /*2770*/  HMMA.16816.F32.BF16 R16, R196, R38, R16 ;  /* 0x00000026c410723c */ /* 0x000fe20000041810 */
[----:B------:R-:W2:Y:S01]  /*2780*/  LDSM.16.M88.4 R36, [R212+0x7000] ;  /* 0x00700000d424783b */ /* 0x000ea20000000200 */
[----:B------:R-:W-:-:S06]  /*2790*/  DEPBAR.LE SB0, 0x0 ;  /* 0x000080000000791a */ /* 0x000fcc0000000000 */
[C---:B-----5:R-:W-:Y:S08]  /*27a0*/  HMMA.16816.F32.BF16 R68, R196.reuse, R104, R68 ;  /* 0x00000068c444723c */ /* 0x060ff00000041844 */
[C---:B------:R-:W-:Y:S08]  /*27b0*/  HMMA.16816.F32.BF16 R100, R196.reuse, R120, R100 ;  /* 0x00000078c464723c */ /* 0x040ff00000041864 */
[C---:B------:R-:W-:Y:S08]  /*27c0*/  HMMA.16816.F32.BF16 R96, R196.reuse, R122, R96 ;  /* 0x0000007ac460723c */ /* 0x040ff00000041860 */
[C---:B------:R-:W-:Y:S08]  /*27d0*/  HMMA.16816.F32.BF16 R92, R196.reuse, R116, R92 ;  /* 0x00000074c45c723c */ /* 0x040ff0000004185c */
[C---:B------:R-:W-:Y:S08]  /*27e0*/  HMMA.16816.F32.BF16 R88, R196.reuse, R118, R88 ;  /* 0x00000076c458723c */ /* 0x040ff00000041858 */
[C---:B------:R-:W-:Y:S08]  /*27f0*/  HMMA.16816.F32.BF16 R84, R196.reuse, R112, R84 ;  /* 0x00000070c454723c */ /* 0x040ff00000041854 */
[C---:B------:R-:W-:Y:S08]  /*2800*/  HMMA.16816.F32.BF16 R80, R196.reuse, R114, R80 ;  /* 0x00000072c450723c */ /* 0x040ff00000041850 */
[C---:B------:R-:W-:Y:S08]  /*2810*/  HMMA.16816.F32.BF16 R76, R196.reuse, R108, R76 ;  /* 0x0000006cc44c723c */ /* 0x040ff0000004184c */
[C---:B------:R-:W-:Y:S08]  /*2820*/  HMMA.16816.F32.BF16 R72, R196.reuse, R110, R72 ;  /* 0x0000006ec448723c */ /* 0x040ff00000041848 */
[----:B------:R-:W-:Y:S08]  /*2830*/  HMMA.16816.F32.BF16 R64, R196, R106, R64 ;  /* 0x0000006ac440723c */ /* 0x000ff00000041840 */
[C---:B-1----:R-:W-:Y:S08]  /*2840*/  HMMA.16816.F32.BF16 R68, R200.reuse, R32, R68 ;  /* 0x00000020c844723c */ /* 0x042ff00000041844 */
        /* <DEDUP_REMOVED lines=11> */
[C---:B------:R-:W-:Y:S08]  /*2900*/  HMMA.16816.F32.BF16 R80, R200.reuse, R42, R80 ;  /* 0x0000002ac850723c */ /* 0x040ff00000041850 */
[C---:B--2---:R-:W-:Y:S08]  /*2910*/  HMMA.16816.F32.BF16 R76, R200.reuse, R36, R76 ;  /* 0x00000024c84c723c */ /* 0x044ff0000004184c */
[C---:B------:R-:W-:Y:S08]  /*2920*/  HMMA.16816.F32.BF16 R72, R200.reuse, R38, R72 ;  /* 0x00000026c848723c */ /* 0x040ff00000041848 */
[----:B------:R-:W-:Y:S01]  /*2930*/  HMMA.16816.F32.BF16 R32, R200, R34, R64 ;  /* 0x00000022c820723c */ /* 0x000fe20000041840 */
[----:B------:R-:W-:Y:S06]  /*2940*/  BAR.SYNC.DEFER_BLOCKING 0x0 ;  /* 0x0000000000007b1d */ /* 0x000fec0000010000 */
[----:B------:R-:W-:Y:S05]  /*2950*/  @!P1 BRA `(.L_x_23) ;  /* 0x0000025000009947 */ /* 0x000fea0003800000 */
[----:B------:R-:W-:-:S04]  /*2960*/  ULEA.HI.SX32 UR5, UR18, 0xfffffffe, 0x19 ;  /* 0xfffffffe12057891 */ /* 0x000fc8000f8fca3f */
        /* <DEDUP_REMOVED lines=13> */
[----:B------:R-:W-:Y:S02]  /*2a40*/  IADD3 R42, P4, P2, R42, 0x80, R46 ;  /* 0x000000802a2a7810 */ /* 0x000fe40007a9e02e */
[----:B------:R-:W-:Y:S01]  /*2a50*/  IADD3 R44, P5, R46, UR5, RZ ;  /* 0x000000052e2c7c10 */ /* 0x000fe2000ffbe0ff */
[----:B------:R-:W-:Y:S01]  /*2a60*/  @!PT LDS RZ, [RZ] ;  /* 0x00000000fffff984 */ /* 0x000fe20000000800 */
[----:B------:R-:W-:Y:S01]  /*2a70*/  @!PT LDS RZ, [RZ] ;  /* 0x00000000fffff984 */ /* 0x000fe20000000800 */
[----:B------:R-:W-:Y:S01]  /*2a80*/  @!PT LDS RZ, [RZ] ;  /* 0x00000000fffff984 */ /* 0x000fe20000000800 */
[----:B------:R1:W-:Y:S01]  /*2a90*/  LDGSTS.E.BYPASS.LTC128B.128 [R227+0x8100], [R46.64], !P3 ;  /* 0x081000002ee37fae */ /* 0x0003e2000d901d50 */
[----:B------:R-:W-:Y:S02]  /*2aa0*/  IADD3.X R43, RZ, UR6, R47, P4, P2 ;  /* 0x00000006ff2b7c10 */ /* 0x000fe4000a7e442f */
[----:B------:R-:W-:Y:S01]  /*2ab0*/  IADD3.X R45, R47, UR6, RZ, P5, !PT ;  /* 0x000000062f2d7c10 */ /* 0x000fe2000affe4ff */
[----:B------:R1:W-:Y:S01]  /*2ac0*/  LDGSTS.E.BYPASS.LTC128B.128 [R227+0xc100], [R46.64+0x80], !P0 ;  /* 0x0c1000802ee37fae */ /* 0x0003e2000c101d50 */
[----:B------:R-:W-:-:S02]  /*2ad0*/  IADD3 R40, P2, R44, UR5, RZ ;  /* 0x000000052c287c10 */ /* 0x000fc4000ff5e0ff */
[----:B------:R-:W-:Y:S01]  /*2ae0*/  IADD3 R38, P5, R44, UR7, RZ ;  /* 0x000000072c267c10 */ /* 0x000fe2000ffbe0ff */
[----:B------:R1:W-:Y:S01]  /*2af0*/  LDGSTS.E.BYPASS.LTC128B.128 [R227+0x9100], [R44.64], !P3 ;  /* 0x091000002ce37fae */ /* 0x0003e2000d901d50 */
[C---:B------:R-:W-:Y:S02]  /*2b00*/  IADD3.X R41, R45.reuse, UR6, RZ, P2, !PT ;  /* 0x000000062d297c10 */ /* 0x040fe400097fe4ff */
[C---:B------:R-:W-:Y:S01]  /*2b10*/  IADD3 R36, P4, R40.reuse, UR5, RZ ;  /* 0x0000000528247c10 */ /* 0x040fe2000ff9e0ff */
[----:B------:R1:W-:Y:S01]  /*2b20*/  LDGSTS.E.BYPASS.LTC128B.128 [R227+0xd100], [R42.64], !P0 ;  /* 0x0d1000002ae37fae */ /* 0x0003e2000c101d50 */
[----:B------:R-:W-:Y:S02]  /*2b30*/  IADD3 R2, P2, R40, UR7, RZ ;  /* 0x0000000728027c10 */ /* 0x000fe4000ff5e0ff */
[----:B------:R-:W-:Y:S01]  /*2b40*/  IADD3.X R39, R45, UR4, RZ, P5, !PT ;  /* 0x000000042d277c10 */ /* 0x000fe2000affe4ff */
[----:B------:R1:W-:Y:S01]  /*2b50*/  LDGSTS.E.BYPASS.LTC128B.128 [R227+0xa100], [R40.64], !P3 ;  /* 0x0a10000028e37fae */ /* 0x0003e2000d901d50 */
[----:B------:R-:W-:-:S02]  /*2b60*/  IADD3.X R37, R41, UR6, RZ, P4, !PT ;  /* 0x0000000629257c10 */ /* 0x000fc4000a7fe4ff */
[----:B------:R-:W-:Y:S01]  /*2b70*/  IADD3.X R3, R41, UR4, RZ, P2, !PT ;  /* 0x0000000429037c10 */ /* 0x000fe200097fe4ff */
[----:B------:R1:W-:Y:S04]  /*2b80*/  LDGSTS.E.BYPASS.LTC128B.128 [R227+0xe100], [R38.64], !P0 ;  /* 0x0e10000026e37fae */ /* 0x0003e8000c101d50 */
[----:B------:R1:W-:Y:S04]  /*2b90*/  LDGSTS.E.BYPASS.LTC128B.128 [R227+0xb100], [R36.64], !P3 ;  /* 0x0b10000024e37fae */ /* 0x0003e8000d901d50 */
[----:B------:R1:W-:Y:S02]  /*2ba0*/  LDGSTS.E.BYPASS.LTC128B.128 [R227+0xf100], [R2.64], !P0 ;  /* 0x0f10000002e37fae */ /* 0x0003e4000c101d50 */
.L_x_23:
[----:B-1----:R-:W-:Y:S01]  /*2bb0*/  LOP3.LUT R3, R125, 0xffffffe0, RZ, 0xc0, !PT ;  /* 0xffffffe07d037812 */ /* 0x002fe200078ec0ff */
[----:B------:R-:W-:Y:S01]  /*2bc0*/  IMAD.MOV.U32 R6, RZ, RZ, -0x2 ;  /* 0xfffffffeff067424 */ /* 0x000fe200078e00ff */
[----:B------:R-:W0:Y:S01]  /*2bd0*/  LDGDEPBAR ;  /* 0x00000000000079af */ /* 0x000e220000000000 */
[----:B------:R-:W-:-:S02]  /*2be0*/  IMAD.SHL.U32 R224, R0, 0x2, RZ ;  /* 0x0000000200e07824 */ /* 0x000fc400078e00ff */
[----:B------:R-:W-:Y:S02]  /*2bf0*/  IMAD.IADD R3, R124, 0x1, -R3 ;  /* 0x000000017c037824 */ /* 0x000fe400078e0a03 */
[--C-:B------:R-:W-:Y:S01]  /*2c00*/  IMAD R222, R7, 0x2, R224.reuse ;  /* 0x0000000207de7824 */ /* 0x100fe200078e02e0 */
[----:B------:R-:W-:Y:S01]  /*2c10*/  LDSM.16.MT88.4 R124, [R224+0x100] ;  /* 0x00010000e07c783b */ /* 0x000fe20000004200 */
[C---:B------:R-:W-:Y:S01]  /*2c20*/  IMAD R221, R5.reuse, 0x2, R224 ;  /* 0x0000000205dd7824 */ /* 0x040fe200078e02e0 */
[----:B------:R-:W-:Y:S01]  /*2c30*/  SHF.R.S32.HI R2, RZ, 0x1f, R3 ;  /* 0x0000001fff027819 */ /* 0x000fe20000011403 */
[----:B------:R-:W-:Y:S01]  /*2c40*/  IMAD R220, R5, 0x2, R222 ;  /* 0x0000000205dc7824 */ /* 0x000fe200078e02de */
[----:B------:R-:W-:Y:S02]  /*2c50*/  LDSM.16.MT88.4 R104, [R222+0x4100] ;  /* 0x00410000de68783b */ /* 0x000fe40000004200 */
[----:B------:R-:W-:Y:S02]  /*2c60*/  LEA.HI R2, R2, R3, RZ, 0x2 ;  /* 0x0000000302027211 */ /* 0x000fe400078f10ff */
[----:B------:R-:W-:Y:S02]  /*2c70*/  LDSM.16.MT88.4 R108, [R221+0x4100] ;  /* 0x00410000dd6c783b */ /* 0x000fe40000004200 */
[----:B------:R-:W-:-:S05]  /*2c80*/  LOP3.LUT R2, R2, 0x7ffffffc, RZ, 0xc0, !PT ;  /* 0x7ffffffc02027812 */ /* 0x000fca00078ec0ff */
[----:B------:R-:W-:-:S04]  /*2c90*/  IMAD.IADD R3, R3, 0x1, -R2 ;  /* 0x0000000103037824 */ /* 0x000fc800078e0a02 */
[----:B------:R-:W-:-:S05]  /*2ca0*/  IMAD R6, R3, R6, UR15 ;  /* 0x0000000f03067e24 */ /* 0x000fca000f8e0206 */
[C---:B------:R-:W-:Y:S02]  /*2cb0*/  ISETP.GT.AND P2, PT, R6.reuse, 0x1, PT ;  /* 0x000000010600780c */ /* 0x040fe40003f44270 */
[C---:B------:R-:W-:Y:S02]  /*2cc0*/  ISETP.GT.AND P5, PT, R6.reuse, RZ, PT ;  /* 0x000000ff0600720c */ /* 0x040fe40003fa4270 */
[----:B------:R-:W-:Y:S02]  /*2cd0*/  FSEL R53, R31, -INF , P2 ;  /* 0xff8000001f357808 */ /* 0x000fe40001000000 */
[----:B------:R-:W-:Y:S02]  /*2ce0*/  FSEL R4, R29, -INF , P2 ;  /* 0xff8000001d047808 */ /* 0x000fe40001000000 */
[C---:B------:R-:W-:Y:S02]  /*2cf0*/  ISETP.GT.AND P2, PT, R6.reuse, 0x9, PT ;  /* 0x000000090600780c */ /* 0x040fe40003f44270 */
[----:B------:R-:W-:-:S02]  /*2d00*/  ISETP.GT.AND P4, PT, R6, 0x8, PT ;  /* 0x000000080600780c */ /* 0x000fc40003f84270 */
[----:B------:R-:W-:Y:S02]  /*2d10*/  FSEL R49, R27, -INF , P2 ;  /* 0xff8000001b317808 */ /* 0x000fe40001000000 */
[----:B------:R-:W-:Y:S02]  /*2d20*/  FSEL R59, R25, -INF , P2 ;  /* 0xff800000193b7808 */ /* 0x000fe40001000000 */
[----:B------:R-:W-:Y:S02]  /*2d30*/  ISETP.GT.AND P2, PT, R6, 0x11, PT ;  /* 0x000000110600780c */ /* 0x000fe40003f44270 */
[----:B------:R-:W-:Y:S02]  /*2d40*/  FSEL R3, R28, -INF , P5 ;  /* 0xff8000001c037808 */ /* 0x000fe40002800000 */
[----:B------:R-:W-:Y:S02]  /*2d50*/  FSEL R23, R23, -INF , P2 ;  /* 0xff80000017177808 */ /* 0x000fe40001000000 */
[----:B------:R-:W-:-:S02]  /*2d60*/  FSEL R21, R21, -INF , P2 ;  /* 0xff80000015157808 */ /* 0x000fc40001000000 */
[----:B------:R-:W-:Y:S02]  /*2d70*/  ISETP.GT.AND P2, PT, R6, 0x19, PT ;  /* 0x000000190600780c */ /* 0x000fe40003f44270 */
[----:B------:R-:W-:Y:S02]  /*2d80*/  FSEL R55, R24, -INF , P4 ;  /* 0xff80000018377808 */ /* 0x000fe40002000000 */
[----:B------:R-:W-:Y:S02]  /*2d90*/  FSEL R45, R19, -INF , P2 ;  /* 0xff800000132d7808 */ /* 0x000fe40001000000 */
[----:B------:R-:W-:Y:S02]  /*2da0*/  FSEL R17, R17, -INF , P2 ;  /* 0xff80000011117808 */ /* 0x000fe40001000000 */
[----:B------:R-:W-:Y:S02]  /*2db0*/  ISETP.GT.AND P2, PT, R6, 0x28, PT ;  /* 0x000000280600780c */ /* 0x000fe40003f44270 */
[----:B------:R-:W-:-:S02]  /*2dc0*/  FMNMX.FTZ R2, R3, R4, !PT ;  /* 0x0000000403027209 */ /* 0x000fc40007810000 */
[----:B------:R-:W-:Y:S02]  /*2dd0*/  FSEL R30, R30, -INF , P5 ;  /* 0xff8000001e1e7808 */ /* 0x000fe40002800000 */
[----:B------:R-:W-:Y:S02]  /*2de0*/  FSEL R37, R10, -INF , P2 ;  /* 0xff8000000a257808 */ /* 0x000fe40001000000 */
[----:B------:R-:W-:Y:S02]  /*2df0*/  ISETP.GT.AND P5, PT, R6, 0x10, PT ;  /* 0x000000100600780c */ /* 0x000fe40003fa4270 */
[----:B------:R-:W-:Y:S02]  /*2e00*/  FMNMX.FTZ R10, R55, R2, !PT ;  /* 0x00000002370a7209 */ /* 0x000fe40007810000 */
[----:B------:R-:W-:Y:S02]  /*2e10*/  FSEL R31, R8, -INF , P2 ;  /* 0xff800000081f7808 */ /* 0x000fe40001000000 */
[----:B------:R-:W-:-:S02]  /*2e20*/  FSEL R47, R20, -INF , P5 ;  /* 0xff800000142f7808 */ /* 0x000fc40002800000 */
[----:B------:R-:W-:Y:S02]  /*2e30*/  FMNMX.FTZ R8, R59, R10, !PT ;  /* 0x0000000a3b087209 */ /* 0x000fe40007810000 */
[----:B------:R-:W-:Y:S02]  /*2e40*/  FSEL R51, R26, -INF , P4 ;  /* 0xff8000001a337808 */ /* 0x000fe40002000000 */
[----:B------:R-:W-:Y:S02]  /*2e50*/  ISETP.GT.AND P4, PT, R6, 0x18, PT ;  /* 0x000000180600780c */ /* 0x000fe40003f84270 */
[----:B------:R-:W-:Y:S02]  /*2e60*/  FMNMX.FTZ R8, R47, R8, !PT ;  /* 0x000000082f087209 */ /* 0x000fe40007810000 */
[----:B------:R-:W-:Y:S02]  /*2e70*/  FSEL R27, R16, -INF , P4 ;  /* 0xff800000101b7808 */ /* 0x000fe40002000000 */
[----:B------:R-:W-:-:S02]  /*2e80*/  FMNMX.FTZ R8, R21, R8, !PT ;  /* 0x0000000815087209 */ /* 0x000fc40007810000 */
[----:B------:R-:W-:Y:S02]  /*2e90*/  FSEL R25, R22, -INF , P5 ;  /* 0xff80000016197808 */ /* 0x000fe40002800000 */
[----:B------:R-:W-:Y:S02]  /*2ea0*/  ISETP.GT.AND P5, PT, R6, 0x20, PT ;  /* 0x000000200600780c */ /* 0x000fe40003fa4270 */
[----:B------:R-:W-:Y:S02]  /*2eb0*/  FMNMX.FTZ R8, R27, R8, !PT ;  /* 0x000000081b087209 */ /* 0x000fe40007810000 */
[----:B------:R-:W-:Y:S02]  /*2ec0*/  FSEL R43, R18, -INF , P4 ;  /* 0xff800000122b7808 */ /* 0x000fe40002000000 */
[----:B------:R-:W-:Y:S02]  /*2ed0*/  ISETP.GT.AND P4, PT, R6, 0x21, PT ;  /* 0x000000210600780c */ /* 0x000fe40003f84270 */
[----:B------:R-:W-:-:S02]  /*2ee0*/  FSEL R41, R12, -INF , P5 ;  /* 0xff8000000c297808 */ /* 0x000fc40002800000 */
[----:B------:R-:W-:Y:S02]  /*2ef0*/  FMNMX.FTZ R8, R17, R8, !PT ;  /* 0x0000000811087209 */ /* 0x000fe40007810000 */
[----:B------:R-:W-:Y:S02]  /*2f00*/  FMNMX.FTZ R10, R30, R53, !PT ;  /* 0x000000351e0a7209 */ /* 0x000fe40007810000 */
[----:B------:R-:W-:Y:S02]  /*2f10*/  FSEL R29, R13, -INF , P4 ;  /* 0xff8000000d1d7808 */ /* 0x000fe40002000000 */
[----:B------:R-:W-:Y:S02]  /*2f20*/  FMNMX.FTZ R8, R41, R8, !PT ;  /* 0x0000000829087209 */ /* 0x000fe40007810000 */
[----:B------:R-:W-:Y:S02]  /*2f30*/  FMNMX.FTZ R10, R51, R10, !PT ;  /* 0x0000000a330a7209 */ /* 0x000fe40007810000 */
[----:B------:R-:W-:-:S02]  /*2f40*/  FSEL R36, R15, -INF , P4 ;  /* 0xff8000000f247808 */ /* 0x000fc40002000000 */
[----:B------:R-:W-:Y:S02]  /*2f50*/  ISETP.GT.AND P4, PT, R6, 0x29, PT ;  /* 0x000000290600780c */ /* 0x000fe40003f84270 */
[----:B------:R-:W-:Y:S02]  /*2f60*/  FMNMX.FTZ R8, R29, R8, !PT ;  /* 0x000000081d087209 */ /* 0x000fe40007810000 */
[----:B------:R-:W-:Y:S02]  /*2f70*/  FMNMX.FTZ R10, R49, R10, !PT ;  /* 0x0000000a310a7209 */ /* 0x000fe40007810000 */
[----:B------:R-:W-:Y:S02]  /*2f80*/  FSEL R39, R14, -INF , P5 ;  /* 0xff8000000e277808 */ /* 0x000fe40002800000 */
[----:B------:R-:W-:Y:S01]  /*2f90*/  FSEL R2, R9, -INF , P4 ;  /* 0xff80000009027808 */ /* 0x000fe20002000000 */
[----:B------:R-:W-:Y:S01]  /*2fa0*/  LDSM.16.MT88.4 R12, [R220+0x900] ;  /* 0x00090000dc0c783b */ /* 0x000fe20000004200 */
        /* <DEDUP_REMOVED lines=8> */
[----:B------:R-:W-:Y:S02]  /*3030*/  ISETP.GT.AND P2, PT, R6, 0x38, PT ;  /* 0x000000380600780c */ /* 0x000fe40003f44270 */
        /* <DEDUP_REMOVED lines=28> */
[----:B------:R-:W-:-:S02]  /*3200*/  FSEL R151, R102, -INF , P5 ;  /* 0xff80000066977808 */ /* 0x000fc40002800000 */
[----:B------:R-:W-:Y:S02]  /*3210*/  FMNMX.FTZ R8, R64, R11, !PT ;  /* 0x0000000b40087209 */ /* 0x000fe40007810000 */
        /* <DEDUP_REMOVED lines=27> */
[----:B------:R-:W-:Y:S01]  /*33d0*/  ISETP.GT.AND P2, PT, R6, 0x61, PT ;  /* 0x000000610600780c */ /* 0x000fe20003f44270 */
[----:B------:R-:W-:Y:S01]  /*33e0*/  LDSM.16.MT88.4 R80, [R221+0x100] ;  /* 0x00010000dd50783b */ /* 0x000fe20000004200 */
        /* <DEDUP_REMOVED lines=14> */
[C---:B------:R-:W-:Y:S02]  /*34d0*/  ISETP.GT.AND P6, PT, R6.reuse, 0x70, PT ;  /* 0x000000700600780c */ /* 0x040fe40003fc4270 */
        /* <DEDUP_REMOVED lines=30> */
[----:B------:R-:W-:Y:S01]  /*36c0*/  FMNMX.FTZ R8, R65, R8, !PT ;  /* 0x0000000841087209 */ /* 0x000fe20007810000 */
[----:B------:R-:W-:Y:S03]  /*36d0*/  LDSM.16.MT88.4 R32, [R222+0x4900] ;  /* 0x00490000de20783b */ /* 0x000fe60000004200 */
        /* <DEDUP_REMOVED lines=13> */
[--C-:B------:R-:W-:Y:S02]  /*37b0*/  FFMA.FTZ R52, R4, c[0x0][0x2d0], -R58.reuse ;  /* 0x0000b40004347a23 */ /* 0x100fe4000001083a */
[--C-:B------:R-:W-:Y:S01]  /*37c0*/  FFMA.FTZ R55, R55, c[0x0][0x2d0], -R58.reuse ;  /* 0x0000b40037377a23 */ /* 0x100fe2000001083a */
[----:B------:R-:W-:Y:S01]  /*37d0*/  MUFU.EX2 R57, R57 ;  /* 0x0000003900397308 */ /* 0x000fe20000000800 */
[--C-:B------:R-:W-:Y:S01]  /*37e0*/  FFMA.FTZ R46, R21, c[0x0][0x2d0], -R58.reuse ;  /* 0x0000b400152e7a23 */ /* 0x100fe2000001083a */
[----:B-1----:R-:W-:Y:S01]  /*37f0*/  FMNMX.FTZ R3, R9, R6, !PT ;  /* 0x0000000609037209 */ /* 0x002fe20007810000 */
[--C-:B------:R-:W-:Y:S01]  /*3800*/  FFMA.FTZ R42, R17, c[0x0][0x2d0], -R58.reuse ;  /* 0x0000b400112a7a23 */ /* 0x100fe2000001083a */
[----:B------:R-:W1:Y:S01]  /*3810*/  LDSM.16.MT88.4 R4, [R220+0x4100] ;  /* 0x00410000dc04783b */ /* 0x000e620000004200 */
[--C-:B------:R-:W-:Y:S01]  /*3820*/  FFMA.FTZ R38, R29, c[0x0][0x2d0], -R58.reuse ;  /* 0x0000b4001d267a23 */ /* 0x100fe2000001083a */
[C---:B------:R-:W-:Y:S01]  /*3830*/  FSETP.NEU.FTZ.AND P2, PT, R3.reuse, -INF , PT ;  /* 0xff8000000300780b */ /* 0x040fe20003f5d000 */
[----:B------:R-:W-:Y:S01]  /*3840*/  FMUL.FTZ R56, R3, c[0x0][0x2d0] ;  /* 0x0000b40003387a20 */ /* 0x000fe20000410000 */
[----:B------:R-:W2:Y:S01]  /*3850*/  MUFU.EX2 R52, R52 ;  /* 0x0000003400347308 */ /* 0x000ea20000000800 */
[----:B------:R-:W3:Y:S01]  /*3860*/  LDSM.16.MT88.4 R8, [R224+0x4900] ;  /* 0x00490000e008783b */ /* 0x000ee20000004200 */
[----:B------:R-:W-:-:S02]  /*3870*/  FFMA.FTZ R2, R2, c[0x0][0x2d0], -R58 ;  /* 0x0000b40002027a23 */ /* 0x000fc4000001083a */
[----:B------:R-:W-:Y:S01]  /*3880*/  FSEL R56, R56, RZ, P2 ;  /* 0x000000ff38387208 */ /* 0x000fe20001000000 */
[----:B------:R-:W-:Y:S01]  /*3890*/  LDSM.16.MT88.4 R16, [R221+0x900] ;  /* 0x00090000dd10783b */ /* 0x000fe20000004200 */
[----:B------:R-:W-:Y:S02]  /*38a0*/  FFMA.FTZ R60, R60, c[0x0][0x2d0], -R58 ;  /* 0x0000b4003c3c7a23 */ /* 0x000fe4000001083a */
[----:B------:R-:W-:Y:S01]  /*38b0*/  MUFU.EX2 R55, R55 ;  /* 0x0000003700377308 */ /* 0x000fe20000000800 */
[--C-:B------:R-:W-:Y:S02]  /*38c0*/  FFMA.FTZ R59, R30, c[0x0][0x2d0], -R56.reuse ;  /* 0x0000b4001e3b7a23 */ /* 0x100fe40000010838 */
[--C-:B------:R-:W-:Y:S02]  /*38d0*/  FFMA.FTZ R54, R53, c[0x0][0x2d0], -R56.reuse ;  /* 0x0000b40035367a23 */ /* 0x100fe40000010838 */
[--C-:B------:R-:W-:Y:S02]  /*38e0*/  FFMA.FTZ R51, R51, c[0x0][0x2d0], -R56.reuse ;  /* 0x0000b40033337a23 */ /* 0x100fe40000010838 */
[----:B------:R-:W-:Y:S01]  /*38f0*/  FFMA.FTZ R50, R49, c[0x0][0x2d0], -R56 ;  /* 0x0000b40031327a23 */ /* 0x000fe20000010838 */
[----:B------:R-:W4:Y:S01]  /*3900*/  MUFU.EX2 R48, R48 ;  /* 0x0000003000307308 */ /* 0x000f220000000800 */
[----:B--2---:R-:W-:Y:S01]  /*3910*/  F2FP.BF16.PACK_AB R112, R52, R57 ;  /* 0x000000393470723e */ /* 0x004fe200000010ff */
[----:B------:R-:W-:-:S02]  /*3920*/  FFMA.FTZ R53, R47, c[0x0][0x2d0], -R58 ;  /* 0x0000b4002f357a23 */ /* 0x000fc4000001083a */
[----:B------:R-:W-:Y:S02]  /*3930*/  FFMA.FTZ R49, R27, c[0x0][0x2d0], -R58 ;  /* 0x0000b4001b317a23 */ /* 0x000fe4000001083a */
[--C-:B------:R-:W-:Y:S02]  /*3940*/  FFMA.FTZ R47, R25, c[0x0][0x2d0], -R56.reuse ;  /* 0x0000b400192f7a23 */ /* 0x100fe40000010838 */
[----:B------:R-:W-:Y:S01]  /*3950*/  MUFU.EX2 R59, R59 ;  /* 0x0000003b003b7308 */ /* 0x000fe20000000800 */
[--C-:B------:R-:W-:Y:S01]  /*3960*/  FFMA.FTZ R44, R23, c[0x0][0x2d0], -R56.reuse ;  /* 0x0000b400172c7a23 */ /* 0x100fe20000010838 */
[----:B------:R-:W2:Y:S01]  /*3970*/  LDSM.16.MT88.4 R24, [R224+0x900] ;  /* 0x00090000e018783b */ /* 0x000ea20000004200 */
[--C-:B------:R-:W-:Y:S02]  /*3980*/  FFMA.FTZ R43, R43, c[0x0][0x2d0], -R56.reuse ;  /* 0x0000b4002b2b7a23 */ /* 0x100fe40000010838 */
[----:B------:R-:W-:Y:S01]  /*3990*/  FFMA.FTZ R40, R45, c[0x0][0x2d0], -R56 ;  /* 0x0000b4002d287a23 */ /* 0x000fe20000010838 */
[----:B------:R-:W5:Y:S01]  /*39a0*/  LDSM.16.MT88.4 R20, [R222+0x900] ;  /* 0x00090000de14783b */ /* 0x000f620000004200 */
[--C-:B------:R-:W-:Y:S01]  /*39b0*/  FFMA.FTZ R45, R41, c[0x0][0x2d0], -R58.reuse ;  /* 0x0000b400292d7a23 */ /* 0x100fe2000001083a */
[----:B------:R-:W1:Y:S01]  /*39c0*/  MUFU.EX2 R54, R54 ;  /* 0x0000003600367308 */ /* 0x000e620000000800 */
[----:B----4-:R-:W-:Y:S01]  /*39d0*/  F2FP.BF16.PACK_AB R114, R48, R55 ;  /* 0x000000373072723e */ /* 0x010fe200000010ff */
[----:B------:R-:W-:-:S02]  /*39e0*/  FFMA.FTZ R41, R31, c[0x0][0x2d0], -R58 ;  /* 0x0000b4001f297a23 */ /* 0x000fc4000001083a */
[----:B------:R-:W4:Y:S01]  /*39f0*/  LDSM.16.MT88.4 R28, [R221+0x4900] ;  /* 0x00490000dd1c783b */ /* 0x000f220000004200 */
[--C-:B------:R-:W-:Y:S02]  /*3a00*/  FFMA.FTZ R39, R39, c[0x0][0x2d0], -R56.reuse ;  /* 0x0000b40027277a23 */ /* 0x100fe40000010838 */
[--C-:B------:R-:W-:Y:S01]  /*3a10*/  FFMA.FTZ R36, R36, c[0x0][0x2d0], -R56.reuse ;  /* 0x0000b40024247a23 */ /* 0x100fe20000010838 */
[----:B------:R-:W-:Y:S01]  /*3a20*/  MUFU.EX2 R51, R51 ;  /* 0x0000003300337308 */ /* 0x000fe20000000800 */
[--C-:B------:R-:W-:Y:S02]  /*3a30*/  FFMA.FTZ R37, R37, c[0x0][0x2d0], -R56.reuse ;  /* 0x0000b40025257a23 */ /* 0x100fe40000010838 */
[--C-:B------:R-:W-:Y:S02]  /*3a40*/  FFMA.FTZ R0, R64, c[0x0][0x2d0], -R56.reuse ;  /* 0x0000b40040007a23 */ /* 0x100fe40000010838 */
[----:B------:R-:W-:Y:S02]  /*3a50*/  FFMA.FTZ R64, R151, c[0x0][0x2d0], -R56 ;  /* 0x0000b40097407a23 */ /* 0x000fe40000010838 */
[--C-:B------:R-:W-:Y:S01]  /*3a60*/  FFMA.FTZ R145, R145, c[0x0][0x2d0], -R58.reuse ;  /* 0x0000b40091917a23 */ /* 0x100fe2000001083a */
[----:B------:R-:W3:Y:S01]  /*3a70*/  MUFU.EX2 R50, R50 ;  /* 0x0000003200327308 */ /* 0x000ee20000000800 */
[----:B-1----:R-:W-:Y:S01]  /*3a80*/  F2FP.BF16.PACK_AB R113, R54, R59 ;  /* 0x0000003b3671723e */ /* 0x002fe200000010ff */
[----:B------:R-:W-:-:S02]  /*3a90*/  FFMA.FTZ R147, R147, c[0x0][0x2d0], -R58 ;  /* 0x0000b40093937a23 */ /* 0x000fc4000001083a */
[----:B------:R-:W-:Y:S02]  /*3aa0*/  FFMA.FTZ R62, R62, c[0x0][0x2d0], -R58 ;  /* 0x0000b4003e3e7a23 */ /* 0x000fe4000001083a */
[--C-:B------:R-:W-:Y:S02]  /*3ab0*/  FFMA.FTZ R151, R146, c[0x0][0x2d0], -R56.reuse ;  /* 0x0000b40092977a23 */ /* 0x100fe40000010838 */
[----:B------:R-:W-:Y:S01]  /*3ac0*/  MUFU.EX2 R53, R53 ;  /* 0x0000003500357308 */ /* 0x000fe20000000800 */
[----:B------:R-:W-:Y:S02]  /*3ad0*/  FFMA.FTZ R144, R144, c[0x0][0x2d0], -R56 ;  /* 0x0000b40090907a23 */ /* 0x000fe40000010838 */
[----:B------:R-:W-:Y:S02]  /*3ae0*/  FFMA.FTZ R66, R66, c[0x0][0x2d0], -R58 ;  /* 0x0000b40042427a23 */ /* 0x000fe4000001083a */
[----:B------:R-:W-:Y:S02]  /*3af0*/  FFMA.FTZ R173, R173, c[0x0][0x2d0], -R56 ;  /* 0x0000b400adad7a23 */ /* 0x000fe40000010838 */
[--C-:B------:R-:W-:Y:S01]  /*3b00*/  FFMA.FTZ R245, R245, c[0x0][0x2d0], -R58.reuse ;  /* 0x0000b400f5f57a23 */ /* 0x100fe2000001083a */
[----:B---3--:R-:W-:Y:S01]  /*3b10*/  F2FP.BF16.PACK_AB R115, R50, R51 ;  /* 0x000000333273723e */ /* 0x008fe200000010ff */
[----:B------:R-:W1:Y:S01]  /*3b20*/  MUFU.EX2 R46, R46 ;  /* 0x0000002e002e7308 */ /* 0x000e620000000800 */
[----:B------:R-:W-:-:S02]  /*3b30*/  FFMA.FTZ R241, R241, c[0x0][0x2d0], -R58 ;  /* 0x0000b400f1f17a23 */ /* 0x000fc4000001083a */
[--C-:B------:R-:W-:Y:S02]  /*3b40*/  FFMA.FTZ R146, R239, c[0x0][0x2d0], -R56.reuse ;  /* 0x0000b400ef927a23 */ /* 0x100fe40000010838 */
[--C-:B------:R-:W-:Y:S01]  /*3b50*/  FFMA.FTZ R237, R237, c[0x0][0x2d0], -R56.reuse ;  /* 0x0000b400eded7a23 */ /* 0x100fe20000010838 */
[C---:B------:R-:W-:Y:S01]  /*3b60*/  HMMA.16816.F32.BF16 R84, R112.reuse, R88, RZ ;  /* 0x000000587054723c */ /* 0x040fe200000418ff */
[--C-:B------:R-:W-:Y:S01]  /*3b70*/  FFMA.FTZ R148, R195, c[0x0][0x2d0], -R56.reuse ;  /* 0x0000b400c3947a23 */ /* 0x100fe20000010838 */
[----:B------:R-:W-:Y:S01]  /*3b80*/  MUFU.EX2 R49, R49 ;  /* 0x0000003100317308 */ /* 0x000fe20000000800 */
[----:B------:R-:W-:Y:S02]  /*3b90*/  FFMA.FTZ R175, R175, c[0x0][0x2d0], -R56 ;  /* 0x0000b400afaf7a23 */ /* 0x000fe40000010838 */
[--C-:B------:R-:W-:Y:S02]  /*3ba0*/  FFMA.FTZ R150, R165, c[0x0][0x2d0], -R58.reuse ;  /* 0x0000b400a5967a23 */ /* 0x100fe4000001083a */
[--C-:B------:R-:W-:Y:S01]  /*3bb0*/  FFMA.FTZ R163, R163, c[0x0][0x2d0], -R58.reuse ;  /* 0x0000b400a3a37a23 */ /* 0x100fe2000001083a */
[----:B------:R-:W-:Y:S01]  /*3bc0*/  HMMA.16816.F32.BF16 R88, R112, R90, RZ ;  /* 0x0000005a7058723c */ /* 0x000fe200000418ff */
[--C-:B------:R-:W-:Y:S01]  /*3bd0*/  FFMA.FTZ R152, R161, c[0x0][0x2d0], -R58.reuse ;  /* 0x0000b400a1987a23 */ /* 0x100fe2000001083a */
[----:B------:R-:W-:Y:S01]  /*3be0*/  MUFU.EX2 R42, R42 ;  /* 0x0000002a002a7308 */ /* 0x000fe20000000800 */
[----:B------:R-:W-:-:S02]  /*3bf0*/  FFMA.FTZ R159, R159, c[0x0][0x2d0], -R58 ;  /* 0x0000b4009f9f7a23 */ /* 0x000fc4000001083a */
[--C-:B------:R-:W-:Y:S02]  /*3c00*/  FFMA.FTZ R154, R157, c[0x0][0x2d0], -R56.reuse ;  /* 0x0000b4009d9a7a23 */ /* 0x100fe40000010838 */
[--C-:B------:R-:W-:Y:S01]  /*3c10*/  FFMA.FTZ R155, R155, c[0x0][0x2d0], -R56.reuse ;  /* 0x0000b4009b9b7a23 */ /* 0x100fe20000010838 */
[C---:B------:R-:W-:Y:S01]  /*3c20*/  HMMA.16816.F32.BF16 R92, R112.reuse, R96, RZ ;  /* 0x00000060705c723c */ /* 0x040fe200000418ff */
[--C-:B------:R-:W-:Y:S01]  /*3c30*/  FFMA.FTZ R153, R153, c[0x0][0x2d0], -R56.reuse ;  /* 0x0000b40099997a23 */ /* 0x100fe20000010838 */
[----:B------:R-:W-:Y:S01]  /*3c40*/  MUFU.EX2 R47, R47 ;  /* 0x0000002f002f7308 */ /* 0x000fe20000000800 */
[----:B------:R-:W-:Y:S02]  /*3c50*/  FFMA.FTZ R156, R149, c[0x0][0x2d0], -R56 ;  /* 0x0000b400959c7a23 */ /* 0x000fe40000010838 */
[----:B------:R-:W-:Y:S02]  /*3c60*/  FADD.FTZ R52, R57, R52 ;  /* 0x0000003439347221 */ /* 0x000fe40000010000 */
[----:B------:R-:W-:Y:S01]  /*3c70*/  FADD.FTZ R54, R59, R54 ;  /* 0x000000363b367221 */ /* 0x000fe20000010000 */
[----:B------:R-:W-:Y:S01]  /*3c80*/  HMMA.16816.F32.BF16 R96, R112, R98, RZ ;  /* 0x000000627060723c */ /* 0x000fe200000418ff */
[----:B------:R-:W-:Y:S01]  /*3c90*/  FADD.FTZ R55, R55, R52 ;  /* 0x0000003437377221 */ /* 0x000fe20000010000 */
[----:B------:R-:W3:Y:S01]  /*3ca0*/  MUFU.EX2 R44, R44 ;  /* 0x0000002c002c7308 */ /* 0x000ee20000000800 */
[----:B------:R-:W-:-:S02]  /*3cb0*/  FADD.FTZ R51, R51, R54 ;  /* 0x0000003633337221 */ /* 0x000fc40000010000 */
[----:B------:R-:W-:Y:S02]  /*3cc0*/  FADD.FTZ R48, R48, R55 ;  /* 0x0000003730307221 */ /* 0x000fe40000010000 */
[----:B------:R-:W-:Y:S01]  /*3cd0*/  FADD.FTZ R50, R50, R51 ;  /* 0x0000003332327221 */ /* 0x000fe20000010000 */
[C---:B------:R-:W-:Y:S02]  /*3ce0*/  HMMA.16816.F32.BF16 R128, R112.reuse, R124, RZ ;  /* 0x0000007c7080723c */ /* 0x040fe400000418ff */
[----:B------:R-:W-:Y:S06]  /*3cf0*/  MUFU.EX2 R43, R43 ;  /* 0x0000002b002b7308 */ /* 0x000fec0000000800 */
[C---:B------:R-:W-:Y:S02]  /*3d00*/  HMMA.16816.F32.BF16 R68, R112.reuse, R72, RZ ;  /* 0x000000487044723c */ /* 0x040fe400000418ff */
[----:B------:R-:W1:Y:S06]  /*3d10*/  MUFU.EX2 R40, R40 ;  /* 0x0000002800287308 */ /* 0x000e6c0000000800 */
        /* <DEDUP_REMOVED lines=15> */
[----:B------:R-:W2:Y:S06]  /*3e10*/  MUFU.EX2 R0, R0 ;  /* 0x0000000000007308 */ /* 0x000eac0000000800 */
[C---:B------:R-:W-:Y:S02]  /*3e20*/  HMMA.16816.F32.BF16 R116, R112.reuse, R4, RZ ;  /* 0x000000047074723c */ /* 0x040fe400000418ff */
[----:B------:R-:W-:Y:S05]  /*3e30*/  MUFU.EX2 R60, R60 ;  /* 0x0000003c003c7308 */ /* 0x000fea0000000800 */
[----:B-1----:R-:W-:Y:S01]  /*3e40*/  F2FP.BF16.PACK_AB R4, R46, R53 ;  /* 0x000000352e04723e */ /* 0x002fe200000010ff */
[----:B------:R-:W-:Y:S01]  /*3e50*/  HMMA.16816.F32.BF16 R112, R112, R6, RZ ;  /* 0x000000067070723c */ /* 0x000fe200000418ff */
[----:B---3--:R-:W-:Y:S01]  /*3e60*/  F2FP.BF16.PACK_AB R5, R44, R47 ;  /* 0x0000002f2c05723e */ /* 0x008fe200000010ff */
[----:B------:R-:W1:Y:S01]  /*3e70*/  MUFU.EX2 R145, R145 ;  /* 0x0000009100917308 */ /* 0x000e620000000800 */
[----:B------:R-:W-:-:S02]  /*3e80*/  FADD.FTZ R53, R53, R48 ;  /* 0x0000003035357221 */ /* 0x000fc40000010000 */
[----:B------:R-:W-:Y:S02]  /*3e90*/  FADD.FTZ R47, R47, R50 ;  /* 0x000000322f2f7221 */ /* 0x000fe40000010000 */
[----:B------:R-:W-:Y:S01]  /*3ea0*/  F2FP.BF16.PACK_AB R6, R42, R49 ;  /* 0x000000312a06723e */ /* 0x000fe200000010ff */
[----:B------:R-:W-:Y:S01]  /*3eb0*/  FADD.FTZ R46, R46, R53 ;  /* 0x000000352e2e7221 */ /* 0x000fe20000010000 */
[----:B------:R-:W-:Y:S01]  /*3ec0*/  F2FP.BF16.PACK_AB R7, R40, R43 ;  /* 0x0000002b2807723e */ /* 0x000fe200000010ff */
[----:B------:R-:W-:Y:S01]  /*3ed0*/  MUFU.EX2 R147, R147 ;  /* 0x0000009300937308 */ /* 0x000fe20000000800 */
[----:B------:R-:W-:Y:S02]  /*3ee0*/  FADD.FTZ R44, R44, R47 ;  /* 0x0000002f2c2c7221 */ /* 0x000fe40000010000 */
[----:B------:R-:W-:Y:S02]  /*3ef0*/  FADD.FTZ R49, R49, R46 ;  /* 0x0000002e31317221 */ /* 0x000fe40000010000 */
[----:B------:R-:W-:Y:S01]  /*3f00*/  FADD.FTZ R43, R43, R44 ;  /* 0x0000002c2b2b7221 */ /* 0x000fe20000010000 */
[----:B------:R-:W-:Y:S01]  /*3f10*/  HMMA.16816.F32.BF16 R84, R4, R12, R84 ;  /* 0x0000000c0454723c */ /* 0x000fe20000041854 */
[----:B------:R-:W-:Y:S01]  /*3f20*/  FADD.FTZ R42, R42, R49 ;  /* 0x000000312a2a7221 */ /* 0x000fe20000010000 */
[----:B------:R-:W3:Y:S01]  /*3f30*/  MUFU.EX2 R62, R62 ;  /* 0x0000003e003e7308 */ /* 0x000ee20000000800 */
[----:B------:R-:W-:-:S05]  /*3f40*/  FADD.FTZ R40, R40, R43 ;  /* 0x0000002b28287221 */ /* 0x000fca0000010000 */
[C---:B------:R-:W-:Y:S01]  /*3f50*/  HMMA.16816.F32.BF16 R88, R4.reuse, R14, R88 ;  /* 0x0000000e0458723c */ /* 0x040fe20000041858 */
[----:B------:R-:W1:Y:S01]  /*3f60*/  LDSM.16.MT88.4 R12, [R220+0x4900] ;  /* 0x00490000dc0c783b */ /* 0x000e620000004200 */
[----:B------:R-:W-:Y:S06]  /*3f70*/  MUFU.EX2 R64, R64 ;  /* 0x0000004000407308 */ /* 0x000fec0000000800 */
[C---:B------:R-:W-:Y:S02]  /*3f80*/  HMMA.16816.F32.BF16 R92, R4.reuse, R8, R92 ;  /* 0x00000008045c723c */ /* 0x040fe4000004185c */
[----:B------:R-:W1:Y:S06]  /*3f90*/  MUFU.EX2 R151, R151 ;  /* 0x0000009700977308 */ /* 0x000e6c0000000800 */
[C---:B------:R-:W-:Y:S01]  /*3fa0*/  HMMA.16816.F32.BF16 R96, R4.reuse, R10, R96 ;  /* 0x0000000a0460723c */ /* 0x040fe20000041860 */
[----:B------:R-:W1:Y:S01]  /*3fb0*/  LDSM.16.MT88.4 R8, [R220+0x1100] ;  /* 0x00110000dc08783b */ /* 0x000e620000004200 */
[----:B------:R-:W-:Y:S06]  /*3fc0*/  MUFU.EX2 R66, R66 ;  /* 0x0000004200427308 */ /* 0x000fec0000000800 */
[C---:B--2---:R-:W-:Y:S02]  /*3fd0*/  HMMA.16816.F32.BF16 R128, R4.reuse, R24, R128 ;  /* 0x000000180480723c */ /* 0x044fe40000041880 */
[----:B------:R-:W-:Y:S06]  /*3fe0*/  MUFU.EX2 R173, R173 ;  /* 0x000000ad00ad7308 */ /* 0x000fec0000000800 */
[C---:B------:R-:W-:Y:S01]  /*3ff0*/  HMMA.16816.F32.BF16 R124, R4.reuse, R26, R124 ;  /* 0x0000001a047c723c */ /* 0x040fe2000004187c */
[----:B------:R-:W-:Y:S01]  /*4000*/  LDSM.16.MT88.4 R24, [R224+0x1100] ;  /* 0x00110000e018783b */ /* 0x000fe20000004200 */
[----:B------:R-:W-:Y:S06]  /*4010*/  MUFU.EX2 R245, R245 ;  /* 0x000000f500f57308 */ /* 0x000fec0000000800 */
[C---:B-----5:R-:W-:Y:S02]  /*4020*/  HMMA.16816.F32.BF16 R68, R4.reuse, R20, R68 ;  /* 0x000000140444723c */ /* 0x060fe40000041844 */
[----:B------:R-:W-:Y:S06]  /*4030*/  MUFU.EX2 R241, R241 ;  /* 0x000000f100f17308 */ /* 0x000fec0000000800 */
[C---:B------:R-:W-:Y:S01]  /*4040*/  HMMA.16816.F32.BF16 R72, R4.reuse, R22, R72 ;  /* 0x000000160448723c */ /* 0x040fe20000041848 */
[----:B------:R-:W-:Y:S01]  /*4050*/  LDSM.16.MT88.4 R20, [R222+0x1100] ;  /* 0x00110000de14783b */ /* 0x000fe20000004200 */
[----:B------:R-:W-:Y:S06]  /*4060*/  MUFU.EX2 R146, R146 ;  /* 0x0000009200927308 */ /* 0x000fec0000000800 */
[C---:B------:R-:W-:Y:S02]  /*4070*/  HMMA.16816.F32.BF16 R76, R4.reuse, R16, R76 ;  /* 0x00000010044c723c */ /* 0x040fe4000004184c */
[----:B------:R-:W-:Y:S06]  /*4080*/  MUFU.EX2 R237, R237 ;  /* 0x000000ed00ed7308 */ /* 0x000fec0000000800 */
[C---:B------:R-:W-:Y:S01]  /*4090*/  HMMA.16816.F32.BF16 R80, R4.reuse, R18, R80 ;  /* 0x000000120450723c */ /* 0x040fe20000041850 */
[----:B------:R-:W2:Y:S01]  /*40a0*/  LDSM.16.MT88.4 R16, [R221+0x1100] ;  /* 0x00110000dd10783b */ /* 0x000ea20000004200 */
[----:B------:R-:W-:Y:S06]  /*40b0*/  MUFU.EX2 R148, R148 ;  /* 0x0000009400947308 */ /* 0x000fec0000000800 */
[C---:B------:R-:W-:Y:S02]  /*40c0*/  HMMA.16816.F32.BF16 R100, R4.reuse, R32, R100 ;  /* 0x000000200464723c */ /* 0x040fe40000041864 */
[----:B------:R-:W-:Y:S06]  /*40d0*/  MUFU.EX2 R175, R175 ;  /* 0x000000af00af7308 */ /* 0x000fec0000000800 */
[C---:B------:R-:W-:Y:S01]  /*40e0*/  HMMA.16816.F32.BF16 R104, R4.reuse, R34, R104 ;  /* 0x000000220468723c */ /* 0x040fe20000041868 */
[----:B------:R-:W-:Y:S01]  /*40f0*/  LDSM.16.MT88.4 R32, [R222+0x5100] ;  /* 0x00510000de20783b */ /* 0x000fe20000004200 */
[----:B------:R-:W-:Y:S06]  /*4100*/  MUFU.EX2 R150, R150 ;  /* 0x0000009600967308 */ /* 0x000fec0000000800 */
[C---:B----4-:R-:W-:Y:S02]  /*4110*/  HMMA.16816.F32.BF16 R120, R4.reuse, R28, R120 ;  /* 0x0000001c0478723c */ /* 0x050fe40000041878 */
[----:B------:R-:W-:Y:S06]  /*4120*/  MUFU.EX2 R163, R163 ;  /* 0x000000a300a37308 */ /* 0x000fec0000000800 */
[C---:B------:R-:W-:Y:S01]  /*4130*/  HMMA.16816.F32.BF16 R108, R4.reuse, R30, R108 ;  /* 0x0000001e046c723c */ /* 0x040fe2000004186c */
[----:B------:R-:W-:Y:S01]  /*4140*/  LDSM.16.MT88.4 R28, [R221+0x5100] ;  /* 0x00510000dd1c783b */ /* 0x000fe20000004200 */
[----:B------:R-:W-:Y:S06]  /*4150*/  MUFU.EX2 R152, R152 ;  /* 0x0000009800987308 */ /* 0x000fec0000000800 */
[C---:B-1----:R-:W-:Y:S02]  /*4160*/  HMMA.16816.F32.BF16 R116, R4.reuse, R12, R116 ;  /* 0x0000000c0474723c */ /* 0x042fe40000041874 */
[----:B------:R-:W-:Y:S06]  /*4170*/  MUFU.EX2 R159, R159 ;  /* 0x0000009f009f7308 */ /* 0x000fec0000000800 */
[----:B------:R-:W-:Y:S01]  /*4180*/  HMMA.16816.F32.BF16 R112, R4, R14, R112 ;  /* 0x0000000e0470723c */ /* 0x000fe20000041870 */
[----:B------:R-:W1:Y:S01]  /*4190*/  LDSM.16.MT88.4 R12, [R224+0x5100] ;  /* 0x00510000e00c783b */ /* 0x000e620000004200 */
[----:B------:R-:W-:Y:S05]  /*41a0*/  MUFU.EX2 R154, R154 ;  /* 0x0000009a009a7308 */ /* 0x000fea0000000800 */
[----:B------:R-:W-:Y:S01]  /*41b0*/  F2FP.BF16.PACK_AB R4, R38, R45 ;  /* 0x0000002d2604723e */ /* 0x000fe200000010ff */
[----:B------:R-:W-:Y:S01]  /*41c0*/  FADD.FTZ R45, R45, R42 ;  /* 0x0000002a2d2d7221 */ /* 0x000fe20000010000 */
[----:B------:R-:W-:Y:S01]  /*41d0*/  F2FP.BF16.PACK_AB R6, R2, R41 ;  /* 0x000000290206723e */ /* 0x000fe200000010ff */
[----:B------:R-:W-:Y:S01]  /*41e0*/  MUFU.EX2 R155, R155 ;  /* 0x0000009b009b7308 */ /* 0x000fe20000000800 */
[----:B------:R-:W-:Y:S01]  /*41f0*/  F2FP.BF16.PACK_AB R5, R36, R39 ;  /* 0x000000272405723e */ /* 0x000fe200000010ff */
[----:B------:R-:W-:Y:S01]  /*4200*/  FADD.FTZ R39, R39, R40 ;  /* 0x0000002827277221 */ /* 0x000fe20000010000 */
[----:B------:R-:W-:Y:S01]  /*4210*/  F2FP.BF16.PACK_AB R7, R0, R37 ;  /* 0x000000250007723e */ /* 0x000fe200000010ff */
[----:B------:R-:W-:-:S02]  /*4220*/  FADD.FTZ R38, R38, R45 ;  /* 0x0000002d26267221 */ /* 0x000fc40000010000 */
[----:B------:R-:W-:Y:S02]  /*4230*/  FADD.FTZ R36, R36, R39 ;  /* 0x0000002724247221 */ /* 0x000fe40000010000 */
[----:B------:R-:W-:Y:S01]  /*4240*/  MUFU.EX2 R153, R153 ;  /* 0x0000009900997308 */ /* 0x000fe20000000800 */
[----:B------:R-:W-:Y:S01]  /*4250*/  FADD.FTZ R41, R41, R38 ;  /* 0x0000002629297221 */ /* 0x000fe20000010000 */
[----:B------:R-:W-:Y:S03]  /*4260*/  HMMA.16816.F32.BF16 R84, R4, R8, R84 ;  /* 0x000000080454723c */ /* 0x000fe60000041854 */
[----:B------:R-:W-:-:S03]  /*4270*/  FADD.FTZ R41, R2, R41 ;  /* 0x0000002902297221 */ /* 0x000fc60000010000 */
[----:B------:R-:W-:Y:S02]  /*4280*/  MUFU.EX2 R156, R156 ;  /* 0x0000009c009c7308 */ /* 0x000fe40000000800 */
        /* <DEDUP_REMOVED lines=8> */
[C---:B------:R-:W-:Y:S01]  /*4310*/  HMMA.16816.F32.BF16 R100, R4.reuse, R32, R100 ;  /* 0x000000200464723c */ /* 0x040fe20000041864 */
[----:B------:R5:W-:Y:S06]  /*4320*/  MUFU.EX2 R32, R144 ;  /* 0x0000009000207308 */ /* 0x000bec0000000800 */
[----:B------:R-:W-:Y:S01]  /*4330*/  FFMA.FTZ R33, R138, c[0x0][0x2d0], -R56 ;  /* 0x0000b4008a217a23 */ /* 0x000fe20000010838 */
[----:B----4-:R-:W-:Y:S01]  /*4340*/  HMMA.16816.F32.BF16 R116, R4, R8, R116 ;  /* 0x000000080474723c */ /* 0x010fe20000041874 */
[----:B------:R-:W-:-:S04]  /*4350*/  FFMA.FTZ R138, R247, c[0x0][0x2d0], -R58 ;  /* 0x0000b400f78a7a23 */ /* 0x000fc8000001083a */
[----:B------:R-:W4:Y:S03]  /*4360*/  MUFU.EX2 R33, R33 ;  /* 0x0000002100217308 */ /* 0x000f260000000800 */
[C---:B------:R-:W-:Y:S01]  /*4370*/  HMMA.16816.F32.BF16 R112, R4.reuse, R10, R112 ;  /* 0x0000000a0470723c */ /* 0x040fe20000041870 */
[----:B------:R-:W1:Y:S01]  /*4380*/  LDSM.16.MT88.4 R8, [R224+0x5900] ;  /* 0x00590000e008783b */ /* 0x000e620000004200 */
[--C-:B-----5:R-:W-:Y:S02]  /*4390*/  FFMA.FTZ R144, R243, c[0x0][0x2d0], -R58.reuse ;  /* 0x0000b400f3907a23 */ /* 0x120fe4000001083a */
[--C-:B------:R-:W-:Y:S01]  /*43a0*/  FFMA.FTZ R243, R133, c[0x0][0x2d0], -R58.reuse ;  /* 0x0000b40085f37a23 */ /* 0x100fe2000001083a */
[----:B------:R-:W-:Y:S03]  /*43b0*/  MUFU.EX2 R138, R138 ;  /* 0x0000008a008a7308 */ /* 0x000fe60000000800 */
[C---:B------:R-:W-:Y:S05]  /*43c0*/  HMMA.16816.F32.BF16 R68, R4.reuse, R20, R68 ;  /* 0x000000140444723c */ /* 0x040fea0000041844 */
[----:B------:R-:W-:Y:S03]  /*43d0*/  MUFU.EX2 R144, R144 ;  /* 0x0000009000907308 */ /* 0x000fe60000000800 */
[C---:B------:R-:W-:Y:S01]  /*43e0*/  HMMA.16816.F32.BF16 R72, R4.reuse, R22, R72 ;  /* 0x000000160448723c */ /* 0x040fe20000041848 */
[----:B------:R-:W5:Y:S04]  /*43f0*/  LDSM.16.MT88.4 R20, [R222+0x1900] ;  /* 0x00190000de14783b */ /* 0x000f680000004200 */
[----:B------:R-:W-:Y:S03]  /*4400*/  MUFU.EX2 R243, R243 ;  /* 0x000000f300f37308 */ /* 0x000fe60000000800 */
[C---:B------:R-:W-:Y:S08]  /*4410*/  HMMA.16816.F32.BF16 R128, R4.reuse, R24, R128 ;  /* 0x000000180480723c */ /* 0x040ff00000041880 */
[C---:B------:R-:W-:Y:S01]  /*4420*/  HMMA.16816.F32.BF16 R124, R4.reuse, R26, R124 ;  /* 0x0000001a047c723c */ /* 0x040fe2000004187c */
[----:B------:R-:W1:Y:S07]  /*4430*/  LDSM.16.MT88.4 R24, [R224+0x1900] ;  /* 0x00190000e018783b */ /* 0x000e6e0000004200 */
[C---:B------:R-:W-:Y:S07]  /*4440*/  HMMA.16816.F32.BF16 R104, R4.reuse, R34, R104 ;  /* 0x000000220468723c */ /* 0x040fee0000041868 */
[--C-:B------:R-:W-:Y:S01]  /*4450*/  FFMA.FTZ R34, R136, c[0x0][0x2d0], -R58.reuse ;  /* 0x0000b40088227a23 */ /* 0x100fe2000001083a */
[----:B------:R-:W-:Y:S01]  /*4460*/  HMMA.16816.F32.BF16 R120, R4, R28, R120 ;  /* 0x0000001c0478723c */ /* 0x000fe20000041878 */
[----:B------:R-:W-:-:S02]  /*4470*/  FFMA.FTZ R35, R167, c[0x0][0x2d0], -R58 ;  /* 0x0000b400a7237a23 */ /* 0x000fc4000001083a */
[----:B------:R-:W-:Y:S02]  /*4480*/  FFMA.FTZ R167, R134, c[0x0][0x2d0], -R58 ;  /* 0x0000b40086a77a23 */ /* 0x000fe4000001083a */
[--C-:B------:R-:W-:Y:S01]  /*4490*/  FFMA.FTZ R136, R193, c[0x0][0x2d0], -R56.reuse ;  /* 0x0000b400c1887a23 */ /* 0x100fe20000010838 */
[----:B------:R-:W-:Y:S01]  /*44a0*/  MUFU.EX2 R34, R34 ;  /* 0x0000002200227308 */ /* 0x000fe20000000800 */
[--C-:B------:R-:W-:Y:S01]  /*44b0*/  FFMA.FTZ R134, R251, c[0x0][0x2d0], -R56.reuse ;  /* 0x0000b400fb867a23 */ /* 0x100fe20000010838 */
[----:B------:R-:W-:Y:S01]  /*44c0*/  HMMA.16816.F32.BF16 R108, R4, R30, R108 ;  /* 0x0000001e046c723c */ /* 0x000fe2000004186c */
[----:B------:R-:W-:Y:S01]  /*44d0*/  LDSM.16.MT88.4 R28, [R221+0x5900] ;  /* 0x00590000dd1c783b */ /* 0x000fe20000004200 */
[----:B------:R-:W-:-:S04]  /*44e0*/  FFMA.FTZ R193, R249, c[0x0][0x2d0], -R56 ;  /* 0x0000b400f9c17a23 */ /* 0x000fc80000010838 */
[----:B------:R-:W1:Y:S01]  /*44f0*/  MUFU.EX2 R35, R35 ;  /* 0x0000002300237308 */ /* 0x000e620000000800 */
[----:B------:R-:W-:Y:S01]  /*4500*/  F2FP.BF16.PACK_AB R4, R145, R60 ;  /* 0x0000003c9104723e */ /* 0x000fe200000010ff */
[----:B------:R-:W-:Y:S01]  /*4510*/  FADD.FTZ R60, R60, R41 ;  /* 0x000000293c3c7221 */ /* 0x000fe20000010000 */
[----:B---3--:R-:W-:Y:S02]  /*4520*/  F2FP.BF16.PACK_AB R6, R62, R147 ;  /* 0x000000933e06723e */ /* 0x008fe400000010ff */
[----:B------:R-:W-:Y:S01]  /*4530*/  F2FP.BF16.PACK_AB R5, R151, R64 ;  /* 0x000000409705723e */ /* 0x000fe200000010ff */
[----:B------:R-:W-:Y:S01]  /*4540*/  FADD.FTZ R60, R145, R60 ;  /* 0x0000003c913c7221 */ /* 0x000fe20000010000 */
[----:B----4-:R-:W-:Y:S01]  /*4550*/  F2FP.BF16.PACK_AB R7, R33, R32 ;  /* 0x000000202107723e */ /* 0x010fe200000010ff */
[----:B------:R-:W3:Y:S02]  /*4560*/  MUFU.EX2 R167, R167 ;  /* 0x000000a700a77308 */ /* 0x000ee40000000800 */
[----:B------:R-:W-:-:S04]  /*4570*/  FADD.FTZ R147, R147, R60 ;  /* 0x0000003c93937221 */ /* 0x000fc80000010000 */
[C---:B--2---:R-:W-:Y:S01]  /*4580*/  HMMA.16816.F32.BF16 R76, R4.reuse, R16, R76 ;  /* 0x00000010044c723c */ /* 0x044fe2000004184c */
[----:B------:R-:W-:Y:S01]  /*4590*/  FADD.FTZ R147, R62, R147 ;  /* 0x000000933e937221 */ /* 0x000fe20000010000 */
[----:B------:R-:W2:Y:S06]  /*45a0*/  MUFU.EX2 R134, R134 ;  /* 0x0000008600867308 */ /* 0x000eac0000000800 */
[C---:B------:R-:W-:Y:S01]  /*45b0*/  HMMA.16816.F32.BF16 R80, R4.reuse, R18, R80 ;  /* 0x000000120450723c */ /* 0x040fe20000041850 */
[----:B------:R-:W4:Y:S01]  /*45c0*/  LDSM.16.MT88.4 R16, [R222+0x5900] ;  /* 0x00590000de10783b */ /* 0x000f220000004200 */
[----:B------:R-:W-:Y:S06]  /*45d0*/  MUFU.EX2 R136, R136 ;  /* 0x0000008800887308 */ /* 0x000fec0000000800 */
[C---:B-1----:R-:W-:Y:S02]  /*45e0*/  HMMA.16816.F32.BF16 R84, R4.reuse, R12, R84 ;  /* 0x0000000c0454723c */ /* 0x042fe40000041854 */
[----:B------:R-:W1:Y:S06]  /*45f0*/  MUFU.EX2 R193, R193 ;  /* 0x000000c100c17308 */ /* 0x000e6c0000000800 */
[C---:B------:R-:W-:Y:S01]  /*4600*/  HMMA.16816.F32.BF16 R88, R4.reuse, R14, R88 ;  /* 0x0000000e0458723c */ /* 0x040fe20000041858 */
[----:B------:R-:W1:Y:S07]  /*4610*/  LDSM.16.MT88.4 R12, [R220+0x5900] ;  /* 0x00590000dc0c783b */ /* 0x000e6e0000004200 */
[C---:B------:R-:W-:Y:S08]  /*4620*/  HMMA.16816.F32.BF16 R92, R4.reuse, R8, R92 ;  /* 0x00000008045c723c */ /* 0x040ff0000004185c */
[C---:B------:R-:W-:Y:S01]  /*4630*/  HMMA.16816.F32.BF16 R96, R4.reuse, R10, R96 ;  /* 0x0000000a0460723c */ /* 0x040fe20000041860 */
[----:B------:R-:W1:Y:S07]  /*4640*/  LDSM.16.MT88.4 R8, [R222+0x2100] ;  /* 0x00210000de08783b */ /* 0x000e6e0000004200 */
[C---:B-----5:R-:W-:Y:S08]  /*4650*/  HMMA.16816.F32.BF16 R68, R4.reuse, R20, R68 ;  /* 0x000000140444723c */ /* 0x060ff00000041844 */
[C---:B------:R-:W-:Y:S01]  /*4660*/  HMMA.16816.F32.BF16 R72, R4.reuse, R22, R72 ;  /* 0x000000160448723c */ /* 0x040fe20000041848 */
[----:B------:R-:W5:Y:S07]  /*4670*/  LDSM.16.MT88.4 R20, [R221+0x2100] ;  /* 0x00210000dd14783b */ /* 0x000f6e0000004200 */
[C---:B------:R-:W-:Y:S08]  /*4680*/  HMMA.16816.F32.BF16 R128, R4.reuse, R24, R128 ;  /* 0x000000180480723c */ /* 0x040ff00000041880 */
[C---:B------:R-:W-:Y:S01]  /*4690*/  HMMA.16816.F32.BF16 R124, R4.reuse, R26, R124 ;  /* 0x0000001a047c723c */ /* 0x040fe2000004187c */
[----:B------:R-:W-:Y:S07]  /*46a0*/  LDSM.16.MT88.4 R24, [R224+0x2100] ;  /* 0x00210000e018783b */ /* 0x000fee0000004200 */
[C---:B----4-:R-:W-:Y:S08]  /*46b0*/  HMMA.16816.F32.BF16 R100, R4.reuse, R16, R100 ;  /* 0x000000100464723c */ /* 0x050ff00000041864 */
[C---:B------:R-:W-:Y:S01]  /*46c0*/  HMMA.16816.F32.BF16 R104, R4.reuse, R18, R104 ;  /* 0x000000120468723c */ /* 0x040fe20000041868 */
[----:B------:R-:W4:Y:S07]  /*46d0*/  LDSM.16.MT88.4 R16, [R220+0x2100] ;  /* 0x00210000dc10783b */ /* 0x000f2e0000004200 */
[C---:B------:R-:W-:Y:S08]  /*46e0*/  HMMA.16816.F32.BF16 R120, R4.reuse, R28, R120 ;  /* 0x0000001c0478723c */ /* 0x040ff00000041878 */
[C---:B------:R-:W-:Y:S01]  /*46f0*/  HMMA.16816.F32.BF16 R108, R4.reuse, R30, R108 ;  /* 0x0000001e046c723c */ /* 0x040fe2000004186c */
[----:B------:R-:W-:Y:S07]  /*4700*/  LDSM.16.MT88.4 R28, [R221+0x6100] ;  /* 0x00610000dd1c783b */ /* 0x000fee0000004200 */
[C---:B-1----:R-:W-:Y:S08]  /*4710*/  HMMA.16816.F32.BF16 R116, R4.reuse, R12, R116 ;  /* 0x0000000c0474723c */ /* 0x042ff00000041874 */
[----:B------:R-:W-:Y:S01]  /*4720*/  HMMA.16816.F32.BF16 R112, R4, R14, R112 ;  /* 0x0000000e0470723c */ /* 0x000fe20000041870 */
[----:B------:R-:W1:Y:S06]  /*4730*/  LDSM.16.MT88.4 R12, [R224+0x6100] ;  /* 0x00610000e00c783b */ /* 0x000e6c0000004200 */
[----:B------:R-:W-:Y:S01]  /*4740*/  F2FP.BF16.PACK_AB R4, R35, R34 ;  /* 0x000000222304723e */ /* 0x000fe200000010ff */
[----:B------:R-:W-:Y:S01]  /*4750*/  FADD.FTZ R34, R34, R147 ;  /* 0x0000009322227221 */ /* 0x000fe20000010000 */
[----:B---3--:R-:W-:-:S02]  /*4760*/  F2FP.BF16.PACK_AB R6, R66, R167 ;  /* 0x000000a74206723e */ /* 0x008fc400000010ff */
[----:B--2---:R-:W-:Y:S01]  /*4770*/  F2FP.BF16.PACK_AB R5, R173, R134 ;  /* 0x00000086ad05723e */ /* 0x004fe200000010ff */
[----:B------:R-:W-:Y:S01]  /*4780*/  FADD.FTZ R34, R35, R34 ;  /* 0x0000002223227221 */ /* 0x000fe20000010000 */
[----:B------:R-:W-:-:S03]  /*4790*/  F2FP.BF16.PACK_AB R7, R193, R136 ;  /* 0x00000088c107723e */ /* 0x000fc600000010ff */
[----:B------:R-:W-:-:S04]  /*47a0*/  FADD.FTZ R167, R167, R34 ;  /* 0x00000022a7a77221 */ /* 0x000fc80000010000 */
[----:B------:R-:W-:Y:S01]  /*47b0*/  HMMA.16816.F32.BF16 R68, R4, R8, R68 ;  /* 0x000000080444723c */ /* 0x000fe20000041844 */
[----:B------:R-:W-:-:S07]  /*47c0*/  FADD.FTZ R167, R66, R167 ;  /* 0x000000a742a77221 */ /* 0x000fce0000010000 */
[C---:B------:R-:W-:Y:S01]  /*47d0*/  HMMA.16816.F32.BF16 R72, R4.reuse, R10, R72 ;  /* 0x0000000a0448723c */ /* 0x040fe20000041848 */
[----:B------:R-:W2:Y:S07]  /*47e0*/  LDSM.16.MT88.4 R8, [R222+0x6100] ;  /* 0x00610000de08783b */ /* 0x000eae0000004200 */
[C---:B-----5:R-:W-:Y:S08]  /*47f0*/  HMMA.16816.F32.BF16 R76, R4.reuse, R20, R76 ;  /* 0x00000014044c723c */ /* 0x060ff0000004184c */
[C---:B------:R-:W-:Y:S01]  /*4800*/  HMMA.16816.F32.BF16 R80, R4.reuse, R22, R80 ;  /* 0x000000160450723c */ /* 0x040fe20000041850 */
[----:B------:R-:W3:Y:S07]  /*4810*/  LDSM.16.MT88.4 R20, [R220+0x6100] ;  /* 0x00610000dc14783b */ /* 0x000eee0000004200 */
[C---:B----4-:R-:W-:Y:S08]  /*4820*/  HMMA.16816.F32.BF16 R84, R4.reuse, R16, R84 ;  /* 0x000000100454723c */ /* 0x050ff00000041854 */
[C---:B------:R-:W-:Y:S01]  /*4830*/  HMMA.16816.F32.BF16 R88, R4.reuse, R18, R88 ;  /* 0x000000120458723c */ /* 0x040fe20000041858 */
[----:B------:R-:W4:Y:S07]  /*4840*/  LDSM.16.MT88.4 R16, [R224+0x2900] ;  /* 0x00290000e010783b */ /* 0x000f2e0000004200 */
[C---:B-1----:R-:W-:Y:S08]  /*4850*/  HMMA.16816.F32.BF16 R92, R4.reuse, R12, R92 ;  /* 0x0000000c045c723c */ /* 0x042ff0000004185c */
[C---:B------:R-:W-:Y:S01]  /*4860*/  HMMA.16816.F32.BF16 R96, R4.reuse, R14, R96 ;  /* 0x0000000e0460723c */ /* 0x040fe20000041860 */
[----:B------:R-:W1:Y:S07]  /*4870*/  LDSM.16.MT88.4 R12, [R221+0x2900] ;  /* 0x00290000dd0c783b */ /* 0x000e6e0000004200 */
[C---:B--2---:R-:W-:Y:S08]  /*4880*/  HMMA.16816.F32.BF16 R100, R4.reuse, R8, R100 ;  /* 0x000000080464723c */ /* 0x044ff00000041864 */
[C---:B------:R-:W-:Y:S01]  /*4890*/  HMMA.16816.F32.BF16 R104, R4.reuse, R10, R104 ;  /* 0x0000000a0468723c */ /* 0x040fe20000041868 */
[----:B------:R-:W2:Y:S07]  /*48a0*/  LDSM.16.MT88.4 R8, [R220+0x2900] ;  /* 0x00290000dc08783b */ /* 0x000eae0000004200 */
[C---:B------:R-:W-:Y:S08]  /*48b0*/  HMMA.16816.F32.BF16 R128, R4.reuse, R24, R128 ;  /* 0x000000180480723c */ /* 0x040ff00000041880 */
[C---:B------:R-:W-:Y:S01]  /*48c0*/  HMMA.16816.F32.BF16 R124, R4.reuse, R26, R124 ;  /* 0x0000001a047c723c */ /* 0x040fe2000004187c */
[----:B------:R-:W-:Y:S07]  /*48d0*/  LDSM.16.MT88.4 R24, [R222+0x2900] ;  /* 0x00290000de18783b */ /* 0x000fee0000004200 */
[C---:B------:R-:W-:Y:S08]  /*48e0*/  HMMA.16816.F32.BF16 R120, R4.reuse, R28, R120 ;  /* 0x0000001c0478723c */ /* 0x040ff00000041878 */
[C---:B------:R-:W-:Y:S01]  /*48f0*/  HMMA.16816.F32.BF16 R108, R4.reuse, R30, R108 ;  /* 0x0000001e046c723c */ /* 0x040fe2000004186c */
[----:B------:R-:W-:Y:S07]  /*4900*/  LDSM.16.MT88.4 R28, [R224+0x3100] ;  /* 0x00310000e01c783b */ /* 0x000fee0000004200 */
[C---:B---3--:R-:W-:Y:S08]  /*4910*/  HMMA.16816.F32.BF16 R116, R4.reuse, R20, R116 ;  /* 0x000000140474723c */ /* 0x048ff00000041874 */
[----:B------:R-:W-:Y:S01]  /*4920*/  HMMA.16816.F32.BF16 R112, R4, R22, R112 ;  /* 0x000000160470723c */ /* 0x000fe20000041870 */
[----:B------:R-:W3:Y:S06]  /*4930*/  LDSM.16.MT88.4 R20, [R224+0x6900] ;  /* 0x00690000e014783b */ /* 0x000eec0000004200 */
[----:B------:R-:W-:Y:S01]  /*4940*/  F2FP.BF16.PACK_AB R4, R245, R138 ;  /* 0x0000008af504723e */ /* 0x000fe200000010ff */
[----:B------:R-:W-:Y:S01]  /*4950*/  FADD.FTZ R138, R138, R167 ;  /* 0x000000a78a8a7221 */ /* 0x000fe20000010000 */
[----:B------:R-:W-:-:S02]  /*4960*/  F2FP.BF16.PACK_AB R6, R241, R144 ;  /* 0x00000090f106723e */ /* 0x000fc400000010ff */
[----:B------:R-:W-:Y:S01]  /*4970*/  F2FP.BF16.PACK_AB R5, R237, R146 ;  /* 0x00000092ed05723e */ /* 0x000fe200000010ff */
[----:B------:R-:W-:Y:S01]  /*4980*/  FADD.FTZ R245, R245, R138 ;  /* 0x0000008af5f57221 */ /* 0x000fe20000010000 */
[----:B------:R-:W-:-:S03]  /*4990*/  F2FP.BF16.PACK_AB R7, R175, R148 ;  /* 0x00000094af07723e */ /* 0x000fc600000010ff */
[----:B------:R-:W-:-:S04]  /*49a0*/  FADD.FTZ R144, R144, R245 ;  /* 0x000000f590907221 */ /* 0x000fc80000010000 */
[----:B----4-:R-:W-:Y:S01]  /*49b0*/  HMMA.16816.F32.BF16 R128, R4, R16, R128 ;  /* 0x000000100480723c */ /* 0x010fe20000041880 */
[----:B------:R-:W-:-:S07]  /*49c0*/  FADD.FTZ R241, R241, R144 ;  /* 0x00000090f1f17221 */ /* 0x000fce0000010000 */
        /* <DEDUP_REMOVED lines=8> */
[C---:B---3--:R-:W-:Y:S08]  /*4a50*/  HMMA.16816.F32.BF16 R92, R4.reuse, R20, R92 ;  /* 0x00000014045c723c */ /* 0x048ff0000004185c */
[C---:B----4-:R-:W-:Y:S08]  /*4a60*/  HMMA.16816.F32.BF16 R100, R4.reuse, R16, R100 ;  /* 0x000000100464723c */ /* 0x050ff00000041864 */
[C---:B------:R-:W-:Y:S01]  /*4a70*/  HMMA.16816.F32.BF16 R104, R4.reuse, R18, R104 ;  /* 0x000000120468723c */ /* 0x040fe20000041868 */
[----:B------:R-:W3:Y:S07]  /*4a80*/  LDSM.16.MT88.4 R16, [R220+0x3100] ;  /* 0x00310000dc10783b */ /* 0x000eee0000004200 */
[C---:B-1----:R-:W-:Y:S08]  /*4a90*/  HMMA.16816.F32.BF16 R120, R4.reuse, R12, R120 ;  /* 0x0000000c0478723c */ /* 0x042ff00000041878 */
[C---:B------:R-:W-:Y:S01]  /*4aa0*/  HMMA.16816.F32.BF16 R108, R4.reuse, R14, R108 ;  /* 0x0000000e046c723c */ /* 0x040fe2000004186c */
[----:B------:R-:W1:Y:S07]  /*4ab0*/  LDSM.16.MT88.4 R12, [R224+0x7100] ;  /* 0x00710000e00c783b */ /* 0x000e6e0000004200 */
[C---:B------:R-:W-:Y:S01]  /*4ac0*/  HMMA.16816.F32.BF16 R96, R4.reuse, R22, R96 ;  /* 0x000000160460723c */ /* 0x040fe20000041860 */
[----:B------:R-:W4:Y:S07]  /*4ad0*/  LDSM.16.MT88.4 R20, [R221+0x3100] ;  /* 0x00310000dd14783b */ /* 0x000f2e0000004200 */
[C---:B--2---:R-:W-:Y:S08]  /*4ae0*/  HMMA.16816.F32.BF16 R116, R4.reuse, R8, R116 ;  /* 0x000000080474723c */ /* 0x044ff00000041874 */
[C---:B------:R-:W-:Y:S01]  /*4af0*/  HMMA.16816.F32.BF16 R112, R4.reuse, R10, R112 ;  /* 0x0000000a0470723c */ /* 0x040fe20000041870 */
[----:B------:R-:W2:Y:S07]  /*4b00*/  LDSM.16.MT88.4 R8, [R222+0x7100] ;  /* 0x00710000de08783b */ /* 0x000eae0000004200 */
[C---:B------:R-:W-:Y:S08]  /*4b10*/  HMMA.16816.F32.BF16 R68, R4.reuse, R24, R68 ;  /* 0x000000180444723c */ /* 0x040ff00000041844 */
[----:B------:R-:W-:Y:S01]  /*4b20*/  HMMA.16816.F32.BF16 R72, R4, R26, R72 ;  /* 0x0000001a0448723c */ /* 0x000fe20000041848 */
[----:B------:R-:W5:Y:S06]  /*4b30*/  LDSM.16.MT88.4 R24, [R222+0x3100] ;  /* 0x00310000de18783b */ /* 0x000f6c0000004200 */
[----:B------:R-:W-:Y:S01]  /*4b40*/  F2FP.BF16.PACK_AB R4, R163, R150 ;  /* 0x00000096a304723e */ /* 0x000fe200000010ff */
[----:B------:R-:W-:Y:S01]  /*4b50*/  FADD.FTZ R150, R150, R241 ;  /* 0x000000f196967221 */ /* 0x000fe20000010000 */
[----:B------:R-:W-:-:S02]  /*4b60*/  F2FP.BF16.PACK_AB R6, R159, R152 ;  /* 0x000000989f06723e */ /* 0x000fc400000010ff */
[----:B------:R-:W-:Y:S01]  /*4b70*/  F2FP.BF16.PACK_AB R5, R155, R154 ;  /* 0x0000009a9b05723e */ /* 0x000fe200000010ff */
[----:B------:R-:W-:Y:S01]  /*4b80*/  FADD.FTZ R163, R163, R150 ;  /* 0x00000096a3a37221 */ /* 0x000fe20000010000 */
[----:B------:R-:W-:-:S03]  /*4b90*/  F2FP.BF16.PACK_AB R7, R156, R153 ;  /* 0x000000999c07723e */ /* 0x000fc600000010ff */
[----:B------:R-:W-:-:S04]  /*4ba0*/  FADD.FTZ R152, R152, R163 ;  /* 0x000000a398987221 */ /* 0x000fc80000010000 */
[----:B---3--:R-:W-:Y:S01]  /*4bb0*/  HMMA.16816.F32.BF16 R84, R4, R16, R84 ;  /* 0x000000100454723c */ /* 0x008fe20000041854 */
[----:B------:R-:W-:-:S07]  /*4bc0*/  FADD.FTZ R159, R159, R152 ;  /* 0x000000989f9f7221 */ /* 0x000fce0000010000 */
[C---:B------:R-:W-:Y:S01]  /*4bd0*/  HMMA.16816.F32.BF16 R88, R4.reuse, R18, R88 ;  /* 0x000000120458723c */ /* 0x040fe20000041858 */
[----:B------:R-:W3:Y:S07]  /*4be0*/  LDSM.16.MT88.4 R16, [R221+0x7100] ;  /* 0x00710000dd10783b */ /* 0x000eee0000004200 */
[C---:B-1----:R-:W-:Y:S08]  /*4bf0*/  HMMA.16816.F32.BF16 R92, R4.reuse, R12, R92 ;  /* 0x0000000c045c723c */ /* 0x042ff0000004185c */
[C---:B------:R-:W-:Y:S01]  /*4c00*/  HMMA.16816.F32.BF16 R96, R4.reuse, R14, R96 ;  /* 0x0000000e0460723c */ /* 0x040fe20000041860 */
[----:B------:R-:W1:Y:S07]  /*4c10*/  LDSM.16.MT88.4 R12, [R220+0x7100] ;  /* 0x00710000dc0c783b */ /* 0x000e6e0000004200 */
[C---:B----4-:R-:W-:Y:S08]  /*4c20*/  HMMA.16816.F32.BF16 R76, R4.reuse, R20, R76 ;  /* 0x00000014044c723c */ /* 0x050ff0000004184c */
[C---:B------:R-:W-:Y:S01]  /*4c30*/  HMMA.16816.F32.BF16 R80, R4.reuse, R22, R80 ;  /* 0x000000160450723c */ /* 0x040fe20000041850 */
[----:B------:R-:W4:Y:S07]  /*4c40*/  LDSM.16.MT88.4 R20, [R224+0x3900] ;  /* 0x00390000e014783b */ /* 0x000f2e0000004200 */
[C---:B--2---:R-:W-:Y:S08]  /*4c50*/  HMMA.16816.F32.BF16 R100, R4.reuse, R8, R100 ;  /* 0x000000080464723c */ /* 0x044ff00000041864 */
[C---:B------:R-:W-:Y:S01]  /*4c60*/  HMMA.16816.F32.BF16 R104, R4.reuse, R10, R104 ;  /* 0x0000000a0468723c */ /* 0x040fe20000041868 */
[----:B------:R-:W2:Y:S07]  /*4c70*/  LDSM.16.MT88.4 R8, [R222+0x3900] ;  /* 0x00390000de08783b */ /* 0x000eae0000004200 */
[C---:B------:R-:W-:Y:S07]  /*4c80*/  HMMA.16816.F32.BF16 R128, R4.reuse, R28, R128 ;  /* 0x0000001c0480723c */ /* 0x040fee0000041880 */
[--C-:B------:R-:W-:Y:S01]  /*4c90*/  FFMA.FTZ R28, R65, c[0x0][0x2d0], -R56.reuse ;  /* 0x0000b400411c7a23 */ /* 0x100fe20000010838 */
[----:B------:R-:W-:Y:S01]  /*4ca0*/  HMMA.16816.F32.BF16 R124, R4, R30, R124 ;  /* 0x0000001e047c723c */ /* 0x000fe2000004187c */
[----:B------:R-:W-:-:S04]  /*4cb0*/  FFMA.FTZ R29, R63, c[0x0][0x2d0], -R56 ;  /* 0x0000b4003f1d7a23 */ /* 0x000fc80000010838 */
[----:B------:R-:W-:Y:S02]  /*4cc0*/  MUFU.EX2 R28, R28 ;  /* 0x0000001c001c7308 */ /* 0x000fe40000000800 */
[----:B------:R-:W-:Y:S01]  /*4cd0*/  FFMA.FTZ R30, R61, c[0x0][0x2d0], -R56 ;  /* 0x0000b4003d1e7a23 */ /* 0x000fe20000010838 */
[C---:B-----5:R-:W-:Y:S05]  /*4ce0*/  HMMA.16816.F32.BF16 R68, R4.reuse, R24, R68 ;  /* 0x000000180444723c */ /* 0x060fea0000041844 */
[----:B------:R-:W-:Y:S02]  /*4cf0*/  MUFU.EX2 R29, R29 ;  /* 0x0000001d001d7308 */ /* 0x000fe40000000800 */
[--C-:B------:R-:W-:Y:S01]  /*4d00*/  FFMA.FTZ R24, R139, c[0x0][0x2d0], -R58.reuse ;  /* 0x0000b4008b187a23 */ /* 0x100fe2000001083a */
[----:B------:R-:W-:Y:S01]  /*4d10*/  HMMA.16816.F32.BF16 R72, R4, R26, R72 ;  /* 0x0000001a0448723c */ /* 0x000fe20000041848 */
[----:B------:R-:W-:-:S04]  /*4d20*/  FFMA.FTZ R25, R137, c[0x0][0x2d0], -R58 ;  /* 0x0000b40089197a23 */ /* 0x000fc8000001083a */
[----:B------:R-:W-:Y:S02]  /*4d30*/  MUFU.EX2 R24, R24 ;  /* 0x0000001800187308 */ /* 0x000fe40000000800 */
[----:B------:R-:W-:Y:S01]  /*4d40*/  FFMA.FTZ R26, R135, c[0x0][0x2d0], -R58 ;  /* 0x0000b400871a7a23 */ /* 0x000fe2000001083a */
[----:B---3--:R-:W-:Y:S01]  /*4d50*/  HMMA.16816.F32.BF16 R120, R4, R16, R120 ;  /* 0x000000100478723c */ /* 0x008fe20000041878 */
[----:B------:R-:W-:-:S04]  /*4d60*/  FFMA.FTZ R27, R67, c[0x0][0x2d0], -R56 ;  /* 0x0000b400431b7a23 */ /* 0x000fc80000010838 */
[----:B------:R-:W3:Y:S03]  /*4d70*/  MUFU.EX2 R25, R25 ;  /* 0x0000001900197308 */ /* 0x000ee60000000800 */
[C---:B------:R-:W-:Y:S01]  /*4d80*/  HMMA.16816.F32.BF16 R108, R4.reuse, R18, R108 ;  /* 0x00000012046c723c */ /* 0x040fe2000004186c */
[----:B------:R-:W5:Y:S04]  /*4d90*/  LDSM.16.MT88.4 R16, [R221+0x3900] ;  /* 0x00390000dd10783b */ /* 0x000f680000004200 */
[----:B------:R-:W2:Y:S03]  /*4da0*/  MUFU.EX2 R26, R26 ;  /* 0x0000001a001a7308 */ /* 0x000ea60000000800 */
[C---:B-1----:R-:W-:Y:S05]  /*4db0*/  HMMA.16816.F32.BF16 R116, R4.reuse, R12, R116 ;  /* 0x0000000c0474723c */ /* 0x042fea0000041874 */
[----:B------:R-:W1:Y:S03]  /*4dc0*/  MUFU.EX2 R27, R27 ;  /* 0x0000001b001b7308 */ /* 0x000e660000000800 */
[----:B------:R-:W-:Y:S01]  /*4dd0*/  HMMA.16816.F32.BF16 R112, R4, R14, R112 ;  /* 0x0000000e0470723c */ /* 0x000fe20000041870 */
[----:B------:R-:W5:Y:S04]  /*4de0*/  LDSM.16.MT88.4 R12, [R220+0x3900] ;  /* 0x00390000dc0c783b */ /* 0x000f680000004200 */
[----:B------:R-:W4:Y:S02]  /*4df0*/  MUFU.EX2 R30, R30 ;  /* 0x0000001e001e7308 */ /* 0x000f240000000800 */
[----:B---3--:R-:W-:Y:S01]  /*4e00*/  F2FP.BF16.PACK_AB R4, R25, R24 ;  /* 0x000000181904723e */ /* 0x008fe200000010ff */
[----:B------:R-:W-:Y:S01]  /*4e10*/  FADD.FTZ R24, R24, R159 ;  /* 0x0000009f18187221 */ /* 0x000fe20000010000 */
[----:B--2---:R-:W-:-:S03]  /*4e20*/  F2FP.BF16.PACK_AB R6, R243, R26 ;  /* 0x0000001af306723e */ /* 0x004fc600000010ff */
[----:B------:R-:W-:Y:S01]  /*4e30*/  FADD.FTZ R25, R25, R24 ;  /* 0x0000001819197221 */ /* 0x000fe20000010000 */
[----:B-1----:R-:W-:-:S03]  /*4e40*/  F2FP.BF16.PACK_AB R5, R28, R27 ;  /* 0x0000001b1c05723e */ /* 0x002fc600000010ff */
[----:B------:R-:W-:-:S04]  /*4e50*/  FADD.FTZ R26, R26, R25 ;  /* 0x000000191a1a7221 */ /* 0x000fc80000010000 */
[----:B------:R-:W-:Y:S01]  /*4e60*/  FADD.FTZ R243, R243, R26 ;  /* 0x0000001af3f37221 */ /* 0x000fe20000010000 */
[----:B----4-:R-:W-:-:S07]  /*4e70*/  F2FP.BF16.PACK_AB R7, R30, R29 ;  /* 0x0000001d1e07723e */ /* 0x010fce00000010ff */
[C---:B------:R-:W-:Y:S07]  /*4e80*/  HMMA.16816.F32.BF16 R128, R4.reuse, R20, R128 ;  /* 0x000000140480723c */ /* 0x040fee0000041880 */
[----:B------:R-:W-:Y:S01]  /*4e90*/  FADD.FTZ R21, R37, R36 ;  /* 0x0000002425157221 */ /* 0x000fe20000010000 */
[----:B------:R-:W-:Y:S03]  /*4ea0*/  HMMA.16816.F32.BF16 R68, R4, R8, R68 ;  /* 0x000000080444723c */ /* 0x000fe60000041844 */
[----:B------:R-:W-:-:S04]  /*4eb0*/  FADD.FTZ R21, R0, R21 ;  /* 0x0000001500157221 */ /* 0x000fc80000010000 */
[----:B------:R-:W-:Y:S01]  /*4ec0*/  FADD.FTZ R64, R64, R21 ;  /* 0x0000001540407221 */ /* 0x000fe20000010000 */
[----:B------:R-:W-:Y:S01]  /*4ed0*/  HMMA.16816.F32.BF16 R72, R4, R10, R72 ;  /* 0x0000000a0448723c */ /* 0x000fe20000041848 */
[----:B------:R-:W1:Y:S02]  /*4ee0*/  LDSM.16.MT88.4 R8, [R224+0x7900] ;  /* 0x00790000e008783b */ /* 0x000e640000004200 */
[----:B------:R-:W-:-:S04]  /*4ef0*/  FADD.FTZ R151, R151, R64 ;  /* 0x0000004097977221 */ /* 0x000fc80000010000 */
[----:B------:R-:W-:Y:S01]  /*4f00*/  FADD.FTZ R32, R32, R151 ;  /* 0x0000009720207221 */ /* 0x000fe20000010000 */
[----:B-----5:R-:W-:Y:S03]  /*4f10*/  HMMA.16816.F32.BF16 R76, R4, R16, R76 ;  /* 0x00000010044c723c */ /* 0x020fe6000004184c */
[----:B------:R-:W-:-:S04]  /*4f20*/  FADD.FTZ R33, R33, R32 ;  /* 0x0000002021217221 */ /* 0x000fc80000010000 */
[----:B------:R-:W-:Y:S01]  /*4f30*/  FADD.FTZ R134, R134, R33 ;  /* 0x0000002186867221 */ /* 0x000fe20000010000 */
[----:B------:R-:W-:Y:S01]  /*4f40*/  HMMA.16816.F32.BF16 R80, R4, R18, R80 ;  /* 0x000000120450723c */ /* 0x000fe20000041850 */
[----:B------:R-:W2:Y:S02]  /*4f50*/  LDSM.16.MT88.4 R16, [R222+0x7900] ;  /* 0x00790000de10783b */ /* 0x000ea40000004200 */
[----:B------:R-:W-:-:S04]  /*4f60*/  FADD.FTZ R173, R173, R134 ;  /* 0x00000086adad7221 */ /* 0x000fc80000010000 */
[----:B------:R-:W-:Y:S01]  /*4f70*/  FADD.FTZ R136, R136, R173 ;  /* 0x000000ad88887221 */ /* 0x000fe20000010000 */
[----:B------:R-:W-:Y:S03]  /*4f80*/  HMMA.16816.F32.BF16 R84, R4, R12, R84 ;  /* 0x0000000c0454723c */ /* 0x000fe60000041854 */
[----:B------:R-:W-:-:S04]  /*4f90*/  FADD.FTZ R193, R193, R136 ;  /* 0x00000088c1c17221 */ /* 0x000fc80000010000 */
[----:B------:R-:W-:Y:S01]  /*4fa0*/  FADD.FTZ R146, R146, R193 ;  /* 0x000000c192927221 */ /* 0x000fe20000010000 */
[----:B------:R-:W-:Y:S01]  /*4fb0*/  HMMA.16816.F32.BF16 R88, R4, R14, R88 ;  /* 0x0000000e0458723c */ /* 0x000fe20000041858 */
[----:B------:R-:W3:Y:S02]  /*4fc0*/  LDSM.16.MT88.4 R12, [R221+0x7900] ;  /* 0x00790000dd0c783b */ /* 0x000ee40000004200 */
[----:B------:R-:W-:-:S04]  /*4fd0*/  FADD.FTZ R237, R237, R146 ;  /* 0x00000092eded7221 */ /* 0x000fc80000010000 */
[----:B------:R-:W-:Y:S01]  /*4fe0*/  FADD.FTZ R148, R148, R237 ;  /* 0x000000ed94947221 */ /* 0x000fe20000010000 */
[----:B------:R-:W-:Y:S03]  /*4ff0*/  HMMA.16816.F32.BF16 R124, R4, R22, R124 ;  /* 0x00000016047c723c */ /* 0x000fe6000004187c */
[----:B------:R-:W-:-:S04]  /*5000*/  FADD.FTZ R175, R175, R148 ;  /* 0x00000094afaf7221 */ /* 0x000fc80000010000 */
[----:B------:R-:W-:Y:S01]  /*5010*/  FADD.FTZ R154, R154, R175 ;  /* 0x000000af9a9a7221 */ /* 0x000fe20000010000 */
[----:B-1----:R-:W-:Y:S03]  /*5020*/  HMMA.16816.F32.BF16 R92, R4, R8, R92 ;  /* 0x00000008045c723c */ /* 0x002fe6000004185c */
[----:B------:R-:W-:-:S04]  /*5030*/  FADD.FTZ R154, R155, R154 ;  /* 0x0000009a9b9a7221 */ /* 0x000fc80000010000 */
[----:B------:R-:W-:Y:S01]  /*5040*/  FADD.FTZ R153, R153, R154 ;  /* 0x0000009a99997221 */ /* 0x000fe20000010000 */
[----:B------:R-:W-:Y:S01]  /*5050*/  HMMA.16816.F32.BF16 R96, R4, R10, R96 ;  /* 0x0000000a0460723c */ /* 0x000fe20000041860 */
[----:B------:R-:W1:Y:S02]  /*5060*/  LDSM.16.MT88.4 R8, [R220+0x7900] ;  /* 0x00790000dc08783b */ /* 0x000e640000004200 */
[----:B------:R-:W-:-:S04]  /*5070*/  FADD.FTZ R156, R156, R153 ;  /* 0x000000999c9c7221 */ /* 0x000fc80000010000 */
[----:B------:R-:W-:Y:S01]  /*5080*/  FADD.FTZ R27, R27, R156 ;  /* 0x0000009c1b1b7221 */ /* 0x000fe20000010000 */
[----:B--2---:R-:W-:Y:S03]  /*5090*/  HMMA.16816.F32.BF16 R100, R4, R16, R100 ;  /* 0x000000100464723c */ /* 0x004fe60000041864 */
[----:B------:R-:W-:-:S04]  /*50a0*/  FADD.FTZ R28, R28, R27 ;  /* 0x0000001b1c1c7221 */ /* 0x000fc80000010000 */
[----:B------:R-:W-:Y:S01]  /*50b0*/  FADD.FTZ R29, R29, R28 ;  /* 0x0000001c1d1d7221 */ /* 0x000fe20000010000 */
[----:B------:R-:W-:Y:S03]  /*50c0*/  HMMA.16816.F32.BF16 R104, R4, R18, R104 ;  /* 0x000000120468723c */ /* 0x000fe60000041868 */
[----:B------:R-:W-:-:S05]  /*50d0*/  FADD.FTZ R241, R30, R29 ;  /* 0x0000001d1ef17221 */ /* 0x000fca0000010000 */
[C---:B---3--:R-:W-:Y:S08]  /*50e0*/  HMMA.16816.F32.BF16 R120, R4.reuse, R12, R120 ;  /* 0x0000000c0478723c */ /* 0x048ff00000041878 */
[C---:B------:R-:W-:Y:S08]  /*50f0*/  HMMA.16816.F32.BF16 R108, R4.reuse, R14, R108 ;  /* 0x0000000e046c723c */ /* 0x040ff0000004186c */
[C---:B-1----:R-:W-:Y:S08]  /*5100*/  HMMA.16816.F32.BF16 R116, R4.reuse, R8, R116 ;  /* 0x000000080474723c */ /* 0x042ff00000041874 */
[----:B------:R-:W-:Y:S01]  /*5110*/  HMMA.16816.F32.BF16 R112, R4, R10, R112 ;  /* 0x0000000a0470723c */ /* 0x000fe20000041870 */
[----:B------:R-:W-:Y:S07]  /*5120*/  @!P1 BRA `(.L_x_24) ;  /* 0x000034e000009947 */ /* 0x000fee0003800000 */
[----:B------:R-:W-:Y:S01]  /*5130*/  IADD3 R237, P1, R230, 0x40, RZ ;  /* 0x00000040e6ed7810 */ /* 0x000fe20007f3e0ff */
[----:B------:R-:W-:Y:S01]  /*5140*/  IMAD.MOV.U32 R0, RZ, RZ, R3 ;  /* 0x000000ffff007224 */ /* 0x000fe200078e0003 */
[----:B------:R-:W-:Y:S01]  /*5150*/  IADD3 R239, P2, R234, 0x40, RZ ;  /* 0x00000040eaef7810 */ /* 0x000fe20007f5e0ff */
[----:B------:R-:W-:Y:S01]  /*5160*/  IMAD.MOV.U32 R133, RZ, RZ, R132 ;  /* 0x000000ffff857224 */ /* 0x000fe200078e0084 */
[----:B------:R-:W-:Y:S01]  /*5170*/  ULEA.HI.SX32 UR21, UR18, 0xfffffffe, 0x19 ;  /* 0xfffffffe12157891 */ /* 0x000fe2000f8fca3f */
[----:B------:R-:W-:Y:S01]  /*5180*/  IMAD.X R236, RZ, RZ, R233, P1 ;  /* 0x000000ffffec7224 */ /* 0x000fe200008e06e9 */
[----:B------:R-:W-:Y:S01]  /*5190*/  IADD3.X R238, RZ, R229, RZ, P2, !PT ;  /* 0x000000e5ffee7210 */ /* 0x000fe200017fe4ff */
[----:B------:R-:W-:-:S02]  /*51a0*/  ULDC.64 UR6, c[0x0][0x208] ;  /* 0x0000820000067ab9 */ /* 0x000fc40000000a00 */
[----:B------:R-:W-:-:S07]  /*51b0*/  ULDC.64 UR4, c[0x0][0x1e0] ;  /* 0x0000780000047ab9 */ /* 0x000fce0000000a00 */
.L_x_25:
        /* <DEDUP_REMOVED lines=19> */
[----:B------:R-:W-:Y:S01]  /*52f0*/  @UP1 USHF.L.U64.HI UR20, UR4, 0x6, UR5 ;  /* 0x0000000604141899 */ /* 0x000fe20008010205 */
        /* <DEDUP_REMOVED lines=8> */
[----:B------:R-:W-:Y:S01]  /*5380*/  @UP1 UIMAD UR18, UR18, UR4, URZ ;  /* 0x00000004121212a4 */ /* 0x000fe2000f8e023f */
[C---:B------:R-:W-:Y:S02]  /*5390*/  IADD3 R192, P1, R2.reuse, UR9, RZ ;  /* 0x0000000902c07c10 */ /* 0x040fe4000ff3e0ff */
[----:B------:R-:W-:Y:S01]  /*53a0*/  IADD3 R194, P4, R2, UR14, RZ ;  /* 0x0000000e02c27c10 */ /* 0x000fe2000ff9e0ff */
[----:B------:R-:W3:Y:S01]  /*53b0*/  LDSM.16.M88.4 R152, [R226+0x9100] ;  /* 0x00910000e298783b */ /* 0x000ee20000000200 */
[C---:B------:R-:W-:Y:S01]  /*53c0*/  IADD3.X R193, R3.reuse, UR12, RZ, P1, !PT ;  /* 0x0000000c03c17c10 */ /* 0x040fe20008ffe4ff */
[----:B------:R-:W-:Y:S01]  /*53d0*/  @UP1 UIMAD UR18, UR21, UR5, UR18 ;  /* 0x00000005151212a4 */ /* 0x000fe2000f8e0212 */
[----:B------:R-:W-:Y:S02]  /*53e0*/  IADD3.X R195, R3, UR13, RZ, P4, !PT ;  /* 0x0000000d03c37c10 */ /* 0x000fe4000a7fe4ff */
[C---:B------:R-:W-:Y:S01]  /*53f0*/  IADD3 R246, P2, R192.reuse, UR9, RZ ;  /* 0x00000009c0f67c10 */ /* 0x040fe2000ff5e0ff */
[----:B------:R-:W-:Y:S02]  /*5400*/  @UP1 UIADD3 UR18, UR23, UR18, URZ ;  /* 0x0000001217121290 */ /* 0x000fe4000fffe03f */
[----:B------:R-:W4:Y:S01]  /*5410*/  LDSM.16.M88.4 R156, [R226+0x9900] ;  /* 0x00990000e29c783b */ /* 0x000f220000000200 */
[C---:B------:R-:W-:Y:S01]  /*5420*/  IADD3.X R247, R193.reuse, UR12, RZ, P2, !PT ;  /* 0x0000000cc1f77c10 */ /* 0x040fe200097fe4ff */
[----:B------:R-:W-:Y:S06]  /*5430*/  @UP1 USHF.L.U64.HI UR18, UR22, 0x7, UR18 ;  /* 0x0000000716121899 */ /* 0x000fec0008010212 */
        /* <DEDUP_REMOVED lines=10> */
[----:B------:R-:W-:Y:S01]  /*54e0*/  LDSM.16.M88.4 R148, [R218] ;  /* 0x00000000da94783b */ /* 0x000fe20000000200 */
[C---:B------:R-:W-:Y:S07]  /*54f0*/  HMMA.16816.F32.BF16 R24, R140.reuse, R154, RZ ;  /* 0x0000009a8c18723c */ /* 0x040fee00000418ff */
[----:B------:R-:W-:Y:S01]  /*5500*/  LDSM.16.M88.4 R152, [R217] ;  /* 0x00000000d998783b */ /* 0x000fe20000000200 */
[C---:B----4-:R-:W-:Y:S07]  /*5510*/  HMMA.16816.F32.BF16 R28, R140.reuse, R156, RZ ;  /* 0x0000009c8c1c723c */ /* 0x050fee00000418ff */
[----:B------:R-:W-:Y:S01]  /*5520*/  LDSM.16.M88.4 R172, [R213] ;  /* 0x00000000d5ac783b */ /* 0x000fe20000000200 */
[C---:B------:R-:W-:Y:S07]  /*5530*/  HMMA.16816.F32.BF16 R32, R140.reuse, R158, RZ ;  /* 0x0000009e8c20723c */ /* 0x040fee00000418ff */
[----:B------:R-:W-:Y:S01]  /*5540*/  LDSM.16.M88.4 R156, [R216] ;  /* 0x00000000d89c783b */ /* 0x000fe20000000200 */
[C---:B-----5:R-:W-:Y:S08]  /*5550*/  HMMA.16816.F32.BF16 R36, R140.reuse, R160, RZ ;  /* 0x000000a08c24723c */ /* 0x060ff000000418ff */
[C---:B------:R-:W-:Y:S01]  /*5560*/  HMMA.16816.F32.BF16 R40, R140.reuse, R162, RZ ;  /* 0x000000a28c28723c */ /* 0x040fe200000418ff */
[----:B------:R-:W-:Y:S07]  /*5570*/  LDSM.16.M88.4 R160, [R215] ;  /* 0x00000000d7a0783b */ /* 0x000fee0000000200 */
[C---:B-1----:R-:W-:Y:S08]  /*5580*/  HMMA.16816.F32.BF16 R44, R140.reuse, R164, RZ ;  /* 0x000000a48c2c723c */ /* 0x042ff000000418ff */
[C---:B------:R-:W-:Y:S01]  /*5590*/  HMMA.16816.F32.BF16 R48, R140.reuse, R166, RZ ;  /* 0x000000a68c30723c */ /* 0x040fe200000418ff */
[----:B------:R-:W-:Y:S07]  /*55a0*/  LDSM.16.M88.4 R164, [R214] ;  /* 0x00000000d6a4783b */ /* 0x000fee0000000200 */
[C---:B------:R-:W-:Y:S08]  /*55b0*/  HMMA.16816.F32.BF16 R52, R140.reuse, R144, RZ ;  /* 0x000000908c34723c */ /* 0x040ff000000418ff */
[C---:B------:R-:W-:Y:S01]  /*55c0*/  HMMA.16816.F32.BF16 R56, R140.reuse, R146, RZ ;  /* 0x000000928c38723c */ /* 0x040fe200000418ff */
[----:B------:R-:W1:Y:S07]  /*55d0*/  LDSM.16.M88.4 R144, [R219] ;  /* 0x00000000db90783b */ /* 0x000e6e0000000200 */
[C---:B--2---:R-:W-:Y:S01]  /*55e0*/  HMMA.16816.F32.BF16 R60, R140.reuse, R64, RZ ;  /* 0x000000408c3c723c */ /* 0x044fe200000418ff */
[----:B------:R-:W-:Y:S01]  /*55f0*/  @!PT LDS RZ, [RZ] ;  /* 0x00000000fffff984 */ /* 0x000fe20000000800 */
[----:B------:R-:W-:Y:S01]  /*5600*/  @!PT LDS RZ, [RZ] ;  /* 0x00000000fffff984 */ /* 0x000fe20000000800 */
[----:B------:R-:W-:Y:S01]  /*5610*/  @!PT LDS RZ, [RZ] ;  /* 0x00000000fffff984 */ /* 0x000fe20000000800 */
[----:B------:R2:W-:Y:S07]  /*5620*/  LDGSTS.E.BYPASS.LTC128B.128 [R227+0x100], [R244.64], !P3 ;  /* 0x00100000f4e37fae */ /* 0x0005ee000d901d50 */
[----:B------:R-:W-:Y:S01]  /*5630*/  HMMA.16816.F32.BF16 R64, R140, R66, RZ ;  /* 0x000000428c40723c */ /* 0x000fe200000418ff */
[----:B------:R3:W-:Y:S07]  /*5640*/  LDGSTS.E.BYPASS.LTC128B.128 [R227+0x4100], [R134.64], !P0 ;  /* 0x0410000086e37fae */ /* 0x0007ee000c101d50 */
[C---:B------:R-:W-:Y:S01]  /*5650*/  HMMA.16816.F32.BF16 R4, R168.reuse, R136, R4 ;  /* 0x00000088a804723c */ /* 0x040fe20000041804 */
[----:B------:R4:W-:Y:S07]  /*5660*/  LDGSTS.E.BYPASS.LTC128B.128 [R227+0x1100], [R2.64], !P3 ;  /* 0x0110000002e37fae */ /* 0x0009ee000d901d50 */
[C---:B------:R-:W-:Y:S01]  /*5670*/  HMMA.16816.F32.BF16 R8, R168.reuse, R138, R8 ;  /* 0x0000008aa808723c */ /* 0x040fe20000041808 */
[----:B------:R4:W-:Y:S03]  /*5680*/  LDGSTS.E.BYPASS.LTC128B.128 [R227+0x5100], [R2.64+0x80], !P0 ;  /* 0x0510008002e37fae */ /* 0x0009e6000c101d50 */
[----:B--2---:R-:W-:Y:S04]  /*5690*/  IADD3 R244, P1, R192, UR14, RZ ;  /* 0x0000000ec0f47c10 */ /* 0x004fe8000ff3e0ff */
[----:B------:R-:W-:Y:S01]  /*56a0*/  IADD3.X R245, R193, UR13, RZ, P1, !PT ;  /* 0x0000000dc1f57c10 */ /* 0x000fe20008ffe4ff */
[C---:B-1----:R-:W-:Y:S01]  /*56b0*/  HMMA.16816.F32.BF16 R12, R168.reuse, R144, R12 ;  /* 0x00000090a80c723c */ /* 0x042fe2000004180c */
[----:B------:R1:W-:Y:S01]  /*56c0*/  LDGSTS.E.BYPASS.LTC128B.128 [R227+0x2100], [R192.64], !P3 ;  /* 0x02100000c0e37fae */ /* 0x0003e2000d901d50 */
[----:B------:R-:W-:Y:S06]  /*56d0*/  PLOP3.LUT P1, PT, PT, PT, UP1, 0x80, 0x0 ;  /* 0x000000000000781c */ /* 0x000fec0003f2f018 */
[C---:B------:R-:W-:Y:S01]  /*56e0*/  HMMA.16816.F32.BF16 R16, R168.reuse, R146, R16 ;  /* 0x00000092a810723c */ /* 0x040fe20000041810 */
[----:B------:R1:W-:Y:S07]  /*56f0*/  LDGSTS.E.BYPASS.LTC128B.128 [R227+0x6100], [R194.64], !P0 ;  /* 0x06100000c2e37fae */ /* 0x0003ee000c101d50 */
[C---:B------:R-:W-:Y:S01]  /*5700*/  HMMA.16816.F32.BF16 R20, R168.reuse, R148, R20 ;  /* 0x00000094a814723c */ /* 0x040fe20000041814 */
[----:B------:R2:W-:Y:S07]  /*5710*/  LDGSTS.E.BYPASS.LTC128B.128 [R227+0x3100], [R246.64], !P3 ;  /* 0x03100000f6e37fae */ /* 0x0005ee000d901d50 */
[C---:B------:R-:W-:Y:S01]  /*5720*/  HMMA.16816.F32.BF16 R24, R168.reuse, R150, R24 ;  /* 0x00000096a818723c */ /* 0x040fe20000041818 */
[----:B------:R5:W-:Y:S07]  /*5730*/  LDGSTS.E.BYPASS.LTC128B.128 [R227+0x7100], [R244.64], !P0 ;  /* 0x07100000f4e37fae */ /* 0x000bee000c101d50 */
[C---:B------:R-:W-:Y:S01]  /*5740*/  HMMA.16816.F32.BF16 R28, R168.reuse, R152, R28 ;  /* 0x00000098a81c723c */ /* 0x040fe2000004181c */
[----:B------:R-:W1:Y:S07]  /*5750*/  LDSM.16.M88.4 R136, [R223+0x8100] ;  /* 0x00810000df88783b */ /* 0x000e6e0000000200 */
[C---:B------:R-:W-:Y:S01]  /*5760*/  HMMA.16816.F32.BF16 R32, R168.reuse, R154, R32 ;  /* 0x0000009aa820723c */ /* 0x040fe20000041820 */
[----:B------:R-:W0:Y:S07]  /*5770*/  LDGDEPBAR ;  /* 0x00000000000079af */ /* 0x000e2e0000000000 */
[C---:B------:R-:W-:Y:S01]  /*5780*/  HMMA.16816.F32.BF16 R36, R168.reuse, R156, R36 ;  /* 0x0000009ca824723c */ /* 0x040fe20000041824 */
[----:B------:R-:W1:Y:S07]  /*5790*/  LDSM.16.M88.4 R144, [R223+0x8900] ;  /* 0x00890000df90783b */ /* 0x000e6e0000000200 */
[C---:B------:R-:W-:Y:S01]  /*57a0*/  HMMA.16816.F32.BF16 R40, R168.reuse, R158, R40 ;  /* 0x0000009ea828723c */ /* 0x040fe20000041828 */
[----:B------:R-:W1:Y:S07]  /*57b0*/  LDSM.16.M88.4 R148, [R223+0x9100] ;  /* 0x00910000df94783b */ /* 0x000e6e0000000200 */
[C---:B------:R-:W-:Y:S01]  /*57c0*/  HMMA.16816.F32.BF16 R44, R168.reuse, R160, R44 ;  /* 0x000000a0a82c723c */ /* 0x040fe2000004182c */
[----:B------:R-:W2:Y:S07]  /*57d0*/  LDSM.16.M88.4 R152, [R223+0x9900] ;  /* 0x00990000df98783b */ /* 0x000eae0000000200 */
[C---:B------:R-:W-:Y:S01]  /*57e0*/  HMMA.16816.F32.BF16 R48, R168.reuse, R162, R48 ;  /* 0x000000a2a830723c */ /* 0x040fe20000041830 */
[----:B------:R-:W-:Y:S07]  /*57f0*/  LDSM.16.M88.4 R156, [R223+0xb900] ;  /* 0x00b90000df9c783b */ /* 0x000fee0000000200 */
[C---:B------:R-:W-:Y:S01]  /*5800*/  HMMA.16816.F32.BF16 R52, R168.reuse, R164, R52 ;  /* 0x000000a4a834723c */ /* 0x040fe20000041834 */
[----:B------:R-:W-:Y:S07]  /*5810*/  LDSM.16.M88.4 R160, [R212] ;  /* 0x00000000d4a0783b */ /* 0x000fee0000000200 */
[C---:B------:R-:W-:Y:S01]  /*5820*/  HMMA.16816.F32.BF16 R56, R168.reuse, R166, R56 ;  /* 0x000000a6a838723c */ /* 0x040fe20000041838 */
[----:B------:R-:W-:Y:S07]  /*5830*/  LDSM.16.M88.4 R164, [R212+0x800] ;  /* 0x00080000d4a4783b */ /* 0x000fee0000000200 */
[C---:B------:R-:W-:Y:S01]  /*5840*/  HMMA.16816.F32.BF16 R60, R168.reuse, R172, R60 ;  /* 0x000000aca83c723c */ /* 0x040fe2000004183c */
[----:B-1----:R-:W-:Y:S07]  /*5850*/  LDSM.16.M88.4 R192, [R210] ;  /* 0x00000000d2c0783b */ /* 0x002fee0000000200 */
[----:B------:R-:W-:Y:S01]  /*5860*/  HMMA.16816.F32.BF16 R64, R168, R174, R64 ;  /* 0x000000aea840723c */ /* 0x000fe20000041840 */
[----:B------:R-:W-:Y:S07]  /*5870*/  LDSM.16.M88.4 R172, [R211] ;  /* 0x00000000d3ac783b */ /* 0x000fee0000000200 */
[C---:B------:R-:W-:Y:S08]  /*5880*/  HMMA.16816.F32.BF16 R4, R176.reuse, R136, R4 ;  /* 0x00000088b004723c */ /* 0x040ff00000041804 */
[C---:B------:R-:W-:Y:S01]  /*5890*/  HMMA.16816.F32.BF16 R8, R176.reuse, R138, R8 ;  /* 0x0000008ab008723c */ /* 0x040fe20000041808 */
[----:B------:R-:W1:Y:S07]  /*58a0*/  LDSM.16.M88.4 R136, [R223+0xa100] ;  /* 0x00a10000df88783b */ /* 0x000e6e0000000200 */
[C---:B------:R-:W-:Y:S08]  /*58b0*/  HMMA.16816.F32.BF16 R12, R176.reuse, R144, R12 ;  /* 0x00000090b00c723c */ /* 0x040ff0000004180c */
[C---:B------:R-:W-:Y:S01]  /*58c0*/  HMMA.16816.F32.BF16 R16, R176.reuse, R146, R16 ;  /* 0x00000092b010723c */ /* 0x040fe20000041810 */
[----:B------:R-:W3:Y:S07]  /*58d0*/  LDSM.16.M88.4 R144, [R223+0xa900] ;  /* 0x00a90000df90783b */ /* 0x000eee0000000200 */
[C---:B------:R-:W-:Y:S08]  /*58e0*/  HMMA.16816.F32.BF16 R20, R176.reuse, R148, R20 ;  /* 0x00000094b014723c */ /* 0x040ff00000041814 */
[C---:B------:R-:W-:Y:S01]  /*58f0*/  HMMA.16816.F32.BF16 R24, R176.reuse, R150, R24 ;  /* 0x00000096b018723c */ /* 0x040fe20000041818 */
[----:B------:R-:W4:Y:S07]  /*5900*/  LDSM.16.M88.4 R148, [R223+0xb100] ;  /* 0x00b10000df94783b */ /* 0x000f2e0000000200 */
[C---:B--2---:R-:W-:Y:S08]  /*5910*/  HMMA.16816.F32.BF16 R28, R176.reuse, R152, R28 ;  /* 0x00000098b01c723c */ /* 0x044ff0000004181c */
[C---:B------:R-:W-:Y:S01]  /*5920*/  HMMA.16816.F32.BF16 R32, R176.reuse, R154, R32 ;  /* 0x0000009ab020723c */ /* 0x040fe20000041820 */
[----:B------:R-:W2:Y:S07]  /*5930*/  LDSM.16.M88.4 R152, [R212+0x1000] ;  /* 0x00100000d498783b */ /* 0x000eae0000000200 */
[C---:B-1----:R-:W-:Y:S08]  /*5940*/  HMMA.16816.F32.BF16 R36, R176.reuse, R136, R36 ;  /* 0x00000088b024723c */ /* 0x042ff00000041824 */
[C---:B------:R-:W-:Y:S01]  /*5950*/  HMMA.16816.F32.BF16 R40, R176.reuse, R138, R40 ;  /* 0x0000008ab028723c */ /* 0x040fe20000041828 */
[----:B------:R-:W1:Y:S07]  /*5960*/  LDSM.16.M88.4 R136, [R212+0x1800] ;  /* 0x00180000d488783b */ /* 0x000e6e0000000200 */
[C---:B---3--:R-:W-:Y:S08]  /*5970*/  HMMA.16816.F32.BF16 R44, R176.reuse, R144, R44 ;  /* 0x00000090b02c723c */ /* 0x048ff0000004182c */
[C---:B------:R-:W-:Y:S01]  /*5980*/  HMMA.16816.F32.BF16 R48, R176.reuse, R146, R48 ;  /* 0x00000092b030723c */ /* 0x040fe20000041830 */
[----:B------:R-:W3:Y:S07]  /*5990*/  LDSM.16.M88.4 R144, [R212+0x2000] ;  /* 0x00200000d490783b */ /* 0x000eee0000000200 */
        /* <DEDUP_REMOVED lines=25> */
[C---:B------:R-:W-:Y:S01]  /*5b30*/  HMMA.16816.F32.BF16 R56, R180.reuse, R158, R56 ;  /* 0x0000009eb438723c */ /* 0x040fe20000041838 */
[----:B------:R-:W4:Y:S07]  /*5b40*/  LDSM.16.M88.4 R156, [R226+0xe900] ;  /* 0x00e90000e29c783b */ /* 0x000f2e0000000200 */
[C---:B--2---:R-:W-:Y:S08]  /*5b50*/  HMMA.16816.F32.BF16 R60, R180.reuse, R152, R60 ;  /* 0x00000098b43c723c */ /* 0x044ff0000004183c */
[----:B------:R-:W-:Y:S01]  /*5b60*/  HMMA.16816.F32.BF16 R64, R180, R154, R64 ;  /* 0x0000009ab440723c */ /* 0x000fe20000041840 */
[----:B------:R-:W-:Y:S07]  /*5b70*/  LDSM.16.M88.4 R152, [R226+0xf900] ;  /* 0x00f90000e298783b */ /* 0x000fee0000000200 */
[C---:B-1----:R-:W-:Y:S08]  /*5b80*/  HMMA.16816.F32.BF16 R4, R184.reuse, R136, R4 ;  /* 0x00000088b804723c */ /* 0x042ff00000041804 */
[C---:B------:R-:W-:Y:S01]  /*5b90*/  HMMA.16816.F32.BF16 R8, R184.reuse, R138, R8 ;  /* 0x0000008ab808723c */ /* 0x040fe20000041808 */
[----:B------:R-:W1:Y:S07]  /*5ba0*/  LDSM.16.M88.4 R136, [R226+0xf100] ;  /* 0x00f10000e288783b */ /* 0x000e6e0000000200 */
[C---:B---3--:R-:W-:Y:S08]  /*5bb0*/  HMMA.16816.F32.BF16 R12, R184.reuse, R144, R12 ;  /* 0x00000090b80c723c */ /* 0x048ff0000004180c */
[C---:B------:R-:W-:Y:S01]  /*5bc0*/  HMMA.16816.F32.BF16 R16, R184.reuse, R146, R16 ;  /* 0x00000092b810723c */ /* 0x040fe20000041810 */
[----:B------:R-:W2:Y:S07]  /*5bd0*/  LDSM.16.M88.4 R144, [R209] ;  /* 0x00000000d190783b */ /* 0x000eae0000000200 */
[C---:B----4-:R-:W-:Y:S08]  /*5be0*/  HMMA.16816.F32.BF16 R20, R184.reuse, R148, R20 ;  /* 0x00000094b814723c */ /* 0x050ff00000041814 */
[C---:B------:R-:W-:Y:S01]  /*5bf0*/  HMMA.16816.F32.BF16 R24, R184.reuse, R150, R24 ;  /* 0x00000096b818723c */ /* 0x040fe20000041818 */
[----:B------:R-:W3:Y:S07]  /*5c00*/  LDSM.16.M88.4 R148, [R208] ;  /* 0x00000000d094783b */ /* 0x000eee0000000200 */
        /* <DEDUP_REMOVED lines=8> */
[----:B------:R-:W4:Y:S07]  /*5c90*/  LDSM.16.M88.4 R156, [R207] ;  /* 0x00000000cf9c783b */ /* 0x000f2e0000000200 */
[C---:B-1----:R-:W-:Y:S08]  /*5ca0*/  HMMA.16816.F32.BF16 R52, R184.reuse, R136, R52 ;  /* 0x00000088b834723c */ /* 0x042ff00000041834 */
[C---:B------:R-:W-:Y:S01]  /*5cb0*/  HMMA.16816.F32.BF16 R56, R184.reuse, R138, R56 ;  /* 0x0000008ab838723c */ /* 0x040fe20000041838 */
[----:B------:R-:W1:Y:S07]  /*5cc0*/  LDSM.16.M88.4 R136, [R206] ;  /* 0x00000000ce88783b */ /* 0x000e6e0000000200 */
[C---:B------:R-:W-:Y:S08]  /*5cd0*/  HMMA.16816.F32.BF16 R60, R184.reuse, R152, R60 ;  /* 0x00000098b83c723c */ /* 0x040ff0000004183c */
[----:B------:R-:W-:Y:S01]  /*5ce0*/  HMMA.16816.F32.BF16 R64, R184, R154, R64 ;  /* 0x0000009ab840723c */ /* 0x000fe20000041840 */
[----:B------:R-:W1:Y:S07]  /*5cf0*/  LDSM.16.M88.4 R152, [R205] ;  /* 0x00000000cd98783b */ /* 0x000e6e0000000200 */
        /* <DEDUP_REMOVED lines=9> */
[C---:B---3--:R-:W-:Y:S08]  /*5d90*/  HMMA.16816.F32.BF16 R28, R188.reuse, R148, R28 ;  /* 0x00000094bc1c723c */ /* 0x048ff0000004181c */
[C---:B------:R-:W-:Y:S01]  /*5da0*/  HMMA.16816.F32.BF16 R32, R188.reuse, R150, R32 ;  /* 0x00000096bc20723c */ /* 0x040fe20000041820 */
[----:B------:R-:W3:Y:S07]  /*5db0*/  LDSM.16.M88.4 R148, [R223+0xc100] ;  /* 0x00c10000df94783b */ /* 0x000eee0000000200 */
[C---:B----4-:R-:W-:Y:S08]  /*5dc0*/  HMMA.16816.F32.BF16 R36, R188.reuse, R156, R36 ;  /* 0x0000009cbc24723c */ /* 0x050ff00000041824 */
[C---:B------:R-:W-:Y:S01]  /*5dd0*/  HMMA.16816.F32.BF16 R40, R188.reuse, R158, R40 ;  /* 0x0000009ebc28723c */ /* 0x040fe20000041828 */
[----:B------:R-:W4:Y:S07]  /*5de0*/  LDSM.16.M88.4 R156, [R223+0xd900] ;  /* 0x00d90000df9c783b */ /* 0x000f2e0000000200 */
[C---:B-1----:R-:W-:Y:S08]  /*5df0*/  HMMA.16816.F32.BF16 R44, R188.reuse, R136, R44 ;  /* 0x00000088bc2c723c */ /* 0x042ff0000004182c */
[C---:B------:R-:W-:Y:S01]  /*5e00*/  HMMA.16816.F32.BF16 R48, R188.reuse, R138, R48 ;  /* 0x0000008abc30723c */ /* 0x040fe20000041830 */
[----:B------:R-:W1:Y:S07]  /*5e10*/  LDSM.16.M88.4 R136, [R223+0xe100] ;  /* 0x00e10000df88783b */ /* 0x000e6e0000000200 */
[C---:B------:R-:W-:Y:S08]  /*5e20*/  HMMA.16816.F32.BF16 R52, R188.reuse, R152, R52 ;  /* 0x00000098bc34723c */ /* 0x040ff00000041834 */
[C---:B------:R-:W-:Y:S01]  /*5e30*/  HMMA.16816.F32.BF16 R56, R188.reuse, R154, R56 ;  /* 0x0000009abc38723c */ /* 0x040fe20000041838 */
[----:B------:R-:W1:Y:S07]  /*5e40*/  LDSM.16.M88.4 R152, [R223+0xf900] ;  /* 0x00f90000df98783b */ /* 0x000e6e0000000200 */
[C---:B--2---:R-:W-:Y:S08]  /*5e50*/  HMMA.16816.F32.BF16 R60, R188.reuse, R144, R60 ;  /* 0x00000090bc3c723c */ /* 0x044ff0000004183c */
[----:B------:R-:W-:Y:S01]  /*5e60*/  HMMA.16816.F32.BF16 R64, R188, R146, R64 ;  /* 0x00000092bc40723c */ /* 0x000fe20000041840 */
[----:B------:R-:W2:Y:S07]  /*5e70*/  LDSM.16.M88.4 R144, [R212+0x4000] ;  /* 0x00400000d490783b */ /* 0x000eae0000000200 */
[C---:B---3--:R-:W-:Y:S08]  /*5e80*/  HMMA.16816.F32.BF16 R4, R196.reuse, R148, R4 ;  /* 0x00000094c404723c */ /* 0x048ff00000041804 */
[C---:B------:R-:W-:Y:S01]  /*5e90*/  HMMA.16816.F32.BF16 R8, R196.reuse, R150, R8 ;  /* 0x00000096c408723c */ /* 0x040fe20000041808 */
[----:B------:R-:W3:Y:S07]  /*5ea0*/  LDSM.16.M88.4 R148, [R212+0x4800] ;  /* 0x00480000d494783b */ /* 0x000eee0000000200 */
[C---:B------:R-:W-:Y:S08]  /*5eb0*/  HMMA.16816.F32.BF16 R12, R196.reuse, R160, R12 ;  /* 0x000000a0c40c723c */ /* 0x040ff0000004180c */
[C---:B------:R-:W-:Y:S08]  /*5ec0*/  HMMA.16816.F32.BF16 R16, R196.reuse, R162, R16 ;  /* 0x000000a2c410723c */ /* 0x040ff00000041810 */
[C---:B------:R-:W-:Y:S08]  /*5ed0*/  HMMA.16816.F32.BF16 R20, R196.reuse, R164, R20 ;  /* 0x000000a4c414723c */ /* 0x040ff00000041814 */
[C---:B------:R-:W-:Y:S08]  /*5ee0*/  HMMA.16816.F32.BF16 R24, R196.reuse, R166, R24 ;  /* 0x000000a6c418723c */ /* 0x040ff00000041818 */
[C---:B----4-:R-:W-:Y:S08]  /*5ef0*/  HMMA.16816.F32.BF16 R28, R196.reuse, R156, R28 ;  /* 0x0000009cc41c723c */ /* 0x050ff0000004181c */
        /* <DEDUP_REMOVED lines=8> */
[C---:B------:R-:W-:Y:S08]  /*5f80*/  HMMA.16816.F32.BF16 R60, R196.reuse, R152, R60 ;  /* 0x00000098c43c723c */ /* 0x040ff0000004183c */
[----:B------:R-:W-:Y:S01]  /*5f90*/  HMMA.16816.F32.BF16 R64, R196, R154, R64 ;  /* 0x0000009ac440723c */ /* 0x000fe20000041840 */
[----:B------:R-:W4:Y:S07]  /*5fa0*/  LDSM.16.M88.4 R152, [R212+0x5800] ;  /* 0x00580000d498783b */ /* 0x000f2e0000000200 */
[C---:B--2---:R-:W-:Y:S08]  /*5fb0*/  HMMA.16816.F32.BF16 R4, R200.reuse, R144, R4 ;  /* 0x00000090c804723c */ /* 0x044ff00000041804 */
[C---:B------:R-:W-:Y:S01]  /*5fc0*/  HMMA.16816.F32.BF16 R8, R200.reuse, R146, R8 ;  /* 0x00000092c808723c */ /* 0x040fe20000041808 */
[----:B------:R-:W2:Y:S07]  /*5fd0*/  LDSM.16.M88.4 R144, [R212+0x6000] ;  /* 0x00600000d490783b */ /* 0x000eae0000000200 */
[C---:B---3--:R-:W-:Y:S08]  /*5fe0*/  HMMA.16816.F32.BF16 R12, R200.reuse, R148, R12 ;  /* 0x00000094c80c723c */ /* 0x048ff0000004180c */
        /* <DEDUP_REMOVED lines=11> */
[C---:B----4-:R-:W-:Y:S04]  /*60a0*/  HMMA.16816.F32.BF16 R28, R200.reuse, R152, R28 ;  /* 0x00000098c81c723c */ /* 0x050fe8000004181c */
        /* <DEDUP_REMOVED lines=69> */
[----:B------:R-:W-:Y:S01]  /*6500*/  @P1 IADD3 R138, P4, R237, UR15, RZ ;  /* 0x0000000fed8a1c10 */ /* 0x000fe2000ff9e0ff */
[----:B------:R-:W1:Y:S01]  /*6510*/  SHFL.BFLY PT, R132, R135, 0x2, 0x1f ;  /* 0x0c401f0087847f89 */ /* 0x000e6200000e0000 */
[----:B------:R-:W-:Y:S07]  /*6520*/  FMNMX.FTZ R137, R67, R2, !PT ;  /* 0x0000000243897209 */ /* 0x000fee0007810000 */
[----:B------:R-:W2:Y:S01]  /*6530*/  SHFL.BFLY PT, R2, R137, 0x2, 0x1f ;  /* 0x0c401f0089027f89 */ /* 0x000ea200000e0000 */
[----:B-1----:R-:W-:Y:S07]  /*6540*/  FMNMX.FTZ R139, R135, R132, !PT ;  /* 0x00000084878b7209 */ /* 0x002fee0007810000 */
[----:B------:R-:W1:Y:S01]  /*6550*/  SHFL.BFLY PT, R132, R139, 0x1, 0x1f ;  /* 0x0c201f008b847f89 */ /* 0x000e6200000e0000 */
[----:B--2---:R-:W-:Y:S02]  /*6560*/  FMNMX.FTZ R134, R137, R2, !PT ;  /* 0x0000000289867209 */ /* 0x004fe40007810000 */
[----:B------:R-:W-:Y:S05]  /*6570*/  @P1 IADD3.X R137, R236, UR18, RZ, P4, !PT ;  /* 0x00000012ec891c10 */ /* 0x000fea000a7fe4ff */
[----:B------:R-:W2:Y:S01]  /*6580*/  SHFL.BFLY PT, R3, R134, 0x1, 0x1f ;  /* 0x0c201f0086037f89 */ /* 0x000ea200000e0000 */
[----:B-1----:R-:W-:Y:S05]  /*6590*/  FMNMX.FTZ R132, R139, R132, !PT ;  /* 0x000000848b847209 */ /* 0x002fea0007810000 */
[C---:B------:R-:W-:Y:S02]  /*65a0*/  FADD.FTZ R2, -R132.reuse, R133 ;  /* 0x0000008584027221 */ /* 0x040fe40000010100 */
[----:B-----5:R-:W-:Y:S01]  /*65b0*/  FMUL.FTZ R244, R132, c[0x0][0x2d0] ;  /* 0x0000b40084f47a20 */ /* 0x020fe20000410000 */
[----:B--2---:R-:W-:Y:S01]  /*65c0*/  FMNMX.FTZ R3, R134, R3, !PT ;  /* 0x0000000386037209 */ /* 0x004fe20007810000 */
[----:B------:R-:W-:Y:S02]  /*65d0*/  FMUL.FTZ R135, R2, c[0x0][0x2d0] ;  /* 0x0000b40002877a20 */ /* 0x000fe40000410000 */
[----:B------:R-:W-:Y:S02]  /*65e0*/  FFMA.FTZ R172, R9, c[0x0][0x2d0], -R244 ;  /* 0x0000b40009ac7a23 */ /* 0x000fe400000108f4 */
[----:B------:R1:W2:Y:S01]  /*65f0*/  MUFU.EX2 R2, R135 ;  /* 0x0000008700027308 */ /* 0x0002a20000000800 */
[C---:B------:R-:W-:Y:S02]  /*6600*/  FMUL.FTZ R194, R3.reuse, c[0x0][0x2d0] ;  /* 0x0000b40003c27a20 */ /* 0x040fe40000410000 */
[----:B------:R-:W-:Y:S02]  /*6610*/  FADD.FTZ R133, -R3, R0 ;  /* 0x0000000003857221 */ /* 0x000fe40000010100 */
[----:B------:R-:W-:Y:S02]  /*6620*/  FFMA.FTZ R173, R6, c[0x0][0x2d0], -R194 ;  /* 0x0000b40006ad7a23 */ /* 0x000fe400000108c2 */
[----:B------:R-:W-:Y:S02]  /*6630*/  FMUL.FTZ R0, R133, c[0x0][0x2d0] ;  /* 0x0000b40085007a20 */ /* 0x000fe40000410000 */
[--C-:B------:R-:W-:Y:S01]  /*6640*/  FFMA.FTZ R133, R4, c[0x0][0x2d0], -R244.reuse ;  /* 0x0000b40004857a23 */ /* 0x100fe200000108f4 */
[----:B------:R-:W-:Y:S01]  /*6650*/  MUFU.EX2 R172, R172 ;  /* 0x000000ac00ac7308 */ /* 0x000fe20000000800 */
[--C-:B------:R-:W-:Y:S02]  /*6660*/  FFMA.FTZ R134, R5, c[0x0][0x2d0], -R244.reuse ;  /* 0x0000b40005867a23 */ /* 0x100fe400000108f4 */
[--C-:B------:R-:W-:Y:S02]  /*6670*/  FFMA.FTZ R252, R25, c[0x0][0x2d0], -R244.reuse ;  /* 0x0000b40019fc7a23 */ /* 0x100fe400000108f4 */
[--C-:B------:R-:W-:Y:S02]  /*6680*/  FFMA.FTZ R28, R28, c[0x0][0x2d0], -R244.reuse ;  /* 0x0000b4001c1c7a23 */ /* 0x100fe400000108f4 */
[----:B------:R-:W-:Y:S02]  /*6690*/  FFMA.FTZ R29, R29, c[0x0][0x2d0], -R244 ;  /* 0x0000b4001d1d7a23 */ /* 0x000fe400000108f4 */
[--C-:B------:R-:W-:Y:S01]  /*66a0*/  FFMA.FTZ R30, R30, c[0x0][0x2d0], -R194.reuse ;  /* 0x0000b4001e1e7a23 */ /* 0x100fe200000108c2 */
[----:B------:R-:W3:Y:S01]  /*66b0*/  MUFU.EX2 R0, R0 ;  /* 0x0000000000007308 */ /* 0x000ee20000000800 */
[----:B------:R-:W-:Y:S02]  /*66c0*/  FFMA.FTZ R159, R34, c[0x0][0x2d0], -R194 ;  /* 0x0000b400229f7a23 */ /* 0x000fe400000108c2 */
[----:B------:R-:W-:Y:S01]  /*66d0*/  FFMA.FTZ R33, R33, c[0x0][0x2d0], -R244 ;  /* 0x0000b40021217a23 */ /* 0x000fe200000108f4 */
[----:B-1----:R-:W-:Y:S01]  /*66e0*/  @P1 IADD3 R135, P2, R230, UR15, RZ ;  /* 0x0000000fe6871c10 */ /* 0x002fe2000ff5e0ff */
[C---:B--2---:R-:W-:Y:S02]  /*66f0*/  FMUL.FTZ R4, R2.reuse, R128 ;  /* 0x0000008002047220 */ /* 0x044fe40000410000 */
[C---:B------:R-:W-:Y:S01]  /*6700*/  FMUL.FTZ R5, R2.reuse, R129 ;  /* 0x0000008102057220 */ /* 0x040fe20000410000 */
[----:B------:R-:W-:Y:S01]  /*6710*/  @P1 LEA R192, P5, R135, c[0x0][0x1c8], 0x1 ;  /* 0x0000720087c01a11 */ /* 0x000fe200078a08ff */
[----:B------:R-:W-:Y:S01]  /*6720*/  FMUL.FTZ R9, R2, R125 ;  /* 0x0000007d02097220 */ /* 0x000fe20000410000 */
[----:B------:R-:W-:Y:S01]  /*6730*/  @P1 IADD3.X R136, R233, UR18, RZ, P2, !PT ;  /* 0x00000012e9881c10 */ /* 0x000fe200097fe4ff */
[----:B------:R-:W-:Y:S01]  /*6740*/  @UP1 UIADD3 UR18, UP0, UR10, 0x80, URZ ;  /* 0x000000800a121890 */ /* 0x000fe2000ff1e03f */
[C---:B------:R-:W-:Y:S01]  /*6750*/  @P1 LEA R174, P2, R138.reuse, c[0x0][0x1c8], 0x1 ;  /* 0x000072008aae1a11 */ /* 0x040fe200078408ff */
[----:B------:R-:W-:Y:S01]  /*6760*/  MUFU.EX2 R133, R133 ;  /* 0x0000008500857308 */ /* 0x000fe20000000800 */
[----:B------:R-:W-:Y:S01]  /*6770*/  @P1 LEA.HI.X R193, R135, c[0x0][0x1cc], R136, 0x1, P5 ;  /* 0x0000730087c11a11 */ /* 0x000fe200028f0c88 */
[----:B------:R-:W-:Y:S01]  /*6780*/  @UP1 UIADD3.X UR15, URZ, UR8, URZ, UP0, !UPT ;  /* 0x000000083f0f1290 */ /* 0x000fe200087fe43f */
[----:B------:R-:W-:Y:S01]  /*6790*/  @P1 LEA.HI.X R175, R138, c[0x0][0x1cc], R137, 0x1, P2 ;  /* 0x000073008aaf1a11 */ /* 0x000fe200010f0c89 */
[----:B------:R-:W-:Y:S01]  /*67a0*/  FFMA.FTZ R135, R8, c[0x0][0x2d0], -R244 ;  /* 0x0000b40008877a23 */ /* 0x000fe200000108f4 */
[----:B------:R-:W-:Y:S01]  /*67b0*/  @P1 IADD3 R136, P2, R192, UR19, RZ ;  /* 0x00000013c0881c10 */ /* 0x000fe2000ff5e0ff */
[----:B------:R1:W-:Y:S01]  /*67c0*/  @P1 LDGSTS.E.BYPASS.LTC128B.128 [R227+0x8100], [R192.64], !P3 ;  /* 0x08100000c0e31fae */ /* 0x0003e2000d901d50 */
[----:B------:R-:W-:Y:S02]  /*67d0*/  FMUL.FTZ R8, R2, R124 ;  /* 0x0000007c02087220 */ /* 0x000fe40000410000 */
[----:B------:R-:W-:Y:S01]  /*67e0*/  @P1 IADD3.X R137, R193, UR20, RZ, P2, !PT ;  /* 0x00000014c1891c10 */ /* 0x000fe200097fe4ff */
[----:B------:R-:W2:Y:S01]  /*67f0*/  MUFU.EX2 R134, R134 ;  /* 0x0000008600867308 */ /* 0x000ea20000000800 */
[----:B------:R-:W-:Y:S01]  /*6800*/  @P1 IADD3 R246, P2, R136, UR19, RZ ;  /* 0x0000001388f61c10 */ /* 0x000fe2000ff5e0ff */
[----:B------:R-:W-:Y:S01]  /*6810*/  FMUL.FTZ R68, R2, R68 ;  /* 0x0000004402447220 */ /* 0x000fe20000410000 */
[----:B------:R-:W-:Y:S01]  /*6820*/  @P1 IADD3 R6, P5, R136, UR18, RZ ;  /* 0x0000001288061c10 */ /* 0x000fe2000ffbe0ff */
[----:B------:R4:W-:Y:S01]  /*6830*/  @P1 LDGSTS.E.BYPASS.LTC128B.128 [R227+0xc100], [R174.64], !P0 ;  /* 0x0c100000aee31fae */ /* 0x0009e2000c101d50 */
[----:B------:R-:W-:Y:S01]  /*6840*/  @P1 IADD3.X R247, R137, UR20, RZ, P2, !PT ;  /* 0x0000001489f71c10 */ /* 0x000fe200097fe4ff */
[----:B------:R-:W-:Y:S01]  /*6850*/  FMUL.FTZ R69, R2, R69 ;  /* 0x0000004502457220 */ /* 0x000fe20000410000 */
[----:B------:R-:W-:Y:S01]  /*6860*/  @P1 IADD3 R250, P4, R246, UR19, RZ ;  /* 0x00000013f6fa1c10 */ /* 0x000fe2000ff9e0ff */
[----:B---3--:R-:W-:Y:S01]  /*6870*/  FMUL.FTZ R70, R0, R70 ;  /* 0x0000004600467220 */ /* 0x008fe20000410000 */
[----:B------:R-:W-:Y:S01]  /*6880*/  @P1 IADD3 R248, P2, R246, UR18, RZ ;  /* 0x00000012f6f81c10 */ /* 0x000fe2000ff5e0ff */
[----:B------:R-:W-:Y:S01]  /*6890*/  MUFU.EX2 R135, R135 ;  /* 0x0000008700877308 */ /* 0x000fe20000000800 */
[C---:B------:R-:W-:Y:S01]  /*68a0*/  @P1 IADD3.X R251, R247.reuse, UR20, RZ, P4, !PT ;  /* 0x00000014f7fb1c10 */ /* 0x040fe2000a7fe4ff */
[----:B------:R3:W-:Y:S01]  /*68b0*/  @P1 LDGSTS.E.BYPASS.LTC128B.128 [R227+0x9100], [R136.64], !P3 ;  /* 0x0910000088e31fae */ /* 0x0007e2000d901d50 */
[----:B------:R-:W-:Y:S01]  /*68c0*/  @P1 IADD3.X R249, R247, UR15, RZ, P2, !PT ;  /* 0x0000000ff7f91c10 */ /* 0x000fe200097fe4ff */
[----:B------:R-:W-:Y:S02]  /*68d0*/  FMUL.FTZ R71, R0, R71 ;  /* 0x0000004700477220 */ /* 0x000fe40000410000 */
[C---:B------:R-:W-:Y:S02]  /*68e0*/  FMUL.FTZ R72, R2.reuse, R72 ;  /* 0x0000004802487220 */ /* 0x040fe40000410000 */
[----:B------:R-:W-:Y:S02]  /*68f0*/  FMUL.FTZ R73, R2, R73 ;  /* 0x0000004902497220 */ /* 0x000fe40000410000 */
[----:B------:R3:W-:Y:S01]  /*6900*/  @P1 LDGSTS.E.BYPASS.LTC128B.128 [R227+0xd100], [R136.64+0x80], !P0 ;  /* 0x0d10008088e31fae */ /* 0x0007e2000c101d50 */
[----:B------:R-:W-:Y:S01]  /*6910*/  MUFU.EX2 R173, R173 ;  /* 0x000000ad00ad7308 */ /* 0x000fe20000000800 */
[----:B------:R-:W-:Y:S02]  /*6920*/  FMUL.FTZ R74, R0, R74 ;  /* 0x0000004a004a7220 */ /* 0x000fe40000410000 */
[--C-:B-1----:R-:W-:Y:S01]  /*6930*/  FFMA.FTZ R193, R7, c[0x0][0x2d0], -R194.reuse ;  /* 0x0000b40007c17a23 */ /* 0x102fe200000108c2 */
[----:B------:R-:W-:Y:S01]  /*6940*/  @P1 IADD3.X R7, R137, UR15, RZ, P5, !PT ;  /* 0x0000000f89071c10 */ /* 0x000fe2000affe4ff */
[--C-:B------:R-:W-:Y:S01]  /*6950*/  FFMA.FTZ R192, R11, c[0x0][0x2d0], -R194.reuse ;  /* 0x0000b4000bc07a23 */ /* 0x100fe200000108c2 */
[----:B--2---:R-:W-:Y:S01]  /*6960*/  F2FP.BF16.PACK_AB R128, R134, R133 ;  /* 0x000000858680723e */ /* 0x004fe200000010ff */
[----:B------:R1:W-:Y:S01]  /*6970*/  @P1 LDGSTS.E.BYPASS.LTC128B.128 [R227+0xa100], [R246.64], !P3 ;  /* 0x0a100000f6e31fae */ /* 0x0003e2000d901d50 */
[----:B------:R-:W-:Y:S02]  /*6980*/  FMUL.FTZ R11, R0, R127 ;  /* 0x0000007f000b7220 */ /* 0x000fe40000410000 */
[----:B----4-:R-:W-:Y:S01]  /*6990*/  FFMA.FTZ R175, R10, c[0x0][0x2d0], -R194 ;  /* 0x0000b4000aaf7a23 */ /* 0x010fe200000108c2 */
[----:B------:R-:W2:Y:S01]  /*69a0*/  MUFU.EX2 R174, R193 ;  /* 0x000000c100ae7308 */ /* 0x000ea20000000800 */
[C---:B------:R-:W-:Y:S02]  /*69b0*/  FMUL.FTZ R10, R0.reuse, R126 ;  /* 0x0000007e000a7220 */ /* 0x040fe40000410000 */
[----:B------:R-:W-:Y:S01]  /*69c0*/  FMUL.FTZ R75, R0, R75 ;  /* 0x0000004b004b7220 */ /* 0x000fe20000410000 */
[----:B------:R4:W-:Y:S01]  /*69d0*/  @P1 LDGSTS.E.BYPASS.LTC128B.128 [R227+0xe100], [R6.64], !P0 ;  /* 0x0e10000006e31fae */ /* 0x0009e2000c101d50 */
[C---:B------:R-:W-:Y:S02]  /*69e0*/  FMUL.FTZ R76, R2.reuse, R76 ;  /* 0x0000004c024c7220 */ /* 0x040fe40000410000 */
[----:B------:R-:W-:Y:S02]  /*69f0*/  FMUL.FTZ R77, R2, R77 ;  /* 0x0000004d024d7220 */ /* 0x000fe40000410000 */
[C---:B------:R-:W-:Y:S01]  /*6a00*/  FMUL.FTZ R78, R0.reuse, R78 ;  /* 0x0000004e004e7220 */ /* 0x040fe20000410000 */
[----:B------:R-:W-:Y:S01]  /*6a10*/  MUFU.EX2 R175, R175 ;  /* 0x000000af00af7308 */ /* 0x000fe20000000800 */
[----:B------:R-:W-:Y:S01]  /*6a20*/  FMUL.FTZ R79, R0, R79 ;  /* 0x0000004f004f7220 */ /* 0x000fe20000410000 */
[----:B------:R5:W-:Y:S01]  /*6a30*/  @P1 LDGSTS.E.BYPASS.LTC128B.128 [R227+0xb100], [R250.64], !P3 ;  /* 0x0b100000fae31fae */ /* 0x000be2000d901d50 */
[C---:B------:R-:W-:Y:S02]  /*6a40*/  FMUL.FTZ R80, R2.reuse, R80 ;  /* 0x0000005002507220 */ /* 0x040fe40000410000 */
[----:B------:R-:W-:Y:S02]  /*6a50*/  FMUL.FTZ R81, R2, R81 ;  /* 0x0000005102517220 */ /* 0x000fe40000410000 */
[C---:B------:R-:W-:Y:S02]  /*6a60*/  FMUL.FTZ R82, R0.reuse, R82 ;  /* 0x0000005200527220 */ /* 0x040fe40000410000 */
[----:B------:R-:W-:Y:S01]  /*6a70*/  FMUL.FTZ R83, R0, R83 ;  /* 0x0000005300537220 */ /* 0x000fe20000410000 */
[----:B------:R1:W-:Y:S01]  /*6a80*/  @P1 LDGSTS.E.BYPASS.LTC128B.128 [R227+0xf100], [R248.64], !P0 ;  /* 0x0f100000f8e31fae */ /* 0x0003e2000c101d50 */
[----:B------:R-:W1:Y:S01]  /*6a90*/  MUFU.EX2 R192, R192 ;  /* 0x000000c000c07308 */ /* 0x000e620000000800 */
[----:B------:R-:W-:Y:S01]  /*6aa0*/  FMUL.FTZ R84, R2, R84 ;  /* 0x0000005402547220 */ /* 0x000fe20000410000 */
[----:B--2---:R-:W-:Y:S01]  /*6ab0*/  F2FP.BF16.PACK_AB R129, R174, R173 ;  /* 0x000000adae81723e */ /* 0x004fe200000010ff */
[----:B------:R-:W-:Y:S02]  /*6ac0*/  FMUL.FTZ R85, R2, R85 ;  /* 0x0000005502557220 */ /* 0x000fe40000410000 */
[C---:B------:R-:W-:Y:S02]  /*6ad0*/  FMUL.FTZ R86, R0.reuse, R86 ;  /* 0x0000005600567220 */ /* 0x040fe40000410000 */
[----:B---3--:R-:W2:Y:S01]  /*6ae0*/  LDSM.16.MT88.4 R136, [R224+0x100] ;  /* 0x00010000e088783b */ /* 0x008ea20000004200 */
[C---:B------:R-:W-:Y:S02]  /*6af0*/  FMUL.FTZ R87, R0.reuse, R87 ;  /* 0x0000005700577220 */ /* 0x040fe40000410000 */
[----:B----4-:R-:W-:Y:S01]  /*6b00*/  FMUL.FTZ R6, R0, R130 ;  /* 0x0000008200067220 */ /* 0x010fe20000410000 */
[----:B------:R-:W-:Y:S01]  /*6b10*/  F2FP.BF16.PACK_AB R130, R172, R135 ;  /* 0x00000087ac82723e */ /* 0x000fe200000010ff */
[----:B------:R-:W-:Y:S01]  /*6b20*/  FMUL.FTZ R7, R0, R131 ;  /* 0x0000008300077220 */ /* 0x000fe20000410000 */
[----:B------:R-:W-:Y:S01]  /*6b30*/  MUFU.EX2 R153, R28 ;  /* 0x0000001c00997308 */ /* 0x000fe20000000800 */
[C---:B------:R-:W-:Y:S01]  /*6b40*/  FMUL.FTZ R88, R2.reuse, R88 ;  /* 0x0000005802587220 */ /* 0x040fe20000410000 */
[----:B------:R-:W3:Y:S01]  /*6b50*/  LDSM.16.MT88.4 R144, [R222+0x100] ;  /* 0x00010000de90783b */ /* 0x000ee20000004200 */
[----:B------:R-:W-:Y:S02]  /*6b60*/  FMUL.FTZ R89, R2, R89 ;  /* 0x0000005902597220 */ /* 0x000fe40000410000 */
[C---:B------:R-:W-:Y:S02]  /*6b70*/  FMUL.FTZ R90, R0.reuse, R90 ;  /* 0x0000005a005a7220 */ /* 0x040fe40000410000 */
[----:B------:R-:W-:Y:S02]  /*6b80*/  FMUL.FTZ R91, R0, R91 ;  /* 0x0000005b005b7220 */ /* 0x000fe40000410000 */
[--C-:B-----5:R-:W-:Y:S01]  /*6b90*/  FFMA.FTZ R251, R24, c[0x0][0x2d0], -R244.reuse ;  /* 0x0000b40018fb7a23 */ /* 0x120fe200000108f4 */
[----:B------:R-:W4:Y:S01]  /*6ba0*/  LDSM.16.MT88.4 R148, [R221+0x100] ;  /* 0x00010000dd94783b */ /* 0x000f220000004200 */
[----:B-1----:R-:W-:Y:S01]  /*6bb0*/  F2FP.BF16.PACK_AB R131, R192, R175 ;  /* 0x000000afc083723e */ /* 0x002fe200000010ff */
[----:B------:R-:W-:Y:S01]  /*6bc0*/  MUFU.EX2 R158, R29 ;  /* 0x0000001d009e7308 */ /* 0x000fe20000000800 */
[--C-:B------:R-:W-:Y:S02]  /*6bd0*/  FFMA.FTZ R44, R44, c[0x0][0x2d0], -R244.reuse ;  /* 0x0000b4002c2c7a23 */ /* 0x100fe400000108f4 */
[----:B------:R-:W-:Y:S02]  /*6be0*/  FFMA.FTZ R45, R45, c[0x0][0x2d0], -R244 ;  /* 0x0000b4002d2d7a23 */ /* 0x000fe400000108f4 */
[----:B------:R-:W-:Y:S01]  /*6bf0*/  FFMA.FTZ R46, R46, c[0x0][0x2d0], -R194 ;  /* 0x0000b4002e2e7a23 */ /* 0x000fe200000108c2 */
[----:B------:R-:W1:Y:S01]  /*6c00*/  LDSM.16.MT88.4 R124, [R220+0x100] ;  /* 0x00010000dc7c783b */ /* 0x000e620000004200 */
[----:B------:R-:W-:Y:S02]  /*6c10*/  FFMA.FTZ R49, R49, c[0x0][0x2d0], -R244 ;  /* 0x0000b40031317a23 */ /* 0x000fe400000108f4 */
[--C-:B------:R-:W-:Y:S01]  /*6c20*/  FFMA.FTZ R50, R50, c[0x0][0x2d0], -R194.reuse ;  /* 0x0000b40032327a23 */ /* 0x100fe200000108c2 */
[----:B------:R-:W-:Y:S01]  /*6c30*/  MUFU.EX2 R157, R30 ;  /* 0x0000001e009d7308 */ /* 0x000fe20000000800 */
[----:B------:R-:W-:Y:S02]  /*6c40*/  FFMA.FTZ R51, R51, c[0x0][0x2d0], -R194 ;  /* 0x0000b40033337a23 */ /* 0x000fe400000108c2 */
[C---:B------:R-:W-:Y:S01]  /*6c50*/  FMUL.FTZ R92, R2.reuse, R92 ;  /* 0x0000005c025c7220 */ /* 0x040fe20000410000 */
[----:B------:R-:W0:Y:S01]  /*6c60*/  LDGDEPBAR ;  /* 0x00000000000079af */ /* 0x000e220000000000 */
[----:B------:R-:W-:Y:S02]  /*6c70*/  FMUL.FTZ R93, R2, R93 ;  /* 0x0000005d025d7220 */ /* 0x000fe40000410000 */
[C---:B------:R-:W-:Y:S02]  /*6c80*/  FMUL.FTZ R94, R0.reuse, R94 ;  /* 0x0000005e005e7220 */ /* 0x040fe40000410000 */
[----:B------:R-:W-:Y:S01]  /*6c90*/  FMUL.FTZ R95, R0, R95 ;  /* 0x0000005f005f7220 */ /* 0x000fe20000410000 */
[----:B------:R-:W-:Y:S01]  /*6ca0*/  MUFU.EX2 R162, R33 ;  /* 0x0000002100a27308 */ /* 0x000fe20000000800 */
[C---:B------:R-:W-:Y:S01]  /*6cb0*/  FMUL.FTZ R96, R2.reuse, R96 ;  /* 0x0000006002607220 */ /* 0x040fe20000410000 */
[C---:B--2---:R-:W-:Y:S05]  /*6cc0*/  HMMA.16816.F32.BF16 R4, R128.reuse, R136, R4 ;  /* 0x000000888004723c */ /* 0x044fea0000041804 */
[----:B------:R-:W-:Y:S02]  /*6cd0*/  FMUL.FTZ R97, R2, R97 ;  /* 0x0000006102617220 */ /* 0x000fe40000410000 */
[C---:B------:R-:W-:Y:S01]  /*6ce0*/  FMUL.FTZ R98, R0.reuse, R98 ;  /* 0x0000006200627220 */ /* 0x040fe20000410000 */
[C---:B------:R-:W-:Y:S01]  /*6cf0*/  HMMA.16816.F32.BF16 R8, R128.reuse, R138, R8 ;  /* 0x0000008a8008723c */ /* 0x040fe20000041808 */
[----:B------:R-:W2:Y:S01]  /*6d00*/  LDSM.16.MT88.4 R136, [R224+0x4100] ;  /* 0x00410000e088783b */ /* 0x000ea20000004200 */
[----:B------:R-:W-:Y:S02]  /*6d10*/  MUFU.EX2 R163, R44 ;  /* 0x0000002c00a37308 */ /* 0x000fe40000000800 */
[----:B------:R-:W-:Y:S02]  /*6d20*/  FMUL.FTZ R99, R0, R99 ;  /* 0x0000006300637220 */ /* 0x000fe40000410000 */
[C---:B------:R-:W-:Y:S02]  /*6d30*/  FMUL.FTZ R100, R2.reuse, R100 ;  /* 0x0000006402647220 */ /* 0x040fe40000410000 */
[C---:B---3--:R-:W-:Y:S04]  /*6d40*/  HMMA.16816.F32.BF16 R68, R128.reuse, R144, R68 ;  /* 0x000000908044723c */ /* 0x048fe80000041844 */
[----:B------:R-:W-:Y:S01]  /*6d50*/  MUFU.EX2 R165, R45 ;  /* 0x0000002d00a57308 */ /* 0x000fe20000000800 */
[----:B------:R-:W-:Y:S02]  /*6d60*/  FMUL.FTZ R101, R2, R101 ;  /* 0x0000006502657220 */ /* 0x000fe40000410000 */
[C---:B------:R-:W-:Y:S01]  /*6d70*/  FMUL.FTZ R102, R0.reuse, R102 ;  /* 0x0000006600667220 */ /* 0x040fe20000410000 */
[C---:B------:R-:W-:Y:S01]  /*6d80*/  HMMA.16816.F32.BF16 R72, R128.reuse, R146, R72 ;  /* 0x000000928048723c */ /* 0x040fe20000041848 */
[----:B------:R-:W3:Y:S03]  /*6d90*/  LDSM.16.MT88.4 R144, [R222+0x4100] ;  /* 0x00410000de90783b */ /* 0x000ee60000004200 */
[----:B------:R-:W-:Y:S02]  /*6da0*/  FMUL.FTZ R103, R0, R103 ;  /* 0x0000006700677220 */ /* 0x000fe40000410000 */
[----:B------:R-:W-:Y:S01]  /*6db0*/  MUFU.EX2 R152, R51 ;  /* 0x0000003300987308 */ /* 0x000fe20000000800 */
[C---:B------:R-:W-:Y:S01]  /*6dc0*/  FMUL.FTZ R104, R2.reuse, R104 ;  /* 0x0000006802687220 */ /* 0x040fe20000410000 */
[C---:B----4-:R-:W-:Y:S04]  /*6dd0*/  HMMA.16816.F32.BF16 R76, R128.reuse, R148, R76 ;  /* 0x00000094804c723c */ /* 0x050fe8000004184c */
[----:B------:R-:W-:Y:S02]  /*6de0*/  FMUL.FTZ R105, R2, R105 ;  /* 0x0000006902697220 */ /* 0x000fe40000410000 */
[C---:B------:R-:W-:Y:S02]  /*6df0*/  FMUL.FTZ R106, R0.reuse, R106 ;  /* 0x0000006a006a7220 */ /* 0x040fe40000410000 */
[C---:B------:R-:W-:Y:S01]  /*6e00*/  HMMA.16816.F32.BF16 R80, R128.reuse, R150, R80 ;  /* 0x000000968050723c */ /* 0x040fe20000041850 */
[----:B------:R-:W-:Y:S01]  /*6e10*/  LDSM.16.MT88.4 R148, [R220+0x900] ;  /* 0x00090000dc94783b */ /* 0x000fe20000004200 */
[----:B------:R-:W-:Y:S02]  /*6e20*/  MUFU.EX2 R251, R251 ;  /* 0x000000fb00fb7308 */ /* 0x000fe40000000800 */
[----:B------:R-:W-:Y:S02]  /*6e30*/  FMUL.FTZ R107, R0, R107 ;  /* 0x0000006b006b7220 */ /* 0x000fe40000410000 */
[--C-:B------:R-:W-:Y:S02]  /*6e40*/  FFMA.FTZ R193, R12, c[0x0][0x2d0], -R244.reuse ;  /* 0x0000b4000cc17a23 */ /* 0x100fe400000108f4 */
[C---:B-1----:R-:W-:Y:S04]  /*6e50*/  HMMA.16816.F32.BF16 R84, R128.reuse, R124, R84 ;  /* 0x0000007c8054723c */ /* 0x042fe80000041854 */
[C---:B------:R-:W-:Y:S01]  /*6e60*/  FMUL.FTZ R12, R2.reuse, R120 ;  /* 0x00000078020c7220 */ /* 0x040fe20000410000 */
[----:B------:R-:W-:Y:S01]  /*6e70*/  MUFU.EX2 R193, R193 ;  /* 0x000000c100c17308 */ /* 0x000fe20000000800 */
[----:B------:R-:W-:Y:S02]  /*6e80*/  FFMA.FTZ R240, R13, c[0x0][0x2d0], -R244 ;  /* 0x0000b4000df07a23 */ /* 0x000fe400000108f4 */
[C---:B------:R-:W-:Y:S01]  /*6e90*/  HMMA.16816.F32.BF16 R88, R128.reuse, R126, R88 ;  /* 0x0000007e8058723c */ /* 0x040fe20000041858 */
[----:B------:R-:W1:Y:S03]  /*6ea0*/  LDSM.16.MT88.4 R124, [R221+0x4100] ;  /* 0x00410000dd7c783b */ /* 0x000e660000004200 */
[----:B------:R-:W-:Y:S02]  /*6eb0*/  FMUL.FTZ R13, R2, R121 ;  /* 0x00000079020d7220 */ /* 0x000fe40000410000 */
[--C-:B------:R-:W-:Y:S01]  /*6ec0*/  FFMA.FTZ R245, R14, c[0x0][0x2d0], -R194.reuse ;  /* 0x0000b4000ef57a23 */ /* 0x100fe200000108c2 */
[----:B------:R-:W4:Y:S01]  /*6ed0*/  MUFU.EX2 R240, R240 ;  /* 0x000000f000f07308 */ /* 0x000f220000000800 */
[C---:B--2---:R-:W-:Y:S04]  /*6ee0*/  HMMA.16816.F32.BF16 R92, R128.reuse, R136, R92 ;  /* 0x00000088805c723c */ /* 0x044fe8000004185c */
[C---:B------:R-:W-:Y:S02]  /*6ef0*/  FMUL.FTZ R14, R0.reuse, R122 ;  /* 0x0000007a000e7220 */ /* 0x040fe40000410000 */
[----:B------:R-:W-:Y:S02]  /*6f00*/  FFMA.FTZ R246, R15, c[0x0][0x2d0], -R194 ;  /* 0x0000b4000ff67a23 */ /* 0x000fe400000108c2 */
[C---:B------:R-:W-:Y:S01]  /*6f10*/  HMMA.16816.F32.BF16 R96, R128.reuse, R138, R96 ;  /* 0x0000008a8060723c */ /* 0x040fe20000041860 */
[----:B------:R-:W2:Y:S01]  /*6f20*/  LDSM.16.MT88.4 R136, [R220+0x4100] ;  /* 0x00410000dc88783b */ /* 0x000ea20000004200 */
[----:B------:R-:W-:Y:S02]  /*6f30*/  MUFU.EX2 R245, R245 ;  /* 0x000000f500f57308 */ /* 0x000fe40000000800 */
[----:B------:R-:W-:Y:S02]  /*6f40*/  FMUL.FTZ R15, R0, R123 ;  /* 0x0000007b000f7220 */ /* 0x000fe40000410000 */
[C---:B------:R-:W-:Y:S02]  /*6f50*/  FMUL.FTZ R108, R2.reuse, R108 ;  /* 0x0000006c026c7220 */ /* 0x040fe40000410000 */
[C---:B---3--:R-:W-:Y:S01]  /*6f60*/  HMMA.16816.F32.BF16 R100, R128.reuse, R144, R100 ;  /* 0x000000908064723c */ /* 0x048fe20000041864 */
[----:B------:R-:W3:Y:S03]  /*6f70*/  LDSM.16.MT88.4 R120, [R224+0x900] ;  /* 0x00090000e078783b */ /* 0x000ee60000004200 */
[----:B------:R-:W5:Y:S01]  /*6f80*/  MUFU.EX2 R246, R246 ;  /* 0x000000f600f67308 */ /* 0x000f620000000800 */
[----:B------:R-:W-:Y:S02]  /*6f90*/  FMUL.FTZ R109, R2, R109 ;  /* 0x0000006d026d7220 */ /* 0x000fe40000410000 */
[----:B------:R-:W-:Y:S01]  /*6fa0*/  FMUL.FTZ R110, R0, R110 ;  /* 0x0000006e006e7220 */ /* 0x000fe20000410000 */
[C---:B------:R-:W-:Y:S01]  /*6fb0*/  HMMA.16816.F32.BF16 R104, R128.reuse, R146, R104 ;  /* 0x000000928068723c */ /* 0x040fe20000041868 */
[----:B------:R-:W-:Y:S03]  /*6fc0*/  LDSM.16.MT88.4 R144, [R221+0x900] ;  /* 0x00090000dd90783b */ /* 0x000fe60000004200 */
[--C-:B------:R-:W-:Y:S02]  /*6fd0*/  FFMA.FTZ R195, R16, c[0x0][0x2d0], -R244.reuse ;  /* 0x0000b40010c37a23 */ /* 0x100fe400000108f4 */
[----:B------:R-:W-:Y:S01]  /*6fe0*/  FFMA.FTZ R242, R17, c[0x0][0x2d0], -R244 ;  /* 0x0000b40011f27a23 */ /* 0x000fe200000108f4 */
[----:B------:R-:W-:Y:S01]  /*6ff0*/  MUFU.EX2 R252, R252 ;  /* 0x000000fc00fc7308 */ /* 0x000fe20000000800 */
[--C-:B------:R-:W-:Y:S01]  /*7000*/  FFMA.FTZ R247, R18, c[0x0][0x2d0], -R194.reuse ;  /* 0x0000b40012f77a23 */ /* 0x100fe200000108c2 */
[C---:B-1----:R-:W-:Y:S03]  /*7010*/  HMMA.16816.F32.BF16 R12, R128.reuse, R124, R12 ;  /* 0x0000007c800c723c */ /* 0x042fe6000004180c */
[----:B------:R-:W-:Y:S02]  /*7020*/  FFMA.FTZ R248, R19, c[0x0][0x2d0], -R194 ;  /* 0x0000b40013f87a23 */ /* 0x000fe400000108c2 */
[----:B------:R-:W-:Y:S02]  /*7030*/  FMUL.FTZ R111, R0, R111 ;  /* 0x0000006f006f7220 */ /* 0x000fe40000410000 */
[----:B------:R-:W-:Y:S01]  /*7040*/  FMUL.FTZ R16, R2, R116 ;  /* 0x0000007402107220 */ /* 0x000fe20000410000 */
[----:B------:R-:W-:Y:S01]  /*7050*/  MUFU.EX2 R195, R195 ;  /* 0x000000c300c37308 */ /* 0x000fe20000000800 */
[----:B----4-:R-:W-:Y:S03]  /*7060*/  F2FP.BF16.PACK_AB R116, R240, R193 ;  /* 0x000000c1f074723e */ /* 0x010fe600000010ff */
[C---:B------:R-:W-:Y:S01]  /*7070*/  HMMA.16816.F32.BF16 R108, R128.reuse, R126, R108 ;  /* 0x0000007e806c723c */ /* 0x040fe2000004186c */
[----:B------:R-:W1:Y:S02]  /*7080*/  LDSM.16.MT88.4 R124, [R222+0x900] ;  /* 0x00090000de7c783b */ /* 0x000e640000004200 */
[----:B------:R-:W-:Y:S01]  /*7090*/  FMUL.FTZ R17, R2, R117 ;  /* 0x0000007502117220 */ /* 0x000fe20000410000 */
[----:B-----5:R-:W-:Y:S01]  /*70a0*/  F2FP.BF16.PACK_AB R117, R246, R245 ;  /* 0x000000f5f675723e */ /* 0x020fe200000010ff */
[C---:B------:R-:W-:Y:S01]  /*70b0*/  FMUL.FTZ R18, R0.reuse, R118 ;  /* 0x0000007600127220 */ /* 0x040fe20000410000 */
[----:B------:R-:W4:Y:S01]  /*70c0*/  MUFU.EX2 R242, R242 ;  /* 0x000000f200f27308 */ /* 0x000f220000000800 */
[----:B------:R-:W-:Y:S02]  /*70d0*/  FMUL.FTZ R19, R0, R119 ;  /* 0x0000007700137220 */ /* 0x000fe40000410000 */
[C---:B------:R-:W-:Y:S03]  /*70e0*/  FMUL.FTZ R112, R2.reuse, R112 ;  /* 0x0000007002707220 */ /* 0x040fe60000410000 */
[----:B------:R-:W-:Y:S02]  /*70f0*/  FMUL.FTZ R113, R2, R113 ;  /* 0x0000007102717220 */ /* 0x000fe40000410000 */
[C---:B--2---:R-:W-:Y:S02]  /*7100*/  HMMA.16816.F32.BF16 R16, R128.reuse, R136, R16 ;  /* 0x000000888010723c */ /* 0x044fe40000041810 */
[----:B------:R-:W-:Y:S01]  /*7110*/  MUFU.EX2 R247, R247 ;  /* 0x000000f700f77308 */ /* 0x000fe20000000800 */
[C---:B------:R-:W-:Y:S02]  /*7120*/  FMUL.FTZ R114, R0.reuse, R114 ;  /* 0x0000007200727220 */ /* 0x040fe40000410000 */
[----:B------:R-:W-:Y:S02]  /*7130*/  FMUL.FTZ R115, R0, R115 ;  /* 0x0000007300737220 */ /* 0x000fe40000410000 */
[----:B------:R-:W-:Y:S02]  /*7140*/  FFMA.FTZ R249, R20, c[0x0][0x2d0], -R244 ;  /* 0x0000b40014f97a23 */ /* 0x000fe400000108f4 */
[----:B------:R-:W-:Y:S03]  /*7150*/  FFMA.FTZ R20, R26, c[0x0][0x2d0], -R194 ;  /* 0x0000b4001a147a23 */ /* 0x000fe600000108c2 */
[----:B------:R-:W-:Y:S01]  /*7160*/  HMMA.16816.F32.BF16 R112, R128, R138, R112 ;  /* 0x0000008a8070723c */ /* 0x000fe20000041870 */
[----:B------:R-:W2:Y:S01]  /*7170*/  MUFU.EX2 R248, R248 ;  /* 0x000000f800f87308 */ /* 0x000ea20000000800 */
[----:B------:R-:W5:Y:S01]  /*7180*/  LDSM.16.MT88.4 R128, [R224+0x4900] ;  /* 0x00490000e080783b */ /* 0x000f620000004200 */
[----:B------:R-:W-:Y:S01]  /*7190*/  FFMA.FTZ R250, R21, c[0x0][0x2d0], -R244 ;  /* 0x0000b40015fa7a23 */ /* 0x000fe200000108f4 */
[----:B----4-:R-:W-:Y:S01]  /*71a0*/  F2FP.BF16.PACK_AB R118, R242, R195 ;  /* 0x000000c3f276723e */ /* 0x010fe200000010ff */
[----:B------:R-:W-:Y:S02]  /*71b0*/  FFMA.FTZ R21, R27, c[0x0][0x2d0], -R194 ;  /* 0x0000b4001b157a23 */ /* 0x000fe400000108c2 */
[--C-:B------:R-:W-:Y:S02]  /*71c0*/  FFMA.FTZ R32, R32, c[0x0][0x2d0], -R244.reuse ;  /* 0x0000b40020207a23 */ /* 0x100fe400000108f4 */
[----:B------:R-:W-:Y:S01]  /*71d0*/  FFMA.FTZ R48, R48, c[0x0][0x2d0], -R244 ;  /* 0x0000b40030307a23 */ /* 0x000fe200000108f4 */
[----:B------:R-:W-:Y:S01]  /*71e0*/  LDSM.16.MT88.4 R136, [R220+0x4900] ;  /* 0x00490000dc88783b */ /* 0x000fe20000004200 */
[----:B------:R-:W-:Y:S01]  /*71f0*/  MUFU.EX2 R154, R21 ;  /* 0x00000015009a7308 */ /* 0x000fe20000000800 */
[--C-:B------:R-:W-:Y:S02]  /*7200*/  FFMA.FTZ R22, R22, c[0x0][0x2d0], -R194.reuse ;  /* 0x0000b40016167a23 */ /* 0x100fe400000108c2 */
[----:B------:R-:W-:Y:S02]  /*7210*/  FFMA.FTZ R23, R23, c[0x0][0x2d0], -R194 ;  /* 0x0000b40017177a23 */ /* 0x000fe400000108c2 */
[----:B------:R-:W-:Y:S02]  /*7220*/  FFMA.FTZ R173, R0, R241, R173 ;  /* 0x000000f100ad7223 */ /* 0x000fe400000100ad */
[----:B------:R-:W-:Y:S01]  /*7230*/  LDSM.16.MT88.4 R24, [R222+0x1100] ;  /* 0x00110000de18783b */ /* 0x000fe20000004200 */
[--C-:B------:R-:W-:Y:S02]  /*7240*/  FFMA.FTZ R52, R52, c[0x0][0x2d0], -R244.reuse ;  /* 0x0000b40034347a23 */ /* 0x100fe400000108f4 */
[----:B------:R4:W-:Y:S01]  /*7250*/  MUFU.EX2 R155, R32 ;  /* 0x00000020009b7308 */ /* 0x0009e20000000800 */
[--C-:B------:R-:W-:Y:S02]  /*7260*/  FFMA.FTZ R53, R53, c[0x0][0x2d0], -R244.reuse ;  /* 0x0000b40035357a23 */ /* 0x100fe400000108f4 */
[--C-:B------:R-:W-:Y:S01]  /*7270*/  FFMA.FTZ R56, R56, c[0x0][0x2d0], -R244.reuse ;  /* 0x0000b40038387a23 */ /* 0x100fe200000108f4 */
[----:B--2---:R-:W-:Y:S01]  /*7280*/  F2FP.BF16.PACK_AB R119, R248, R247 ;  /* 0x000000f7f877723e */ /* 0x004fe200000010ff */
[----:B------:R-:W-:Y:S02]  /*7290*/  FFMA.FTZ R57, R57, c[0x0][0x2d0], -R244 ;  /* 0x0000b40039397a23 */ /* 0x000fe400000108f4 */
[--C-:B------:R-:W-:Y:S02]  /*72a0*/  FFMA.FTZ R54, R54, c[0x0][0x2d0], -R194.reuse ;  /* 0x0000b40036367a23 */ /* 0x100fe400000108c2 */
[--C-:B------:R-:W-:Y:S01]  /*72b0*/  FFMA.FTZ R55, R55, c[0x0][0x2d0], -R194.reuse ;  /* 0x0000b40037377a23 */ /* 0x100fe200000108c2 */
[----:B------:R2:W-:Y:S01]  /*72c0*/  MUFU.EX2 R167, R48 ;  /* 0x0000003000a77308 */ /* 0x0005e20000000800 */
[C---:B---3--:R-:W-:Y:S05]  /*72d0*/  HMMA.16816.F32.BF16 R4, R116.reuse, R120, R4 ;  /* 0x000000787404723c */ /* 0x048fea0000041804 */
[--C-:B------:R-:W-:Y:S02]  /*72e0*/  FFMA.FTZ R58, R58, c[0x0][0x2d0], -R194.reuse ;  /* 0x0000b4003a3a7a23 */ /* 0x100fe400000108c2 */
[----:B------:R-:W-:Y:S01]  /*72f0*/  FFMA.FTZ R59, R59, c[0x0][0x2d0], -R194 ;  /* 0x0000b4003b3b7a23 */ /* 0x000fe200000108c2 */
[C---:B------:R-:W-:Y:S01]  /*7300*/  HMMA.16816.F32.BF16 R8, R116.reuse, R122, R8 ;  /* 0x0000007a7408723c */ /* 0x040fe20000041808 */
[----:B------:R-:W3:Y:S01]  /*7310*/  LDSM.16.MT88.4 R120, [R222+0x4900] ;  /* 0x00490000de78783b */ /* 0x000ee20000004200 */
[----:B------:R-:W-:Y:S02]  /*7320*/  MUFU.EX2 R249, R249 ;  /* 0x000000f900f97308 */ /* 0x000fe40000000800 */
[----:B------:R-:W-:Y:S02]  /*7330*/  FFMA.FTZ R60, R60, c[0x0][0x2d0], -R244 ;  /* 0x0000b4003c3c7a23 */ /* 0x000fe400000108f4 */
[----:B----4-:R-:W-:Y:S02]  /*7340*/  FFMA.FTZ R32, R31, c[0x0][0x2d0], -R194 ;  /* 0x0000b4001f207a23 */ /* 0x010fe400000108c2 */
[C---:B-1----:R-:W-:Y:S01]  /*7350*/  HMMA.16816.F32.BF16 R68, R116.reuse, R124, R68 ;  /* 0x0000007c7444723c */ /* 0x042fe20000041844 */
[----:B------:R-:W-:Y:S03]  /*7360*/  LDSM.16.MT88.4 R28, [R222+0x1900] ;  /* 0x00190000de1c783b */ /* 0x000fe60000004200 */
[----:B------:R-:W-:Y:S01]  /*7370*/  MUFU.EX2 R166, R32 ;  /* 0x0000002000a67308 */ /* 0x000fe20000000800 */
[----:B------:R-:W-:Y:S02]  /*7380*/  FFMA.FTZ R61, R61, c[0x0][0x2d0], -R244 ;  /* 0x0000b4003d3d7a23 */ /* 0x000fe400000108f4 */
[----:B--2---:R-:W-:Y:S01]  /*7390*/  FFMA.FTZ R48, R47, c[0x0][0x2d0], -R194 ;  /* 0x0000b4002f307a23 */ /* 0x004fe200000108c2 */
[C---:B------:R-:W-:Y:S01]  /*73a0*/  HMMA.16816.F32.BF16 R72, R116.reuse, R126, R72 ;  /* 0x0000007e7448723c */ /* 0x040fe20000041848 */
[----:B------:R-:W1:Y:S03]  /*73b0*/  LDSM.16.MT88.4 R124, [R221+0x4900] ;  /* 0x00490000dd7c783b */ /* 0x000e660000004200 */
[----:B------:R-:W-:Y:S02]  /*73c0*/  FFMA.FTZ R64, R64, c[0x0][0x2d0], -R244 ;  /* 0x0000b40040407a23 */ /* 0x000fe400000108f4 */
[----:B------:R-:W2:Y:S01]  /*73d0*/  MUFU.EX2 R250, R250 ;  /* 0x000000fa00fa7308 */ /* 0x000ea20000000800 */
[--C-:B------:R-:W-:Y:S01]  /*73e0*/  FFMA.FTZ R62, R62, c[0x0][0x2d0], -R194.reuse ;  /* 0x0000b4003e3e7a23 */ /* 0x100fe200000108c2 */
[C---:B------:R-:W-:Y:S04]  /*73f0*/  HMMA.16816.F32.BF16 R76, R116.reuse, R144, R76 ;  /* 0x00000090744c723c */ /* 0x040fe8000004184c */
[--C-:B------:R-:W-:Y:S02]  /*7400*/  FFMA.FTZ R63, R63, c[0x0][0x2d0], -R194.reuse ;  /* 0x0000b4003f3f7a23 */ /* 0x100fe400000108c2 */
[----:B------:R-:W-:Y:S02]  /*7410*/  FFMA.FTZ R66, R66, c[0x0][0x2d0], -R194 ;  /* 0x0000b40042427a23 */ /* 0x000fe400000108c2 */
[C---:B------:R-:W-:Y:S01]  /*7420*/  HMMA.16816.F32.BF16 R80, R116.reuse, R146, R80 ;  /* 0x000000927450723c */ /* 0x040fe20000041850 */
[----:B------:R-:W-:Y:S01]  /*7430*/  LDSM.16.MT88.4 R144, [R220+0x5100] ;  /* 0x00510000dc90783b */ /* 0x000fe20000004200 */
[----:B------:R-:W-:Y:S02]  /*7440*/  MUFU.EX2 R159, R159 ;  /* 0x0000009f009f7308 */ /* 0x000fe40000000800 */
[----:B------:R-:W-:Y:S02]  /*7450*/  FADD.FTZ R174, R174, R173 ;  /* 0x000000adaeae7221 */ /* 0x000fe40000010000 */
[----:B------:R-:W-:Y:S02]  /*7460*/  FFMA.FTZ R133, R2, R243, R133 ;  /* 0x000000f302857223 */ /* 0x000fe40000010085 */
[C---:B------:R-:W-:Y:S04]  /*7470*/  HMMA.16816.F32.BF16 R84, R116.reuse, R148, R84 ;  /* 0x000000947454723c */ /* 0x040fe80000041854 */
[----:B------:R-:W-:Y:S01]  /*7480*/  MUFU.EX2 R148, R50 ;  /* 0x0000003200947308 */ /* 0x000fe20000000800 */
[----:B------:R-:W-:Y:S02]  /*7490*/  FADD.FTZ R175, R175, R174 ;  /* 0x000000aeafaf7221 */ /* 0x000fe40000010000 */
[----:B------:R-:W-:Y:S01]  /*74a0*/  FADD.FTZ R134, R134, R133 ;  /* 0x0000008586867221 */ /* 0x000fe20000010000 */
[C---:B------:R-:W-:Y:S04]  /*74b0*/  HMMA.16816.F32.BF16 R88, R116.reuse, R150, R88 ;  /* 0x000000967458723c */ /* 0x040fe80000041858 */
[----:B------:R-:W-:Y:S01]  /*74c0*/  FADD.FTZ R192, R192, R175 ;  /* 0x000000afc0c07221 */ /* 0x000fe20000010000 */
[----:B------:R-:W-:Y:S01]  /*74d0*/  MOV R133, R132 ;  /* 0x0000008400857202 */ /* 0x000fe20000000f00 */
[----:B------:R2:W-:Y:S01]  /*74e0*/  MUFU.EX2 R151, R20 ;  /* 0x0000001400977308 */ /* 0x0005e20000000800 */
[----:B------:R-:W-:Y:S01]  /*74f0*/  FADD.FTZ R135, R135, R134 ;  /* 0x0000008687877221 */ /* 0x000fe20000010000 */
[C---:B-----5:R-:W-:Y:S04]  /*7500*/  HMMA.16816.F32.BF16 R92, R116.reuse, R128, R92 ;  /* 0x00000080745c723c */ /* 0x060fe8000004185c */
[----:B------:R-:W-:Y:S02]  /*7510*/  FADD.FTZ R245, R245, R192 ;  /* 0x000000c0f5f57221 */ /* 0x000fe40000010000 */
[----:B------:R-:W-:Y:S02]  /*7520*/  FADD.FTZ R172, R172, R135 ;  /* 0x00000087acac7221 */ /* 0x000fe40000010000 */
[C---:B------:R-:W-:Y:S01]  /*7530*/  HMMA.16816.F32.BF16 R96, R116.reuse, R130, R96 ;  /* 0x000000827460723c */ /* 0x040fe20000041860 */
[----:B------:R-:W-:Y:S01]  /*7540*/  LDSM.16.MT88.4 R128, [R222+0x5100] ;  /* 0x00510000de80783b */ /* 0x000fe20000004200 */
[----:B------:R4:W-:Y:S02]  /*7550*/  MUFU.EX2 R149, R22 ;  /* 0x0000001600957308 */ /* 0x0009e40000000800 */
[----:B------:R-:W-:Y:S02]  /*7560*/  FADD.FTZ R246, R246, R245 ;  /* 0x000000f5f6f67221 */ /* 0x000fe40000010000 */
[----:B------:R-:W-:Y:S02]  /*7570*/  FADD.FTZ R193, R193, R172 ;  /* 0x000000acc1c17221 */ /* 0x000fe40000010000 */
[C---:B---3--:R-:W-:Y:S04]  /*7580*/  HMMA.16816.F32.BF16 R100, R116.reuse, R120, R100 ;  /* 0x000000787464723c */ /* 0x048fe80000041864 */
[----:B------:R-:W3:Y:S01]  /*7590*/  MUFU.EX2 R150, R23 ;  /* 0x0000001700967308 */ /* 0x000ee20000000800 */
[----:B------:R-:W-:Y:S01]  /*75a0*/  FADD.FTZ R247, R247, R246 ;  /* 0x000000f6f7f77221 */ /* 0x000fe20000010000 */
[----:B--2---:R-:W-:Y:S01]  /*75b0*/  F2FP.BF16.PACK_AB R20, R250, R249 ;  /* 0x000000f9fa14723e */ /* 0x004fe200000010ff */
[----:B------:R-:W-:Y:S01]  /*75c0*/  FADD.FTZ R240, R240, R193 ;  /* 0x000000c1f0f07221 */ /* 0x000fe20000010000 */
[C---:B------:R-:W-:Y:S01]  /*75d0*/  HMMA.16816.F32.BF16 R104, R116.reuse, R122, R104 ;  /* 0x0000007a7468723c */ /* 0x040fe20000041868 */
[----:B------:R-:W2:Y:S03]  /*75e0*/  LDSM.16.MT88.4 R120, [R224+0x1100] ;  /* 0x00110000e078783b */ /* 0x000ea60000004200 */
[----:B------:R-:W-:Y:S02]  /*75f0*/  FADD.FTZ R248, R248, R247 ;  /* 0x000000f7f8f87221 */ /* 0x000fe40000010000 */
[----:B------:R-:W-:Y:S01]  /*7600*/  MUFU.EX2 R52, R52 ;  /* 0x0000003400347308 */ /* 0x000fe20000000800 */
[----:B------:R-:W-:Y:S01]  /*7610*/  FADD.FTZ R195, R195, R240 ;  /* 0x000000f0c3c37221 */ /* 0x000fe20000010000 */
[C---:B-1----:R-:W-:Y:S04]  /*7620*/  HMMA.16816.F32.BF16 R12, R116.reuse, R124, R12 ;  /* 0x0000007c740c723c */ /* 0x042fe8000004180c */
[----:B----4-:R-:W-:Y:S01]  /*7630*/  F2FP.BF16.PACK_AB R22, R252, R251 ;  /* 0x000000fbfc16723e */ /* 0x010fe200000010ff */
[----:B------:R-:W-:Y:S03]  /*7640*/  FADD.FTZ R242, R242, R195 ;  /* 0x000000c3f2f27221 */ /* 0x000fe60000010000 */
[C---:B------:R-:W-:Y:S01]  /*7650*/  HMMA.16816.F32.BF16 R108, R116.reuse, R126, R108 ;  /* 0x0000007e746c723c */ /* 0x040fe2000004186c */
[----:B------:R-:W-:Y:S01]  /*7660*/  LDSM.16.MT88.4 R124, [R220+0x1100] ;  /* 0x00110000dc7c783b */ /* 0x000fe20000004200 */
[----:B------:R-:W-:Y:S02]  /*7670*/  MUFU.EX2 R53, R53 ;  /* 0x0000003500357308 */ /* 0x000fe40000000800 */
[----:B---3--:R-:W-:Y:S01]  /*7680*/  F2FP.BF16.PACK_AB R21, R150, R149 ;  /* 0x000000959615723e */ /* 0x008fe200000010ff */
[----:B------:R-:W-:Y:S01]  /*7690*/  FADD.FTZ R249, R249, R242 ;  /* 0x000000f2f9f97221 */ /* 0x000fe20000010000 */
[----:B------:R-:W-:Y:S02]  /*76a0*/  F2FP.BF16.PACK_AB R23, R154, R151 ;  /* 0x000000979a17723e */ /* 0x000fe400000010ff */
[C---:B------:R-:W-:Y:S04]  /*76b0*/  HMMA.16816.F32.BF16 R16, R116.reuse, R136, R16 ;  /* 0x000000887410723c */ /* 0x040fe80000041810 */
[----:B------:R-:W-:Y:S01]  /*76c0*/  MUFU.EX2 R56, R56 ;  /* 0x0000003800387308 */ /* 0x000fe20000000800 */
[----:B------:R-:W-:Y:S03]  /*76d0*/  FADD.FTZ R250, R250, R249 ;  /* 0x000000f9fafa7221 */ /* 0x000fe60000010000 */
[----:B------:R-:W-:Y:S01]  /*76e0*/  HMMA.16816.F32.BF16 R112, R116, R138, R112 ;  /* 0x0000008a7470723c */ /* 0x000fe20000041870 */
[----:B------:R-:W1:Y:S03]  /*76f0*/  LDSM.16.MT88.4 R116, [R221+0x1100] ;  /* 0x00110000dd74783b */ /* 0x000e660000004200 */
[----:B------:R-:W-:Y:S02]  /*7700*/  FADD.FTZ R251, R251, R250 ;  /* 0x000000fafbfb7221 */ /* 0x000fe40000010000 */
[----:B------:R-:W-:Y:S02]  /*7710*/  MUFU.EX2 R57, R57 ;  /* 0x0000003900397308 */ /* 0x000fe40000000800 */
[----:B------:R-:W-:Y:S01]  /*7720*/  FADD.FTZ R252, R252, R251 ;  /* 0x000000fbfcfc7221 */ /* 0x000fe20000010000 */
[C---:B--2---:R-:W-:Y:S01]  /*7730*/  HMMA.16816.F32.BF16 R4, R20.reuse, R120, R4 ;  /* 0x000000781404723c */ /* 0x044fe20000041804 */
[----:B------:R-:W-:Y:S06]  /*7740*/  LDSM.16.MT88.4 R136, [R221+0x5100] ;  /* 0x00510000dd88783b */ /* 0x000fec0000004200 */
[----:B------:R-:W-:Y:S01]  /*7750*/  MUFU.EX2 R54, R54 ;  /* 0x0000003600367308 */ /* 0x000fe20000000800 */
[C---:B------:R-:W-:Y:S01]  /*7760*/  HMMA.16816.F32.BF16 R8, R20.reuse, R122, R8 ;  /* 0x0000007a1408723c */ /* 0x040fe20000041808 */
[----:B------:R-:W2:Y:S07]  /*7770*/  LDSM.16.MT88.4 R120, [R224+0x5100] ;  /* 0x00510000e078783b */ /* 0x000eae0000004200 */
[C---:B------:R-:W-:Y:S01]  /*7780*/  HMMA.16816.F32.BF16 R68, R20.reuse, R24, R68 ;  /* 0x000000181444723c */ /* 0x040fe20000041844 */
[----:B------:R-:W-:Y:S07]  /*7790*/  MUFU.EX2 R55, R55 ;  /* 0x0000003700377308 */ /* 0x000fee0000000800 */
[C---:B------:R-:W-:Y:S01]  /*77a0*/  HMMA.16816.F32.BF16 R72, R20.reuse, R26, R72 ;  /* 0x0000001a1448723c */ /* 0x040fe20000041848 */
[----:B------:R-:W3:Y:S02]  /*77b0*/  LDSM.16.MT88.4 R24, [R224+0x1900] ;  /* 0x00190000e018783b */ /* 0x000ee40000004200 */
[----:B------:R-:W-:Y:S05]  /*77c0*/  MUFU.EX2 R58, R58 ;  /* 0x0000003a003a7308 */ /* 0x000fea0000000800 */
[C---:B-1----:R-:W-:Y:S05]  /*77d0*/  HMMA.16816.F32.BF16 R76, R20.reuse, R116, R76 ;  /* 0x00000074144c723c */ /* 0x042fea000004184c */
[----:B------:R-:W-:Y:S02]  /*77e0*/  MUFU.EX2 R59, R59 ;  /* 0x0000003b003b7308 */ /* 0x000fe40000000800 */
[----:B------:R-:W-:Y:S01]  /*77f0*/  FFMA.FTZ R116, R35, c[0x0][0x2d0], -R194 ;  /* 0x0000b40023747a23 */ /* 0x000fe200000108c2 */
[C---:B------:R-:W-:Y:S01]  /*7800*/  HMMA.16816.F32.BF16 R80, R20.reuse, R118, R80 ;  /* 0x000000761450723c */ /* 0x040fe20000041850 */
[----:B------:R-:W1:Y:S06]  /*7810*/  LDSM.16.MT88.4 R32, [R221+0x1900] ;  /* 0x00190000dd20783b */ /* 0x000e6c0000004200 */
[----:B------:R4:W5:Y:S01]  /*7820*/  MUFU.EX2 R161, R116 ;  /* 0x0000007400a17308 */ /* 0x0009620000000800 */
[C---:B------:R-:W-:Y:S08]  /*7830*/  HMMA.16816.F32.BF16 R84, R20.reuse, R124, R84 ;  /* 0x0000007c1454723c */ /* 0x040ff00000041854 */
[C---:B------:R-:W-:Y:S01]  /*7840*/  HMMA.16816.F32.BF16 R88, R20.reuse, R126, R88 ;  /* 0x0000007e1458723c */ /* 0x040fe20000041858 */
[----:B------:R-:W-:Y:S01]  /*7850*/  LDSM.16.MT88.4 R124, [R224+0x3900] ;  /* 0x00390000e07c783b */ /* 0x000fe20000004200 */
[----:B------:R-:W-:Y:S06]  /*7860*/  MUFU.EX2 R60, R60 ;  /* 0x0000003c003c7308 */ /* 0x000fec0000000800 */
[C---:B--2---:R-:W-:Y:S04]  /*7870*/  HMMA.16816.F32.BF16 R92, R20.reuse, R120, R92 ;  /* 0x00000078145c723c */ /* 0x044fe8000004185c */
[----:B------:R-:W-:Y:S01]  /*7880*/  MUFU.EX2 R61, R61 ;  /* 0x0000003d003d7308 */ /* 0x000fe20000000800 */
[----:B----4-:R-:W2:Y:S03]  /*7890*/  LDSM.16.MT88.4 R116, [R220+0x1900] ;  /* 0x00190000dc74783b */ /* 0x010ea60000004200 */
[C---:B------:R-:W-:Y:S04]  /*78a0*/  HMMA.16816.F32.BF16 R96, R20.reuse, R122, R96 ;  /* 0x0000007a1460723c */ /* 0x040fe80000041860 */
[--C-:B------:R-:W-:Y:S02]  /*78b0*/  FFMA.FTZ R120, R36, c[0x0][0x2d0], -R244.reuse ;  /* 0x0000b40024787a23 */ /* 0x100fe400000108f4 */
[--C-:B------:R-:W-:Y:S01]  /*78c0*/  FFMA.FTZ R121, R37, c[0x0][0x2d0], -R244.reuse ;  /* 0x0000b40025797a23 */ /* 0x100fe200000108f4 */
[----:B------:R-:W-:Y:S01]  /*78d0*/  MUFU.EX2 R64, R64 ;  /* 0x0000004000407308 */ /* 0x000fe20000000800 */
[C---:B------:R-:W-:Y:S04]  /*78e0*/  HMMA.16816.F32.BF16 R100, R20.reuse, R128, R100 ;  /* 0x000000801464723c */ /* 0x040fe80000041864 */
[--C-:B------:R-:W-:Y:S02]  /*78f0*/  FFMA.FTZ R122, R40, c[0x0][0x2d0], -R244.reuse ;  /* 0x0000b400287a7a23 */ /* 0x100fe400000108f4 */
[--C-:B------:R-:W-:Y:S02]  /*7900*/  FFMA.FTZ R123, R41, c[0x0][0x2d0], -R244.reuse ;  /* 0x0000b400297b7a23 */ /* 0x100fe400000108f4 */
[C---:B------:R-:W-:Y:S01]  /*7910*/  HMMA.16816.F32.BF16 R104, R20.reuse, R130, R104 ;  /* 0x000000821468723c */ /* 0x040fe20000041868 */
[----:B------:R-:W-:Y:S03]  /*7920*/  MUFU.EX2 R120, R120 ;  /* 0x0000007800787308 */ /* 0x000fe60000000800 */
[----:B------:R-:W-:Y:S04]  /*7930*/  FFMA.FTZ R244, R65, c[0x0][0x2d0], -R244 ;  /* 0x0000b40041f47a23 */ /* 0x000fe800000108f4 */
[C---:B------:R-:W-:Y:S03]  /*7940*/  HMMA.16816.F32.BF16 R12, R20.reuse, R136, R12 ;  /* 0x00000088140c723c */ /* 0x040fe6000004180c */
[----:B------:R-:W4:Y:S04]  /*7950*/  MUFU.EX2 R121, R121 ;  /* 0x0000007900797308 */ /* 0x000f280000000800 */
[--C-:B------:R-:W-:Y:S01]  /*7960*/  FFMA.FTZ R136, R38, c[0x0][0x2d0], -R194.reuse ;  /* 0x0000b40026887a23 */ /* 0x100fe200000108c2 */
[C---:B------:R-:W-:Y:S04]  /*7970*/  HMMA.16816.F32.BF16 R108, R20.reuse, R138, R108 ;  /* 0x0000008a146c723c */ /* 0x040fe8000004186c */
[--C-:B------:R-:W-:Y:S01]  /*7980*/  FFMA.FTZ R137, R39, c[0x0][0x2d0], -R194.reuse ;  /* 0x0000b40027897a23 */ /* 0x100fe200000108c2 */
[----:B------:R-:W-:Y:S01]  /*7990*/  MUFU.EX2 R122, R122 ;  /* 0x0000007a007a7308 */ /* 0x000fe20000000800 */
[----:B------:R-:W-:Y:S01]  /*79a0*/  LDSM.16.MT88.4 R36, [R220+0x2100] ;  /* 0x00210000dc24783b */ /* 0x000fe20000004200 */
[--C-:B------:R-:W-:Y:S01]  /*79b0*/  FFMA.FTZ R138, R42, c[0x0][0x2d0], -R194.reuse ;  /* 0x0000b4002a8a7a23 */ /* 0x100fe200000108c2 */
[C---:B------:R-:W-:Y:S04]  /*79c0*/  HMMA.16816.F32.BF16 R16, R20.reuse, R144, R16 ;  /* 0x000000901410723c */ /* 0x040fe80000041810 */
[--C-:B------:R-:W-:Y:S02]  /*79d0*/  FFMA.FTZ R139, R43, c[0x0][0x2d0], -R194.reuse ;  /* 0x0000b4002b8b7a23 */ /* 0x100fe400000108c2 */
[----:B------:R-:W-:Y:S01]  /*79e0*/  LDSM.16.MT88.4 R40, [R222+0x6100] ;  /* 0x00610000de28783b */ /* 0x000fe20000004200 */
[----:B------:R1:W-:Y:S01]  /*79f0*/  MUFU.EX2 R145, R46 ;  /* 0x0000002e00917308 */ /* 0x0003e20000000800 */
[----:B------:R-:W-:Y:S04]  /*7a00*/  HMMA.16816.F32.BF16 R112, R20, R146, R112 ;  /* 0x000000921470723c */ /* 0x000fe80000041870 */
[----:B------:R-:W-:Y:S03]  /*7a10*/  FFMA.FTZ R194, R67, c[0x0][0x2d0], -R194 ;  /* 0x0000b40043c27a23 */ /* 0x000fe600000108c2 */
[----:B------:R-:W-:Y:S02]  /*7a20*/  F2FP.BF16.PACK_AB R20, R158, R153 ;  /* 0x000000999e14723e */ /* 0x000fe400000010ff */
[----:B------:R-:W-:Y:S01]  /*7a30*/  F2FP.BF16.PACK_AB R22, R162, R155 ;  /* 0x0000009ba216723e */ /* 0x000fe200000010ff */
[----:B------:R-:W-:Y:S02]  /*7a40*/  MUFU.EX2 R146, R49 ;  /* 0x0000003100927308 */ /* 0x000fe40000000800 */
[----:B------:R-:W-:Y:S02]  /*7a50*/  F2FP.BF16.PACK_AB R21, R166, R157 ;  /* 0x0000009da615723e */ /* 0x000fe400000010ff */
[----:B-----5:R-:W-:Y:S06]  /*7a60*/  F2FP.BF16.PACK_AB R23, R161, R159 ;  /* 0x0000009fa117723e */ /* 0x020fec00000010ff */
[----:B------:R5:W-:Y:S01]  /*7a70*/  MUFU.EX2 R147, R48 ;  /* 0x0000003000937308 */ /* 0x000be20000000800 */
[C---:B---3--:R-:W-:Y:S01]  /*7a80*/  HMMA.16816.F32.BF16 R4, R20.reuse, R24, R4 ;  /* 0x000000181404723c */ /* 0x048fe20000041804 */
[----:B-1----:R-:W-:Y:S07]  /*7a90*/  LDSM.16.MT88.4 R44, [R222+0x2900] ;  /* 0x00290000de2c783b */ /* 0x002fee0000004200 */
[C---:B------:R-:W-:Y:S01]  /*7aa0*/  HMMA.16816.F32.BF16 R8, R20.reuse, R26, R8 ;  /* 0x0000001a1408723c */ /* 0x040fe20000041808 */
[----:B------:R-:W1:Y:S01]  /*7ab0*/  MUFU.EX2 R123, R123 ;  /* 0x0000007b007b7308 */ /* 0x000e620000000800 */
[----:B------:R-:W3:Y:S06]  /*7ac0*/  LDSM.16.MT88.4 R24, [R224+0x5900] ;  /* 0x00590000e018783b */ /* 0x000eec0000004200 */
[C---:B------:R-:W-:Y:S03]  /*7ad0*/  HMMA.16816.F32.BF16 R68, R20.reuse, R28, R68 ;  /* 0x0000001c1444723c */ /* 0x040fe60000041844 */
[----:B------:R-:W-:Y:S01]  /*7ae0*/  MUFU.EX2 R136, R136 ;  /* 0x0000008800887308 */ /* 0x000fe20000000800 */
[----:B-----5:R-:W-:Y:S04]  /*7af0*/  LDSM.16.MT88.4 R48, [R220+0x7100] ;  /* 0x00710000dc30783b */ /* 0x020fe80000004200 */
[C---:B------:R-:W-:Y:S05]  /*7b00*/  HMMA.16816.F32.BF16 R72, R20.reuse, R30, R72 ;  /* 0x0000001e1448723c */ /* 0x040fea0000041848 */
[----:B------:R-:W5:Y:S01]  /*7b10*/  MUFU.EX2 R137, R137 ;  /* 0x0000008900897308 */ /* 0x000f620000000800 */
[----:B------:R-:W1:Y:S02]  /*7b20*/  LDSM.16.MT88.4 R28, [R222+0x5900] ;  /* 0x00590000de1c783b */ /* 0x000e640000004200 */
[C---:B------:R-:W-:Y:S07]  /*7b30*/  HMMA.16816.F32.BF16 R76, R20.reuse, R32, R76 ;  /* 0x00000020144c723c */ /* 0x040fee000004184c */
[----:B------:R-:W-:Y:S01]  /*7b40*/  MUFU.EX2 R138, R138 ;  /* 0x0000008a008a7308 */ /* 0x000fe20000000800 */
[C---:B------:R-:W-:Y:S01]  /*7b50*/  HMMA.16816.F32.BF16 R80, R20.reuse, R34, R80 ;  /* 0x000000221450723c */ /* 0x040fe20000041850 */
[----:B------:R-:W4:Y:S07]  /*7b60*/  LDSM.16.MT88.4 R32, [R221+0x5900] ;  /* 0x00590000dd20783b */ /* 0x000f2e0000004200 */
[C---:B--2---:R-:W-:Y:S01]  /*7b70*/  HMMA.16816.F32.BF16 R84, R20.reuse, R116, R84 ;  /* 0x000000741454723c */ /* 0x044fe20000041854 */
[----:B------:R-:W2:Y:S07]  /*7b80*/  MUFU.EX2 R139, R139 ;  /* 0x0000008b008b7308 */ /* 0x000eae0000000800 */
[C---:B------:R-:W-:Y:S01]  /*7b90*/  HMMA.16816.F32.BF16 R88, R20.reuse, R118, R88 ;  /* 0x000000761458723c */ /* 0x040fe20000041858 */
[----:B------:R-:W2:Y:S02]  /*7ba0*/  LDSM.16.MT88.4 R116, [R220+0x5900] ;  /* 0x00590000dc74783b */ /* 0x000ea40000004200 */
[----:B------:R-:W2:Y:S05]  /*7bb0*/  MUFU.EX2 R65, R244 ;  /* 0x000000f400417308 */ /* 0x000eaa0000000800 */
[C---:B---3--:R-:W-:Y:S05]  /*7bc0*/  HMMA.16816.F32.BF16 R92, R20.reuse, R24, R92 ;  /* 0x00000018145c723c */ /* 0x048fea000004185c */
[----:B------:R-:W-:Y:S03]  /*7bd0*/  MUFU.EX2 R62, R62 ;  /* 0x0000003e003e7308 */ /* 0x000fe60000000800 */
[C---:B------:R-:W-:Y:S01]  /*7be0*/  HMMA.16816.F32.BF16 R96, R20.reuse, R26, R96 ;  /* 0x0000001a1460723c */ /* 0x040fe20000041860 */
[----:B------:R-:W3:Y:S06]  /*7bf0*/  LDSM.16.MT88.4 R24, [R224+0x2100] ;  /* 0x00210000e018783b */ /* 0x000eec0000004200 */
[----:B------:R-:W2:Y:S01]  /*7c00*/  MUFU.EX2 R63, R63 ;  /* 0x0000003f003f7308 */ /* 0x000ea20000000800 */
[C---:B-1----:R-:W-:Y:S08]  /*7c10*/  HMMA.16816.F32.BF16 R100, R20.reuse, R28, R100 ;  /* 0x0000001c1464723c */ /* 0x042ff00000041864 */
[C---:B------:R-:W-:Y:S01]  /*7c20*/  HMMA.16816.F32.BF16 R104, R20.reuse, R30, R104 ;  /* 0x0000001e1468723c */ /* 0x040fe20000041868 */
[----:B------:R-:W1:Y:S01]  /*7c30*/  LDSM.16.MT88.4 R28, [R222+0x2100] ;  /* 0x00210000de1c783b */ /* 0x000e620000004200 */
[----:B------:R-:W-:Y:S06]  /*7c40*/  MUFU.EX2 R66, R66 ;  /* 0x0000004200427308 */ /* 0x000fec0000000800 */
[C---:B----4-:R-:W-:Y:S08]  /*7c50*/  HMMA.16816.F32.BF16 R12, R20.reuse, R32, R12 ;  /* 0x00000020140c723c */ /* 0x050ff0000004180c */
[C---:B------:R-:W-:Y:S01]  /*7c60*/  HMMA.16816.F32.BF16 R108, R20.reuse, R34, R108 ;  /* 0x00000022146c723c */ /* 0x040fe2000004186c */
[----:B------:R-:W4:Y:S07]  /*7c70*/  LDSM.16.MT88.4 R32, [R221+0x2100] ;  /* 0x00210000dd20783b */ /* 0x000f2e0000004200 */
[C---:B--2---:R-:W-:Y:S08]  /*7c80*/  HMMA.16816.F32.BF16 R16, R20.reuse, R116, R16 ;  /* 0x000000741410723c */ /* 0x044ff00000041810 */
[----:B------:R-:W-:Y:S01]  /*7c90*/  HMMA.16816.F32.BF16 R112, R20, R118, R112 ;  /* 0x000000761470723c */ /* 0x000fe20000041870 */
[----:B------:R-:W-:Y:S06]  /*7ca0*/  LDSM.16.MT88.4 R116, [R221+0x6100] ;  /* 0x00610000dd74783b */ /* 0x000fec0000004200 */
[----:B------:R-:W-:Y:S02]  /*7cb0*/  F2FP.BF16.PACK_AB R20, R121, R120 ;  /* 0x000000787914723e */ /* 0x000fe400000010ff */
[----:B------:R-:W-:Y:S03]  /*7cc0*/  F2FP.BF16.PACK_AB R22, R123, R122 ;  /* 0x0000007a7b16723e */ /* 0x000fe600000010ff */
[----:B-----5:R-:W-:Y:S02]  /*7cd0*/  F2FP.BF16.PACK_AB R21, R137, R136 ;  /* 0x000000888915723e */ /* 0x020fe400000010ff */
        /* <DEDUP_REMOVED lines=27> */
[----:B------:R-:W-:Y:S07]  /*7e90*/  F2FP.BF16.PACK_AB R23, R152, R148 ;  /* 0x000000949817723e */ /* 0x000fee00000010ff */
        /* <DEDUP_REMOVED lines=32> */
[C---:B------:R-:W-:Y:S01]  /*80a0*/  HMMA.16816.F32.BF16 R72, R20.reuse, R34, R72 ;  /* 0x000000221448723c */ /* 0x040fe20000041848 */
[----:B------:R-:W-:Y:S07]  /*80b0*/  LDSM.16.MT88.4 R32, [R220+0x3900] ;  /* 0x00390000dc20783b */ /* 0x000fee0000004200 */
[C---:B--2---:R-:W-:Y:S08]  /*80c0*/  HMMA.16816.F32.BF16 R76, R20.reuse, R24, R76 ;  /* 0x00000018144c723c */ /* 0x044ff0000004184c */
[C---:B------:R-:W-:Y:S01]  /*80d0*/  HMMA.16816.F32.BF16 R80, R20.reuse, R26, R80 ;  /* 0x0000001a1450723c */ /* 0x040fe20000041850 */
[----:B------:R-:W2:Y:S07]  /*80e0*/  LDSM.16.MT88.4 R24, [R222+0x3900] ;  /* 0x00390000de18783b */ /* 0x000eae0000004200 */
[C---:B------:R-:W-:Y:S01]  /*80f0*/  HMMA.16816.F32.BF16 R84, R20.reuse, R36, R84 ;  /* 0x000000241454723c */ /* 0x040fe20000041854 */
[----:B------:R-:W3:Y:S07]  /*8100*/  MUFU.EX2 R37, R194 ;  /* 0x000000c200257308 */ /* 0x000eee0000000800 */
[C---:B------:R-:W-:Y:S07]  /*8110*/  HMMA.16816.F32.BF16 R88, R20.reuse, R38, R88 ;  /* 0x000000261458723c */ /* 0x040fee0000041858 */
[----:B------:R-:W-:Y:S01]  /*8120*/  FADD.FTZ R39, R149, R248 ;  /* 0x000000f895277221 */ /* 0x000fe20000010000 */
[C---:B-1----:R-:W-:Y:S04]  /*8130*/  HMMA.16816.F32.BF16 R92, R20.reuse, R28, R92 ;  /* 0x0000001c145c723c */ /* 0x042fe8000004185c */
[----:B------:R-:W-:Y:S02]  /*8140*/  FADD.FTZ R0, R150, R39 ;  /* 0x0000002796007221 */ /* 0x000fe40000010000 */
[----:B------:R-:W-:Y:S02]  /*8150*/  FADD.FTZ R39, R153, R252 ;  /* 0x000000fc99277221 */ /* 0x000fe40000010000 */
        /* <DEDUP_REMOVED lines=11> */
[----:B---3--:R-:W-:Y:S07]  /*8210*/  F2FP.BF16.PACK_AB R23, R37, R66 ;  /* 0x000000422517723e */ /* 0x008fee00000010ff */
[C---:B------:R-:W-:Y:S08]  /*8220*/  HMMA.16816.F32.BF16 R128, R20.reuse, R124, R4 ;  /* 0x0000007c1480723c */ /* 0x040ff00000041804 */
[C---:B------:R-:W-:Y:S08]  /*8230*/  HMMA.16816.F32.BF16 R124, R20.reuse, R126, R8 ;  /* 0x0000007e147c723c */ /* 0x040ff00000041808 */
[C---:B--2---:R-:W-:Y:S08]  /*8240*/  HMMA.16816.F32.BF16 R68, R20.reuse, R24, R68 ;  /* 0x000000181444723c */ /* 0x044ff00000041844 */
[C---:B------:R-:W-:Y:S01]  /*8250*/  HMMA.16816.F32.BF16 R72, R20.reuse, R26, R72 ;  /* 0x0000001a1448723c */ /* 0x040fe20000041848 */
[----:B------:R-:W2:Y:S07]  /*8260*/  LDSM.16.MT88.4 R24, [R224+0x7900] ;  /* 0x00790000e018783b */ /* 0x000eae0000004200 */
[C---:B-1----:R-:W-:Y:S08]  /*8270*/  HMMA.16816.F32.BF16 R76, R20.reuse, R28, R76 ;  /* 0x0000001c144c723c */ /* 0x042ff0000004184c */
[C---:B------:R-:W-:Y:S01]  /*8280*/  HMMA.16816.F32.BF16 R80, R20.reuse, R30, R80 ;  /* 0x0000001e1450723c */ /* 0x040fe20000041850 */
[----:B------:R-:W1:Y:S07]  /*8290*/  LDSM.16.MT88.4 R28, [R222+0x7900] ;  /* 0x00790000de1c783b */ /* 0x000e6e0000004200 */
[C---:B------:R-:W-:Y:S07]  /*82a0*/  HMMA.16816.F32.BF16 R84, R20.reuse, R32, R84 ;  /* 0x000000201454723c */ /* 0x040fee0000041854 */
[----:B------:R-:W-:Y:S01]  /*82b0*/  FADD.FTZ R33, R151, R0 ;  /* 0x0000000097217221 */ /* 0x000fe20000010000 */
[C---:B------:R-:W-:Y:S04]  /*82c0*/  HMMA.16816.F32.BF16 R88, R20.reuse, R34, R88 ;  /* 0x000000221458723c */ /* 0x040fe80000041858 */
[----:B------:R-:W-:Y:S02]  /*82d0*/  FADD.FTZ R0, R154, R33 ;  /* 0x000000219a007221 */ /* 0x000fe40000010000 */
[----:B------:R-:W3:Y:S02]  /*82e0*/  LDSM.16.MT88.4 R32, [R221+0x7900] ;  /* 0x00790000dd20783b */ /* 0x000ee40000004200 */
[----:B------:R-:W-:Y:S01]  /*82f0*/  FADD.FTZ R41, R157, R0 ;  /* 0x000000009d297221 */ /* 0x000fe20000010000 */
[C---:B--2---:R-:W-:Y:S03]  /*8300*/  HMMA.16816.F32.BF16 R92, R20.reuse, R24, R92 ;  /* 0x00000018145c723c */ /* 0x044fe6000004185c */
[----:B------:R-:W-:Y:S02]  /*8310*/  FADD.FTZ R0, R158, R39 ;  /* 0x000000279e007221 */ /* 0x000fe40000010000 */
[----:B------:R-:W-:Y:S02]  /*8320*/  FADD.FTZ R2, R166, R41 ;  /* 0x00000029a6027221 */ /* 0x000fe40000010000 */
[----:B------:R-:W-:Y:S01]  /*8330*/  FADD.FTZ R39, R155, R0 ;  /* 0x000000009b277221 */ /* 0x000fe20000010000 */
[C---:B------:R-:W-:Y:S01]  /*8340*/  HMMA.16816.F32.BF16 R96, R20.reuse, R26, R96 ;  /* 0x0000001a1460723c */ /* 0x040fe20000041860 */
[----:B------:R-:W2:Y:S03]  /*8350*/  LDSM.16.MT88.4 R24, [R220+0x7900] ;  /* 0x00790000dc18783b */ /* 0x000ea60000004200 */
[----:B------:R-:W-:Y:S02]  /*8360*/  FADD.FTZ R2, R159, R2 ;  /* 0x000000029f027221 */ /* 0x000fe40000010000 */
[----:B------:R-:W-:Y:S02]  /*8370*/  FADD.FTZ R39, R162, R39 ;  /* 0x00000027a2277221 */ /* 0x000fe40000010000 */
[----:B------:R-:W-:Y:S01]  /*8380*/  FADD.FTZ R41, R161, R2 ;  /* 0x00000002a1297221 */ /* 0x000fe20000010000 */
[C---:B-1----:R-:W-:Y:S03]  /*8390*/  HMMA.16816.F32.BF16 R100, R20.reuse, R28, R100 ;  /* 0x0000001c1464723c */ /* 0x042fe60000041864 */
[----:B------:R-:W-:Y:S02]  /*83a0*/  FADD.FTZ R120, R120, R39 ;  /* 0x0000002778787221 */ /* 0x000fe40000010000 */
[----:B------:R-:W-:Y:S02]  /*83b0*/  FADD.FTZ R136, R136, R41 ;  /* 0x0000002988887221 */ /* 0x000fe40000010000 */
[----:B------:R-:W-:Y:S01]  /*83c0*/  FADD.FTZ R121, R121, R120 ;  /* 0x0000007879797221 */ /* 0x000fe20000010000 */
[C---:B------:R-:W-:Y:S04]  /*83d0*/  HMMA.16816.F32.BF16 R104, R20.reuse, R30, R104 ;  /* 0x0000001e1468723c */ /* 0x040fe80000041868 */
[----:B------:R-:W-:Y:S02]  /*83e0*/  FADD.FTZ R137, R137, R136 ;  /* 0x0000008889897221 */ /* 0x000fe40000010000 */
[----:B------:R-:W-:Y:S02]  /*83f0*/  FADD.FTZ R0, R122, R121 ;  /* 0x000000797a007221 */ /* 0x000fe40000010000 */
[----:B------:R-:W-:Y:S04]  /*8400*/  FADD.FTZ R2, R138, R137 ;  /* 0x000000898a027221 */ /* 0x000fe80000010000 */
[----:B------:R-:W-:Y:S02]  /*8410*/  FADD.FTZ R0, R123, R0 ;  /* 0x000000007b007221 */ /* 0x000fe40000010000 */
[----:B------:R-:W-:Y:S01]  /*8420*/  FADD.FTZ R2, R139, R2 ;  /* 0x000000028b027221 */ /* 0x000fe20000010000 */
[C---:B---3--:R-:W-:Y:S03]  /*8430*/  HMMA.16816.F32.BF16 R120, R20.reuse, R32, R12 ;  /* 0x000000201478723c */ /* 0x048fe6000004180c */
[----:B------:R-:W-:Y:S02]  /*8440*/  FADD.FTZ R0, R163, R0 ;  /* 0x00000000a3007221 */ /* 0x000fe40000010000 */
[----:B------:R-:W-:Y:S02]  /*8450*/  FADD.FTZ R2, R145, R2 ;  /* 0x0000000291027221 */ /* 0x000fe40000010000 */
[----:B------:R-:W-:Y:S01]  /*8460*/  FADD.FTZ R0, R165, R0 ;  /* 0x00000000a5007221 */ /* 0x000fe20000010000 */
[C---:B------:R-:W-:Y:S04]  /*8470*/  HMMA.16816.F32.BF16 R108, R20.reuse, R34, R108 ;  /* 0x00000022146c723c */ /* 0x040fe8000004186c */
[----:B------:R-:W-:Y:S02]  /*8480*/  FADD.FTZ R29, R147, R2 ;  /* 0x00000002931d7221 */ /* 0x000fe40000010000 */
[----:B------:R-:W-:Y:S01]  /*8490*/  FADD.FTZ R13, R167, R0 ;  /* 0x00000000a70d7221 */ /* 0x000fe20000010000 */
[----:B------:R-:W-:Y:S01]  /*84a0*/  MOV R0, R3 ;  /* 0x0000000300007202 */ /* 0x000fe20000000f00 */
[----:B------:R-:W-:Y:S01]  /*84b0*/  FADD.FTZ R15, R148, R29 ;  /* 0x0000001d940f7221 */ /* 0x000fe20000010000 */
[C---:B--2---:R-:W-:Y:S03]  /*84c0*/  HMMA.16816.F32.BF16 R116, R20.reuse, R24, R16 ;  /* 0x000000181474723c */ /* 0x044fe60000041810 */
[----:B------:R-:W-:Y:S02]  /*84d0*/  FADD.FTZ R13, R146, R13 ;  /* 0x0000000d920d7221 */ /* 0x000fe40000010000 */
[----:B------:R-:W-:Y:S02]  /*84e0*/  FADD.FTZ R15, R152, R15 ;  /* 0x0000000f980f7221 */ /* 0x000fe40000010000 */
[----:B------:R-:W-:Y:S01]  /*84f0*/  FADD.FTZ R52, R52, R13 ;  /* 0x0000000d34347221 */ /* 0x000fe20000010000 */
[----:B------:R-:W-:Y:S04]  /*8500*/  HMMA.16816.F32.BF16 R112, R20, R26, R112 ;  /* 0x0000001a1470723c */ /* 0x000fe80000041870 */
[----:B------:R-:W-:Y:S02]  /*8510*/  FADD.FTZ R54, R54, R15 ;  /* 0x0000000f36367221 */ /* 0x000fe40000010000 */
[----:B------:R-:W-:Y:S02]  /*8520*/  FADD.FTZ R53, R53, R52 ;  /* 0x0000003435357221 */ /* 0x000fe40000010000 */
[----:B------:R-:W-:Y:S04]  /*8530*/  FADD.FTZ R55, R55, R54 ;  /* 0x0000003637377221 */ /* 0x000fe80000010000 */
[----:B------:R-:W-:Y:S02]  /*8540*/  FADD.FTZ R56, R56, R53 ;  /* 0x0000003538387221 */ /* 0x000fe40000010000 */
        /* <DEDUP_REMOVED lines=10> */
[----:B------:R-:W-:Y:S01]  /*85f0*/  FADD.FTZ R241, R37, R66 ;  /* 0x0000004225f17221 */ /* 0x000fe20000010000 */
[----:B------:R-:W-:-:S05]  /*8600*/  @P1 BRA `(.L_x_25) ;  /* 0xffffcbb000001947 */ /* 0x000fca000383ffff */
.L_x_24:
[----:B------:R-:W1:Y:S01]  /*8610*/  SHFL.BFLY PT, R6, R243, 0x2, 0x1f ;  /* 0x0c401f00f3067f89 */ /* 0x000e6200000e0000 */
[----:B------:R-:W-:-:S02]  /*8620*/  MOV R4, RZ ;  /* 0x000000ff00047202 */ /* 0x000fc40000000f00 */
[----:B------:R-:W-:Y:S01]  /*8630*/  MOV R2, RZ ;  /* 0x000000ff00027202 */ /* 0x000fe20000000f00 */
[----:B------:R-:W2:Y:S01]  /*8640*/  SHFL.BFLY PT, R0, R241, 0x2, 0x1f ;  /* 0x0c401f00f1007f89 */ /* 0x000ea200000e0000 */
[----:B------:R-:W-:Y:S01]  /*8650*/  PLOP3.LUT P3, PT, PT, PT, PT, 0x8, 0x0 ;  /* 0x000000000000781c */ /* 0x000fe20003f6e170 */
[----:B-1----:R-:W-:Y:S02]  /*8660*/  FADD.FTZ R6, R6, R243 ;  /* 0x000000f306067221 */ /* 0x002fe40000010000 */
[----:B--2---:R-:W-:-:S03]  /*8670*/  FADD.FTZ R7, R0, R241 ;  /* 0x000000f100077221 */ /* 0x004fc60000010000 */
[----:B------:R-:W1:Y:S04]  /*8680*/  SHFL.BFLY PT, R5, R6, 0x1, 0x1f ;  /* 0x0c201f0006057f89 */ /* 0x000e6800000e0000 */
[----:B------:R-:W2:Y:S01]  /*8690*/  SHFL.BFLY PT, R0, R7, 0x1, 0x1f ;  /* 0x0c201f0007007f89 */ /* 0x000ea200000e0000 */
[----:B-1----:R-:W-:Y:S02]  /*86a0*/  FADD.FTZ R5, R6, R5 ;  /* 0x0000000506057221 */ /* 0x002fe40000010000 */
[----:B--2---:R-:W-:-:S03]  /*86b0*/  FADD.FTZ R0, R0, R7 ;  /* 0x0000000700007221 */ /* 0x004fc60000010000 */
[----:B------:R-:W-:Y:S02]  /*86c0*/  FSETP.NE.FTZ.AND P1, PT, R5, RZ, PT ;  /* 0x000000ff0500720b */ /* 0x000fe40003f35000 */
[----:B------:R-:W-:Y:S02]  /*86d0*/  MOV R7, 0xff800000 ;  /* 0xff80000000077802 */ /* 0x000fe40000000f00 */
[----:B------:R-:W-:-:S09]  /*86e0*/  FSETP.NE.FTZ.AND P0, PT, R0, RZ, PT ;  /* 0x000000ff0000720b */ /* 0x000fd20003f15000 */
[----:B------:R-:W1:Y:S01]  /*86f0*/  @P1 MUFU.RCP R4, R5 ;  /* 0x0000000500041308 */ /* 0x000e620000001000 */
[----:B------:R-:W-:-:S03]  /*8700*/  @P1 MOV R9, 0x3f317218 ;  /* 0x3f31721800091802 */ /* 0x000fc60000000f00 */
[----:B------:R-:W-:Y:S02]  /*8710*/  @P0 MOV R8, 0x3f317218 ;  /* 0x3f31721800080802 */ /* 0x000fe40000000f00 */
[----:B------:R-:W-:Y:S02]  /*8720*/  @P1 FMUL.FTZ R9, R9, c[0x0][0x2d0] ;  /* 0x0000b40009091a20 */ /* 0x000fe40000410000 */
[----:B------:R-:W-:Y:S01]  /*8730*/  @P0 MUFU.RCP R2, R0 ;  /* 0x0000000000020308 */ /* 0x000fe20000001000 */
[----:B------:R-:W-:-:S07]  /*8740*/  @P0 FMUL.FTZ R8, R8, c[0x0][0x2d0] ;  /* 0x0000b40008080a20 */ /* 0x000fce0000410000 */
[----:B------:R-:W2:Y:S01]  /*8750*/  @P1 MUFU.LG2 R5, R5 ;  /* 0x0000000500051308 */ /* 0x000ea20000000c00 */
[C---:B-1----:R-:W-:Y:S02]  /*8760*/  FMUL.FTZ R128, R4.reuse, R128 ;  /* 0x0000008004807220 */ /* 0x042fe40000410000 */
[C---:B------:R-:W-:Y:S02]  /*8770*/  FMUL.FTZ R129, R4.reuse, R129 ;  /* 0x0000008104817220 */ /* 0x040fe40000410000 */
[C---:B------:R-:W-:Y:S02]  /*8780*/  FMUL.FTZ R6, R4.reuse, R124 ;  /* 0x0000007c04067220 */ /* 0x040fe40000410000 */
[C---:B------:R-:W-:Y:S01]  /*8790*/  FMUL.FTZ R125, R4.reuse, R125 ;  /* 0x0000007d047d7220 */ /* 0x040fe20000410000 */
[----:B------:R-:W1:Y:S01]  /*87a0*/  @P0 MUFU.LG2 R0, R0 ;  /* 0x0000000000000308 */ /* 0x000e620000000c00 */
[C---:B------:R-:W-:Y:S02]  /*87b0*/  FMUL.FTZ R68, R4.reuse, R68 ;  /* 0x0000004404447220 */ /* 0x040fe40000410000 */
[----:B------:R-:W-:-:S02]  /*87c0*/  FMUL.FTZ R69, R4, R69 ;  /* 0x0000004504457220 */ /* 0x000fc40000410000 */
[C---:B------:R-:W-:Y:S02]  /*87d0*/  FMUL.FTZ R72, R4.reuse, R72 ;  /* 0x0000004804487220 */ /* 0x040fe40000410000 */
[C---:B------:R-:W-:Y:S02]  /*87e0*/  FMUL.FTZ R73, R4.reuse, R73 ;  /* 0x0000004904497220 */ /* 0x040fe40000410000 */
[----:B--2---:R-:W-:Y:S02]  /*87f0*/  @P1 FMUL.FTZ R5, R5, 0.69314718246459960938 ;  /* 0x3f31721805051820 */ /* 0x004fe40000410000 */
[C---:B------:R-:W-:Y:S02]  /*8800*/  FMUL.FTZ R76, R4.reuse, R76 ;  /* 0x0000004c044c7220 */ /* 0x040fe40000410000 */
[C---:B------:R-:W-:Y:S02]  /*8810*/  FMUL.FTZ R77, R4.reuse, R77 ;  /* 0x0000004d044d7220 */ /* 0x040fe40000410000 */
[----:B------:R-:W-:-:S02]  /*8820*/  FMUL.FTZ R80, R4, R80 ;  /* 0x0000005004507220 */ /* 0x000fc40000410000 */
[----:B-1----:R-:W-:Y:S02]  /*8830*/  @P0 FMUL.FTZ R0, R0, 0.69314718246459960938 ;  /* 0x3f31721800000820 */ /* 0x002fe40000410000 */
        /* <DEDUP_REMOVED lines=20> */
[----:B------:R-:W-:Y:S01]  /*8980*/  FMUL.FTZ R113, R4, R113 ;  /* 0x0000007104717220 */ /* 0x000fe20000410000 */
[----:B------:R-:W-:Y:S01]  /*8990*/  MOV R4, 0xff800000 ;  /* 0xff80000000047802 */ /* 0x000fe20000000f00 */
        /* <DEDUP_REMOVED lines=32> */
[----:B------:R-:W-:Y:S02]  /*8ba0*/  @P1 FFMA.FTZ R4, R9, R132, R5 ;  /* 0x0000008409041223 */ /* 0x000fe40000010005 */
[----:B------:R-:W-:Y:S02]  /*8bb0*/  @P0 FFMA.FTZ R7, R8, R3, R0 ;  /* 0x0000000308070223 */ /* 0x000fe40000010000 */
.L_x_22:
[----:B------:R-:W-:Y:S05]  /*8bc0*/  @P3 BRA `(.L_x_26) ;  /* 0x0000128000003947 */ /* 0x000fea0003800000 */
[----:B------:R-:W1:Y:S01]  /*8bd0*/  S2R R0, SR_TID.X ;  /* 0x0000000000007919 */ /* 0x000e620000002100 */
[----:B------:R-:W-:Y:S02]  /*8be0*/  F2FP.BF16.PACK_AB R128, R129, R128 ;  /* 0x000000808180723e */ /* 0x000fe400000010ff */
[----:B------:R-:W-:Y:S01]  /*8bf0*/  F2FP.BF16.PACK_AB R130, R131, R130 ;  /* 0x000000828382723e */ /* 0x000fe200000010ff */
[----:B------:R-:W-:Y:S01]  /*8c00*/  BAR.SYNC.DEFER_BLOCKING 0x1, 0x100 ;  /* 0x0044000000007b1d */ /* 0x000fe20000010000 */
[----:B------:R-:W-:Y:S02]  /*8c10*/  F2FP.BF16.PACK_AB R6, R125, R6 ;  /* 0x000000067d06723e */ /* 0x000fe400000010ff */
[----:B------:R-:W-:Y:S02]  /*8c20*/  F2FP.BF16.PACK_AB R126, R127, R126 ;  /* 0x0000007e7f7e723e */ /* 0x000fe400000010ff */
[----:B------:R-:W-:-:S02]  /*8c30*/  F2FP.BF16.PACK_AB R68, R69, R68 ;  /* 0x000000444544723e */ /* 0x000fc400000010ff */
[----:B------:R-:W-:Y:S02]  /*8c40*/  F2FP.BF16.PACK_AB R70, R71, R70 ;  /* 0x000000464746723e */ /* 0x000fe400000010ff */
[----:B------:R-:W-:Y:S02]  /*8c50*/  F2FP.BF16.PACK_AB R72, R73, R72 ;  /* 0x000000484948723e */ /* 0x000fe400000010ff */
[----:B------:R-:W-:Y:S02]  /*8c60*/  F2FP.BF16.PACK_AB R74, R75, R74 ;  /* 0x0000004a4b4a723e */ /* 0x000fe400000010ff */
[----:B------:R-:W-:Y:S02]  /*8c70*/  F2FP.BF16.PACK_AB R76, R77, R76 ;  /* 0x0000004c4d4c723e */ /* 0x000fe400000010ff */
[----:B------:R-:W-:Y:S02]  /*8c80*/  F2FP.BF16.PACK_AB R78, R79, R78 ;  /* 0x0000004e4f4e723e */ /* 0x000fe400000010ff */
[----:B------:R-:W-:-:S02]  /*8c90*/  F2FP.BF16.PACK_AB R80, R81, R80 ;  /* 0x000000505150723e */ /* 0x000fc400000010ff */
[----:B------:R-:W-:Y:S02]  /*8ca0*/  F2FP.BF16.PACK_AB R82, R83, R82 ;  /* 0x000000525352723e */ /* 0x000fe400000010ff */
[----:B-1----:R-:W-:Y:S02]  /*8cb0*/  SHF.R.S32.HI R3, RZ, 0x1f, R0 ;  /* 0x0000001fff037819 */ /* 0x002fe40000011400 */
[----:B------:R-:W-:Y:S02]  /*8cc0*/  F2FP.BF16.PACK_AB R84, R85, R84 ;  /* 0x000000545554723e */ /* 0x000fe400000010ff */
[----:B------:R-:W-:Y:S02]  /*8cd0*/  LEA.HI R2, R3, R0, RZ, 0x2 ;  /* 0x0000000003027211 */ /* 0x000fe400078f10ff */
[----:B------:R-:W-:Y:S02]  /*8ce0*/  F2FP.BF16.PACK_AB R86, R87, R86 ;  /* 0x000000565756723e */ /* 0x000fe400000010ff */
[----:B------:R-:W-:-:S02]  /*8cf0*/  SHF.R.S32.HI R8, RZ, 0x2, R2 ;  /* 0x00000002ff087819 */ /* 0x000fc40000011402 */
[----:B------:R-:W-:Y:S02]  /*8d00*/  SHF.R.S32.HI R5, RZ, 0x1f, R2 ;  /* 0x0000001fff057819 */ /* 0x000fe40000011402 */
[----:B------:R-:W-:Y:S02]  /*8d10*/  LOP3.LUT R9, R2, 0xfffffffc, RZ, 0xc0, !PT ;  /* 0xfffffffc02097812 */ /* 0x000fe400078ec0ff */
[----:B------:R-:W-:Y:S02]  /*8d20*/  LEA.HI R5, R5, R8, RZ, 0x3 ;  /* 0x0000000805057211 */ /* 0x000fe400078f18ff */
[----:B------:R-:W-:Y:S01]  /*8d30*/  F2FP.BF16.PACK_AB R88, R89, R88 ;  /* 0x000000585958723e */ /* 0x000fe200000010ff */
[----:B------:R-:W-:Y:S01]  /*8d40*/  IMAD.IADD R9, R0, 0x1, -R9 ;  /* 0x0000000100097824 */ /* 0x000fe200078e0a09 */
[----:B------:R-:W-:Y:S02]  /*8d50*/  LOP3.LUT R5, R5, 0xfffffff8, RZ, 0xc0, !PT ;  /* 0xfffffff805057812 */ /* 0x000fe400078ec0ff */
[----:B------:R-:W-:-:S02]  /*8d60*/  F2FP.BF16.PACK_AB R90, R91, R90 ;  /* 0x0000005a5b5a723e */ /* 0x000fc400000010ff */
[----:B------:R-:W-:Y:S01]  /*8d70*/  F2FP.BF16.PACK_AB R92, R93, R92 ;  /* 0x0000005c5d5c723e */ /* 0x000fe200000010ff */
[----:B------:R-:W-:Y:S01]  /*8d80*/  IMAD.IADD R8, R8, 0x1, -R5 ;  /* 0x0000000108087824 */ /* 0x000fe200078e0a05 */
[----:B------:R-:W-:Y:S02]  /*8d90*/  LEA.HI R5, R3, R0, RZ, 0x5 ;  /* 0x0000000003057211 */ /* 0x000fe400078f28ff */
[----:B------:R-:W-:Y:S01]  /*8da0*/  F2FP.BF16.PACK_AB R94, R95, R94 ;  /* 0x0000005e5f5e723e */ /* 0x000fe200000010ff */
[C---:B------:R-:W-:Y:S01]  /*8db0*/  IMAD.SHL.U32 R10, R8.reuse, 0x40, RZ ;  /* 0x00000040080a7824 */ /* 0x040fe200078e00ff */
[----:B------:R-:W-:Y:S02]  /*8dc0*/  SHF.R.S32.HI R2, RZ, 0x5, R5 ;  /* 0x00000005ff027819 */ /* 0x000fe40000011405 */
[----:B------:R-:W-:Y:S02]  /*8dd0*/  LOP3.LUT R12, R8, 0x1, RZ, 0xc0, !PT ;  /* 0x00000001080c7812 */ /* 0x000fe400078ec0ff */
[----:B------:R-:W-:Y:S01]  /*8de0*/  LOP3.LUT R10, R10, 0x1c0, RZ, 0xc0, !PT ;  /* 0x000001c00a0a7812 */ /* 0x000fe200078ec0ff */
[----:B------:R-:W-:Y:S01]  /*8df0*/  IMAD R11, R2, 0x200, R9 ;  /* 0x00000200020b7824 */ /* 0x000fe200078e0209 */
[----:B------:R-:W-:-:S02]  /*8e00*/  ISETP.NE.U32.AND P0, PT, R12, 0x1, PT ;  /* 0x000000010c00780c */ /* 0x000fc40003f05070 */
[----:B------:R-:W-:Y:S02]  /*8e10*/  LEA.HI R10, R10, R10, RZ, 0x1d ;  /* 0x0000000a0a0a7211 */ /* 0x000fe400078fe8ff */
[----:B------:R-:W-:Y:S01]  /*8e20*/  R2P PR, R8, 0x6 ;  /* 0x0000000608007804 */ /* 0x000fe20000000000 */
[----:B------:R-:W-:Y:S01]  /*8e30*/  IMAD.MOV.U32 R8, RZ, RZ, 0x20 ;  /* 0x00000020ff087424 */ /* 0x000fe200078e00ff */
[----:B------:R-:W-:Y:S01]  /*8e40*/  F2FP.BF16.PACK_AB R96, R97, R96 ;  /* 0x000000606160723e */ /* 0x000fe200000010ff */
[----:B------:R-:W-:Y:S01]  /*8e50*/  IMAD.U32 R10, R11, 0x2, R10 ;  /* 0x000000020b0a7824 */ /* 0x000fe200078e000a */
[----:B------:R-:W-:Y:S02]  /*8e60*/  F2FP.BF16.PACK_AB R98, R99, R98 ;  /* 0x000000626362723e */ /* 0x000fe400000010ff */
[----:B------:R-:W-:Y:S01]  /*8e70*/  SEL R8, R8, 0xffffffe0, !P1 ;  /* 0xffffffe008087807 */ /* 0x000fe20004800000 */
[----:B------:R-:W-:Y:S01]  /*8e80*/  IMAD.SHL.U32 R11, R10, 0x2, RZ ;  /* 0x000000020a0b7824 */ /* 0x000fe200078e00ff */
[----:B------:R-:W-:-:S02]  /*8e90*/  F2FP.BF16.PACK_AB R100, R101, R100 ;  /* 0x000000646564723e */ /* 0x000fc400000010ff */
[----:B------:R-:W-:Y:S01]  /*8ea0*/  F2FP.BF16.PACK_AB R102, R103, R102 ;  /* 0x000000666766723e */ /* 0x000fe200000010ff */
[C---:B------:R-:W-:Y:S01]  /*8eb0*/  IMAD.IADD R15, R11.reuse, 0x1, R8 ;  /* 0x000000010b0f7824 */ /* 0x040fe200078e0208 */
[C---:B------:R-:W-:Y:S01]  /*8ec0*/  IADD3 R10, R11.reuse, 0x80, RZ ;  /* 0x000000800b0a7810 */ /* 0x040fe20007ffe0ff */
[----:B------:R-:W-:Y:S01]  /*8ed0*/  STS [R11+0x80], R128 ;  /* 0x000080800b007388 */ /* 0x000fe20000000800 */
[----:B------:R-:W-:Y:S02]  /*8ee0*/  IADD3 R13, R11, 0x70, RZ ;  /* 0x000000700b0d7810 */ /* 0x000fe40007ffe0ff */
[----:B------:R-:W-:Y:S01]  /*8ef0*/  @P0 IADD3 R13, R10, 0x10, RZ ;  /* 0x000000100a0d0810 */ /* 0x000fe20007ffe0ff */
[----:B------:R-:W-:Y:S01]  /*8f00*/  IMAD.MOV.U32 R10, RZ, RZ, 0x40 ;  /* 0x00000040ff0a7424 */ /* 0x000fe200078e00ff */
[----:B------:R-:W-:Y:S01]  /*8f10*/  STS [R11+0x480], R130 ;  /* 0x000480820b007388 */ /* 0x000fe20000000800 */
[----:B------:R-:W-:Y:S02]  /*8f20*/  F2FP.BF16.PACK_AB R104, R105, R104 ;  /* 0x000000686968723e */ /* 0x000fe400000010ff */
[----:B------:R-:W-:Y:S01]  /*8f30*/  IMAD.IADD R17, R8, 0x1, R13 ;  /* 0x0000000108117824 */ /* 0x000fe200078e020d */
[----:B------:R-:W-:Y:S01]  /*8f40*/  SEL R10, R10, 0xffffffc0, !P2 ;  /* 0xffffffc00a0a7807 */ /* 0x000fe20005000000 */
[----:B------:R-:W-:Y:S01]  /*8f50*/  STS [R13], R6 ;  /* 0x000000060d007388 */ /* 0x000fe20000000800 */
[----:B------:R-:W-:-:S02]  /*8f60*/  F2FP.BF16.PACK_AB R106, R107, R106 ;  /* 0x0000006a6b6a723e */ /* 0x000fc400000010ff */
[----:B------:R-:W-:Y:S01]  /*8f70*/  F2FP.BF16.PACK_AB R120, R121, R120 ;  /* 0x000000787978723e */ /* 0x000fe200000010ff */
[--C-:B------:R-:W-:Y:S01]  /*8f80*/  IMAD.IADD R19, R11, 0x1, R10.reuse ;  /* 0x000000010b137824 */ /* 0x100fe200078e020a */
[----:B------:R-:W-:Y:S01]  /*8f90*/  STS [R13+0x400], R126 ;  /* 0x0004007e0d007388 */ /* 0x000fe20000000800 */
[C---:B------:R-:W-:Y:S01]  /*8fa0*/  IMAD.IADD R21, R10.reuse, 0x1, R13 ;  /* 0x000000010a157824 */ /* 0x040fe200078e020d */
[----:B------:R-:W-:Y:S01]  /*8fb0*/  F2FP.BF16.PACK_AB R122, R123, R122 ;  /* 0x0000007a7b7a723e */ /* 0x000fe200000010ff */
[----:B------:R-:W-:Y:S01]  /*8fc0*/  IMAD.IADD R23, R10, 0x1, R15 ;  /* 0x000000010a177824 */ /* 0x000fe200078e020f */
[----:B------:R-:W-:Y:S01]  /*8fd0*/  STS [R15+0x80], R68 ;  /* 0x000080440f007388 */ /* 0x000fe20000000800 */
[----:B------:R-:W-:Y:S01]  /*8fe0*/  IMAD.IADD R25, R17, 0x1, R10 ;  /* 0x0000000111197824 */ /* 0x000fe200078e020a */
[----:B------:R-:W-:Y:S02]  /*8ff0*/  F2FP.BF16.PACK_AB R108, R109, R108 ;  /* 0x0000006c6d6c723e */ /* 0x000fe400000010ff */
[----:B------:R-:W-:Y:S01]  /*9000*/  STS [R15+0x480], R70 ;  /* 0x000480460f007388 */ /* 0x000fe20000000800 */
[----:B------:R-:W-:-:S02]  /*9010*/  F2FP.BF16.PACK_AB R110, R111, R110 ;  /* 0x0000006e6f6e723e */ /* 0x000fc400000010ff */
[----:B------:R-:W-:Y:S01]  /*9020*/  F2FP.BF16.PACK_AB R116, R117, R116 ;  /* 0x000000747574723e */ /* 0x000fe200000010ff */
[----:B------:R-:W-:Y:S01]  /*9030*/  STS [R17], R72 ;  /* 0x0000004811007388 */ /* 0x000fe20000000800 */
[----:B------:R-:W-:Y:S02]  /*9040*/  F2FP.BF16.PACK_AB R118, R119, R118 ;  /* 0x000000767776723e */ /* 0x000fe400000010ff */
[----:B------:R-:W-:Y:S01]  /*9050*/  F2FP.BF16.PACK_AB R112, R113, R112 ;  /* 0x000000707170723e */ /* 0x000fe200000010ff */
[----:B------:R-:W-:Y:S01]  /*9060*/  STS [R17+0x400], R74 ;  /* 0x0004004a11007388 */ /* 0x000fe20000000800 */
[----:B------:R-:W-:Y:S02]  /*9070*/  F2FP.BF16.PACK_AB R114, R115, R114 ;  /* 0x000000727372723e */ /* 0x000fe400000010ff */
[----:B------:R-:W-:Y:S01]  /*9080*/  ISETP.NE.U32.AND P1, PT, RZ, c[0x0][0x508], PT ;  /* 0x00014200ff007a0c */ /* 0x000fe20003f25070 */
[----:B------:R-:W-:Y:S01]  /*9090*/  STS [R19+0x80], R76 ;  /* 0x0000804c13007388 */ /* 0x000fe20000000800 */
[----:B------:R-:W-:-:S02]  /*90a0*/  ISETP.NE.U32.AND P0, PT, RZ, c[0x0][0x500], PT ;  /* 0x00014000ff007a0c */ /* 0x000fc40003f05070 */
[----:B------:R-:W-:Y:S01]  /*90b0*/  ISETP.NE.AND.EX P1, PT, RZ, c[0x0][0x50c], PT, P1 ;  /* 0x00014300ff007a0c */ /* 0x000fe20003f25310 */
[----:B------:R-:W-:Y:S01]  /*90c0*/  STS [R19+0x480], R78 ;  /* 0x0004804e13007388 */ /* 0x000fe20000000800 */
[----:B------:R-:W-:-:S03]  /*90d0*/  ISETP.NE.AND.EX P0, PT, RZ, c[0x0][0x504], PT, P0 ;  /* 0x00014100ff007a0c */ /* 0x000fc60003f05300 */
[----:B------:R-:W-:Y:S04]  /*90e0*/  STS [R21], R80 ;  /* 0x0000005015007388 */ /* 0x000fe80000000800 */
[----:B------:R-:W-:Y:S04]  /*90f0*/  STS [R21+0x400], R82 ;  /* 0x0004005215007388 */ /* 0x000fe80000000800 */
[----:B------:R-:W-:Y:S04]  /*9100*/  STS [R23+0x80], R84 ;  /* 0x0000805417007388 */ /* 0x000fe80000000800 */
[----:B------:R-:W-:Y:S04]  /*9110*/  STS [R23+0x480], R86 ;  /* 0x0004805617007388 */ /* 0x000fe80000000800 */
[----:B------:R-:W-:Y:S04]  /*9120*/  STS [R25], R88 ;  /* 0x0000005819007388 */ /* 0x000fe80000000800 */
[----:B------:R-:W-:Y:S04]  /*9130*/  STS [R25+0x400], R90 ;  /* 0x0004005a19007388 */ /* 0x000fe80000000800 */
[----:B------:R-:W-:Y:S04]  /*9140*/  STS [R11+0x4080], R92 ;  /* 0x0040805c0b007388 */ /* 0x000fe80000000800 */
[----:B------:R1:W-:Y:S04]  /*9150*/  STS [R11+0x4480], R94 ;  /* 0x0044805e0b007388 */ /* 0x0003e80000000800 */
[----:B------:R-:W-:Y:S04]  /*9160*/  STS [R13+0x4000], R96 ;  /* 0x004000600d007388 */ /* 0x000fe80000000800 */
[----:B------:R2:W-:Y:S04]  /*9170*/  STS [R13+0x4400], R98 ;  /* 0x004400620d007388 */ /* 0x0005e80000000800 */
[----:B------:R-:W-:Y:S04]  /*9180*/  STS [R15+0x4080], R100 ;  /* 0x004080640f007388 */ /* 0x000fe80000000800 */
[----:B------:R3:W-:Y:S04]  /*9190*/  STS [R15+0x4480], R102 ;  /* 0x004480660f007388 */ /* 0x0007e80000000800 */
[----:B------:R-:W-:Y:S04]  /*91a0*/  STS [R17+0x4000], R104 ;  /* 0x0040006811007388 */ /* 0x000fe80000000800 */
[----:B------:R-:W-:Y:S01]  /*91b0*/  STS [R17+0x4400], R106 ;  /* 0x0044006a11007388 */ /* 0x000fe20000000800 */
[----:B-1----:R-:W-:-:S03]  /*91c0*/  IMAD.MOV.U32 R11, RZ, RZ, 0x4 ;  /* 0x00000004ff0b7424 */ /* 0x002fc600078e00ff */
[----:B------:R-:W-:Y:S04]  /*91d0*/  STS [R19+0x4080], R120 ;  /* 0x0040807813007388 */ /* 0x000fe80000000800 */
[----:B------:R-:W-:Y:S01]  /*91e0*/  STS [R19+0x4480], R122 ;  /* 0x0044807a13007388 */ /* 0x000fe20000000800 */
[----:B--2---:R-:W-:-:S03]  /*91f0*/  IMAD.WIDE R12, R228, R11, c[0x0][0x500] ;  /* 0x00014000e40c7625 */ /* 0x004fc600078e020b */
[----:B------:R-:W-:Y:S04]  /*9200*/  STS [R21+0x4000], R108 ;  /* 0x0040006c15007388 */ /* 0x000fe80000000800 */
[----:B------:R1:W-:Y:S04]  /*9210*/  STS [R21+0x4400], R110 ;  /* 0x0044006e15007388 */ /* 0x0003e80000000800 */
[----:B------:R2:W-:Y:S04]  /*9220*/  STS [R23+0x4080], R116 ;  /* 0x0040807417007388 */ /* 0x0005e80000000800 */
[----:B------:R2:W-:Y:S04]  /*9230*/  STS [R23+0x4480], R118 ;  /* 0x0044807617007388 */ /* 0x0005e80000000800 */
[----:B------:R2:W-:Y:S04]  /*9240*/  STS [R25+0x4000], R112 ;  /* 0x0040007019007388 */ /* 0x0005e80000000800 */
[----:B------:R2:W-:Y:S04]  /*9250*/  STS [R25+0x4400], R114 ;  /* 0x0044007219007388 */ /* 0x0005e80000000800 */
[----:B------:R-:W-:Y:S01]  /*9260*/  BAR.SYNC.DEFER_BLOCKING 0x1, 0x100 ;  /* 0x0044000000007b1d */ /* 0x000fe20000010000 */
[----:B------:R-:W-:-:S02]  /*9270*/  IMAD.MOV.U32 R8, RZ, RZ, c[0x0][0x388] ;  /* 0x0000e200ff087624 */ /* 0x000fc400078e00ff */
[----:B------:R-:W-:-:S03]  /*9280*/  @P1 IMAD.WIDE R10, R228, R11, c[0x0][0x508] ;  /* 0x00014200e40a1625 */ /* 0x000fc600078e020b */
[----:B---3--:R-:W3:Y:S04]  /*9290*/  @P0 LDG.E R15, [R12.64] ;  /* 0x000000100c0f0981 */ /* 0x008ee8000c1e1900 */
[----:B------:R2:W5:Y:S01]  /*92a0*/  @P1 LDG.E R8, [R10.64] ;  /* 0x000000100a081981 */ /* 0x000562000c1e1900 */
[----:B-1----:R-:W-:Y:S02]  /*92b0*/  CS2R R20, SRZ ;  /* 0x0000000000147805 */ /* 0x002fe4000001ff00 */
[--C-:B---3--:R-:W-:Y:S01]  /*92c0*/  @P0 SHF.R.S32.HI R21, RZ, 0x1f, R15.reuse ;  /* 0x0000001fff150819 */ /* 0x108fe2000001140f */
[----:B------:R-:W-:Y:S01]  /*92d0*/  @P0 IMAD.MOV.U32 R20, RZ, RZ, R15 ;  /* 0x000000ffff140224 */ /* 0x000fe200078e000f */
[----:B------:R-:W-:Y:S05]  /*92e0*/  @P1 BRA `(.L_x_27) ;  /* 0x0000004000001947 */ /* 0x000fea0003800000 */
[----:B--2---:R-:W-:Y:S05]  /*92f0*/  @!P0 BRA `(.L_x_27) ;  /* 0x0000003000008947 */ /* 0x004fea0003800000 */
[----:B-----5:R-:W2:Y:S04]  /*9300*/  LDG.E R8, [R12.64] ;  /* 0x000000100c087981 */ /* 0x020ea8000c1e1900 */
[----:B------:R-:W2:Y:S02]  /*9310*/  LDG.E R11, [R12.64+0x4] ;  /* 0x000004100c0b7981 */ /* 0x000ea4000c1e1900 */
[----:B--2---:R-:W-:-:S02]  /*9320*/  IADD3 R8, -R8, R11, RZ ;  /* 0x0000000b08087210 */ /* 0x004fc40007ffe1ff */
.L_x_27:
[----:B--2---:R-:W-:Y:S01]  /*9330*/  LOP3.LUT R5, R5, 0xffffffe0, RZ, 0xc0, !PT ;  /* 0xffffffe005057812 */ /* 0x004fe200078ec0ff */
[----:B------:R-:W1:Y:S01]  /*9340*/  S2R R6, SR_CTAID.Y ;  /* 0x0000000000067919 */ /* 0x000e620000002600 */
[----:B------:R-:W-:Y:S01]  /*9350*/  SHF.R.S32.HI R13, RZ, 0x1f, R2 ;  /* 0x0000001fff0d7819 */ /* 0x000fe20000011402 */
[----:B------:R-:W-:Y:S01]  /*9360*/  IMAD.MOV.U32 R11, RZ, RZ, c[0x0][0x4e8] ;  /* 0x00013a00ff0b7624 */ /* 0x000fe200078e00ff */
[----:B------:R-:W-:Y:S01]  /*9370*/  LEA.HI R12, R9, R9, RZ, 0x1 ;  /* 0x00000009090c7211 */ /* 0x000fe200078f08ff */
[----:B------:R-:W-:Y:S01]  /*9380*/  IMAD.IADD R10, R0, 0x1, -R5 ;  /* 0x00000001000a7824 */ /* 0x000fe200078e0a05 */
[----:B------:R-:W2:Y:S01]  /*9390*/  S2R R37, SR_CTAID.X ;  /* 0x0000000000257919 */ /* 0x000ea20000002500 */
[----:B------:R-:W-:Y:S01]  /*93a0*/  LEA.HI R13, R13, R2, RZ, 0x3 ;  /* 0x000000020d0d7211 */ /* 0x000fe200078f18ff */
[----:B------:R-:W-:Y:S01]  /*93b0*/  IMAD.MOV.U32 R18, RZ, RZ, R20 ;  /* 0x000000ffff127224 */ /* 0x000fe200078e0014 */
[----:B------:R-:W-:Y:S01]  /*93c0*/  ISETP.NE.AND P1, PT, R11, 0x1, PT ;  /* 0x000000010b00780c */ /* 0x000fe20003f25270 */
[----:B------:R-:W-:Y:S01]  /*93d0*/  BSSY B0, `(.L_x_28) ;  /* 0x0000077000007945 */ /* 0x000fe20003800000 */
[----:B------:R-:W-:-:S02]  /*93e0*/  SHF.R.S32.HI R5, RZ, 0x1f, R10 ;  /* 0x0000001fff057819 */ /* 0x000fc4000001140a */
[----:B------:R-:W-:Y:S02]  /*93f0*/  LOP3.LUT R13, R13, 0xffffff8, RZ, 0xc0, !PT ;  /* 0x0ffffff80d0d7812 */ /* 0x000fe400078ec0ff */
[----:B------:R-:W-:Y:S02]  /*9400*/  LEA.HI R5, R5, R10, RZ, 0x2 ;  /* 0x0000000a05057211 */ /* 0x000fe400078f10ff */
[----:B------:R-:W-:Y:S01]  /*9410*/  LOP3.LUT R12, R12, 0x1ffffffe, RZ, 0xc0, !PT ;  /* 0x1ffffffe0c0c7812 */ /* 0x000fe200078ec0ff */
[----:B------:R-:W-:Y:S01]  /*9420*/  IMAD.IADD R2, R2, 0x1, -R13 ;  /* 0x0000000102027824 */ /* 0x000fe200078e0a0d */
[----:B------:R-:W-:Y:S01]  /*9430*/  SHF.R.S32.HI R11, RZ, 0x2, R5 ;  /* 0x00000002ff0b7819 */ /* 0x000fe20000011405 */
[----:B------:R-:W-:Y:S01]  /*9440*/  IMAD R5, R21, c[0x0][0x3a0], RZ ;  /* 0x0000e80015057a24 */ /* 0x000fe200078e02ff */
[----:B------:R-:W-:Y:S02]  /*9450*/  IADD3 R15, R9, -R12, RZ ;  /* 0x8000000c090f7210 */ /* 0x000fe40007ffe0ff */
[----:B------:R-:W-:Y:S01]  /*9460*/  LOP3.LUT P2, RZ, R10, 0x3, RZ, 0xc0, !PT ;  /* 0x000000030aff7812 */ /* 0x000fe2000784c0ff */
[----:B------:R-:W-:Y:S01]  /*9470*/  IMAD R2, R2, 0x10, R11 ;  /* 0x0000001002027824 */ /* 0x000fe200078e020b */
[----:B------:R-:W-:Y:S01]  /*9480*/  MOV R19, R21 ;  /* 0x0000001500137202 */ /* 0x000fe20000000f00 */
[C---:B------:R-:W-:Y:S01]  /*9490*/  IMAD R5, R20.reuse, c[0x0][0x3a4], R5 ;  /* 0x0000e90014057a24 */ /* 0x040fe200078e0205 */
[----:B-1----:R-:W-:Y:S01]  /*94a0*/  SHF.R.S32.HI R13, RZ, 0x1f, R6 ;  /* 0x0000001fff0d7819 */ /* 0x002fe20000011406 */
[----:B------:R-:W-:Y:S01]  /*94b0*/  IMAD.WIDE.U32 R20, R20, c[0x0][0x3a0], RZ ;  /* 0x0000e80014147a25 */ /* 0x000fe200078e00ff */
[----:B------:R-:W-:-:S02]  /*94c0*/  LEA.HI R10, R3, R0, RZ, 0x3 ;  /* 0x00000000030a7211 */ /* 0x000fc400078f18ff */
[----:B------:R-:W-:Y:S01]  /*94d0*/  LEA.HI R3, R3, R0, RZ, 0x6 ;  /* 0x0000000003037211 */ /* 0x000fe200078f30ff */
[----:B------:R-:W-:Y:S01]  /*94e0*/  IMAD R12, R15, 0x8, R2 ;  /* 0x000000080f0c7824 */ /* 0x000fe200078e0202 */
[----:B------:R-:W-:Y:S01]  /*94f0*/  LOP3.LUT R11, R10, 0xfffffff8, RZ, 0xc0, !PT ;  /* 0xfffffff80a0b7812 */ /* 0x000fe200078ec0ff */
[----:B------:R-:W-:Y:S01]  /*9500*/  IMAD.IADD R21, R21, 0x1, R5 ;  /* 0x0000000115157824 */ /* 0x000fe200078e0205 */
[----:B------:R-:W-:Y:S01]  /*9510*/  SHF.R.S32.HI R15, RZ, 0x1f, R228 ;  /* 0x0000001fff0f7819 */ /* 0x000fe200000114e4 */
[----:B------:R-:W-:Y:S01]  /*9520*/  IMAD R9, R13, c[0x0][0x490], RZ ;  /* 0x000124000d097a24 */ /* 0x000fe200078e02ff */
[----:B--2---:R-:W-:Y:S01]  /*9530*/  LEA R5, R37, R12, 0x7 ;  /* 0x0000000c25057211 */ /* 0x004fe200078e38ff */
[----:B------:R-:W-:Y:S01]  /*9540*/  IMAD.WIDE.U32 R18, R6, c[0x0][0x490], R18 ;  /* 0x0001240006127a25 */ /* 0x000fe200078e0012 */
[----:B------:R-:W-:Y:S02]  /*9550*/  SEL R15, R15, RZ, !P0 ;  /* 0x000000ff0f0f7207 */ /* 0x000fe40004000000 */
[----:B------:R-:W-:Y:S01]  /*9560*/  SEL R16, R228, RZ, !P0 ;  /* 0x000000ffe4107207 */ /* 0x000fe20004000000 */
[----:B------:R-:W-:-:S02]  /*9570*/  IMAD R9, R6, c[0x0][0x494], R9 ;  /* 0x0001250006097a24 */ /* 0x000fc400078e0209 */
[----:B------:R-:W-:Y:S02]  /*9580*/  IMAD R13, R13, c[0x0][0x3e8], RZ ;  /* 0x0000fa000d0d7a24 */ /* 0x000fe400078e02ff */
[----:B------:R-:W-:Y:S02]  /*9590*/  IMAD.IADD R11, R0, 0x1, -R11 ;  /* 0x00000001000b7824 */ /* 0x000fe400078e0a0b */
[----:B------:R-:W-:-:S04]  /*95a0*/  @P1 IMAD.HI.U32 R0, R5, c[0x0][0x4ec], RZ ;  /* 0x00013b0005001a27 */ /* 0x000fc800078e00ff */
[----:B------:R-:W-:Y:S01]  /*95b0*/  IMAD.IADD R19, R19, 0x1, R9 ;  /* 0x0000000113137824 */ /* 0x000fe200078e0209 */
[----:B------:R-:W-:Y:S01]  /*95c0*/  MOV R9, R5 ;  /* 0x0000000500097202 */ /* 0x000fe20000000f00 */
[C---:B------:R-:W-:Y:S01]  /*95d0*/  IMAD R13, R6.reuse, c[0x0][0x3ec], R13 ;  /* 0x0000fb00060d7a24 */ /* 0x040fe200078e020d */
[----:B------:R-:W-:Y:S01]  /*95e0*/  @P1 SHF.R.U32.HI R9, RZ, c[0x0][0x4f0], R0 ;  /* 0x00013c00ff091a19 */ /* 0x000fe20000011600 */
[----:B------:R-:W-:Y:S01]  /*95f0*/  IMAD.WIDE.U32 R20, R6, c[0x0][0x3e8], R20 ;  /* 0x0000fa0006147a25 */ /* 0x000fe200078e0014 */
[----:B------:R-:W-:Y:S02]  /*9600*/  SHF.R.S32.HI R6, RZ, 0x3, R10 ;  /* 0x00000003ff067819 */ /* 0x000fe4000001140a */
[----:B------:R-:W-:Y:S01]  /*9610*/  IADD3 R12, -R9, RZ, RZ ;  /* 0x000000ff090c7210 */ /* 0x000fe20007ffe1ff */
[----:B------:R-:W-:Y:S01]  /*9620*/  IMAD.IADD R21, R21, 0x1, R13 ;  /* 0x0000000115157824 */ /* 0x000fe200078e020d */
[----:B------:R-:W-:Y:S01]  /*9630*/  SHF.R.S32.HI R14, RZ, 0x1f, R9 ;  /* 0x0000001fff0e7819 */ /* 0x000fe20000011409 */
[----:B------:R-:W-:-:S02]  /*9640*/  IMAD R10, R11, 0x20, R6 ;  /* 0x000000200b0a7824 */ /* 0x000fc400078e0206 */
[----:B------:R-:W-:Y:S02]  /*9650*/  IMAD R13, R15, c[0x0][0x498], RZ ;  /* 0x000126000f0d7a24 */ /* 0x000fe400078e02ff */
[----:B------:R-:W-:Y:S02]  /*9660*/  IMAD R10, R37, 0x80, R10 ;  /* 0x00000080250a7824 */ /* 0x000fe400078e020a */
[----:B------:R-:W-:-:S04]  /*9670*/  IMAD.WIDE.U32 R18, R16, c[0x0][0x498], R18 ;  /* 0x0001260010127a25 */ /* 0x000fc800078e0012 */
[----:B------:R-:W-:Y:S01]  /*9680*/  IMAD R12, R12, c[0x0][0x4e8], R5 ;  /* 0x00013a000c0c7a24 */ /* 0x000fe200078e0205 */
[----:B------:R-:W-:Y:S01]  /*9690*/  IADD3 R18, P0, R9, R18, RZ ;  /* 0x0000001209127210 */ /* 0x000fe20007f1e0ff */
[----:B------:R-:W-:-:S04]  /*96a0*/  @P1 IMAD.HI.U32 R0, R10, c[0x0][0x4ec], RZ ;  /* 0x00013b000a001a27 */ /* 0x000fc800078e00ff */
[----:B------:R-:W-:Y:S01]  /*96b0*/  IMAD R5, R16, c[0x0][0x49c], R13 ;  /* 0x0001270010057a24 */ /* 0x000fe200078e020d */
[----:B------:R-:W-:Y:S01]  /*96c0*/  SHF.R.S32.HI R13, RZ, 0x1f, R12 ;  /* 0x0000001fff0d7819 */ /* 0x000fe2000001140c */
[----:B------:R-:W-:Y:S01]  /*96d0*/  IMAD.MOV.U32 R9, RZ, RZ, R10 ;  /* 0x000000ffff097224 */ /* 0x000fe200078e000a */
[----:B------:R-:W-:Y:S01]  /*96e0*/  @P1 SHF.R.U32.HI R9, RZ, c[0x0][0x4f0], R0 ;  /* 0x00013c00ff091a19 */ /* 0x000fe20000011600 */
[----:B------:R-:W-:Y:S01]  /*96f0*/  IMAD.SHL.U32 R0, R11, 0x8, RZ ;  /* 0x000000080b007824 */ /* 0x000fe200078e00ff */
[----:B------:R-:W-:Y:S01]  /*9700*/  IADD3.X R19, R14, R19, R5, P0, !PT ;  /* 0x000000130e137210 */ /* 0x000fe200007fe405 */
[----:B------:R-:W-:Y:S01]  /*9710*/  IMAD R11, R13, c[0x0][0x488], RZ ;  /* 0x000122000d0b7a24 */ /* 0x000fe200078e02ff */
[----:B------:R-:W-:Y:S01]  /*9720*/  SHF.L.U32 R5, R6, 0x6, RZ ;  /* 0x0000000606057819 */ /* 0x000fe200000006ff */
[----:B------:R-:W-:Y:S01]  /*9730*/  IMAD R15, R15, c[0x0][0x3f0], RZ ;  /* 0x0000fc000f0f7a24 */ /* 0x000fe200078e02ff */
[----:B------:R-:W-:Y:S01]  /*9740*/  IADD3 R13, -R9, RZ, RZ ;  /* 0x000000ff090d7210 */ /* 0x000fe20007ffe1ff */
[----:B------:R-:W-:Y:S01]  /*9750*/  IMAD.WIDE.U32 R18, R12, c[0x0][0x488], R18 ;  /* 0x000122000c127a25 */ /* 0x000fe200078e0012 */
[----:B------:R-:W-:-:S02]  /*9760*/  LOP3.LUT R5, R5, 0x1c0, RZ, 0xc0, !PT ;  /* 0x000001c005057812 */ /* 0x000fc400078ec0ff */
[----:B------:R-:W-:Y:S01]  /*9770*/  IADD3 R36, R0, 0x40, RZ ;  /* 0x0000004000247810 */ /* 0x000fe20007ffe0ff */
[----:B------:R-:W-:Y:S01]  /*9780*/  IMAD R11, R12, c[0x0][0x48c], R11 ;  /* 0x000123000c0b7a24 */ /* 0x000fe200078e020b */
[----:B------:R-:W-:Y:S01]  /*9790*/  LEA R14, P0, R18, c[0x0][0x450], 0x2 ;  /* 0x00011400120e7a11 */ /* 0x000fe200078010ff */
[C---:B------:R-:W-:Y:S01]  /*97a0*/  IMAD R15, R16.reuse, c[0x0][0x3f4], R15 ;  /* 0x0000fd00100f7a24 */ /* 0x040fe200078e020f */
[----:B------:R-:W-:Y:S01]  /*97b0*/  LOP3.LUT R12, R5, 0x38, R0, 0xf8, !PT ;  /* 0x00000038050c7812 */ /* 0x000fe200078ef800 */
[----:B------:R-:W-:Y:S01]  /*97c0*/  IMAD.IADD R11, R19, 0x1, R11 ;  /* 0x00000001130b7824 */ /* 0x000fe200078e020b */
[----:B------:R-:W-:Y:S01]  /*97d0*/  SHF.R.U32.HI R5, RZ, 0x3, R5 ;  /* 0x00000003ff057819 */ /* 0x000fe20000011605 */
[----:B------:R-:W-:Y:S01]  /*97e0*/  IMAD.WIDE.U32 R16, R16, c[0x0][0x3f0], R20 ;  /* 0x0000fc0010107a25 */ /* 0x000fe200078e0014 */
[----:B------:R-:W-:Y:S02]  /*97f0*/  SHFL.IDX PT, R34, R14, RZ, 0x1c1f ;  /* 0x001c1fff0e227589 */ /* 0x000fe400000e0000 */
[----:B------:R-:W-:Y:S01]  /*9800*/  LEA.HI.X R11, R18, c[0x0][0x454], R11, 0x2, P0 ;  /* 0x00011500120b7a11 */ /* 0x000fe200000f140b */
[----:B------:R-:W-:Y:S01]  /*9810*/  IMAD.IADD R15, R17, 0x1, R15 ;  /* 0x00000001110f7824 */ /* 0x000fe200078e020f */
[----:B------:R1:W-:Y:S01]  /*9820*/  SHFL.IDX PT, R32, R14, 0x1, 0x1c1f ;  /* 0x003c1f000e207f89 */ /* 0x0003e200000e0000 */
[----:B------:R-:W-:Y:S01]  /*9830*/  IMAD R17, R37, 0x80, R2 ;  /* 0x0000008025117824 */ /* 0x000fe200078e0202 */
[----:B------:R-:W-:Y:S01]  /*9840*/  LOP3.LUT R5, R12, R5, RZ, 0x3c, !PT ;  /* 0x000000050c057212 */ /* 0x000fe200078e3cff */
[----:B-----5:R-:W-:Y:S01]  /*9850*/  IMAD R2, R8, c[0x0][0x4e8], RZ ;  /* 0x00013a0008027a24 */ /* 0x020fe200078e02ff */
[----:B------:R-:W2:Y:S01]  /*9860*/  SHFL.IDX PT, R35, R11, RZ, 0x1c1f ;  /* 0x001c1fff0b237589 */ /* 0x000ea200000e0000 */
[----:B------:R-:W-:Y:S01]  /*9870*/  SHF.R.S32.HI R12, RZ, 0x1f, R9 ;  /* 0x0000001fff0c7819 */ /* 0x000fe20000011409 */
[----:B------:R-:W-:Y:S01]  /*9880*/  IMAD R13, R13, c[0x0][0x4e8], R10 ;  /* 0x00013a000d0d7a24 */ /* 0x000fe200078e020a */
[C---:B------:R-:W-:Y:S01]  /*9890*/  IADD3 R19, R17.reuse, 0x8, RZ ;  /* 0x0000000811137810 */ /* 0x040fe20007ffe0ff */
[----:B------:R-:W3:Y:S01]  /*98a0*/  SHFL.IDX PT, R33, R11, 0x1, 0x1c1f ;  /* 0x003c1f000b217f89 */ /* 0x000ee200000e0000 */
[-C--:B------:R-:W-:Y:S01]  /*98b0*/  ISETP.GE.OR P0, PT, R17, R2.reuse, P2 ;  /* 0x000000021100720c */ /* 0x080fe20001706670 */
[----:B------:R-:W-:Y:S01]  /*98c0*/  IMAD R12, R12, c[0x0][0x3e0], RZ ;  /* 0x0000f8000c0c7a24 */ /* 0x000fe200078e02ff */
[----:B------:R-:W-:Y:S01]  /*98d0*/  ISETP.GE.OR P2, PT, R19, R2, P2 ;  /* 0x000000021300720c */ /* 0x000fe20001746670 */
[----:B------:R-:W-:Y:S01]  /*98e0*/  IMAD.SHL.U32 R10, R3, 0x8, RZ ;  /* 0x00000008030a7824 */ /* 0x000fe200078e00ff */
[----:B------:R-:W-:Y:S01]  /*98f0*/  SHF.R.S32.HI R8, RZ, 0x1f, R13 ;  /* 0x0000001fff087819 */ /* 0x000fe2000001140d */
[----:B------:R-:W-:Y:S01]  /*9900*/  IMAD R12, R9, c[0x0][0x3e4], R12 ;  /* 0x0000f900090c7a24 */ /* 0x000fe200078e020c */
[----:B------:R-:W-:-:S02]  /*9910*/  LEA R37, R37, R6, 0x7 ;  /* 0x0000000625257211 */ /* 0x000fc400078e38ff */
[----:B------:R-:W-:Y:S01]  /*9920*/  LOP3.LUT R5, R5, 0x7ffffe00, R10, 0xf8, !PT ;  /* 0x7ffffe0005057812 */ /* 0x000fe200078ef80a */
[----:B------:R-:W-:-:S03]  /*9930*/  IMAD R8, R8, c[0x0][0x3d8], RZ ;  /* 0x0000f60008087a24 */ /* 0x000fc600078e02ff */
[----:B------:R-:W-:Y:S01]  /*9940*/  SHF.L.U32 R40, R5, 0x1, RZ ;  /* 0x0000000105287819 */ /* 0x000fe200000006ff */
[----:B------:R-:W-:Y:S01]  /*9950*/  IMAD R3, R13, c[0x0][0x3dc], R8 ;  /* 0x0000f7000d037a24 */ /* 0x000fe200078e0208 */
[----:B-1----:R-:W-:-:S05]  /*9960*/  MOV R14, R16 ;  /* 0x00000010000e7202 */ /* 0x002fca0000000f00 */
[----:B------:R-:W-:Y:S01]  /*9970*/  IMAD.WIDE.U32 R20, R9, c[0x0][0x3e0], R14 ;  /* 0x0000f80009147a25 */ /* 0x000fe200078e000e */
[----:B--2---:R1:W-:Y:S03]  /*9980*/  @!P0 ST.E [R34.64], R4 ;  /* 0x0000000422008985 */ /* 0x0043e6000c101910 */
[----:B------:R-:W-:Y:S01]  /*9990*/  IMAD.IADD R21, R21, 0x1, R12 ;  /* 0x0000000115157824 */ /* 0x000fe200078e020c */
[----:B---3--:R1:W-:Y:S03]  /*99a0*/  @!P2 ST.E [R32.64], R7 ;  /* 0x000000072000a985 */ /* 0x0083e6000c101910 */
[----:B------:R-:W-:Y:S01]  /*99b0*/  IMAD.WIDE.U32 R38, R13, c[0x0][0x3d8], R20 ;  /* 0x0000f6000d267a25 */ /* 0x000fe200078e0014 */
[----:B------:R1:W2:Y:S03]  /*99c0*/  LDS.128 R28, [R40+0x1080] ;  /* 0x00108000281c7984 */ /* 0x0002a60000000c00 */
[----:B------:R-:W-:Y:S01]  /*99d0*/  IMAD.IADD R3, R39, 0x1, R3 ;  /* 0x0000000127037824 */ /* 0x000fe200078e0203 */
[----:B------:R1:W3:Y:S01]  /*99e0*/  LDS.128 R24, [R40+0x2080] ;  /* 0x0020800028187984 */ /* 0x0002e20000000c00 */
[----:B------:R-:W-:-:S03]  /*99f0*/  LEA R39, P0, R38, c[0x0][0x380], 0x1 ;  /* 0x0000e00026277a11 */ /* 0x000fc600078008ff */
[----:B------:R1:W4:Y:S01]  /*9a00*/  LDS.128 R20, [R40+0x3080] ;  /* 0x0030800028147984 */ /* 0x0003220000000c00 */
[----:B------:R-:W-:Y:S02]  /*9a10*/  LEA.HI.X R38, R38, c[0x0][0x384], R3, 0x1, P0 ;  /* 0x0000e10026267a11 */ /* 0x000fe400000f0c03 */
[----:B------:R-:W-:Y:S01]  /*9a20*/  ISETP.GE.AND P0, PT, R37, R2, PT ;  /* 0x000000022500720c */ /* 0x000fe20003f06270 */
[----:B------:R1:W1:Y:S04]  /*9a30*/  LDS.128 R16, [R40+0x5080] ;  /* 0x0050800028107984 */ /* 0x0002680000000c00 */
[----:B------:R1:W1:Y:S04]  /*9a40*/  LDS.128 R12, [R40+0x6080] ;  /* 0x00608000280c7984 */ /* 0x0002680000000c00 */
[----:B------:R1:W1:Y:S04]  /*9a50*/  LDS.128 R8, [R40+0x7080] ;  /* 0x0070800028087984 */ /* 0x0002680000000c00 */
[----:B------:R1:W1:Y:S04]  /*9a60*/  SHFL.IDX PT, R42, R39, RZ, 0x181f ;  /* 0x00181fff272a7589 */ /* 0x00026800000e0000 */
[----:B------:R1:W1:Y:S01]  /*9a70*/  SHFL.IDX PT, R43, R38, RZ, 0x181f ;  /* 0x00181fff262b7589 */ /* 0x00026200000e0000 */
[----:B------:R-:W-:Y:S05]  /*9a80*/  @P0 BRA `(.L_x_29) ;  /* 0x000000b000000947 */ /* 0x000fea0003800000 */
[----:B-1----:R-:W1:Y:S01]  /*9a90*/  LDS.128 R32, [R40+0x80] ;  /* 0x0000800028207984 */ /* 0x002e620000000c00 */
[----:B------:R-:W-:-:S02]  /*9aa0*/  ISETP.GE.AND P0, PT, R36, c[0x0][0x3c8], PT ;  /* 0x0000f20024007a0c */ /* 0x000fc40003f06270 */
[----:B------:R-:W-:Y:S01]  /*9ab0*/  ISETP.GE.AND P1, PT, R0, c[0x0][0x3c8], PT ;  /* 0x0000f20000007a0c */ /* 0x000fe20003f26270 */
[----:B------:R-:W5:Y:S10]  /*9ac0*/  LDS.128 R4, [R40+0x4080] ;  /* 0x0040800028047984 */ /* 0x000f740000000c00 */
[----:B------:R-:W-:-:S02]  /*9ad0*/  @!P0 SHF.R.S32.HI R3, RZ, 0x1f, R36 ;  /* 0x0000001fff038819 */ /* 0x000fc40000011424 */
[----:B------:R-:W-:Y:S02]  /*9ae0*/  @!P1 IMAD.WIDE R44, R0, 0x2, R42 ;  /* 0x00000002002c9825 */ /* 0x000fe400078e022a */
[----:B------:R-:W-:-:S04]  /*9af0*/  @!P0 LEA.HI R3, R3, R36, RZ, 0x3 ;  /* 0x0000002403038211 */ /* 0x000fc800078f18ff */
[----:B------:R-:W-:-:S05]  /*9b00*/  @!P0 LOP3.LUT R3, R3, 0xfffffff8, RZ, 0xc0, !PT ;  /* 0xfffffff803038812 */ /* 0x000fca00078ec0ff */
[----:B------:R-:W-:Y:S01]  /*9b10*/  @!P0 IMAD.WIDE R42, R3, 0x2, R42 ;  /* 0x00000002032a8825 */ /* 0x000fe200078e022a */
[----:B-1----:R1:W-:Y:S04]  /*9b20*/  @!P1 ST.E.128 [R44.64], R32 ;  /* 0x000000202c009985 */ /* 0x0023e8000c101d10 */
[----:B-----5:R1:W-:Y:S02]  /*9b30*/  @!P0 ST.E.128 [R42.64], R4 ;  /* 0x000000042a008985 */ /* 0x0203e4000c101d10 */
.L_x_29:
[----:B------:R-:W-:Y:S05]  /*9b40*/  BSYNC B0 ;  /* 0x0000000000007941 */ /* 0x000fea0003800000 */
.L_x_28:
[----:B------:R-:W-:Y:S01]  /*9b50*/  IADD3 R3, R37, 0x20, RZ ;  /* 0x0000002025037810 */ /* 0x000fe20007ffe0ff */
[----:B-1----:R1:W4:Y:S01]  /*9b60*/  SHFL.IDX PT, R5, R38, 0x1, 0x181f ;  /* 0x00381f0026057f89 */ /* 0x00232200000e0000 */
[----:B------:R-:W-:Y:S02]  /*9b70*/  BSSY B0, `(.L_x_30) ;  /* 0x000000d000007945 */ /* 0x000fe40003800000 */
[----:B------:R-:W-:Y:S01]  /*9b80*/  ISETP.GE.AND P0, PT, R3, R2, PT ;  /* 0x000000020300720c */ /* 0x000fe20003f06270 */
[----:B------:R1:W3:-:S12]  /*9b90*/  SHFL.IDX PT, R4, R39, 0x1, 0x181f ;  /* 0x00381f0027047f89 */ /* 0x0002d800000e0000 */
[----:B------:R-:W-:Y:S05]  /*9ba0*/  @P0 BRA `(.L_x_31) ;  /* 0x0000009000000947 */ /* 0x000fea0003800000 */
[----:B------:R-:W-:Y:S02]  /*9bb0*/  ISETP.GE.AND P0, PT, R36, c[0x0][0x3c8], PT ;  /* 0x0000f20024007a0c */ /* 0x000fe40003f06270 */
[----:B------:R-:W-:-:S11]  /*9bc0*/  ISETP.GE.AND P1, PT, R0, c[0x0][0x3c8], PT ;  /* 0x0000f20000007a0c */ /* 0x000fd60003f26270 */
[----:B------:R-:W-:Y:S02]  /*9bd0*/  @!P0 SHF.R.S32.HI R3, RZ, 0x1f, R36 ;  /* 0x0000001fff038819 */ /* 0x000fe40000011424 */
[----:B---34-:R-:W-:Y:S02]  /*9be0*/  @!P1 IMAD.WIDE R6, R0, 0x2, R4 ;  /* 0x0000000200069825 */ /* 0x018fe400078e0204 */
[----:B------:R-:W-:-:S03]  /*9bf0*/  @!P0 LEA.HI R3, R3, R36, RZ, 0x3 ;  /* 0x0000002403038211 */ /* 0x000fc600078f18ff */
[----:B--2---:R2:W-:Y:S01]  /*9c00*/  @!P1 ST.E.128 [R6.64], R28 ;  /* 0x0000001c06009985 */ /* 0x0045e2000c101d10 */
[----:B------:R-:W-:-:S05]  /*9c10*/  @!P0 LOP3.LUT R3, R3, 0xfffffff8, RZ, 0xc0, !PT ;  /* 0xfffffff803038812 */ /* 0x000fca00078ec0ff */
[----:B------:R-:W-:-:S05]  /*9c20*/  @!P0 IMAD.WIDE R4, R3, 0x2, R4 ;  /* 0x0000000203048825 */ /* 0x000fca00078e0204 */
[----:B------:R2:W-:Y:S02]  /*9c30*/  @!P0 ST.E.128 [R4.64], R16 ;  /* 0x0000001004008985 */ /* 0x0005e4000c101d10 */
.L_x_31:
[----:B------:R-:W-:Y:S05]  /*9c40*/  BSYNC B0 ;  /* 0x0000000000007941 */ /* 0x000fea0003800000 */
.L_x_30:
[----:B------:R-:W-:Y:S01]  /*9c50*/  IADD3 R3, R37, 0x40, RZ ;  /* 0x0000004025037810 */ /* 0x000fe20007ffe0ff */
[----:B--2-4-:R2:W4:Y:S01]  /*9c60*/  SHFL.IDX PT, R5, R38, 0x2, 0x181f ;  /* 0x00581f0026057f89 */ /* 0x01452200000e0000 */
[----:B------:R-:W-:Y:S02]  /*9c70*/  BSSY B0, `(.L_x_32) ;  /* 0x000000d000007945 */ /* 0x000fe40003800000 */
[----:B------:R-:W-:Y:S01]  /*9c80*/  ISETP.GE.AND P0, PT, R3, R2, PT ;  /* 0x000000020300720c */ /* 0x000fe20003f06270 */
[----:B---3--:R2:W3:-:S12]  /*9c90*/  SHFL.IDX PT, R4, R39, 0x2, 0x181f ;  /* 0x00581f0027047f89 */ /* 0x0084d800000e0000 */
[----:B------:R-:W-:Y:S05]  /*9ca0*/  @P0 BRA `(.L_x_33) ;  /* 0x0000009000000947 */ /* 0x000fea0003800000 */
[----:B------:R-:W-:Y:S02]  /*9cb0*/  ISETP.GE.AND P0, PT, R36, c[0x0][0x3c8], PT ;  /* 0x0000f20024007a0c */ /* 0x000fe40003f06270 */
[----:B------:R-:W-:-:S11]  /*9cc0*/  ISETP.GE.AND P1, PT, R0, c[0x0][0x3c8], PT ;  /* 0x0000f20000007a0c */ /* 0x000fd60003f26270 */
[----:B------:R-:W-:Y:S02]  /*9cd0*/  @!P0 SHF.R.S32.HI R3, RZ, 0x1f, R36 ;  /* 0x0000001fff038819 */ /* 0x000fe40000011424 */
[----:B---34-:R-:W-:Y:S02]  /*9ce0*/  @!P1 IMAD.WIDE R6, R0, 0x2, R4 ;  /* 0x0000000200069825 */ /* 0x018fe400078e0204 */
[----:B------:R-:W-:-:S03]  /*9cf0*/  @!P0 LEA.HI R3, R3, R36, RZ, 0x3 ;  /* 0x0000002403038211 */ /* 0x000fc600078f18ff */
[----:B------:R3:W-:Y:S01]  /*9d00*/  @!P1 ST.E.128 [R6.64], R24 ;  /* 0x0000001806009985 */ /* 0x0007e2000c101d10 */
[----:B------:R-:W-:-:S05]  /*9d10*/  @!P0 LOP3.LUT R3, R3, 0xfffffff8, RZ, 0xc0, !PT ;  /* 0xfffffff803038812 */ /* 0x000fca00078ec0ff */
[----:B------:R-:W-:-:S05]  /*9d20*/  @!P0 IMAD.WIDE R4, R3, 0x2, R4 ;  /* 0x0000000203048825 */ /* 0x000fca00078e0204 */
[----:B------:R3:W-:Y:S02]  /*9d30*/  @!P0 ST.E.128 [R4.64], R12 ;  /* 0x0000000c04008985 */ /* 0x0007e4000c101d10 */
.L_x_33:
[----:B------:R-:W-:Y:S05]  /*9d40*/  BSYNC B0 ;  /* 0x0000000000007941 */ /* 0x000fea0003800000 */
.L_x_32:
[----:B------:R-:W-:Y:S01]  /*9d50*/  IADD3 R37, R37, 0x60, RZ ;  /* 0x0000006025257810 */ /* 0x000fe20007ffe0ff */
[----:B---34-:R3:W4:Y:S03]  /*9d60*/  SHFL.IDX PT, R5, R38, 0x3, 0x181f ;  /* 0x00781f0026057f89 */ /* 0x01872600000e0000 */
[----:B------:R-:W-:Y:S01]  /*9d70*/  ISETP.GE.AND P0, PT, R37, R2, PT ;  /* 0x000000022500720c */ /* 0x000fe20003f06270 */
[----:B------:R3:W1:-:S12]  /*9d80*/  SHFL.IDX PT, R4, R39, 0x3, 0x181f ;  /* 0x00781f0027047f89 */ /* 0x00065800000e0000 */
[----:B------:R-:W-:Y:S05]  /*9d90*/  @P0 EXIT ;  /* 0x000000000000094d */ /* 0x000fea0003800000 */
[----:B------:R-:W-:-:S13]  /*9da0*/  ISETP.GE.AND P0, PT, R0, c[0x0][0x3c8], PT ;  /* 0x0000f20000007a0c */ /* 0x000fda0003f06270 */
[----:B-1--4-:R-:W-:-:S05]  /*9db0*/  @!P0 IMAD.WIDE R2, R0, 0x2, R4 ;  /* 0x0000000200028825 */ /* 0x012fca00078e0204 */
[----:B------:R1:W-:Y:S01]  /*9dc0*/  @!P0 ST.E.128 [R2.64], R20 ;  /* 0x0000001402008985 */ /* 0x0003e2000c101d10 */
[----:B------:R-:W-:-:S13]  /*9dd0*/  ISETP.GE.AND P0, PT, R36, c[0x0][0x3c8], PT ;  /* 0x0000f20024007a0c */ /* 0x000fda0003f06270 */
[----:B------:R-:W-:Y:S05]  /*9de0*/  @P0 EXIT ;  /* 0x000000000000094d */ /* 0x000fea0003800000 */
[----:B-1----:R-:W-:-:S04]  /*9df0*/  SHF.R.S32.HI R3, RZ, 0x1f, R36 ;  /* 0x0000001fff037819 */ /* 0x002fc80000011424 */
[----:B------:R-:W-:-:S04]  /*9e00*/  LEA.HI R3, R3, R36, RZ, 0x3 ;  /* 0x0000002403037211 */ /* 0x000fc800078f18ff */
[----:B------:R-:W-:-:S05]  /*9e10*/  LOP3.LUT R3, R3, 0xfffffff8, RZ, 0xc0, !PT ;  /* 0xfffffff803037812 */ /* 0x000fca00078ec0ff */
[----:B------:R-:W-:-:S05]  /*9e20*/  IMAD.WIDE R4, R3, 0x2, R4 ;  /* 0x0000000203047825 */ /* 0x000fca00078e0204 */
[----:B------:R-:W-:Y:S01]  /*9e30*/  ST.E.128 [R4.64], R8 ;  /* 0x0000000804007985 */ /* 0x000fe2000c101d10 */
[----:B------:R-:W-:Y:S05]  /*9e40*/  EXIT ;  /* 0x000000000000794d */ /* 0x000fea0003800000 */
.L_x_26:
[----:B------:R-:W-:Y:S01]  /*9e50*/  ISETP.NE.U32.AND P0, PT, RZ, c[0x0][0x508], PT ;  /* 0x00014200ff007a0c */ /* 0x000fe20003f05070 */
[----:B------:R-:W-:Y:S01]  /*9e60*/  IMAD.MOV.U32 R7, RZ, RZ, 0x4 ;  /* 0x00000004ff077424 */ /* 0x000fe200078e00ff */
[----:B------:R-:W-:Y:S02]  /*9e70*/  ISETP.NE.U32.AND P1, PT, RZ, c[0x0][0x500], PT ;  /* 0x00014000ff007a0c */ /* 0x000fe40003f25070 */
[----:B------:R-:W-:Y:S01]  /*9e80*/  ISETP.NE.AND.EX P0, PT, RZ, c[0x0][0x50c], PT, P0 ;  /* 0x00014300ff007a0c */ /* 0x000fe20003f05300 */
[----:B------:R-:W-:Y:S01]  /*9e90*/  IMAD.WIDE R4, R228, R7, c[0x0][0x500] ;  /* 0x00014000e4047625 */ /* 0x000fe200078e0207 */
[----:B------:R-:W-:-:S03]  /*9ea0*/  ISETP.NE.AND.EX P1, PT, RZ, c[0x0][0x504], PT, P1 ;  /* 0x00014100ff007a0c */ /* 0x000fc60003f25310 */
[----:B------:R-:W-:-:S08]  /*9eb0*/  IMAD.MOV.U32 R2, RZ, RZ, c[0x0][0x388] ;  /* 0x0000e200ff027624 */ /* 0x000fd000078e00ff */
[----:B------:R-:W-:Y:S02]  /*9ec0*/  @P0 IMAD.WIDE R6, R228, R7, c[0x0][0x508] ;  /* 0x00014200e4060625 */ /* 0x000fe400078e0207 */
[----:B------:R-:W2:Y:S04]  /*9ed0*/  @P1 LDG.E R3, [R4.64] ;  /* 0x0000001004031981 */ /* 0x000ea8000c1e1900 */
[----:B------:R1:W5:Y:S01]  /*9ee0*/  @P0 LDG.E R2, [R6.64] ;  /* 0x0000001006020981 */ /* 0x000362000c1e1900 */
[----:B------:R-:W-:Y:S02]  /*9ef0*/  CS2R R12, SRZ ;  /* 0x00000000000c7805 */ /* 0x000fe4000001ff00 */
[--C-:B--2---:R-:W-:Y:S01]  /*9f00*/  @P1 SHF.R.S32.HI R13, RZ, 0x1f, R3.reuse ;  /* 0x0000001fff0d1819 */ /* 0x104fe20000011403 */
[----:B------:R-:W-:Y:S01]  /*9f10*/  @P1 IMAD.MOV.U32 R12, RZ, RZ, R3 ;  /* 0x000000ffff0c1224 */ /* 0x000fe200078e0003 */
[----:B------:R-:W-:Y:S05]  /*9f20*/  @P0 BRA `(.L_x_34) ;  /* 0x0000004000000947 */ /* 0x000fea0003800000 */
[----:B-1----:R-:W-:Y:S05]  /*9f30*/  @!P1 BRA `(.L_x_34) ;  /* 0x0000003000009947 */ /* 0x002fea0003800000 */
[----:B-----5:R-:W2:Y:S04]  /*9f40*/  LDG.E R2, [R4.64] ;  /* 0x0000001004027981 */ /* 0x020ea8000c1e1900 */
[----:B------:R-:W2:Y:S02]  /*9f50*/  LDG.E R3, [R4.64+0x4] ;  /* 0x0000041004037981 */ /* 0x000ea4000c1e1900 */
[----:B--2---:R-:W-:-:S02]  /*9f60*/  IADD3 R2, -R2, R3, RZ ;  /* 0x0000000302027210 */ /* 0x004fc40007ffe1ff */
.L_x_34:
[----:B-1----:R-:W1:Y:S01]  /*9f70*/  S2R R0, SR_TID.X ;  /* 0x0000000000007919 */ /* 0x002e620000002100 */
[----:B------:R-:W-:Y:S01]  /*9f80*/  SHF.R.S32.HI R9, RZ, 0x1f, R228 ;  /* 0x0000001fff097819 */ /* 0x000fe200000114e4 */
[----:B------:R-:W-:Y:S01]  /*9f90*/  BSSY B0, `(.L_x_35) ;  /* 0x0000028000007945 */ /* 0x000fe20003800000 */
[----:B------:R-:W-:-:S02]  /*9fa0*/  SEL R228, R228, RZ, !P1 ;  /* 0x000000ffe4e47207 */ /* 0x000fc40004800000 */
[----:B------:R-:W-:Y:S02]  /*9fb0*/  SEL R9, R9, RZ, !P1 ;  /* 0x000000ff09097207 */ /* 0x000fe40004800000 */
[----:B-1----:R-:W-:-:S13]  /*9fc0*/  ISETP.GE.AND P0, PT, R0, 0x80, PT ;  /* 0x000000800000780c */ /* 0x002fda0003f06270 */
[----:B------:R-:W-:Y:S05]  /*9fd0*/  @P0 BRA `(.L_x_36) ;  /* 0x0000023000000947 */ /* 0x000fea0003800000 */
[----:B------:R-:W1:Y:S01]  /*9fe0*/  S2R R7, SR_CTAID.X ;  /* 0x0000000000077919 */ /* 0x000e620000002500 */
[----:B-----5:R-:W-:Y:S01]  /*9ff0*/  IMAD R4, R2, c[0x0][0x4e8], RZ ;  /* 0x00013a0002047a24 */ /* 0x020fe200078e02ff */
[----:B-1----:R-:W-:-:S04]  /*a000*/  LEA R7, R7, R0, 0x7 ;  /* 0x0000000007077211 */ /* 0x002fc800078e38ff */
[----:B------:R-:W-:-:S13]  /*a010*/  ISETP.GE.AND P0, PT, R7, R4, PT ;  /* 0x000000040700720c */ /* 0x000fda0003f06270 */
[----:B------:R-:W-:Y:S05]  /*a020*/  @P0 BRA `(.L_x_36) ;  /* 0x000001e000000947 */ /* 0x000fea0003800000 */
[----:B------:R-:W1:Y:S01]  /*a030*/  S2R R4, SR_CTAID.Y ;  /* 0x0000000000047919 */ /* 0x000e620000002600 */
[----:B------:R-:W-:Y:S01]  /*a040*/  MOV R3, c[0x0][0x4e8] ;  /* 0x00013a0000037a02 */ /* 0x000fe20000000f00 */
[----:B------:R-:W-:Y:S01]  /*a050*/  IMAD.MOV.U32 R11, RZ, RZ, R13 ;  /* 0x000000ffff0b7224 */ /* 0x000fe200078e000d */
[----:B------:R-:W-:Y:S01]  /*a060*/  MOV R10, R12 ;  /* 0x0000000c000a7202 */ /* 0x000fe20000000f00 */
[----:B------:R-:W-:Y:S01]  /*a070*/  IMAD.MOV.U32 R6, RZ, RZ, R7 ;  /* 0x000000ffff067224 */ /* 0x000fe200078e0007 */
[----:B------:R-:W-:-:S13]  /*a080*/  ISETP.NE.AND P0, PT, R3, 0x1, PT ;  /* 0x000000010300780c */ /* 0x000fda0003f05270 */
[----:B------:R-:W-:-:S05]  /*a090*/  @P0 IMAD.HI.U32 R5, R7, c[0x0][0x4ec], RZ ;  /* 0x00013b0007050a27 */ /* 0x000fca00078e00ff */
[----:B------:R-:W-:Y:S01]  /*a0a0*/  @P0 SHF.R.U32.HI R6, RZ, c[0x0][0x4f0], R5 ;  /* 0x00013c00ff060a19 */ /* 0x000fe20000011605 */
[----:B-1----:R-:W-:Y:S01]  /*a0b0*/  IMAD.WIDE.U32 R10, R4, c[0x0][0x490], R10 ;  /* 0x00012400040a7a25 */ /* 0x002fe200078e000a */
[----:B------:R-:W-:Y:S02]  /*a0c0*/  SHF.R.S32.HI R3, RZ, 0x1f, R4 ;  /* 0x0000001fff037819 */ /* 0x000fe40000011404 */
[----:B------:R-:W-:-:S03]  /*a0d0*/  SHF.R.S32.HI R8, RZ, 0x1f, R6 ;  /* 0x0000001fff087819 */ /* 0x000fc60000011406 */
[----:B------:R-:W-:-:S04]  /*a0e0*/  IMAD R3, R3, c[0x0][0x490], RZ ;  /* 0x0001240003037a24 */ /* 0x000fc800078e02ff */
[----:B------:R-:W-:Y:S01]  /*a0f0*/  IMAD R3, R4, c[0x0][0x494], R3 ;  /* 0x0001250004037a24 */ /* 0x000fe200078e0203 */
[----:B------:R-:W-:-:S03]  /*a100*/  IADD3 R4, -R6, RZ, RZ ;  /* 0x000000ff06047210 */ /* 0x000fc60007ffe1ff */
[----:B------:R-:W-:Y:S02]  /*a110*/  IMAD.IADD R11, R3, 0x1, R11 ;  /* 0x00000001030b7824 */ /* 0x000fe400078e020b */
[----:B------:R-:W-:Y:S02]  /*a120*/  IMAD R3, R9, c[0x0][0x498], RZ ;  /* 0x0001260009037a24 */ /* 0x000fe400078e02ff */
[----:B------:R-:W-:Y:S02]  /*a130*/  IMAD R4, R4, c[0x0][0x4e8], R7 ;  /* 0x00013a0004047a24 */ /* 0x000fe400078e0207 */
[----:B------:R-:W-:-:S03]  /*a140*/  IMAD.WIDE.U32 R10, R228, c[0x0][0x498], R10 ;  /* 0x00012600e40a7a25 */ /* 0x000fc600078e000a */
[----:B------:R-:W-:Y:S01]  /*a150*/  SHF.R.S32.HI R5, RZ, 0x1f, R4 ;  /* 0x0000001fff057819 */ /* 0x000fe20000011404 */
[----:B------:R-:W-:Y:S01]  /*a160*/  IMAD R3, R228, c[0x0][0x49c], R3 ;  /* 0x00012700e4037a24 */ /* 0x000fe200078e0203 */
[----:B------:R-:W-:-:S03]  /*a170*/  IADD3 R6, P0, R6, R10, RZ ;  /* 0x0000000a06067210 */ /* 0x000fc60007f1e0ff */
[----:B------:R-:W-:Y:S01]  /*a180*/  IMAD R5, R5, c[0x0][0x488], RZ ;  /* 0x0001220005057a24 */ /* 0x000fe200078e02ff */
[----:B------:R-:W-:Y:S02]  /*a190*/  IADD3.X R7, R8, R11, R3, P0, !PT ;  /* 0x0000000b08077210 */ /* 0x000fe400007fe403 */
[----:B------:R-:W-:Y:S01]  /*a1a0*/  MOV R3, 0xff800000 ;  /* 0xff80000000037802 */ /* 0x000fe20000000f00 */
[C---:B------:R-:W-:Y:S02]  /*a1b0*/  IMAD R5, R4.reuse, c[0x0][0x48c], R5 ;  /* 0x0001230004057a24 */ /* 0x040fe400078e0205 */
[----:B------:R-:W-:-:S05]  /*a1c0*/  IMAD.WIDE.U32 R6, R4, c[0x0][0x488], R6 ;  /* 0x0001220004067a25 */ /* 0x000fca00078e0006 */
[----:B------:R-:W-:Y:S02]  /*a1d0*/  IADD3 R5, R7, R5, RZ ;  /* 0x0000000507057210 */ /* 0x000fe40007ffe0ff */
[----:B------:R-:W-:-:S04]  /*a1e0*/  LEA R4, P0, R6, c[0x0][0x450], 0x2 ;  /* 0x0001140006047a11 */ /* 0x000fc800078010ff */
[----:B------:R-:W-:-:S05]  /*a1f0*/  LEA.HI.X R5, R6, c[0x0][0x454], R5, 0x2, P0 ;  /* 0x0001150006057a11 */ /* 0x000fca00000f1405 */
[----:B------:R1:W-:Y:S04]  /*a200*/  STG.E [R4.64], R3 ;  /* 0x0000000304007986 */ /* 0x0003e8000c101910 */
.L_x_36:
[----:B------:R-:W-:Y:S05]  /*a210*/  BSYNC B0 ;  /* 0x0000000000007941 */ /* 0x000fea0003800000 */
.L_x_35:
[----:B------:R-:W2:Y:S01]  /*a220*/  S2R R7, SR_CTAID.Y ;  /* 0x0000000000077919 */ /* 0x000ea20000002600 */
[----:B-1----:R-:W-:Y:S01]  /*a230*/  SHF.R.S32.HI R3, RZ, 0x1f, R0 ;  /* 0x0000001fff037819 */ /* 0x002fe20000011400 */
[----:B------:R-:W-:Y:S01]  /*a240*/  IMAD R5, R13, c[0x0][0x3a0], RZ ;  /* 0x0000e8000d057a24 */ /* 0x000fe200078e02ff */
[----:B------:R-:W-:Y:S01]  /*a250*/  BSSY B0, `(.L_x_37) ;  /* 0x0000038000007945 */ /* 0x000fe20003800000 */
[----:B------:R-:W1:Y:S01]  /*a260*/  S2R R8, SR_CTAID.X ;  /* 0x0000000000087919 */ /* 0x000e620000002500 */
[----:B------:R-:W-:Y:S01]  /*a270*/  LEA.HI R4, R3, R0, RZ, 0x3 ;  /* 0x0000000003047211 */ /* 0x000fe200078f18ff */
[C---:B------:R-:W-:Y:S01]  /*a280*/  IMAD R10, R12.reuse, c[0x0][0x3a4], R5 ;  /* 0x0000e9000c0a7a24 */ /* 0x040fe200078e0205 */
[----:B------:R-:W-:Y:S01]  /*a290*/  MOV R3, c[0x0][0x4e8] ;  /* 0x00013a0000037a02 */ /* 0x000fe20000000f00 */
[----:B------:R-:W-:Y:S01]  /*a2a0*/  IMAD.WIDE.U32 R12, R12, c[0x0][0x3a0], RZ ;  /* 0x0000e8000c0c7a25 */ /* 0x000fe200078e00ff */
[----:B------:R-:W-:Y:S02]  /*a2b0*/  LOP3.LUT R5, R4, 0xfffffff8, RZ, 0xc0, !PT ;  /* 0xfffffff804057812 */ /* 0x000fe400078ec0ff */
[----:B------:R-:W-:Y:S01]  /*a2c0*/  ISETP.NE.AND P0, PT, R3, 0x1, PT ;  /* 0x000000010300780c */ /* 0x000fe20003f05270 */
[----:B------:R-:W-:Y:S01]  /*a2d0*/  IMAD R9, R9, c[0x0][0x3f0], RZ ;  /* 0x0000fc0009097a24 */ /* 0x000fe200078e02ff */
[----:B------:R-:W-:Y:S01]  /*a2e0*/  SHF.R.S32.HI R4, RZ, 0x3, R4 ;  /* 0x00000003ff047819 */ /* 0x000fe20000011404 */
[----:B------:R-:W-:Y:S01]  /*a2f0*/  IMAD.IADD R5, R0, 0x1, -R5 ;  /* 0x0000000100057824 */ /* 0x000fe200078e0a05 */
[----:B------:R-:W-:Y:S01]  /*a300*/  IADD3 R13, R13, R10, RZ ;  /* 0x0000000a0d0d7210 */ /* 0x000fe20007ffe0ff */
[----:B------:R-:W-:-:S02]  /*a310*/  IMAD R9, R228, c[0x0][0x3f4], R9 ;  /* 0x0000fd00e4097a24 */ /* 0x000fc400078e0209 */
[----:B-----5:R-:W-:Y:S01]  /*a320*/  IMAD R2, R2, c[0x0][0x4e8], RZ ;  /* 0x00013a0002027a24 */ /* 0x020fe200078e02ff */
[C---:B------:R-:W-:Y:S02]  /*a330*/  LEA R3, R5.reuse, R4, 0x5 ;  /* 0x0000000405037211 */ /* 0x040fe400078e28ff */
[----:B------:R-:W-:Y:S02]  /*a340*/  SHF.L.U32 R5, R5, 0x3, RZ ;  /* 0x0000000305057819 */ /* 0x000fe400000006ff */
[----:B--2---:R-:W-:Y:S01]  /*a350*/  SHF.R.S32.HI R6, RZ, 0x1f, R7 ;  /* 0x0000001fff067819 */ /* 0x004fe20000011407 */
[----:B------:R-:W-:-:S04]  /*a360*/  IMAD.WIDE.U32 R12, R7, c[0x0][0x3e8], R12 ;  /* 0x0000fa00070c7a25 */ /* 0x000fc800078e000c */
[----:B------:R-:W-:Y:S02]  /*a370*/  IMAD R6, R6, c[0x0][0x3e8], RZ ;  /* 0x0000fa0006067a24 */ /* 0x000fe400078e02ff */
[----:B-1----:R-:W-:Y:S02]  /*a380*/  IMAD R3, R8, 0x80, R3 ;  /* 0x0000008008037824 */ /* 0x002fe400078e0203 */
[----:B------:R-:W-:Y:S02]  /*a390*/  IMAD R6, R7, c[0x0][0x3ec], R6 ;  /* 0x0000fb0007067a24 */ /* 0x000fe400078e0206 */
[----:B------:R-:W-:-:S03]  /*a3a0*/  @P0 IMAD.HI.U32 R0, R3, c[0x0][0x4ec], RZ ;  /* 0x00013b0003000a27 */ /* 0x000fc600078e00ff */
[----:B------:R-:W-:Y:S02]  /*a3b0*/  IADD3 R13, R6, R13, RZ ;  /* 0x0000000d060d7210 */ /* 0x000fe40007ffe0ff */
[----:B------:R-:W-:Y:S02]  /*a3c0*/  MOV R6, R3 ;  /* 0x0000000300067202 */ /* 0x000fe40000000f00 */
[----:B------:R-:W-:Y:S01]  /*a3d0*/  @P0 SHF.R.U32.HI R6, RZ, c[0x0][0x4f0], R0 ;  /* 0x00013c00ff060a19 */ /* 0x000fe20000011600 */
[----:B------:R-:W-:-:S03]  /*a3e0*/  IMAD.WIDE.U32 R12, R228, c[0x0][0x3f0], R12 ;  /* 0x0000fc00e40c7a25 */ /* 0x000fc600078e000c */
[--C-:B------:R-:W-:Y:S01]  /*a3f0*/  SHF.R.S32.HI R7, RZ, 0x1f, R6.reuse ;  /* 0x0000001fff077819 */ /* 0x100fe20000011406 */
[----:B------:R-:W-:Y:S01]  /*a400*/  IMAD.MOV R0, RZ, RZ, -R6 ;  /* 0x000000ffff007224 */ /* 0x000fe200078e0a06 */
[----:B------:R-:W-:Y:S02]  /*a410*/  IADD3 R13, R13, R9, RZ ;  /* 0x000000090d0d7210 */ /* 0x000fe40007ffe0ff */
[----:B------:R-:W-:Y:S01]  /*a420*/  LEA R9, R8, R4, 0x7 ;  /* 0x0000000408097211 */ /* 0x000fe200078e38ff */
[----:B------:R-:W-:Y:S01]  /*a430*/  IMAD R7, R7, c[0x0][0x3e0], RZ ;  /* 0x0000f80007077a24 */ /* 0x000fe200078e02ff */
[----:B------:R-:W-:Y:S01]  /*a440*/  IADD3 R4, R5, 0x40, RZ ;  /* 0x0000004005047810 */ /* 0x000fe20007ffe0ff */
[----:B------:R-:W-:Y:S02]  /*a450*/  IMAD R0, R0, c[0x0][0x4e8], R3 ;  /* 0x00013a0000007a24 */ /* 0x000fe400078e0203 */
[----:B------:R-:W-:-:S03]  /*a460*/  IMAD.WIDE.U32 R12, R6, c[0x0][0x3e0], R12 ;  /* 0x0000f800060c7a25 */ /* 0x000fc600078e000c */
[----:B------:R-:W-:Y:S01]  /*a470*/  SHF.R.S32.HI R3, RZ, 0x1f, R0 ;  /* 0x0000001fff037819 */ /* 0x000fe20000011400 */
[----:B------:R-:W-:-:S04]  /*a480*/  IMAD R7, R6, c[0x0][0x3e4], R7 ;  /* 0x0000f90006077a24 */ /* 0x000fc800078e0207 */
[----:B------:R-:W-:Y:S01]  /*a490*/  IMAD R3, R3, c[0x0][0x3d8], RZ ;  /* 0x0000f60003037a24 */ /* 0x000fe200078e02ff */
[----:B------:R-:W-:-:S03]  /*a4a0*/  IADD3 R13, R13, R7, RZ ;  /* 0x000000070d0d7210 */ /* 0x000fc60007ffe0ff */
[C---:B------:R-:W-:Y:S02]  /*a4b0*/  IMAD R3, R0.reuse, c[0x0][0x3dc], R3 ;  /* 0x0000f70000037a24 */ /* 0x040fe400078e0203 */
[----:B------:R-:W-:-:S04]  /*a4c0*/  IMAD.WIDE.U32 R12, R0, c[0x0][0x3d8], R12 ;  /* 0x0000f600000c7a25 */ /* 0x000fc800078e000c */
[----:B------:R-:W-:Y:S01]  /*a4d0*/  IMAD.IADD R7, R13, 0x1, R3 ;  /* 0x000000010d077824 */ /* 0x000fe200078e0203 */
[----:B------:R-:W-:-:S04]  /*a4e0*/  LEA R3, P0, R12, c[0x0][0x380], 0x1 ;  /* 0x0000e0000c037a11 */ /* 0x000fc800078008ff */
[----:B------:R-:W-:Y:S01]  /*a4f0*/  LEA.HI.X R0, R12, c[0x0][0x384], R7, 0x1, P0 ;  /* 0x0000e1000c007a11 */ /* 0x000fe200000f0c07 */
[----:B------:R1:W2:Y:S01]  /*a500*/  SHFL.IDX PT, R6, R3, RZ, 0x181f ;  /* 0x00181fff03067589 */ /* 0x0002a200000e0000 */
[----:B------:R-:W-:-:S03]  /*a510*/  ISETP.GE.AND P0, PT, R9, R2, PT ;  /* 0x000000020900720c */ /* 0x000fc60003f06270 */
[----:B------:R1:W3:Y:S10]  /*a520*/  SHFL.IDX PT, R7, R0, RZ, 0x181f ;  /* 0x00181fff00077589 */ /* 0x0002f400000e0000 */
[----:B------:R-:W-:Y:S05]  /*a530*/  @P0 BRA `(.L_x_38) ;  /* 0x0000009000000947 */ /* 0x000fea0003800000 */
[----:B------:R-:W-:Y:S02]  /*a540*/  ISETP.GE.AND P0, PT, R4, c[0x0][0x3c8], PT ;  /* 0x0000f20004007a0c */ /* 0x000fe40003f06270 */
[----:B------:R-:W-:-:S11]  /*a550*/  ISETP.GE.AND P1, PT, R5, c[0x0][0x3c8], PT ;  /* 0x0000f20005007a0c */ /* 0x000fd60003f26270 */
[----:B------:R-:W-:Y:S02]  /*a560*/  @!P0 SHF.R.S32.HI R11, RZ, 0x1f, R4 ;  /* 0x0000001fff0b8819 */ /* 0x000fe40000011404 */
[----:B--23--:R-:W-:Y:S02]  /*a570*/  @!P1 IMAD.WIDE R12, R5, 0x2, R6 ;  /* 0x00000002050c9825 */ /* 0x00cfe400078e0206 */
[----:B------:R-:W-:-:S03]  /*a580*/  @!P0 LEA.HI R11, R11, R4, RZ, 0x3 ;  /* 0x000000040b0b8211 */ /* 0x000fc600078f18ff */
[----:B------:R2:W-:Y:S01]  /*a590*/  @!P1 ST.E.128 [R12.64], RZ ;  /* 0x000000ff0c009985 */ /* 0x0005e2000c101d10 */
[----:B------:R-:W-:-:S05]  /*a5a0*/  @!P0 LOP3.LUT R11, R11, 0xfffffff8, RZ, 0xc0, !PT ;  /* 0xfffffff80b0b8812 */ /* 0x000fca00078ec0ff */
[----:B------:R-:W-:-:S05]  /*a5b0*/  @!P0 IMAD.WIDE R6, R11, 0x2, R6 ;  /* 0x000000020b068825 */ /* 0x000fca00078e0206 */
[----:B------:R2:W-:Y:S02]  /*a5c0*/  @!P0 ST.E.128 [R6.64], RZ ;  /* 0x000000ff06008985 */ /* 0x0005e4000c101d10 */
.L_x_38:
[----:B------:R-:W-:Y:S05]  /*a5d0*/  BSYNC B0 ;  /* 0x0000000000007941 */ /* 0x000fea0003800000 */
.L_x_37:
[----:B--23--:R-:W-:Y:S01]  /*a5e0*/  IADD3 R7, R9, 0x20, RZ ;  /* 0x0000002009077810 */ /* 0x00cfe20007ffe0ff */
[----:B------:R2:W3:Y:S01]  /*a5f0*/  SHFL.IDX PT, R11, R0, 0x1, 0x181f ;  /* 0x00381f00000b7f89 */ /* 0x0004e200000e0000 */
[----:B------:R-:W-:Y:S02]  /*a600*/  BSSY B0, `(.L_x_39) ;  /* 0x000000d000007945 */ /* 0x000fe40003800000 */
[----:B------:R-:W-:Y:S01]  /*a610*/  ISETP.GE.AND P0, PT, R7, R2, PT ;  /* 0x000000020700720c */ /* 0x000fe20003f06270 */
[----:B------:R2:W4:-:S12]  /*a620*/  SHFL.IDX PT, R10, R3, 0x1, 0x181f ;  /* 0x00381f00030a7f89 */ /* 0x00051800000e0000 */
[----:B------:R-:W-:Y:S05]  /*a630*/  @P0 BRA `(.L_x_40) ;  /* 0x0000009000000947 */ /* 0x000fea0003800000 */
[----:B------:R-:W-:Y:S02]  /*a640*/  ISETP.GE.AND P0, PT, R4, c[0x0][0x3c8], PT ;  /* 0x0000f20004007a0c */ /* 0x000fe40003f06270 */
[----:B------:R-:W-:-:S11]  /*a650*/  ISETP.GE.AND P1, PT, R5, c[0x0][0x3c8], PT ;  /* 0x0000f20005007a0c */ /* 0x000fd60003f26270 */
[----:B------:R-:W-:Y:S02]  /*a660*/  @!P0 SHF.R.S32.HI R7, RZ, 0x1f, R4 ;  /* 0x0000001fff078819 */ /* 0x000fe40000011404 */
[----:B---34-:R-:W-:Y:S02]  /*a670*/  @!P1 IMAD.WIDE R12, R5, 0x2, R10 ;  /* 0x00000002050c9825 */ /* 0x018fe400078e020a */
[----:B------:R-:W-:-:S03]  /*a680*/  @!P0 LEA.HI R6, R7, R4, RZ, 0x3 ;  /* 0x0000000407068211 */ /* 0x000fc600078f18ff */
[----:B------:R3:W-:Y:S01]  /*a690*/  @!P1 ST.E.128 [R12.64], RZ ;  /* 0x000000ff0c009985 */ /* 0x0007e2000c101d10 */
[----:B------:R-:W-:-:S05]  /*a6a0*/  @!P0 LOP3.LUT R6, R6, 0xfffffff8, RZ, 0xc0, !PT ;  /* 0xfffffff806068812 */ /* 0x000fca00078ec0ff */
[----:B------:R-:W-:-:S05]  /*a6b0*/  @!P0 IMAD.WIDE R6, R6, 0x2, R10 ;  /* 0x0000000206068825 */ /* 0x000fca00078e020a */
[----:B------:R3:W-:Y:S02]  /*a6c0*/  @!P0 ST.E.128 [R6.64], RZ ;  /* 0x000000ff06008985 */ /* 0x0007e4000c101d10 */
.L_x_40:
[----:B------:R-:W-:Y:S05]  /*a6d0*/  BSYNC B0 ;  /* 0x0000000000007941 */ /* 0x000fea0003800000 */
.L_x_39:
[----:B---3--:R-:W-:Y:S01]  /*a6e0*/  IADD3 R7, R9, 0x40, RZ ;  /* 0x0000004009077810 */ /* 0x008fe20007ffe0ff */
[----:B------:R3:W1:Y:S01]  /*a6f0*/  SHFL.IDX PT, R11, R0, 0x2, 0x181f ;  /* 0x00581f00000b7f89 */ /* 0x00066200000e0000 */
[----:B------:R-:W-:Y:S02]  /*a700*/  BSSY B0, `(.L_x_41) ;  /* 0x000000d000007945 */ /* 0x000fe40003800000 */
[----:B------:R-:W-:Y:S01]  /*a710*/  ISETP.GE.AND P0, PT, R7, R2, PT ;  /* 0x000000020700720c */ /* 0x000fe20003f06270 */
[----:B----4-:R3:W4:-:S12]  /*a720*/  SHFL.IDX PT, R10, R3, 0x2, 0x181f ;  /* 0x00581f00030a7f89 */ /* 0x01071800000e0000 */
[----:B------:R-:W-:Y:S05]  /*a730*/  @P0 BRA `(.L_x_42) ;  /* 0x0000009000000947 */ /* 0x000fea0003800000 */
[----:B------:R-:W-:Y:S02]  /*a740*/  ISETP.GE.AND P0, PT, R4, c[0x0][0x3c8], PT ;  /* 0x0000f20004007a0c */ /* 0x000fe40003f06270 */
[----:B------:R-:W-:-:S11]  /*a750*/  ISETP.GE.AND P1, PT, R5, c[0x0][0x3c8], PT ;  /* 0x0000f20005007a0c */ /* 0x000fd60003f26270 */
[----:B------:R-:W-:Y:S02]  /*a760*/  @!P0 SHF.R.S32.HI R7, RZ, 0x1f, R4 ;  /* 0x0000001fff078819 */ /* 0x000fe40000011404 */
[----:B-1--4-:R-:W-:Y:S02]  /*a770*/  @!P1 IMAD.WIDE R12, R5, 0x2, R10 ;  /* 0x00000002050c9825 */ /* 0x012fe400078e020a */
[----:B------:R-:W-:-:S03]  /*a780*/  @!P0 LEA.HI R6, R7, R4, RZ, 0x3 ;  /* 0x0000000407068211 */ /* 0x000fc600078f18ff */
[----:B------:R1:W-:Y:S01]  /*a790*/  @!P1 ST.E.128 [R12.64], RZ ;  /* 0x000000ff0c009985 */ /* 0x0003e2000c101d10 */
[----:B------:R-:W-:-:S05]  /*a7a0*/  @!P0 LOP3.LUT R6, R6, 0xfffffff8, RZ, 0xc0, !PT ;  /* 0xfffffff806068812 */ /* 0x000fca00078ec0ff */
[----:B------:R-:W-:-:S05]  /*a7b0*/  @!P0 IMAD.WIDE R6, R6, 0x2, R10 ;  /* 0x0000000206068825 */ /* 0x000fca00078e020a */
[----:B------:R1:W-:Y:S02]  /*a7c0*/  @!P0 ST.E.128 [R6.64], RZ ;  /* 0x000000ff06008985 */ /* 0x0003e4000c101d10 */
.L_x_42:
[----:B------:R-:W-:Y:S05]  /*a7d0*/  BSYNC B0 ;  /* 0x0000000000007941 */ /* 0x000fea0003800000 */
.L_x_41:
[----:B------:R-:W-:Y:S01]  /*a7e0*/  IADD3 R9, R9, 0x60, RZ ;  /* 0x0000006009097810 */ /* 0x000fe20007ffe0ff */
[----:B-1----:R1:W2:Y:S03]  /*a7f0*/  SHFL.IDX PT, R7, R0, 0x3, 0x181f ;  /* 0x00781f0000077f89 */ /* 0x0022a600000e0000 */
[----:B------:R-:W-:Y:S01]  /*a800*/  ISETP.GE.AND P0, PT, R9, R2, PT ;  /* 0x000000020900720c */ /* 0x000fe20003f06270 */
[----:B------:R1:W3:-:S12]  /*a810*/  SHFL.IDX PT, R6, R3, 0x3, 0x181f ;  /* 0x00781f0003067f89 */ /* 0x0002d800000e0000 */
[----:B------:R-:W-:Y:S05]  /*a820*/  @P0 EXIT ;  /* 0x000000000000094d */ /* 0x000fea0003800000 */
[----:B------:R-:W-:-:S13]  /*a830*/  ISETP.GE.AND P0, PT, R5, c[0x0][0x3c8], PT ;  /* 0x0000f20005007a0c */ /* 0x000fda0003f06270 */
[----:B-123--:R-:W-:-:S05]  /*a840*/  @!P0 IMAD.WIDE R2, R5, 0x2, R6 ;  /* 0x0000000205028825 */ /* 0x00efca00078e0206 */
[----:B------:R1:W-:Y:S01]  /*a850*/  @!P0 ST.E.128 [R2.64], RZ ;  /* 0x000000ff02008985 */ /* 0x0003e2000c101d10 */
[----:B------:R-:W-:-:S13]  /*a860*/  ISETP.GE.AND P0, PT, R4, c[0x0][0x3c8], PT ;  /* 0x0000f20004007a0c */ /* 0x000fda0003f06270 */
[----:B------:R-:W-:Y:S05]  /*a870*/  @P0 EXIT ;  /* 0x000000000000094d */ /* 0x000fea0003800000 */
[----:B-1----:R-:W-:-:S04]  /*a880*/  SHF.R.S32.HI R3, RZ, 0x1f, R4 ;  /* 0x0000001fff037819 */ /* 0x002fc80000011404 */
[----:B------:R-:W-:-:S04]  /*a890*/  LEA.HI R3, R3, R4, RZ, 0x3 ;  /* 0x0000000403037211 */ /* 0x000fc800078f18ff */
[----:B------:R-:W-:-:S05]  /*a8a0*/  LOP3.LUT R3, R3, 0xfffffff8, RZ, 0xc0, !PT ;  /* 0xfffffff803037812 */ /* 0x000fca00078ec0ff */
[----:B------:R-:W-:-:S05]  /*a8b0*/  IMAD.WIDE R6, R3, 0x2, R6 ;  /* 0x0000000203067825 */ /* 0x000fca00078e0206 */
[----:B------:R-:W-:Y:S01]  /*a8c0*/  ST.E.128 [R6.64], RZ ;  /* 0x000000ff06007985 */ /* 0x000fe2000c101d10 */
[----:B------:R-:W-:Y:S05]  /*a8d0*/  EXIT ;  /* 0x000000000000794d */ /* 0x000fea0003800000 */
.L_x_43:
        /* <DEDUP_REMOVED lines=10> */
.L_x_1825:


//--------------------- .text._ZN7cutlass13device_kernelIN5flash19enable_sm80_to_sm89INS1_16FlashAttnFwdSm80INS1_25CollectiveMainloopFwdSm80ILi8ELi1ELb1EN4cute5tupleIJNS5_1CILi128EEES8_S8_EEELi128ENS_10bfloat16_tEfNS_4arch4Sm80ELb0ELb0ELb0ELb1ELb0ELb1ELb1ELb0EEENS1_21CollectiveEpilogueFwdIS9_NS6_IJNS7_ILi1EEESF_SF_EEESA_SC_Li256ELb1ELb1ELb0ELb0EEENS1_19SingleTileSchedulerILb1ELb0ELb1ELi128EEEEEEEEEvNT_6ParamsE --------------------------
	.section	.text._ZN7cutlass13device_kernelIN5flash19enable_sm80_to_sm89INS1_16FlashAttnFwdSm80INS1_25CollectiveMainloopFwdSm80ILi8ELi1ELb1EN4cute5tupleIJNS5_1CILi128EEES8_S8_EEELi128ENS_10bfloat16_tEfNS_4arch4Sm80ELb0ELb0ELb0ELb1ELb0ELb1ELb1ELb0EEENS1_21CollectiveEpilogueFwdIS9_NS6_IJNS7_ILi1EEESF_SF_EEESA_SC_Li256ELb1ELb1ELb0ELb0EEENS1_19SingleTileSchedulerILb1ELb0ELb1ELi128EEEEEEEEEvNT_6ParamsE,"ax",@progbits
	.sectioninfo	@"SHI_REGISTERS=255"
	.align	128
.text._ZN7cutlass13device_kernelIN5flash19enable_sm80_to_sm89INS1_16FlashAttnFwdSm80INS1_25CollectiveMainloopFwdSm80ILi8ELi1ELb1EN4cute5tupleIJNS5_1CILi128EEES8_S8_EEELi128ENS_10bfloat16_tEfNS_4arch4Sm80ELb0ELb0ELb0ELb1ELb0ELb1ELb1ELb0EEENS1_21CollectiveEpilogueFwdIS9_NS6_IJNS7_ILi1EEESF_SF_EEESA_SC_Li256ELb1ELb1ELb0ELb0EEENS1_19SingleTileSchedulerILb1ELb0ELb1ELi128EEEEEEEEEvNT_6ParamsE:
        .type           _ZN7cutlass13device_kernelIN5flash19enable_sm80_to_sm89INS1_16FlashAttnFwdSm80INS1_25CollectiveMainloopFwdSm80ILi8ELi1ELb1EN4cute5tupleIJNS5_1CILi128EEES8_S8_EEELi128ENS_10bfloat16_tEfNS_4arch4Sm80ELb0ELb0ELb0ELb1ELb0ELb1ELb1ELb0EEENS1_21CollectiveEpilogueFwdIS9_NS6_IJNS7_ILi1EEESF_SF_EEESA_SC_Li256ELb1ELb1ELb0ELb0EEENS1_19SingleTileSchedulerILb1ELb0ELb1ELi128EEEEEEEEEvNT_6ParamsE,@function
        .size           _ZN7cutlass13device_kernelIN5flash19enable_sm80_to_sm89INS1_16FlashAttnFwdSm80INS1_25CollectiveMainloopFwdSm80ILi8ELi1ELb1EN4cute5tupleIJNS5_1CILi128EEES8_S8_EEELi128ENS_10bfloat16_tEfNS_4arch4Sm80ELb0ELb0ELb0ELb1ELb0ELb1ELb1ELb0EEENS1_21CollectiveEpilogueFwdIS9_NS6_IJNS7_ILi1EEESF_SF_EEESA_SC_Li256ELb1ELb1ELb0ELb0EEENS1_19SingleTileSchedulerILb1ELb0ELb1ELi128EEEEEEEEEvNT_6ParamsE,(.L_x_1826 - _ZN7cutlass13device_kernelIN5flash19enable_sm80_to_sm89INS1_16FlashAttnFwdSm80INS1_25CollectiveMainloopFwdSm80ILi8ELi1ELb1EN4cute5tupleIJNS5_1CILi128EEES8_S8_EEELi128ENS_10bfloat16_tEfNS_4arch4Sm80ELb0ELb0ELb0ELb1ELb0ELb1ELb1ELb0EEENS1_21CollectiveEpilogueFwdIS9_NS6_IJNS7_ILi1EEESF_SF_EEESA_SC_Li256ELb1ELb1ELb0ELb0EEENS1_19SingleTileSchedulerILb1ELb0ELb1ELi128EEEEEEEEEvNT_6ParamsE)
        .other          _ZN7cutlass13device_kernelIN5flash19enable_sm80_to_sm89INS1_16FlashAttnFwdSm80INS1_25CollectiveMainloopFwdSm80ILi8ELi1ELb1EN4cute5tupleIJNS5_1CILi128EEES8_S8_EEELi128ENS_10bfloat16_tEfNS_4arch4Sm80ELb0ELb0ELb0ELb1ELb0ELb1ELb1ELb0EEENS1_21CollectiveEpilogueFwdIS9_NS6_IJNS7_ILi1EEESF_SF_EEESA_SC_Li256ELb1ELb1ELb0ELb0EEENS1_19SingleTileSchedulerILb1ELb0ELb1ELi128EEEEEEEEEvNT_6ParamsE,@"STO_CUDA_ENTRY STV_DEFAULT"
_ZN7cutlass13device_kernelIN5flash19enable_sm80_to_sm89INS1_16FlashAttnFwdSm80INS1_25CollectiveMainloopFwdSm80ILi8ELi1ELb1EN4cute5tupleIJNS5_1CILi128EEES8_S8_EEELi128ENS_10bfloat16_tEfNS_4arch4Sm80ELb0ELb0ELb0ELb1ELb0ELb1ELb1ELb0EEENS1_21CollectiveEpilogueFwdIS9_NS6_IJNS7_ILi1EEESF_SF_EEESA_SC_Li256ELb1ELb1ELb0ELb0EEENS1_19SingleTileSchedulerILb1ELb0ELb1ELi128EEEEEEEEEvNT_6ParamsE:
[----:B------:R-:W-:Y:S02]  /*0000*/  MOV R1, c[0x0][0x28] ;  /* 0x00000a0000017a02 */ /* 0x000fe40000000f00 */
[----:B------:R-:W1:Y:S01]  /*0010*/  S2R R227, SR_TID.X ;  /* 0x0000000000e37919 */ /* 0x000e620000002100 */
[----:B------:R-:W-:Y:S01]  /*0020*/  IMAD.MOV.U32 R13, RZ, RZ, 0x4 ;  /* 0x00000004ff0d7424 */ /* 0x000fe200078e00ff */
[----:B------:R-:W-:Y:S01]  /*0030*/  ULDC.64 UR8, c[0x0][0x118] ;  /* 0x0000460000087ab9 */ /* 0x000fe20000000a00 */
[----:B------:R-:W-:Y:S01]  /*0040*/  IADD3 R1, R1, -0x8, RZ ;  /* 0xfffffff801017810 */ /* 0x000fe20007ffe0ff */
        /* <DEDUP_REMOVED lines=12> */
.L_x_45:
        /* <DEDUP_REMOVED lines=8> */
.L_x_47:
[----:B------:R-:W-:-:S05]  /*0190*/  MOV R0, c[0x0][0x54c] ;  /* 0x0001530000007a02 */ /* 0x000fca0000000f00 */
.L_x_46:
[----:B-----5:R-:W-:Y:S01]  /*01a0*/  IMAD R0, R0, c[0x0][0x548], RZ ;  /* 0x0001520000007a24 */ /* 0x020fe200078e02ff */
[----:B-1----:R-:W-:-:S04]  /*01b0*/  SHF.L.U32 R2, R211, 0x7, RZ ;  /* 0x00000007d3027819 */ /* 0x002fc800000006ff */
[----:B------:R-:W-:-:S04]  /*01c0*/  ISETP.GE.AND P0, PT, R2, R0, PT ;  /* 0x000000000200720c */ /* 0x000fc80003f06270 */
[----:B------:R-:W-:Y:S01]  /*01d0*/  SEL R248, R5, 0xffffffff, !P0 ;  /* 0xffffffff05f87807 */ /* 0x000fe20004000000 */
[----:B------:R-:W-:Y:S05]  /*01e0*/  BRA `(.L_x_48) ;  /* 0x0000012000007947 */ /* 0x000fea0003800000 */
.L_x_44:
[----:B---3--:R-:W-:-:S04]  /*01f0*/  ISETP.NE.U32.AND P0, PT, RZ, c[0x0][0x568], PT ;  /* 0x00015a00ff007a0c */ /* 0x008fc80003f05070 */
[----:B------:R-:W-:-:S13]  /*0200*/  ISETP.NE.AND.EX P0, PT, RZ, c[0x0][0x56c], PT, P0 ;  /* 0x00015b00ff007a0c */ /* 0x000fda0003f05300 */
[----:B------:R-:W-:Y:S05]  /*0210*/  @!P0 BRA `(.L_x_49) ;  /* 0x0000002000008947 */ /* 0x000fea0003800000 */
[----:B------:R1:W5:Y:S01]  /*0220*/  LDG.E R0, [R2.64] ;  /* 0x0000000802007981 */ /* 0x000362000c1e1900 */
[----:B------:R-:W-:Y:S05]  /*0230*/  BRA `(.L_x_50) ;  /* 0x0000009000007947 */ /* 0x000fea0003800000 */
.L_x_49:
        /* <DEDUP_REMOVED lines=8> */
.L_x_51:
[----:B------:R-:W-:-:S05]  /*02c0*/  MOV R0, c[0x0][0x54c] ;  /* 0x0001530000007a02 */ /* 0x000fca0000000f00 */
.L_x_50:
[----:B-----5:R-:W-:Y:S01]  /*02d0*/  IMAD R0, R0, c[0x0][0x548], RZ ;  /* 0x0001520000007a24 */ /* 0x020fe200078e02ff */
[----:B-1----:R-:W-:-:S04]  /*02e0*/  SHF.L.U32 R2, R211, 0x7, RZ ;  /* 0x00000007d3027819 */ /* 0x002fc800000006ff */
[----:B------:R-:W-:-:S04]  /*02f0*/  ISETP.GE.AND P0, PT, R2, R0, PT ;  /* 0x000000000200720c */ /* 0x000fc80003f06270 */
[----:B------:R-:W-:-:S04]  /*0300*/  SEL R248, R5, 0xffffffff, !P0 ;  /* 0xffffffff05f87807 */ /* 0x000fc80004000000 */
.L_x_48:
[----:B------:R-:W-:-:S13]  /*0310*/  ISETP.GE.AND P0, PT, R248, RZ, PT ;  /* 0x000000fff800720c */ /* 0x000fda0003f06270 */
[----:B------:R-:W-:Y:S05]  /*0320*/  @!P0 EXIT ;  /* 0x000000000000894d */ /* 0x000fea0003800000 */
[----:B------:R-:W-:Y:S01]  /*0330*/  ISETP.NE.U32.AND P0, PT, RZ, c[0x0][0x370], PT ;  /* 0x0000dc00ff007a0c */ /* 0x000fe20003f05070 */
[----:B------:R-:W-:Y:S01]  /*0340*/  CS2R R180, SRZ ;  /* 0x0000000000b47805 */ /* 0x000fe2000001ff00 */
[----:B------:R-:W-:Y:S01]  /*0350*/  ISETP.NE.U32.AND P1, PT, RZ, c[0x0][0x360], PT ;  /* 0x0000d800ff007a0c */ /* 0x000fe20003f25070 */
[----:B------:R-:W-:Y:S01]  /*0360*/  IMAD.MOV.U32 R172, RZ, RZ, RZ ;  /* 0x000000ffffac7224 */ /* 0x000fe200078e00ff */
[----:B------:R-:W-:Y:S01]  /*0370*/  ISETP.NE.AND.EX P2, PT, RZ, c[0x0][0x374], PT, P0 ;  /* 0x0000dd00ff007a0c */ /* 0x000fe20003f45300 */
[----:B------:R-:W-:Y:S01]  /*0380*/  IMAD.MOV.U32 R12, RZ, RZ, RZ ;  /* 0x000000ffff0c7224 */ /* 0x000fe200078e00ff */
[----:B------:R-:W-:Y:S01]  /*0390*/  ISETP.NE.AND.EX P0, PT, RZ, c[0x0][0x364], PT, P1 ;  /* 0x0000d900ff007a0c */ /* 0x000fe20003f05310 */
[CC--:B------:R-:W-:Y:S01]  /*03a0*/  IMAD.WIDE R6, R248.reuse, R13.reuse, c[0x0][0x348] ;  /* 0x0000d200f8067625 */ /* 0x0c0fe200078e020d */
[----:B------:R-:W-:Y:S02]  /*03b0*/  ISETP.NE.U32.AND P1, PT, RZ, c[0x0][0x348], PT ;  /* 0x0000d200ff007a0c */ /* 0x000fe40003f25070 */
[----:B------:R-:W-:Y:S01]  /*03c0*/  ISETP.NE.U32.AND P5, PT, RZ, c[0x0][0x350], PT ;  /* 0x0000d400ff007a0c */ /* 0x000fe20003fa5070 */
[----:B------:R-:W-:Y:S01]  /*03d0*/  IMAD.WIDE R4, R248, R13, c[0x0][0x350] ;  /* 0x0000d400f8047625 */ /* 0x000fe200078e020d */
[----:B------:R-:W-:-:S02]  /*03e0*/  ISETP.NE.U32.AND P3, PT, RZ, c[0x0][0x358], PT ;  /* 0x0000d600ff007a0c */ /* 0x000fc40003f65070 */
[----:B------:R-:W-:Y:S01]  /*03f0*/  ISETP.NE.AND.EX P1, PT, RZ, c[0x0][0x34c], PT, P1 ;  /* 0x0000d300ff007a0c */ /* 0x000fe20003f25310 */
[CC--:B------:R-:W-:Y:S01]  /*0400*/  IMAD.WIDE R2, R248.reuse, R13.reuse, c[0x0][0x358] ;  /* 0x0000d600f8027625 */ /* 0x0c0fe200078e020d */
[----:B------:R-:W-:Y:S02]  /*0410*/  ISETP.NE.AND.EX P5, PT, RZ, c[0x0][0x354], PT, P5 ;  /* 0x0000d500ff007a0c */ /* 0x000fe40003fa5350 */
[----:B------:R-:W-:Y:S01]  /*0420*/  ISETP.NE.AND.EX P3, PT, RZ, c[0x0][0x35c], PT, P3 ;  /* 0x0000d700ff007a0c */ /* 0x000fe20003f65330 */
[CC--:B------:R-:W-:Y:S01]  /*0430*/  @P2 IMAD.WIDE R10, R248.reuse, R13.reuse, c[0x0][0x370] ;  /* 0x0000dc00f80a2625 */ /* 0x0c0fe200078e020d */
[----:B------:R-:W1:Y:S03]  /*0440*/  S2R R26, SR_CTAID.Y ;  /* 0x00000000001a7919 */ /* 0x000e660000002600 */
[----:B------:R-:W-:Y:S01]  /*0450*/  IMAD.MOV.U32 R182, RZ, RZ, c[0x0][0x168] ;  /* 0x00005a00ffb67624 */ /* 0x000fe200078e00ff */
[----:B------:R2:W5:Y:S01]  /*0460*/  @P2 LDG.E R180, [R10.64] ;  /* 0x000000080ab42981 */ /* 0x000562000c1e1900 */
[----:B------:R-:W-:-:S03]  /*0470*/  @P0 IMAD.WIDE R8, R248, R13, c[0x0][0x360] ;  /* 0x0000d800f8080625 */ /* 0x000fc600078e020d */
[----:B------:R2:W5:Y:S04]  /*0480*/  @P1 LDG.E R172, [R6.64] ;  /* 0x0000000806ac1981 */ /* 0x000568000c1e1900 */
[----:B------:R2:W5:Y:S04]  /*0490*/  @P5 LDG.E R181, [R4.64] ;  /* 0x0000000804b55981 */ /* 0x000568000c1e1900 */
[----:B------:R2:W5:Y:S01]  /*04a0*/  @P3 LDG.E R12, [R2.64] ;  /* 0x00000008020c3981 */ /* 0x000562000c1e1900 */
[----:B------:R-:W-:-:S03]  /*04b0*/  IMAD.MOV.U32 R126, RZ, RZ, c[0x0][0x228] ;  /* 0x00008a00ff7e7624 */ /* 0x000fc600078e00ff */
[----:B------:R3:W5:Y:S01]  /*04c0*/  @P0 LDG.E R182, [R8.64] ;  /* 0x0000000808b60981 */ /* 0x000762000c1e1900 */
[----:B-1----:R-:W-:Y:S01]  /*04d0*/  SHF.R.S32.HI R213, RZ, 0x1f, R26 ;  /* 0x0000001fffd57819 */ /* 0x002fe2000001141a */
[----:B---3--:R-:W-:Y:S01]  /*04e0*/  IMAD.MOV.U32 R8, RZ, RZ, c[0x0][0x1d0] ;  /* 0x00007400ff087624 */ /* 0x008fe200078e00ff */
[----:B------:R-:W-:Y:S05]  /*04f0*/  @P0 BRA `(.L_x_52) ;  /* 0x0000004000000947 */ /* 0x000fea0003800000 */
[----:B--2---:R-:W-:Y:S05]  /*0500*/  @!P1 BRA `(.L_x_52) ;  /* 0x0000003000009947 */ /* 0x004fea0003800000 */
[----:B------:R1:W2:Y:S04]  /*0510*/  LDG.E R0, [R6.64] ;  /* 0x0000000806007981 */ /* 0x0002a8000c1e1900 */
[----:B-1----:R-:W2:Y:S02]  /*0520*/  LDG.E R6, [R6.64+0x4] ;  /* 0x0000040806067981 */ /* 0x002ea4000c1e1900 */
[----:B--2--5:R-:W-:Y:S02]  /*0530*/  IADD3 R182, -R0, R6, RZ ;  /* 0x0000000600b67210 */ /* 0x024fe40007ffe1ff */
.L_x_52:
[----:B--2---:R-:W-:-:S04]  /*0540*/  ISETP.NE.U32.AND P0, PT, RZ, c[0x0][0x368], PT ;  /* 0x0000da00ff007a0c */ /* 0x004fc80003f05070 */
[----:B------:R-:W-:-:S13]  /*0550*/  ISETP.NE.AND.EX P0, PT, RZ, c[0x0][0x36c], PT, P0 ;  /* 0x0000db00ff007a0c */ /* 0x000fda0003f05300 */
[----:B------:R-:W-:Y:S05]  /*0560*/  @!P0 BRA `(.L_x_53) ;  /* 0x0000003000008947 */ /* 0x000fea0003800000 */
[----:B------:R-:W-:-:S05]  /*0570*/  IMAD.WIDE R4, R248, R13, c[0x0][0x368] ;  /* 0x0000da00f8047625 */ /* 0x000fca00078e020d */
[----:B------:R1:W5:Y:S01]  /*0580*/  LDG.E R8, [R4.64] ;  /* 0x0000000804087981 */ /* 0x000362000c1e1900 */
[----:B------:R-:W-:Y:S05]  /*0590*/  BRA `(.L_x_54) ;  /* 0x0000004000007947 */ /* 0x000fea0003800000 */
.L_x_53:
[----:B------:R-:W-:Y:S05]  /*05a0*/  @!P5 BRA `(.L_x_54) ;  /* 0x000000300000d947 */ /* 0x000fea0003800000 */
[----:B------:R1:W2:Y:S04]  /*05b0*/  LDG.E R0, [R4.64] ;  /* 0x0000000804007981 */ /* 0x0002a8000c1e1900 */
[----:B-1----:R-:W2:Y:S02]  /*05c0*/  LDG.E R4, [R4.64+0x4] ;  /* 0x0000040804047981 */ /* 0x002ea4000c1e1900 */
[----:B--2---:R-:W-:Y:S02]  /*05d0*/  IADD3 R8, -R0, R4, RZ ;  /* 0x0000000400087210 */ /* 0x004fe40007ffe1ff */
.L_x_54:
[----:B-1----:R1:W2:Y:S04]  /*05e0*/  @P3 LDG.E R5, [R2.64] ;  /* 0x0000000802053981 */ /* 0x0022a8000c1e1900 */
[----:B------:R1:W2:Y:S01]  /*05f0*/  @P3 LDG.E R4, [R2.64+0x4] ;  /* 0x0000040802043981 */ /* 0x0002a2000c1e1900 */
[----:B------:R-:W-:Y:S01]  /*0600*/  ISETP.NE.U32.AND P0, PT, RZ, c[0x0][0x378], PT ;  /* 0x0000de00ff007a0c */ /* 0x000fe20003f05070 */
[----:B-----5:R-:W-:-:S03]  /*0610*/  IMAD.MOV.U32 R165, RZ, RZ, R8 ;  /* 0x000000ffffa57224 */ /* 0x020fc600078e0008 */
[----:B------:R-:W-:Y:S01]  /*0620*/  ISETP.NE.AND.EX P0, PT, RZ, c[0x0][0x37c], PT, P0 ;  /* 0x0000df00ff007a0c */ /* 0x000fe20003f05300 */
[----:B------:R-:W-:-:S12]  /*0630*/  IMAD.IADD R0, R8, 0x1, -R180 ;  /* 0x0000000108007824 */ /* 0x000fd800078e0ab4 */
[----:B-1----:R-:W-:-:S05]  /*0640*/  @P0 IMAD.WIDE R2, R248, R13, c[0x0][0x378] ;  /* 0x0000de00f8020625 */ /* 0x002fca00078e020d */
[----:B------:R1:W5:Y:S01]  /*0650*/  @P0 LDG.E R165, [R2.64] ;  /* 0x0000000802a50981 */ /* 0x000362000c1e1900 */
[----:B--2---:R-:W-:-:S04]  /*0660*/  @P3 IMAD.IADD R126, R4, 0x1, -R5 ;  /* 0x00000001047e3824 */ /* 0x004fc800078e0a05 */
[----:B------:R-:W-:-:S05]  /*0670*/  IMAD.IADD R195, R0, 0x1, R126 ;  /* 0x0000000100c37824 */ /* 0x000fca00078e027e */
[----:B-1----:R-:W-:-:S04]  /*0680*/  IADD3 R2, R195, 0x7f, RZ ;  /* 0x0000007fc3027810 */ /* 0x002fc80007ffe0ff */
[----:B------:R-:W-:-:S04]  /*0690*/  SHF.R.S32.HI R3, RZ, 0x1f, R2 ;  /* 0x0000001fff037819 */ /* 0x000fc80000011402 */
[----:B------:R-:W-:Y:S01]  /*06a0*/  LEA.HI R6, R3, R2, RZ, 0x7 ;  /* 0x0000000203067211 */ /* 0x000fe200078f38ff */
[----:B------:R-:W-:-:S03]  /*06b0*/  IMAD.MOV R3, RZ, RZ, -R0 ;  /* 0x000000ffff037224 */ /* 0x000fc600078e0a00 */
[----:B------:R-:W-:Y:S01]  /*06c0*/  LOP3.LUT R2, R6, 0xffffff80, RZ, 0xc0, !PT ;  /* 0xffffff8006027812 */ /* 0x000fe200078ec0ff */
[----:B------:R1:W-:Y:S04]  /*06d0*/  STL [R1+0x4], R6 ;  /* 0x0000040601007387 */ /* 0x0003e80000100800 */
[----:B------:R-:W-:Y:S01]  /*06e0*/  IMAD.IADD R0, R2, 0x1, -R0 ;  /* 0x0000000102007824 */ /* 0x000fe200078e0a00 */
[----:B------:R-:W-:-:S04]  /*06f0*/  IMNMX R2, RZ, R3, !PT ;  /* 0x00000003ff027217 */ /* 0x000fc80007800200 */
[----:B------:R-:W-:Y:S02]  /*0700*/  IMNMX R0, R0, R126, PT ;  /* 0x0000007e00007217 */ /* 0x000fe40003800200 */
[----:B------:R-:W-:Y:S02]  /*0710*/  SHF.R.U32.HI R157, RZ, 0x7, R2 ;  /* 0x00000007ff9d7819 */ /* 0x000fe40000011602 */
[----:B------:R-:W-:-:S03]  /*0720*/  ISETP.GT.AND P0, PT, R0, R2, PT ;  /* 0x000000020000720c */ /* 0x000fc60003f04270 */
[----:B------:R-:W-:-:S10]  /*0730*/  IMAD.MOV.U32 R4, RZ, RZ, R157 ;  /* 0x000000ffff047224 */ /* 0x000fd400078e009d */
[----:B------:R-:W-:-:S04]  /*0740*/  @P0 IADD3 R0, R0, 0x7f, RZ ;  /* 0x0000007f00000810 */ /* 0x000fc80007ffe0ff */
[----:B------:R-:W-:-:S04]  /*0750*/  @P0 SHF.R.S32.HI R2, RZ, 0x1f, R0 ;  /* 0x0000001fff020819 */ /* 0x000fc80000011400 */
[----:B------:R-:W-:-:S04]  /*0760*/  @P0 LEA.HI R0, R2, R0, RZ, 0x7 ;  /* 0x0000000002000211 */ /* 0x000fc800078f38ff */
[----:B------:R-:W-:-:S04]  /*0770*/  @P0 SHF.R.S32.HI R4, RZ, 0x7, R0 ;  /* 0x00000007ff040819 */ /* 0x000fc80000011400 */
[----:B------:R-:W-:-:S13]  /*0780*/  ISETP.GT.AND P0, PT, R4, R157, PT ;  /* 0x0000009d0400720c */ /* 0x000fda0003f04270 */
[----:B------:R-:W-:Y:S05]  /*0790*/  @!P0 BRA `(.L_x_55) ;  /* 0x000072b000008947 */ /* 0x000fea0003800000 */
[----:B-1----:R-:W-:-:S04]  /*07a0*/  ISETP.NE.U32.AND P4, PT, RZ, c[0x0][0x340], PT ;  /* 0x0000d000ff007a0c */ /* 0x002fc80003f85070 */
[----:B------:R-:W-:-:S13]  /*07b0*/  ISETP.NE.AND.EX P4, PT, RZ, c[0x0][0x344], PT, P4 ;  /* 0x0000d100ff007a0c */ /* 0x000fda0003f85340 */
[----:B------:R-:W-:-:S05]  /*07c0*/  @P4 IMAD.WIDE R2, R248, R13, c[0x0][0x340] ;  /* 0x0000d000f8024625 */ /* 0x000fca00078e020d */
[----:B------:R1:W2:Y:S01]  /*07d0*/  @P4 LDG.E R16, [R2.64] ;  /* 0x0000000802104981 */ /* 0x0002a2000c1e1900 */
[----:B------:R-:W-:Y:S01]  /*07e0*/  SHF.R.S32.HI R6, RZ, 0x1f, R227 ;  /* 0x0000001fff067819 */ /* 0x000fe200000114e3 */
[----:B------:R-:W-:Y:S01]  /*07f0*/  IMAD.MOV.U32 R169, RZ, RZ, c[0x0][0x238] ;  /* 0x00008e00ffa97624 */ /* 0x000fe200078e00ff */
[----:B------:R-:W-:Y:S01]  /*0800*/  SHF.R.S32.HI R9, RZ, 0x1f, R248 ;  /* 0x0000001fff097819 */ /* 0x000fe200000114f8 */
[----:B------:R-:W-:Y:S01]  /*0810*/  IMAD.MOV.U32 R193, RZ, RZ, 0x7 ;  /* 0x00000007ffc17424 */ /* 0x000fe200078e00ff */
[----:B------:R-:W-:Y:S01]  /*0820*/  LEA.HI R0, R6, R227, RZ, 0x3 ;  /* 0x000000e306007211 */ /* 0x000fe200078f18ff */
[----:B------:R-:W-:Y:S01]  /*0830*/  IMAD.IADD R35, R181, 0x1, R8 ;  /* 0x00000001b5237824 */ /* 0x000fe200078e0208 */
[----:B------:R-:W-:Y:S01]  /*0840*/  IADD3 R91, R4, -0x1, RZ ;  /* 0xffffffff045b7810 */ /* 0x000fe20007ffe0ff */
[----:B------:R-:W-:Y:S01]  /*0850*/  IMAD.MOV.U32 R40, RZ, RZ, c[0x0][0x23c] ;  /* 0x00008f00ff287624 */ /* 0x000fe200078e00ff */
[----:B------:R-:W-:Y:S01]  /*0860*/  SHF.R.S32.HI R96, RZ, 0x3, R0 ;  /* 0x00000003ff607819 */ /* 0x000fe20000011400 */
[----:B------:R-:W-:Y:S01]  /*0870*/  IMAD.WIDE.U32 R10, R169, 0x40, RZ ;  /* 0x00000040a90a7825 */ /* 0x000fe200078e00ff */
[----:B------:R-:W-:Y:S01]  /*0880*/  LOP3.LUT R0, R0, 0xfffffff8, RZ, 0xc0, !PT ;  /* 0xfffffff800007812 */ /* 0x000fe200078ec0ff */
[----:B------:R-:W-:Y:S01]  /*0890*/  ULDC.U8 UR6, c[0x0][0x298] ;  /* 0x0000a60000067ab9 */ /* 0x000fe20000000000 */
[--C-:B------:R-:W-:Y:S01]  /*08a0*/  SHF.R.S32.HI R39, RZ, 0x1f, R96.reuse ;  /* 0x0000001fff277819 */ /* 0x100fe20000011460 */
[----:B------:R-:W-:Y:S01]  /*08b0*/  IMAD.IADD R131, R126, 0x1, -R96 ;  /* 0x000000017e837824 */ /* 0x000fe200078e0a60 */
[----:B------:R-:W-:Y:S01]  /*08c0*/  IADD3 R153, P0, R96, R12, RZ ;  /* 0x0000000c60997210 */ /* 0x000fe20007f1e0ff */
[----:B------:R-:W-:Y:S01]  /*08d0*/  IMAD.IADD R28, R227, 0x1, -R0 ;  /* 0x00000001e31c7824 */ /* 0x000fe200078e0a00 */
[----:B------:R-:W-:Y:S01]  /*08e0*/  SEL R24, R9, RZ, !P3 ;  /* 0x000000ff09187207 */ /* 0x000fe20005800000 */
[----:B------:R-:W-:Y:S01]  /*08f0*/  IMAD R8, R91, -0x80, R131 ;  /* 0xffffff805b087824 */ /* 0x000fe200078e0283 */
[----:B------:R-:W-:Y:S01]  /*0900*/  LEA.HI.X.SX32 R163, R12, R39, 0x1, P0 ;  /* 0x000000270ca37211 */ /* 0x000fe200000f0eff */
[----:B------:R-:W-:Y:S01]  /*0910*/  IMAD.SHL.U32 R32, R28, 0x8, RZ ;  /* 0x000000081c207824 */ /* 0x000fe200078e00ff */
[----:B------:R-:W-:Y:S01]  /*0920*/  SEL R102, R248, RZ, !P3 ;  /* 0x000000fff8667207 */ /* 0x000fe20005800000 */
[----:B------:R-:W-:Y:S01]  /*0930*/  IMAD.SHL.U32 R127, R40, 0x40, RZ ;  /* 0x00000040287f7824 */ /* 0x000fe200078e00ff */
[----:B------:R-:W-:Y:S01]  /*0940*/  SHF.L.U64.HI R200, R169, R193, c[0x0][0x23c] ;  /* 0x00008f00a9c87619 */ /* 0x000fe200000102c1 */
[----:B------:R-:W-:Y:S01]  /*0950*/  IMAD R0, R163, c[0x0][0x238], RZ ;  /* 0x00008e00a3007a24 */ /* 0x000fe200078e02ff */
[----:B------:R-:W-:Y:S01]  /*0960*/  SHF.R.S32.HI R33, RZ, 0x1f, R32 ;  /* 0x0000001fff217819 */ /* 0x000fe20000011420 */
[----:B------:R-:W-:Y:S01]  /*0970*/  IMAD.MOV.U32 R212, RZ, RZ, c[0x0][0x27c] ;  /* 0x00009f00ffd47624 */ /* 0x000fe200078e00ff */
[----:B------:R-:W-:Y:S01]  /*0980*/  ISETP.GE.AND P0, PT, R8, 0x1, PT ;  /* 0x000000010800780c */ /* 0x000fe20003f06270 */
[----:B------:R-:W-:Y:S01]  /*0990*/  IMAD R0, R153, c[0x0][0x23c], R0 ;  /* 0x00008f0099007a24 */ /* 0x000fe200078e0200 */
[----:B------:R-:W-:Y:S01]  /*09a0*/  SHF.L.U32 R208, R169, 0x7, RZ ;  /* 0x00000007a9d07819 */ /* 0x000fe200000006ff */
[----:B-1----:R-:W-:Y:S01]  /*09b0*/  IMAD.WIDE.U32 R2, R153, c[0x0][0x238], R32 ;  /* 0x00008e0099027a25 */ /* 0x002fe200078e0020 */
[----:B------:R-:W-:Y:S01]  /*09c0*/  SHF.R.S32.HI R5, RZ, 0x1f, R91 ;  /* 0x0000001fff057819 */ /* 0x000fe2000001145b */
[----:B------:R-:W-:Y:S01]  /*09d0*/  UMOV UR7, 0x60 ;  /* 0x0000006000077882 */ /* 0x000fe20000000000 */
[C---:B------:R-:W-:Y:S01]  /*09e0*/  ISETP.GE.AND P1, PT, R32.reuse, c[0x0][0x1d4], PT ;  /* 0x0000750020007a0c */ /* 0x040fe20003f26270 */
[----:B------:R-:W-:Y:S01]  /*09f0*/  IMAD.IADD R3, R3, 0x1, R0 ;  /* 0x0000000103037824 */ /* 0x000fe200078e0200 */
[----:B------:R-:W-:Y:S01]  /*0a00*/  IADD3 R94, R32, 0x40, RZ ;  /* 0x00000040205e7810 */ /* 0x000fe20007ffe0ff */
[----:B------:R-:W-:Y:S01]  /*0a10*/  IMAD R0, R213, c[0x0][0x240], RZ ;  /* 0x00009000d5007a24 */ /* 0x000fe200078e02ff */
[----:B------:R-:W-:Y:S01]  /*0a20*/  P2R R147, PR, RZ, 0x2 ;  /* 0x00000002ff937803 */ /* 0x000fe20000000000 */
[----:B------:R-:W-:Y:S01]  /*0a30*/  IMAD.WIDE.U32 R2, R26, c[0x0][0x240], R2 ;  /* 0x000090001a027a25 */ /* 0x000fe200078e0002 */
[----:B------:R-:W-:Y:S01]  /*0a40*/  ISETP.GE.AND P2, PT, R8, 0x21, PT ;  /* 0x000000210800780c */ /* 0x000fe20003f46270 */
[----:B------:R-:W-:Y:S01]  /*0a50*/  ULDC UR5, c[0x0][0x284] ;  /* 0x0000a10000057ab9 */ /* 0x000fe20000000800 */
[----:B------:R-:W-:Y:S01]  /*0a60*/  ISETP.GE.AND P6, PT, R94, c[0x0][0x1d4], PT ;  /* 0x000075005e007a0c */ /* 0x000fe20003fc6270 */
[----:B------:R-:W-:Y:S01]  /*0a70*/  IMAD R4, R26, c[0x0][0x244], R0 ;  /* 0x000091001a047a24 */ /* 0x000fe200078e0200 */
[----:B------:R-:W-:Y:S01]  /*0a80*/  SHF.R.S32.HI R37, RZ, 0x1f, R35 ;  /* 0x0000001fff257819 */ /* 0x000fe20000011423 */
[----:B------:R-:W-:Y:S01]  /*0a90*/  IMAD R0, R200, R91, RZ ;  /* 0x0000005bc8007224 */ /* 0x000fe200078e02ff */
[C---:B------:R-:W-:Y:S01]  /*0aa0*/  IADD3 R168, R96.reuse, 0x20, RZ ;  /* 0x0000002060a87810 */ /* 0x040fe20007ffe0ff */
[----:B------:R-:W-:Y:S01]  /*0ab0*/  IMAD.IADD R3, R3, 0x1, R4 ;  /* 0x0000000103037824 */ /* 0x000fe200078e0204 */
[----:B------:R-:W-:Y:S01]  /*0ac0*/  IADD3 R167, R96, 0x40, RZ ;  /* 0x0000004060a77810 */ /* 0x000fe20007ffe0ff */
[----:B------:R-:W-:Y:S01]  /*0ad0*/  IMAD R4, R24, c[0x0][0x248], RZ ;  /* 0x0000920018047a24 */ /* 0x000fe200078e02ff */
[----:B------:R-:W-:Y:S01]  /*0ae0*/  IADD3 R166, R96, 0x60, RZ ;  /* 0x0000006060a67810 */ /* 0x000fe20007ffe0ff */
[C---:B------:R-:W-:Y:S01]  /*0af0*/  IMAD.WIDE.U32 R136, R102.reuse, c[0x0][0x248], R2 ;  /* 0x0000920066887a25 */ /* 0x040fe200078e0002 */
[----:B------:R-:W-:Y:S01]  /*0b00*/  ULDC UR4, c[0x0][0x294] ;  /* 0x0000a50000047ab9 */ /* 0x000fe20000000800 */
[----:B------:R-:W-:Y:S01]  /*0b10*/  P2R R164, PR, RZ, 0x40 ;  /* 0x00000040ffa47803 */ /* 0x000fe20000000000 */
[----:B------:R-:W-:Y:S01]  /*0b20*/  UIMAD UR5, UR7, UR5, URZ ;  /* 0x00000005070572a4 */ /* 0x000fe2000f8e023f */
[----:B------:R-:W-:Y:S01]  /*0b30*/  IMAD R4, R102, c[0x0][0x24c], R4 ;  /* 0x0000930066047a24 */ /* 0x000fe200078e0204 */
[----:B------:R-:W-:Y:S01]  /*0b40*/  UIMAD UR4, UR7, UR4, URZ ;  /* 0x00000004070472a4 */ /* 0x000fe2000f8e023f */
[----:B------:R-:W-:-:S02]  /*0b50*/  IMAD.MOV.U32 R132, RZ, RZ, R136 ;  /* 0x000000ffff847224 */ /* 0x000fc400078e0088 */
[----:B------:R-:W-:Y:S01]  /*0b60*/  IMAD R5, R5, R208, R0 ;  /* 0x000000d005057224 */ /* 0x000fe200078e0200 */
[----:B------:R-:W-:Y:S01]  /*0b70*/  IADD3 R133, R137, R4, RZ ;  /* 0x0000000489857210 */ /* 0x000fe20007ffe0ff */
[----:B------:R-:W-:Y:S01]  /*0b80*/  IMAD.SHL.U32 R2, R96, 0x40, RZ ;  /* 0x0000004060027824 */ /* 0x000fe200078e00ff */
[----:B------:R-:W-:Y:S01]  /*0b90*/  LEA.HI R0, R6, R227, RZ, 0x6 ;  /* 0x000000e306007211 */ /* 0x000fe200078f30ff */
[----:B------:R-:W-:Y:S02]  /*0ba0*/  IMAD R4, R37, c[0x0][0x1e0], RZ ;  /* 0x0000780025047a24 */ /* 0x000fe400078e02ff */
[----:B------:R-:W-:Y:S01]  /*0bb0*/  IMAD.WIDE.U32 R20, R91, R208, R132 ;  /* 0x000000d05b147225 */ /* 0x000fe200078e0084 */
[----:B------:R-:W-:-:S03]  /*0bc0*/  LOP3.LUT R19, R2, 0x1c0, RZ, 0xc0, !PT ;  /* 0x000001c002137812 */ /* 0x000fc600078ec0ff */
[----:B------:R-:W-:Y:S01]  /*0bd0*/  IMAD.SHL.U32 R0, R0, 0x8, RZ ;  /* 0x0000000800007824 */ /* 0x000fe200078e00ff */
[----:B------:R-:W-:Y:S01]  /*0be0*/  @P0 LEA R2, P1, R20, c[0x0][0x220], 0x1 ;  /* 0x0000880014020a11 */ /* 0x000fe200078208ff */
[----:B------:R-:W-:Y:S01]  /*0bf0*/  IMAD.IADD R15, R21, 0x1, R5 ;  /* 0x00000001150f7824 */ /* 0x000fe200078e0205 */
[----:B------:R-:W-:Y:S01]  /*0c00*/  LOP3.LUT R74, R19, 0x38, R32, 0xf8, !PT ;  /* 0x00000038134a7812 */ /* 0x000fe200078ef820 */
[C---:B------:R-:W-:Y:S01]  /*0c10*/  IMAD.WIDE.U32 R6, R35.reuse, c[0x0][0x1e0], RZ ;  /* 0x0000780023067a25 */ /* 0x040fe200078e00ff */
[----:B------:R-:W-:Y:S02]  /*0c20*/  LOP3.LUT R27, R0, 0xfffffe00, RZ, 0xc0, !PT ;  /* 0xfffffe00001b7812 */ /* 0x000fe400078ec0ff */
[----:B------:R-:W-:Y:S01]  /*0c30*/  SHF.R.U32.HI R36, RZ, 0x3, R19 ;  /* 0x00000003ff247819 */ /* 0x000fe20000011613 */
[----:B------:R-:W-:Y:S01]  /*0c40*/  IMAD R4, R35, c[0x0][0x1e4], R4 ;  /* 0x0000790023047a24 */ /* 0x000fe200078e0204 */
[----:B------:R-:W-:Y:S01]  /*0c50*/  @P0 LEA.HI.X R3, R20, c[0x0][0x224], R15, 0x1, P1 ;  /* 0x0000890014030a11 */ /* 0x000fe200008f0c0f */
[----:B------:R-:W-:Y:S01]  /*0c60*/  IMAD.IADD R127, R11, 0x1, R127 ;  /* 0x000000010b7f7824 */ /* 0x000fe200078e027f */
[----:B------:R-:W-:Y:S01]  /*0c70*/  ISETP.NE.AND P1, PT, R147, RZ, PT ;  /* 0x000000ff9300720c */ /* 0x000fe20003f25270 */
[----:B------:R-:W-:Y:S01]  /*0c80*/  IMAD.SHL.U32 R28, R28, 0x4, RZ ;  /* 0x000000041c1c7824 */ /* 0x000fe200078e00ff */
[----:B------:R-:W-:Y:S01]  /*0c90*/  LOP3.LUT R74, R27, R74, R36, 0xf6, !PT ;  /* 0x0000004a1b4a7212 */ /* 0x000fe200078ef624 */
[----:B------:R-:W-:Y:S01]  /*0ca0*/  IMAD R14, R39, c[0x0][0x280], RZ ;  /* 0x0000a000270e7a24 */ /* 0x000fe200078e02ff */
[----:B------:R-:W-:Y:S01]  /*0cb0*/  @P2 LEA R0, P3, R169, R20, 0x5 ;  /* 0x00000014a9002211 */ /* 0x000fe200078628ff */
[----:B------:R-:W-:Y:S01]  /*0cc0*/  IMAD R21, R213, c[0x0][0x210], RZ ;  /* 0x00008400d5157a24 */ /* 0x000fe200078e02ff */
[----:B------:R-:W-:Y:S01]  /*0cd0*/  SHF.R.S32.HI R29, RZ, 0x1f, R28 ;  /* 0x0000001fff1d7819 */ /* 0x000fe2000001141c */
[----:B------:R-:W-:Y:S01]  /*0ce0*/  IMAD.SHL.U32 R74, R74, 0x2, RZ ;  /* 0x000000024a4a7824 */ /* 0x000fe200078e00ff */
[----:B------:R-:W-:Y:S01]  /*0cf0*/  @P2 LEA.HI.X R5, R169, R15, R40, 0x5, P3 ;  /* 0x0000000fa9052211 */ /* 0x000fe200018f2c28 */
[----:B------:R-:W-:-:S02]  /*0d00*/  IMAD R14, R96, c[0x0][0x284], R14 ;  /* 0x0000a100600e7a24 */ /* 0x000fc400078e020e */
[----:B------:R-:W-:Y:S02]  /*0d10*/  IMAD R21, R26, c[0x0][0x214], R21 ;  /* 0x000085001a157a24 */ /* 0x000fe400078e0215 */
[----:B------:R-:W-:Y:S01]  /*0d20*/  @!PT LDS RZ, [RZ] ;  /* 0x00000000fffff984 */ /* 0x000fe20000000800 */
[----:B------:R-:W-:Y:S01]  /*0d30*/  @!PT LDS RZ, [RZ] ;  /* 0x00000000fffff984 */ /* 0x000fe20000000800 */
[----:B------:R-:W-:Y:S01]  /*0d40*/  @!PT LDS RZ, [RZ] ;  /* 0x00000000fffff984 */ /* 0x000fe20000000800 */
[----:B------:R1:W-:Y:S01]  /*0d50*/  @P0 LDGSTS.E.BYPASS.LTC128B.128 [R74+0x8100], [R2.64], !P1 ;  /* 0x08100000024a0fae */ /* 0x0003e2000c901d48 */
[----:B------:R-:W-:Y:S01]  /*0d60*/  ISETP.GE.AND P1, PT, R8, 0x41, PT ;  /* 0x000000410800780c */ /* 0x000fe20003f26270 */
[----:B------:R-:W-:Y:S02]  /*0d70*/  IMAD.WIDE.U32 R12, R96, c[0x0][0x280], R28 ;  /* 0x0000a000600c7a25 */ /* 0x000fe400078e001c */
[----:B------:R1:W-:Y:S02]  /*0d80*/  @P0 LDGSTS.E.BYPASS.LTC128B.128 [R74+0xc100], [R2.64+0x80], !P6 ;  /* 0x0c100080024a0fae */ /* 0x0003e4000f101d48 */
[----:B------:R-:W-:Y:S02]  /*0d90*/  IMAD.MOV.U32 R110, RZ, RZ, R12 ;  /* 0x000000ffff6e7224 */ /* 0x000fe400078e000c */
[----:B------:R-:W-:-:S02]  /*0da0*/  IMAD.IADD R111, R13, 0x1, R14 ;  /* 0x000000010d6f7824 */ /* 0x000fc400078e020e */
[----:B------:R-:W-:Y:S02]  /*0db0*/  IMAD.MOV.U32 R175, RZ, RZ, 0x6 ;  /* 0x00000006ffaf7424 */ /* 0x000fe400078e00ff */
[----:B------:R-:W-:Y:S02]  /*0dc0*/  IMAD.MOV.U32 R177, RZ, RZ, 0x5 ;  /* 0x00000005ffb17424 */ /* 0x000fe400078e00ff */
[----:B------:R-:W-:Y:S02]  /*0dd0*/  IMAD.SHL.U32 R173, R169, 0x40, RZ ;  /* 0x00000040a9ad7824 */ /* 0x000fe400078e00ff */
[----:B------:R-:W-:-:S04]  /*0de0*/  IMAD.WIDE.U32 R178, R96, c[0x0][0x1e0], RZ ;  /* 0x0000780060b27a25 */ /* 0x000fc800078e00ff */
[----:B------:R-:W-:Y:S02]  /*0df0*/  IMAD.MOV.U32 R190, RZ, RZ, c[0x0][0x1e4] ;  /* 0x00007900ffbe7624 */ /* 0x000fe400078e00ff */
[----:B------:R-:W-:-:S04]  /*0e00*/  IMAD.WIDE.U32 R188, R168, c[0x0][0x1e0], RZ ;  /* 0x00007800a8bc7a25 */ /* 0x000fc800078e00ff */
[----:B------:R-:W-:Y:S02]  /*0e10*/  IMAD R190, R190, 0x60, RZ ;  /* 0x00000060bebe7824 */ /* 0x000fe400078e02ff */
[----:B------:R-:W-:Y:S01]  /*0e20*/  IMAD.WIDE.U32 R186, R167, c[0x0][0x1e0], RZ ;  /* 0x00007800a7ba7a25 */ /* 0x000fe200078e00ff */
[----:B-1----:R-:W-:-:S03]  /*0e30*/  MOV R2, R6 ;  /* 0x0000000600027202 */ /* 0x002fc60000000f00 */
[----:B------:R-:W-:Y:S01]  /*0e40*/  IMAD.IADD R3, R7, 0x1, R4 ;  /* 0x0000000107037824 */ /* 0x000fe200078e0204 */
[----:B------:R-:W-:Y:S01]  /*0e50*/  @P2 LEA R4, P0, R0, c[0x0][0x220], 0x1 ;  /* 0x0000880000042a11 */ /* 0x000fe200078008ff */
[----:B------:R-:W-:Y:S01]  /*0e60*/  IMAD.WIDE.U32 R184, R166, c[0x0][0x1e0], RZ ;  /* 0x00007800a6b87a25 */ /* 0x000fe200078e00ff */
[----:B------:R-:W-:Y:S02]  /*0e70*/  @P1 IADD3 R6, P3, R20, R10, RZ ;  /* 0x0000000a14061210 */ /* 0x000fe40007f7e0ff */
[----:B------:R-:W-:Y:S01]  /*0e80*/  @P2 LEA.HI.X R5, R0, c[0x0][0x224], R5, 0x1, P0 ;  /* 0x0000890000052a11 */ /* 0x000fe200000f0c05 */
[----:B------:R-:W-:Y:S01]  /*0e90*/  IMAD.SHL.U32 R0, R212, 0x2, RZ ;  /* 0x00000002d4007824 */ /* 0x000fe200078e00ff */
[----:B------:R-:W-:Y:S01]  /*0ea0*/  ISETP.GE.AND P0, PT, R32, c[0x0][0x27c], PT ;  /* 0x00009f0020007a0c */ /* 0x000fe20003f06270 */
[----:B------:R-:W-:-:S04]  /*0eb0*/  IMAD.WIDE.U32 R2, R26, c[0x0][0x1e8], R2 ;  /* 0x00007a001a027a25 */ /* 0x000fc800078e0002 */
[----:B------:R-:W-:Y:S02]  /*0ec0*/  IMAD.MOV.U32 R92, RZ, RZ, R2 ;  /* 0x000000ffff5c7224 */ /* 0x000fe400078e0002 */
[----:B-----5:R-:W-:-:S06]  /*0ed0*/  IMAD.WIDE.U32 R110, R165, c[0x0][0x280], R110 ;  /* 0x0000a000a56e7a25 */ /* 0x020fcc00078e006e */
[----:B------:R-:W-:Y:S02]  /*0ee0*/  @P0 IADD3 R0, -R0, c[0x0][0x1d4], RZ ;  /* 0x0000750000000a10 */ /* 0x000fe40007ffe1ff */
[----:B--2---:R-:W-:Y:S01]  /*0ef0*/  @P4 SHF.R.S32.HI R17, RZ, 0x1f, R16 ;  /* 0x0000001fff114819 */ /* 0x004fe20000011410 */
[----:B------:R-:W-:Y:S02]  /*0f00*/  @!P4 IMAD.MOV.U32 R16, RZ, RZ, R248 ;  /* 0x000000ffff10c224 */ /* 0x000fe400078e00f8 */
[----:B------:R-:W-:Y:S01]  /*0f10*/  @!P4 IMAD.MOV.U32 R17, RZ, RZ, R9 ;  /* 0x000000ffff11c224 */ /* 0x000fe200078e0009 */
[----:B------:R-:W-:-:S13]  /*0f20*/  ISETP.NE.AND P4, PT, R147, RZ, PT ;  /* 0x000000ff9300720c */ /* 0x000fda0003f85270 */
[----:B------:R1:W-:Y:S04]  /*0f30*/  @P2 LDGSTS.E.BYPASS.LTC128B.128 [R74+0x9100], [R4.64], !P4 ;  /* 0x09100000044a2fae */ /* 0x0003e8000e101d48 */
[----:B------:R1:W-:Y:S01]  /*0f40*/  @P2 LDGSTS.E.BYPASS.LTC128B.128 [R74+0xd100], [R4.64+0x80], !P6 ;  /* 0x0d100080044a2fae */ /* 0x0003e2000f101d48 */
[----:B------:R-:W-:Y:S02]  /*0f50*/  ISETP.GE.AND P2, PT, R212, 0x1, PT ;  /* 0x00000001d400780c */ /* 0x000fe40003f46270 */
[----:B------:R-:W-:Y:S02]  /*0f60*/  @P1 LEA R22, P2, R6, c[0x0][0x220], 0x1 ;  /* 0x0000880006161a11 */ /* 0x000fe400078408ff */
[----:B-1----:R-:W-:Y:S01]  /*0f70*/  @P1 IADD3.X R4, R127, R15, RZ, P3, !PT ;  /* 0x0000000f7f041210 */ /* 0x002fe20001ffe4ff */
[----:B------:R-:W-:-:S03]  /*0f80*/  IMAD R5, R213, c[0x0][0x1e8], RZ ;  /* 0x00007a00d5057a24 */ /* 0x000fc600078e02ff */
[----:B------:R-:W-:Y:S01]  /*0f90*/  @P1 LEA.HI.X R23, R6, c[0x0][0x224], R4, 0x1, P2 ;  /* 0x0000890006171a11 */ /* 0x000fe200010f0c04 */
[----:B------:R-:W-:Y:S01]  /*0fa0*/  IMAD R5, R26, c[0x0][0x1ec], R5 ;  /* 0x00007b001a057a24 */ /* 0x000fe200078e0205 */
[----:B------:R-:W-:Y:S01]  /*0fb0*/  SEL R4, RZ, c[0x0][0x27c], !P0 ;  /* 0x00009f00ff047a07 */ /* 0x000fe20004000000 */
[----:B------:R-:W-:Y:S01]  /*0fc0*/  IMAD.WIDE.U32 R6, R96, c[0x0][0x290], R32 ;  /* 0x0000a40060067a25 */ /* 0x000fe200078e0020 */
[----:B------:R-:W-:Y:S01]  /*0fd0*/  IADD3 R130, P2, R10, 0x80, RZ ;  /* 0x000000800a827810 */ /* 0x000fe20007f5e0ff */
[----:B------:R1:W-:Y:S01]  /*0fe0*/  @P1 LDGSTS.E.BYPASS.LTC128B.128 [R74+0xa100], [R22.64], !P4 ;  /* 0x0a100000164a1fae */ /* 0x0003e2000e101d48 */
[----:B------:R-:W-:Y:S01]  /*0ff0*/  ISETP.GT.AND P0, PT, R8, 0x60, PT ;  /* 0x000000600800780c */ /* 0x000fe20003f04270 */
[----:B------:R-:W-:Y:S01]  /*1000*/  IMAD.IADD R93, R3, 0x1, R5 ;  /* 0x00000001035d7824 */ /* 0x000fe200078e0205 */
[----:B------:R-:W-:Y:S01]  /*1010*/  SHF.R.S32.HI R3, RZ, 0x1f, R0 ;  /* 0x0000001fff037819 */ /* 0x000fe20000011400 */
[----:B------:R-:W-:Y:S01]  /*1020*/  IMAD.IADD R4, R32, 0x1, R4 ;  /* 0x0000000120047824 */ /* 0x000fe200078e0204 */
[----:B------:R1:W-:Y:S01]  /*1030*/  @P1 LDGSTS.E.BYPASS.LTC128B.128 [R74+0xe100], [R22.64+0x80], !P6 ;  /* 0x0e100080164a1fae */ /* 0x0003e2000f101d48 */
[----:B------:R-:W-:Y:S01]  /*1040*/  IMAD R5, R213, c[0x0][0x260], RZ ;  /* 0x00009800d5057a24 */ /* 0x000fe200078e02ff */
[----:B------:R-:W-:Y:S01]  /*1050*/  LEA.HI R34, R3, R0, RZ, 0x4 ;  /* 0x0000000003227211 */ /* 0x000fe200078f20ff */
[----:B------:R-:W-:Y:S01]  /*1060*/  IMAD.WIDE.U32 R2, R26, c[0x0][0x260], R32 ;  /* 0x000098001a027a25 */ /* 0x000fe200078e0020 */
[----:B------:R-:W-:-:S03]  /*1070*/  SHF.R.S32.HI R0, RZ, 0x1f, R4 ;  /* 0x0000001fff007819 */ /* 0x000fc60000011404 */
[----:B------:R-:W-:Y:S01]  /*1080*/  IMAD R5, R26, c[0x0][0x264], R5 ;  /* 0x000099001a057a24 */ /* 0x000fe200078e0205 */
[-C--:B------:R-:W-:Y:S01]  /*1090*/  LEA.HI R18, R0, R4.reuse, RZ, 0x3 ;  /* 0x0000000400127211 */ /* 0x080fe200078f18ff */
[----:B------:R-:W-:Y:S01]  /*10a0*/  IMAD.WIDE.U32 R10, R96, c[0x0][0x290], R28 ;  /* 0x0000a400600a7a25 */ /* 0x000fe200078e001c */
[----:B------:R-:W-:Y:S02]  /*10b0*/  LEA.HI R25, R0, R4, RZ, 0x6 ;  /* 0x0000000400197211 */ /* 0x000fe400078f30ff */
[----:B------:R-:W-:Y:S01]  /*10c0*/  IADD3 R3, R3, R5, RZ ;  /* 0x0000000503037210 */ /* 0x000fe20007ffe0ff */
[----:B------:R-:W-:Y:S01]  /*10d0*/  IMAD R0, R39, c[0x0][0x290], RZ ;  /* 0x0000a40027007a24 */ /* 0x000fe200078e02ff */
[----:B------:R-:W-:Y:S01]  /*10e0*/  LOP3.LUT R115, R18, 0xfffffff8, RZ, 0xc0, !PT ;  /* 0xfffffff812737812 */ /* 0x000fe200078ec0ff */
[----:B------:R-:W-:-:S03]  /*10f0*/  IMAD.WIDE.U32 R8, R96, c[0x0][0x280], R32 ;  /* 0x0000a00060087a25 */ /* 0x000fc600078e0020 */
[----:B------:R-:W-:Y:S01]  /*1100*/  SHF.R.S32.HI R121, RZ, 0x1f, R115 ;  /* 0x0000001fff797819 */ /* 0x000fe20000011473 */
[----:B------:R-:W-:Y:S02]  /*1110*/  IMAD R0, R96, c[0x0][0x294], R0 ;  /* 0x0000a50060007a24 */ /* 0x000fe400078e0200 */
[----:B------:R-:W-:Y:S01]  /*1120*/  IMAD.MOV.U32 R106, RZ, RZ, R8 ;  /* 0x000000ffff6a7224 */ /* 0x000fe200078e0008 */
[----:B------:R-:W-:Y:S01]  /*1130*/  SHF.R.S32.HI R8, RZ, 0x1f, R168 ;  /* 0x0000001fff087819 */ /* 0x000fe200000114a8 */
[----:B------:R-:W-:Y:S02]  /*1140*/  IMAD.IADD R109, R11, 0x1, R0 ;  /* 0x000000010b6d7824 */ /* 0x000fe400078e0200 */
[----:B------:R-:W-:Y:S01]  /*1150*/  IMAD.IADD R105, R0, 0x1, R7 ;  /* 0x0000000100697824 */ /* 0x000fe200078e0207 */
[----:B------:R-:W-:Y:S01]  /*1160*/  LEA.HI R8, R8, R168, RZ, 0x3 ;  /* 0x000000a808087211 */ /* 0x000fe200078f18ff */
[----:B------:R-:W-:Y:S02]  /*1170*/  IMAD R0, R24, c[0x0][0x268], RZ ;  /* 0x00009a0018007a24 */ /* 0x000fe400078e02ff */
[----:B------:R-:W-:-:S04]  /*1180*/  IMAD.WIDE.U32 R4, R26, c[0x0][0x210], R32 ;  /* 0x000084001a047a25 */ /* 0x000fc800078e0020 */
[C---:B------:R-:W-:Y:S01]  /*1190*/  IMAD R112, R102.reuse, c[0x0][0x26c], R0 ;  /* 0x00009b0066707a24 */ /* 0x040fe200078e0200 */
[----:B------:R-:W-:Y:S01]  /*11a0*/  SHF.R.S32.HI R0, RZ, 0x1f, R166 ;  /* 0x0000001fff007819 */ /* 0x000fe200000114a6 */
[----:B------:R-:W-:Y:S01]  /*11b0*/  IMAD.WIDE.U32 R102, R102, c[0x0][0x268], R2 ;  /* 0x00009a0066667a25 */ /* 0x000fe200078e0002 */
[----:B------:R-:W-:Y:S02]  /*11c0*/  SHF.R.S32.HI R3, RZ, 0x1f, R167 ;  /* 0x0000001fff037819 */ /* 0x000fe400000114a7 */
[----:B------:R-:W-:Y:S01]  /*11d0*/  LEA.HI R0, R0, R166, RZ, 0x3 ;  /* 0x000000a600007211 */ /* 0x000fe200078f18ff */
[----:B------:R-:W-:Y:S01]  /*11e0*/  IMAD.IADD R107, R14, 0x1, R9 ;  /* 0x000000010e6b7824 */ /* 0x000fe200078e0209 */
[----:B------:R-:W-:Y:S01]  /*11f0*/  LEA.HI R3, R3, R167, RZ, 0x3 ;  /* 0x000000a703037211 */ /* 0x000fe200078f18ff */
[----:B------:R-:W-:Y:S01]  /*1200*/  IMAD.MOV.U32 R104, RZ, RZ, R6 ;  /* 0x000000ffff687224 */ /* 0x000fe200078e0006 */
[----:B------:R-:W-:Y:S01]  /*1210*/  IADD3 R7, R5, R21, RZ ;  /* 0x0000001505077210 */ /* 0x000fe20007ffe0ff */
[----:B------:R-:W-:Y:S01]  /*1220*/  IMAD.SHL.U32 R9, R8, 0x40, RZ ;  /* 0x0000004008097824 */ /* 0x000fe200078e00ff */
[----:B------:R-:W-:Y:S01]  /*1230*/  SHF.L.U32 R5, R167, 0x6, RZ ;  /* 0x00000006a7057819 */ /* 0x000fe200000006ff */
[----:B------:R-:W-:-:S02]  /*1240*/  IMAD.MOV.U32 R6, RZ, RZ, R4 ;  /* 0x000000ffff067224 */ /* 0x000fc400078e0004 */
[----:B------:R-:W-:Y:S01]  /*1250*/  IMAD.SHL.U32 R2, R168, 0x40, RZ ;  /* 0x00000040a8027824 */ /* 0x000fe200078e00ff */
[----:B------:R-:W-:Y:S01]  /*1260*/  LOP3.LUT R5, R5, 0x1c0, RZ, 0xc0, !PT ;  /* 0x000001c005057812 */ /* 0x000fe200078ec0ff */
[----:B------:R-:W-:Y:S01]  /*1270*/  IMAD.SHL.U32 R8, R3, 0x40, RZ ;  /* 0x0000004003087824 */ /* 0x000fe200078e00ff */
[----:B------:R-:W-:Y:S01]  /*1280*/  SHF.R.S32.HI R3, RZ, 0x4, R34 ;  /* 0x00000004ff037819 */ /* 0x000fe20000011422 */
[----:B------:R-:W-:Y:S01]  /*1290*/  IMAD.SHL.U32 R4, R166, 0x40, RZ ;  /* 0x00000040a6047824 */ /* 0x000fe200078e00ff */
[----:B------:R-:W-:Y:S01]  /*12a0*/  LOP3.LUT R2, R2, 0x1c0, RZ, 0xc0, !PT ;  /* 0x000001c002027812 */ /* 0x000fe200078ec0ff */
[----:B------:R-:W-:Y:S01]  /*12b0*/  IMAD.SHL.U32 R0, R0, 0x40, RZ ;  /* 0x0000004000007824 */ /* 0x000fe200078e00ff */
[----:B------:R-:W-:Y:S01]  /*12c0*/  LEA.HI.SX32 R3, R18, R3, 0x1d ;  /* 0x0000000312037211 */ /* 0x000fe200078feaff */
[----:B------:R-:W-:Y:S01]  /*12d0*/  IMAD.MOV.U32 R108, RZ, RZ, R10 ;  /* 0x000000ffff6c7224 */ /* 0x000fe200078e000a */
[----:B------:R-:W-:Y:S01]  /*12e0*/  LOP3.LUT R4, R4, 0x1c0, RZ, 0xc0, !PT ;  /* 0x000001c004047812 */ /* 0x000fe200078ec0ff */
[----:B------:R-:W-:Y:S01]  /*12f0*/  IMAD.WIDE.U32 R106, R165, c[0x0][0x280], R106 ;  /* 0x0000a000a56a7a25 */ /* 0x000fe200078e006a */
[----:B------:R-:W-:-:S02]  /*1300*/  LOP3.LUT R10, R0, 0xfffffe00, RZ, 0xc0, !PT ;  /* 0xfffffe00000a7812 */ /* 0x000fc400078ec0ff */
[----:B------:R-:W-:Y:S01]  /*1310*/  LOP3.LUT R12, R9, 0xfffffe00, RZ, 0xc0, !PT ;  /* 0xfffffe00090c7812 */ /* 0x000fe200078ec0ff */
[----:B------:R-:W-:Y:S01]  /*1320*/  IMAD.SHL.U32 R0, R25, 0x80, RZ ;  /* 0x0000008019007824 */ /* 0x000fe200078e00ff */
[----:B------:R-:W-:Y:S01]  /*1330*/  LOP3.LUT R11, R8, 0xfffffe00, RZ, 0xc0, !PT ;  /* 0xfffffe00080b7812 */ /* 0x000fe200078ec0ff */
[----:B------:R-:W-:Y:S01]  /*1340*/  IMAD.WIDE.U32 R108, R165, c[0x0][0x290], R108 ;  /* 0x0000a400a56c7a25 */ /* 0x000fe200078e006c */
[----:B------:R-:W-:Y:S02]  /*1350*/  SHF.R.U32.HI R26, RZ, 0x3, R2 ;  /* 0x00000003ff1a7819 */ /* 0x000fe40000011602 */
[----:B------:R-:W-:Y:S01]  /*1360*/  LOP3.LUT R9, R19, 0x38, R18, 0xf8, !PT ;  /* 0x0000003813097812 */ /* 0x000fe200078ef812 */
[----:B------:R-:W-:Y:S01]  /*1370*/  IMAD.WIDE.U32 R104, R165, c[0x0][0x290], R104 ;  /* 0x0000a400a5687a25 */ /* 0x000fe200078e0068 */
[----:B------:R-:W-:Y:S02]  /*1380*/  LOP3.LUT R13, R2, 0x38, R18, 0xf8, !PT ;  /* 0x00000038020d7812 */ /* 0x000fe400078ef812 */
[----:B------:R-:W-:Y:S01]  /*1390*/  SHF.R.S32.HI R8, RZ, 0x1f, R3 ;  /* 0x0000001fff087819 */ /* 0x000fe20000011403 */
[----:B------:R-:W-:Y:S01]  /*13a0*/  IMAD.X R127, RZ, RZ, R127, P2 ;  /* 0x000000ffff7f7224 */ /* 0x000fe200010e067f */
[----:B------:R-:W-:Y:S01]  /*13b0*/  SHF.R.U32.HI R30, RZ, 0x3, R5 ;  /* 0x00000003ff1e7819 */ /* 0x000fe20000011605 */
[----:B------:R-:W-:Y:S01]  /*13c0*/  IMAD.IADD R112, R103, 0x1, R112 ;  /* 0x0000000167707824 */ /* 0x000fe200078e0270 */
[----:B------:R-:W-:-:S02]  /*13d0*/  SHF.R.U32.HI R31, RZ, 0x3, R4 ;  /* 0x00000003ff1f7819 */ /* 0x000fc40000011604 */
[--C-:B------:R-:W-:Y:S02]  /*13e0*/  LOP3.LUT R14, R5, 0x38, R18.reuse, 0xf8, !PT ;  /* 0x00000038050e7812 */ /* 0x100fe400078ef812 */
[----:B------:R-:W-:Y:S02]  /*13f0*/  LOP3.LUT R24, R4, 0x38, R18, 0xf8, !PT ;  /* 0x0000003804187812 */ /* 0x000fe400078ef812 */
[----:B------:R-:W-:Y:S02]  /*1400*/  SHF.L.U32 R97, R3, 0x3, RZ ;  /* 0x0000000303617819 */ /* 0x000fe400000006ff */
[----:B------:R-:W-:Y:S02]  /*1410*/  LOP3.LUT R0, R0, 0xffffe000, RZ, 0xc0, !PT ;  /* 0xffffe00000007812 */ /* 0x000fe400078ec0ff */
[----:B------:R-:W-:Y:S02]  /*1420*/  LOP3.LUT R21, R9, R36, RZ, 0x3c, !PT ;  /* 0x0000002409157212 */ /* 0x000fe400078e3cff */
[----:B------:R-:W-:-:S02]  /*1430*/  LEA.HI R25, R8, R3, RZ, 0x3 ;  /* 0x0000000308197211 */ /* 0x000fc400078f18ff */
[----:B------:R-:W-:Y:S02]  /*1440*/  LOP3.LUT R13, R13, R26, RZ, 0x3c, !PT ;  /* 0x0000001a0d0d7212 */ /* 0x000fe400078e3cff */
[----:B------:R-:W-:Y:S01]  /*1450*/  LOP3.LUT R9, R14, R30, RZ, 0x3c, !PT ;  /* 0x0000001e0e097212 */ /* 0x000fe200078e3cff */
[----:B------:R-:W-:Y:S01]  /*1460*/  @P0 IMAD.MOV.U32 R14, RZ, RZ, R20 ;  /* 0x000000ffff0e0224 */ /* 0x000fe200078e0014 */
[----:B------:R-:W-:Y:S02]  /*1470*/  LOP3.LUT R8, R24, R31, RZ, 0x3c, !PT ;  /* 0x0000001f18087212 */ /* 0x000fe400078e3cff */
[--C-:B------:R-:W-:Y:S02]  /*1480*/  LOP3.LUT R3, R19, 0x38, R97.reuse, 0xf8, !PT ;  /* 0x0000003813037812 */ /* 0x100fe400078ef861 */
[----:B------:R-:W-:Y:S02]  /*1490*/  LOP3.LUT R2, R2, 0x38, R97, 0xf8, !PT ;  /* 0x0000003802027812 */ /* 0x000fe400078ef861 */
[----:B------:R-:W-:-:S02]  /*14a0*/  IADD3 R38, R21, R0, R27 ;  /* 0x0000000015267210 */ /* 0x000fc40007ffe01b */
[-C--:B------:R-:W-:Y:S02]  /*14b0*/  IADD3 R34, R13, R0.reuse, R12 ;  /* 0x000000000d227210 */ /* 0x080fe40007ffe00c */
[----:B------:R-:W-:Y:S01]  /*14c0*/  IADD3 R21, R8, R0, R10 ;  /* 0x0000000008157210 */ /* 0x000fe20007ffe00a */
[----:B------:R-:W-:Y:S01]  /*14d0*/  @P0 IMAD R8, R40, 0x60, RZ ;  /* 0x0000006028080824 */ /* 0x000fe200078e02ff */
[----:B------:R-:W-:Y:S01]  /*14e0*/  LOP3.LUT R19, R3, R36, RZ, 0x3c, !PT ;  /* 0x0000002403137212 */ /* 0x000fe200078e3cff */
[----:B------:R-:W-:Y:S01]  /*14f0*/  IMAD.SHL.U32 R152, R38, 0x2, RZ ;  /* 0x0000000226987824 */ /* 0x000fe200078e00ff */
[----:B------:R-:W-:Y:S01]  /*1500*/  LOP3.LUT R13, R2, R26, RZ, 0x3c, !PT ;  /* 0x0000001a020d7212 */ /* 0x000fe200078e3cff */
[----:B------:R-:W-:Y:S01]  /*1510*/  @P0 IMAD.WIDE.U32 R2, R169, 0x60, R14 ;  /* 0x00000060a9020825 */ /* 0x000fe200078e000e */
[----:B------:R-:W-:Y:S02]  /*1520*/  IADD3 R24, R9, R0, R11 ;  /* 0x0000000009187210 */ /* 0x000fe40007ffe00b */
[--C-:B------:R-:W-:Y:S01]  /*1530*/  LOP3.LUT R9, R5, 0x38, R97.reuse, 0xf8, !PT ;  /* 0x0000003805097812 */ /* 0x100fe200078ef861 */
[----:B------:R-:W-:Y:S01]  /*1540*/  @P0 IMAD.IADD R8, R3, 0x1, R8 ;  /* 0x0000000103080824 */ /* 0x000fe200078e0208 */
[----:B------:R-:W-:Y:S01]  /*1550*/  LOP3.LUT R5, R4, 0x38, R97, 0xf8, !PT ;  /* 0x0000003804057812 */ /* 0x000fe200078ef861 */
[----:B------:R-:W-:Y:S01]  /*1560*/  IMAD.SHL.U32 R0, R25, 0x400, RZ ;  /* 0x0000040019007824 */ /* 0x000fe200078e00ff */
[----:B------:R-:W-:Y:S01]  /*1570*/  @P0 LEA R4, P1, R2, c[0x0][0x220], 0x1 ;  /* 0x0000880002040a11 */ /* 0x000fe200078208ff */
[----:B------:R-:W-:Y:S01]  /*1580*/  IMAD.SHL.U32 R151, R34, 0x2, RZ ;  /* 0x0000000222977824 */ /* 0x000fe200078e00ff */
[----:B------:R-:W-:Y:S01]  /*1590*/  LOP3.LUT R3, R5, R31, RZ, 0x3c, !PT ;  /* 0x0000001f05037212 */ /* 0x000fe200078e3cff */
[----:B------:R-:W-:Y:S01]  /*15a0*/  IMAD.SHL.U32 R150, R24, 0x2, RZ ;  /* 0x0000000218967824 */ /* 0x000fe200078e00ff */
[----:B------:R-:W-:Y:S01]  /*15b0*/  @P0 LEA.HI.X R5, R2, c[0x0][0x224], R8, 0x1, P1 ;  /* 0x0000890002050a11 */ /* 0x000fe200008f0c08 */
[----:B------:R-:W-:Y:S01]  /*15c0*/  IMAD.SHL.U32 R149, R21, 0x2, RZ ;  /* 0x0000000215957824 */ /* 0x000fe200078e00ff */
[----:B------:R-:W-:-:S02]  /*15d0*/  LOP3.LUT R0, R0, 0xffffe000, RZ, 0xc0, !PT ;  /* 0xffffe00000007812 */ /* 0x000fc400078ec0ff */
[----:B------:R-:W-:Y:S01]  /*15e0*/  LOP3.LUT R9, R9, R30, RZ, 0x3c, !PT ;  /* 0x0000001e09097212 */ /* 0x000fe200078e3cff */
[----:B------:R2:W-:Y:S01]  /*15f0*/  @P0 LDGSTS.E.BYPASS.LTC128B.128 [R74+0xb100], [R4.64], !P4 ;  /* 0x0b100000044a0fae */ /* 0x0005e2000e101d48 */
[----:B------:R-:W-:Y:S02]  /*1600*/  SEL R2, R17, RZ, !P5 ;  /* 0x000000ff11027207 */ /* 0x000fe40006800000 */
[-C--:B------:R-:W-:Y:S01]  /*1610*/  IADD3 R19, R19, R0.reuse, R27 ;  /* 0x0000000013137210 */ /* 0x080fe20007ffe01b */
[----:B------:R2:W-:Y:S01]  /*1620*/  @P0 LDGSTS.E.BYPASS.LTC128B.128 [R74+0xf100], [R4.64+0x80], !P6 ;  /* 0x0f100080044a0fae */ /* 0x0005e2000f101d48 */
[-C--:B------:R-:W-:Y:S02]  /*1630*/  IADD3 R13, R13, R0.reuse, R12 ;  /* 0x000000000d0d7210 */ /* 0x080fe40007ffe00c */
[-C--:B------:R-:W-:Y:S01]  /*1640*/  IADD3 R11, R9, R0.reuse, R11 ;  /* 0x00000000090b7210 */ /* 0x080fe20007ffe00b */
[----:B------:R-:W0:Y:S01]  /*1650*/  LDGDEPBAR ;  /* 0x00000000000079af */ /* 0x000e220000000000 */
[----:B------:R-:W-:Y:S01]  /*1660*/  IADD3 R10, R3, R0, R10 ;  /* 0x00000000030a7210 */ /* 0x000fe20007ffe00a */
[----:B------:R-:W-:Y:S01]  /*1670*/  IMAD R3, R2, c[0x0][0x1f0], RZ ;  /* 0x00007c0002037a24 */ /* 0x000fe200078e02ff */
[----:B------:R-:W-:Y:S01]  /*1680*/  SEL R0, R16, RZ, !P5 ;  /* 0x000000ff10007207 */ /* 0x000fe20006800000 */
[----:B------:R-:W-:Y:S01]  /*1690*/  IMAD R2, R2, c[0x0][0x218], RZ ;  /* 0x0000860002027a24 */ /* 0x000fe200078e02ff */
[----:B------:R-:W-:Y:S01]  /*16a0*/  ISETP.NE.AND P0, PT, RZ, UR6, PT ;  /* 0x00000006ff007c0c */ /* 0x000fe2000bf05270 */
[----:B------:R-:W-:Y:S01]  /*16b0*/  IMAD.SHL.U32 R146, R13, 0x2, RZ ;  /* 0x000000020d927824 */ /* 0x000fe200078e00ff */
[----:B------:R-:W-:Y:S01]  /*16c0*/  SHF.L.U64.HI R169, R169, R175, c[0x0][0x23c] ;  /* 0x00008f00a9a97619 */ /* 0x000fe200000102af */
[----:B------:R-:W-:Y:S01]  /*16d0*/  IMAD.WIDE.U32 R92, R0, c[0x0][0x1f0], R92 ;  /* 0x00007c00005c7a25 */ /* 0x000fe200078e005c */
[----:B------:R-:W-:-:S02]  /*16e0*/  P2R R162, PR, RZ, 0x1 ;  /* 0x00000001ffa27803 */ /* 0x000fc40000000000 */
[----:B------:R-:W-:Y:S01]  /*16f0*/  IADD3 R161, P1, R35, R96, RZ ;  /* 0x0000006023a17210 */ /* 0x000fe20007f3e0ff */
[C---:B------:R-:W-:Y:S01]  /*1700*/  IMAD R95, R0.reuse, c[0x0][0x1f4], R3 ;  /* 0x00007d00005f7a24 */ /* 0x040fe200078e0203 */
[----:B------:R-:W-:Y:S01]  /*1710*/  SHF.R.S32.HI R9, RZ, 0x1f, R166 ;  /* 0x0000001fff097819 */ /* 0x000fe200000114a6 */
[----:B------:R-:W-:Y:S01]  /*1720*/  IMAD R99, R0, c[0x0][0x21c], R2 ;  /* 0x0000870000637a24 */ /* 0x000fe200078e0202 */
[----:B------:R-:W-:Y:S01]  /*1730*/  ISETP.GE.AND P5, PT, R32, c[0x0][0x1d4], PT ;  /* 0x0000750020007a0c */ /* 0x000fe20003fa6270 */
[----:B------:R-:W-:Y:S01]  /*1740*/  IMAD.WIDE.U32 R100, R0, c[0x0][0x218], R6 ;  /* 0x0000860000647a25 */ /* 0x000fe200078e0006 */
[----:B------:R-:W-:Y:S02]  /*1750*/  SHF.R.S32.HI R0, RZ, 0x1f, R165 ;  /* 0x0000001fff007819 */ /* 0x000fe400000114a5 */
[----:B------:R-:W-:Y:S01]  /*1760*/  SHF.R.S32.HI R6, RZ, 0x1f, R168 ;  /* 0x0000001fff067819 */ /* 0x000fe200000114a8 */
[----:B------:R-:W-:Y:S01]  /*1770*/  IMAD.MOV.U32 R3, RZ, RZ, c[0x0][0x290] ;  /* 0x0000a400ff037624 */ /* 0x000fe200078e00ff */
[----:B------:R-:W-:Y:S01]  /*1780*/  SHF.R.S32.HI R7, RZ, 0x1f, R167 ;  /* 0x0000001fff077819 */ /* 0x000fe200000114a7 */
[C---:B------:R-:W-:Y:S01]  /*1790*/  IMAD R2, R0.reuse, c[0x0][0x280], RZ ;  /* 0x0000a00000027a24 */ /* 0x040fe200078e02ff */
[----:B--2---:R-:W-:Y:S01]  /*17a0*/  MOV R4, c[0x0][0x280] ;  /* 0x0000a00000047a02 */ /* 0x004fe20000000f00 */
[----:B------:R-:W-:Y:S01]  /*17b0*/  IMAD R0, R0, c[0x0][0x290], RZ ;  /* 0x0000a40000007a24 */ /* 0x000fe200078e02ff */
[----:B------:R-:W-:Y:S01]  /*17c0*/  IADD3 R30, R28, 0x20, RZ ;  /* 0x000000201c1e7810 */ /* 0x000fe20007ffe0ff */
[----:B------:R-:W-:Y:S01]  /*17d0*/  IMAD.MOV.U32 R5, RZ, RZ, c[0x0][0x1e0] ;  /* 0x00007800ff057624 */ /* 0x000fe200078e00ff */
[C---:B------:R-:W-:Y:S01]  /*17e0*/  SHF.L.U64.HI R174, R4.reuse, R175, c[0x0][0x284] ;  /* 0x0000a10004ae7619 */ /* 0x040fe200000102af */
[C---:B------:R-:W-:Y:S01]  /*17f0*/  IMAD.SHL.U32 R203, R4.reuse, 0x40, RZ ;  /* 0x0000004004cb7824 */ /* 0x040fe200078e00ff */
[C---:B------:R-:W-:Y:S01]  /*1800*/  SHF.L.U64.HI R192, R4.reuse, R193, c[0x0][0x284] ;  /* 0x0000a10004c07619 */ /* 0x040fe200000102c1 */
[C---:B------:R-:W-:Y:S01]  /*1810*/  IMAD.SHL.U32 R206, R4.reuse, 0x20, RZ ;  /* 0x0000002004ce7824 */ /* 0x040fe200078e00ff */
[C---:B------:R-:W-:Y:S01]  /*1820*/  SHF.L.U64.HI R176, R4.reuse, R177, c[0x0][0x284] ;  /* 0x0000a10004b07619 */ /* 0x040fe200000102b1 */
[C---:B------:R-:W-:Y:S01]  /*1830*/  IMAD.WIDE.U32 R198, R4.reuse, 0x60, RZ ;  /* 0x0000006004c67825 */ /* 0x040fe200078e00ff */
[----:B------:R-:W-:-:S02]  /*1840*/  SHF.L.U32 R205, R4, 0x7, RZ ;  /* 0x0000000704cd7819 */ /* 0x000fc400000006ff */
[----:B------:R-:W-:Y:S01]  /*1850*/  SHF.L.U64.HI R194, R5, R175, c[0x0][0x1e4] ;  /* 0x0000790005c27619 */ /* 0x000fe200000102af */
[----:B------:R-:W-:Y:S01]  /*1860*/  IMAD R4, R165, c[0x0][0x294], R0 ;  /* 0x0000a500a5047a24 */ /* 0x000fe200078e0200 */
[----:B------:R-:W-:Y:S01]  /*1870*/  IADD3 R0, P0, R96, 0x20, RZ ;  /* 0x0000002060007810 */ /* 0x000fe20007f1e0ff */
[C---:B------:R-:W-:Y:S01]  /*1880*/  IMAD.SHL.U32 R210, R5.reuse, 0x40, RZ ;  /* 0x0000004005d27824 */ /* 0x040fe200078e00ff */
[C---:B------:R-:W-:Y:S01]  /*1890*/  SHF.L.U64.HI R191, R5.reuse, R193, c[0x0][0x1e4] ;  /* 0x0000790005bf7619 */ /* 0x040fe200000102c1 */
[C---:B------:R-:W-:Y:S01]  /*18a0*/  IMAD.SHL.U32 R207, R5.reuse, 0x80, RZ ;  /* 0x0000008005cf7824 */ /* 0x040fe200078e00ff */
[C---:B------:R-:W-:Y:S01]  /*18b0*/  SHF.L.U64.HI R183, R5.reuse, R177, c[0x0][0x1e4] ;  /* 0x0000790005b77619 */ /* 0x040fe200000102b1 */
[C---:B------:R-:W-:Y:S01]  /*18c0*/  IMAD.WIDE.U32 R170, R5.reuse, 0x60, RZ ;  /* 0x0000006005aa7825 */ /* 0x040fe200078e00ff */
[----:B------:R-:W-:Y:S02]  /*18d0*/  SHF.L.U32 R209, R5, 0x5, RZ ;  /* 0x0000000505d17819 */ /* 0x000fe400000006ff */
[----:B------:R-:W-:Y:S01]  /*18e0*/  SHF.L.U64.HI R175, R3, R175, c[0x0][0x294] ;  /* 0x0000a50003af7619 */ /* 0x000fe200000102af */
[----:B------:R-:W-:Y:S01]  /*18f0*/  IMAD R5, R165, c[0x0][0x284], R2 ;  /* 0x0000a100a5057a24 */ /* 0x000fe200078e0202 */
[----:B------:R-:W-:Y:S01]  /*1900*/  IADD3.X R2, RZ, R39, RZ, P0, !PT ;  /* 0x00000027ff027210 */ /* 0x000fe200007fe4ff */
[C---:B------:R-:W-:Y:S01]  /*1910*/  IMAD.SHL.U32 R204, R3.reuse, 0x40, RZ ;  /* 0x0000004003cc7824 */ /* 0x040fe200078e00ff */
[C---:B------:R-:W-:Y:S01]  /*1920*/  SHF.L.U64.HI R193, R3.reuse, R193, c[0x0][0x294] ;  /* 0x0000a50003c17619 */ /* 0x040fe200000102c1 */
[C---:B------:R-:W-:Y:S01]  /*1930*/  IMAD.SHL.U32 R201, R3.reuse, 0x80, RZ ;  /* 0x0000008003c97824 */ /* 0x040fe200078e00ff */
[C---:B------:R-:W-:Y:S01]  /*1940*/  SHF.L.U64.HI R177, R3.reuse, R177, c[0x0][0x294] ;  /* 0x0000a50003b17619 */ /* 0x040fe200000102b1 */
[C---:B------:R-:W-:Y:S01]  /*1950*/  IMAD.SHL.U32 R202, R3.reuse, 0x20, RZ ;  /* 0x0000002003ca7824 */ /* 0x040fe200078e00ff */
[----:B------:R-:W-:Y:S01]  /*1960*/  IADD3 R142, P0, R32, R178, RZ ;  /* 0x000000b2208e7210 */ /* 0x000fe20007f1e0ff */
[----:B------:R-:W-:Y:S01]  /*1970*/  IMAD.WIDE.U32 R196, R3, 0x60, RZ ;  /* 0x0000006003c47825 */ /* 0x000fe200078e00ff */
[----:B------:R-:W-:-:S02]  /*1980*/  IADD3 R128, R199, UR5, RZ ;  /* 0x00000005c7807c10 */ /* 0x000fc4000fffe0ff */
[----:B------:R-:W-:Y:S01]  /*1990*/  IADD3 R122, R5, R107, RZ ;  /* 0x0000006b057a7210 */ /* 0x000fe20007ffe0ff */
[----:B------:R-:W-:Y:S01]  /*19a0*/  IMAD R3, R39, c[0x0][0x1e0], RZ ;  /* 0x0000780027037a24 */ /* 0x000fe200078e02ff */
[----:B------:R-:W-:Y:S01]  /*19b0*/  IADD3 R129, R197, UR4, RZ ;  /* 0x00000004c5817c10 */ /* 0x000fe2000fffe0ff */
[----:B------:R-:W-:Y:S01]  /*19c0*/  IMAD R2, R2, c[0x0][0x1e0], RZ ;  /* 0x0000780002027a24 */ /* 0x000fe200078e02ff */
[----:B------:R-:W-:Y:S01]  /*19d0*/  SHF.R.S32.HI R120, RZ, 0x1f, R97 ;  /* 0x0000001fff787819 */ /* 0x000fe20000011461 */
[----:B------:R-:W-:Y:S01]  /*19e0*/  IMAD.WIDE.U32 R134, R0, c[0x0][0x1e0], RZ ;  /* 0x0000780000867a25 */ /* 0x000fe200078e00ff */
[----:B------:R-:W-:-:S03]  /*19f0*/  SHF.L.U32 R148, R19, 0x1, RZ ;  /* 0x0000000113947819 */ /* 0x000fc600000006ff */
[----:B------:R-:W-:Y:S02]  /*1a00*/  IMAD R3, R96, c[0x0][0x1e4], R3 ;  /* 0x0000790060037a24 */ /* 0x000fe400078e0203 */
[----:B------:R-:W-:Y:S02]  /*1a10*/  IMAD R8, R0, c[0x0][0x1e4], R2 ;  /* 0x0000790000087a24 */ /* 0x000fe400078e0202 */
[----:B------:R-:W-:Y:S01]  /*1a20*/  IMAD.X R160, R37, 0x1, R39, P1 ;  /* 0x0000000125a07824 */ /* 0x000fe200008e0627 */
[----:B------:R-:W-:Y:S01]  /*1a30*/  IADD3 R143, P1, R209, R134, RZ ;  /* 0x00000086d18f7210 */ /* 0x000fe20007f3e0ff */
[----:B------:R-:W-:Y:S02]  /*1a40*/  IMAD.IADD R141, R179, 0x1, R3 ;  /* 0x00000001b38d7824 */ /* 0x000fe400078e0203 */
[----:B------:R-:W-:Y:S02]  /*1a50*/  IMAD.IADD R140, R135, 0x1, R8 ;  /* 0x00000001878c7824 */ /* 0x000fe400078e0208 */
[----:B------:R-:W-:Y:S01]  /*1a60*/  IMAD.IADD R95, R93, 0x1, R95 ;  /* 0x000000015d5f7824 */ /* 0x000fe200078e025f */
[----:B------:R-:W-:Y:S01]  /*1a70*/  IADD3.X R138, R33, R141, RZ, P0, !PT ;  /* 0x0000008d218a7210 */ /* 0x000fe200007fe4ff */
[----:B------:R-:W-:Y:S01]  /*1a80*/  IMAD.X R139, R183, 0x1, R140, P1 ;  /* 0x00000001b78b7824 */ /* 0x000fe200008e068c */
[----:B------:R-:W-:Y:S01]  /*1a90*/  IADD3 R159, P0, R209, R143, RZ ;  /* 0x0000008fd19f7210 */ /* 0x000fe20007f1e0ff */
[----:B------:R-:W-:-:S02]  /*1aa0*/  IMAD R2, R6, c[0x0][0x1e0], RZ ;  /* 0x0000780006027a24 */ /* 0x000fc400078e02ff */
[----:B------:R-:W-:Y:S01]  /*1ab0*/  IMAD R0, R7, c[0x0][0x1e0], RZ ;  /* 0x0000780007007a24 */ /* 0x000fe200078e02ff */
[----:B------:R-:W-:Y:S01]  /*1ac0*/  IADD3.X R155, R183, R139, RZ, P0, !PT ;  /* 0x0000008bb79b7210 */ /* 0x000fe200007fe4ff */
[----:B------:R-:W-:Y:S01]  /*1ad0*/  IMAD R6, R9, c[0x0][0x1e0], RZ ;  /* 0x0000780009067a24 */ /* 0x000fe200078e02ff */
[----:B------:R-:W-:Y:S01]  /*1ae0*/  IADD3 R114, P0, R142, R92, RZ ;  /* 0x0000005c8e727210 */ /* 0x000fe20007f1e0ff */
[----:B------:R-:W-:Y:S02]  /*1af0*/  IMAD R7, R168, c[0x0][0x1e4], R2 ;  /* 0x00007900a8077a24 */ /* 0x000fe400078e0202 */
[----:B------:R-:W-:Y:S02]  /*1b00*/  IMAD R2, R167, c[0x0][0x1e4], R0 ;  /* 0x00007900a7027a24 */ /* 0x000fe400078e0200 */
[----:B------:R-:W-:Y:S01]  /*1b10*/  IMAD.X R113, R138, 0x1, R95, P0 ;  /* 0x000000018a717824 */ /* 0x000fe200000e065f */
[----:B------:R-:W-:Y:S01]  /*1b20*/  IADD3 R124, P0, R92, 0x40, RZ ;  /* 0x000000405c7c7810 */ /* 0x000fe20007f1e0ff */
[----:B------:R-:W-:-:S02]  /*1b30*/  IMAD R0, R166, c[0x0][0x1e4], R6 ;  /* 0x00007900a6007a24 */ /* 0x000fc400078e0206 */
[----:B------:R-:W-:Y:S02]  /*1b40*/  IMAD.IADD R190, R171, 0x1, R190 ;  /* 0x00000001abbe7824 */ /* 0x000fe400078e02be */
[----:B------:R-:W-:Y:S01]  /*1b50*/  IMAD.X R116, RZ, RZ, R95, P0 ;  /* 0x000000ffff747224 */ /* 0x000fe200000e065f */
[----:B------:R-:W-:Y:S01]  /*1b60*/  IADD3 R118, P0, R114, 0x40, RZ ;  /* 0x0000004072767810 */ /* 0x000fe20007f1e0ff */
[----:B------:R-:W-:Y:S02]  /*1b70*/  IMAD.IADD R158, R189, 0x1, R7 ;  /* 0x00000001bd9e7824 */ /* 0x000fe400078e0207 */
[----:B------:R-:W-:Y:S01]  /*1b80*/  IMAD.IADD R156, R187, 0x1, R2 ;  /* 0x00000001bb9c7824 */ /* 0x000fe200078e0202 */
[----:B------:R-:W-:Y:S01]  /*1b90*/  IADD3.X R117, RZ, R113, RZ, P0, !PT ;  /* 0x00000071ff757210 */ /* 0x000fe200007fe4ff */
[----:B------:R-:W-:Y:S02]  /*1ba0*/  IMAD.IADD R154, R185, 0x1, R0 ;  /* 0x00000001b99a7824 */ /* 0x000fe400078e0200 */
[----:B------:R-:W-:-:S02]  /*1bb0*/  IMAD.IADD R125, R111, 0x1, R5 ;  /* 0x000000016f7d7824 */ /* 0x000fc400078e0205 */
[----:B------:R-:W-:Y:S02]  /*1bc0*/  IMAD.IADD R123, R109, 0x1, R4 ;  /* 0x000000016d7b7824 */ /* 0x000fe400078e0204 */
[----:B------:R-:W-:Y:S02]  /*1bd0*/  IMAD.IADD R119, R4, 0x1, R105 ;  /* 0x0000000104777824 */ /* 0x000fe400078e0269 */
[----:B------:R-:W-:Y:S02]  /*1be0*/  IMAD.IADD R99, R101, 0x1, R99 ;  /* 0x0000000165637824 */ /* 0x000fe400078e0263 */
[----:B------:R-:W-:Y:S02]  /*1bf0*/  IMAD.SHL.U32 R145, R11, 0x2, RZ ;  /* 0x000000020b917824 */ /* 0x000fe400078e00ff */
[----:B------:R-:W-:Y:S01]  /*1c00*/  IMAD.SHL.U32 R144, R10, 0x2, RZ ;  /* 0x000000020a907824 */ /* 0x000fe200078e00ff */
[----:B-1----:R-:W-:Y:S06]  /*1c10*/  BAR.SYNC.DEFER_BLOCKING 0x0 ;  /* 0x0000000000007b1d */ /* 0x002fec0000010000 */
.L_x_102:
[-C--:B------:R-:W-:Y:S01]  /*1c20*/  IMAD R0, R191, R91.reuse, RZ ;  /* 0x0000005bbf007224 */ /* 0x080fe200078e02ff */
[----:B------:R-:W-:Y:S04]  /*1c30*/  DEPBAR.LE SB0, 0x0 ;  /* 0x000080000000791a */ /* 0x000fe80000000000 */
[----:B------:R-:W-:Y:S01]  /*1c40*/  BAR.SYNC.DEFER_BLOCKING 0x0 ;  /* 0x0000000000007b1d */ /* 0x000fe20000010000 */
[----:B------:R-:W-:Y:S01]  /*1c50*/  ISETP.GE.AND P0, PT, R212, 0x1, PT ;  /* 0x00000001d400780c */ /* 0x000fe20003f06270 */
[----:B------:R-:W-:Y:S01]  /*1c60*/  IMAD.WIDE.U32 R84, R207, R91, RZ ;  /* 0x0000005bcf547225 */ /* 0x000fe200078e00ff */
[----:B------:R-:W-:Y:S05]  /*1c70*/  SHF.R.S32.HI R98, RZ, 0x1f, R91 ;  /* 0x0000001fff627819 */ /* 0x000fea000001145b */
[----:B------:R-:W-:Y:S05]  /*1c80*/  IMAD R0, R98, R207, R0 ;  /* 0x000000cf62007224 */ /* 0x000fea00078e0200 */
[----:B------:R-:W-:Y:S01]  /*1c90*/  IADD3 R90, R85, R0, RZ ;  /* 0x00000000555a7210 */ /* 0x000fe20007ffe0ff */
[----:B------:R-:W-:Y:S01]  /*1ca0*/  BSSY B2, `(.L_x_56) ;  /* 0x0000525000027945 */ /* 0x000fe20003800000 */
[----:B--2---:R-:W-:-:S05]  /*1cb0*/  @!P0 BRA `(.L_x_57) ;  /* 0x00004d5000008947 */ /* 0x004fca0003800000 */
[-C--:B------:R-:W-:Y:S01]  /*1cc0*/  IMAD R2, R192, R91.reuse, RZ ;  /* 0x0000005bc0027224 */ /* 0x080fe200078e02ff */
[----:B------:R-:W-:Y:S01]  /*1cd0*/  ISETP.NE.AND P0, PT, R162, RZ, PT ;  /* 0x000000ffa200720c */ /* 0x000fe20003f05270 */
[-C--:B------:R-:W-:Y:S02]  /*1ce0*/  IMAD R0, R193, R91.reuse, RZ ;  /* 0x0000005bc1007224 */ /* 0x080fe400078e02ff */
[----:B------:R-:W-:Y:S02]  /*1cf0*/  IMAD R3, R91, -0x80, R126 ;  /* 0xffffff805b037824 */ /* 0x000fe400078e027e */
[-C--:B------:R-:W-:Y:S03]  /*1d00*/  IMAD.WIDE.U32 R36, R205, R91.reuse, RZ ;  /* 0x0000005bcd247225 */ /* 0x080fe600078e00ff */
[----:B------:R-:W-:Y:S01]  /*1d10*/  IMNMX R75, R3, 0x80, PT ;  /* 0x00000080034b7817 */ /* 0x000fe20003800200 */
[----:B------:R-:W-:Y:S04]  /*1d20*/  IMAD.WIDE.U32 R68, R201, R91, RZ ;  /* 0x0000005bc9447225 */ /* 0x000fe800078e00ff */
[C---:B------:R-:W-:Y:S02]  /*1d30*/  IMAD R2, R98.reuse, R205, R2 ;  /* 0x000000cd62027224 */ /* 0x040fe400078e0202 */
[----:B------:R-:W-:Y:S03]  /*1d40*/  IMAD R0, R98, R201, R0 ;  /* 0x000000c962007224 */ /* 0x000fe600078e0200 */
[----:B------:R-:W-:Y:S02]  /*1d50*/  IADD3 R41, R37, R2, RZ ;  /* 0x0000000225297210 */ /* 0x000fe40007ffe0ff */
[----:B------:R-:W-:Y:S01]  /*1d60*/  IADD3 R42, R69, R0, RZ ;  /* 0x00000000452a7210 */ /* 0x000fe20007ffe0ff */
[----:B------:R-:W-:-:S05]  /*1d70*/  @!P0 BRA `(.L_x_58) ;  /* 0x000028c000008947 */ /* 0x000fca0003800000 */
[----:B------:R-:W-:Y:S01]  /*1d80*/  ISETP.GE.AND P2, PT, R96, R75, PT ;  /* 0x0000004b6000720c */ /* 0x000fe20003f46270 */
[----:B------:R-:W-:Y:S01]  /*1d90*/  BSSY B0, `(.L_x_59) ;  /* 0x000001b000007945 */ /* 0x000fe20003800000 */
[----:B------:R-:W-:Y:S01]  /*1da0*/  CS2R R16, SRZ ;  /* 0x0000000000107805 */ /* 0x000fe2000001ff00 */
[----:B------:R-:W-:Y:S01]  /*1db0*/  CS2R R12, SRZ ;  /* 0x00000000000c7805 */ /* 0x000fe2000001ff00 */
[----:B------:R-:W-:Y:S01]  /*1dc0*/  CS2R R2, SRZ ;  /* 0x0000000000027805 */ /* 0x000fe2000001ff00 */
[----:B------:R-:W-:Y:S01]  /*1dd0*/  CS2R R44, SRZ ;  /* 0x00000000002c7805 */ /* 0x000fe2000001ff00 */
[----:B------:R-:W-:Y:S07]  /*1de0*/  CS2R R38, SRZ ;  /* 0x0000000000267805 */ /* 0x000fee000001ff00 */
[----:B------:R-:W-:-:S05]  /*1df0*/  @P2 BRA `(.L_x_60) ;  /* 0x0000014000002947 */ /* 0x000fca0003800000 */
[----:B------:R-:W-:Y:S01]  /*1e00*/  IADD3 R0, P0, R110, R36, RZ ;  /* 0x000000246e007210 */ /* 0x000fe20007f1e0ff */
[----:B------:R-:W-:Y:S01]  /*1e10*/  CS2R R38, SRZ ;  /* 0x0000000000267805 */ /* 0x000fe2000001ff00 */
[----:B------:R-:W-:Y:S01]  /*1e20*/  CS2R R12, SRZ ;  /* 0x00000000000c7805 */ /* 0x000fe2000001ff00 */
[----:B------:R-:W-:Y:S02]  /*1e30*/  CS2R R44, SRZ ;  /* 0x00000000002c7805 */ /* 0x000fe4000001ff00 */
[----:B------:R-:W-:Y:S01]  /*1e40*/  IMAD.X R3, R41, 0x1, R125, P0 ;  /* 0x0000000129037824 */ /* 0x000fe200000e067d */
[----:B------:R-:W-:Y:S05]  /*1e50*/  IADD3 R2, P0, R108, R68, RZ ;  /* 0x000000446c027210 */ /* 0x000fea0007f1e0ff */
[----:B------:R-:W-:Y:S01]  /*1e60*/  IMAD.X R5, R42, 0x1, R123, P0 ;  /* 0x000000012a057824 */ /* 0x000fe200000e067b */
[C---:B------:R-:W-:Y:S04]  /*1e70*/  LEA R6, P0, R0.reuse, c[0x0][0x270], 0x1 ;  /* 0x00009c0000067a11 */ /* 0x040fe800078008ff */
[----:B------:R-:W-:Y:S02]  /*1e80*/  LEA.HI.X R7, R0, c[0x0][0x274], R3, 0x1, P0 ;  /* 0x00009d0000077a11 */ /* 0x000fe400000f0c03 */
[C---:B------:R-:W-:Y:S04]  /*1e90*/  LEA R4, P0, R2.reuse, c[0x0][0x288], 0x1 ;  /* 0x0000a20002047a11 */ /* 0x040fe800078008ff */
[----:B------:R-:W-:Y:S02]  /*1ea0*/  LEA.HI.X R5, R2, c[0x0][0x28c], R5, 0x1, P0 ;  /* 0x0000a30002057a11 */ /* 0x000fe400000f0c05 */
[----:B------:R-:W-:Y:S01]  /*1eb0*/  ISETP.GE.AND P0, PT, R28, c[0x0][0x27c], PT ;  /* 0x00009f001c007a0c */ /* 0x000fe20003f06270 */
[----:B------:R-:W-:Y:S11]  /*1ec0*/  CS2R R2, SRZ ;  /* 0x0000000000027805 */ /* 0x000ff6000001ff00 */
[----:B------:R-:W-:Y:S01]  /*1ed0*/  @!UPT UIADD3 URZ, URZ, URZ, URZ ;  /* 0x0000003f3f3ff290 */ /* 0x000fe2000fffe03f */
[----:B------:R1:W5:Y:S04]  /*1ee0*/  @!P0 LDG.E.64 R2, [R6.64] ;  /* 0x0000000806028981 */ /* 0x000368000c1e1b00 */
[----:B------:R1:W5:Y:S01]  /*1ef0*/  @!P0 LDG.E.64 R38, [R4.64] ;  /* 0x0000000804268981 */ /* 0x000362000c1e1b00 */
[----:B------:R-:W-:Y:S11]  /*1f00*/  ISETP.GE.AND P0, PT, R30, c[0x0][0x27c], PT ;  /* 0x00009f001e007a0c */ /* 0x000ff60003f06270 */
[----:B------:R-:W-:Y:S02]  /*1f10*/  @!UPT UIADD3 URZ, URZ, URZ, URZ ;  /* 0x0000003f3f3ff290 */ /* 0x000fe4000fffe03f */
[----:B------:R1:W5:Y:S04]  /*1f20*/  @!P0 LDG.E.64 R12, [R6.64+0x40] ;  /* 0x00004008060c8981 */ /* 0x000368000c1e1b00 */
[----:B------:R1:W5:Y:S02]  /*1f30*/  @!P0 LDG.E.64 R44, [R4.64+0x40] ;  /* 0x00004008042c8981 */ /* 0x000364000c1e1b00 */
.L_x_60:
[----:B------:R-:W-:Y:S05]  /*1f40*/  BSYNC B0 ;  /* 0x0000000000007941 */ /* 0x000fea0003800000 */
.L_x_59:
[----:B------:R-:W-:Y:S01]  /*1f50*/  ISETP.GE.AND P3, PT, R168, R75, PT ;  /* 0x0000004ba800720c */ /* 0x000fe20003f66270 */
[----:B-----5:R-:W-:Y:S01]  /*1f60*/  IMAD.MOV.U32 R0, RZ, RZ, R12 ;  /* 0x000000ffff007224 */ /* 0x020fe200078e000c */
[----:B-1----:R-:W-:Y:S01]  /*1f70*/  MOV R6, R44 ;  /* 0x0000002c00067202 */ /* 0x002fe20000000f00 */
[----:B------:R-:W-:Y:S01]  /*1f80*/  IMAD.MOV.U32 R5, RZ, RZ, R13 ;  /* 0x000000ffff057224 */ /* 0x000fe200078e000d */
[----:B------:R-:W-:Y:S01]  /*1f90*/  BSSY B0, `(.L_x_61) ;  /* 0x0000023000007945 */ /* 0x000fe20003800000 */
[----:B------:R-:W-:Y:S01]  /*1fa0*/  IMAD.MOV.U32 R4, RZ, RZ, R2 ;  /* 0x000000ffff047224 */ /* 0x000fe200078e0002 */
[----:B------:R-:W-:Y:S01]  /*1fb0*/  PRMT R43, R6, 0x7610, R43 ;  /* 0x00007610062b7816 */ /* 0x000fe2000000002b */
[----:B------:R-:W-:Y:S01]  /*1fc0*/  CS2R R14, SRZ ;  /* 0x00000000000e7805 */ /* 0x000fe2000001ff00 */
[----:B------:R-:W-:Y:S01]  /*1fd0*/  PRMT R26, R5, 0x5410, R0 ;  /* 0x00005410051a7816 */ /* 0x000fe20000000000 */
[----:B------:R-:W-:Y:S01]  /*1fe0*/  IMAD.MOV.U32 R0, RZ, RZ, R3 ;  /* 0x000000ffff007224 */ /* 0x000fe200078e0003 */
[----:B------:R-:W-:Y:S01]  /*1ff0*/  CS2R R48, SRZ ;  /* 0x0000000000307805 */ /* 0x000fe2000001ff00 */
[----:B------:R-:W-:Y:S01]  /*2000*/  IMAD.MOV.U32 R5, RZ, RZ, R45 ;  /* 0x000000ffff057224 */ /* 0x000fe200078e002d */
[----:B------:R-:W-:Y:S02]  /*2010*/  CS2R R46, SRZ ;  /* 0x00000000002e7805 */ /* 0x000fe4000001ff00 */
[----:B------:R-:W-:Y:S01]  /*2020*/  PRMT R7, R0, 0x5410, R4 ;  /* 0x0000541000077816 */ /* 0x000fe20000000004 */
[----:B------:R-:W-:Y:S01]  /*2030*/  IMAD.MOV.U32 R4, RZ, RZ, R38 ;  /* 0x000000ffff047224 */ /* 0x000fe200078e0026 */
[----:B------:R-:W-:Y:S02]  /*2040*/  MOV R0, R39 ;  /* 0x0000002700007202 */ /* 0x000fe40000000f00 */
[----:B------:R-:W-:Y:S02]  /*2050*/  PRMT R43, R43, 0x5410, R5 ;  /* 0x000054102b2b7816 */ /* 0x000fe40000000005 */
[----:B------:R-:W-:Y:S01]  /*2060*/  PRMT R40, R4, 0x5410, R0 ;  /* 0x0000541004287816 */ /* 0x000fe20000000000 */
[----:B------:R-:W-:-:S05]  /*2070*/  @P3 BRA `(.L_x_62) ;  /* 0x0000014000003947 */ /* 0x000fca0003800000 */
[----:B------:R-:W-:Y:S01]  /*2080*/  IADD3 R0, P1, P0, R110, R36, R206 ;  /* 0x000000246e007210 */ /* 0x000fe2000783e0ce */
[----:B------:R-:W-:Y:S01]  /*2090*/  CS2R R14, SRZ ;  /* 0x00000000000e7805 */ /* 0x000fe2000001ff00 */
[----:B------:R-:W-:Y:S01]  /*20a0*/  CS2R R46, SRZ ;  /* 0x00000000002e7805 */ /* 0x000fe2000001ff00 */
[----:B------:R-:W-:Y:S01]  /*20b0*/  CS2R R16, SRZ ;  /* 0x0000000000107805 */ /* 0x000fe2000001ff00 */
[----:B------:R-:W-:Y:S01]  /*20c0*/  IADD3.X R4, R125, R41, R176, P1, P0 ;  /* 0x000000297d047210 */ /* 0x000fe20000fe04b0 */
[----:B------:R-:W-:Y:S01]  /*20d0*/  CS2R R48, SRZ ;  /* 0x0000000000307805 */ /* 0x000fe2000001ff00 */
[----:B------:R-:W-:Y:S04]  /*20e0*/  IADD3 R5, P1, P0, R108, R68, R202 ;  /* 0x000000446c057210 */ /* 0x000fe8000783e0ca */
[----:B------:R-:W-:Y:S02]  /*20f0*/  IADD3.X R6, R123, R42, R177, P1, P0 ;  /* 0x0000002a7b067210 */ /* 0x000fe40000fe04b1 */
[C---:B------:R-:W-:Y:S04]  /*2100*/  LEA R8, P0, R0.reuse, c[0x0][0x270], 0x1 ;  /* 0x00009c0000087a11 */ /* 0x040fe800078008ff */
[----:B------:R-:W-:Y:S02]  /*2110*/  LEA.HI.X R9, R0, c[0x0][0x274], R4, 0x1, P0 ;  /* 0x00009d0000097a11 */ /* 0x000fe400000f0c04 */
[C---:B------:R-:W-:Y:S04]  /*2120*/  LEA R4, P0, R5.reuse, c[0x0][0x288], 0x1 ;  /* 0x0000a20005047a11 */ /* 0x040fe800078008ff */
[----:B------:R-:W-:Y:S02]  /*2130*/  LEA.HI.X R5, R5, c[0x0][0x28c], R6, 0x1, P0 ;  /* 0x0000a30005057a11 */ /* 0x000fe400000f0c06 */
[----:B------:R-:W-:Y:S11]  /*2140*/  ISETP.GE.AND P0, PT, R28, c[0x0][0x27c], PT ;  /* 0x00009f001c007a0c */ /* 0x000ff60003f06270 */
[----:B------:R-:W-:Y:S02]  /*2150*/  @!UPT UIADD3 URZ, URZ, URZ, URZ ;  /* 0x0000003f3f3ff290 */ /* 0x000fe4000fffe03f */
[----:B------:R1:W5:Y:S04]  /*2160*/  @!P0 LDG.E.64 R14, [R8.64] ;  /* 0x00000008080e8981 */ /* 0x000368000c1e1b00 */
[----:B------:R1:W5:Y:S01]  /*2170*/  @!P0 LDG.E.64 R46, [R4.64] ;  /* 0x00000008042e8981 */ /* 0x000362000c1e1b00 */
[----:B------:R-:W-:Y:S11]  /*2180*/  ISETP.GE.AND P0, PT, R30, c[0x0][0x27c], PT ;  /* 0x00009f001e007a0c */ /* 0x000ff60003f06270 */
[----:B------:R-:W-:Y:S02]  /*2190*/  @!UPT UIADD3 URZ, URZ, URZ, URZ ;  /* 0x0000003f3f3ff290 */ /* 0x000fe4000fffe03f */
[----:B------:R1:W5:Y:S04]  /*21a0*/  @!P0 LDG.E.64 R16, [R8.64+0x40] ;  /* 0x0000400808108981 */ /* 0x000368000c1e1b00 */
[----:B------:R1:W5:Y:S02]  /*21b0*/  @!P0 LDG.E.64 R48, [R4.64+0x40] ;  /* 0x0000400804308981 */ /* 0x000364000c1e1b00 */
.L_x_62:
[----:B------:R-:W-:Y:S05]  /*21c0*/  BSYNC B0 ;  /* 0x0000000000007941 */ /* 0x000fea0003800000 */
.L_x_61:
[----:B------:R-:W-:Y:S01]  /*21d0*/  ISETP.GE.AND P6, PT, R167, R75, PT ;  /* 0x0000004ba700720c */ /* 0x000fe20003fc6270 */
[----:B-----5:R-:W-:Y:S01]  /*21e0*/  IMAD.MOV.U32 R6, RZ, RZ, R16 ;  /* 0x000000ffff067224 */ /* 0x020fe200078e0010 */
[----:B-1----:R-:W-:Y:S01]  /*21f0*/  MOV R4, R14 ;  /* 0x0000000e00047202 */ /* 0x002fe20000000f00 */
[----:B------:R-:W-:Y:S01]  /*2200*/  IMAD.MOV.U32 R5, RZ, RZ, R17 ;  /* 0x000000ffff057224 */ /* 0x000fe200078e0011 */
[----:B------:R-:W-:Y:S01]  /*2210*/  BSSY B0, `(.L_x_63) ;  /* 0x0000024000007945 */ /* 0x000fe20003800000 */
[----:B------:R-:W-:Y:S01]  /*2220*/  IMAD.MOV.U32 R0, RZ, RZ, R15 ;  /* 0x000000ffff007224 */ /* 0x000fe200078e000f */
[----:B------:R-:W-:Y:S01]  /*2230*/  CS2R R24, SRZ ;  /* 0x0000000000187805 */ /* 0x000fe2000001ff00 */
[----:B------:R-:W-:Y:S01]  /*2240*/  CS2R R20, SRZ ;  /* 0x0000000000147805 */ /* 0x000fe2000001ff00 */
[----:B------:R-:W-:Y:S01]  /*2250*/  PRMT R31, R5, 0x5410, R6 ;  /* 0x00005410051f7816 */ /* 0x000fe20000000006 */
[----:B------:R-:W-:Y:S01]  /*2260*/  IMAD.MOV.U32 R6, RZ, RZ, R48 ;  /* 0x000000ffff067224 */ /* 0x000fe200078e0030 */
[----:B------:R-:W-:Y:S01]  /*2270*/  PRMT R27, R0, 0x5410, R4 ;  /* 0x00005410001b7816 */ /* 0x000fe20000000004 */
[----:B------:R-:W-:Y:S01]  /*2280*/  IMAD.MOV.U32 R4, RZ, RZ, R46 ;  /* 0x000000ffff047224 */ /* 0x000fe200078e002e */
[----:B------:R-:W-:Y:S01]  /*2290*/  MOV R5, R49 ;  /* 0x0000003100057202 */ /* 0x000fe20000000f00 */
[----:B------:R-:W-:Y:S01]  /*22a0*/  CS2R R18, SRZ ;  /* 0x0000000000127805 */ /* 0x000fe2000001ff00 */
[----:B------:R-:W-:Y:S01]  /*22b0*/  MOV R0, R47 ;  /* 0x0000002f00007202 */ /* 0x000fe20000000f00 */
[----:B------:R-:W-:Y:S01]  /*22c0*/  CS2R R52, SRZ ;  /* 0x0000000000347805 */ /* 0x000fe2000001ff00 */
[----:B------:R-:W-:Y:S01]  /*22d0*/  PRMT R59, R6, 0x5410, R5 ;  /* 0x00005410063b7816 */ /* 0x000fe20000000005 */
[----:B------:R-:W-:Y:S01]  /*22e0*/  CS2R R50, SRZ ;  /* 0x0000000000327805 */ /* 0x000fe2000001ff00 */
        /* <DEDUP_REMOVED lines=22> */
.L_x_64:
[----:B------:R-:W-:Y:S05]  /*2450*/  BSYNC B0 ;  /* 0x0000000000007941 */ /* 0x000fea0003800000 */
.L_x_63:
        /* <DEDUP_REMOVED lines=38> */
.L_x_66:
[----:B------:R-:W-:Y:S05]  /*26c0*/  BSYNC B0 ;  /* 0x0000000000007941 */ /* 0x000fea0003800000 */
.L_x_65:
[----:B-1---5:R-:W-:Y:S01]  /*26d0*/  MOV R4, R22 ;  /* 0x0000001600047202 */ /* 0x022fe20000000f00 */
[----:B------:R-:W-:Y:S01]  /*26e0*/  IMAD.MOV.U32 R6, RZ, RZ, R24 ;  /* 0x000000ffff067224 */ /* 0x000fe200078e0018 */
[----:B------:R-:W-:Y:S01]  /*26f0*/  BSSY B1, `(.L_x_67) ;  /* 0x0000084000017945 */ /* 0x000fe20003800000 */
[----:B------:R-:W-:Y:S02]  /*2700*/  IMAD.MOV.U32 R5, RZ, RZ, R25 ;  /* 0x000000ffff057224 */ /* 0x000fe400078e0019 */
[----:B------:R-:W-:Y:S03]  /*2710*/  IMAD.MOV.U32 R0, RZ, RZ, R23 ;  /* 0x000000ffff007224 */ /* 0x000fe600078e0017 */
[----:B------:R-:W-:Y:S01]  /*2720*/  PRMT R37, R5, 0x5410, R6 ;  /* 0x0000541005257816 */ /* 0x000fe20000000006 */
[----:B------:R-:W-:Y:S01]  /*2730*/  IMAD.MOV.U32 R6, RZ, RZ, R56 ;  /* 0x000000ffff067224 */ /* 0x000fe200078e0038 */
[----:B------:R-:W-:Y:S01]  /*2740*/  PRMT R36, R0, 0x5410, R4 ;  /* 0x0000541000247816 */ /* 0x000fe20000000004 */
[----:B------:R-:W-:Y:S01]  /*2750*/  IMAD.MOV.U32 R4, RZ, RZ, R54 ;  /* 0x000000ffff047224 */ /* 0x000fe200078e0036 */
[----:B------:R-:W-:Y:S02]  /*2760*/  MOV R5, R57 ;  /* 0x0000003900057202 */ /* 0x000fe40000000f00 */
[----:B------:R-:W-:Y:S02]  /*2770*/  MOV R0, R55 ;  /* 0x0000003700007202 */ /* 0x000fe40000000f00 */
[----:B------:R-:W-:Y:S02]  /*2780*/  PRMT R63, R6, 0x5410, R5 ;  /* 0x00005410063f7816 */ /* 0x000fe40000000005 */
[----:B------:R-:W-:Y:S01]  /*2790*/  PRMT R62, R4, 0x5410, R0 ;  /* 0x00005410043e7816 */ /* 0x000fe20000000000 */
[----:B------:R-:W-:-:S05]  /*27a0*/  @P2 BRA `(.L_x_68) ;  /* 0x0000078000002947 */ /* 0x000fca0003800000 */
[----:B------:R-:W-:Y:S01]  /*27b0*/  IADD3 R66, P0, R142, R84, RZ ;  /* 0x000000548e427210 */ /* 0x000fe20007f1e0ff */
[----:B------:R-:W-:Y:S03]  /*27c0*/  BSSY B0, `(.L_x_69) ;  /* 0x000003b000007945 */ /* 0x000fe60003800000 */
[----:B------:R-:W-:Y:S01]  /*27d0*/  IADD3.X R67, R90, R138, RZ, P0, !PT ;  /* 0x0000008a5a437210 */ /* 0x000fe200007fe4ff */
[----:B------:R-:W-:-:S05]  /*27e0*/  @P5 BRA `(.L_x_70) ;  /* 0x0000038000005947 */ /* 0x000fca0003800000 */
[----:B------:R-:W-:Y:S01]  /*27f0*/  IADD3 R0, P0, R66, R92, RZ ;  /* 0x0000005c42007210 */ /* 0x000fe20007f1e0ff */
[----:B------:R-:W1:Y:S04]  /*2800*/  LDS.128 R8, [R74+0x8100] ;  /* 0x008100004a087984 */ /* 0x000e680000000c00 */
[----:B------:R-:W-:Y:S01]  /*2810*/  IMAD.X R4, R67, 0x1, R95, P0 ;  /* 0x0000000143047824 */ /* 0x000fe200000e065f */
[C---:B------:R-:W-:Y:S04]  /*2820*/  LEA R64, P0, R0.reuse, c[0x0][0x1c8], 0x1 ;  /* 0x0000720000407a11 */ /* 0x040fe800078008ff */
[----:B------:R-:W-:Y:S02]  /*2830*/  LEA.HI.X R65, R0, c[0x0][0x1cc], R4, 0x1, P0 ;  /* 0x0000730000417a11 */ /* 0x000fe400000f0c04 */
[----:B------:R-:W-:Y:S11]  /*2840*/  ISETP.GE.AND P0, PT, R28, c[0x0][0x27c], PT ;  /* 0x00009f001c007a0c */ /* 0x000ff60003f06270 */
[----:B------:R-:W-:Y:S02]  /*2850*/  @!UPT UIADD3 URZ, URZ, URZ, URZ ;  /* 0x0000003f3f3ff290 */ /* 0x000fe4000fffe03f */
[----:B------:R-:W-:Y:S02]  /*2860*/  @!P0 SHF.R.U64 R4, R38, 0x10, R39 ;  /* 0x0000001026048819 */ /* 0x000fe40000001227 */
[--C-:B------:R-:W-:Y:S02]  /*2870*/  @!P0 SHF.R.U64 R0, R2, 0x10, R3.reuse ;  /* 0x0000001002008819 */ /* 0x100fe40000001203 */
[----:B------:R-:W-:Y:S02]  /*2880*/  @!P0 SHF.R.U32.HI R2, RZ, 0x10, R3 ;  /* 0x00000010ff028819 */ /* 0x000fe40000011603 */
[----:B------:R-:W-:Y:S02]  /*2890*/  @!P0 SHF.R.U32.HI R41, RZ, 0x10, R39 ;  /* 0x00000010ff298819 */ /* 0x000fe40000011627 */
[----:B------:R-:W-:Y:S02]  /*28a0*/  @!P0 PRMT R39, R40, 0x5410, R4 ;  /* 0x0000541028278816 */ /* 0x000fe40000000004 */
[C---:B------:R-:W-:Y:S02]  /*28b0*/  @!P0 PRMT R0, R7.reuse, 0x5432, R0 ;  /* 0x0000543207008816 */ /* 0x040fe40000000000 */
[----:B------:R-:W-:Y:S01]  /*28c0*/  @!P0 PRMT R5, R7, 0x5410, R2 ;  /* 0x0000541007058816 */ /* 0x000fe20000000002 */
[----:B------:R-:W-:Y:S01]  /*28d0*/  @!P0 IMAD.U32 R7, R39, 0x10000, RZ ;  /* 0x0001000027078824 */ /* 0x000fe200078e00ff */
[C---:B------:R-:W-:Y:S01]  /*28e0*/  @!P0 LOP3.LUT R4, R0.reuse, 0xffff0000, RZ, 0xc0, !PT ;  /* 0xffff000000048812 */ /* 0x040fe200078ec0ff */
[----:B------:R-:W-:Y:S01]  /*28f0*/  @!P0 IMAD.U32 R6, R0, 0x10000, RZ ;  /* 0x0001000000068824 */ /* 0x000fe200078e00ff */
[----:B-1----:R-:W-:Y:S02]  /*2900*/  @!P0 LOP3.LUT R2, R8, 0xffff0000, RZ, 0xc0, !PT ;  /* 0xffff000008028812 */ /* 0x002fe400078ec0ff */
[----:B------:R-:W-:Y:S02]  /*2910*/  @!P0 LOP3.LUT R3, R9, 0xffff0000, RZ, 0xc0, !PT ;  /* 0xffff000009038812 */ /* 0x000fe400078ec0ff */
[----:B------:R-:W-:Y:S01]  /*2920*/  @!P0 LOP3.LUT R39, R39, 0xffff0000, RZ, 0xc0, !PT ;  /* 0xffff000027278812 */ /* 0x000fe200078ec0ff */
[----:B------:R-:W-:Y:S01]  /*2930*/  @!P0 FMUL.FTZ R42, R2, R7 ;  /* 0x00000007022a8220 */ /* 0x000fe20000410000 */
[----:B------:R-:W-:Y:S01]  /*2940*/  @!P0 SHF.L.U32 R38, R8, 0x10, RZ ;  /* 0x0000001008268819 */ /* 0x000fe200000006ff */
[----:B------:R-:W-:Y:S01]  /*2950*/  @!P0 FMUL.FTZ R0, R2, R6 ;  /* 0x0000000602008220 */ /* 0x000fe20000410000 */
[----:B------:R-:W-:Y:S01]  /*2960*/  @!P0 PRMT R41, R40, 0x5432, R41 ;  /* 0x0000543228298816 */ /* 0x000fe20000000029 */
[----:B------:R-:W-:Y:S02]  /*2970*/  @!P0 IMAD.U32 R40, R9, 0x10000, RZ ;  /* 0x0001000009288824 */ /* 0x000fe400078e00ff */
[C---:B------:R-:W-:Y:S02]  /*2980*/  @!P0 FMUL.FTZ R68, R3.reuse, R39 ;  /* 0x0000002703448220 */ /* 0x040fe40000410000 */
[----:B------:R-:W-:Y:S01]  /*2990*/  @!P0 FMUL.FTZ R2, R3, R4 ;  /* 0x0000000403028220 */ /* 0x000fe20000410000 */
[----:B------:R-:W-:Y:S01]  /*29a0*/  @!P0 LOP3.LUT R3, R10, 0xffff0000, RZ, 0xc0, !PT ;  /* 0xffff00000a038812 */ /* 0x000fe200078ec0ff */
[----:B------:R-:W-:Y:S02]  /*29b0*/  @!P0 FFMA.FTZ R71, R38, R6, -R42 ;  /* 0x0000000626478223 */ /* 0x000fe4000001082a */
[----:B------:R-:W-:Y:S01]  /*29c0*/  @!P0 FFMA.FTZ R0, R7, R38, R0 ;  /* 0x0000002607008223 */ /* 0x000fe20000010000 */
[----:B------:R-:W-:Y:S01]  /*29d0*/  @!P0 SHF.L.U32 R38, R10, 0x10, RZ ;  /* 0x000000100a268819 */ /* 0x000fe200000006ff */
[C---:B------:R-:W-:Y:S01]  /*29e0*/  @!P0 IMAD.U32 R7, R41.reuse, 0x10000, RZ ;  /* 0x0001000029078824 */ /* 0x040fe200078e00ff */
[----:B------:R-:W-:Y:S01]  /*29f0*/  @!P0 LOP3.LUT R41, R41, 0xffff0000, RZ, 0xc0, !PT ;  /* 0xffff000029298812 */ /* 0x000fe200078ec0ff */
[----:B------:R-:W-:Y:S01]  /*2a00*/  @!P0 IMAD.U32 R6, R5, 0x10000, RZ ;  /* 0x0001000005068824 */ /* 0x000fe200078e00ff */
[----:B------:R-:W-:Y:S01]  /*2a10*/  @!P0 F2FP.BF16.PACK_AB R0, R0, R71 ;  /* 0x000000470000823e */ /* 0x000fe200000010ff */
[----:B------:R-:W-:Y:S01]  /*2a20*/  @!P0 FFMA.FTZ R70, R40, R4, -R68 ;  /* 0x0000000428468223 */ /* 0x000fe20000010844 */
[----:B------:R-:W-:Y:S01]  /*2a30*/  @!P0 LOP3.LUT R4, R11, 0xffff0000, RZ, 0xc0, !PT ;  /* 0xffff00000b048812 */ /* 0x000fe200078ec0ff */
[----:B------:R-:W-:Y:S01]  /*2a40*/  @!P0 FMUL.FTZ R68, R3, R7 ;  /* 0x0000000703448220 */ /* 0x000fe20000410000 */
[----:B------:R-:W-:Y:S01]  /*2a50*/  @!P0 LOP3.LUT R5, R5, 0xffff0000, RZ, 0xc0, !PT ;  /* 0xffff000005058812 */ /* 0x000fe200078ec0ff */
[----:B------:R-:W-:Y:S01]  /*2a60*/  @!P0 FMUL.FTZ R3, R3, R6 ;  /* 0x0000000603038220 */ /* 0x000fe20000410000 */
[----:B------:R-:W-:Y:S01]  /*2a70*/  @!P0 MOV R8, R0 ;  /* 0x0000000000088202 */ /* 0x000fe20000000f00 */
[----:B------:R-:W-:Y:S02]  /*2a80*/  @!P0 IMAD.U32 R42, R11, 0x10000, RZ ;  /* 0x000100000b2a8824 */ /* 0x000fe400078e00ff */
[C---:B------:R-:W-:Y:S02]  /*2a90*/  @!P0 FMUL.FTZ R69, R4.reuse, R41 ;  /* 0x0000002904458220 */ /* 0x040fe40000410000 */
[-C--:B------:R-:W-:Y:S02]  /*2aa0*/  @!P0 FMUL.FTZ R4, R4, R5.reuse ;  /* 0x0000000504048220 */ /* 0x080fe40000410000 */
[----:B------:R-:W-:Y:S02]  /*2ab0*/  @!P0 FFMA.FTZ R2, R39, R40, R2 ;  /* 0x0000002827028223 */ /* 0x000fe40000010002 */
[----:B------:R-:W-:Y:S02]  /*2ac0*/  @!P0 FFMA.FTZ R3, R7, R38, R3 ;  /* 0x0000002607038223 */ /* 0x000fe40000010003 */
[----:B------:R-:W-:Y:S01]  /*2ad0*/  @!P0 FFMA.FTZ R68, R38, R6, -R68 ;  /* 0x0000000626448223 */ /* 0x000fe20000010844 */
[----:B------:R-:W-:Y:S01]  /*2ae0*/  @!P0 F2FP.BF16.PACK_AB R2, R2, R70 ;  /* 0x000000460202823e */ /* 0x000fe200000010ff */
[----:B------:R-:W-:Y:S02]  /*2af0*/  @!P0 FFMA.FTZ R69, R42, R5, -R69 ;  /* 0x000000052a458223 */ /* 0x000fe40000010845 */
[----:B------:R-:W-:Y:S01]  /*2b00*/  @!P0 FFMA.FTZ R4, R41, R42, R4 ;  /* 0x0000002a29048223 */ /* 0x000fe20000010004 */
[----:B------:R-:W-:Y:S01]  /*2b10*/  @!P0 F2FP.BF16.PACK_AB R3, R3, R68 ;  /* 0x000000440303823e */ /* 0x000fe200000010ff */
[----:B------:R-:W-:Y:S03]  /*2b20*/  @!P0 IMAD.MOV.U32 R9, RZ, RZ, R2 ;  /* 0x000000ffff098224 */ /* 0x000fe600078e0002 */
[----:B------:R-:W-:Y:S01]  /*2b30*/  @!P0 F2FP.BF16.PACK_AB R4, R4, R69 ;  /* 0x000000450404823e */ /* 0x000fe200000010ff */
[----:B------:R-:W-:Y:S03]  /*2b40*/  @!P0 IMAD.MOV.U32 R10, RZ, RZ, R3 ;  /* 0x000000ffff0a8224 */ /* 0x000fe600078e0003 */
[----:B------:R-:W-:Y:S05]  /*2b50*/  @!P0 MOV R11, R4 ;  /* 0x00000004000b8202 */ /* 0x000fea0000000f00 */
[----:B------:R1:W-:Y:S02]  /*2b60*/  STG.E.128 [R64.64], R8 ;  /* 0x0000000840007986 */ /* 0x0003e4000c101d08 */
.L_x_70:
[----:B------:R-:W-:Y:S05]  /*2b70*/  BSYNC B0 ;  /* 0x0000000000007941 */ /* 0x000fea0003800000 */
.L_x_69:
[----:B------:R-:W-:Y:S11]  /*2b80*/  ISETP.GE.AND P0, PT, R94, c[0x0][0x1d4], PT ;  /* 0x000075005e007a0c */ /* 0x000ff60003f06270 */
[----:B------:R-:W-:Y:S02]  /*2b90*/  @!UPT UIADD3 URZ, URZ, URZ, URZ ;  /* 0x0000003f3f3ff290 */ /* 0x000fe4000fffe03f */
[----:B------:R-:W-:-:S05]  /*2ba0*/  @P0 BRA `(.L_x_68) ;  /* 0x0000038000000947 */ /* 0x000fca0003800000 */
[----:B------:R-:W-:Y:S01]  /*2bb0*/  IADD3 R0, P0, R66, R124, RZ ;  /* 0x0000007c42007210 */ /* 0x000fe20007f1e0ff */
[----:B-1----:R-:W1:Y:S04]  /*2bc0*/  LDS.128 R8, [R74+0xc100] ;  /* 0x00c100004a087984 */ /* 0x002e680000000c00 */
        /* <DEDUP_REMOVED lines=8> */
[----:B------:R-:W-:Y:S02]  /*2c50*/  @!P0 PRMT R13, R43, 0x5410, R3 ;  /* 0x000054102b0d8816 */ /* 0x000fe40000000003 */
[C---:B------:R-:W-:Y:S02]  /*2c60*/  @!P0 PRMT R0, R26.reuse, 0x5432, R0 ;  /* 0x000054321a008816 */ /* 0x040fe40000000000 */
[----:B------:R-:W-:Y:S01]  /*2c70*/  @!P0 PRMT R5, R26, 0x5410, R2 ;  /* 0x000054101a058816 */ /* 0x000fe20000000002 */
[C---:B------:R-:W-:Y:S01]  /*2c80*/  @!P0 IMAD.U32 R7, R13.reuse, 0x10000, RZ ;  /* 0x000100000d078824 */ /* 0x040fe200078e00ff */
[----:B------:R-:W-:Y:S01]  /*2c90*/  @!P0 SHF.R.U32.HI R38, RZ, 0x10, R45 ;  /* 0x00000010ff268819 */ /* 0x000fe2000001162d */
[----:B------:R-:W-:Y:S01]  /*2ca0*/  @!P0 IMAD.U32 R6, R0, 0x10000, RZ ;  /* 0x0001000000068824 */ /* 0x000fe200078e00ff */
[----:B------:R-:W-:Y:S01]  /*2cb0*/  @!P0 LOP3.LUT R13, R13, 0xffff0000, RZ, 0xc0, !PT ;  /* 0xffff00000d0d8812 */ /* 0x000fe200078ec0ff */
[C---:B-1----:R-:W-:Y:S01]  /*2cc0*/  @!P0 IMAD.U32 R26, R9.reuse, 0x10000, RZ ;  /* 0x00010000091a8824 */ /* 0x042fe200078e00ff */
[----:B------:R-:W-:Y:S02]  /*2cd0*/  @!P0 LOP3.LUT R2, R8, 0xffff0000, RZ, 0xc0, !PT ;  /* 0xffff000008028812 */ /* 0x000fe400078ec0ff */
[----:B------:R-:W-:Y:S02]  /*2ce0*/  @!P0 LOP3.LUT R3, R9, 0xffff0000, RZ, 0xc0, !PT ;  /* 0xffff000009038812 */ /* 0x000fe400078ec0ff */
[----:B------:R-:W-:Y:S01]  /*2cf0*/  @!P0 LOP3.LUT R4, R0, 0xffff0000, RZ, 0xc0, !PT ;  /* 0xffff000000048812 */ /* 0x000fe200078ec0ff */
[----:B------:R-:W-:Y:S01]  /*2d00*/  @!P0 FMUL.FTZ R39, R2, R7 ;  /* 0x0000000702278220 */ /* 0x000fe20000410000 */
[----:B------:R-:W-:Y:S01]  /*2d10*/  @!P0 SHF.L.U32 R12, R8, 0x10, RZ ;  /* 0x00000010080c8819 */ /* 0x000fe200000006ff */
[----:B------:R-:W-:Y:S01]  /*2d20*/  @!P0 FMUL.FTZ R0, R2, R6 ;  /* 0x0000000602008220 */ /* 0x000fe20000410000 */
[----:B------:R-:W-:Y:S01]  /*2d30*/  @!P0 PRMT R38, R43, 0x5432, R38 ;  /* 0x000054322b268816 */ /* 0x000fe20000000026 */
        /* <DEDUP_REMOVED lines=31> */
.L_x_68:
[----:B------:R-:W-:Y:S05]  /*2f30*/  BSYNC B1 ;  /* 0x0000000000017941 */ /* 0x000fea0003800000 */
.L_x_67:
[----:B------:R-:W-:Y:S01]  /*2f40*/  BSSY B1, `(.L_x_71) ;  /* 0x000007a000017945 */ /* 0x000fe20003800000 */
[----:B------:R-:W-:-:S05]  /*2f50*/  @P3 BRA `(.L_x_72) ;  /* 0x0000078000003947 */ /* 0x000fca0003800000 */
[----:B-1----:R-:W-:Y:S01]  /*2f60*/  IADD3 R40, P1, P0, R134, R84, R32 ;  /* 0x0000005486287210 */ /* 0x002fe2000783e020 */
[----:B------:R-:W-:Y:S03]  /*2f70*/  BSSY B0, `(.L_x_73) ;  /* 0x000003b000007945 */ /* 0x000fe60003800000 */
[----:B------:R-:W-:Y:S01]  /*2f80*/  IADD3.X R41, R140, R90, R33, P1, P0 ;  /* 0x0000005a8c297210 */ /* 0x000fe20000fe0421 */
        /* <DEDUP_REMOVED lines=11> */
[C---:B------:R-:W-:Y:S02]  /*3040*/  @!P0 PRMT R0, R27.reuse, 0x5432, R0 ;  /* 0x000054321b008816 */ /* 0x040fe40000000000 */
[----:B------:R-:W-:Y:S02]  /*3050*/  @!P0 PRMT R13, R58, 0x5410, R13 ;  /* 0x000054103a0d8816 */ /* 0x000fe4000000000d */
[----:B------:R-:W-:Y:S01]  /*3060*/  @!P0 PRMT R5, R27, 0x5410, R2 ;  /* 0x000054101b058816 */ /* 0x000fe20000000002 */
[----:B------:R-:W-:Y:S01]  /*3070*/  @!P0 IMAD.U32 R6, R0, 0x10000, RZ ;  /* 0x0001000000068824 */ /* 0x000fe200078e00ff */
[----:B------:R-:W-:Y:S01]  /*3080*/  @!P0 SHF.R.U32.HI R46, RZ, 0x10, R47 ;  /* 0x00000010ff2e8819 */ /* 0x000fe2000001162f */
[C---:B------:R-:W-:Y:S01]  /*3090*/  @!P0 IMAD.U32 R7, R13.reuse, 0x10000, RZ ;  /* 0x000100000d078824 */ /* 0x040fe200078e00ff */
        /* <DEDUP_REMOVED lines=27> */
[----:B------:R-:W-:Y:S02]  /*3250*/  @!P0 FMUL.FTZ R4, R4, R5 ;  /* 0x0000000504048220 */ /* 0x000fe40000410000 */
        /* <DEDUP_REMOVED lines=12> */
.L_x_74:
[----:B------:R-:W-:Y:S05]  /*3320*/  BSYNC B0 ;  /* 0x0000000000007941 */ /* 0x000fea0003800000 */
.L_x_73:
        /* <DEDUP_REMOVED lines=59> */
.L_x_72:
[----:B------:R-:W-:Y:S05]  /*36e0*/  BSYNC B1 ;  /* 0x0000000000017941 */ /* 0x000fea0003800000 */
.L_x_71:
[----:B------:R-:W-:Y:S01]  /*36f0*/  BSSY B1, `(.L_x_75) ;  /* 0x000007a000017945 */ /* 0x000fe20003800000 */
[----:B------:R-:W-:-:S05]  /*3700*/  @P6 BRA `(.L_x_76) ;  /* 0x0000078000006947 */ /* 0x000fca0003800000 */
[----:B------:R-:W-:Y:S01]  /*3710*/  IADD3 R31, P1, P0, R143, R84, R32 ;  /* 0x000000548f1f7210 */ /* 0x000fe2000783e020 */
[----:B------:R-:W-:Y:S03]  /*3720*/  BSSY B0, `(.L_x_77) ;  /* 0x000003b000007945 */ /* 0x000fe60003800000 */
[----:B-1----:R-:W-:Y:S01]  /*3730*/  IADD3.X R38, R139, R90, R33, P1, P0 ;  /* 0x0000005a8b267210 */ /* 0x002fe20000fe0421 */
        /* <DEDUP_REMOVED lines=57> */
.L_x_78:
[----:B------:R-:W-:Y:S05]  /*3ad0*/  BSYNC B0 ;  /* 0x0000000000007941 */ /* 0x000fea0003800000 */
.L_x_77:
        /* <DEDUP_REMOVED lines=59> */
.L_x_76:
[----:B------:R-:W-:Y:S05]  /*3e90*/  BSYNC B1 ;  /* 0x0000000000017941 */ /* 0x000fea0003800000 */
.L_x_75:
[----:B------:R-:W-:-:S05]  /*3ea0*/  @P4 BRA `(.L_x_79) ;  /* 0x0000304000004947 */ /* 0x000fca0003800000 */
[----:B-1----:R-:W-:Y:S01]  /*3eb0*/  IADD3 R26, P1, P0, R159, R84, R32 ;  /* 0x000000549f1a7210 */ /* 0x002fe2000783e020 */
[----:B------:R-:W-:Y:S03]  /*3ec0*/  BSSY B0, `(.L_x_80) ;  /* 0x000003b000007945 */ /* 0x000fe60003800000 */
[----:B------:R-:W-:Y:S01]  /*3ed0*/  IADD3.X R27, R155, R90, R33, P1, P0 ;  /* 0x0000005a9b1b7210 */ /* 0x000fe20000fe0421 */
[----:B------:R-:W-:-:S05]  /*3ee0*/  @P5 BRA `(.L_x_81) ;  /* 0x0000038000005947 */ /* 0x000fca0003800000 */
[----:B------:R-:W-:Y:S01]  /*3ef0*/  ISETP.GE.AND P0, PT, R28, c[0x0][0x27c], PT ;  /* 0x00009f001c007a0c */ /* 0x000fe20003f06270 */
[----:B------:R-:W1:Y:S11]  /*3f00*/  LDS.128 R8, [R74+0xb100] ;  /* 0x00b100004a087984 */ /* 0x000e760000000c00 */
[----:B------:R-:W-:Y:S01]  /*3f10*/  @!UPT UIADD3 URZ, URZ, URZ, URZ ;  /* 0x0000003f3f3ff290 */ /* 0x000fe2000fffe03f */
        /* <DEDUP_REMOVED lines=8> */
[C---:B------:R-:W-:Y:S01]  /*3fa0*/  @!P0 IMAD.U32 R6, R0.reuse, 0x10000, RZ ;  /* 0x0001000000068824 */ /* 0x040fe200078e00ff */
[----:B------:R-:W-:Y:S02]  /*3fb0*/  @!P0 LOP3.LUT R13, R13, 0xffff0000, RZ, 0xc0, !PT ;  /* 0xffff00000d0d8812 */ /* 0x000fe400078ec0ff */
[----:B------:R-:W-:Y:S02]  /*3fc0*/  @!P0 LOP3.LUT R4, R0, 0xffff0000, RZ, 0xc0, !PT ;  /* 0xffff000000048812 */ /* 0x000fe400078ec0ff */
[----:B------:R-:W-:Y:S01]  /*3fd0*/  @!P0 PRMT R15, R62, 0x5432, R15 ;  /* 0x000054323e0f8816 */ /* 0x000fe2000000000f */
[C---:B-1----:R-:W-:Y:S01]  /*3fe0*/  @!P0 IMAD.U32 R12, R8.reuse, 0x10000, RZ ;  /* 0x00010000080c8824 */ /* 0x042fe200078e00ff */
[----:B------:R-:W-:Y:S02]  /*3ff0*/  @!P0 LOP3.LUT R2, R8, 0xffff0000, RZ, 0xc0, !PT ;  /* 0xffff000008028812 */ /* 0x000fe400078ec0ff */
[C---:B------:R-:W-:Y:S02]  /*4000*/  @!P0 LOP3.LUT R3, R9.reuse, 0xffff0000, RZ, 0xc0, !PT ;  /* 0xffff000009038812 */ /* 0x040fe400078ec0ff */
[----:B------:R-:W-:Y:S01]  /*4010*/  @!P0 SHF.L.U32 R14, R9, 0x10, RZ ;  /* 0x00000010090e8819 */ /* 0x000fe200000006ff */
[C---:B------:R-:W-:Y:S02]  /*4020*/  @!P0 FMUL.FTZ R16, R2.reuse, R7 ;  /* 0x0000000702108220 */ /* 0x040fe40000410000 */
[-C--:B------:R-:W-:Y:S02]  /*4030*/  @!P0 FMUL.FTZ R0, R2, R6.reuse ;  /* 0x0000000602008220 */ /* 0x080fe40000410000 */
[----:B------:R-:W-:Y:S02]  /*4040*/  @!P0 FMUL.FTZ R17, R3, R13 ;  /* 0x0000000d03118220 */ /* 0x000fe40000410000 */
[----:B------:R-:W-:Y:S01]  /*4050*/  @!P0 FFMA.FTZ R21, R12, R6, -R16 ;  /* 0x000000060c158223 */ /* 0x000fe20000010810 */
[----:B------:R-:W-:Y:S01]  /*4060*/  @!P0 SHF.L.U32 R6, R5, 0x10, RZ ;  /* 0x0000001005068819 */ /* 0x000fe200000006ff */
[----:B------:R-:W-:Y:S01]  /*4070*/  @!P0 FMUL.FTZ R2, R3, R4 ;  /* 0x0000000403028220 */ /* 0x000fe20000410000 */
[----:B------:R-:W-:Y:S01]  /*4080*/  @!P0 LOP3.LUT R3, R10, 0xffff0000, RZ, 0xc0, !PT ;  /* 0xffff00000a038812 */ /* 0x000fe200078ec0ff */
[----:B------:R-:W-:Y:S01]  /*4090*/  @!P0 FFMA.FTZ R0, R7, R12, R0 ;  /* 0x0000000c07008223 */ /* 0x000fe20000010000 */
[----:B------:R-:W-:Y:S01]  /*40a0*/  @!P0 LOP3.LUT R5, R5, 0xffff0000, RZ, 0xc0, !PT ;  /* 0xffff000005058812 */ /* 0x000fe200078ec0ff */
[C---:B------:R-:W-:Y:S01]  /*40b0*/  @!P0 IMAD.U32 R7, R15.reuse, 0x10000, RZ ;  /* 0x000100000f078824 */ /* 0x040fe200078e00ff */
[----:B------:R-:W-:Y:S01]  /*40c0*/  @!P0 LOP3.LUT R15, R15, 0xffff0000, RZ, 0xc0, !PT ;  /* 0xffff00000f0f8812 */ /* 0x000fe200078ec0ff */
[----:B------:R-:W-:Y:S01]  /*40d0*/  @!P0 FFMA.FTZ R20, R14, R4, -R17 ;  /* 0x000000040e148223 */ /* 0x000fe20000010811 */
[----:B------:R-:W-:Y:S01]  /*40e0*/  @!P0 LOP3.LUT R4, R11, 0xffff0000, RZ, 0xc0, !PT ;  /* 0xffff00000b048812 */ /* 0x000fe200078ec0ff */
[----:B------:R-:W-:Y:S01]  /*40f0*/  @!P0 IMAD.U32 R12, R10, 0x10000, RZ ;  /* 0x000100000a0c8824 */ /* 0x000fe200078e00ff */
[----:B------:R-:W-:Y:S01]  /*4100*/  IADD3 R17, P1, R26, R92, RZ ;  /* 0x0000005c1a117210 */ /* 0x000fe20007f3e0ff */
[C---:B------:R-:W-:Y:S01]  /*4110*/  @!P0 FMUL.FTZ R18, R3.reuse, R7 ;  /* 0x0000000703128220 */ /* 0x040fe20000410000 */
[----:B------:R-:W-:Y:S01]  /*4120*/  @!P0 F2FP.BF16.PACK_AB R0, R0, R21 ;  /* 0x000000150000823e */ /* 0x000fe200000010ff */
[----:B------:R-:W-:Y:S02]  /*4130*/  @!P0 FMUL.FTZ R3, R3, R6 ;  /* 0x0000000603038220 */ /* 0x000fe40000410000 */
[----:B------:R-:W-:Y:S01]  /*4140*/  @!P0 IMAD.U32 R16, R11, 0x10000, RZ ;  /* 0x000100000b108824 */ /* 0x000fe200078e00ff */
[----:B------:R-:W-:Y:S01]  /*4150*/  @!P0 MOV R8, R0 ;  /* 0x0000000000088202 */ /* 0x000fe20000000f00 */
        /* <DEDUP_REMOVED lines=9> */
[----:B------:R-:W-:Y:S01]  /*41f0*/  IMAD.X R5, R27, 0x1, R95, P1 ;  /* 0x000000011b057824 */ /* 0x000fe200008e065f */
[C---:B------:R-:W-:Y:S01]  /*4200*/  LEA R6, P1, R17.reuse, c[0x0][0x1c8], 0x1 ;  /* 0x0000720011067a11 */ /* 0x040fe200078208ff */
[----:B------:R-:W-:Y:S01]  /*4210*/  @!P0 IMAD.MOV.U32 R9, RZ, RZ, R2 ;  /* 0x000000ffff098224 */ /* 0x000fe200078e0002 */
[----:B------:R-:W-:Y:S01]  /*4220*/  @!P0 F2FP.BF16.PACK_AB R4, R4, R19 ;  /* 0x000000130404823e */ /* 0x000fe200000010ff */
[----:B------:R-:W-:Y:S01]  /*4230*/  @!P0 IMAD.MOV.U32 R10, RZ, RZ, R3 ;  /* 0x000000ffff0a8224 */ /* 0x000fe200078e0003 */
[----:B------:R-:W-:Y:S02]  /*4240*/  LEA.HI.X R7, R17, c[0x0][0x1cc], R5, 0x1, P1 ;  /* 0x0000730011077a11 */ /* 0x000fe400008f0c05 */
[----:B------:R-:W-:Y:S05]  /*4250*/  @!P0 MOV R11, R4 ;  /* 0x00000004000b8202 */ /* 0x000fea0000000f00 */
[----:B------:R1:W-:Y:S02]  /*4260*/  STG.E.128 [R6.64], R8 ;  /* 0x0000000806007986 */ /* 0x0003e4000c101d08 */
.L_x_81:
[----:B------:R-:W-:Y:S05]  /*4270*/  BSYNC B0 ;  /* 0x0000000000007941 */ /* 0x000fea0003800000 */
.L_x_80:
[----:B------:R-:W-:Y:S11]  /*4280*/  ISETP.GE.AND P0, PT, R94, c[0x0][0x1d4], PT ;  /* 0x000075005e007a0c */ /* 0x000ff60003f06270 */
[----:B------:R-:W-:Y:S02]  /*4290*/  @!UPT UIADD3 URZ, URZ, URZ, URZ ;  /* 0x0000003f3f3ff290 */ /* 0x000fe4000fffe03f */
[----:B------:R-:W-:-:S05]  /*42a0*/  @P0 BRA `(.L_x_79) ;  /* 0x00002c4000000947 */ /* 0x000fca0003800000 */
[----:B------:R-:W-:Y:S01]  /*42b0*/  ISETP.GE.AND P0, PT, R30, c[0x0][0x27c], PT ;  /* 0x00009f001e007a0c */ /* 0x000fe20003f06270 */
[----:B-1----:R-:W1:Y:S11]  /*42c0*/  LDS.128 R8, [R74+0xf100] ;  /* 0x00f100004a087984 */ /* 0x002e760000000c00 */
[----:B------:R-:W-:Y:S01]  /*42d0*/  @!UPT UIADD3 URZ, URZ, URZ, URZ ;  /* 0x0000003f3f3ff290 */ /* 0x000fe2000fffe03f */
[----:B------:R-:W-:Y:S02]  /*42e0*/  @!P0 SHF.R.U64 R13, R56, 0x10, R57 ;  /* 0x00000010380d8819 */ /* 0x000fe40000001239 */
[--C-:B------:R-:W-:Y:S02]  /*42f0*/  @!P0 SHF.R.U64 R0, R24, 0x10, R25.reuse ;  /* 0x0000001018008819 */ /* 0x100fe40000001219 */
[----:B------:R-:W-:Y:S02]  /*4300*/  @!P0 SHF.R.U32.HI R2, RZ, 0x10, R25 ;  /* 0x00000010ff028819 */ /* 0x000fe40000011619 */
[----:B------:R-:W-:Y:S02]  /*4310*/  @!P0 PRMT R13, R63, 0x5410, R13 ;  /* 0x000054103f0d8816 */ /* 0x000fe4000000000d */
[----:B------:R-:W-:Y:S02]  /*4320*/  @!P0 PRMT R0, R37, 0x5432, R0 ;  /* 0x0000543225008816 */ /* 0x000fe40000000000 */
[----:B------:R-:W-:Y:S01]  /*4330*/  @!P0 SHF.R.U32.HI R3, RZ, 0x10, R57 ;  /* 0x00000010ff038819 */ /* 0x000fe20000011639 */
[----:B------:R-:W-:Y:S01]  /*4340*/  @!P0 IMAD.U32 R7, R13, 0x10000, RZ ;  /* 0x000100000d078824 */ /* 0x000fe200078e00ff */
[----:B------:R-:W-:Y:S01]  /*4350*/  @!P0 PRMT R5, R37, 0x5410, R2 ;  /* 0x0000541025058816 */ /* 0x000fe20000000002 */
[C---:B------:R-:W-:Y:S01]  /*4360*/  @!P0 IMAD.U32 R6, R0.reuse, 0x10000, RZ ;  /* 0x0001000000068824 */ /* 0x040fe200078e00ff */
[----:B------:R-:W-:Y:S02]  /*4370*/  @!P0 PRMT R15, R63, 0x5432, R3 ;  /* 0x000054323f0f8816 */ /* 0x000fe40000000003 */
[----:B------:R-:W-:Y:S02]  /*4380*/  @!P0 LOP3.LUT R13, R13, 0xffff0000, RZ, 0xc0, !PT ;  /* 0xffff00000d0d8812 */ /* 0x000fe400078ec0ff */
[----:B------:R-:W-:Y:S01]  /*4390*/  @!P0 LOP3.LUT R4, R0, 0xffff0000, RZ, 0xc0, !PT ;  /* 0xffff000000048812 */ /* 0x000fe200078ec0ff */
        /* <DEDUP_REMOVED lines=40> */
[----:B------:R1:W-:Y:S01]  /*4620*/  STG.E.128 [R6.64], R8 ;  /* 0x0000000806007986 */ /* 0x0003e2000c101d08 */
[----:B------:R-:W-:-:S05]  /*4630*/  BRA `(.L_x_79) ;  /* 0x000028b000007947 */ /* 0x000fca0003800000 */
.L_x_58:
[----:B------:R-:W-:Y:S01]  /*4640*/  ISETP.GE.AND P0, PT, R168, R75, PT ;  /* 0x0000004ba800720c */ /* 0x000fe20003f06270 */
[----:B------:R-:W-:Y:S01]  /*4650*/  CS2R R58, SRZ ;  /* 0x00000000003a7805 */ /* 0x000fe2000001ff00 */
[----:B------:R-:W-:Y:S01]  /*4660*/  CS2R R56, SRZ ;  /* 0x0000000000387805 */ /* 0x000fe2000001ff00 */
[----:B------:R-:W-:Y:S01]  /*4670*/  CS2R R18, SRZ ;  /* 0x0000000000127805 */ /* 0x000fe2000001ff00 */
[----:B------:R-:W-:Y:S01]  /*4680*/  ISETP.GE.OR P4, PT, R32, c[0x0][0x27c], P0 ;  /* 0x00009f0020007a0c */ /* 0x000fe20000786670 */
        /* <DEDUP_REMOVED lines=9> */
[----:B------:R-:W-:Y:S03]  /*4720*/  BSSY B0, `(.L_x_82) ;  /* 0x00000d2000007945 */ /* 0x000fe60003800000 */
[----:B------:R-:W-:Y:S04]  /*4730*/  @!P4 IADD3 R0, P1, P0, R106, R36, R206 ;  /* 0x000000246a00c210 */ /* 0x000fe8000783e0ce */
[----:B------:R-:W-:Y:S02]  /*4740*/  @!P4 IADD3.X R2, R122, R41, R176, P1, P0 ;  /* 0x000000297a02c210 */ /* 0x000fe40000fe04b0 */
[----:B------:R-:W-:Y:S04]  /*4750*/  @!P4 IADD3 R3, P1, P0, R104, R68, R202 ;  /* 0x000000446803c210 */ /* 0x000fe8000783e0ca */
[----:B------:R-:W-:Y:S02]  /*4760*/  @!P4 IADD3.X R4, R119, R42, R177, P1, P0 ;  /* 0x0000002a7704c210 */ /* 0x000fe40000fe04b1 */
[----:B------:R-:W-:Y:S04]  /*4770*/  ISETP.GE.AND P0, PT, R167, R75, PT ;  /* 0x0000004ba700720c */ /* 0x000fe80003f06270 */
[----:B------:R-:W-:Y:S11]  /*4780*/  ISETP.GE.OR P3, PT, R32, c[0x0][0x27c], P0 ;  /* 0x00009f0020007a0c */ /* 0x000ff60000766670 */
[----:B------:R-:W-:Y:S02]  /*4790*/  @!UPT UIADD3 URZ, URZ, URZ, URZ ;  /* 0x0000003f3f3ff290 */ /* 0x000fe4000fffe03f */
[----:B------:R-:W-:Y:S04]  /*47a0*/  @!P3 IADD3 R5, P1, P0, R106, R203, R36 ;  /* 0x000000cb6a05b210 */ /* 0x000fe8000783e024 */
[--C-:B------:R-:W-:Y:S02]  /*47b0*/  @!P3 IADD3.X R8, R122, R174, R41.reuse, P1, P0 ;  /* 0x000000ae7a08b210 */ /* 0x100fe40000fe0429 */
[----:B------:R-:W-:Y:S04]  /*47c0*/  @!P3 IADD3 R9, P1, P0, R104, R204, R68 ;  /* 0x000000cc6809b210 */ /* 0x000fe8000783e044 */
[C---:B------:R-:W-:Y:S02]  /*47d0*/  @!P3 IADD3.X R10, R119.reuse, R175, R42, P1, P0 ;  /* 0x000000af770ab210 */ /* 0x040fe40000fe042a */
[----:B------:R-:W-:Y:S04]  /*47e0*/  ISETP.GE.AND P0, PT, R166, R75, PT ;  /* 0x0000004ba600720c */ /* 0x000fe80003f06270 */
[----:B------:R-:W-:Y:S11]  /*47f0*/  ISETP.GE.OR P2, PT, R32, c[0x0][0x27c], P0 ;  /* 0x00009f0020007a0c */ /* 0x000ff60000746670 */
[----:B------:R-:W-:Y:S02]  /*4800*/  @!UPT UIADD3 URZ, URZ, URZ, URZ ;  /* 0x0000003f3f3ff290 */ /* 0x000fe4000fffe03f */
[----:B------:R-:W-:Y:S04]  /*4810*/  @!P2 IADD3 R11, P1, P0, R106, R198, R36 ;  /* 0x000000c66a0ba210 */ /* 0x000fe8000783e024 */
[----:B------:R-:W-:Y:S02]  /*4820*/  @!P2 IADD3.X R12, R122, R128, R41, P1, P0 ;  /* 0x000000807a0ca210 */ /* 0x000fe40000fe0429 */
[----:B------:R-:W-:Y:S04]  /*4830*/  @!P2 IADD3 R13, P1, P0, R104, R196, R68 ;  /* 0x000000c4680da210 */ /* 0x000fe8000783e044 */
[----:B------:R-:W-:Y:S02]  /*4840*/  @!P2 IADD3.X R14, R119, R129, R42, P1, P0 ;  /* 0x00000081770ea210 */ /* 0x000fe40000fe042a */
[C---:B------:R-:W-:Y:S04]  /*4850*/  @!P4 LEA R6, P0, R0.reuse, c[0x0][0x270], 0x1 ;  /* 0x00009c000006ca11 */ /* 0x040fe800078008ff */
[----:B------:R-:W-:Y:S02]  /*4860*/  @!P4 LEA.HI.X R7, R0, c[0x0][0x274], R2, 0x1, P0 ;  /* 0x00009d000007ca11 */ /* 0x000fe400000f0c02 */
[C---:B------:R-:W-:Y:S03]  /*4870*/  @!P4 LEA R2, P0, R3.reuse, c[0x0][0x288], 0x1 ;  /* 0x0000a2000302ca11 */ /* 0x040fe600078008ff */
[----:B------:R1:W2:Y:S01]  /*4880*/  @!P4 LDG.E.128 R16, [R6.64] ;  /* 0x000000080610c981 */ /* 0x0002a2000c1e1d00 */
[----:B------:R-:W-:Y:S02]  /*4890*/  @!P4 LEA.HI.X R3, R3, c[0x0][0x28c], R4, 0x1, P0 ;  /* 0x0000a3000303ca11 */ /* 0x000fe400000f0c04 */
[C---:B------:R-:W-:Y:S04]  /*48a0*/  @!P3 LEA R4, P0, R5.reuse, c[0x0][0x270], 0x1 ;  /* 0x00009c000504ba11 */ /* 0x040fe800078008ff */
[----:B------:R-:W-:Y:S01]  /*48b0*/  @!P3 LEA.HI.X R5, R5, c[0x0][0x274], R8, 0x1, P0 ;  /* 0x00009d000505ba11 */ /* 0x000fe200000f0c08 */
[----:B------:R3:W4:Y:S01]  /*48c0*/  @!P4 LDG.E.128 R56, [R2.64] ;  /* 0x000000080238c981 */ /* 0x000722000c1e1d00 */
[C---:B------:R-:W-:Y:S04]  /*48d0*/  @!P3 LEA R8, P0, R9.reuse, c[0x0][0x288], 0x1 ;  /* 0x0000a2000908ba11 */ /* 0x040fe800078008ff */
[----:B------:R-:W-:Y:S02]  /*48e0*/  @!P3 LEA.HI.X R9, R9, c[0x0][0x28c], R10, 0x1, P0 ;  /* 0x0000a3000909ba11 */ /* 0x000fe400000f0c0a */
[C---:B------:R-:W-:Y:S01]  /*48f0*/  @!P2 LEA R10, P0, R11.reuse, c[0x0][0x270], 0x1 ;  /* 0x00009c000b0aaa11 */ /* 0x040fe200078008ff */
[----:B------:R3:W4:Y:S03]  /*4900*/  @!P3 LDG.E.128 R20, [R4.64] ;  /* 0x000000080414b981 */ /* 0x000726000c1e1d00 */
[----:B------:R-:W-:Y:S02]  /*4910*/  @!P2 LEA.HI.X R11, R11, c[0x0][0x274], R12, 0x1, P0 ;  /* 0x00009d000b0baa11 */ /* 0x000fe400000f0c0c */
[C---:B------:R-:W-:Y:S03]  /*4920*/  @!P2 LEA R12, P0, R13.reuse, c[0x0][0x288], 0x1 ;  /* 0x0000a2000d0caa11 */ /* 0x040fe600078008ff */
[----:B------:R2:W4:Y:S01]  /*4930*/  @!P3 LDG.E.128 R60, [R8.64] ;  /* 0x00000008083cb981 */ /* 0x000522000c1e1d00 */
[----:B------:R-:W-:Y:S01]  /*4940*/  @!P2 LEA.HI.X R13, R13, c[0x0][0x28c], R14, 0x1, P0 ;  /* 0x0000a3000d0daa11 */ /* 0x000fe200000f0c0e */
[----:B-1----:R-:W-:Y:S01]  /*4950*/  CS2R R6, SRZ ;  /* 0x0000000000067805 */ /* 0x002fe2000001ff00 */
[-C--:B------:R-:W-:Y:S04]  /*4960*/  ISETP.GE.AND P0, PT, R96, R75.reuse, PT ;  /* 0x0000004b6000720c */ /* 0x080fe80003f06270 */
[----:B------:R-:W-:Y:S01]  /*4970*/  ISETP.GE.OR P0, PT, R32, c[0x0][0x27c], P0 ;  /* 0x00009f0020007a0c */ /* 0x000fe20000706670 */
[----:B------:R1:W4:Y:S08]  /*4980*/  @!P2 LDG.E.128 R24, [R10.64] ;  /* 0x000000080a18a981 */ /* 0x000330000c1e1d00 */
[----:B------:R-:W4:Y:S01]  /*4990*/  @!P2 LDG.E.128 R64, [R12.64] ;  /* 0x000000080c40a981 */ /* 0x000f22000c1e1d00 */
[----:B---3--:R-:W-:Y:S03]  /*49a0*/  CS2R R4, SRZ ;  /* 0x0000000000047805 */ /* 0x008fe6000001ff00 */
[----:B------:R-:W-:Y:S05]  /*49b0*/  @!P0 IADD3 R0, P1, R106, R36, RZ ;  /* 0x000000246a008210 */ /* 0x000fea0007f3e0ff */
[----:B------:R-:W-:Y:S01]  /*49c0*/  @!P0 IMAD.X R2, R41, 0x1, R122, P1 ;  /* 0x0000000129028824 */ /* 0x000fe200008e067a */
[C---:B------:R-:W-:Y:S01]  /*49d0*/  @!P0 LEA R14, P1, R0.reuse, c[0x0][0x270], 0x1 ;  /* 0x00009c00000e8a11 */ /* 0x040fe200078208ff */
[----:B------:R-:W-:Y:S03]  /*49e0*/  CS2R R40, SRZ ;  /* 0x0000000000287805 */ /* 0x000fe6000001ff00 */
[----:B------:R-:W-:Y:S02]  /*49f0*/  @!P0 LEA.HI.X R15, R0, c[0x0][0x274], R2, 0x1, P1 ;  /* 0x00009d00000f8a11 */ /* 0x000fe400008f0c02 */
[----:B------:R-:W-:Y:S03]  /*4a00*/  @!P0 IADD3 R0, P1, R104, R68, RZ ;  /* 0x0000004468008210 */ /* 0x000fe60007f3e0ff */
[----:B------:R3:W5:Y:S02]  /*4a10*/  @!P0 LDG.E.128 R4, [R14.64] ;  /* 0x000000080e048981 */ /* 0x000764000c1e1d00 */
[----:B------:R-:W-:Y:S01]  /*4a20*/  @!P0 IMAD.X R3, R42, 0x1, R119, P1 ;  /* 0x000000012a038824 */ /* 0x000fe200008e0677 */
[C---:B------:R-:W-:Y:S01]  /*4a30*/  @!P0 LEA R2, P1, R0.reuse, c[0x0][0x288], 0x1 ;  /* 0x0000a20000028a11 */ /* 0x040fe200078208ff */
[----:B------:R-:W-:Y:S03]  /*4a40*/  CS2R R42, SRZ ;  /* 0x00000000002a7805 */ /* 0x000fe6000001ff00 */
[----:B------:R-:W-:Y:S02]  /*4a50*/  @!P0 LEA.HI.X R3, R0, c[0x0][0x28c], R3, 0x1, P1 ;  /* 0x0000a30000038a11 */ /* 0x000fe400008f0c03 */
[----:B------:R-:W-:Y:S03]  /*4a60*/  ISETP.GE.OR P1, PT, R96, R75, P5 ;  /* 0x0000004b6000720c */ /* 0x000fe60002f26670 */
[----:B------:R1:W5:Y:S01]  /*4a70*/  @!P0 LDG.E.128 R40, [R2.64] ;  /* 0x0000000802288981 */ /* 0x000362000c1e1d00 */
[----:B------:R-:W-:Y:S01]  /*4a80*/  ISETP.GE.AND P0, PT, R32, c[0x0][0x27c], PT ;  /* 0x00009f0020007a0c */ /* 0x000fe20003f06270 */
[----:B--2---:R-:W-:Y:S02]  /*4a90*/  IMAD.MOV.U32 R8, RZ, RZ, R18 ;  /* 0x000000ffff087224 */ /* 0x004fe400078e0012 */
[----:B-1----:R-:W-:Y:S02]  /*4aa0*/  IMAD.MOV.U32 R3, RZ, RZ, R19 ;  /* 0x000000ffff037224 */ /* 0x002fe400078e0013 */
[----:B------:R-:W-:Y:S02]  /*4ab0*/  IMAD.MOV.U32 R2, RZ, RZ, R16 ;  /* 0x000000ffff027224 */ /* 0x000fe400078e0010 */
[----:B------:R-:W-:Y:S01]  /*4ac0*/  IMAD.MOV.U32 R0, RZ, RZ, R17 ;  /* 0x000000ffff007224 */ /* 0x000fe200078e0011 */
[----:B------:R-:W-:Y:S01]  /*4ad0*/  PRMT R31, R3, 0x5410, R8 ;  /* 0x00005410031f7816 */ /* 0x000fe20000000008 */
[----:B----4-:R-:W-:Y:S02]  /*4ae0*/  IMAD.MOV.U32 R8, RZ, RZ, R58 ;  /* 0x000000ffff087224 */ /* 0x010fe400078e003a */
[----:B------:R-:W-:Y:S01]  /*4af0*/  IMAD.MOV.U32 R3, RZ, RZ, R59 ;  /* 0x000000ffff037224 */ /* 0x000fe200078e003b */
[----:B------:R-:W-:Y:S01]  /*4b00*/  PRMT R11, R0, 0x5410, R2 ;  /* 0x00005410000b7816 */ /* 0x000fe20000000002 */
[----:B------:R-:W-:Y:S02]  /*4b10*/  IMAD.MOV.U32 R2, RZ, RZ, R56 ;  /* 0x000000ffff027224 */ /* 0x000fe400078e0038 */
        /* <DEDUP_REMOVED lines=25> */
[----:B------:R-:W-:Y:S04]  /*4cb0*/  PRMT R73, R3, 0x5410, R8 ;  /* 0x0000541003497816 */ /* 0x000fe80000000008 */
[----:B------:R-:W-:Y:S01]  /*4cc0*/  PRMT R72, R0, 0x5410, R2 ;  /* 0x0000541000487816 */ /* 0x000fe20000000002 */
[----:B------:R-:W-:-:S05]  /*4cd0*/  @P1 BRA `(.L_x_83) ;  /* 0x0000076000001947 */ /* 0x000fca0003800000 */
[----:B---3--:R-:W-:Y:S01]  /*4ce0*/  IADD3 R0, P1, R178, R84, RZ ;  /* 0x00000054b2007210 */ /* 0x008fe20007f3e0ff */
[----:B------:R-:W-:Y:S01]  /*4cf0*/  LDS.128 R12, [R148+0x8100] ;  /* 0x00810000940c7984 */ /* 0x000fe20000000c00 */
[----:B-----5:R-:W-:Y:S01]  /*4d00*/  @!P0 SHF.R.U64 R38, R40, 0x10, R41 ;  /* 0x0000001028268819 */ /* 0x020fe20000001229 */
[----:B------:R-:W-:Y:S01]  /*4d10*/  IMAD.MOV.U32 R45, RZ, RZ, R43 ;  /* 0x000000ffff2d7224 */ /* 0x000fe200078e002b */
[----:B------:R-:W-:Y:S01]  /*4d20*/  MOV R9, R5 ;  /* 0x0000000500097202 */ /* 0x000fe20000000f00 */
[----:B------:R-:W-:Y:S01]  /*4d30*/  IMAD.X R2, R90, 0x1, R141, P1 ;  /* 0x000000015a027824 */ /* 0x000fe200008e068d */
[----:B------:R-:W-:Y:S01]  /*4d40*/  IADD3 R3, P2, P1, R92, R0, R115 ;  /* 0x000000005c037210 */ /* 0x000fe2000795e073 */
[----:B------:R-:W-:Y:S02]  /*4d50*/  IMAD.MOV.U32 R39, RZ, RZ, R40 ;  /* 0x000000ffff277224 */ /* 0x000fe400078e0028 */
[----:B------:R-:W1:Y:S01]  /*4d60*/  LDS.128 R52, [R152+0x8100] ;  /* 0x0081000098347984 */ /* 0x000e620000000c00 */
[----:B------:R-:W-:Y:S01]  /*4d70*/  IADD3.X R8, R95, R2, R121, P2, P1 ;  /* 0x000000025f087210 */ /* 0x000fe200017e2479 */
[----:B------:R-:W-:Y:S01]  /*4d80*/  IMAD.MOV.U32 R44, RZ, RZ, R41 ;  /* 0x000000ffff2c7224 */ /* 0x000fe200078e0029 */
[----:B------:R-:W-:Y:S01]  /*4d90*/  ISETP.GE.AND P1, PT, R97, c[0x0][0x1d4], PT ;  /* 0x0000750061007a0c */ /* 0x000fe20003f26270 */
[----:B------:R-:W-:Y:S01]  /*4da0*/  IMAD.MOV.U32 R10, RZ, RZ, R7 ;  /* 0x000000ffff0a7224 */ /* 0x000fe200078e0007 */
[----:B------:R-:W-:Y:S01]  /*4db0*/  @!P0 PRMT R39, R39, 0x5410, R38 ;  /* 0x0000541027278816 */ /* 0x000fe20000000026 */
[----:B------:R-:W-:Y:S01]  /*4dc0*/  IMAD.MOV.U32 R40, RZ, RZ, R42 ;  /* 0x000000ffff287224 */ /* 0x000fe200078e002a */
[----:B------:R-:W-:Y:S02]  /*4dd0*/  @!P0 SHF.R.U32.HI R41, RZ, 0x10, R41 ;  /* 0x00000010ff298819 */ /* 0x000fe40000011629 */
[----:B------:R-:W-:Y:S02]  /*4de0*/  @!P0 SHF.R.U64 R42, R42, 0x10, R43 ;  /* 0x000000102a2a8819 */ /* 0x000fe4000000122b */
[----:B------:R-:W-:Y:S02]  /*4df0*/  @!P0 PRMT R38, R44, 0x5410, R41 ;  /* 0x000054102c268816 */ /* 0x000fe40000000029 */
[----:B------:R-:W-:Y:S02]  /*4e00*/  @!P0 PRMT R46, R40, 0x5410, R42 ;  /* 0x00005410282e8816 */ /* 0x000fe4000000002a */
[----:B------:R-:W-:Y:S01]  /*4e10*/  @!P0 SHF.R.U32.HI R43, RZ, 0x10, R43 ;  /* 0x00000010ff2b8819 */ /* 0x000fe2000001162b */
[----:B------:R-:W-:Y:S01]  /*4e20*/  @!P0 IMAD.U32 R40, R38, 0x10000, RZ ;  /* 0x0001000026288824 */ /* 0x000fe200078e00ff */
[----:B------:R-:W-:Y:S02]  /*4e30*/  @!P1 IADD3 R0, P3, P2, R92, R0, R97 ;  /* 0x000000005c009210 */ /* 0x000fe40007a7e061 */
[----:B------:R-:W-:Y:S02]  /*4e40*/  @!P0 PRMT R50, R45, 0x5410, R43 ;  /* 0x000054102d328816 */ /* 0x000fe4000000002b */
[----:B------:R-:W-:Y:S02]  /*4e50*/  @!P1 IADD3.X R2, R95, R2, R120, P3, P2 ;  /* 0x000000025f029210 */ /* 0x000fe40001fe4478 */
[C---:B------:R-:W-:Y:S04]  /*4e60*/  LEA R80, P2, R3.reuse, c[0x0][0x1c8], 0x1 ;  /* 0x0000720003507a11 */ /* 0x040fe800078408ff */
[----:B------:R-:W-:Y:S01]  /*4e70*/  LEA.HI.X R81, R3, c[0x0][0x1cc], R8, 0x1, P2 ;  /* 0x0000730003517a11 */ /* 0x000fe200010f0c08 */
[----:B------:R-:W-:Y:S01]  /*4e80*/  IMAD.MOV.U32 R3, RZ, RZ, R4 ;  /* 0x000000ffff037224 */ /* 0x000fe200078e0004 */
[----:B------:R-:W-:Y:S02]  /*4e90*/  @!P1 LEA R78, P2, R0, c[0x0][0x1c8], 0x1 ;  /* 0x00007200004e9a11 */ /* 0x000fe400078408ff */
[----:B------:R-:W-:Y:S02]  /*4ea0*/  @!P0 SHF.R.U64 R4, R4, 0x10, R5 ;  /* 0x0000001004048819 */ /* 0x000fe40000001205 */
[----:B------:R-:W-:Y:S02]  /*4eb0*/  @!P1 LEA.HI.X R79, R0, c[0x0][0x1cc], R2, 0x1, P2 ;  /* 0x00007300004f9a11 */ /* 0x000fe400010f0c02 */
[--C-:B------:R-:W-:Y:S02]  /*4ec0*/  @!P0 SHF.R.U32.HI R0, RZ, 0x10, R7.reuse ;  /* 0x00000010ff008819 */ /* 0x100fe40000011607 */
[----:B------:R-:W-:Y:S02]  /*4ed0*/  @!P0 SHF.R.U64 R8, R6, 0x10, R7 ;  /* 0x0000001006088819 */ /* 0x000fe40000001207 */
[----:B------:R-:W-:Y:S01]  /*4ee0*/  @!P0 PRMT R7, R3, 0x5410, R4 ;  /* 0x0000541003078816 */ /* 0x000fe20000000004 */
[----:B-1----:R-:W-:Y:S01]  /*4ef0*/  @!P0 IMAD.U32 R41, R53, 0x10000, RZ ;  /* 0x0001000035298824 */ /* 0x002fe200078e00ff */
[----:B------:R-:W-:Y:S02]  /*4f00*/  @!P0 SHF.L.U32 R3, R13, 0x10, RZ ;  /* 0x000000100d038819 */ /* 0x000fe400000006ff */
[C---:B------:R-:W-:Y:S02]  /*4f10*/  @!P0 SHF.L.U32 R45, R54.reuse, 0x10, RZ ;  /* 0x00000010362d8819 */ /* 0x040fe400000006ff */
[----:B------:R-:W-:Y:S01]  /*4f20*/  @!P0 LOP3.LUT R47, R54, 0xffff0000, RZ, 0xc0, !PT ;  /* 0xffff0000362f8812 */ /* 0x000fe200078ec0ff */
[----:B------:R-:W-:Y:S01]  /*4f30*/  @!P0 FMUL.FTZ R43, R3, R40 ;  /* 0x00000028032b8220 */ /* 0x000fe20000410000 */
[C---:B------:R-:W-:Y:S02]  /*4f40*/  @!P0 SHF.L.U32 R49, R55.reuse, 0x10, RZ ;  /* 0x0000001037318819 */ /* 0x040fe400000006ff */
[----:B------:R-:W-:Y:S02]  /*4f50*/  @!P0 LOP3.LUT R51, R55, 0xffff0000, RZ, 0xc0, !PT ;  /* 0xffff000037338812 */ /* 0x000fe400078ec0ff */
[----:B------:R-:W-:Y:S01]  /*4f60*/  @!P0 PRMT R10, R10, 0x5410, R0 ;  /* 0x000054100a0a8816 */ /* 0x000fe20000000000 */
[----:B------:R-:W-:Y:S01]  /*4f70*/  @!P0 IMAD.U32 R0, R12, 0x10000, RZ ;  /* 0x000100000c008824 */ /* 0x000fe200078e00ff */
[----:B------:R-:W-:Y:S02]  /*4f80*/  @!P0 SHF.R.U32.HI R2, RZ, 0x10, R5 ;  /* 0x00000010ff028819 */ /* 0x000fe40000011605 */
[----:B------:R-:W-:Y:S01]  /*4f90*/  @!P0 PRMT R8, R6, 0x5410, R8 ;  /* 0x0000541006088816 */ /* 0x000fe20000000008 */
[----:B------:R-:W-:Y:S01]  /*4fa0*/  @!P0 IMAD.U32 R6, R39, 0x10000, RZ ;  /* 0x0001000027068824 */ /* 0x000fe200078e00ff */
[----:B------:R-:W-:Y:S01]  /*4fb0*/  @!P0 PRMT R5, R9, 0x5410, R2 ;  /* 0x0000541009058816 */ /* 0x000fe20000000002 */
[C---:B------:R-:W-:Y:S01]  /*4fc0*/  @!P0 IMAD.U32 R2, R7.reuse, 0x10000, RZ ;  /* 0x0001000007028824 */ /* 0x040fe200078e00ff */
[----:B------:R-:W-:Y:S01]  /*4fd0*/  @!P0 SHF.L.U32 R9, R52, 0x10, RZ ;  /* 0x0000001034098819 */ /* 0x000fe200000006ff */
[C---:B------:R-:W-:Y:S01]  /*4fe0*/  @!P0 FMUL.FTZ R42, R0.reuse, R6 ;  /* 0x00000006002a8220 */ /* 0x040fe20000410000 */
[----:B------:R-:W-:Y:S01]  /*4ff0*/  @!P0 LOP3.LUT R7, R7, 0xffff0000, RZ, 0xc0, !PT ;  /* 0xffff000007078812 */ /* 0x000fe200078ec0ff */
[-C--:B------:R-:W-:Y:S02]  /*5000*/  @!P0 FMUL.FTZ R0, R0, R2.reuse ;  /* 0x0000000200008220 */ /* 0x080fe40000410000 */
[----:B------:R-:W-:Y:S01]  /*5010*/  @!P0 FFMA.FTZ R89, R9, R2, -R42 ;  /* 0x0000000209598223 */ /* 0x000fe2000001082a */
[----:B------:R-:W-:Y:S01]  /*5020*/  @!P0 LOP3.LUT R2, R13, 0xffff0000, RZ, 0xc0, !PT ;  /* 0xffff00000d028812 */ /* 0x000fe200078ec0ff */
[----:B------:R-:W-:Y:S01]  /*5030*/  @!P0 FFMA.FTZ R0, R6, R9, R0 ;  /* 0x0000000906008223 */ /* 0x000fe20000010000 */
[----:B------:R-:W-:Y:S01]  /*5040*/  @!P0 LOP3.LUT R6, R12, 0xffff0000, RZ, 0xc0, !PT ;  /* 0xffff00000c068812 */ /* 0x000fe200078ec0ff */
[C---:B------:R-:W-:Y:S01]  /*5050*/  @!P0 IMAD.U32 R4, R5.reuse, 0x10000, RZ ;  /* 0x0001000005048824 */ /* 0x040fe200078e00ff */
[----:B------:R-:W-:Y:S02]  /*5060*/  @!P0 LOP3.LUT R5, R5, 0xffff0000, RZ, 0xc0, !PT ;  /* 0xffff000005058812 */ /* 0x000fe400078ec0ff */
[----:B------:R-:W-:Y:S01]  /*5070*/  @!P0 LOP3.LUT R42, R38, 0xffff0000, RZ, 0xc0, !PT ;  /* 0xffff0000262a8812 */ /* 0x000fe200078ec0ff */
[-C--:B------:R-:W-:Y:S01]  /*5080*/  @!P0 FFMA.FTZ R88, R41, R4.reuse, -R43 ;  /* 0x0000000429588223 */ /* 0x080fe2000001082b */
[----:B------:R-:W-:Y:S01]  /*5090*/  @!P0 LOP3.LUT R43, R53, 0xffff0000, RZ, 0xc0, !PT ;  /* 0xffff0000352b8812 */ /* 0x000fe200078ec0ff */
[----:B------:R-:W-:Y:S01]  /*50a0*/  @!P0 FMUL.FTZ R3, R3, R4 ;  /* 0x0000000403038220 */ /* 0x000fe20000410000 */
[----:B------:R-:W-:Y:S01]  /*50b0*/  @!P0 LOP3.LUT R38, R39, 0xffff0000, RZ, 0xc0, !PT ;  /* 0xffff000027268812 */ /* 0x000fe200078ec0ff */
[----:B------:R-:W-:Y:S01]  /*50c0*/  @!P0 FMUL.FTZ R9, R2, R42 ;  /* 0x0000002a02098220 */ /* 0x000fe20000410000 */
[----:B------:R-:W-:Y:S01]  /*50d0*/  @!P0 LOP3.LUT R39, R52, 0xffff0000, RZ, 0xc0, !PT ;  /* 0xffff000034278812 */ /* 0x000fe200078ec0ff */
[----:B------:R-:W-:Y:S02]  /*50e0*/  @!P0 FMUL.FTZ R4, R2, R5 ;  /* 0x0000000502048220 */ /* 0x000fe40000410000 */
[C---:B------:R-:W-:Y:S02]  /*50f0*/  @!P0 FMUL.FTZ R44, R6.reuse, R38 ;  /* 0x00000026062c8220 */ /* 0x040fe40000410000 */
[-C--:B------:R-:W-:Y:S02]  /*5100*/  @!P0 FMUL.FTZ R2, R6, R7.reuse ;  /* 0x0000000706028220 */ /* 0x080fe40000410000 */
[----:B------:R-:W-:Y:S01]  /*5110*/  @!P0 FFMA.FTZ R86, R39, R7, -R44 ;  /* 0x0000000727568223 */ /* 0x000fe2000001082c */
[----:B------:R-:W-:Y:S01]  /*5120*/  @!P0 LOP3.LUT R7, R14, 0xffff0000, RZ, 0xc0, !PT ;  /* 0xffff00000e078812 */ /* 0x000fe200078ec0ff */
[C---:B------:R-:W-:Y:S01]  /*5130*/  @!P0 IMAD.U32 R44, R46.reuse, 0x10000, RZ ;  /* 0x000100002e2c8824 */ /* 0x040fe200078e00ff */
[----:B------:R-:W-:Y:S01]  /*5140*/  @!P0 LOP3.LUT R46, R46, 0xffff0000, RZ, 0xc0, !PT ;  /* 0xffff00002e2e8812 */ /* 0x000fe200078ec0ff */
[----:B------:R-:W-:Y:S02]  /*5150*/  @!P0 FFMA.FTZ R87, R43, R5, -R9 ;  /* 0x000000052b578223 */ /* 0x000fe40000010809 */
[----:B------:R-:W-:Y:S02]  /*5160*/  @!P0 IMAD.U32 R5, R14, 0x10000, RZ ;  /* 0x000100000e058824 */ /* 0x000fe400078e00ff */
[C---:B------:R-:W-:Y:S01]  /*5170*/  @!P0 IMAD.U32 R6, R8.reuse, 0x10000, RZ ;  /* 0x0001000008068824 */ /* 0x040fe200078e00ff */
[----:B------:R-:W-:Y:S01]  /*5180*/  @!P0 LOP3.LUT R8, R8, 0xffff0000, RZ, 0xc0, !PT ;  /* 0xffff000008088812 */ /* 0x000fe200078ec0ff */
[----:B------:R-:W-:Y:S02]  /*5190*/  @!P0 FMUL.FTZ R9, R5, R44 ;  /* 0x0000002c05098220 */ /* 0x000fe40000410000 */
[----:B------:R-:W-:Y:S02]  /*51a0*/  @!P0 FMUL.FTZ R48, R7, R46 ;  /* 0x0000002e07308220 */ /* 0x000fe40000410000 */
[----:B------:R-:W-:Y:S01]  /*51b0*/  @!P0 FFMA.FTZ R83, R45, R6, -R9 ;  /* 0x000000062d538223 */ /* 0x000fe20000010809 */
[----:B------:R-:W-:Y:S01]  /*51c0*/  @!P0 LOP3.LUT R9, R15, 0xffff0000, RZ, 0xc0, !PT ;  /* 0xffff00000f098812 */ /* 0x000fe200078ec0ff */
[----:B------:R-:W-:Y:S02]  /*51d0*/  @!P0 FFMA.FTZ R82, R47, R8, -R48 ;  /* 0x000000082f528223 */ /* 0x000fe40000010830 */
[C---:B------:R-:W-:Y:S01]  /*51e0*/  @!P0 IMAD.U32 R48, R50.reuse, 0x10000, RZ ;  /* 0x0001000032308824 */ /* 0x040fe200078e00ff */
[----:B------:R-:W-:Y:S01]  /*51f0*/  @!P0 LOP3.LUT R50, R50, 0xffff0000, RZ, 0xc0, !PT ;  /* 0xffff000032328812 */ /* 0x000fe200078ec0ff */
[----:B------:R-:W-:Y:S02]  /*5200*/  @!P0 FMUL.FTZ R5, R5, R6 ;  /* 0x0000000605058220 */ /* 0x000fe40000410000 */
[----:B------:R-:W-:Y:S02]  /*5210*/  @!P0 FMUL.FTZ R6, R7, R8 ;  /* 0x0000000807068220 */ /* 0x000fe40000410000 */
[----:B------:R-:W-:Y:S02]  /*5220*/  @!P0 IMAD.U32 R7, R15, 0x10000, RZ ;  /* 0x000100000f078824 */ /* 0x000fe400078e00ff */
[C---:B------:R-:W-:Y:S01]  /*5230*/  @!P0 IMAD.U32 R8, R10.reuse, 0x10000, RZ ;  /* 0x000100000a088824 */ /* 0x040fe200078e00ff */
[----:B------:R-:W-:Y:S01]  /*5240*/  @!P0 LOP3.LUT R10, R10, 0xffff0000, RZ, 0xc0, !PT ;  /* 0xffff00000a0a8812 */ /* 0x000fe200078ec0ff */
[----:B------:R-:W-:Y:S01]  /*5250*/  @!P0 FFMA.FTZ R2, R38, R39, R2 ;  /* 0x0000002726028223 */ /* 0x000fe20000010002 */
[----:B------:R-:W-:Y:S01]  /*5260*/  @!P0 F2FP.BF16.PACK_AB R38, R82, R83 ;  /* 0x000000535226823e */ /* 0x000fe200000010ff */
[----:B------:R-:W-:Y:S02]  /*5270*/  @!P0 FMUL.FTZ R76, R7, R48 ;  /* 0x00000030074c8220 */ /* 0x000fe40000410000 */
[----:B------:R-:W-:Y:S01]  /*5280*/  @!P0 FMUL.FTZ R77, R9, R50 ;  /* 0x00000032094d8220 */ /* 0x000fe20000410000 */
[----:B------:R-:W-:Y:S01]  /*5290*/  @!P0 F2FP.BF16.PACK_AB R0, R2, R0 ;  /* 0x000000000200823e */ /* 0x000fe200000010ff */
[----:B------:R-:W-:Y:S02]  /*52a0*/  @!P0 FFMA.FTZ R3, R40, R41, R3 ;  /* 0x0000002928038223 */ /* 0x000fe40000010003 */
[----:B------:R-:W-:Y:S02]  /*52b0*/  @!P0 FFMA.FTZ R4, R42, R43, R4 ;  /* 0x0000002b2a048223 */ /* 0x000fe40000010004 */
[----:B------:R-:W-:Y:S02]  /*52c0*/  @!P0 FFMA.FTZ R76, R49, R8, -R76 ;  /* 0x00000008314c8223 */ /* 0x000fe4000001084c */
[----:B------:R-:W-:Y:S01]  /*52d0*/  @!P0 FFMA.FTZ R77, R51, R10, -R77 ;  /* 0x0000000a334d8223 */ /* 0x000fe2000001084d */
[----:B------:R-:W-:Y:S01]  /*52e0*/  @!P0 F2FP.BF16.PACK_AB R3, R4, R3 ;  /* 0x000000030403823e */ /* 0x000fe200000010ff */
[----:B------:R-:W-:Y:S02]  /*52f0*/  @!P0 FMUL.FTZ R7, R7, R8 ;  /* 0x0000000807078220 */ /* 0x000fe40000410000 */
[----:B------:R-:W-:Y:S01]  /*5300*/  @!P0 FFMA.FTZ R5, R44, R45, R5 ;  /* 0x0000002d2c058223 */ /* 0x000fe20000010005 */
[----:B------:R-:W-:Y:S01]  /*5310*/  @!P0 F2FP.BF16.PACK_AB R39, R77, R76 ;  /* 0x0000004c4d27823e */ /* 0x000fe200000010ff */
[----:B------:R-:W-:Y:S01]  /*5320*/  @!P0 FMUL.FTZ R8, R9, R10 ;  /* 0x0000000a09088220 */ /* 0x000fe20000410000 */
[----:B------:R-:W-:Y:S01]  /*5330*/  @!P0 F2FP.BF16.PACK_AB R10, R87, R88 ;  /* 0x00000058570a823e */ /* 0x000fe200000010ff */
[----:B------:R-:W-:Y:S01]  /*5340*/  @!P0 FFMA.FTZ R6, R46, R47, R6 ;  /* 0x0000002f2e068223 */ /* 0x000fe20000010006 */
[----:B------:R-:W-:Y:S01]  /*5350*/  @!P0 F2FP.BF16.PACK_AB R9, R86, R89 ;  /* 0x000000595609823e */ /* 0x000fe200000010ff */
[----:B------:R-:W-:Y:S01]  /*5360*/  @!P0 FFMA.FTZ R7, R48, R49, R7 ;  /* 0x0000003130078223 */ /* 0x000fe20000010007 */
[----:B------:R-:W-:Y:S01]  /*5370*/  @!P0 MOV R55, R39 ;  /* 0x0000002700378202 */ /* 0x000fe20000000f00 */
[----:B------:R-:W-:Y:S01]  /*5380*/  @!P0 FFMA.FTZ R8, R50, R51, R8 ;  /* 0x0000003332088223 */ /* 0x000fe20000010008 */
[----:B------:R-:W-:Y:S01]  /*5390*/  @!P0 MOV R52, R9 ;  /* 0x0000000900348202 */ /* 0x000fe20000000f00 */
[----:B------:R-:W-:Y:S01]  /*53a0*/  @!P0 IMAD.MOV.U32 R53, RZ, RZ, R10 ;  /* 0x000000ffff358224 */ /* 0x000fe200078e000a */
[----:B------:R-:W-:Y:S01]  /*53b0*/  @!P0 F2FP.BF16.PACK_AB R5, R6, R5 ;  /* 0x000000050605823e */ /* 0x000fe200000010ff */
[----:B------:R-:W-:Y:S01]  /*53c0*/  @!P0 IMAD.MOV.U32 R54, RZ, RZ, R38 ;  /* 0x000000ffff368224 */ /* 0x000fe200078e0026 */
[----:B------:R-:W-:Y:S01]  /*53d0*/  @!P0 F2FP.BF16.PACK_AB R7, R8, R7 ;  /* 0x000000070807823e */ /* 0x000fe200000010ff */
[----:B------:R-:W-:Y:S01]  /*53e0*/  @!P0 IMAD.MOV.U32 R12, RZ, RZ, R0 ;  /* 0x000000ffff0c8224 */ /* 0x000fe200078e0000 */
[----:B------:R-:W-:Y:S01]  /*53f0*/  @!P0 MOV R14, R5 ;  /* 0x00000005000e8202 */ /* 0x000fe20000000f00 */
[----:B------:R-:W-:Y:S01]  /*5400*/  @!P0 IMAD.MOV.U32 R13, RZ, RZ, R3 ;  /* 0x000000ffff0d8224 */ /* 0x000fe200078e0003 */
[----:B------:R1:W-:Y:S01]  /*5410*/  STG.E.128 [R80.64], R52 ;  /* 0x0000003450007986 */ /* 0x0003e2000c101d08 */
[----:B------:R-:W-:Y:S07]  /*5420*/  @!P0 IMAD.MOV.U32 R15, RZ, RZ, R7 ;  /* 0x000000ffff0f8224 */ /* 0x000fee00078e0007 */
[----:B------:R1:W-:Y:S02]  /*5430*/  @!P1 STG.E.128 [R78.64], R12 ;  /* 0x0000000c4e009986 */ /* 0x0003e4000c101d08 */
.L_x_83:
[----:B---3--:R-:W-:Y:S05]  /*5440*/  BSYNC B0 ;  /* 0x0000000000007941 */ /* 0x008fea0003800000 */
.L_x_82:
[----:B------:R-:W-:Y:S01]  /*5450*/  ISETP.GE.OR P1, PT, R168, R75, P5 ;  /* 0x0000004ba800720c */ /* 0x000fe20002f26670 */
[----:B------:R-:W-:Y:S01]  /*5460*/  @!UPT UIADD3 URZ, URZ, URZ, URZ ;  /* 0x0000003f3f3ff290 */ /* 0x000fe2000fffe03f */
[----:B------:R-:W-:Y:S11]  /*5470*/  BSSY B0, `(.L_x_84) ;  /* 0x0000071000007945 */ /* 0x000ff60003800000 */
[----:B------:R-:W-:-:S05]  /*5480*/  @P1 BRA `(.L_x_85) ;  /* 0x000006f000001947 */ /* 0x000fca0003800000 */
[----:B------:R-:W-:Y:S01]  /*5490*/  IADD3 R0, P1, R188, R84, RZ ;  /* 0x00000054bc007210 */ /* 0x000fe20007f3e0ff */
[----:B-1----:R-:W1:Y:S01]  /*54a0*/  LDS.128 R12, [R146+0x8100] ;  /* 0x00810000920c7984 */ /* 0x002e620000000c00 */
[--C-:B-----5:R-:W-:Y:S02]  /*54b0*/  @!P0 SHF.R.U64 R5, R56, 0x10, R57.reuse ;  /* 0x0000001038058819 */ /* 0x120fe40000001239 */
[----:B------:R-:W-:Y:S01]  /*54c0*/  @!P0 SHF.R.U32.HI R6, RZ, 0x10, R57 ;  /* 0x00000010ff068819 */ /* 0x000fe20000011639 */
[----:B------:R-:W-:Y:S01]  /*54d0*/  IMAD.X R2, R90, 0x1, R158, P1 ;  /* 0x000000015a027824 */ /* 0x000fe200008e069e */
[----:B------:R-:W-:Y:S02]  /*54e0*/  IADD3 R3, P2, P1, R92, R0, R115 ;  /* 0x000000005c037210 */ /* 0x000fe4000795e073 */
[----:B------:R-:W-:Y:S01]  /*54f0*/  @!P0 SHF.R.U64 R8, R58, 0x10, R59 ;  /* 0x000000103a088819 */ /* 0x000fe2000000123b */
[----:B------:R-:W2:Y:S01]  /*5500*/  LDS.128 R48, [R151+0x8100] ;  /* 0x0081000097307984 */ /* 0x000ea20000000c00 */
[----:B------:R-:W-:Y:S02]  /*5510*/  IADD3.X R4, R95, R2, R121, P2, P1 ;  /* 0x000000025f047210 */ /* 0x000fe400017e2479 */
[----:B------:R-:W-:Y:S02]  /*5520*/  ISETP.GE.AND P1, PT, R97, c[0x0][0x1d4], PT ;  /* 0x0000750061007a0c */ /* 0x000fe40003f26270 */
[C---:B------:R-:W-:Y:S02]  /*5530*/  @!P0 PRMT R40, R69.reuse, 0x5432, R8 ;  /* 0x0000543245288816 */ /* 0x040fe40000000008 */
[----:B------:R-:W-:Y:S04]  /*5540*/  @!P0 SHF.R.U32.HI R9, RZ, 0x10, R59 ;  /* 0x00000010ff098819 */ /* 0x000fe8000001163b */
[----:B------:R-:W-:Y:S04]  /*5550*/  @!P0 PRMT R38, R69, 0x5410, R9 ;  /* 0x0000541045268816 */ /* 0x000fe80000000009 */
[C---:B------:R-:W-:Y:S01]  /*5560*/  @!P0 LOP3.LUT R44, R38.reuse, 0xffff0000, RZ, 0xc0, !PT ;  /* 0xffff0000262c8812 */ /* 0x040fe200078ec0ff */
[----:B------:R-:W-:Y:S01]  /*5570*/  @!P0 IMAD.U32 R42, R38, 0x10000, RZ ;  /* 0x00010000262a8824 */ /* 0x000fe200078e00ff */
[----:B------:R-:W-:Y:S04]  /*5580*/  @!P1 IADD3 R0, P3, P2, R92, R0, R97 ;  /* 0x000000005c009210 */ /* 0x000fe80007a7e061 */
[----:B------:R-:W-:Y:S02]  /*5590*/  @!P1 IADD3.X R2, R95, R2, R120, P3, P2 ;  /* 0x000000025f029210 */ /* 0x000fe40001fe4478 */
[C---:B------:R-:W-:Y:S04]  /*55a0*/  LEA R76, P2, R3.reuse, c[0x0][0x1c8], 0x1 ;  /* 0x00007200034c7a11 */ /* 0x040fe800078408ff */
[----:B------:R-:W-:Y:S02]  /*55b0*/  LEA.HI.X R77, R3, c[0x0][0x1cc], R4, 0x1, P2 ;  /* 0x00007300034d7a11 */ /* 0x000fe400010f0c04 */
[----:B------:R-:W-:Y:S02]  /*55c0*/  @!P1 LEA R54, P2, R0, c[0x0][0x1c8], 0x1 ;  /* 0x0000720000369a11 */ /* 0x000fe400078408ff */
[----:B------:R-:W-:Y:S02]  /*55d0*/  @!P0 SHF.R.U64 R3, R18, 0x10, R19 ;  /* 0x0000001012038819 */ /* 0x000fe40000001213 */
[----:B------:R-:W-:Y:S02]  /*55e0*/  @!P1 LEA.HI.X R55, R0, c[0x0][0x1cc], R2, 0x1, P2 ;  /* 0x0000730000379a11 */ /* 0x000fe400010f0c02 */
[----:B------:R-:W-:Y:S02]  /*55f0*/  @!P0 SHF.R.U64 R0, R16, 0x10, R17 ;  /* 0x0000001010008819 */ /* 0x000fe40000001211 */
[----:B------:R-:W-:Y:S02]  /*5600*/  @!P0 PRMT R16, R68, 0x5410, R5 ;  /* 0x0000541044108816 */ /* 0x000fe40000000005 */
[----:B------:R-:W-:Y:S01]  /*5610*/  @!P0 PRMT R7, R11, 0x5432, R0 ;  /* 0x000054320b078816 */ /* 0x000fe20000000000 */
[----:B-1----:R-:W-:Y:S01]  /*5620*/  @!P0 IMAD.U32 R0, R12, 0x10000, RZ ;  /* 0x000100000c008824 */ /* 0x002fe200078e00ff */
[----:B--2---:R-:W-:Y:S01]  /*5630*/  @!P0 LOP3.LUT R45, R51, 0xffff0000, RZ, 0xc0, !PT ;  /* 0xffff0000332d8812 */ /* 0x004fe200078ec0ff */
[----:B------:R-:W-:Y:S01]  /*5640*/  @!P0 IMAD.U32 R8, R48, 0x10000, RZ ;  /* 0x0001000030088824 */ /* 0x000fe200078e00ff */
[----:B------:R-:W-:Y:S01]  /*5650*/  @!P0 LOP3.LUT R41, R50, 0xffff0000, RZ, 0xc0, !PT ;  /* 0xffff000032298812 */ /* 0x000fe200078ec0ff */
[----:B------:R-:W-:Y:S01]  /*5660*/  @!P0 IMAD.U32 R18, R49, 0x10000, RZ ;  /* 0x0001000031128824 */ /* 0x000fe200078e00ff */
[----:B------:R-:W-:Y:S01]  /*5670*/  @!P0 PRMT R10, R31, 0x5432, R3 ;  /* 0x000054321f0a8816 */ /* 0x000fe20000000003 */
[----:B------:R-:W-:Y:S01]  /*5680*/  @!P0 IMAD.U32 R43, R51, 0x10000, RZ ;  /* 0x00010000332b8824 */ /* 0x000fe200078e00ff */
[----:B------:R-:W-:Y:S02]  /*5690*/  @!P0 SHF.L.U32 R3, R13, 0x10, RZ ;  /* 0x000000100d038819 */ /* 0x000fe400000006ff */
[----:B------:R-:W-:Y:S02]  /*56a0*/  @!P0 SHF.R.U32.HI R2, RZ, 0x10, R17 ;  /* 0x00000010ff028819 */ /* 0x000fe40000011611 */
[----:B------:R-:W-:Y:S02]  /*56b0*/  @!P0 SHF.R.U32.HI R4, RZ, 0x10, R19 ;  /* 0x00000010ff048819 */ /* 0x000fe40000011613 */
[----:B------:R-:W-:Y:S01]  /*56c0*/  @!P0 PRMT R19, R68, 0x5432, R6 ;  /* 0x0000543244138816 */ /* 0x000fe20000000006 */
[----:B------:R-:W-:Y:S01]  /*56d0*/  @!P0 IMAD.U32 R6, R16, 0x10000, RZ ;  /* 0x0001000010068824 */ /* 0x000fe200078e00ff */
[----:B------:R-:W-:Y:S01]  /*56e0*/  @!P0 PRMT R5, R11, 0x5410, R2 ;  /* 0x000054100b058816 */ /* 0x000fe20000000002 */
[C---:B------:R-:W-:Y:S01]  /*56f0*/  @!P0 IMAD.U32 R2, R7.reuse, 0x10000, RZ ;  /* 0x0001000007028824 */ /* 0x040fe200078e00ff */
[----:B------:R-:W-:Y:S01]  /*5700*/  @!P0 LOP3.LUT R7, R7, 0xffff0000, RZ, 0xc0, !PT ;  /* 0xffff000007078812 */ /* 0x000fe200078ec0ff */
[C---:B------:R-:W-:Y:S01]  /*5710*/  @!P0 FMUL.FTZ R11, R0.reuse, R6 ;  /* 0x00000006000b8220 */ /* 0x040fe20000410000 */
[----:B------:R-:W-:Y:S01]  /*5720*/  @!P0 PRMT R9, R31, 0x5410, R4 ;  /* 0x000054101f098816 */ /* 0x000fe20000000004 */
[-C--:B------:R-:W-:Y:S02]  /*5730*/  @!P0 FMUL.FTZ R0, R0, R2.reuse ;  /* 0x0000000200008220 */ /* 0x080fe40000410000 */
[C---:B------:R-:W-:Y:S01]  /*5740*/  @!P0 IMAD.U32 R17, R19.reuse, 0x10000, RZ ;  /* 0x0001000013118824 */ /* 0x040fe200078e00ff */
[----:B------:R-:W-:Y:S01]  /*5750*/  @!P0 LOP3.LUT R19, R19, 0xffff0000, RZ, 0xc0, !PT ;  /* 0xffff000013138812 */ /* 0x000fe200078ec0ff */
[----:B------:R-:W-:Y:S01]  /*5760*/  @!P0 FFMA.FTZ R59, R8, R2, -R11 ;  /* 0x00000002083b8223 */ /* 0x000fe2000001080b */
[----:B------:R-:W-:Y:S01]  /*5770*/  @!P0 LOP3.LUT R2, R13, 0xffff0000, RZ, 0xc0, !PT ;  /* 0xffff00000d028812 */ /* 0x000fe200078ec0ff */
[----:B------:R-:W-:Y:S01]  /*5780*/  @!P0 FFMA.FTZ R0, R6, R8, R0 ;  /* 0x0000000806008223 */ /* 0x000fe20000010000 */
[----:B------:R-:W-:Y:S01]  /*5790*/  @!P0 LOP3.LUT R6, R12, 0xffff0000, RZ, 0xc0, !PT ;  /* 0xffff00000c068812 */ /* 0x000fe200078ec0ff */
[----:B------:R-:W-:Y:S01]  /*57a0*/  @!P0 IMAD.U32 R4, R5, 0x10000, RZ ;  /* 0x0001000005048824 */ /* 0x000fe200078e00ff */
[----:B------:R-:W-:Y:S01]  /*57b0*/  @!P0 LOP3.LUT R11, R16, 0xffff0000, RZ, 0xc0, !PT ;  /* 0xffff0000100b8812 */ /* 0x000fe200078ec0ff */
[C---:B------:R-:W-:Y:S01]  /*57c0*/  @!P0 FMUL.FTZ R31, R3.reuse, R17 ;  /* 0x00000011031f8220 */ /* 0x040fe20000410000 */
[----:B------:R-:W-:Y:S01]  /*57d0*/  @!P0 LOP3.LUT R16, R48, 0xffff0000, RZ, 0xc0, !PT ;  /* 0xffff000030108812 */ /* 0x000fe200078ec0ff */
[-C--:B------:R-:W-:Y:S01]  /*57e0*/  @!P0 FMUL.FTZ R3, R3, R4.reuse ;  /* 0x0000000403038220 */ /* 0x080fe20000410000 */
[----:B------:R-:W-:Y:S01]  /*57f0*/  @!P0 LOP3.LUT R5, R5, 0xffff0000, RZ, 0xc0, !PT ;  /* 0xffff000005058812 */ /* 0x000fe200078ec0ff */
[----:B------:R-:W-:Y:S02]  /*5800*/  @!P0 FMUL.FTZ R39, R6, R11 ;  /* 0x0000000b06278220 */ /* 0x000fe40000410000 */
[----:B------:R-:W-:Y:S01]  /*5810*/  @!P0 FFMA.FTZ R58, R18, R4, -R31 ;  /* 0x00000004123a8223 */ /* 0x000fe2000001081f */
[----:B------:R-:W-:Y:S01]  /*5820*/  @!P0 LOP3.LUT R31, R49, 0xffff0000, RZ, 0xc0, !PT ;  /* 0xffff0000311f8812 */ /* 0x000fe200078ec0ff */
[C---:B------:R-:W-:Y:S02]  /*5830*/  @!P0 FMUL.FTZ R8, R2.reuse, R19 ;  /* 0x0000001302088220 */ /* 0x040fe40000410000 */
[----:B------:R-:W-:Y:S02]  /*5840*/  @!P0 FMUL.FTZ R4, R2, R5 ;  /* 0x0000000502048220 */ /* 0x000fe40000410000 */
[-C--:B------:R-:W-:Y:S01]  /*5850*/  @!P0 FMUL.FTZ R2, R6, R7.reuse ;  /* 0x0000000706028220 */ /* 0x080fe20000410000 */
[C---:B------:R-:W-:Y:S01]  /*5860*/  @!P0 LOP3.LUT R6, R15.reuse, 0xffff0000, RZ, 0xc0, !PT ;  /* 0xffff00000f068812 */ /* 0x040fe200078ec0ff */
[----:B------:R-:W-:Y:S01]  /*5870*/  @!P0 FFMA.FTZ R56, R16, R7, -R39 ;  /* 0x0000000710388223 */ /* 0x000fe20000010827 */
[----:B------:R-:W-:Y:S01]  /*5880*/  @!P0 SHF.L.U32 R7, R15, 0x10, RZ ;  /* 0x000000100f078819 */ /* 0x000fe200000006ff */
[----:B------:R-:W-:Y:S02]  /*5890*/  @!P0 FFMA.FTZ R57, R31, R5, -R8 ;  /* 0x000000051f398223 */ /* 0x000fe40000010808 */
[C---:B------:R-:W-:Y:S01]  /*58a0*/  @!P0 IMAD.U32 R5, R9.reuse, 0x10000, RZ ;  /* 0x0001000009058824 */ /* 0x040fe200078e00ff */
[----:B------:R-:W-:Y:S01]  /*58b0*/  @!P0 LOP3.LUT R9, R9, 0xffff0000, RZ, 0xc0, !PT ;  /* 0xffff000009098812 */ /* 0x000fe200078ec0ff */
[C---:B------:R-:W-:Y:S02]  /*58c0*/  @!P0 FMUL.FTZ R8, R7.reuse, R42 ;  /* 0x0000002a07088220 */ /* 0x040fe40000410000 */
[----:B------:R-:W-:Y:S02]  /*58d0*/  @!P0 FMUL.FTZ R38, R6, R44 ;  /* 0x0000002c06268220 */ /* 0x000fe40000410000 */
[-C--:B------:R-:W-:Y:S02]  /*58e0*/  @!P0 FMUL.FTZ R7, R7, R5.reuse ;  /* 0x0000000507078220 */ /* 0x080fe40000410000 */
[----:B------:R-:W-:Y:S01]  /*58f0*/  @!P0 FFMA.FTZ R53, R43, R5, -R8 ;  /* 0x000000052b358223 */ /* 0x000fe20000010808 */
[----:B------:R-:W-:Y:S01]  /*5900*/  @!P0 SHF.L.U32 R5, R14, 0x10, RZ ;  /* 0x000000100e058819 */ /* 0x000fe200000006ff */
[-C--:B------:R-:W-:Y:S02]  /*5910*/  @!P0 FMUL.FTZ R8, R6, R9.reuse ;  /* 0x0000000906088220 */ /* 0x080fe40000410000 */
[----:B------:R-:W-:Y:S01]  /*5920*/  @!P0 FFMA.FTZ R52, R45, R9, -R38 ;  /* 0x000000092d348223 */ /* 0x000fe20000010826 */
[----:B------:R-:W-:Y:S01]  /*5930*/  @!P0 LOP3.LUT R9, R14, 0xffff0000, RZ, 0xc0, !PT ;  /* 0xffff00000e098812 */ /* 0x000fe200078ec0ff */
[C---:B------:R-:W-:Y:S01]  /*5940*/  @!P0 IMAD.U32 R38, R40.reuse, 0x10000, RZ ;  /* 0x0001000028268824 */ /* 0x040fe200078e00ff */
[----:B------:R-:W-:Y:S01]  /*5950*/  @!P0 LOP3.LUT R40, R40, 0xffff0000, RZ, 0xc0, !PT ;  /* 0xffff000028288812 */ /* 0x000fe200078ec0ff */
[C---:B------:R-:W-:Y:S01]  /*5960*/  @!P0 IMAD.U32 R6, R10.reuse, 0x10000, RZ ;  /* 0x000100000a068824 */ /* 0x040fe200078e00ff */
[----:B------:R-:W-:Y:S01]  /*5970*/  @!P0 LOP3.LUT R10, R10, 0xffff0000, RZ, 0xc0, !PT ;  /* 0xffff00000a0a8812 */ /* 0x000fe200078ec0ff */
[----:B------:R-:W-:Y:S02]  /*5980*/  @!P0 IMAD.U32 R39, R50, 0x10000, RZ ;  /* 0x0001000032278824 */ /* 0x000fe400078e00ff */
[----:B------:R-:W-:Y:S02]  /*5990*/  @!P0 FMUL.FTZ R46, R5, R38 ;  /* 0x00000026052e8220 */ /* 0x000fe40000410000 */
[----:B------:R-:W-:Y:S02]  /*59a0*/  @!P0 FMUL.FTZ R47, R9, R40 ;  /* 0x00000028092f8220 */ /* 0x000fe40000410000 */
[----:B------:R-:W-:Y:S01]  /*59b0*/  @!P0 FFMA.FTZ R2, R11, R16, R2 ;  /* 0x000000100b028223 */ /* 0x000fe20000010002 */
[----:B------:R-:W-:Y:S01]  /*59c0*/  @!P0 F2FP.BF16.PACK_AB R16, R52, R53 ;  /* 0x000000353410823e */ /* 0x000fe200000010ff */
[----:B------:R-:W-:Y:S02]  /*59d0*/  @!P0 FMUL.FTZ R5, R5, R6 ;  /* 0x0000000605058220 */ /* 0x000fe40000410000 */
[----:B------:R-:W-:Y:S01]  /*59e0*/  @!P0 FFMA.FTZ R3, R17, R18, R3 ;  /* 0x0000001211038223 */ /* 0x000fe20000010003 */
[----:B------:R-:W-:Y:S01]  /*59f0*/  @!P0 F2FP.BF16.PACK_AB R0, R2, R0 ;  /* 0x000000000200823e */ /* 0x000fe200000010ff */
[----:B------:R-:W-:Y:S02]  /*5a00*/  @!P0 FFMA.FTZ R46, R39, R6, -R46 ;  /* 0x00000006272e8223 */ /* 0x000fe4000001082e */
[-C--:B------:R-:W-:Y:S01]  /*5a10*/  @!P0 FMUL.FTZ R6, R9, R10.reuse ;  /* 0x0000000a09068220 */ /* 0x080fe20000410000 */
[----:B------:R-:W-:Y:S01]  /*5a20*/  @!P0 F2FP.BF16.PACK_AB R9, R56, R59 ;  /* 0x0000003b3809823e */ /* 0x000fe200000010ff */
[----:B------:R-:W-:Y:S01]  /*5a30*/  @!P0 FFMA.FTZ R47, R41, R10, -R47 ;  /* 0x0000000a292f8223 */ /* 0x000fe2000001082f */
[----:B------:R-:W-:Y:S01]  /*5a40*/  @!P0 F2FP.BF16.PACK_AB R10, R57, R58 ;  /* 0x0000003a390a823e */ /* 0x000fe200000010ff */
[----:B------:R-:W-:Y:S02]  /*5a50*/  @!P0 FFMA.FTZ R4, R19, R31, R4 ;  /* 0x0000001f13048223 */ /* 0x000fe40000010004 */
[----:B------:R-:W-:Y:S01]  /*5a60*/  @!P0 FFMA.FTZ R5, R38, R39, R5 ;  /* 0x0000002726058223 */ /* 0x000fe20000010005 */
[----:B------:R-:W-:Y:S01]  /*5a70*/  @!P0 MOV R49, R10 ;  /* 0x0000000a00318202 */ /* 0x000fe20000000f00 */
[----:B------:R-:W-:Y:S01]  /*5a80*/  @!P0 FFMA.FTZ R6, R40, R41, R6 ;  /* 0x0000002928068223 */ /* 0x000fe20000010006 */
[----:B------:R-:W-:Y:S01]  /*5a90*/  @!P0 F2FP.BF16.PACK_AB R11, R47, R46 ;  /* 0x0000002e2f0b823e */ /* 0x000fe200000010ff */
[----:B------:R-:W-:Y:S01]  /*5aa0*/  @!P0 FFMA.FTZ R7, R42, R43, R7 ;  /* 0x0000002b2a078223 */ /* 0x000fe20000010007 */
[----:B------:R-:W-:Y:S01]  /*5ab0*/  @!P0 F2FP.BF16.PACK_AB R3, R4, R3 ;  /* 0x000000030403823e */ /* 0x000fe200000010ff */
[----:B------:R-:W-:Y:S01]  /*5ac0*/  @!P0 FFMA.FTZ R8, R44, R45, R8 ;  /* 0x0000002d2c088223 */ /* 0x000fe20000010008 */
[----:B------:R-:W-:Y:S01]  /*5ad0*/  @!P0 F2FP.BF16.PACK_AB R5, R6, R5 ;  /* 0x000000050605823e */ /* 0x000fe200000010ff */
[----:B------:R-:W-:Y:S01]  /*5ae0*/  @!P0 IMAD.MOV.U32 R48, RZ, RZ, R9 ;  /* 0x000000ffff308224 */ /* 0x000fe200078e0009 */
[----:B------:R-:W-:Y:S01]  /*5af0*/  @!P0 MOV R13, R3 ;  /* 0x00000003000d8202 */ /* 0x000fe20000000f00 */
[----:B------:R-:W-:Y:S01]  /*5b00*/  @!P0 IMAD.MOV.U32 R50, RZ, RZ, R11 ;  /* 0x000000ffff328224 */ /* 0x000fe200078e000b */
[----:B------:R-:W-:Y:S01]  /*5b10*/  @!P0 F2FP.BF16.PACK_AB R7, R8, R7 ;  /* 0x000000070807823e */ /* 0x000fe200000010ff */
[----:B------:R-:W-:Y:S02]  /*5b20*/  @!P0 IMAD.MOV.U32 R51, RZ, RZ, R16 ;  /* 0x000000ffff338224 */ /* 0x000fe400078e0010 */
[----:B------:R-:W-:Y:S02]  /*5b30*/  @!P0 IMAD.MOV.U32 R12, RZ, RZ, R0 ;  /* 0x000000ffff0c8224 */ /* 0x000fe400078e0000 */
[----:B------:R-:W-:Y:S01]  /*5b40*/  @!P0 IMAD.MOV.U32 R14, RZ, RZ, R5 ;  /* 0x000000ffff0e8224 */ /* 0x000fe200078e0005 */
[----:B------:R1:W-:Y:S01]  /*5b50*/  STG.E.128 [R76.64], R48 ;  /* 0x000000304c007986 */ /* 0x0003e2000c101d08 */
[----:B------:R-:W-:Y:S07]  /*5b60*/  @!P0 IMAD.MOV.U32 R15, RZ, RZ, R7 ;  /* 0x000000ffff0f8224 */ /* 0x000fee00078e0007 */
[----:B------:R1:W-:Y:S02]  /*5b70*/  @!P1 STG.E.128 [R54.64], R12 ;  /* 0x0000000c36009986 */ /* 0x0003e4000c101d08 */
.L_x_85:
[----:B------:R-:W-:Y:S05]  /*5b80*/  BSYNC B0 ;  /* 0x0000000000007941 */ /* 0x000fea0003800000 */
.L_x_84:
        /* <DEDUP_REMOVED lines=10> */
[C---:B------:R-:W-:Y:S01]  /*5c30*/  @!P0 PRMT R16, R70.reuse, 0x5410, R5 ;  /* 0x0000541046108816 */ /* 0x040fe20000000005 */
[----:B------:R-:W2:Y:S01]  /*5c40*/  LDS.128 R40, [R150+0x8100] ;  /* 0x0081000096287984 */ /* 0x000ea20000000c00 */
[----:B------:R-:W-:Y:S02]  /*5c50*/  IADD3.X R4, R95, R2, R121, P2, P1 ;  /* 0x000000025f047210 */ /* 0x000fe400017e2479 */
[----:B------:R-:W-:Y:S02]  /*5c60*/  ISETP.GE.AND P1, PT, R97, c[0x0][0x1d4], PT ;  /* 0x0000750061007a0c */ /* 0x000fe40003f26270 */
[--C-:B------:R-:W-:Y:S02]  /*5c70*/  @!P0 SHF.R.U32.HI R8, RZ, 0x10, R63.reuse ;  /* 0x00000010ff088819 */ /* 0x100fe4000001163f */
[----:B------:R-:W-:Y:S01]  /*5c80*/  @!P0 PRMT R11, R70, 0x5432, R6 ;  /* 0x00005432460b8816 */ /* 0x000fe20000000006 */
[----:B------:R-:W-:Y:S01]  /*5c90*/  @!P0 IMAD.U32 R6, R16, 0x10000, RZ ;  /* 0x0001000010068824 */ /* 0x000fe200078e00ff */
[----:B------:R-:W-:Y:S03]  /*5ca0*/  @!P0 SHF.R.U64 R10, R62, 0x10, R63 ;  /* 0x000000103e0a8819 */ /* 0x000fe6000000123f */
[----:B------:R-:W-:Y:S04]  /*5cb0*/  @!P0 IMAD.U32 R17, R11, 0x10000, RZ ;  /* 0x000100000b118824 */ /* 0x000fe800078e00ff */
[----:B------:R-:W-:Y:S04]  /*5cc0*/  @!P1 IADD3 R0, P3, P2, R92, R0, R97 ;  /* 0x000000005c009210 */ /* 0x000fe80007a7e061 */
[----:B------:R-:W-:Y:S02]  /*5cd0*/  @!P1 IADD3.X R2, R95, R2, R120, P3, P2 ;  /* 0x000000025f029210 */ /* 0x000fe40001fe4478 */
[C---:B------:R-:W-:Y:S04]  /*5ce0*/  LEA R52, P2, R3.reuse, c[0x0][0x1c8], 0x1 ;  /* 0x0000720003347a11 */ /* 0x040fe800078408ff */
[----:B------:R-:W-:Y:S02]  /*5cf0*/  LEA.HI.X R53, R3, c[0x0][0x1cc], R4, 0x1, P2 ;  /* 0x0000730003357a11 */ /* 0x000fe400010f0c04 */
[----:B------:R-:W-:Y:S02]  /*5d00*/  @!P1 LEA R50, P2, R0, c[0x0][0x1c8], 0x1 ;  /* 0x0000720000329a11 */ /* 0x000fe400078408ff */
[----:B------:R-:W-:Y:S02]  /*5d10*/  @!P0 SHF.R.U64 R3, R22, 0x10, R23 ;  /* 0x0000001016038819 */ /* 0x000fe40000001217 */
[----:B------:R-:W-:Y:S02]  /*5d20*/  @!P1 LEA.HI.X R51, R0, c[0x0][0x1cc], R2, 0x1, P2 ;  /* 0x0000730000339a11 */ /* 0x000fe400010f0c02 */
[--C-:B------:R-:W-:Y:S02]  /*5d30*/  @!P0 SHF.R.U64 R0, R20, 0x10, R21.reuse ;  /* 0x0000001014008819 */ /* 0x100fe40000001215 */
[----:B------:R-:W-:Y:S02]  /*5d40*/  @!P0 SHF.R.U32.HI R2, RZ, 0x10, R21 ;  /* 0x00000010ff028819 */ /* 0x000fe40000011615 */
[----:B------:R-:W-:Y:S01]  /*5d50*/  @!P0 PRMT R7, R34, 0x5432, R0 ;  /* 0x0000543222078816 */ /* 0x000fe20000000000 */
[----:B-1----:R-:W-:Y:S01]  /*5d60*/  @!P0 IMAD.U32 R0, R12, 0x10000, RZ ;  /* 0x000100000c008824 */ /* 0x002fe200078e00ff */
[----:B--2---:R-:W-:Y:S01]  /*5d70*/  @!P0 LOP3.LUT R39, R43, 0xffff0000, RZ, 0xc0, !PT ;  /* 0xffff00002b278812 */ /* 0x004fe200078ec0ff */
[----:B------:R-:W-:Y:S01]  /*5d80*/  @!P0 IMAD.U32 R18, R41, 0x10000, RZ ;  /* 0x0001000029128824 */ /* 0x000fe200078e00ff */
[----:B------:R-:W-:Y:S01]  /*5d90*/  @!P0 LOP3.LUT R31, R42, 0xffff0000, RZ, 0xc0, !PT ;  /* 0xffff00002a1f8812 */ /* 0x000fe200078ec0ff */
[----:B------:R-:W-:Y:S01]  /*5da0*/  @!P0 FMUL.FTZ R19, R0, R6 ;  /* 0x0000000600138220 */ /* 0x000fe20000410000 */
[----:B------:R-:W-:Y:S01]  /*5db0*/  @!P0 PRMT R21, R71, 0x5410, R8 ;  /* 0x0000541047158816 */ /* 0x000fe20000000008 */
[----:B------:R-:W-:Y:S01]  /*5dc0*/  @!P0 IMAD.U32 R8, R40, 0x10000, RZ ;  /* 0x0001000028088824 */ /* 0x000fe200078e00ff */
[----:B------:R-:W-:Y:S01]  /*5dd0*/  @!P0 PRMT R5, R34, 0x5410, R2 ;  /* 0x0000541022058816 */ /* 0x000fe20000000002 */
[C---:B------:R-:W-:Y:S01]  /*5de0*/  @!P0 IMAD.U32 R2, R7.reuse, 0x10000, RZ ;  /* 0x0001000007028824 */ /* 0x040fe200078e00ff */
[----:B------:R-:W-:Y:S01]  /*5df0*/  @!P0 LOP3.LUT R7, R7, 0xffff0000, RZ, 0xc0, !PT ;  /* 0xffff000007078812 */ /* 0x000fe200078ec0ff */
[----:B------:R-:W-:Y:S01]  /*5e00*/  @!P0 IMAD.U32 R34, R21, 0x10000, RZ ;  /* 0x0001000015228824 */ /* 0x000fe200078e00ff */
[----:B------:R-:W-:Y:S01]  /*5e10*/  @!P0 SHF.R.U32.HI R4, RZ, 0x10, R23 ;  /* 0x00000010ff048819 */ /* 0x000fe20000011617 */
[-C--:B------:R-:W-:Y:S01]  /*5e20*/  @!P0 FMUL.FTZ R0, R0, R2.reuse ;  /* 0x0000000200008220 */ /* 0x080fe20000410000 */
[----:B------:R-:W-:Y:S01]  /*5e30*/  @!P0 PRMT R23, R71, 0x5432, R10 ;  /* 0x0000543247178816 */ /* 0x000fe2000000000a */
[----:B------:R-:W-:Y:S01]  /*5e40*/  @!P0 FFMA.FTZ R55, R8, R2, -R19 ;  /* 0x0000000208378223 */ /* 0x000fe20000010813 */
[----:B------:R-:W-:Y:S01]  /*5e50*/  @!P0 LOP3.LUT R2, R13, 0xffff0000, RZ, 0xc0, !PT ;  /* 0xffff00000d028812 */ /* 0x000fe200078ec0ff */
[----:B------:R-:W-:Y:S01]  /*5e60*/  @!P0 FFMA.FTZ R0, R6, R8, R0 ;  /* 0x0000000806008223 */ /* 0x000fe20000010000 */
[----:B------:R-:W-:Y:S02]  /*5e70*/  @!P0 LOP3.LUT R6, R12, 0xffff0000, RZ, 0xc0, !PT ;  /* 0xffff00000c068812 */ /* 0x000fe400078ec0ff */
[----:B------:R-:W-:Y:S02]  /*5e80*/  @!P0 PRMT R10, R35, 0x5432, R3 ;  /* 0x00005432230a8816 */ /* 0x000fe40000000003 */
[----:B------:R-:W-:Y:S02]  /*5e90*/  @!P0 SHF.L.U32 R3, R13, 0x10, RZ ;  /* 0x000000100d038819 */ /* 0x000fe400000006ff */
[----:B------:R-:W-:Y:S01]  /*5ea0*/  @!P0 PRMT R9, R35, 0x5410, R4 ;  /* 0x0000541023098816 */ /* 0x000fe20000000004 */
[----:B------:R-:W-:Y:S01]  /*5eb0*/  @!P0 IMAD.U32 R4, R5, 0x10000, RZ ;  /* 0x0001000005048824 */ /* 0x000fe200078e00ff */
[----:B------:R-:W-:Y:S01]  /*5ec0*/  @!P0 LOP3.LUT R19, R11, 0xffff0000, RZ, 0xc0, !PT ;  /* 0xffff00000b138812 */ /* 0x000fe200078ec0ff */
[C---:B------:R-:W-:Y:S01]  /*5ed0*/  @!P0 FMUL.FTZ R20, R3.reuse, R17 ;  /* 0x0000001103148220 */ /* 0x040fe20000410000 */
[----:B------:R-:W-:Y:S01]  /*5ee0*/  @!P0 LOP3.LUT R11, R16, 0xffff0000, RZ, 0xc0, !PT ;  /* 0xffff0000100b8812 */ /* 0x000fe200078ec0ff */
[-C--:B------:R-:W-:Y:S01]  /*5ef0*/  @!P0 FMUL.FTZ R3, R3, R4.reuse ;  /* 0x0000000403038220 */ /* 0x080fe20000410000 */
[----:B------:R-:W-:Y:S01]  /*5f00*/  @!P0 LOP3.LUT R16, R40, 0xffff0000, RZ, 0xc0, !PT ;  /* 0xffff000028108812 */ /* 0x000fe200078ec0ff */
[----:B------:R-:W-:Y:S01]  /*5f10*/  @!P0 FFMA.FTZ R54, R18, R4, -R20 ;  /* 0x0000000412368223 */ /* 0x000fe20000010814 */
[----:B------:R-:W-:Y:S01]  /*5f20*/  @!P0 LOP3.LUT R20, R41, 0xffff0000, RZ, 0xc0, !PT ;  /* 0xffff000029148812 */ /* 0x000fe200078ec0ff */
[----:B------:R-:W-:Y:S01]  /*5f30*/  @!P0 FMUL.FTZ R22, R6, R11 ;  /* 0x0000000b06168220 */ /* 0x000fe20000410000 */
[----:B------:R-:W-:Y:S01]  /*5f40*/  @!P0 LOP3.LUT R5, R5, 0xffff0000, RZ, 0xc0, !PT ;  /* 0xffff000005058812 */ /* 0x000fe200078ec0ff */
[----:B------:R-:W-:Y:S01]  /*5f50*/  @!P0 FMUL.FTZ R8, R2, R19 ;  /* 0x0000001302088220 */ /* 0x000fe20000410000 */
[----:B------:R-:W-:Y:S01]  /*5f60*/  @!P0 LOP3.LUT R38, R21, 0xffff0000, RZ, 0xc0, !PT ;  /* 0xffff000015268812 */ /* 0x000fe200078ec0ff */
[----:B------:R-:W-:Y:S02]  /*5f70*/  @!P0 FFMA.FTZ R48, R16, R7, -R22 ;  /* 0x0000000710308223 */ /* 0x000fe40000010816 */
[----:B------:R-:W-:Y:S02]  /*5f80*/  @!P0 FMUL.FTZ R4, R2, R5 ;  /* 0x0000000502048220 */ /* 0x000fe40000410000 */
[----:B------:R-:W-:Y:S01]  /*5f90*/  @!P0 FMUL.FTZ R2, R6, R7 ;  /* 0x0000000706028220 */ /* 0x000fe20000410000 */
[C---:B------:R-:W-:Y:S01]  /*5fa0*/  @!P0 SHF.L.U32 R7, R15.reuse, 0x10, RZ ;  /* 0x000000100f078819 */ /* 0x040fe200000006ff */
[----:B------:R-:W-:Y:S01]  /*5fb0*/  @!P0 FFMA.FTZ R49, R20, R5, -R8 ;  /* 0x0000000514318223 */ /* 0x000fe20000010808 */
[----:B------:R-:W-:Y:S01]  /*5fc0*/  @!P0 LOP3.LUT R6, R15, 0xffff0000, RZ, 0xc0, !PT ;  /* 0xffff00000f068812 */ /* 0x000fe200078ec0ff */
[C---:B------:R-:W-:Y:S01]  /*5fd0*/  @!P0 IMAD.U32 R5, R9.reuse, 0x10000, RZ ;  /* 0x0001000009058824 */ /* 0x040fe200078e00ff */
[----:B------:R-:W-:Y:S01]  /*5fe0*/  @!P0 LOP3.LUT R9, R9, 0xffff0000, RZ, 0xc0, !PT ;  /* 0xffff000009098812 */ /* 0x000fe200078ec0ff */
[----:B------:R-:W-:Y:S02]  /*5ff0*/  @!P0 IMAD.U32 R35, R43, 0x10000, RZ ;  /* 0x000100002b238824 */ /* 0x000fe400078e00ff */
        /* <DEDUP_REMOVED lines=44> */
.L_x_87:
[----:B------:R-:W-:Y:S05]  /*62c0*/  BSYNC B0 ;  /* 0x0000000000007941 */ /* 0x000fea0003800000 */
.L_x_86:
[----:B-1----:R-:W-:Y:S05]  /*62d0*/  IADD3 R55, P1, R184, R84, RZ ;  /* 0x00000054b8377210 */ /* 0x002fea0007f3e0ff */
[----:B------:R-:W-:Y:S01]  /*62e0*/  IMAD.X R56, R90, 0x1, R154, P1 ;  /* 0x000000015a387824 */ /* 0x000fe200008e069a */
[----:B------:R-:W-:Y:S11]  /*62f0*/  ISETP.GE.OR P1, PT, R166, R75, P5 ;  /* 0x0000004ba600720c */ /* 0x000ff60002f26670 */
[----:B------:R-:W-:Y:S02]  /*6300*/  @!UPT UIADD3 URZ, URZ, URZ, URZ ;  /* 0x0000003f3f3ff290 */ /* 0x000fe4000fffe03f */
[----:B------:R-:W-:-:S05]  /*6310*/  @P1 BRA `(.L_x_79) ;  /* 0x00000bd000001947 */ /* 0x000fca0003800000 */
[----:B------:R-:W-:Y:S01]  /*6320*/  @!P0 SHF.R.U32.HI R3, RZ, 0x10, R65 ;  /* 0x00000010ff038819 */ /* 0x000fe20000011641 */
[----:B------:R-:W1:Y:S01]  /*6330*/  LDS.128 R12, [R144+0x8100] ;  /* 0x00810000900c7984 */ /* 0x000e620000000c00 */
[--C-:B------:R-:W-:Y:S02]  /*6340*/  @!P0 SHF.R.U32.HI R2, RZ, 0x10, R25.reuse ;  /* 0x00000010ff028819 */ /* 0x100fe40000011619 */
[----:B------:R-:W-:Y:S02]  /*6350*/  @!P0 SHF.R.U64 R0, R24, 0x10, R25 ;  /* 0x0000001018008819 */ /* 0x000fe40000001219 */
[----:B------:R-:W-:Y:S02]  /*6360*/  @!P0 PRMT R25, R72, 0x5410, R3 ;  /* 0x0000541048198816 */ /* 0x000fe40000000003 */
[----:B------:R-:W-:Y:S01]  /*6370*/  IADD3 R10, P2, P1, R92, R55, R115 ;  /* 0x000000375c0a7210 */ /* 0x000fe2000795e073 */
[----:B-----5:R-:W2:Y:S01]  /*6380*/  LDS.128 R40, [R149+0x8100] ;  /* 0x0081000095287984 */ /* 0x020ea20000000c00 */
[----:B------:R-:W-:Y:S01]  /*6390*/  @!P0 SHF.R.U64 R6, R26, 0x10, R27 ;  /* 0x000000101a068819 */ /* 0x000fe2000000121b */
[----:B------:R-:W-:Y:S01]  /*63a0*/  @!P0 IMAD.U32 R23, R25, 0x10000, RZ ;  /* 0x0001000019178824 */ /* 0x000fe200078e00ff */
[----:B------:R-:W-:Y:S02]  /*63b0*/  IADD3.X R11, R95, R56, R121, P2, P1 ;  /* 0x000000385f0b7210 */ /* 0x000fe400017e2479 */
[C---:B------:R-:W-:Y:S02]  /*63c0*/  LEA R48, P1, R10.reuse, c[0x0][0x1c8], 0x1 ;  /* 0x000072000a307a11 */ /* 0x040fe400078208ff */
[C---:B------:R-:W-:Y:S02]  /*63d0*/  @!P0 PRMT R18, R37.reuse, 0x5432, R6 ;  /* 0x0000543225128816 */ /* 0x040fe40000000006 */
[----:B------:R-:W-:Y:S02]  /*63e0*/  LEA.HI.X R49, R10, c[0x0][0x1cc], R11, 0x1, P1 ;  /* 0x000073000a317a11 */ /* 0x000fe400008f0c0b */
[----:B------:R-:W-:Y:S02]  /*63f0*/  @!P0 SHF.R.U32.HI R5, RZ, 0x10, R27 ;  /* 0x00000010ff058819 */ /* 0x000fe4000001161b */
[C---:B------:R-:W-:Y:S02]  /*6400*/  @!P0 PRMT R8, R36.reuse, 0x5410, R2 ;  /* 0x0000541024088816 */ /* 0x040fe40000000002 */
[----:B------:R-:W-:Y:S02]  /*6410*/  @!P0 PRMT R16, R37, 0x5410, R5 ;  /* 0x0000541025108816 */ /* 0x000fe40000000005 */
[----:B------:R-:W-:Y:S01]  /*6420*/  @!P0 PRMT R4, R36, 0x5432, R0 ;  /* 0x0000543224048816 */ /* 0x000fe20000000000 */
[----:B------:R-:W-:Y:S01]  /*6430*/  @!P0 IMAD.U32 R0, R8, 0x10000, RZ ;  /* 0x0001000008008824 */ /* 0x000fe200078e00ff */
[--C-:B------:R-:W-:Y:S01]  /*6440*/  @!P0 SHF.R.U32.HI R9, RZ, 0x10, R67.reuse ;  /* 0x00000010ff098819 */ /* 0x100fe20000011643 */
[C---:B------:R-:W-:Y:S01]  /*6450*/  @!P0 IMAD.U32 R10, R16.reuse, 0x10000, RZ ;  /* 0x00010000100a8824 */ /* 0x040fe200078e00ff */
[----:B------:R-:W-:Y:S02]  /*6460*/  @!P0 LOP3.LUT R16, R16, 0xffff0000, RZ, 0xc0, !PT ;  /* 0xffff000010108812 */ /* 0x000fe400078ec0ff */
[----:B------:R-:W-:Y:S02]  /*6470*/  @!P0 SHF.R.U64 R7, R66, 0x10, R67 ;  /* 0x0000001042078819 */ /* 0x000fe40000001243 */
[C---:B------:R-:W-:Y:S02]  /*6480*/  @!P0 PRMT R38, R73.reuse, 0x5410, R9 ;  /* 0x0000541049268816 */ /* 0x040fe40000000009 */
[----:B------:R-:W-:Y:S02]  /*6490*/  @!P0 PRMT R34, R73, 0x5432, R7 ;  /* 0x0000543249228816 */ /* 0x000fe40000000007 */
[----:B------:R-:W-:Y:S01]  /*64a0*/  @!P0 LOP3.LUT R25, R25, 0xffff0000, RZ, 0xc0, !PT ;  /* 0xffff000019198812 */ /* 0x000fe200078ec0ff */
[----:B------:R-:W-:Y:S01]  /*64b0*/  @!P0 IMAD.U32 R36, R38, 0x10000, RZ ;  /* 0x0001000026248824 */ /* 0x000fe200078e00ff */
[----:B------:R-:W-:Y:S01]  /*64c0*/  @!P0 SHF.L.U32 R27, R34, 0x10, RZ ;  /* 0x00000010221b8819 */ /* 0x000fe200000006ff */
[----:B-1----:R-:W-:Y:S01]  /*64d0*/  @!P0 IMAD.U32 R3, R13, 0x10000, RZ ;  /* 0x000100000d038824 */ /* 0x002fe200078e00ff */
[----:B------:R-:W-:Y:S02]  /*64e0*/  @!P0 LOP3.LUT R9, R14, 0xffff0000, RZ, 0xc0, !PT ;  /* 0xffff00000e098812 */ /* 0x000fe400078ec0ff */
[----:B------:R-:W-:Y:S01]  /*64f0*/  @!P0 LOP3.LUT R34, R34, 0xffff0000, RZ, 0xc0, !PT ;  /* 0xffff000022228812 */ /* 0x000fe200078ec0ff */
[C---:B------:R-:W-:Y:S01]  /*6500*/  @!P0 FMUL.FTZ R2, R3.reuse, R23 ;  /* 0x0000001703028220 */ /* 0x040fe20000410000 */
[----:B------:R-:W-:Y:S01]  /*6510*/  @!P0 LOP3.LUT R5, R12, 0xffff0000, RZ, 0xc0, !PT ;  /* 0xffff00000c058812 */ /* 0x000fe200078ec0ff */
[-C--:B------:R-:W-:Y:S01]  /*6520*/  @!P0 FMUL.FTZ R3, R3, R0.reuse ;  /* 0x0000000003038220 */ /* 0x080fe20000410000 */
[----:B------:R-:W-:Y:S01]  /*6530*/  @!P0 SHF.L.U32 R11, R15, 0x10, RZ ;  /* 0x000000100f0b8819 */ /* 0x000fe200000006ff */
[C---:B--2---:R-:W-:Y:S01]  /*6540*/  @!P0 IMAD.U32 R20, R40.reuse, 0x10000, RZ ;  /* 0x0001000028148824 */ /* 0x044fe200078e00ff */
[----:B------:R-:W-:Y:S01]  /*6550*/  @!P0 SHF.L.U32 R24, R41, 0x10, RZ ;  /* 0x0000001029188819 */ /* 0x000fe200000006ff */
[----:B------:R-:W-:Y:S01]  /*6560*/  @!P0 IMAD.U32 R37, R43, 0x10000, RZ ;  /* 0x000100002b258824 */ /* 0x000fe200078e00ff */
[----:B------:R-:W-:Y:S01]  /*6570*/  @!P0 LOP3.LUT R22, R40, 0xffff0000, RZ, 0xc0, !PT ;  /* 0xffff000028168812 */ /* 0x000fe200078ec0ff */
[----:B------:R-:W-:Y:S01]  /*6580*/  @!P0 IMAD.U32 R31, R42, 0x10000, RZ ;  /* 0x000100002a1f8824 */ /* 0x000fe200078e00ff */
[----:B------:R-:W-:Y:S01]  /*6590*/  @!P0 LOP3.LUT R26, R41, 0xffff0000, RZ, 0xc0, !PT ;  /* 0xffff0000291a8812 */ /* 0x000fe200078ec0ff */
[----:B------:R-:W-:Y:S01]  /*65a0*/  @!P0 FFMA.FTZ R54, R24, R0, -R2 ;  /* 0x0000000018368223 */ /* 0x000fe20000010802 */
[----:B------:R-:W-:Y:S01]  /*65b0*/  @!P0 LOP3.LUT R39, R43, 0xffff0000, RZ, 0xc0, !PT ;  /* 0xffff00002b278812 */ /* 0x000fe200078ec0ff */
[----:B------:R-:W-:Y:S01]  /*65c0*/  @!P0 IMAD.U32 R0, R12, 0x10000, RZ ;  /* 0x000100000c008824 */ /* 0x000fe200078e00ff */
[----:B------:R-:W-:Y:S01]  /*65d0*/  @!P0 LOP3.LUT R35, R42, 0xffff0000, RZ, 0xc0, !PT ;  /* 0xffff00002a238812 */ /* 0x000fe200078ec0ff */
[----:B------:R-:W-:Y:S01]  /*65e0*/  @!P0 FMUL.FTZ R44, R11, R36 ;  /* 0x000000240b2c8220 */ /* 0x000fe20000410000 */
[C---:B------:R-:W-:Y:S01]  /*65f0*/  @!P0 SHF.L.U32 R2, R4.reuse, 0x10, RZ ;  /* 0x0000001004028819 */ /* 0x040fe200000006ff */
[----:B------:R-:W-:Y:S01]  /*6600*/  @!P0 FMUL.FTZ R45, R9, R34 ;  /* 0x00000022092d8220 */ /* 0x000fe20000410000 */
[----:B------:R-:W-:Y:S01]  /*6610*/  @!P0 LOP3.LUT R4, R4, 0xffff0000, RZ, 0xc0, !PT ;  /* 0xffff000004048812 */ /* 0x000fe200078ec0ff */
[----:B------:R-:W-:Y:S01]  /*6620*/  @!P0 FFMA.FTZ R44, R37, R10, -R44 ;  /* 0x0000000a252c8223 */ /* 0x000fe2000001082c */
[----:B------:R-:W-:Y:S02]  /*6630*/  @!P0 LOP3.LUT R17, R15, 0xffff0000, RZ, 0xc0, !PT ;  /* 0xffff00000f118812 */ /* 0x000fe400078ec0ff */
[----:B------:R-:W-:Y:S02]  /*6640*/  @!P0 LOP3.LUT R38, R38, 0xffff0000, RZ, 0xc0, !PT ;  /* 0xffff000026268812 */ /* 0x000fe400078ec0ff */
[----:B------:R-:W-:Y:S02]  /*6650*/  @!P0 SHF.R.U64 R21, R64, 0x10, R65 ;  /* 0x0000001040158819 */ /* 0x000fe40000001241 */
[----:B------:R-:W-:Y:S02]  /*6660*/  ISETP.GE.AND P1, PT, R97, c[0x0][0x1d4], PT ;  /* 0x0000750061007a0c */ /* 0x000fe40003f26270 */
[----:B------:R-:W-:Y:S05]  /*6670*/  @!P0 PRMT R21, R72, 0x5432, R21 ;  /* 0x0000543248158816 */ /* 0x000fea0000000015 */
[C---:B------:R-:W-:Y:S01]  /*6680*/  @!P0 IMAD.U32 R19, R21.reuse, 0x10000, RZ ;  /* 0x0001000015138824 */ /* 0x040fe200078e00ff */
[----:B------:R-:W-:Y:S03]  /*6690*/  @!P0 LOP3.LUT R21, R21, 0xffff0000, RZ, 0xc0, !PT ;  /* 0xffff000015158812 */ /* 0x000fe600078ec0ff */
[C---:B------:R-:W-:Y:S02]  /*66a0*/  @!P0 FMUL.FTZ R6, R0.reuse, R19 ;  /* 0x0000001300068220 */ /* 0x040fe40000410000 */
[C---:B------:R-:W-:Y:S02]  /*66b0*/  @!P0 FMUL.FTZ R7, R5.reuse, R21 ;  /* 0x0000001505078220 */ /* 0x040fe40000410000 */
[-C--:B------:R-:W-:Y:S02]  /*66c0*/  @!P0 FMUL.FTZ R0, R0, R2.reuse ;  /* 0x0000000200008220 */ /* 0x080fe40000410000 */
[----:B------:R-:W-:Y:S02]  /*66d0*/  @!P0 FFMA.FTZ R53, R20, R2, -R6 ;  /* 0x0000000214358223 */ /* 0x000fe40000010806 */
[-C--:B------:R-:W-:Y:S01]  /*66e0*/  @!P0 FMUL.FTZ R2, R5, R4.reuse ;  /* 0x0000000405028220 */ /* 0x080fe20000410000 */
[----:B------:R-:W-:Y:S01]  /*66f0*/  @!P0 LOP3.LUT R5, R13, 0xffff0000, RZ, 0xc0, !PT ;  /* 0xffff00000d058812 */ /* 0x000fe200078ec0ff */
[----:B------:R-:W-:Y:S01]  /*6700*/  @!P0 FFMA.FTZ R52, R22, R4, -R7 ;  /* 0x0000000416348223 */ /* 0x000fe20000010807 */
[----:B------:R-:W-:Y:S01]  /*6710*/  @!P0 LOP3.LUT R4, R8, 0xffff0000, RZ, 0xc0, !PT ;  /* 0xffff000008048812 */ /* 0x000fe200078ec0ff */
[----:B------:R-:W-:Y:S01]  /*6720*/  @!P0 IMAD.U32 R7, R14, 0x10000, RZ ;  /* 0x000100000e078824 */ /* 0x000fe200078e00ff */
[C---:B------:R-:W-:Y:S01]  /*6730*/  @!P0 LOP3.LUT R8, R18.reuse, 0xffff0000, RZ, 0xc0, !PT ;  /* 0xffff000012088812 */ /* 0x040fe200078ec0ff */
[----:B------:R-:W-:Y:S02]  /*6740*/  @!P0 IMAD.U32 R6, R18, 0x10000, RZ ;  /* 0x0001000012068824 */ /* 0x000fe400078e00ff */
[----:B------:R-:W-:Y:S02]  /*6750*/  @!P0 FMUL.FTZ R47, R5, R25 ;  /* 0x00000019052f8220 */ /* 0x000fe40000410000 */
[----:B------:R-:W-:Y:S02]  /*6760*/  @!P0 FMUL.FTZ R18, R17, R38 ;  /* 0x0000002611128220 */ /* 0x000fe40000410000 */
[----:B------:R-:W-:Y:S02]  /*6770*/  @!P0 FMUL.FTZ R46, R7, R27 ;  /* 0x0000001b072e8220 */ /* 0x000fe40000410000 */
[----:B------:R-:W-:Y:S02]  /*6780*/  @!P0 FFMA.FTZ R51, R26, R4, -R47 ;  /* 0x000000041a338223 */ /* 0x000fe4000001082f */
[----:B------:R-:W-:Y:S02]  /*6790*/  @!P0 FFMA.FTZ R18, R39, R16, -R18 ;  /* 0x0000001027128223 */ /* 0x000fe40000010812 */
[----:B------:R-:W-:Y:S01]  /*67a0*/  @!P0 FFMA.FTZ R50, R31, R6, -R46 ;  /* 0x000000061f328223 */ /* 0x000fe2000001082e */
[----:B------:R-:W-:Y:S01]  /*67b0*/  @!P0 F2FP.BF16.PACK_AB R46, R51, R54 ;  /* 0x00000036332e823e */ /* 0x000fe200000010ff */
[----:B------:R-:W-:Y:S01]  /*67c0*/  @!P0 FFMA.FTZ R47, R35, R8, -R45 ;  /* 0x00000008232f8223 */ /* 0x000fe2000001082d */
[----:B------:R-:W-:Y:S01]  /*67d0*/  @!P0 F2FP.BF16.PACK_AB R44, R18, R44 ;  /* 0x0000002c122c823e */ /* 0x000fe200000010ff */
[----:B------:R-:W-:Y:S01]  /*67e0*/  @!P0 FFMA.FTZ R0, R19, R20, R0 ;  /* 0x0000001413008223 */ /* 0x000fe20000010000 */
[----:B------:R-:W-:Y:S01]  /*67f0*/  @!P0 F2FP.BF16.PACK_AB R45, R52, R53 ;  /* 0x00000035342d823e */ /* 0x000fe200000010ff */
[----:B------:R-:W-:Y:S01]  /*6800*/  @!P0 IMAD.MOV.U32 R41, RZ, RZ, R46 ;  /* 0x000000ffff298224 */ /* 0x000fe200078e002e */
[----:B------:R-:W-:Y:S01]  /*6810*/  @!P0 F2FP.BF16.PACK_AB R18, R47, R50 ;  /* 0x000000322f12823e */ /* 0x000fe200000010ff */
[----:B------:R-:W-:Y:S01]  /*6820*/  @!P0 FMUL.FTZ R4, R5, R4 ;  /* 0x0000000405048220 */ /* 0x000fe20000410000 */
[----:B------:R-:W-:Y:S01]  /*6830*/  @!P0 MOV R40, R45 ;  /* 0x0000002d00288202 */ /* 0x000fe20000000f00 */
[----:B------:R-:W-:Y:S01]  /*6840*/  @!P0 FFMA.FTZ R2, R21, R22, R2 ;  /* 0x0000001615028223 */ /* 0x000fe20000010002 */
[----:B------:R-:W-:Y:S01]  /*6850*/  @!P0 MOV R43, R44 ;  /* 0x0000002c002b8202 */ /* 0x000fe20000000f00 */
[----:B------:R-:W-:Y:S02]  /*6860*/  @!P0 IMAD.MOV.U32 R42, RZ, RZ, R18 ;  /* 0x000000ffff2a8224 */ /* 0x000fe400078e0012 */
[----:B------:R-:W-:Y:S01]  /*6870*/  @!P0 FMUL.FTZ R5, R7, R6 ;  /* 0x0000000607058220 */ /* 0x000fe20000410000 */
[----:B------:R-:W-:Y:S01]  /*6880*/  @!P0 F2FP.BF16.PACK_AB R0, R2, R0 ;  /* 0x000000000200823e */ /* 0x000fe200000010ff */
[----:B------:R-:W-:Y:S01]  /*6890*/  @!P0 FFMA.FTZ R3, R23, R24, R3 ;  /* 0x0000001817038223 */ /* 0x000fe20000010003 */
[----:B------:R1:W-:Y:S01]  /*68a0*/  STG.E.128 [R48.64], R40 ;  /* 0x0000002830007986 */ /* 0x0003e2000c101d08 */
[----:B------:R-:W-:Y:S02]  /*68b0*/  @!P0 FMUL.FTZ R6, R9, R8 ;  /* 0x0000000809068220 */ /* 0x000fe40000410000 */
[----:B------:R-:W-:Y:S02]  /*68c0*/  @!P0 FFMA.FTZ R4, R25, R26, R4 ;  /* 0x0000001a19048223 */ /* 0x000fe40000010004 */
[----:B------:R-:W-:Y:S02]  /*68d0*/  @!P0 FMUL.FTZ R7, R11, R10 ;  /* 0x0000000a0b078220 */ /* 0x000fe40000410000 */
[----:B------:R-:W-:Y:S01]  /*68e0*/  @!P0 FFMA.FTZ R5, R27, R31, R5 ;  /* 0x0000001f1b058223 */ /* 0x000fe20000010005 */
[----:B------:R-:W-:Y:S01]  /*68f0*/  @!P0 F2FP.BF16.PACK_AB R3, R4, R3 ;  /* 0x000000030403823e */ /* 0x000fe200000010ff */
[----:B------:R-:W-:Y:S02]  /*6900*/  @!P0 FMUL.FTZ R8, R17, R16 ;  /* 0x0000001011088220 */ /* 0x000fe40000410000 */
[----:B------:R-:W-:Y:S02]  /*6910*/  @!P0 FFMA.FTZ R6, R34, R35, R6 ;  /* 0x0000002322068223 */ /* 0x000fe40000010006 */
[----:B------:R-:W-:Y:S02]  /*6920*/  @!P0 FFMA.FTZ R7, R36, R37, R7 ;  /* 0x0000002524078223 */ /* 0x000fe40000010007 */
[----:B------:R-:W-:Y:S01]  /*6930*/  @!P0 FFMA.FTZ R8, R38, R39, R8 ;  /* 0x0000002726088223 */ /* 0x000fe20000010008 */
[----:B------:R-:W-:Y:S01]  /*6940*/  @!P0 F2FP.BF16.PACK_AB R5, R6, R5 ;  /* 0x000000050605823e */ /* 0x000fe200000010ff */
[----:B------:R-:W-:Y:S02]  /*6950*/  @!P0 IMAD.MOV.U32 R12, RZ, RZ, R0 ;  /* 0x000000ffff0c8224 */ /* 0x000fe400078e0000 */
[----:B------:R-:W-:Y:S01]  /*6960*/  @!P0 IMAD.MOV.U32 R13, RZ, RZ, R3 ;  /* 0x000000ffff0d8224 */ /* 0x000fe200078e0003 */
[----:B------:R-:W-:Y:S02]  /*6970*/  @!P0 F2FP.BF16.PACK_AB R7, R8, R7 ;  /* 0x000000070807823e */ /* 0x000fe400000010ff */
[----:B------:R-:W-:Y:S03]  /*6980*/  @!P0 MOV R14, R5 ;  /* 0x00000005000e8202 */ /* 0x000fe60000000f00 */
[----:B------:R-:W-:Y:S01]  /*6990*/  @!P0 IMAD.MOV.U32 R15, RZ, RZ, R7 ;  /* 0x000000ffff0f8224 */ /* 0x000fe200078e0007 */
[----:B------:R-:W-:-:S05]  /*69a0*/  @P1 BRA `(.L_x_79) ;  /* 0x0000054000001947 */ /* 0x000fca0003800000 */
[----:B------:R-:W-:Y:S04]  /*69b0*/  IADD3 R0, P1, P0, R92, R55, R97 ;  /* 0x000000375c007210 */ /* 0x000fe8000783e061 */
[----:B------:R-:W-:Y:S02]  /*69c0*/  IADD3.X R3, R95, R56, R120, P1, P0 ;  /* 0x000000385f037210 */ /* 0x000fe40000fe0478 */
[C---:B------:R-:W-:Y:S04]  /*69d0*/  LEA R2, P0, R0.reuse, c[0x0][0x1c8], 0x1 ;  /* 0x0000720000027a11 */ /* 0x040fe800078008ff */
[----:B------:R-:W-:Y:S05]  /*69e0*/  LEA.HI.X R3, R0, c[0x0][0x1cc], R3, 0x1, P0 ;  /* 0x0000730000037a11 */ /* 0x000fea00000f0c03 */
[----:B------:R2:W-:Y:S01]  /*69f0*/  STG.E.128 [R2.64], R12 ;  /* 0x0000000c02007986 */ /* 0x0005e2000c101d08 */
[----:B------:R-:W-:-:S05]  /*6a00*/  BRA `(.L_x_79) ;  /* 0x000004e000007947 */ /* 0x000fca0003800000 */
.L_x_57:
[----:B------:R-:W-:Y:S01]  /*6a10*/  IMAD R0, R91, -0x80, R126 ;  /* 0xffffff805b007824 */ /* 0x000fe200078e027e */
[----:B------:R-:W-:Y:S04]  /*6a20*/  BSSY B0, `(.L_x_88) ;  /* 0x0000012000007945 */ /* 0x000fe80003800000 */
[----:B------:R-:W-:Y:S04]  /*6a30*/  IMNMX R6, R0, 0x80, PT ;  /* 0x0000008000067817 */ /* 0x000fe80003800200 */
[----:B------:R-:W-:Y:S11]  /*6a40*/  ISETP.GE.AND P0, PT, R96, R6, PT ;  /* 0x000000066000720c */ /* 0x000ff60003f06270 */
[----:B------:R-:W-:Y:S02]  /*6a50*/  @!UPT UIADD3 URZ, URZ, URZ, URZ ;  /* 0x0000003f3f3ff290 */ /* 0x000fe4000fffe03f */
[----:B------:R-:W-:-:S05]  /*6a60*/  @P0 BRA `(.L_x_89) ;  /* 0x000000d000000947 */ /* 0x000fca0003800000 */
[----:B------:R-:W1:Y:S01]  /*6a70*/  @!P5 LDS.128 R12, [R74+0x8100] ;  /* 0x008100004a0cd984 */ /* 0x000e620000000c00 */
[----:B------:R-:W-:Y:S02]  /*6a80*/  ISETP.GE.AND P1, PT, R94, c[0x0][0x1d4], PT ;  /* 0x000075005e007a0c */ /* 0x000fe40003f26270 */
[-C--:B------:R-:W-:Y:S05]  /*6a90*/  @!P5 IADD3 R0, P0, R114, R84.reuse, RZ ;  /* 0x000000547200d210 */ /* 0x080fea0007f1e0ff */
[----:B------:R-:W-:Y:S01]  /*6aa0*/  @!P5 IMAD.X R2, R113, 0x1, R90, P0 ;  /* 0x000000017102d824 */ /* 0x000fe200000e065a */
[C---:B------:R-:W-:Y:S04]  /*6ab0*/  @!P5 LEA R4, P0, R0.reuse, c[0x0][0x1c8], 0x1 ;  /* 0x000072000004da11 */ /* 0x040fe800078008ff */
[----:B------:R-:W-:Y:S01]  /*6ac0*/  @!P5 LEA.HI.X R5, R0, c[0x0][0x1cc], R2, 0x1, P0 ;  /* 0x000073000005da11 */ /* 0x000fe200000f0c02 */
[----:B------:R-:W2:Y:S01]  /*6ad0*/  @!P1 LDS.128 R8, [R74+0xc100] ;  /* 0x00c100004a089984 */ /* 0x000ea20000000c00 */
[----:B------:R-:W-:Y:S05]  /*6ae0*/  @!P1 IADD3 R0, P0, R118, R84, RZ ;  /* 0x0000005476009210 */ /* 0x000fea0007f1e0ff */
[----:B------:R-:W-:Y:S01]  /*6af0*/  @!P1 IMAD.X R3, R90, 0x1, R117, P0 ;  /* 0x000000015a039824 */ /* 0x000fe200000e0675 */
[C---:B------:R-:W-:Y:S04]  /*6b00*/  @!P1 LEA R2, P0, R0.reuse, c[0x0][0x1c8], 0x1 ;  /* 0x0000720000029a11 */ /* 0x040fe800078008ff */
[----:B------:R-:W-:Y:S01]  /*6b10*/  @!P1 LEA.HI.X R3, R0, c[0x0][0x1cc], R3, 0x1, P0 ;  /* 0x0000730000039a11 */ /* 0x000fe200000f0c03 */
[----:B-1----:R1:W-:Y:S04]  /*6b20*/  @!P5 STG.E.128 [R4.64], R12 ;  /* 0x0000000c0400d986 */ /* 0x0023e8000c101d08 */
[----:B--2---:R1:W-:Y:S04]  /*6b30*/  @!P1 STG.E.128 [R2.64], R8 ;  /* 0x0000000802009986 */ /* 0x0043e8000c101d08 */
.L_x_89:
[----:B------:R-:W-:Y:S05]  /*6b40*/  BSYNC B0 ;  /* 0x0000000000007941 */ /* 0x000fea0003800000 */
.L_x_88:
[----:B------:R-:W-:Y:S01]  /*6b50*/  ISETP.GE.AND P0, PT, R168, R6, PT ;  /* 0x00000006a800720c */ /* 0x000fe20003f06270 */
[----:B------:R-:W-:Y:S01]  /*6b60*/  @!UPT UIADD3 URZ, URZ, URZ, URZ ;  /* 0x0000003f3f3ff290 */ /* 0x000fe2000fffe03f */
[----:B------:R-:W-:Y:S11]  /*6b70*/  BSSY B0, `(.L_x_90) ;  /* 0x0000011000007945 */ /* 0x000ff60003800000 */
[----:B------:R-:W-:-:S05]  /*6b80*/  @P0 BRA `(.L_x_91) ;  /* 0x000000f000000947 */ /* 0x000fca0003800000 */
[----:B-1----:R-:W1:Y:S01]  /*6b90*/  @!P5 LDS.128 R12, [R74+0x9100] ;  /* 0x009100004a0cd984 */ /* 0x002e620000000c00 */
[----:B------:R-:W-:Y:S02]  /*6ba0*/  ISETP.GE.AND P1, PT, R94, c[0x0][0x1d4], PT ;  /* 0x000075005e007a0c */ /* 0x000fe40003f26270 */
[----:B------:R-:W-:Y:S05]  /*6bb0*/  IADD3 R2, P0, R209, R84, RZ ;  /* 0x00000054d1027210 */ /* 0x000fea0007f1e0ff */
[----:B------:R-:W-:Y:S01]  /*6bc0*/  IMAD.X R0, R183, 0x1, R90, P0 ;  /* 0x00000001b7007824 */ /* 0x000fe200000e065a */
[----:B------:R-:W-:Y:S05]  /*6bd0*/  @!P5 IADD3 R3, P0, R114, R2, RZ ;  /* 0x000000027203d210 */ /* 0x000fea0007f1e0ff */
[----:B------:R-:W2:Y:S01]  /*6be0*/  @!P1 LDS.128 R8, [R74+0xd100] ;  /* 0x00d100004a089984 */ /* 0x000ea20000000c00 */
[----:B------:R-:W-:Y:S01]  /*6bf0*/  @!P5 IMAD.X R5, R113, 0x1, R0, P0 ;  /* 0x000000017105d824 */ /* 0x000fe200000e0600 */
[C---:B------:R-:W-:Y:S04]  /*6c00*/  @!P5 LEA R4, P0, R3.reuse, c[0x0][0x1c8], 0x1 ;  /* 0x000072000304da11 */ /* 0x040fe800078008ff */
[----:B------:R-:W-:Y:S02]  /*6c10*/  @!P5 LEA.HI.X R5, R3, c[0x0][0x1cc], R5, 0x1, P0 ;  /* 0x000073000305da11 */ /* 0x000fe400000f0c05 */
[----:B------:R-:W-:Y:S05]  /*6c20*/  @!P1 IADD3 R3, P0, R2, R118, RZ ;  /* 0x0000007602039210 */ /* 0x000fea0007f1e0ff */
[----:B------:R-:W-:Y:S01]  /*6c30*/  @!P1 IMAD.X R0, R0, 0x1, R117, P0 ;  /* 0x0000000100009824 */ /* 0x000fe200000e0675 */
[C---:B------:R-:W-:Y:S04]  /*6c40*/  @!P1 LEA R2, P0, R3.reuse, c[0x0][0x1c8], 0x1 ;  /* 0x0000720003029a11 */ /* 0x040fe800078008ff */
[----:B------:R-:W-:Y:S01]  /*6c50*/  @!P1 LEA.HI.X R3, R3, c[0x0][0x1cc], R0, 0x1, P0 ;  /* 0x0000730003039a11 */ /* 0x000fe200000f0c00 */
[----:B-1----:R1:W-:Y:S04]  /*6c60*/  @!P5 STG.E.128 [R4.64], R12 ;  /* 0x0000000c0400d986 */ /* 0x0023e8000c101d08 */
[----:B--2---:R1:W-:Y:S04]  /*6c70*/  @!P1 STG.E.128 [R2.64], R8 ;  /* 0x0000000802009986 */ /* 0x0043e8000c101d08 */
.L_x_91:
[----:B------:R-:W-:Y:S05]  /*6c80*/  BSYNC B0 ;  /* 0x0000000000007941 */ /* 0x000fea0003800000 */
.L_x_90:
        /* <DEDUP_REMOVED lines=19> */
.L_x_93:
[----:B------:R-:W-:Y:S05]  /*6dc0*/  BSYNC B0 ;  /* 0x0000000000007941 */ /* 0x000fea0003800000 */
.L_x_92:
[----:B------:R-:W-:Y:S11]  /*6dd0*/  ISETP.GE.AND P0, PT, R166, R6, PT ;  /* 0x00000006a600720c */ /* 0x000ff60003f06270 */
[----:B------:R-:W-:Y:S02]  /*6de0*/  @!UPT UIADD3 URZ, URZ, URZ, URZ ;  /* 0x0000003f3f3ff290 */ /* 0x000fe4000fffe03f */
        /* <DEDUP_REMOVED lines=16> */
.L_x_79:
[----:B------:R-:W-:Y:S05]  /*6ef0*/  BSYNC B2 ;  /* 0x0000000000027941 */ /* 0x000fea0003800000 */
.L_x_56:
[C---:B-12---:R-:W-:Y:S01]  /*6f00*/  IMAD.SHL.U32 R14, R91.reuse, 0x80, RZ ;  /* 0x000000805b0e7824 */ /* 0x046fe200078e00ff */
[----:B------:R-:W-:Y:S01]  /*6f10*/  ISETP.NE.AND P6, PT, R164, RZ, PT ;  /* 0x000000ffa400720c */ /* 0x000fe20003fc5270 */
[----:B------:R-:W-:Y:S01]  /*6f20*/  BSSY B0, `(.L_x_94) ;  /* 0x0000051000007945 */ /* 0x000fe20003800000 */
[----:B------:R-:W-:Y:S01]  /*6f30*/  SHF.L.U64.HI R16, R91, 0x7, R98 ;  /* 0x000000075b107819 */ /* 0x000fe20000010262 */
[----:B-----5:R-:W-:Y:S01]  /*6f40*/  IMAD.IADD R5, R131, 0x1, -R14 ;  /* 0x0000000183057824 */ /* 0x020fe200078e0a0e */
[----:B------:R-:W-:Y:S04]  /*6f50*/  IADD3 R0, P0, R14, R153, RZ ;  /* 0x000000990e007210 */ /* 0x000fe80007f1e0ff */
[C---:B------:R-:W-:Y:S01]  /*6f60*/  ISETP.GE.AND P3, PT, R5.reuse, 0x1, PT ;  /* 0x000000010500780c */ /* 0x040fe20003f66270 */
[----:B------:R-:W-:Y:S01]  /*6f70*/  IMAD.X R4, R16, 0x1, R163, P0 ;  /* 0x0000000110047824 */ /* 0x000fe200000e06a3 */
[C---:B------:R-:W-:Y:S02]  /*6f80*/  ISETP.GE.AND P2, PT, R5.reuse, 0x21, PT ;  /* 0x000000210500780c */ /* 0x040fe40003f46270 */
[----:B------:R-:W-:Y:S09]  /*6f90*/  ISETP.GE.AND P1, PT, R5, 0x41, PT ;  /* 0x000000410500780c */ /* 0x000ff20003f26270 */
[----:B------:R-:W-:Y:S01]  /*6fa0*/  @P3 IMAD R6, R4, c[0x0][0x258], RZ ;  /* 0x0000960004063a24 */ /* 0x000fe200078e02ff */
[----:B------:R-:W-:Y:S01]  /*6fb0*/  @P3 MOV R3, R112 ;  /* 0x0000007000033202 */ /* 0x000fe20000000f00 */
[----:B------:R-:W-:Y:S01]  /*6fc0*/  @P3 IMAD.MOV.U32 R2, RZ, RZ, R102 ;  /* 0x000000ffff023224 */ /* 0x000fe200078e0066 */
[C---:B------:R-:W-:Y:S01]  /*6fd0*/  @P2 IADD3 R7, P0, R0.reuse, 0x20, RZ ;  /* 0x0000002000072810 */ /* 0x040fe20007f1e0ff */
[C---:B------:R-:W-:Y:S02]  /*6fe0*/  @P3 IMAD R6, R0.reuse, c[0x0][0x25c], R6 ;  /* 0x0000970000063a24 */ /* 0x040fe400078e0206 */
[C---:B------:R-:W-:Y:S01]  /*6ff0*/  @P3 IMAD.WIDE.U32 R2, R0.reuse, c[0x0][0x258], R2 ;  /* 0x0000960000023a25 */ /* 0x040fe200078e0002 */
[----:B------:R-:W-:Y:S02]  /*7000*/  @P2 IADD3.X R8, RZ, R4, RZ, P0, !PT ;  /* 0x00000004ff082210 */ /* 0x000fe400007fe4ff */
[----:B------:R-:W-:Y:S01]  /*7010*/  @P1 IADD3 R12, P0, R0, 0x40, RZ ;  /* 0x00000040000c1810 */ /* 0x000fe20007f1e0ff */
[----:B------:R-:W-:Y:S01]  /*7020*/  @P3 IMAD.IADD R6, R3, 0x1, R6 ;  /* 0x0000000103063824 */ /* 0x000fe200078e0206 */
[----:B------:R-:W-:Y:S03]  /*7030*/  @P2 MOV R3, R112 ;  /* 0x0000007000032202 */ /* 0x000fe60000000f00 */
[----:B------:R-:W-:Y:S01]  /*7040*/  @P1 IMAD.X R13, RZ, RZ, R4, P0 ;  /* 0x000000ffff0d1224 */ /* 0x000fe200000e0604 */
[C---:B------:R-:W-:Y:S04]  /*7050*/  @P3 LEA R10, P0, R2.reuse, c[0x0][0x250], 0x1 ;  /* 0x00009400020a3a11 */ /* 0x040fe800078008ff */
[----:B------:R-:W-:Y:S01]  /*7060*/  @P3 LEA.HI.X R11, R2, c[0x0][0x254], R6, 0x1, P0 ;  /* 0x00009500020b3a11 */ /* 0x000fe200000f0c06 */
[----:B------:R-:W-:Y:S02]  /*7070*/  @P2 IMAD R6, R8, c[0x0][0x258], RZ ;  /* 0x0000960008062a24 */ /* 0x000fe400078e02ff */
[----:B------:R-:W-:Y:S02]  /*7080*/  @P2 IMAD.MOV.U32 R2, RZ, RZ, R102 ;  /* 0x000000ffff022224 */ /* 0x000fe400078e0066 */
[C---:B------:R-:W-:Y:S02]  /*7090*/  @P2 IMAD R6, R7.reuse, c[0x0][0x25c], R6 ;  /* 0x0000970007062a24 */ /* 0x040fe400078e0206 */
[----:B------:R-:W-:Y:S04]  /*70a0*/  @P2 IMAD.WIDE.U32 R2, R7, c[0x0][0x258], R2 ;  /* 0x0000960007022a25 */ /* 0x000fe800078e0002 */
[----:B------:R-:W-:Y:S01]  /*70b0*/  @P2 IMAD.IADD R6, R3, 0x1, R6 ;  /* 0x0000000103062824 */ /* 0x000fe200078e0206 */
[C---:B------:R-:W-:Y:S01]  /*70c0*/  @P2 LEA R8, P0, R2.reuse, c[0x0][0x250], 0x1 ;  /* 0x0000940002082a11 */ /* 0x040fe200078008ff */
[----:B------:R-:W-:Y:S03]  /*70d0*/  @P1 IMAD.MOV.U32 R3, RZ, RZ, R112 ;  /* 0x000000ffff031224 */ /* 0x000fe600078e0070 */
[----:B------:R-:W-:Y:S02]  /*70e0*/  @P2 LEA.HI.X R9, R2, c[0x0][0x254], R6, 0x1, P0 ;  /* 0x0000950002092a11 */ /* 0x000fe400000f0c06 */
[----:B------:R-:W-:Y:S02]  /*70f0*/  ISETP.GE.AND P0, PT, R5, 0x61, PT ;  /* 0x000000610500780c */ /* 0x000fe40003f06270 */
[-C--:B------:R-:W-:Y:S05]  /*7100*/  @P1 MOV R2, R102.reuse ;  /* 0x0000006600021202 */ /* 0x080fea0000000f00 */
[----:B------:R-:W-:Y:S06]  /*7110*/  @P1 IMAD.WIDE.U32 R2, R12, c[0x0][0x258], R2 ;  /* 0x000096000c021a25 */ /* 0x000fec00078e0002 */
[----:B------:R-:W-:Y:S01]  /*7120*/  @P0 IADD3 R5, P4, R0, 0x60, RZ ;  /* 0x0000006000050810 */ /* 0x000fe20007f9e0ff */
[----:B------:R-:W-:Y:S04]  /*7130*/  @P1 IMAD R0, R13, c[0x0][0x258], RZ ;  /* 0x000096000d001a24 */ /* 0x000fe800078e02ff */
[----:B------:R-:W-:Y:S02]  /*7140*/  @P1 IMAD R0, R12, c[0x0][0x25c], R0 ;  /* 0x000097000c001a24 */ /* 0x000fe400078e0200 */
[----:B------:R-:W-:Y:S01]  /*7150*/  @P0 IMAD.X R4, RZ, RZ, R4, P4 ;  /* 0x000000ffff040224 */ /* 0x000fe200020e0604 */
[C---:B------:R-:W-:Y:S01]  /*7160*/  @P1 LEA R6, P4, R2.reuse, c[0x0][0x250], 0x1 ;  /* 0x0000940002061a11 */ /* 0x040fe200078808ff */
[----:B------:R-:W-:Y:S02]  /*7170*/  @P1 IMAD.IADD R0, R3, 0x1, R0 ;  /* 0x0000000103001824 */ /* 0x000fe400078e0200 */
[----:B------:R-:W-:Y:S03]  /*7180*/  @P0 IMAD.MOV.U32 R3, RZ, RZ, R112 ;  /* 0x000000ffff030224 */ /* 0x000fe600078e0070 */
[----:B------:R-:W-:Y:S01]  /*7190*/  @P1 LEA.HI.X R7, R2, c[0x0][0x254], R0, 0x1, P4 ;  /* 0x0000950002071a11 */ /* 0x000fe200020f0c00 */
[----:B------:R-:W-:Y:S01]  /*71a0*/  @P0 IMAD R0, R4, c[0x0][0x258], RZ ;  /* 0x0000960004000a24 */ /* 0x000fe200078e02ff */
[----:B------:R-:W-:Y:S03]  /*71b0*/  @P0 MOV R2, R102 ;  /* 0x0000006600020202 */ /* 0x000fe60000000f00 */
[C---:B------:R-:W-:Y:S02]  /*71c0*/  @P0 IMAD R0, R5.reuse, c[0x0][0x25c], R0 ;  /* 0x0000970005000a24 */ /* 0x040fe400078e0200 */
[----:B------:R-:W-:Y:S04]  /*71d0*/  @P0 IMAD.WIDE.U32 R2, R5, c[0x0][0x258], R2 ;  /* 0x0000960005020a25 */ /* 0x000fe800078e0002 */
[----:B------:R-:W-:Y:S01]  /*71e0*/  @P0 IMAD.IADD R0, R3, 0x1, R0 ;  /* 0x0000000103000824 */ /* 0x000fe200078e0200 */
[C---:B------:R-:W-:Y:S04]  /*71f0*/  @P0 LEA R4, P4, R2.reuse, c[0x0][0x250], 0x1 ;  /* 0x0000940002040a11 */ /* 0x040fe800078808ff */
[----:B------:R-:W-:Y:S02]  /*7200*/  @P0 LEA.HI.X R5, R2, c[0x0][0x254], R0, 0x1, P4 ;  /* 0x0000950002050a11 */ /* 0x000fe400020f0c00 */
[----:B------:R-:W-:Y:S02]  /*7210*/  ISETP.NE.AND P4, PT, R147, RZ, PT ;  /* 0x000000ff9300720c */ /* 0x000fe40003f85270 */
[----:B------:R-:W-:Y:S11]  /*7220*/  IADD3 R0, -R14, R126, RZ ;  /* 0x0000007e0e007210 */ /* 0x000ff60007ffe1ff */
[----:B------:R-:W-:Y:S01]  /*7230*/  @!PT LDS RZ, [RZ] ;  /* 0x00000000fffff984 */ /* 0x000fe20000000800 */
[----:B------:R-:W-:Y:S01]  /*7240*/  @!PT LDS RZ, [RZ] ;  /* 0x00000000fffff984 */ /* 0x000fe20000000800 */
[----:B------:R-:W-:Y:S01]  /*7250*/  @!PT LDS RZ, [RZ] ;  /* 0x00000000fffff984 */ /* 0x000fe20000000800 */
[----:B------:R1:W-:Y:S05]  /*7260*/  @P3 LDGSTS.E.BYPASS.LTC128B.128 [R74+0x100], [R10.64], !P4 ;  /* 0x001000000a4a3fae */ /* 0x0003ea000e101d48 */
[----:B------:R1:W-:Y:S05]  /*7270*/  @P3 LDGSTS.E.BYPASS.LTC128B.128 [R74+0x4100], [R10.64+0x80], !P6 ;  /* 0x041000800a4a3fae */ /* 0x0003ea000f101d48 */
[----:B------:R1:W-:Y:S05]  /*7280*/  @P2 LDGSTS.E.BYPASS.LTC128B.128 [R74+0x1100], [R8.64], !P4 ;  /* 0x01100000084a2fae */ /* 0x0003ea000e101d48 */
[----:B------:R1:W-:Y:S05]  /*7290*/  @P2 LDGSTS.E.BYPASS.LTC128B.128 [R74+0x5100], [R8.64+0x80], !P6 ;  /* 0x05100080084a2fae */ /* 0x0003ea000f101d48 */
[----:B------:R2:W-:Y:S05]  /*72a0*/  @P1 LDGSTS.E.BYPASS.LTC128B.128 [R74+0x2100], [R6.64], !P4 ;  /* 0x02100000064a1fae */ /* 0x0005ea000e101d48 */
[----:B------:R2:W-:Y:S05]  /*72b0*/  @P1 LDGSTS.E.BYPASS.LTC128B.128 [R74+0x6100], [R6.64+0x80], !P6 ;  /* 0x06100080064a1fae */ /* 0x0005ea000f101d48 */
[----:B------:R1:W-:Y:S05]  /*72c0*/  @P0 LDGSTS.E.BYPASS.LTC128B.128 [R74+0x3100], [R4.64], !P4 ;  /* 0x03100000044a0fae */ /* 0x0003ea000e101d48 */
[----:B------:R1:W-:Y:S05]  /*72d0*/  @P0 LDGSTS.E.BYPASS.LTC128B.128 [R74+0x7100], [R4.64+0x80], !P6 ;  /* 0x07100080044a0fae */ /* 0x0003ea000f101d48 */
[----:B------:R-:W0:Y:S01]  /*72e0*/  LDGDEPBAR ;  /* 0x00000000000079af */ /* 0x000e220000000000 */
[----:B--2---:R-:W-:Y:S02]  /*72f0*/  IMNMX R7, R0, 0x80, PT ;  /* 0x0000008000077817 */ /* 0x004fe40003800200 */
[----:B------:R-:W-:Y:S02]  /*7300*/  IADD3 R6, P0, R14, R161, RZ ;  /* 0x000000a10e067210 */ /* 0x000fe40007f1e0ff */
[----:B------:R-:W-:Y:S03]  /*7310*/  ISETP.GE.AND P1, PT, R96, R7, PT ;  /* 0x000000076000720c */ /* 0x000fe60003f26270 */
[----:B------:R-:W-:Y:S01]  /*7320*/  IMAD.X R16, R16, 0x1, R160, P0 ;  /* 0x0000000110107824 */ /* 0x000fe200000e06a0 */
[----:B------:R-:W-:Y:S04]  /*7330*/  DEPBAR.LE SB0, 0x0 ;  /* 0x000080000000791a */ /* 0x000fe80000000000 */
[----:B------:R-:W-:Y:S06]  /*7340*/  BAR.SYNC.DEFER_BLOCKING 0x0 ;  /* 0x0000000000007b1d */ /* 0x000fec0000010000 */
[----:B------:R-:W-:-:S05]  /*7350*/  @P1 BRA `(.L_x_95) ;  /* 0x000000d000001947 */ /* 0x000fca0003800000 */
[----:B-1----:R-:W1:Y:S01]  /*7360*/  @!P5 LDS.128 R12, [R74+0x100] ;  /* 0x000100004a0cd984 */ /* 0x002e620000000c00 */
[----:B------:R-:W-:Y:S01]  /*7370*/  ISETP.GE.AND P0, PT, R94, c[0x0][0x1d4], PT ;  /* 0x000075005e007a0c */ /* 0x000fe20003f06270 */
[----:B------:R-:W-:Y:S01]  /*7380*/  IMAD R0, R16, c[0x0][0x208], RZ ;  /* 0x0000820010007a24 */ /* 0x000fe200078e02ff */
[----:B------:R-:W-:Y:S02]  /*7390*/  MOV R4, R100 ;  /* 0x0000006400047202 */ /* 0x000fe40000000f00 */
[----:B------:R-:W-:Y:S01]  /*73a0*/  MOV R5, R99 ;  /* 0x0000006300057202 */ /* 0x000fe20000000f00 */
[C---:B------:R-:W-:Y:S04]  /*73b0*/  IMAD R0, R6.reuse, c[0x0][0x20c], R0 ;  /* 0x0000830006007a24 */ /* 0x040fe800078e0200 */
[----:B------:R-:W-:Y:S04]  /*73c0*/  IMAD.WIDE.U32 R4, R6, c[0x0][0x208], R4 ;  /* 0x0000820006047a25 */ /* 0x000fe800078e0004 */
[----:B------:R-:W2:Y:S01]  /*73d0*/  @!P0 LDS.128 R8, [R74+0x4100] ;  /* 0x004100004a088984 */ /* 0x000ea20000000c00 */
[C---:B------:R-:W-:Y:S02]  /*73e0*/  LEA R2, P1, R4.reuse, c[0x0][0x1f8], 0x1 ;  /* 0x00007e0004027a11 */ /* 0x040fe400078208ff */
[----:B------:R-:W-:Y:S04]  /*73f0*/  IADD3 R0, R5, R0, RZ ;  /* 0x0000000005007210 */ /* 0x000fe80007ffe0ff */
[----:B------:R-:W-:Y:S05]  /*7400*/  LEA.HI.X R3, R4, c[0x0][0x1fc], R0, 0x1, P1 ;  /* 0x00007f0004037a11 */ /* 0x000fea00008f0c00 */
[----:B-1----:R1:W-:Y:S04]  /*7410*/  @!P5 STG.E.128 [R2.64], R12 ;  /* 0x0000000c0200d986 */ /* 0x0023e8000c101d08 */
[----:B--2---:R1:W-:Y:S02]  /*7420*/  @!P0 STG.E.128 [R2.64+0x80], R8 ;  /* 0x0000800802008986 */ /* 0x0043e4000c101d08 */
.L_x_95:
[----:B-1----:R-:W-:Y:S05]  /*7430*/  BSYNC B0 ;  /* 0x0000000000007941 */ /* 0x002fea0003800000 */
.L_x_94:
[----:B------:R-:W-:Y:S01]  /*7440*/  ISETP.GE.AND P0, PT, R168, R7, PT ;  /* 0x00000007a800720c */ /* 0x000fe20003f06270 */
[----:B------:R-:W-:Y:S01]  /*7450*/  @!UPT UIADD3 URZ, URZ, URZ, URZ ;  /* 0x0000003f3f3ff290 */ /* 0x000fe2000fffe03f */
[----:B------:R-:W-:Y:S11]  /*7460*/  BSSY B0, `(.L_x_96) ;  /* 0x0000011000007945 */ /* 0x000ff60003800000 */
[----:B------:R-:W-:-:S05]  /*7470*/  @P0 BRA `(.L_x_97) ;  /* 0x000000f000000947 */ /* 0x000fca0003800000 */
[----:B------:R-:W1:Y:S01]  /*7480*/  @!P5 LDS.128 R12, [R74+0x1100] ;  /* 0x001100004a0cd984 */ /* 0x000e620000000c00 */
[----:B------:R-:W-:Y:S01]  /*7490*/  ISETP.GE.AND P1, PT, R94, c[0x0][0x1d4], PT ;  /* 0x000075005e007a0c */ /* 0x000fe20003f26270 */
[----:B------:R-:W-:Y:S01]  /*74a0*/  IMAD.MOV.U32 R4, RZ, RZ, R100 ;  /* 0x000000ffff047224 */ /* 0x000fe200078e0064 */
[----:B------:R-:W-:Y:S02]  /*74b0*/  IADD3 R0, P0, R6, 0x20, RZ ;  /* 0x0000002006007810 */ /* 0x000fe40007f1e0ff */
[----:B------:R-:W-:Y:S03]  /*74c0*/  MOV R5, R99 ;  /* 0x0000006300057202 */ /* 0x000fe60000000f00 */
[----:B------:R-:W-:Y:S02]  /*74d0*/  IMAD.X R2, RZ, RZ, R16, P0 ;  /* 0x000000ffff027224 */ /* 0x000fe400000e0610 */
[----:B------:R-:W-:Y:S04]  /*74e0*/  IMAD.WIDE.U32 R4, R0, c[0x0][0x208], R4 ;  /* 0x0000820000047a25 */ /* 0x000fe800078e0004 */
[----:B------:R-:W2:Y:S01]  /*74f0*/  @!P1 LDS.128 R8, [R74+0x5100] ;  /* 0x005100004a089984 */ /* 0x000ea20000000c00 */
[----:B------:R-:W-:Y:S04]  /*7500*/  IMAD R2, R2, c[0x0][0x208], RZ ;  /* 0x0000820002027a24 */ /* 0x000fe800078e02ff */
[----:B------:R-:W-:Y:S01]  /*7510*/  IMAD R0, R0, c[0x0][0x20c], R2 ;  /* 0x0000830000007a24 */ /* 0x000fe200078e0202 */
[C---:B------:R-:W-:Y:S04]  /*7520*/  LEA R2, P0, R4.reuse, c[0x0][0x1f8], 0x1 ;  /* 0x00007e0004027a11 */ /* 0x040fe800078008ff */
[----:B------:R-:W-:Y:S04]  /*7530*/  IADD3 R0, R5, R0, RZ ;  /* 0x0000000005007210 */ /* 0x000fe80007ffe0ff */
[----:B------:R-:W-:Y:S05]  /*7540*/  LEA.HI.X R3, R4, c[0x0][0x1fc], R0, 0x1, P0 ;  /* 0x00007f0004037a11 */ /* 0x000fea00000f0c00 */
[----:B-1----:R1:W-:Y:S04]  /*7550*/  @!P5 STG.E.128 [R2.64], R12 ;  /* 0x0000000c0200d986 */ /* 0x0023e8000c101d08 */
[----:B--2---:R1:W-:Y:S02]  /*7560*/  @!P1 STG.E.128 [R2.64+0x80], R8 ;  /* 0x0000800802009986 */ /* 0x0043e4000c101d08 */
.L_x_97:
[----:B------:R-:W-:Y:S05]  /*7570*/  BSYNC B0 ;  /* 0x0000000000007941 */ /* 0x000fea0003800000 */
.L_x_96:
[----:B------:R-:W-:Y:S01]  /*7580*/  ISETP.GE.AND P0, PT, R167, R7, PT ;  /* 0x00000007a700720c */ /* 0x000fe20003f06270 */
[----:B------:R-:W-:Y:S01]  /*7590*/  @!UPT UIADD3 URZ, URZ, URZ, URZ ;  /* 0x0000003f3f3ff290 */ /* 0x000fe2000fffe03f */
[----:B------:R-:W-:Y:S11]  /*75a0*/  BSSY B0, `(.L_x_98) ;  /* 0x0000011000007945 */ /* 0x000ff60003800000 */
[----:B------:R-:W-:-:S05]  /*75b0*/  @P0 BRA `(.L_x_99) ;  /* 0x000000f000000947 */ /* 0x000fca0003800000 */
[----:B-1----:R-:W1:Y:S01]  /*75c0*/  @!P5 LDS.128 R12, [R74+0x2100] ;  /* 0x002100004a0cd984 */ /* 0x002e620000000c00 */
        /* <DEDUP_REMOVED lines=14> */
.L_x_99:
[----:B------:R-:W-:Y:S05]  /*76b0*/  BSYNC B0 ;  /* 0x0000000000007941 */ /* 0x000fea0003800000 */
.L_x_98:
        /* <DEDUP_REMOVED lines=19> */
.L_x_101:
[----:B------:R-:W-:Y:S05]  /*77f0*/  BSYNC B0 ;  /* 0x0000000000007941 */ /* 0x000fea0003800000 */
.L_x_100:
[C---:B------:R-:W-:Y:S02]  /*7800*/  ISETP.GT.AND P0, PT, R91.reuse, R157, PT ;  /* 0x0000009d5b00720c */ /* 0x040fe40003f04270 */
[----:B------:R-:W-:Y:S11]  /*7810*/  IADD3 R91, R91, -0x1, RZ ;  /* 0xffffffff5b5b7810 */ /* 0x000ff60007ffe0ff */
[----:B-1----:R-:W-:Y:S01]  /*7820*/  @P0 SHF.R.S32.HI R2, RZ, 0x1f, R91 ;  /* 0x0000001fff020819 */ /* 0x002fe2000001145b */
[----:B------:R-:W-:Y:S02]  /*7830*/  @P0 IMAD R0, R200, R91, RZ ;  /* 0x0000005bc8000224 */ /* 0x000fe400078e02ff */
[----:B------:R-:W-:Y:S02]  /*7840*/  @P0 IMAD.MOV.U32 R4, RZ, RZ, R136 ;  /* 0x000000ffff040224 */ /* 0x000fe400078e0088 */
[----:B------:R-:W-:Y:S02]  /*7850*/  @P0 IMAD.MOV.U32 R5, RZ, RZ, R133 ;  /* 0x000000ffff050224 */ /* 0x000fe400078e0085 */
[-C--:B------:R-:W-:Y:S02]  /*7860*/  @P0 IMAD R0, R2, R208.reuse, R0 ;  /* 0x000000d002000224 */ /* 0x080fe400078e0200 */
[----:B------:R-:W-:Y:S04]  /*7870*/  @P0 IMAD.WIDE.U32 R4, R91, R208, R4 ;  /* 0x000000d05b040225 */ /* 0x000fe800078e0004 */
[----:B------:R-:W-:Y:S01]  /*7880*/  @P0 IMAD.IADD R0, R5, 0x1, R0 ;  /* 0x0000000105000824 */ /* 0x000fe200078e0200 */
[C---:B------:R-:W-:Y:S04]  /*7890*/  @P0 LEA R2, P1, R4.reuse, c[0x0][0x220], 0x1 ;  /* 0x0000880004020a11 */ /* 0x040fe800078208ff */
[----:B------:R-:W-:Y:S02]  /*78a0*/  @P0 LEA.HI.X R3, R4, c[0x0][0x224], R0, 0x1, P1 ;  /* 0x0000890004030a11 */ /* 0x000fe400008f0c00 */
[----:B------:R-:W-:Y:S03]  /*78b0*/  @P0 IADD3 R12, P2, P1, R173, 0x80, R2 ;  /* 0x00000080ad0c0810 */ /* 0x000fe6000795e002 */
[----:B------:R-:W-:Y:S01]  /*78c0*/  @!PT LDS RZ, [RZ] ;  /* 0x00000000fffff984 */ /* 0x000fe20000000800 */
[----:B------:R-:W-:Y:S01]  /*78d0*/  @!PT LDS RZ, [RZ] ;  /* 0x00000000fffff984 */ /* 0x000fe20000000800 */
[----:B------:R-:W-:Y:S01]  /*78e0*/  @!PT LDS RZ, [RZ] ;  /* 0x00000000fffff984 */ /* 0x000fe20000000800 */
[----:B------:R1:W-:Y:S01]  /*78f0*/  @P0 LDGSTS.E.BYPASS.LTC128B.128 [R74+0x8100], [R2.64], !P4 ;  /* 0x08100000024a0fae */ /* 0x0003e2000e101d48 */
[----:B------:R-:W-:Y:S02]  /*7900*/  @P0 IADD3.X R13, R169, RZ, R3, P2, P1 ;  /* 0x000000ffa90d0210 */ /* 0x000fe400017e2403 */
[-C--:B------:R-:W-:Y:S01]  /*7910*/  @P0 IADD3 R6, P1, R2, R173.reuse, RZ ;  /* 0x000000ad02060210 */ /* 0x080fe20007f3e0ff */
[----:B------:R1:W-:Y:S04]  /*7920*/  @P0 LDGSTS.E.BYPASS.LTC128B.128 [R74+0xc100], [R2.64+0x80], !P6 ;  /* 0x0c100080024a0fae */ /* 0x0003e8000f101d48 */
[--C-:B------:R-:W-:Y:S01]  /*7930*/  @P0 IMAD.X R7, R3, 0x1, R169.reuse, P1 ;  /* 0x0000000103070824 */ /* 0x100fe200008e06a9 */
[CC--:B------:R-:W-:Y:S04]  /*7940*/  @P0 IADD3 R4, P1, R6.reuse, R173.reuse, RZ ;  /* 0x000000ad06040210 */ /* 0x0c0fe80007f3e0ff */
[----:B------:R2:W-:Y:S01]  /*7950*/  @P0 LDGSTS.E.BYPASS.LTC128B.128 [R74+0x9100], [R6.64], !P4 ;  /* 0x09100000064a0fae */ /* 0x0005e2000e101d48 */
[C---:B------:R-:W-:Y:S01]  /*7960*/  @P0 IMAD.X R5, R7.reuse, 0x1, R169, P1 ;  /* 0x0000000107050824 */ /* 0x040fe200008e06a9 */
[-C--:B------:R-:W-:Y:S02]  /*7970*/  @P0 IADD3 R10, P1, R6, R130.reuse, RZ ;  /* 0x00000082060a0210 */ /* 0x080fe40007f3e0ff */
[----:B------:R2:W-:Y:S03]  /*7980*/  @P0 LDGSTS.E.BYPASS.LTC128B.128 [R74+0xd100], [R12.64], !P6 ;  /* 0x0d1000000c4a0fae */ /* 0x0005e6000f101d48 */
[----:B------:R-:W-:Y:S01]  /*7990*/  @P0 IMAD.X R11, R7, 0x1, R127, P1 ;  /* 0x00000001070b0824 */ /* 0x000fe200008e067f */
[----:B------:R2:W-:Y:S01]  /*79a0*/  @P0 LDGSTS.E.BYPASS.LTC128B.128 [R74+0xa100], [R4.64], !P4 ;  /* 0x0a100000044a0fae */ /* 0x0005e2000e101d48 */
[C---:B------:R-:W-:Y:S03]  /*79b0*/  @P0 IADD3 R8, P1, R4.reuse, R173, RZ ;  /* 0x000000ad04080210 */ /* 0x040fe60007f3e0ff */
[----:B------:R2:W-:Y:S02]  /*79c0*/  @P0 LDGSTS.E.BYPASS.LTC128B.128 [R74+0xe100], [R10.64], !P6 ;  /* 0x0e1000000a4a0fae */ /* 0x0005e4000f101d48 */
[C---:B------:R-:W-:Y:S01]  /*79d0*/  @P0 IMAD.X R9, R5.reuse, 0x1, R169, P1 ;  /* 0x0000000105090824 */ /* 0x040fe200008e06a9 */
[----:B-1----:R-:W-:Y:S04]  /*79e0*/  @P0 IADD3 R2, P1, R4, R130, RZ ;  /* 0x0000008204020210 */ /* 0x002fe80007f3e0ff */
[----:B------:R2:W-:Y:S01]  /*79f0*/  @P0 LDGSTS.E.BYPASS.LTC128B.128 [R74+0xb100], [R8.64], !P4 ;  /* 0x0b100000084a0fae */ /* 0x0005e2000e101d48 */
[----:B------:R-:W-:Y:S05]  /*7a00*/  @P0 IMAD.X R3, R5, 0x1, R127, P1 ;  /* 0x0000000105030824 */ /* 0x000fea00008e067f */
[----:B------:R2:W-:Y:S04]  /*7a10*/  @P0 LDGSTS.E.BYPASS.LTC128B.128 [R74+0xf100], [R2.64], !P6 ;  /* 0x0f100000024a0fae */ /* 0x0005e8000f101d48 */
[----:B------:R-:W0:Y:S01]  /*7a20*/  LDGDEPBAR ;  /* 0x00000000000079af */ /* 0x000e220000000000 */
[----:B------:R-:W-:-:S05]  /*7a30*/  @P0 BRA `(.L_x_102) ;  /* 0xffffa1e000000947 */ /* 0x000fca000383ffff */
[----:B------:R-:W-:Y:S06]  /*7a40*/  BAR.SYNC.DEFER_BLOCKING 0x0 ;  /* 0x0000000000007b1d */ /* 0x000fec0000010000 */
.L_x_55:
[----:B-1----:R-:W-:Y:S01]  /*7a50*/  ISETP.GE.AND P0, PT, R195, 0x1, PT ;  /* 0x00000001c300780c */ /* 0x002fe20003f06270 */
[----:B------:R-:W-:Y:S01]  /*7a60*/  IMAD.IADD R19, R181, 0x1, R180 ;  /* 0x00000001b5137824 */ /* 0x000fe200078e02b4 */
[----:B------:R-:W-:Y:S01]  /*7a70*/  PLOP3.LUT P2, PT, PT, PT, PT, 0x80, 0x0 ;  /* 0x000000000000781c */ /* 0x000fe20003f4f070 */
[----:B--2---:R-:W-:Y:S01]  /*7a80*/  CS2R R10, SRZ ;  /* 0x00000000000a7805 */ /* 0x004fe2000001ff00 */
[----:B------:R-:W-:Y:S01]  /*7a90*/  MOV R114, RZ ;  /* 0x000000ff00727202 */ /* 0x000fe20000000f00 */
[----:B------:R-:W-:Y:S01]  /*7aa0*/  CS2R R14, SRZ ;  /* 0x00000000000e7805 */ /* 0x000fe2000001ff00 */
[----:B------:R-:W-:Y:S01]  /*7ab0*/  IMAD.MOV.U32 R112, RZ, RZ, RZ ;  /* 0x000000ffff707224 */ /* 0x000fe200078e00ff */
        /* <DEDUP_REMOVED lines=10> */
[----:B------:R-:W-:Y:S01]  /*7b60*/  IMAD.MOV.U32 R18, RZ, RZ, RZ ;  /* 0x000000ffff127224 */ /* 0x000fe200078e00ff */
[----:B------:R-:W-:Y:S01]  /*7b70*/  MOV R104, RZ ;  /* 0x000000ff00687202 */ /* 0x000fe20000000f00 */
[----:B------:R-:W-:Y:S01]  /*7b80*/  CS2R R102, SRZ ;  /* 0x0000000000667805 */ /* 0x000fe2000001ff00 */
[----:B------:R-:W-:Y:S01]  /*7b90*/  CS2R R20, SRZ ;  /* 0x0000000000147805 */ /* 0x000fe2000001ff00 */
[----:B------:R-:W-:Y:S01]  /*7ba0*/  IMAD.MOV.U32 R100, RZ, RZ, RZ ;  /* 0x000000ffff647224 */ /* 0x000fe200078e00ff */
[----:B------:R-:W-:Y:S01]  /*7bb0*/  CS2R R98, SRZ ;  /* 0x0000000000627805 */ /* 0x000fe2000001ff00 */
[----:B------:R-:W-:Y:S01]  /*7bc0*/  MOV R96, RZ ;  /* 0x000000ff00607202 */ /* 0x000fe20000000f00 */
[----:B------:R-:W-:Y:S01]  /*7bd0*/  CS2R R94, SRZ ;  /* 0x00000000005e7805 */ /* 0x000fe2000001ff00 */
        /* <DEDUP_REMOVED lines=8> */
[----:B------:R-:W-:Y:S01]  /*7c60*/  CS2R R26, SRZ ;  /* 0x00000000001a7805 */ /* 0x000fe2000001ff00 */
[----:B------:R-:W-:Y:S01]  /*7c70*/  IMAD.MOV.U32 R80, RZ, RZ, RZ ;  /* 0x000000ffff507224 */ /* 0x000fe200078e00ff */
[----:B------:R-:W-:Y:S01]  /*7c80*/  CS2R R78, SRZ ;  /* 0x00000000004e7805 */ /* 0x000fe2000001ff00 */
[----:B------:R-:W-:Y:S01]  /*7c90*/  CS2R R76, SRZ ;  /* 0x00000000004c7805 */ /* 0x000fe2000001ff00 */
[----:B------:R-:W-:Y:S01]  /*7ca0*/  CS2R R74, SRZ ;  /* 0x00000000004a7805 */ /* 0x000fe2000001ff00 */
[----:B------:R-:W-:Y:S01]  /*7cb0*/  CS2R R72, SRZ ;  /* 0x0000000000487805 */ /* 0x000fe2000001ff00 */
[----:B------:R-:W-:Y:S01]  /*7cc0*/  CS2R R70, SRZ ;  /* 0x0000000000467805 */ /* 0x000fe2000001ff00 */
[----:B------:R-:W-:Y:S01]  /*7cd0*/  CS2R R68, SRZ ;  /* 0x0000000000447805 */ /* 0x000fe2000001ff00 */
[----:B------:R-:W-:Y:S01]  /*7ce0*/  CS2R R126, SRZ ;  /* 0x00000000007e7805 */ /* 0x000fe2000001ff00 */
[----:B------:R-:W-:Y:S01]  /*7cf0*/  MOV R124, RZ ;  /* 0x000000ff007c7202 */ /* 0x000fe20000000f00 */
[----:B------:R-:W-:Y:S01]  /*7d00*/  CS2R R122, SRZ ;  /* 0x00000000007a7805 */ /* 0x000fe2000001ff00 */
[----:B------:R-:W-:Y:S01]  /*7d10*/  IMAD.MOV.U32 R120, RZ, RZ, RZ ;  /* 0x000000ffff787224 */ /* 0x000fe200078e00ff */
[----:B------:R-:W-:Y:S01]  /*7d20*/  CS2R R30, SRZ ;  /* 0x00000000001e7805 */ /* 0x000fe2000001ff00 */
[----:B------:R-:W-:Y:S05]  /*7d30*/  @!P0 BRA `(.L_x_103) ;  /* 0x0000bee000008947 */ /* 0x000fea0003800000 */
[----:B------:R-:W-:Y:S01]  /*7d40*/  ISETP.NE.U32.AND P0, PT, RZ, c[0x0][0x340], PT ;  /* 0x0000d000ff007a0c */ /* 0x000fe20003f05070 */
[----:B------:R-:W2:Y:S03]  /*7d50*/  LDL R193, [R1+0x4] ;  /* 0x0000040001c17983 */ /* 0x000ea60000100800 */
[----:B------:R-:W-:-:S13]  /*7d60*/  ISETP.NE.AND.EX P3, PT, RZ, c[0x0][0x344], PT, P0 ;  /* 0x0000d100ff007a0c */ /* 0x000fda0003f65300 */
[----:B------:R-:W-:-:S04]  /*7d70*/  @P3 IMAD.MOV.U32 R2, RZ, RZ, 0x4 ;  /* 0x00000004ff023424 */ /* 0x000fc800078e00ff */
[----:B------:R-:W-:-:S05]  /*7d80*/  @P3 IMAD.WIDE R2, R248, R2, c[0x0][0x340] ;  /* 0x0000d000f8023625 */ /* 0x000fca00078e0202 */
[----:B------:R1:W3:Y:S01]  /*7d90*/  @P3 LDG.E R12, [R2.64] ;  /* 0x00000008020c3981 */ /* 0x0002e2000c1e1900 */
[----:B------:R-:W-:Y:S01]  /*7da0*/  SHF.R.S32.HI R0, RZ, 0x1f, R172 ;  /* 0x0000001fff007819 */ /* 0x000fe200000114ac */
[----:B------:R-:W-:Y:S01]  /*7db0*/  IMAD.MOV.U32 R5, RZ, RZ, c[0x0][0x2c4] ;  /* 0x0000b100ff057624 */ /* 0x000fe200078e00ff */
[----:B------:R-:W-:Y:S01]  /*7dc0*/  SHF.R.S32.HI R117, RZ, 0x1f, R227 ;  /* 0x0000001fff757819 */ /* 0x000fe200000114e3 */
[----:B------:R-:W4:Y:S01]  /*7dd0*/  S2R R29, SR_CTAID.Y ;  /* 0x00000000001d7919 */ /* 0x000f220000002600 */
[----:B------:R-:W-:Y:S01]  /*7de0*/  ISETP.NE.U32.AND P0, PT, RZ, c[0x0][0x348], PT ;  /* 0x0000d200ff007a0c */ /* 0x000fe20003f05070 */
[----:B------:R-:W-:Y:S01]  /*7df0*/  IMAD R0, R0, c[0x0][0x178], RZ ;  /* 0x00005e0000007a24 */ /* 0x000fe200078e02ff */
[----:B------:R-:W-:Y:S01]  /*7e00*/  LEA.HI R4, R117, R227, RZ, 0x3 ;  /* 0x000000e375047211 */ /* 0x000fe200078f18ff */
[----:B------:R-:W-:Y:S01]  /*7e10*/  IMAD R25, R182, c[0x0][0x2c4], RZ ;  /* 0x0000b100b6197a24 */ /* 0x000fe200078e02ff */
[----:B------:R-:W-:Y:S01]  /*7e20*/  ISETP.NE.AND P1, PT, R5, 0x1, PT ;  /* 0x000000010500780c */ /* 0x000fe20003f25270 */
[----:B------:R-:W-:Y:S01]  /*7e30*/  IMAD R0, R172, c[0x0][0x17c], R0 ;  /* 0x00005f00ac007a24 */ /* 0x000fe200078e0200 */
[----:B------:R-:W-:Y:S01]  /*7e40*/  SHF.R.S32.HI R60, RZ, 0x3, R4 ;  /* 0x00000003ff3c7819 */ /* 0x000fe20000011404 */
[----:B------:R-:W-:Y:S01]  /*7e50*/  IMAD.MOV.U32 R185, RZ, RZ, c[0x0][0x1e0] ;  /* 0x00007800ffb97624 */ /* 0x000fe200078e00ff */
[----:B------:R-:W-:Y:S01]  /*7e60*/  SHF.R.S32.HI R11, RZ, 0x1f, R248 ;  /* 0x0000001fff0b7819 */ /* 0x000fe200000114f8 */
[----:B------:R-:W-:Y:S01]  /*7e70*/  BAR.SYNC.DEFER_BLOCKING 0x0 ;  /* 0x0000000000007b1d */ /* 0x000fe20000010000 */
[----:B------:R-:W-:Y:S01]  /*7e80*/  ISETP.NE.AND.EX P0, PT, RZ, c[0x0][0x34c], PT, P0 ;  /* 0x0000d300ff007a0c */ /* 0x000fe20003f05300 */
[----:B------:R-:W-:-:S02]  /*7e90*/  IMAD.SHL.U32 R192, R185, 0x80, RZ ;  /* 0x00000080b9c07824 */ /* 0x000fc400078e00ff */
[----:B------:R-:W-:Y:S01]  /*7ea0*/  IMAD.WIDE.U32 R186, R185, 0x40, RZ ;  /* 0x00000040b9ba7825 */ /* 0x000fe200078e00ff */
[----:B------:R-:W-:-:S05]  /*7eb0*/  SEL R6, R11, RZ, !P0 ;  /* 0x000000ff0b067207 */ /* 0x000fca0004000000 */
[----:B------:R-:W-:Y:S02]  /*7ec0*/  IMAD R6, R6, c[0x0][0x1c0], RZ ;  /* 0x0000700006067a24 */ /* 0x000fe400078e02ff */
[----:B-1----:R-:W-:-:S04]  /*7ed0*/  IMAD.WIDE.U32 R2, R172, c[0x0][0x178], RZ ;  /* 0x00005e00ac027a25 */ /* 0x002fc800078e00ff */
[----:B------:R-:W-:Y:S01]  /*7ee0*/  IMAD.IADD R3, R3, 0x1, R0 ;  /* 0x0000000103037824 */ /* 0x000fe200078e0200 */
[----:B------:R-:W-:Y:S02]  /*7ef0*/  LOP3.LUT R0, R4, 0xfffffff8, RZ, 0xc0, !PT ;  /* 0xfffffff804007812 */ /* 0x000fe400078ec0ff */
[----:B------:R-:W-:Y:S01]  /*7f00*/  SEL R4, R248, RZ, !P0 ;  /* 0x000000fff8047207 */ /* 0x000fe20004000000 */
[----:B----4-:R-:W-:-:S04]  /*7f10*/  IMAD.WIDE.U32 R2, R29, c[0x0][0x1b8], R2 ;  /* 0x00006e001d027a25 */ /* 0x010fc800078e0002 */
[----:B------:R-:W-:Y:S02]  /*7f20*/  IMAD.IADD R61, R227, 0x1, -R0 ;  /* 0x00000001e33d7824 */ /* 0x000fe400078e0a00 */
[----:B------:R-:W-:Y:S02]  /*7f30*/  IMAD R0, R213, c[0x0][0x1b8], RZ ;  /* 0x00006e00d5007a24 */ /* 0x000fe400078e02ff */
[----:B------:R-:W-:Y:S02]  /*7f40*/  IMAD R5, R61, 0x20, R60 ;  /* 0x000000203d057824 */ /* 0x000fe400078e023c */
[----:B------:R-:W-:Y:S02]  /*7f50*/  IMAD R0, R29, c[0x0][0x1bc], R0 ;  /* 0x00006f001d007a24 */ /* 0x000fe400078e0200 */
[----:B------:R-:W-:Y:S02]  /*7f60*/  IMAD R5, R211, 0x80, R5 ;  /* 0x00000080d3057824 */ /* 0x000fe400078e0205 */
[----:B------:R-:W-:-:S02]  /*7f70*/  IMAD.IADD R3, R3, 0x1, R0 ;  /* 0x0000000103037824 */ /* 0x000fc400078e0200 */
[----:B------:R-:W-:-:S04]  /*7f80*/  @P1 IMAD.HI.U32 R7, R5, c[0x0][0x2c8], RZ ;  /* 0x0000b20005071a27 */ /* 0x000fc800078e00ff */
[----:B------:R-:W-:Y:S01]  /*7f90*/  IMAD.MOV.U32 R0, RZ, RZ, R5 ;  /* 0x000000ffff007224 */ /* 0x000fe200078e0005 */
[----:B------:R-:W-:Y:S01]  /*7fa0*/  @P1 SHF.R.U32.HI R0, RZ, c[0x0][0x2cc], R7 ;  /* 0x0000b300ff001a19 */ /* 0x000fe20000011607 */
[C---:B------:R-:W-:Y:S02]  /*7fb0*/  IMAD R6, R4.reuse, c[0x0][0x1c4], R6 ;  /* 0x0000710004067a24 */ /* 0x040fe400078e0206 */
[----:B------:R-:W-:Y:S01]  /*7fc0*/  IMAD.WIDE.U32 R2, R4, c[0x0][0x1c0], R2 ;  /* 0x0000700004027a25 */ /* 0x000fe200078e0002 */
[----:B------:R-:W-:-:S03]  /*7fd0*/  SHF.R.S32.HI R7, RZ, 0x1f, R0 ;  /* 0x0000001fff077819 */ /* 0x000fc60000011400 */
[----:B------:R-:W-:Y:S02]  /*7fe0*/  IMAD.MOV R4, RZ, RZ, -R0 ;  /* 0x000000ffff047224 */ /* 0x000fe400078e0a00 */
[----:B------:R-:W-:Y:S02]  /*7ff0*/  IMAD.IADD R3, R3, 0x1, R6 ;  /* 0x0000000103037824 */ /* 0x000fe400078e0206 */
[----:B------:R-:W-:Y:S02]  /*8000*/  IMAD R4, R4, c[0x0][0x2c4], R5 ;  /* 0x0000b10004047a24 */ /* 0x000fe400078e0205 */
[----:B------:R-:W-:Y:S02]  /*8010*/  IMAD R5, R7, c[0x0][0x1b0], RZ ;  /* 0x00006c0007057a24 */ /* 0x000fe400078e02ff */
[----:B------:R-:W-:-:S04]  /*8020*/  IMAD.WIDE.U32 R2, R0, c[0x0][0x1b0], R2 ;  /* 0x00006c0000027a25 */ /* 0x000fc800078e0002 */
[----:B------:R-:W-:Y:S01]  /*8030*/  IMAD R6, R0, c[0x0][0x1b4], R5 ;  /* 0x00006d0000067a24 */ /* 0x000fe200078e0205 */
[----:B------:R-:W-:Y:S01]  /*8040*/  SHF.R.S32.HI R5, RZ, 0x1f, R4 ;  /* 0x0000001fff057819 */ /* 0x000fe20000011404 */
[----:B------:R-:W-:Y:S02]  /*8050*/  IMAD.SHL.U32 R22, R61, 0x8, RZ ;  /* 0x000000083d167824 */ /* 0x000fe400078e00ff */
[----:B------:R-:W-:Y:S02]  /*8060*/  IMAD.IADD R3, R3, 0x1, R6 ;  /* 0x0000000103037824 */ /* 0x000fe400078e0206 */
[----:B------:R-:W-:Y:S01]  /*8070*/  IMAD R0, R5, c[0x0][0x1a8], RZ ;  /* 0x00006a0005007a24 */ /* 0x000fe200078e02ff */
[----:B------:R-:W-:Y:S01]  /*8080*/  IADD3 R21, R22, 0x40, RZ ;  /* 0x0000004016157810 */ /* 0x000fe20007ffe0ff */
[----:B------:R-:W-:Y:S01]  /*8090*/  IMAD R6, R211, 0x80, R60 ;  /* 0x00000080d3067824 */ /* 0x000fe200078e023c */
[----:B------:R-:W-:Y:S01]  /*80a0*/  SHF.R.S32.HI R23, RZ, 0x1f, R22 ;  /* 0x0000001fff177819 */ /* 0x000fe20000011416 */
[----:B------:R-:W-:Y:S01]  /*80b0*/  IMAD R0, R4, c[0x0][0x1ac], R0 ;  /* 0x00006b0004007a24 */ /* 0x000fe200078e0200 */
[----:B------:R-:W-:Y:S01]  /*80c0*/  ISETP.GE.AND P4, PT, R22, c[0x0][0x198], PT ;  /* 0x0000660016007a0c */ /* 0x000fe20003f86270 */
[----:B------:R-:W-:Y:S01]  /*80d0*/  IMAD.WIDE.U32 R2, R4, c[0x0][0x1a8], R2 ;  /* 0x00006a0004027a25 */ /* 0x000fe200078e0002 */
[----:B------:R-:W-:-:S02]  /*80e0*/  ISETP.GE.AND P5, PT, R6, R25, PT ;  /* 0x000000190600720c */ /* 0x000fc40003fa6270 */
[----:B------:R-:W-:Y:S01]  /*80f0*/  IADD3 R9, R6, 0x20, RZ ;  /* 0x0000002006097810 */ /* 0x000fe20007ffe0ff */
[----:B------:R-:W-:Y:S01]  /*8100*/  IMAD.IADD R0, R3, 0x1, R0 ;  /* 0x0000000103007824 */ /* 0x000fe200078e0200 */
[----:B------:R-:W-:Y:S02]  /*8110*/  LEA R15, P0, R2, c[0x0][0x160], 0x1 ;  /* 0x00005800020f7a11 */ /* 0x000fe400078008ff */
[----:B------:R-:W-:Y:S02]  /*8120*/  SHF.R.S32.HI R3, RZ, 0x1f, R19 ;  /* 0x0000001fff037819 */ /* 0x000fe40000011413 */
[----:B------:R-:W-:Y:S01]  /*8130*/  IADD3 R19, P1, R60, R19, RZ ;  /* 0x000000133c137210 */ /* 0x000fe20007f3e0ff */
[----:B------:R-:W-:Y:S01]  /*8140*/  SHFL.IDX PT, R4, R15, RZ, 0x181f ;  /* 0x00181fff0f047589 */ /* 0x000fe200000e0000 */
[----:B------:R-:W-:Y:S02]  /*8150*/  LEA.HI.X R18, R2, c[0x0][0x164], R0, 0x1, P0 ;  /* 0x0000590002127a11 */ /* 0x000fe400000f0c00 */
[----:B------:R-:W-:-:S02]  /*8160*/  LEA.HI.X.SX32 R20, R60, R3, 0x1, P1 ;  /* 0x000000033c147211 */ /* 0x000fc400008f0eff */
[C---:B------:R-:W-:Y:S01]  /*8170*/  IADD3 R8, R6.reuse, 0x40, RZ ;  /* 0x0000004006087810 */ /* 0x040fe20007ffe0ff */
[----:B------:R-:W1:Y:S01]  /*8180*/  SHFL.IDX PT, R5, R18, RZ, 0x181f ;  /* 0x00181fff12057589 */ /* 0x000e6200000e0000 */
[----:B------:R-:W-:Y:S01]  /*8190*/  IADD3 R3, R6, 0x60, RZ ;  /* 0x0000006006037810 */ /* 0x000fe20007ffe0ff */
[----:B------:R-:W-:Y:S01]  /*81a0*/  IMAD R0, R20, c[0x0][0x1e0], RZ ;  /* 0x0000780014007a24 */ /* 0x000fe200078e02ff */
[----:B------:R-:W-:Y:S01]  /*81b0*/  @!P5 SHF.R.S32.HI R2, RZ, 0x1f, R21 ;  /* 0x0000001fff02d819 */ /* 0x000fe20000011415 */
[----:B------:R-:W-:Y:S01]  /*81c0*/  IMAD.WIDE.U32 R6, R19, c[0x0][0x1e0], R22 ;  /* 0x0000780013067a25 */ /* 0x000fe200078e0016 */
[-C--:B------:R-:W-:Y:S02]  /*81d0*/  ISETP.GE.AND P0, PT, R9, R25.reuse, PT ;  /* 0x000000190900720c */ /* 0x080fe40003f06270 */
[-C--:B------:R-:W-:Y:S01]  /*81e0*/  ISETP.GE.AND P1, PT, R8, R25.reuse, PT ;  /* 0x000000190800720c */ /* 0x080fe20003f26270 */
[----:B------:R-:W-:Y:S01]  /*81f0*/  IMAD R0, R19, c[0x0][0x1e4], R0 ;  /* 0x0000790013007a24 */ /* 0x000fe200078e0200 */
[----:B------:R-:W-:Y:S01]  /*8200*/  ISETP.GE.AND P2, PT, R3, R25, PT ;  /* 0x000000190300720c */ /* 0x000fe20003f46270 */
[----:B------:R-:W-:Y:S01]  /*8210*/  IMAD.SHL.U32 R9, R60, 0x40, RZ ;  /* 0x000000403c097824 */ /* 0x000fe200078e00ff */
[----:B------:R-:W-:Y:S01]  /*8220*/  @!P5 LEA.HI R8, R2, R21, RZ, 0x3 ;  /* 0x000000150208d211 */ /* 0x000fe200078f18ff */
[----:B------:R-:W-:Y:S01]  /*8230*/  SHFL.IDX PT, R3, R18, 0x1, 0x181f ;  /* 0x00381f0012037f89 */ /* 0x000fe200000e0000 */
[----:B------:R-:W-:Y:S01]  /*8240*/  IMAD.IADD R7, R7, 0x1, R0 ;  /* 0x0000000107077824 */ /* 0x000fe200078e0200 */
[----:B------:R-:W-:-:S02]  /*8250*/  LEA.HI R0, R117, R227, RZ, 0x6 ;  /* 0x000000e375007211 */ /* 0x000fc400078f30ff */
[----:B------:R-:W4:Y:S01]  /*8260*/  SHFL.IDX PT, R2, R15, 0x1, 0x181f ;  /* 0x00381f000f027f89 */ /* 0x000f2200000e0000 */
[----:B------:R-:W-:Y:S02]  /*8270*/  @!P5 LOP3.LUT R8, R8, 0xfffffff8, RZ, 0xc0, !PT ;  /* 0xfffffff80808d812 */ /* 0x000fe400078ec0ff */
[----:B------:R-:W-:Y:S01]  /*8280*/  IMAD.SHL.U32 R0, R0, 0x8, RZ ;  /* 0x0000000800007824 */ /* 0x000fe200078e00ff */
[----:B------:R-:W-:Y:S02]  /*8290*/  @!P0 SHF.R.S32.HI R10, RZ, 0x1f, R21 ;  /* 0x0000001fff0a8819 */ /* 0x000fe40000011415 */
[----:B------:R-:W-:Y:S02]  /*82a0*/  LOP3.LUT R26, R9, 0x1c0, RZ, 0xc0, !PT ;  /* 0x000001c0091a7812 */ /* 0x000fe400078ec0ff */
[----:B------:R-:W-:Y:S01]  /*82b0*/  LOP3.LUT R27, R0, 0xfffffe00, RZ, 0xc0, !PT ;  /* 0xfffffe00001b7812 */ /* 0x000fe200078ec0ff */
[----:B-1----:R-:W-:Y:S01]  /*82c0*/  @!P5 IMAD.WIDE R16, R8, 0x2, R4 ;  /* 0x000000020810d825 */ /* 0x002fe200078e0204 */
[----:B------:R-:W-:-:S02]  /*82d0*/  LOP3.LUT R0, R26, 0x38, R22, 0xf8, !PT ;  /* 0x000000381a007812 */ /* 0x000fc400078ef816 */
[----:B------:R-:W-:Y:S02]  /*82e0*/  SHF.R.U32.HI R28, RZ, 0x3, R26 ;  /* 0x00000003ff1c7819 */ /* 0x000fe4000001161a */
[----:B------:R-:W-:Y:S02]  /*82f0*/  ISETP.GE.AND P6, PT, R21, c[0x0][0x198], PT ;  /* 0x0000660015007a0c */ /* 0x000fe40003fc6270 */
[----:B------:R-:W-:-:S05]  /*8300*/  LOP3.LUT R62, R27, R0, R28, 0xf6, !PT ;  /* 0x000000001b3e7212 */ /* 0x000fca00078ef61c */
[C---:B------:R-:W-:Y:S02]  /*8310*/  @!P5 IMAD.SHL.U32 R14, R62.reuse, 0x2, RZ ;  /* 0x000000023e0ed824 */ /* 0x040fe400078e00ff */
[----:B------:R-:W-:Y:S01]  /*8320*/  @!P0 IMAD.SHL.U32 R0, R62, 0x2, RZ ;  /* 0x000000023e008824 */ /* 0x000fe200078e00ff */
[----:B--2---:R-:W-:-:S04]  /*8330*/  LEA.HI.SX32 R63, R193, 0xffffffff, 0x19 ;  /* 0xffffffffc13f7811 */ /* 0x004fc800078fcaff */
[----:B------:R-:W-:Y:S02]  /*8340*/  SHF.R.S32.HI R84, RZ, 0x1f, R63 ;  /* 0x0000001fff547819 */ /* 0x000fe4000001143f */
[--C-:B---3--:R-:W-:Y:S01]  /*8350*/  @P3 SHF.R.S32.HI R9, RZ, 0x1f, R12.reuse ;  /* 0x0000001fff093819 */ /* 0x108fe2000001140c */
[----:B------:R-:W-:Y:S01]  /*8360*/  @!P3 IMAD.MOV.U32 R9, RZ, RZ, R11 ;  /* 0x000000ffff09b224 */ /* 0x000fe200078e000b */
[----:B------:R-:W-:Y:S01]  /*8370*/  @!P0 LEA.HI R11, R10, R21, RZ, 0x3 ;  /* 0x000000150a0b8211 */ /* 0x000fe200078f18ff */
[----:B------:R-:W-:Y:S01]  /*8380*/  @P3 IMAD.MOV.U32 R8, RZ, RZ, R12 ;  /* 0x000000ffff083224 */ /* 0x000fe200078e000c */
[----:B------:R-:W1:Y:S01]  /*8390*/  SHFL.IDX PT, R10, R15, 0x2, 0x181f ;  /* 0x00581f000f0a7f89 */ /* 0x000e6200000e0000 */
[----:B------:R-:W-:Y:S01]  /*83a0*/  @!P3 IMAD.MOV.U32 R8, RZ, RZ, R248 ;  /* 0x000000ffff08b224 */ /* 0x000fe200078e00f8 */
[----:B------:R-:W-:Y:S02]  /*83b0*/  @!P0 LOP3.LUT R12, R11, 0xfffffff8, RZ, 0xc0, !PT ;  /* 0xfffffff80b0c8812 */ /* 0x000fe400078ec0ff */
[----:B------:R-:W-:Y:S01]  /*83c0*/  @!P5 LEA R4, P3, R22, R4, 0x1 ;  /* 0x000000041604d211 */ /* 0x000fe200078608ff */
[----:B------:R-:W2:Y:S02]  /*83d0*/  SHFL.IDX PT, R11, R18, 0x2, 0x181f ;  /* 0x00581f00120b7f89 */ /* 0x000ea400000e0000 */
[----:B----4-:R-:W-:Y:S01]  /*83e0*/  @!P0 IMAD.WIDE R12, R12, 0x2, R2 ;  /* 0x000000020c0c8825 */ /* 0x010fe200078e0202 */
[----:B------:R-:W-:-:S02]  /*83f0*/  @!P5 LEA.HI.X R5, R22, R5, R23, 0x1, P3 ;  /* 0x000000051605d211 */ /* 0x000fc400018f0c17 */
[----:B------:R-:W-:-:S03]  /*8400*/  @!P0 LEA R2, P3, R22, R2, 0x1 ;  /* 0x0000000216028211 */ /* 0x000fc600078608ff */
[----:B------:R3:W-:Y:S01]  /*8410*/  @!P5 LDGSTS.E.BYPASS.LTC128B.128 [R14+0x100], [R4.64], !P4 ;  /* 0x00100000040edfae */ /* 0x0007e2000e101d48 */
[----:B------:R-:W-:Y:S02]  /*8420*/  @!P0 LEA.HI.X R3, R22, R3, R23, 0x1, P3 ;  /* 0x0000000316038211 */ /* 0x000fe400018f0c17 */
[----:B------:R-:W-:Y:S01]  /*8430*/  ISETP.GE.AND P3, PT, R21, c[0x0][0x1d4], PT ;  /* 0x0000750015007a0c */ /* 0x000fe20003f66270 */
[----:B------:R4:W-:Y:S04]  /*8440*/  @!P5 LDGSTS.E.BYPASS.LTC128B.128 [R14+0x4100], [R16.64], !P6 ;  /* 0x04100000100edfae */ /* 0x0009e8000f101d48 */
[----:B------:R1:W-:Y:S04]  /*8450*/  @!P0 LDGSTS.E.BYPASS.LTC128B.128 [R0+0x1100], [R2.64], !P4 ;  /* 0x0110000002008fae */ /* 0x0003e8000e101d48 */
[----:B------:R2:W-:Y:S01]  /*8460*/  @!P0 LDGSTS.E.BYPASS.LTC128B.128 [R0+0x5100], [R12.64], !P6 ;  /* 0x051000000c008fae */ /* 0x0005e2000f101d48 */
[----:B------:R-:W-:Y:S01]  /*8470*/  ISETP.NE.U32.AND P6, PT, RZ, c[0x0][0x350], PT ;  /* 0x0000d400ff007a0c */ /* 0x000fe20003fc5070 */
[----:B---3--:R-:W-:Y:S01]  /*8480*/  IMAD R4, R213, c[0x0][0x1e8], RZ ;  /* 0x00007a00d5047a24 */ /* 0x008fe200078e02ff */
[----:B------:R-:W-:-:S03]  /*8490*/  @!P2 SHF.R.S32.HI R5, RZ, 0x1f, R21 ;  /* 0x0000001fff05a819 */ /* 0x000fc60000011415 */
[C---:B------:R-:W-:Y:S02]  /*84a0*/  IMAD R4, R29.reuse, c[0x0][0x1ec], R4 ;  /* 0x00007b001d047a24 */ /* 0x040fe400078e0204 */
[----:B-1----:R-:W-:Y:S01]  /*84b0*/  IMAD.WIDE.U32 R2, R29, c[0x0][0x1e8], R6 ;  /* 0x00007a001d027a25 */ /* 0x002fe200078e0006 */
[----:B------:R-:W-:Y:S02]  /*84c0*/  @!P1 LEA R6, P0, R22, R10, 0x1 ;  /* 0x0000000a16069211 */ /* 0x000fe400078008ff */
[----:B--2---:R-:W-:Y:S01]  /*84d0*/  @!P1 SHF.R.S32.HI R0, RZ, 0x1f, R21 ;  /* 0x0000001fff009819 */ /* 0x004fe20000011415 */
[----:B------:R-:W-:Y:S01]  /*84e0*/  IMAD.IADD R3, R4, 0x1, R3 ;  /* 0x0000000104037824 */ /* 0x000fe200078e0203 */
[-C--:B------:R-:W-:Y:S01]  /*84f0*/  @!P2 LEA.HI R12, R5, R21.reuse, RZ, 0x3 ;  /* 0x00000015050ca211 */ /* 0x080fe200078f18ff */
[----:B------:R-:W1:Y:S01]  /*8500*/  SHFL.IDX PT, R4, R15, 0x3, 0x181f ;  /* 0x00781f000f047f89 */ /* 0x000e6200000e0000 */
[----:B------:R-:W-:Y:S01]  /*8510*/  @!P1 LEA.HI R0, R0, R21, RZ, 0x3 ;  /* 0x0000001500009211 */ /* 0x000fe200078f18ff */
[----:B------:R-:W-:Y:S01]  /*8520*/  IMAD.MOV.U32 R13, RZ, RZ, c[0x0][0x1e4] ;  /* 0x00007900ff0d7624 */ /* 0x000fe200078e00ff */
[----:B------:R-:W-:Y:S01]  /*8530*/  @!P1 LEA.HI.X R7, R22, R11, R23, 0x1, P0 ;  /* 0x0000000b16079211 */ /* 0x000fe200000f0c17 */
[----:B------:R-:W2:Y:S01]  /*8540*/  SHFL.IDX PT, R5, R18, 0x3, 0x181f ;  /* 0x00781f0012057f89 */ /* 0x000ea200000e0000 */
[----:B------:R-:W-:Y:S01]  /*8550*/  @!P1 LOP3.LUT R0, R0, 0xfffffff8, RZ, 0xc0, !PT ;  /* 0xfffffff800009812 */ /* 0x000fe200078ec0ff */
[----:B------:R-:W-:Y:S01]  /*8560*/  IMAD.SHL.U32 R249, R13, 0x40, RZ ;  /* 0x000000400df97824 */ /* 0x000fe200078e00ff */
[----:B------:R-:W-:-:S02]  /*8570*/  ISETP.NE.AND.EX P0, PT, RZ, c[0x0][0x354], PT, P6 ;  /* 0x0000d500ff007a0c */ /* 0x000fc40003f05360 */
[----:B------:R-:W-:Y:S01]  /*8580*/  ISETP.GE.AND P6, PT, R21, c[0x0][0x198], PT ;  /* 0x0000660015007a0c */ /* 0x000fe20003fc6270 */
[----:B------:R-:W-:Y:S01]  /*8590*/  @!P1 IMAD.WIDE R10, R0, 0x2, R10 ;  /* 0x00000002000a9825 */ /* 0x000fe200078e020a */
[----:B----4-:R-:W-:Y:S02]  /*85a0*/  SEL R16, R9, RZ, !P0 ;  /* 0x000000ff09107207 */ /* 0x010fe40004000000 */
[----:B------:R-:W-:Y:S01]  /*85b0*/  SEL R17, R8, RZ, !P0 ;  /* 0x000000ff08117207 */ /* 0x000fe20004000000 */
[----:B------:R-:W-:Y:S02]  /*85c0*/  @!P1 IMAD.SHL.U32 R0, R62, 0x2, RZ ;  /* 0x000000023e009824 */ /* 0x000fe400078e00ff */
[----:B------:R-:W-:Y:S02]  /*85d0*/  IMAD.MOV.U32 R9, RZ, RZ, 0x7 ;  /* 0x00000007ff097424 */ /* 0x000fe400078e00ff */
[----:B------:R-:W-:Y:S01]  /*85e0*/  IMAD.IADD R8, R195, 0x1, -R60 ;  /* 0x00000001c3087824 */ /* 0x000fe200078e0a3c */
[----:B------:R3:W-:Y:S01]  /*85f0*/  @!P1 LDGSTS.E.BYPASS.LTC128B.128 [R0+0x2100], [R6.64], !P4 ;  /* 0x0210000006009fae */ /* 0x0007e2000e101d48 */
[----:B------:R-:W-:Y:S01]  /*8600*/  IMAD.WIDE.U32 R246, R17, c[0x0][0x1f0], R2 ;  /* 0x00007c0011f67a25 */ /* 0x000fe200078e0002 */
[----:B------:R-:W-:-:S02]  /*8610*/  SHF.L.U64.HI R118, R185, R9, c[0x0][0x1e4] ;  /* 0x00007900b9767619 */ /* 0x000fc40000010209 */
[----:B------:R4:W-:Y:S01]  /*8620*/  @!P1 LDGSTS.E.BYPASS.LTC128B.128 [R0+0x6100], [R10.64], !P6 ;  /* 0x061000000a009fae */ /* 0x0009e2000f101d48 */
[----:B------:R-:W-:Y:S01]  /*8630*/  ISETP.GE.AND P1, PT, R21, c[0x0][0x198], PT ;  /* 0x0000660015007a0c */ /* 0x000fe20003f26270 */
[----:B------:R-:W-:Y:S02]  /*8640*/  IMAD.MOV.U32 R242, RZ, RZ, R246 ;  /* 0x000000fffff27224 */ /* 0x000fe400078e00f6 */
[----:B------:R-:W-:Y:S02]  /*8650*/  IMAD.IADD R249, R187, 0x1, R249 ;  /* 0x00000001bbf97824 */ /* 0x000fe400078e02f9 */
[----:B---3--:R-:W-:-:S04]  /*8660*/  IMAD R6, R16, c[0x0][0x1f0], RZ ;  /* 0x00007c0010067a24 */ /* 0x008fc800078e02ff */
[----:B------:R-:W-:Y:S02]  /*8670*/  IMAD R6, R17, c[0x0][0x1f4], R6 ;  /* 0x00007d0011067a24 */ /* 0x000fe400078e0206 */
[----:B----4-:R-:W-:Y:S01]  /*8680*/  IMAD R10, R63, -0x80, R8 ;  /* 0xffffff803f0a7824 */ /* 0x010fe200078e0208 */
[----:B------:R-:W-:Y:S01]  /*8690*/  @!P2 LOP3.LUT R8, R12, 0xfffffff8, RZ, 0xc0, !PT ;  /* 0xfffffff80c08a812 */ /* 0x000fe200078ec0ff */
[----:B------:R-:W-:Y:S02]  /*86a0*/  IMAD R0, R118, R63, RZ ;  /* 0x0000003f76007224 */ /* 0x000fe400078e02ff */
[----:B------:R-:W-:Y:S01]  /*86b0*/  IMAD.IADD R243, R247, 0x1, R6 ;  /* 0x00000001f7f37824 */ /* 0x000fe200078e0206 */
[----:B-1----:R-:W-:Y:S01]  /*86c0*/  @!P2 LEA R6, P0, R22, R4, 0x1 ;  /* 0x000000041606a211 */ /* 0x002fe200078008ff */
[----:B------:R-:W-:Y:S01]  /*86d0*/  IMAD R11, R84, R192, R0 ;  /* 0x000000c0540b7224 */ /* 0x000fe200078e0200 */
[----:B------:R-:W-:Y:S01]  /*86e0*/  ISETP.GE.AND P6, PT, R10, 0x1, PT ;  /* 0x000000010a00780c */ /* 0x000fe20003fc6270 */
[----:B------:R-:W-:Y:S01]  /*86f0*/  @!P2 IMAD.SHL.U32 R0, R62, 0x2, RZ ;  /* 0x000000023e00a824 */ /* 0x000fe200078e00ff */
[----:B--2---:R-:W-:Y:S01]  /*8700*/  @!P2 LEA.HI.X R7, R22, R5, R23, 0x1, P0 ;  /* 0x000000051607a211 */ /* 0x004fe200000f0c17 */
[----:B------:R-:W-:-:S04]  /*8710*/  @!P2 IMAD.WIDE R8, R8, 0x2, R4 ;  /* 0x000000020808a825 */ /* 0x000fc800078e0204 */
[----:B------:R-:W-:Y:S01]  /*8720*/  IMAD.WIDE.U32 R2, R63, R192, R242 ;  /* 0x000000c03f027225 */ /* 0x000fe200078e00f2 */
[----:B------:R1:W-:Y:S01]  /*8730*/  @!P2 LDGSTS.E.BYPASS.LTC128B.128 [R0+0x3100], [R6.64], !P4 ;  /* 0x031000000600afae */ /* 0x0003e2000e101d48 */
[----:B------:R-:W-:Y:S02]  /*8740*/  ISETP.GE.AND P4, PT, R22, c[0x0][0x1d4], PT ;  /* 0x0000750016007a0c */ /* 0x000fe40003f86270 */
[----:B------:R-:W-:Y:S01]  /*8750*/  IMAD.IADD R3, R3, 0x1, R11 ;  /* 0x0000000103037824 */ /* 0x000fe200078e020b */
[----:B------:R2:W-:Y:S01]  /*8760*/  @!P2 LDGSTS.E.BYPASS.LTC128B.128 [R0+0x7100], [R8.64], !P1 ;  /* 0x071000000800afae */ /* 0x0005e2000c901d48 */
[----:B------:R-:W-:Y:S02]  /*8770*/  ISETP.GE.AND P2, PT, R10, 0x21, PT ;  /* 0x000000210a00780c */ /* 0x000fe40003f46270 */
[----:B------:R-:W-:Y:S01]  /*8780*/  @P6 LEA R4, P0, R2, c[0x0][0x1c8], 0x1 ;  /* 0x0000720002046a11 */ /* 0x000fe200078008ff */
[----:B------:R-:W0:Y:S01]  /*8790*/  LDGDEPBAR ;  /* 0x00000000000079af */ /* 0x000e220000000000 */
[----:B------:R-:W-:-:S02]  /*87a0*/  ISETP.GE.AND P1, PT, R10, 0x41, PT ;  /* 0x000000410a00780c */ /* 0x000fc40003f26270 */
[----:B------:R-:W-:Y:S02]  /*87b0*/  @P6 LEA.HI.X R5, R2, c[0x0][0x1cc], R3, 0x1, P0 ;  /* 0x0000730002056a11 */ /* 0x000fe400000f0c03 */
[----:B------:R-:W-:Y:S01]  /*87c0*/  ISETP.GE.AND P0, PT, R10, 0x61, PT ;  /* 0x000000610a00780c */ /* 0x000fe20003f06270 */
[----:B-1----:R-:W-:Y:S02]  /*87d0*/  IMAD R6, R20, c[0x0][0x208], RZ ;  /* 0x0000820014067a24 */ /* 0x002fe400078e02ff */
[----:B--2---:R-:W-:Y:S01]  /*87e0*/  @P6 IMAD.SHL.U32 R0, R62, 0x2, RZ ;  /* 0x000000023e006824 */ /* 0x004fe200078e00ff */
[----:B------:R-:W-:Y:S01]  /*87f0*/  LEA.HI R8, R117, R227, RZ, 0x4 ;  /* 0x000000e375087211 */ /* 0x000fe200078f20ff */
[----:B------:R-:W-:-:S03]  /*8800*/  IMAD R14, R19, c[0x0][0x20c], R6 ;  /* 0x00008300130e7a24 */ /* 0x000fc600078e0206 */
[----:B------:R1:W-:Y:S01]  /*8810*/  @P6 LDGSTS.E.BYPASS.LTC128B.128 [R0+0x8100], [R4.64], !P4 ;  /* 0x0810000004006fae */ /* 0x0003e2000e101d48 */
[----:B------:R-:W-:Y:S02]  /*8820*/  LOP3.LUT R7, R8, 0xfffffff0, RZ, 0xc0, !PT ;  /* 0xfffffff008077812 */ /* 0x000fe400078ec0ff */
[----:B------:R-:W-:Y:S01]  /*8830*/  SHF.R.S32.HI R9, RZ, 0x4, R8 ;  /* 0x00000004ff097819 */ /* 0x000fe20000011408 */
[----:B------:R1:W-:Y:S02]  /*8840*/  @P6 LDGSTS.E.BYPASS.LTC128B.128 [R0+0xc100], [R4.64+0x80], !P3 ;  /* 0x0c10008004006fae */ /* 0x0003e4000d901d48 */
[----:B------:R-:W-:-:S05]  /*8850*/  IMAD.IADD R7, R227, 0x1, -R7 ;  /* 0x00000001e3077824 */ /* 0x000fca00078e0a07 */
[----:B------:R-:W-:-:S04]  /*8860*/  SHF.R.S32.HI R15, RZ, 0x1f, R7 ;  /* 0x0000001fff0f7819 */ /* 0x000fc80000011407 */
[----:B------:R-:W-:Y:S02]  /*8870*/  LEA.HI R15, R15, R7, RZ, 0x3 ;  /* 0x000000070f0f7211 */ /* 0x000fe400078f18ff */
[----:B-1----:R-:W-:Y:S01]  /*8880*/  @P2 LEA R0, P6, R185, R2, 0x5 ;  /* 0x00000002b9002211 */ /* 0x002fe200078c28ff */
[----:B------:R-:W-:-:S03]  /*8890*/  IMAD.WIDE.U32 R4, R19, c[0x0][0x208], R22 ;  /* 0x0000820013047a25 */ /* 0x000fc600078e0016 */
[----:B------:R-:W-:Y:S01]  /*88a0*/  @P2 LEA.HI.X R6, R185, R3, R13, 0x5, P6 ;  /* 0x00000003b9062211 */ /* 0x000fe200030f2c0d */
[----:B------:R-:W-:Y:S01]  /*88b0*/  @P0 IMAD R13, R13, 0x60, RZ ;  /* 0x000000600d0d0824 */ /* 0x000fe200078e02ff */
[----:B------:R-:W-:Y:S01]  /*88c0*/  @P2 LEA R10, P6, R0, c[0x0][0x1c8], 0x1 ;  /* 0x00007200000a2a11 */ /* 0x000fe200078c08ff */
[----:B------:R-:W-:-:S03]  /*88d0*/  IMAD.IADD R5, R5, 0x1, R14 ;  /* 0x0000000105057824 */ /* 0x000fc600078e020e */
[----:B------:R-:W-:Y:S02]  /*88e0*/  @P2 LEA.HI.X R11, R0, c[0x0][0x1cc], R6, 0x1, P6 ;  /* 0x00007300000b2a11 */ /* 0x000fe400030f0c06 */
[----:B------:R-:W-:Y:S02]  /*88f0*/  LEA.HI R6, R8, R9, RZ, 0x1 ;  /* 0x0000000908067211 */ /* 0x000fe400078f08ff */
[----:B------:R-:W-:Y:S02]  /*8900*/  @P1 IADD3 R0, P6, R2, R186, RZ ;  /* 0x000000ba02001210 */ /* 0x000fe40007fde0ff */
[----:B------:R-:W-:-:S03]  /*8910*/  LOP3.LUT R12, R6, 0xfffffffe, RZ, 0xc0, !PT ;  /* 0xfffffffe060c7812 */ /* 0x000fc600078ec0ff */
[--C-:B------:R-:W-:Y:S01]  /*8920*/  @P1 IMAD.X R6, R249, 0x1, R3.reuse, P6 ;  /* 0x00000001f9061824 */ /* 0x100fe200030e0603 */
[C---:B------:R-:W-:Y:S01]  /*8930*/  @P1 LEA R8, P6, R0.reuse, c[0x0][0x1c8], 0x1 ;  /* 0x0000720000081a11 */ /* 0x040fe200078c08ff */
[----:B------:R-:W-:Y:S02]  /*8940*/  IMAD.IADD R46, R9, 0x1, -R12 ;  /* 0x00000001092e7824 */ /* 0x000fe400078e0a0c */
[----:B------:R-:W-:Y:S01]  /*8950*/  @P0 IMAD.WIDE.U32 R2, R185, 0x60, R2 ;  /* 0x00000060b9020825 */ /* 0x000fe200078e0002 */
[----:B------:R-:W-:Y:S02]  /*8960*/  @P1 LEA.HI.X R9, R0, c[0x0][0x1cc], R6, 0x1, P6 ;  /* 0x0000730000091a11 */ /* 0x000fe400030f0c06 */
[----:B------:R-:W-:Y:S01]  /*8970*/  LOP3.LUT R0, R15, 0xfffffff8, RZ, 0xc0, !PT ;  /* 0xfffffff80f007812 */ /* 0x000fe200078ec0ff */
[----:B------:R-:W-:Y:S01]  /*8980*/  @P0 IMAD.IADD R12, R13, 0x1, R3 ;  /* 0x000000010d0c0824 */ /* 0x000fe200078e0203 */
[----:B------:R-:W-:Y:S01]  /*8990*/  @P0 LEA R6, P6, R2, c[0x0][0x1c8], 0x1 ;  /* 0x0000720002060a11 */ /* 0x000fe200078c08ff */
[----:B------:R-:W-:-:S02]  /*89a0*/  @P2 IMAD.SHL.U32 R3, R62, 0x2, RZ ;  /* 0x000000023e032824 */ /* 0x000fc400078e00ff */
[----:B------:R-:W-:Y:S01]  /*89b0*/  IMAD.IADD R13, R7, 0x1, -R0 ;  /* 0x00000001070d7824 */ /* 0x000fe200078e0a00 */
[----:B------:R-:W-:Y:S01]  /*89c0*/  @P0 LEA.HI.X R7, R2, c[0x0][0x1cc], R12, 0x1, P6 ;  /* 0x0000730002070a11 */ /* 0x000fe200030f0c0c */
[----:B------:R-:W-:Y:S01]  /*89d0*/  @P1 IMAD.SHL.U32 R0, R62, 0x2, RZ ;  /* 0x000000023e001824 */ /* 0x000fe200078e00ff */
[----:B------:R1:W-:Y:S04]  /*89e0*/  @P2 LDGSTS.E.BYPASS.LTC128B.128 [R3+0x9100], [R10.64], !P4 ;  /* 0x091000000a032fae */ /* 0x0003e8000e101d48 */
[----:B------:R1:W-:Y:S04]  /*89f0*/  @P2 LDGSTS.E.BYPASS.LTC128B.128 [R3+0xd100], [R10.64+0x80], !P3 ;  /* 0x0d1000800a032fae */ /* 0x0003e8000d901d48 */
[----:B------:R2:W-:Y:S04]  /*8a00*/  @P1 LDGSTS.E.BYPASS.LTC128B.128 [R0+0xa100], [R8.64], !P4 ;  /* 0x0a10000008001fae */ /* 0x0005e8000e101d48 */
[----:B------:R2:W-:Y:S01]  /*8a10*/  @P1 LDGSTS.E.BYPASS.LTC128B.128 [R0+0xe100], [R8.64+0x80], !P3 ;  /* 0x0e10008008001fae */ /* 0x0005e2000d901d48 */
[----:B------:R-:W-:Y:S01]  /*8a20*/  R2P PR, R13, 0x6 ;  /* 0x000000060d007804 */ /* 0x000fe20000000000 */
[----:B-1----:R-:W-:-:S02]  /*8a30*/  IMAD R10, R213, c[0x0][0x210], RZ ;  /* 0x00008400d50a7a24 */ /* 0x002fc400078e02ff */
[----:B------:R-:W-:-:S04]  /*8a40*/  IMAD.WIDE.U32 R2, R29, c[0x0][0x210], R4 ;  /* 0x000084001d027a25 */ /* 0x000fc800078e0004 */
[----:B------:R-:W-:Y:S02]  /*8a50*/  IMAD R10, R29, c[0x0][0x214], R10 ;  /* 0x000085001d0a7a24 */ /* 0x000fe400078e020a */
[----:B--2---:R-:W-:Y:S02]  /*8a60*/  @P0 IMAD.SHL.U32 R0, R62, 0x2, RZ ;  /* 0x000000023e000824 */ /* 0x004fe400078e00ff */
[----:B------:R-:W-:Y:S02]  /*8a70*/  IMAD.SHL.U32 R8, R13, 0x40, RZ ;  /* 0x000000400d087824 */ /* 0x000fe400078e00ff */
[----:B------:R-:W-:Y:S01]  /*8a80*/  IMAD.SHL.U32 R9, R46, 0x8, RZ ;  /* 0x000000082e097824 */ /* 0x000fe200078e00ff */
[----:B------:R1:W-:Y:S01]  /*8a90*/  @P0 LDGSTS.E.BYPASS.LTC128B.128 [R0+0xb100], [R6.64], !P4 ;  /* 0x0b10000006000fae */ /* 0x0003e2000e101d48 */
[----:B------:R-:W-:Y:S01]  /*8aa0*/  IMAD.IADD R3, R10, 0x1, R3 ;  /* 0x000000010a037824 */ /* 0x000fe200078e0203 */
[----:B------:R-:W-:Y:S01]  /*8ab0*/  LOP3.LUT R8, R8, 0x1c0, RZ, 0xc0, !PT ;  /* 0x000001c008087812 */ /* 0x000fe200078ec0ff */
[----:B------:R-:W-:Y:S01]  /*8ac0*/  IMAD.MOV.U32 R5, RZ, RZ, 0x10 ;  /* 0x00000010ff057424 */ /* 0x000fe200078e00ff */
[----:B------:R1:W-:Y:S01]  /*8ad0*/  @P0 LDGSTS.E.BYPASS.LTC128B.128 [R0+0xf100], [R6.64+0x80], !P3 ;  /* 0x0f10008006000fae */ /* 0x0003e2000d901d48 */
[----:B------:R-:W-:Y:S01]  /*8ae0*/  ISETP.LT.AND P0, PT, RZ, c[0x0][0x27c], PT ;  /* 0x00009f00ff007a0c */ /* 0x000fe20003f01270 */
[----:B------:R-:W-:Y:S01]  /*8af0*/  IMAD.WIDE.U32 R244, R17, c[0x0][0x218], R2 ;  /* 0x0000860011f47a25 */ /* 0x000fe200078e0002 */
[----:B------:R-:W-:Y:S01]  /*8b00*/  LOP3.LUT R4, R8, 0x8, R9, 0xf8, !PT ;  /* 0x0000000808047812 */ /* 0x000fe200078ef809 */
[----:B------:R-:W0:Y:S01]  /*8b10*/  LDGDEPBAR ;  /* 0x00000000000079af */ /* 0x000e220000000000 */
[----:B------:R-:W-:Y:S01]  /*8b20*/  SHF.R.U32.HI R8, RZ, 0x3, R8 ;  /* 0x00000003ff087819 */ /* 0x000fe20000011608 */
[----:B------:R-:W-:Y:S01]  /*8b30*/  IMAD.MOV.U32 R2, RZ, RZ, 0x20 ;  /* 0x00000020ff027424 */ /* 0x000fe200078e00ff */
[----:B------:R-:W-:-:S02]  /*8b40*/  SEL R5, R5, 0xfffffff0, !P1 ;  /* 0xfffffff005057807 */ /* 0x000fc40004800000 */
[----:B------:R-:W-:Y:S01]  /*8b50*/  LOP3.LUT R8, R4, R8, RZ, 0x3c, !PT ;  /* 0x0000000804087212 */ /* 0x000fe200078e3cff */
[----:B------:R-:W-:Y:S01]  /*8b60*/  IMAD.SHL.U32 R4, R15, 0x40, RZ ;  /* 0x000000400f047824 */ /* 0x000fe200078e00ff */
[----:B------:R-:W-:-:S04]  /*8b70*/  SEL R2, R2, 0xffffffe0, !P2 ;  /* 0xffffffe002027807 */ /* 0x000fc80005000000 */
[----:B------:R-:W-:Y:S01]  /*8b80*/  LOP3.LUT R4, R8, 0xfffffe00, R4, 0xf8, !PT ;  /* 0xfffffe0008047812 */ /* 0x000fe200078ef804 */
[----:B-1----:R-:W-:-:S04]  /*8b90*/  IMAD R0, R16, c[0x0][0x218], RZ ;  /* 0x0000860010007a24 */ /* 0x002fc800078e02ff */
[----:B------:R-:W-:-:S04]  /*8ba0*/  IMAD R0, R17, c[0x0][0x21c], R0 ;  /* 0x0000870011007a24 */ /* 0x000fc800078e0200 */
[----:B------:R-:W-:Y:S01]  /*8bb0*/  IMAD.IADD R241, R245, 0x1, R0 ;  /* 0x00000001f5f17824 */ /* 0x000fe200078e0200 */
[----:B------:R-:W-:Y:S05]  /*8bc0*/  @P0 BRA `(.L_x_104) ;  /* 0x0000002000000947 */ /* 0x000fea0003800000 */
[----:B------:R-:W-:-:S04]  /*8bd0*/  DEPBAR.LE SB0, 0x1 ;  /* 0x000080400000791a */ /* 0x000fc80000000000 */
[----:B------:R-:W-:Y:S05]  /*8be0*/  BRA `(.L_x_105) ;  /* 0x000035f000007947 */ /* 0x000fea0003800000 */
.L_x_104:
[----:B-----5:R-:W-:Y:S01]  /*8bf0*/  SHF.R.S32.HI R0, RZ, 0x1f, R165 ;  /* 0x0000001fff007819 */ /* 0x020fe200000114a5 */
[----:B------:R-:W-:Y:S01]  /*8c00*/  ULDC.U8 UR4, c[0x0][0x298] ;  /* 0x0000a60000047ab9 */ /* 0x000fe20000000000 */
[C---:B------:R-:W-:Y:S01]  /*8c10*/  IMAD.WIDE.U32 R8, R165.reuse, c[0x0][0x280], RZ ;  /* 0x0000a000a5087a25 */ /* 0x040fe200078e00ff */
[----:B------:R-:W-:Y:S01]  /*8c20*/  ISETP.NE.AND P2, PT, RZ, UR4, PT ;  /* 0x00000004ff007c0c */ /* 0x000fe2000bf45270 */
[----:B------:R-:W-:Y:S01]  /*8c30*/  BSSY B2, `(.L_x_105) ;  /* 0x000035a000027945 */ /* 0x000fe20003800000 */
[----:B------:R-:W-:Y:S01]  /*8c40*/  SHF.L.U32 R29, R62, 0x1, RZ ;  /* 0x000000013e1d7819 */ /* 0x000fe200000006ff */
[----:B------:R-:W-:Y:S01]  /*8c50*/  IMAD R3, R0, c[0x0][0x280], RZ ;  /* 0x0000a00000037a24 */ /* 0x000fe200078e02ff */
[----:B------:R-:W-:Y:S01]  /*8c60*/  LEA R18, P1, R8, c[0x0][0x270], 0x1 ;  /* 0x00009c0008127a11 */ /* 0x000fe200078208ff */
[----:B------:R-:W-:Y:S02]  /*8c70*/  IMAD R0, R0, c[0x0][0x290], RZ ;  /* 0x0000a40000007a24 */ /* 0x000fe400078e02ff */
[----:B------:R-:W-:-:S04]  /*8c80*/  IMAD.WIDE.U32 R6, R165, c[0x0][0x290], RZ ;  /* 0x0000a400a5067a25 */ /* 0x000fc800078e00ff */
[C---:B------:R-:W-:Y:S01]  /*8c90*/  IMAD R3, R165.reuse, c[0x0][0x284], R3 ;  /* 0x0000a100a5037a24 */ /* 0x040fe200078e0203 */
[----:B------:R-:W-:Y:S01]  /*8ca0*/  LEA R16, P0, R6, c[0x0][0x288], 0x1 ;  /* 0x0000a20006107a11 */ /* 0x000fe200078008ff */
[----:B------:R-:W-:-:S03]  /*8cb0*/  IMAD R0, R165, c[0x0][0x294], R0 ;  /* 0x0000a500a5007a24 */ /* 0x000fc600078e0200 */
[----:B------:R-:W-:Y:S02]  /*8cc0*/  IADD3 R3, R3, R9, RZ ;  /* 0x0000000903037210 */ /* 0x000fe40007ffe0ff */
[----:B------:R-:W-:Y:S02]  /*8cd0*/  IADD3 R0, R0, R7, RZ ;  /* 0x0000000700007210 */ /* 0x000fe40007ffe0ff */
[----:B------:R-:W-:Y:S02]  /*8ce0*/  LEA.HI.X R19, R8, c[0x0][0x274], R3, 0x1, P1 ;  /* 0x00009d0008137a11 */ /* 0x000fe400008f0c03 */
[----:B------:R-:W-:Y:S01]  /*8cf0*/  LEA.HI.X R17, R6, c[0x0][0x28c], R0, 0x1, P0 ;  /* 0x0000a30006117a11 */ /* 0x000fe200000f0c00 */
[----:B------:R-:W-:Y:S05]  /*8d00*/  @!P2 BRA `(.L_x_106) ;  /* 0x000019200000a947 */ /* 0x000fea0003800000 */
[----:B------:R-:W-:Y:S01]  /*8d10*/  BSSY B0, `(.L_x_107) ;  /* 0x0000017000007945 */ /* 0x000fe20003800000 */
[----:B------:R-:W-:Y:S01]  /*8d20*/  SHF.L.U32 R30, R61, 0x2, RZ ;  /* 0x000000023d1e7819 */ /* 0x000fe200000006ff */
[----:B------:R-:W-:Y:S01]  /*8d30*/  CS2R R8, SRZ ;  /* 0x0000000000087805 */ /* 0x000fe2000001ff00 */
[----:B------:R-:W-:Y:S01]  /*8d40*/  CS2R R12, SRZ ;  /* 0x00000000000c7805 */ /* 0x000fe2000001ff00 */
[----:B------:R-:W-:Y:S01]  /*8d50*/  CS2R R6, SRZ ;  /* 0x0000000000067805 */ /* 0x000fe2000001ff00 */
[----:B------:R-:W-:Y:S01]  /*8d60*/  CS2R R10, SRZ ;  /* 0x00000000000a7805 */ /* 0x000fe2000001ff00 */
[----:B------:R-:W-:Y:S05]  /*8d70*/  @P5 BRA `(.L_x_108) ;  /* 0x0000010000005947 */ /* 0x000fea0003800000 */
[C---:B------:R-:W-:Y:S01]  /*8d80*/  IADD3 R3, R30.reuse, 0x20, RZ ;  /* 0x000000201e037810 */ /* 0x040fe20007ffe0ff */
[----:B------:R-:W-:Y:S01]  /*8d90*/  CS2R R8, SRZ ;  /* 0x0000000000087805 */ /* 0x000fe2000001ff00 */
[----:B------:R-:W-:Y:S01]  /*8da0*/  ISETP.GE.AND P1, PT, R30, c[0x0][0x27c], PT ;  /* 0x00009f001e007a0c */ /* 0x000fe20003f26270 */
[----:B------:R-:W-:Y:S01]  /*8db0*/  CS2R R6, SRZ ;  /* 0x0000000000067805 */ /* 0x000fe2000001ff00 */
[----:B------:R-:W-:-:S11]  /*8dc0*/  ISETP.GE.AND P0, PT, R3, c[0x0][0x27c], PT ;  /* 0x00009f0003007a0c */ /* 0x000fd60003f06270 */
[----:B------:R-:W-:Y:S02]  /*8dd0*/  @!P1 IMAD.WIDE R20, R30, 0x2, R18 ;  /* 0x000000021e149825 */ /* 0x000fe400078e0212 */
[----:B------:R-:W-:-:S03]  /*8de0*/  @!P0 SHF.R.S32.HI R0, RZ, 0x1f, R3 ;  /* 0x0000001fff008819 */ /* 0x000fc60000011403 */
[----:B------:R1:W5:Y:S01]  /*8df0*/  @!P1 LD.E.64 R12, [R20.64] ;  /* 0x00000008140c9980 */ /* 0x000362000c101b00 */
[----:B------:R-:W-:-:S04]  /*8e00*/  @!P0 LEA.HI R0, R0, R3, RZ, 0x2 ;  /* 0x0000000300008211 */ /* 0x000fc800078f10ff */
[----:B------:R-:W-:-:S05]  /*8e10*/  @!P0 LOP3.LUT R0, R0, 0xfffffffc, RZ, 0xc0, !PT ;  /* 0xfffffffc00008812 */ /* 0x000fca00078ec0ff */
[----:B------:R-:W-:-:S04]  /*8e20*/  @!P0 IMAD.WIDE R14, R0, 0x2, R16 ;  /* 0x00000002000e8825 */ /* 0x000fc800078e0210 */
[----:B------:R-:W-:Y:S01]  /*8e30*/  @!P0 IMAD.WIDE R18, R0, 0x2, R18 ;  /* 0x0000000200128825 */ /* 0x000fe200078e0212 */
[----:B------:R1:W5:Y:S03]  /*8e40*/  @!P0 LD.E.64 R6, [R14.64] ;  /* 0x000000080e068980 */ /* 0x000366000c101b00 */
[----:B------:R-:W-:Y:S01]  /*8e50*/  @!P1 IMAD.WIDE R16, R30, 0x2, R16 ;  /* 0x000000021e109825 */ /* 0x000fe200078e0210 */
[----:B------:R1:W5:Y:S04]  /*8e60*/  @!P0 LD.E.64 R8, [R18.64] ;  /* 0x0000000812088980 */ /* 0x000368000c101b00 */
[----:B------:R1:W5:Y:S02]  /*8e70*/  @!P1 LD.E.64 R10, [R16.64] ;  /* 0x00000008100a9980 */ /* 0x000364000c101b00 */
.L_x_108:
[----:B------:R-:W-:Y:S05]  /*8e80*/  BSYNC B0 ;  /* 0x0000000000007941 */ /* 0x000fea0003800000 */
.L_x_107:
[----:B------:R-:W-:Y:S01]  /*8e90*/  IMAD R0, R211, -0x80, R25 ;  /* 0xffffff80d3007824 */ /* 0x000fe200078e0219 */
[----:B-1---5:R-:W-:Y:S01]  /*8ea0*/  SHF.R.U64 R19, R12, 0x10, R13 ;  /* 0x000000100c137819 */ /* 0x022fe2000000120d */
[----:B------:R-:W-:Y:S01]  /*8eb0*/  IMAD.MOV.U32 R21, RZ, RZ, R12 ;  /* 0x000000ffff157224 */ /* 0x000fe200078e000c */
[--C-:B------:R-:W-:Y:S01]  /*8ec0*/  SHF.R.U64 R16, R8, 0x10, R9.reuse ;  /* 0x0000001008107819 */ /* 0x100fe20000001209 */
[----:B------:R-:W-:Y:S01]  /*8ed0*/  IMAD.MOV.U32 R17, RZ, RZ, R9 ;  /* 0x000000ffff117224 */ /* 0x000fe200078e0009 */
[----:B------:R-:W-:Y:S01]  /*8ee0*/  IMNMX R28, R0, 0x80, PT ;  /* 0x00000080001c7817 */ /* 0x000fe20003800200 */
[----:B------:R-:W-:Y:S01]  /*8ef0*/  IMAD.MOV.U32 R20, RZ, RZ, R13 ;  /* 0x000000ffff147224 */ /* 0x000fe200078e000d */
[----:B------:R-:W-:Y:S01]  /*8f00*/  SHF.R.U32.HI R12, RZ, 0x10, R9 ;  /* 0x00000010ff0c7819 */ /* 0x000fe20000011609 */
[----:B------:R-:W-:Y:S01]  /*8f10*/  IMAD.MOV.U32 R9, RZ, RZ, R6 ;  /* 0x000000ffff097224 */ /* 0x000fe200078e0006 */
[----:B------:R-:W-:Y:S01]  /*8f20*/  ISETP.GE.AND P0, PT, R60, R28, PT ;  /* 0x0000001c3c00720c */ /* 0x000fe20003f06270 */
[----:B------:R-:W-:Y:S01]  /*8f30*/  IMAD.MOV.U32 R18, RZ, RZ, R8 ;  /* 0x000000ffff127224 */ /* 0x000fe200078e0008 */
[----:B------:R-:W-:Y:S01]  /*8f40*/  SHF.R.U32.HI R15, RZ, 0x10, R13 ;  /* 0x00000010ff0f7819 */ /* 0x000fe2000001160d */
[----:B------:R-:W-:Y:S01]  /*8f50*/  IMAD.MOV.U32 R14, RZ, RZ, R10 ;  /* 0x000000ffff0e7224 */ /* 0x000fe200078e000a */
[----:B------:R-:W-:Y:S01]  /*8f60*/  SHF.R.U64 R3, R6, 0x10, R7 ;  /* 0x0000001006037819 */ /* 0x000fe20000001207 */
[----:B------:R-:W-:Y:S01]  /*8f70*/  IMAD.MOV.U32 R13, RZ, RZ, R11 ;  /* 0x000000ffff0d7224 */ /* 0x000fe200078e000b */
[----:B------:R-:W-:-:S04]  /*8f80*/  DEPBAR.LE SB0, 0x1 ;  /* 0x000080400000791a */ /* 0x000fc80000000000 */
[----:B------:R-:W-:Y:S01]  /*8f90*/  IMAD.MOV.U32 R6, RZ, RZ, R7 ;  /* 0x000000ffff067224 */ /* 0x000fe200078e0007 */
[--C-:B------:R-:W-:Y:S01]  /*8fa0*/  SHF.R.U64 R10, R10, 0x10, R11.reuse ;  /* 0x000000100a0a7819 */ /* 0x100fe2000000120b */
[----:B------:R-:W-:Y:S01]  /*8fb0*/  BSSY B1, `(.L_x_109) ;  /* 0x0000060000017945 */ /* 0x000fe20003800000 */
[----:B------:R-:W-:Y:S02]  /*8fc0*/  SHF.R.U32.HI R8, RZ, 0x10, R11 ;  /* 0x00000010ff087819 */ /* 0x000fe4000001160b */
[----:B------:R-:W-:Y:S02]  /*8fd0*/  SHF.R.U32.HI R0, RZ, 0x10, R7 ;  /* 0x00000010ff007819 */ /* 0x000fe40000011607 */
[----:B------:R-:W-:Y:S02]  /*8fe0*/  PRMT R23, R20, 0x5410, R15 ;  /* 0x0000541014177816 */ /* 0x000fe4000000000f */
[----:B------:R-:W-:Y:S02]  /*8ff0*/  PRMT R21, R21, 0x5410, R19 ;  /* 0x0000541015157816 */ /* 0x000fe40000000013 */
[----:B------:R-:W-:-:S02]  /*9000*/  PRMT R25, R18, 0x5410, R16 ;  /* 0x0000541012197816 */ /* 0x000fc40000000010 */
[----:B------:R-:W-:Y:S02]  /*9010*/  PRMT R27, R17, 0x5410, R12 ;  /* 0x00005410111b7816 */ /* 0x000fe4000000000c */
[----:B------:R-:W-:Y:S02]  /*9020*/  PRMT R20, R14, 0x5410, R10 ;  /* 0x000054100e147816 */ /* 0x000fe4000000000a */
[----:B------:R-:W-:Y:S02]  /*9030*/  PRMT R22, R13, 0x5410, R8 ;  /* 0x000054100d167816 */ /* 0x000fe40000000008 */
[----:B------:R-:W-:Y:S02]  /*9040*/  PRMT R24, R9, 0x5410, R3 ;  /* 0x0000541009187816 */ /* 0x000fe40000000003 */
[----:B------:R-:W-:Y:S01]  /*9050*/  PRMT R26, R6, 0x5410, R0 ;  /* 0x00005410061a7816 */ /* 0x000fe20000000000 */
[----:B------:R-:W-:Y:S06]  /*9060*/  BAR.SYNC.DEFER_BLOCKING 0x0 ;  /* 0x0000000000007b1d */ /* 0x000fec0000010000 */
[----:B------:R-:W-:Y:S05]  /*9070*/  @P0 BRA `(.L_x_110) ;  /* 0x0000053000000947 */ /* 0x000fea0003800000 */
[----:B------:R-:W-:Y:S01]  /*9080*/  ISETP.GE.AND P0, PT, R30, c[0x0][0x27c], PT ;  /* 0x00009f001e007a0c */ /* 0x000fe20003f06270 */
[----:B------:R-:W-:-:S12]  /*9090*/  BSSY B0, `(.L_x_111) ;  /* 0x0000028000007945 */ /* 0x000fd80003800000 */
[----:B------:R-:W-:Y:S05]  /*90a0*/  @P0 BRA `(.L_x_112) ;  /* 0x0000026000000947 */ /* 0x000fea0003800000 */
[----:B------:R-:W1:Y:S01]  /*90b0*/  LDS.128 R8, [R29+0x100] ;  /* 0x000100001d087984 */ /* 0x000e620000000c00 */
[C---:B------:R-:W-:Y:S01]  /*90c0*/  SHF.L.U32 R6, R21.reuse, 0x10, RZ ;  /* 0x0000001015067819 */ /* 0x040fe200000006ff */
[----:B------:R-:W-:Y:S01]  /*90d0*/  IMAD.U32 R0, R20, 0x10000, RZ ;  /* 0x0001000014007824 */ /* 0x000fe200078e00ff */
[----:B------:R-:W-:Y:S02]  /*90e0*/  LOP3.LUT R3, R21, 0xffff0000, RZ, 0xc0, !PT ;  /* 0xffff000015037812 */ /* 0x000fe400078ec0ff */
[C---:B-1----:R-:W-:Y:S01]  /*90f0*/  SHF.L.U32 R12, R8.reuse, 0x10, RZ ;  /* 0x00000010080c7819 */ /* 0x042fe200000006ff */
[----:B------:R-:W-:Y:S01]  /*9100*/  IMAD.U32 R18, R11, 0x10000, RZ ;  /* 0x000100000b127824 */ /* 0x000fe200078e00ff */
[----:B------:R-:W-:Y:S02]  /*9110*/  LOP3.LUT R7, R8, 0xffff0000, RZ, 0xc0, !PT ;  /* 0xffff000008077812 */ /* 0x000fe400078ec0ff */
[C---:B------:R-:W-:Y:S02]  /*9120*/  SHF.L.U32 R15, R9.reuse, 0x10, RZ ;  /* 0x00000010090f7819 */ /* 0x040fe400000006ff */
[----:B------:R-:W-:Y:S01]  /*9130*/  LOP3.LUT R8, R9, 0xffff0000, RZ, 0xc0, !PT ;  /* 0xffff000009087812 */ /* 0x000fe200078ec0ff */
[C---:B------:R-:W-:Y:S01]  /*9140*/  FMUL.FTZ R16, R7.reuse, R0 ;  /* 0x0000000007107220 */ /* 0x040fe20000410000 */
[----:B------:R-:W-:Y:S01]  /*9150*/  LOP3.LUT R9, R20, 0xffff0000, RZ, 0xc0, !PT ;  /* 0xffff000014097812 */ /* 0x000fe200078ec0ff */
[-C--:B------:R-:W-:Y:S01]  /*9160*/  FMUL.FTZ R14, R7, R6.reuse ;  /* 0x00000006070e7220 */ /* 0x080fe20000410000 */
[----:B------:R-:W-:Y:S01]  /*9170*/  SHF.L.U32 R17, R10, 0x10, RZ ;  /* 0x000000100a117819 */ /* 0x000fe200000006ff */
[----:B------:R-:W-:Y:S01]  /*9180*/  FFMA.FTZ R19, R12, R6, -R16 ;  /* 0x000000060c137223 */ /* 0x000fe20000010810 */
[----:B------:R-:W-:Y:S01]  /*9190*/  LOP3.LUT R13, R10, 0xffff0000, RZ, 0xc0, !PT ;  /* 0xffff00000a0d7812 */ /* 0x000fe200078ec0ff */
[----:B------:R-:W-:Y:S01]  /*91a0*/  FMUL.FTZ R7, R8, R9 ;  /* 0x0000000908077220 */ /* 0x000fe20000410000 */
[----:B------:R-:W-:Y:S01]  /*91b0*/  LOP3.LUT R10, R11, 0xffff0000, RZ, 0xc0, !PT ;  /* 0xffff00000b0a7812 */ /* 0x000fe200078ec0ff */
[----:B------:R-:W-:Y:S01]  /*91c0*/  FFMA.FTZ R16, R12, R0, R14 ;  /* 0x000000000c107223 */ /* 0x000fe2000001000e */
[----:B------:R-:W-:Y:S01]  /*91d0*/  LOP3.LUT R0, R22, 0xffff0000, RZ, 0xc0, !PT ;  /* 0xffff000016007812 */ /* 0x000fe200078ec0ff */
[-C--:B------:R-:W-:Y:S01]  /*91e0*/  FMUL.FTZ R8, R8, R3.reuse ;  /* 0x0000000308087220 */ /* 0x080fe20000410000 */
[----:B------:R-:W-:Y:S01]  /*91f0*/  LOP3.LUT R6, R23, 0xffff0000, RZ, 0xc0, !PT ;  /* 0xffff000017067812 */ /* 0x000fe200078ec0ff */
[C---:B------:R-:W-:Y:S01]  /*9200*/  FFMA.FTZ R14, R15.reuse, R3, -R7 ;  /* 0x000000030f0e7223 */ /* 0x040fe20000010807 */
[----:B------:R-:W-:Y:S01]  /*9210*/  SHF.L.U32 R3, R22, 0x10, RZ ;  /* 0x0000001016037819 */ /* 0x000fe200000006ff */
[----:B------:R-:W-:Y:S01]  /*9220*/  FFMA.FTZ R15, R15, R9, R8 ;  /* 0x000000090f0f7223 */ /* 0x000fe20000010008 */
[----:B------:R-:W-:Y:S01]  /*9230*/  SHF.L.U32 R7, R23, 0x10, RZ ;  /* 0x0000001017077819 */ /* 0x000fe200000006ff */
[----:B------:R-:W-:-:S02]  /*9240*/  FMUL.FTZ R12, R10, R0 ;  /* 0x000000000a0c7220 */ /* 0x000fc40000410000 */
[C---:B------:R-:W-:Y:S02]  /*9250*/  FMUL.FTZ R9, R13.reuse, R3 ;  /* 0x000000030d097220 */ /* 0x040fe40000410000 */
[-C--:B------:R-:W-:Y:S02]  /*9260*/  FMUL.FTZ R8, R13, R7.reuse ;  /* 0x000000070d087220 */ /* 0x080fe40000410000 */
[----:B------:R-:W-:Y:S02]  /*9270*/  FMUL.FTZ R11, R10, R6 ;  /* 0x000000060a0b7220 */ /* 0x000fe40000410000 */
[----:B------:R-:W-:Y:S01]  /*9280*/  FFMA.FTZ R7, R17, R7, -R9 ;  /* 0x0000000711077223 */ /* 0x000fe20000010809 */
[----:B------:R-:W-:Y:S01]  /*9290*/  F2FP.BF16.PACK_AB R9, R15, R14 ;  /* 0x0000000e0f09723e */ /* 0x000fe200000010ff */
[----:B------:R-:W-:Y:S01]  /*92a0*/  FFMA.FTZ R10, R17, R3, R8 ;  /* 0x00000003110a7223 */ /* 0x000fe20000010008 */
[----:B------:R-:W-:Y:S01]  /*92b0*/  F2FP.BF16.PACK_AB R8, R16, R19 ;  /* 0x000000131008723e */ /* 0x000fe200000010ff */
[----:B------:R-:W-:-:S02]  /*92c0*/  FFMA.FTZ R6, R18, R6, -R12 ;  /* 0x0000000612067223 */ /* 0x000fc4000001080c */
[----:B------:R-:W-:Y:S01]  /*92d0*/  FFMA.FTZ R11, R18, R0, R11 ;  /* 0x00000000120b7223 */ /* 0x000fe2000001000b */
[----:B------:R-:W-:-:S04]  /*92e0*/  F2FP.BF16.PACK_AB R10, R10, R7 ;  /* 0x000000070a0a723e */ /* 0x000fc800000010ff */
[----:B------:R-:W-:-:S05]  /*92f0*/  F2FP.BF16.PACK_AB R11, R11, R6 ;  /* 0x000000060b0b723e */ /* 0x000fca00000010ff */
[----:B------:R1:W-:Y:S02]  /*9300*/  STS.128 [R29+0x100], R8 ;  /* 0x000100081d007388 */ /* 0x0003e40000000c00 */
.L_x_112:
[----:B------:R-:W-:Y:S05]  /*9310*/  BSYNC B0 ;  /* 0x0000000000007941 */ /* 0x000fea0003800000 */
.L_x_111:
[----:B------:R-:W-:-:S04]  /*9320*/  IADD3 R0, R30, 0x20, RZ ;  /* 0x000000201e007810 */ /* 0x000fc80007ffe0ff */
[----:B------:R-:W-:-:S13]  /*9330*/  ISETP.GE.AND P0, PT, R0, c[0x0][0x27c], PT ;  /* 0x00009f0000007a0c */ /* 0x000fda0003f06270 */
[----:B------:R-:W-:Y:S05]  /*9340*/  @P0 BRA `(.L_x_110) ;  /* 0x0000026000000947 */ /* 0x000fea0003800000 */
[----:B-1----:R-:W1:Y:S01]  /*9350*/  LDS.128 R8, [R29+0x4100] ;  /* 0x004100001d087984 */ /* 0x002e620000000c00 */
        /* <DEDUP_REMOVED lines=37> */
.L_x_110:
[----:B------:R-:W-:Y:S05]  /*95b0*/  BSYNC B1 ;  /* 0x0000000000017941 */ /* 0x000fea0003800000 */
.L_x_109:
[----:B------:R-:W-:Y:S01]  /*95c0*/  IADD3 R0, R60, 0x20, RZ ;  /* 0x000000203c007810 */ /* 0x000fe20007ffe0ff */
[----:B------:R-:W-:Y:S03]  /*95d0*/  BSSY B1, `(.L_x_113) ;  /* 0x0000056000017945 */ /* 0x000fe60003800000 */
[----:B------:R-:W-:-:S13]  /*95e0*/  ISETP.GE.AND P0, PT, R0, R28, PT ;  /* 0x0000001c0000720c */ /* 0x000fda0003f06270 */
[----:B------:R-:W-:Y:S05]  /*95f0*/  @P0 BRA `(.L_x_114) ;  /* 0x0000053000000947 */ /* 0x000fea0003800000 */
[----:B------:R-:W-:Y:S01]  /*9600*/  ISETP.GE.AND P0, PT, R30, c[0x0][0x27c], PT ;  /* 0x00009f001e007a0c */ /* 0x000fe20003f06270 */
[----:B------:R-:W-:-:S12]  /*9610*/  BSSY B0, `(.L_x_115) ;  /* 0x0000028000007945 */ /* 0x000fd80003800000 */
        /* <DEDUP_REMOVED lines=10> */
[-C--:B------:R-:W-:Y:S01]  /*96c0*/  FMUL.FTZ R16, R0, R7.reuse ;  /* 0x0000000700107220 */ /* 0x080fe20000410000 */
[----:B------:R-:W-:Y:S01]  /*96d0*/  LOP3.LUT R9, R20, 0xffff0000, RZ, 0xc0, !PT ;  /* 0xffff000014097812 */ /* 0x000fe200078ec0ff */
[----:B------:R-:W-:Y:S01]  /*96e0*/  FMUL.FTZ R14, R6, R7 ;  /* 0x00000007060e7220 */ /* 0x000fe20000410000 */
[----:B------:R-:W-:Y:S01]  /*96f0*/  SHF.L.U32 R17, R10, 0x10, RZ ;  /* 0x000000100a117819 */ /* 0x000fe200000006ff */
[----:B------:R-:W-:Y:S01]  /*9700*/  FFMA.FTZ R19, R6, R12, -R16 ;  /* 0x0000000c06137223 */ /* 0x000fe20000010810 */
[----:B------:R-:W-:Y:S01]  /*9710*/  LOP3.LUT R13, R10, 0xffff0000, RZ, 0xc0, !PT ;  /* 0xffff00000a0d7812 */ /* 0x000fe200078ec0ff */
[----:B------:R-:W-:Y:S01]  /*9720*/  FMUL.FTZ R7, R9, R8 ;  /* 0x0000000809077220 */ /* 0x000fe20000410000 */
[----:B------:R-:W-:Y:S01]  /*9730*/  LOP3.LUT R10, R11, 0xffff0000, RZ, 0xc0, !PT ;  /* 0xffff00000b0a7812 */ /* 0x000fe200078ec0ff */
[----:B------:R-:W-:Y:S01]  /*9740*/  FFMA.FTZ R16, R0, R12, R14 ;  /* 0x0000000c00107223 */ /* 0x000fe2000001000e */
[C---:B------:R-:W-:Y:S01]  /*9750*/  LOP3.LUT R0, R22.reuse, 0xffff0000, RZ, 0xc0, !PT ;  /* 0xffff000016007812 */ /* 0x040fe200078ec0ff */
[----:B------:R-:W-:Y:S01]  /*9760*/  FMUL.FTZ R8, R3, R8 ;  /* 0x0000000803087220 */ /* 0x000fe20000410000 */
[----:B------:R-:W-:Y:S01]  /*9770*/  LOP3.LUT R6, R23, 0xffff0000, RZ, 0xc0, !PT ;  /* 0xffff000017067812 */ /* 0x000fe200078ec0ff */
[-C--:B------:R-:W-:Y:S01]  /*9780*/  FFMA.FTZ R14, R3, R15.reuse, -R7 ;  /* 0x0000000f030e7223 */ /* 0x080fe20000010807 */
[----:B------:R-:W-:Y:S01]  /*9790*/  SHF.L.U32 R3, R22, 0x10, RZ ;  /* 0x0000001016037819 */ /* 0x000fe200000006ff */
[----:B------:R-:W-:Y:S01]  /*97a0*/  FFMA.FTZ R15, R9, R15, R8 ;  /* 0x0000000f090f7223 */ /* 0x000fe20000010008 */
[----:B------:R-:W-:Y:S01]  /*97b0*/  SHF.L.U32 R7, R23, 0x10, RZ ;  /* 0x0000001017077819 */ /* 0x000fe200000006ff */
[----:B------:R-:W-:-:S02]  /*97c0*/  FMUL.FTZ R12, R0, R10 ;  /* 0x0000000a000c7220 */ /* 0x000fc40000410000 */
[-C--:B------:R-:W-:Y:S02]  /*97d0*/  FMUL.FTZ R9, R3, R13.reuse ;  /* 0x0000000d03097220 */ /* 0x080fe40000410000 */
[C---:B------:R-:W-:Y:S02]  /*97e0*/  FMUL.FTZ R8, R7.reuse, R13 ;  /* 0x0000000d07087220 */ /* 0x040fe40000410000 */
[----:B------:R-:W-:Y:S02]  /*97f0*/  FMUL.FTZ R11, R6, R10 ;  /* 0x0000000a060b7220 */ /* 0x000fe40000410000 */
[-C--:B------:R-:W-:Y:S01]  /*9800*/  FFMA.FTZ R7, R7, R17.reuse, -R9 ;  /* 0x0000001107077223 */ /* 0x080fe20000010809 */
        /* <DEDUP_REMOVED lines=8> */
.L_x_116:
[----:B------:R-:W-:Y:S05]  /*9890*/  BSYNC B0 ;  /* 0x0000000000007941 */ /* 0x000fea0003800000 */
.L_x_115:
        /* <DEDUP_REMOVED lines=41> */
.L_x_114:
[----:B------:R-:W-:Y:S05]  /*9b30*/  BSYNC B1 ;  /* 0x0000000000017941 */ /* 0x000fea0003800000 */
.L_x_113:
        /* <DEDUP_REMOVED lines=45> */
.L_x_120:
[----:B------:R-:W-:Y:S05]  /*9e10*/  BSYNC B0 ;  /* 0x0000000000007941 */ /* 0x000fea0003800000 */
.L_x_119:
        /* <DEDUP_REMOVED lines=41> */
.L_x_118:
[----:B------:R-:W-:Y:S05]  /*a0b0*/  BSYNC B1 ;  /* 0x0000000000017941 */ /* 0x000fea0003800000 */
.L_x_117:
[----:B------:R-:W-:-:S04]  /*a0c0*/  IADD3 R0, R60, 0x60, RZ ;  /* 0x000000603c007810 */ /* 0x000fc80007ffe0ff */
        /* <DEDUP_REMOVED lines=43> */
.L_x_123:
[----:B------:R-:W-:Y:S05]  /*a380*/  BSYNC B0 ;  /* 0x0000000000007941 */ /* 0x000fea0003800000 */
.L_x_122:
        /* <DEDUP_REMOVED lines=40> */
[----:B------:R1:W-:Y:S01]  /*a610*/  STS.128 [R29+0x7100], R8 ;  /* 0x007100081d007388 */ /* 0x0003e20000000c00 */
[----:B------:R-:W-:Y:S05]  /*a620*/  BRA `(.L_x_121) ;  /* 0x00001ba000007947 */ /* 0x000fea0003800000 */
.L_x_106:
[----:B------:R-:W-:Y:S01]  /*a630*/  BSSY B0, `(.L_x_124) ;  /* 0x0000011000007945 */ /* 0x000fe20003800000 */
[----:B------:R-:W-:Y:S01]  /*a640*/  CS2R R10, SRZ ;  /* 0x00000000000a7805 */ /* 0x000fe2000001ff00 */
[----:B------:R-:W-:Y:S01]  /*a650*/  CS2R R8, SRZ ;  /* 0x0000000000087805 */ /* 0x000fe2000001ff00 */
[----:B------:R-:W-:Y:S01]  /*a660*/  CS2R R14, SRZ ;  /* 0x00000000000e7805 */ /* 0x000fe2000001ff00 */
[----:B------:R-:W-:Y:S01]  /*a670*/  CS2R R12, SRZ ;  /* 0x00000000000c7805 */ /* 0x000fe2000001ff00 */
[----:B------:R-:W-:Y:S05]  /*a680*/  @P5 BRA `(.L_x_125) ;  /* 0x000000b000005947 */ /* 0x000fea0003800000 */
[C---:B------:R-:W-:Y:S01]  /*a690*/  ISETP.GE.AND P0, PT, R22.reuse, c[0x0][0x27c], PT ;  /* 0x00009f0016007a0c */ /* 0x040fe20003f06270 */
[C---:B------:R-:W-:Y:S01]  /*a6a0*/  IMAD.SHL.U32 R6, R22.reuse, 0x2, RZ ;  /* 0x0000000216067824 */ /* 0x040fe200078e00ff */
[----:B------:R-:W-:Y:S01]  /*a6b0*/  SHF.L.U64.HI R0, R22, 0x1, R23 ;  /* 0x0000000116007819 */ /* 0x000fe20000010217 */
[----:B------:R-:W-:-:S03]  /*a6c0*/  CS2R R10, SRZ ;  /* 0x00000000000a7805 */ /* 0x000fc6000001ff00 */
[C---:B------:R-:W-:Y:S02]  /*a6d0*/  IADD3 R18, P2, R6.reuse, R18, RZ ;  /* 0x0000001206127210 */ /* 0x040fe40007f5e0ff */
[----:B------:R-:W-:-:S03]  /*a6e0*/  IADD3 R6, P1, R6, R16, RZ ;  /* 0x0000001006067210 */ /* 0x000fc60007f3e0ff */
[C---:B------:R-:W-:Y:S02]  /*a6f0*/  IMAD.X R19, R0.reuse, 0x1, R19, P2 ;  /* 0x0000000100137824 */ /* 0x040fe400010e0613 */
[----:B------:R-:W-:Y:S01]  /*a700*/  IMAD.X R7, R0, 0x1, R17, P1 ;  /* 0x0000000100077824 */ /* 0x000fe200008e0611 */
[----:B------:R-:W-:Y:S05]  /*a710*/  @P0 BRA `(.L_x_125) ;  /* 0x0000002000000947 */ /* 0x000fea0003800000 */
[----:B------:R1:W5:Y:S04]  /*a720*/  LD.E.128 R12, [R18.64] ;  /* 0x00000008120c7980 */ /* 0x000368000c101d00 */
[----:B------:R1:W5:Y:S02]  /*a730*/  LD.E.128 R8, [R6.64] ;  /* 0x0000000806087980 */ /* 0x000364000c101d00 */
.L_x_125:
[----:B------:R-:W-:Y:S05]  /*a740*/  BSYNC B0 ;  /* 0x0000000000007941 */ /* 0x000fea0003800000 */
.L_x_124:
[----:B------:R-:W-:Y:S01]  /*a750*/  IMAD R0, R211, -0x80, R25 ;  /* 0xffffff80d3007824 */ /* 0x000fe200078e0219 */
[----:B------:R-:W-:Y:S01]  /*a760*/  ISETP.GE.AND P0, PT, R22, c[0x0][0x27c], PT ;  /* 0x00009f0016007a0c */ /* 0x000fe20003f06270 */
[----:B-----5:R-:W-:Y:S01]  /*a770*/  IMAD.MOV.U32 R24, RZ, RZ, R12 ;  /* 0x000000ffff187224 */ /* 0x020fe200078e000c */
[--C-:B------:R-:W-:Y:S01]  /*a780*/  SHF.R.U64 R20, R12, 0x10, R13.reuse ;  /* 0x000000100c147819 */ /* 0x100fe2000000120d */
[----:B------:R-:W-:Y:S01]  /*a790*/  IMAD.MOV.U32 R21, RZ, RZ, R13 ;  /* 0x000000ffff157224 */ /* 0x000fe200078e000d */
[----:B------:R-:W-:Y:S01]  /*a7a0*/  IMNMX R45, R0, 0x80, PT ;  /* 0x00000080002d7817 */ /* 0x000fe20003800200 */
[----:B-1----:R-:W-:Y:S01]  /*a7b0*/  IMAD.MOV.U32 R18, RZ, RZ, R15 ;  /* 0x000000ffff127224 */ /* 0x002fe200078e000f */
[----:B------:R-:W-:Y:S01]  /*a7c0*/  SHF.R.U32.HI R16, RZ, 0x10, R13 ;  /* 0x00000010ff107819 */ /* 0x000fe2000001160d */
[----:B------:R-:W-:Y:S01]  /*a7d0*/  IMAD.MOV.U32 R19, RZ, RZ, R14 ;  /* 0x000000ffff137224 */ /* 0x000fe200078e000e */
[----:B------:R-:W-:Y:S01]  /*a7e0*/  ISETP.GE.OR P1, PT, R60, R45, P0 ;  /* 0x0000002d3c00720c */ /* 0x000fe20000726670 */
[----:B------:R-:W-:Y:S01]  /*a7f0*/  IMAD.MOV.U32 R6, RZ, RZ, R11 ;  /* 0x000000ffff067224 */ /* 0x000fe200078e000b */
[----:B------:R-:W-:Y:S01]  /*a800*/  SHF.R.U64 R17, R14, 0x10, R15 ;  /* 0x000000100e117819 */ /* 0x000fe2000000120f */
[----:B------:R-:W-:Y:S01]  /*a810*/  IMAD.MOV.U32 R14, RZ, RZ, R9 ;  /* 0x000000ffff0e7224 */ /* 0x000fe200078e0009 */
[----:B------:R-:W-:Y:S01]  /*a820*/  SHF.R.U32.HI R12, RZ, 0x10, R15 ;  /* 0x00000010ff0c7819 */ /* 0x000fe2000001160f */
[----:B------:R-:W-:Y:S01]  /*a830*/  IMAD.MOV.U32 R15, RZ, RZ, R8 ;  /* 0x000000ffff0f7224 */ /* 0x000fe200078e0008 */
[----:B------:R-:W-:Y:S01]  /*a840*/  SHF.R.U64 R13, R8, 0x10, R9 ;  /* 0x00000010080d7819 */ /* 0x000fe20000001209 */
[----:B------:R-:W-:Y:S01]  /*a850*/  IMAD.MOV.U32 R8, RZ, RZ, R10 ;  /* 0x000000ffff087224 */ /* 0x000fe200078e000a */
[----:B------:R-:W-:-:S04]  /*a860*/  DEPBAR.LE SB0, 0x1 ;  /* 0x000080400000791a */ /* 0x000fc80000000000 */
[----:B------:R-:W-:Y:S01]  /*a870*/  SHF.R.U32.HI R7, RZ, 0x10, R9 ;  /* 0x00000010ff077819 */ /* 0x000fe20000011609 */
[----:B------:R-:W-:Y:S01]  /*a880*/  BSSY B0, `(.L_x_126) ;  /* 0x0000064000007945 */ /* 0x000fe20003800000 */
[--C-:B------:R-:W-:Y:S02]  /*a890*/  SHF.R.U64 R3, R10, 0x10, R11.reuse ;  /* 0x000000100a037819 */ /* 0x100fe4000000120b */
        /* <DEDUP_REMOVED lines=11> */
[----:B------:R-:W-:Y:S01]  /*a950*/  MOV R0, c[0x0][0x27c] ;  /* 0x00009f0000007a02 */ /* 0x000fe20000000f00 */
[----:B------:R-:W1:Y:S01]  /*a960*/  LDS.128 R12, [R29+0x100] ;  /* 0x000100001d0c7984 */ /* 0x000e620000000c00 */
[----:B------:R-:W-:-:S02]  /*a970*/  LOP3.LUT R7, R39, 0xffff0000, RZ, 0xc0, !PT ;  /* 0xffff000027077812 */ /* 0x000fc400078ec0ff */
[----:B------:R-:W-:-:S04]  /*a980*/  LEA.HI R0, R0, R61, RZ, 0x1d ;  /* 0x0000003d00007211 */ /* 0x000fc800078fe8ff */
[----:B------:R-:W-:Y:S01]  /*a990*/  SHF.R.S32.HI R6, RZ, 0x1f, R0 ;  /* 0x0000001fff067819 */ /* 0x000fe20000011400 */
[----:B------:R-:W-:-:S03]  /*a9a0*/  IMAD.SHL.U32 R3, R0, 0x8, RZ ;  /* 0x0000000800037824 */ /* 0x000fc600078e00ff */
[----:B------:R-:W-:Y:S02]  /*a9b0*/  LEA.HI R0, R6, R0, RZ, 0x3 ;  /* 0x0000000006007211 */ /* 0x000fe400078f18ff */
[----:B------:R-:W-:Y:S02]  /*a9c0*/  LOP3.LUT R3, R26, 0x38, R3, 0xf8, !PT ;  /* 0x000000381a037812 */ /* 0x000fe400078ef803 */
[----:B------:R-:W-:Y:S02]  /*a9d0*/  SHF.L.U32 R0, R0, 0xa, RZ ;  /* 0x0000000a00007819 */ /* 0x000fe400000006ff */
[----:B------:R-:W-:Y:S02]  /*a9e0*/  LOP3.LUT R3, R3, R28, RZ, 0x3c, !PT ;  /* 0x0000001c03037212 */ /* 0x000fe400078e3cff */
[----:B------:R-:W-:-:S04]  /*a9f0*/  LOP3.LUT R0, R0, 0x7fffe000, RZ, 0xc0, !PT ;  /* 0x7fffe00000007812 */ /* 0x000fc800078ec0ff */
[----:B------:R-:W-:Y:S02]  /*aa00*/  IADD3 R0, R3, R0, R27 ;  /* 0x0000000003007210 */ /* 0x000fe40007ffe01b */
[----:B------:R-:W-:-:S03]  /*aa10*/  SHF.L.U32 R3, R39, 0x10, RZ ;  /* 0x0000001027037819 */ /* 0x000fc600000006ff */
[----:B------:R-:W-:Y:S02]  /*aa20*/  IMAD.SHL.U32 R31, R0, 0x2, RZ ;  /* 0x00000002001f7824 */ /* 0x000fe400078e00ff */
[----:B------:R-:W-:-:S03]  /*aa30*/  IMAD.U32 R0, R40, 0x10000, RZ ;  /* 0x0001000028007824 */ /* 0x000fc600078e00ff */
[----:B------:R-:W2:Y:S01]  /*aa40*/  LDS.128 R8, [R31+0x100] ;  /* 0x000100001f087984 */ /* 0x000ea20000000c00 */
[C---:B-1----:R-:W-:Y:S01]  /*aa50*/  IMAD.U32 R18, R13.reuse, 0x10000, RZ ;  /* 0x000100000d127824 */ /* 0x042fe200078e00ff */
[----:B------:R-:W-:Y:S01]  /*aa60*/  LOP3.LUT R28, R13, 0xffff0000, RZ, 0xc0, !PT ;  /* 0xffff00000d1c7812 */ /* 0x000fe200078ec0ff */
[----:B------:R-:W-:Y:S01]  /*aa70*/  IMAD.U32 R26, R15, 0x10000, RZ ;  /* 0x000100000f1a7824 */ /* 0x000fe200078e00ff */
[C---:B------:R-:W-:Y:S02]  /*aa80*/  SHF.L.U32 R16, R12.reuse, 0x10, RZ ;  /* 0x000000100c107819 */ /* 0x040fe400000006ff */
[----:B------:R-:W-:Y:S02]  /*aa90*/  LOP3.LUT R17, R12, 0xffff0000, RZ, 0xc0, !PT ;  /* 0xffff00000c117812 */ /* 0x000fe400078ec0ff */
[C---:B------:R-:W-:Y:S02]  /*aaa0*/  SHF.L.U32 R20, R14.reuse, 0x10, RZ ;  /* 0x000000100e147819 */ /* 0x040fe400000006ff */
[----:B------:R-:W-:-:S02]  /*aab0*/  LOP3.LUT R21, R14, 0xffff0000, RZ, 0xc0, !PT ;  /* 0xffff00000e157812 */ /* 0x000fc400078ec0ff */
[----:B------:R-:W-:Y:S02]  /*aac0*/  LOP3.LUT R27, R15, 0xffff0000, RZ, 0xc0, !PT ;  /* 0xffff00000f1b7812 */ /* 0x000fe400078ec0ff */
[C---:B--2---:R-:W-:Y:S01]  /*aad0*/  SHF.L.U32 R6, R8.reuse, 0x10, RZ ;  /* 0x0000001008067819 */ /* 0x044fe200000006ff */
[C---:B------:R-:W-:Y:S01]  /*aae0*/  IMAD.U32 R13, R9.reuse, 0x10000, RZ ;  /* 0x00010000090d7824 */ /* 0x040fe200078e00ff */
[----:B------:R-:W-:Y:S01]  /*aaf0*/  LOP3.LUT R25, R9, 0xffff0000, RZ, 0xc0, !PT ;  /* 0xffff000009197812 */ /* 0x000fe200078ec0ff */
[----:B------:R-:W-:Y:S01]  /*ab00*/  IMAD.U32 R19, R11, 0x10000, RZ ;  /* 0x000100000b137824 */ /* 0x000fe200078e00ff */
[----:B------:R-:W-:Y:S01]  /*ab10*/  LOP3.LUT R12, R8, 0xffff0000, RZ, 0xc0, !PT ;  /* 0xffff0000080c7812 */ /* 0x000fe200078ec0ff */
[----:B------:R-:W-:Y:S01]  /*ab20*/  FMUL.FTZ R9, R6, R3 ;  /* 0x0000000306097220 */ /* 0x000fe20000410000 */
[----:B------:R-:W-:Y:S01]  /*ab30*/  SHF.L.U32 R14, R10, 0x10, RZ ;  /* 0x000000100a0e7819 */ /* 0x000fe200000006ff */
[-C--:B------:R-:W-:Y:S01]  /*ab40*/  FMUL.FTZ R8, R6, R0.reuse ;  /* 0x0000000006087220 */ /* 0x080fe20000410000 */
[----:B------:R-:W-:Y:S01]  /*ab50*/  LOP3.LUT R15, R10, 0xffff0000, RZ, 0xc0, !PT ;  /* 0xffff00000a0f7812 */ /* 0x000fe200078ec0ff */
[----:B------:R-:W-:Y:S01]  /*ab60*/  FFMA.FTZ R36, R16, R0, -R9 ;  /* 0x0000000010247223 */ /* 0x000fe20000010809 */
[----:B------:R-:W-:Y:S01]  /*ab70*/  LOP3.LUT R6, R40, 0xffff0000, RZ, 0xc0, !PT ;  /* 0xffff000028067812 */ /* 0x000fe200078ec0ff */
[----:B------:R-:W-:Y:S01]  /*ab80*/  FMUL.FTZ R10, R12, R7 ;  /* 0x000000070c0a7220 */ /* 0x000fe20000410000 */
[----:B------:R-:W-:Y:S01]  /*ab90*/  SHF.L.U32 R0, R41, 0x10, RZ ;  /* 0x0000001029007819 */ /* 0x000fe200000006ff */
[----:B------:R-:W-:Y:S01]  /*aba0*/  FFMA.FTZ R35, R16, R3, R8 ;  /* 0x0000000310237223 */ /* 0x000fe20000010008 */
[----:B------:R-:W-:Y:S01]  /*abb0*/  LOP3.LUT R24, R11, 0xffff0000, RZ, 0xc0, !PT ;  /* 0xffff00000b187812 */ /* 0x000fe200078ec0ff */
[----:B------:R-:W-:-:S02]  /*abc0*/  IMAD.U32 R3, R44, 0x10000, RZ ;  /* 0x000100002c037824 */ /* 0x000fc400078e00ff */
[-C--:B------:R-:W-:Y:S02]  /*abd0*/  FMUL.FTZ R9, R12, R6.reuse ;  /* 0x000000060c097220 */ /* 0x080fe40000410000 */
[----:B------:R-:W-:Y:S01]  /*abe0*/  FFMA.FTZ R34, R17, R6, -R10 ;  /* 0x0000000611227223 */ /* 0x000fe2000001080a */
[----:B------:R-:W-:Y:S01]  /*abf0*/  SHF.L.U32 R10, R37, 0x10, RZ ;  /* 0x00000010250a7819 */ /* 0x000fe200000006ff */
[C---:B------:R-:W-:Y:S02]  /*ac00*/  FMUL.FTZ R6, R13.reuse, R0 ;  /* 0x000000000d067220 */ /* 0x040fe40000410000 */
[-C--:B------:R-:W-:Y:S02]  /*ac10*/  FMUL.FTZ R8, R13, R3.reuse ;  /* 0x000000030d087220 */ /* 0x080fe40000410000 */
[----:B------:R-:W-:Y:S01]  /*ac20*/  FFMA.FTZ R32, R18, R3, -R6 ;  /* 0x0000000312207223 */ /* 0x000fe20000010806 */
[C---:B------:R-:W-:Y:S01]  /*ac30*/  LOP3.LUT R6, R38.reuse, 0xffff0000, RZ, 0xc0, !PT ;  /* 0xffff000026067812 */ /* 0x040fe200078ec0ff */
[----:B------:R-:W-:-:S02]  /*ac40*/  IMAD.U32 R3, R38, 0x10000, RZ ;  /* 0x0001000026037824 */ /* 0x000fc400078e00ff */
[----:B------:R-:W-:Y:S02]  /*ac50*/  FFMA.FTZ R33, R17, R7, R9 ;  /* 0x0000000711217223 */ /* 0x000fe40000010009 */
[----:B------:R-:W-:Y:S01]  /*ac60*/  FFMA.FTZ R30, R18, R0, R8 ;  /* 0x00000000121e7223 */ /* 0x000fe20000010008 */
[----:B------:R-:W-:Y:S01]  /*ac70*/  LOP3.LUT R0, R37, 0xffff0000, RZ, 0xc0, !PT ;  /* 0xffff000025007812 */ /* 0x000fe200078ec0ff */
[----:B------:R-:W-:Y:S01]  /*ac80*/  FMUL.FTZ R7, R14, R10 ;  /* 0x0000000a0e077220 */ /* 0x000fe20000410000 */
[----:B------:R-:W-:Y:S01]  /*ac90*/  SHF.L.U32 R8, R42, 0x10, RZ ;  /* 0x000000102a087819 */ /* 0x000fe200000006ff */
[-C--:B------:R-:W-:Y:S02]  /*aca0*/  FMUL.FTZ R11, R14, R3.reuse ;  /* 0x000000030e0b7220 */ /* 0x080fe40000410000 */
[----:B------:R-:W-:Y:S01]  /*acb0*/  FFMA.FTZ R12, R20, R3, -R7 ;  /* 0x00000003140c7223 */ /* 0x000fe20000010807 */
[----:B------:R-:W-:Y:S01]  /*acc0*/  SHF.L.U32 R3, R43, 0x10, RZ ;  /* 0x000000102b037819 */ /* 0x000fe200000006ff */
[----:B------:R-:W-:-:S02]  /*acd0*/  FMUL.FTZ R9, R15, R0 ;  /* 0x000000000f097220 */ /* 0x000fc40000410000 */
[----:B------:R-:W-:Y:S02]  /*ace0*/  FFMA.FTZ R20, R20, R10, R11 ;  /* 0x0000000a14147223 */ /* 0x000fe4000001000b */
[----:B------:R-:W-:Y:S02]  /*acf0*/  FMUL.FTZ R7, R15, R6 ;  /* 0x000000060f077220 */ /* 0x000fe40000410000 */
[----:B------:R-:W-:Y:S02]  /*ad00*/  FMUL.FTZ R10, R19, R8 ;  /* 0x00000008130a7220 */ /* 0x000fe40000410000 */
[----:B------:R-:W-:Y:S01]  /*ad10*/  FFMA.FTZ R14, R21, R6, -R9 ;  /* 0x00000006150e7223 */ /* 0x000fe20000010809 */
[----:B------:R-:W-:Y:S01]  /*ad20*/  LOP3.LUT R6, R43, 0xffff0000, RZ, 0xc0, !PT ;  /* 0xffff00002b067812 */ /* 0x000fe200078ec0ff */
[----:B------:R-:W-:Y:S01]  /*ad30*/  FFMA.FTZ R16, R21, R0, R7 ;  /* 0x0000000015107223 */ /* 0x000fe20000010007 */
[----:B------:R-:W-:Y:S01]  /*ad40*/  LOP3.LUT R0, R42, 0xffff0000, RZ, 0xc0, !PT ;  /* 0xffff00002a007812 */ /* 0x000fe200078ec0ff */
[-C--:B------:R-:W-:Y:S01]  /*ad50*/  FMUL.FTZ R9, R19, R3.reuse ;  /* 0x0000000313097220 */ /* 0x080fe20000410000 */
[----:B------:R-:W-:Y:S01]  /*ad60*/  LOP3.LUT R7, R44, 0xffff0000, RZ, 0xc0, !PT ;  /* 0xffff00002c077812 */ /* 0x000fe200078ec0ff */
[C---:B------:R-:W-:Y:S01]  /*ad70*/  FFMA.FTZ R18, R26.reuse, R3, -R10 ;  /* 0x000000031a127223 */ /* 0x040fe2000001080a */
[----:B------:R-:W-:Y:S01]  /*ad80*/  LOP3.LUT R3, R41, 0xffff0000, RZ, 0xc0, !PT ;  /* 0xffff000029037812 */ /* 0x000fe200078ec0ff */
[----:B------:R-:W-:Y:S01]  /*ad90*/  FFMA.FTZ R17, R26, R8, R9 ;  /* 0x000000081a117223 */ /* 0x000fe20000010009 */
[----:B------:R-:W-:Y:S01]  /*ada0*/  F2FP.BF16.PACK_AB R14, R14, R12 ;  /* 0x0000000c0e0e723e */ /* 0x000fe200000010ff */
[----:B------:R-:W-:Y:S01]  /*adb0*/  FMUL.FTZ R9, R24, R0 ;  /* 0x0000000018097220 */ /* 0x000fe20000410000 */
[----:B------:R-:W-:Y:S01]  /*adc0*/  F2FP.BF16.PACK_AB R12, R34, R36 ;  /* 0x00000024220c723e */ /* 0x000fe200000010ff */
[----:B------:R-:W-:-:S02]  /*add0*/  FMUL.FTZ R11, R25, R3 ;  /* 0x00000003190b7220 */ /* 0x000fc40000410000 */
[-C--:B------:R-:W-:Y:S02]  /*ade0*/  FMUL.FTZ R10, R25, R7.reuse ;  /* 0x00000007190a7220 */ /* 0x080fe40000410000 */
[-C--:B------:R-:W-:Y:S02]  /*adf0*/  FMUL.FTZ R8, R24, R6.reuse ;  /* 0x0000000618087220 */ /* 0x080fe40000410000 */
[C---:B------:R-:W-:Y:S02]  /*ae00*/  FFMA.FTZ R13, R28.reuse, R7, -R11 ;  /* 0x000000071c0d7223 */ /* 0x040fe4000001080b */
[----:B------:R-:W-:Y:S02]  /*ae10*/  FFMA.FTZ R15, R27, R6, -R9 ;  /* 0x000000061b0f7223 */ /* 0x000fe40000010809 */
[----:B------:R-:W-:Y:S01]  /*ae20*/  FFMA.FTZ R3, R28, R3, R10 ;  /* 0x000000031c037223 */ /* 0x000fe2000001000a */
[----:B------:R-:W-:Y:S01]  /*ae30*/  F2FP.BF16.PACK_AB R13, R13, R32 ;  /* 0x000000200d0d723e */ /* 0x000fe200000010ff */
[----:B------:R-:W-:Y:S01]  /*ae40*/  FFMA.FTZ R11, R27, R0, R8 ;  /* 0x000000001b0b7223 */ /* 0x000fe20000010008 */
[----:B------:R-:W-:-:S02]  /*ae50*/  F2FP.BF16.PACK_AB R15, R15, R18 ;  /* 0x000000120f0f723e */ /* 0x000fc400000010ff */
[----:B------:R-:W-:Y:S02]  /*ae60*/  F2FP.BF16.PACK_AB R10, R16, R20 ;  /* 0x00000014100a723e */ /* 0x000fe400000010ff */
[----:B------:R-:W-:Y:S01]  /*ae70*/  F2FP.BF16.PACK_AB R8, R33, R35 ;  /* 0x000000232108723e */ /* 0x000fe200000010ff */
[----:B------:R1:W-:Y:S01]  /*ae80*/  STS.128 [R29+0x100], R12 ;  /* 0x0001000c1d007388 */ /* 0x0003e20000000c00 */
[----:B------:R-:W-:Y:S02]  /*ae90*/  F2FP.BF16.PACK_AB R9, R3, R30 ;  /* 0x0000001e0309723e */ /* 0x000fe400000010ff */
[----:B------:R-:W-:-:S05]  /*aea0*/  F2FP.BF16.PACK_AB R11, R11, R17 ;  /* 0x000000110b0b723e */ /* 0x000fca00000010ff */
[----:B------:R1:W-:Y:S02]  /*aeb0*/  STS.128 [R31+0x100], R8 ;  /* 0x000100081f007388 */ /* 0x0003e40000000c00 */
.L_x_127:
[----:B------:R-:W-:Y:S05]  /*aec0*/  BSYNC B0 ;  /* 0x0000000000007941 */ /* 0x000fea0003800000 */
.L_x_126:
[----:B------:R-:W-:Y:S01]  /*aed0*/  IADD3 R3, R60, 0x20, RZ ;  /* 0x000000203c037810 */ /* 0x000fe20007ffe0ff */
[----:B------:R-:W-:Y:S03]  /*aee0*/  BSSY B0, `(.L_x_128) ;  /* 0x0000064000007945 */ /* 0x000fe60003800000 */
[----:B------:R-:W-:-:S13]  /*aef0*/  ISETP.GE.OR P1, PT, R3, R45, P0 ;  /* 0x0000002d0300720c */ /* 0x000fda0000726670 */
[----:B------:R-:W-:Y:S05]  /*af00*/  @P1 BRA `(.L_x_129) ;  /* 0x0000061000001947 */ /* 0x000fea0003800000 */
[----:B------:R-:W-:Y:S01]  /*af10*/  IMAD.MOV.U32 R7, RZ, RZ, c[0x0][0x27c] ;  /* 0x00009f00ff077624 */ /* 0x000fe200078e00ff */
[----:B------:R-:W-:Y:S01]  /*af20*/  SHF.R.S32.HI R0, RZ, 0x1f, R3 ;  /* 0x0000001fff007819 */ /* 0x000fe20000011403 */
[----:B------:R-:W-:-:S03]  /*af30*/  IMAD.SHL.U32 R6, R3, 0x40, RZ ;  /* 0x0000004003067824 */ /* 0x000fc600078e00ff */
[----:B------:R-:W-:Y:S02]  /*af40*/  LEA.HI R7, R7, R61, RZ, 0x1d ;  /* 0x0000003d07077211 */ /* 0x000fe400078fe8ff */
[----:B------:R-:W-:Y:S02]  /*af50*/  LEA.HI R3, R0, R3, RZ, 0x3 ;  /* 0x0000000300037211 */ /* 0x000fe400078f18ff */
[----:B-1----:R-:W-:Y:S01]  /*af60*/  SHF.R.S32.HI R10, RZ, 0x1f, R7 ;  /* 0x0000001fff0a7819 */ /* 0x002fe20000011407 */
[----:B------:R-:W-:Y:S01]  /*af70*/  IMAD.SHL.U32 R8, R7, 0x8, RZ ;  /* 0x0000000807087824 */ /* 0x000fe200078e00ff */
[----:B------:R-:W-:Y:S02]  /*af80*/  LOP3.LUT R0, R6, 0x1c0, RZ, 0xc0, !PT ;  /* 0x000001c006007812 */ /* 0x000fe400078ec0ff */
[----:B------:R-:W-:Y:S02]  /*af90*/  LEA.HI R7, R10, R7, RZ, 0x3 ;  /* 0x000000070a077211 */ /* 0x000fe400078f18ff */
[----:B------:R-:W-:-:S02]  /*afa0*/  SHF.L.U32 R6, R3, 0x6, RZ ;  /* 0x0000000603067819 */ /* 0x000fc400000006ff */
[C---:B------:R-:W-:Y:S02]  /*afb0*/  LOP3.LUT R9, R0.reuse, 0x38, R22, 0xf8, !PT ;  /* 0x0000003800097812 */ /* 0x040fe400078ef816 */
[----:B------:R-:W-:Y:S02]  /*afc0*/  SHF.R.U32.HI R3, RZ, 0x3, R0 ;  /* 0x00000003ff037819 */ /* 0x000fe40000011600 */
[----:B------:R-:W-:Y:S01]  /*afd0*/  LOP3.LUT R8, R0, 0x38, R8, 0xf8, !PT ;  /* 0x0000003800087812 */ /* 0x000fe200078ef808 */
[----:B------:R-:W-:Y:S01]  /*afe0*/  IMAD.SHL.U32 R0, R7, 0x400, RZ ;  /* 0x0000040007007824 */ /* 0x000fe200078e00ff */
[----:B------:R-:W-:Y:S02]  /*aff0*/  LOP3.LUT R6, R6, 0xfffffe00, RZ, 0xc0, !PT ;  /* 0xfffffe0006067812 */ /* 0x000fe400078ec0ff */
[----:B------:R-:W-:Y:S02]  /*b000*/  LOP3.LUT R7, R39, 0xffff0000, RZ, 0xc0, !PT ;  /* 0xffff000027077812 */ /* 0x000fe400078ec0ff */
[----:B------:R-:W-:-:S02]  /*b010*/  LOP3.LUT R9, R6, R9, R3, 0xf6, !PT ;  /* 0x0000000906097212 */ /* 0x000fc400078ef603 */
[----:B------:R-:W-:Y:S02]  /*b020*/  LOP3.LUT R3, R8, R3, RZ, 0x3c, !PT ;  /* 0x0000000308037212 */ /* 0x000fe400078e3cff */
[----:B------:R-:W-:Y:S02]  /*b030*/  LOP3.LUT R0, R0, 0x7fffe000, RZ, 0xc0, !PT ;  /* 0x7fffe00000007812 */ /* 0x000fe400078ec0ff */
[----:B------:R-:W-:Y:S02]  /*b040*/  SHF.L.U32 R33, R9, 0x1, RZ ;  /* 0x0000000109217819 */ /* 0x000fe400000006ff */
[----:B------:R-:W-:-:S03]  /*b050*/  IADD3 R0, R3, R0, R6 ;  /* 0x0000000003007210 */ /* 0x000fc60007ffe006 */
[----:B------:R-:W1:Y:S02]  /*b060*/  LDS.128 R12, [R33+0x100] ;  /* 0x00010000210c7984 */ /* 0x000e640000000c00 */
[----:B------:R-:W-:Y:S01]  /*b070*/  IMAD.SHL.U32 R31, R0, 0x2, RZ ;  /* 0x00000002001f7824 */ /* 0x000fe200078e00ff */
[----:B------:R-:W-:-:S04]  /*b080*/  SHF.L.U32 R0, R40, 0x10, RZ ;  /* 0x0000001028007819 */ /* 0x000fc800000006ff */
[----:B------:R-:W2:Y:S01]  /*b090*/  LDS.128 R8, [R31+0x100] ;  /* 0x000100001f087984 */ /* 0x000ea20000000c00 */
[C---:B-1----:R-:W-:Y:S01]  /*b0a0*/  IMAD.U32 R16, R12.reuse, 0x10000, RZ ;  /* 0x000100000c107824 */ /* 0x042fe200078e00ff */
[----:B------:R-:W-:Y:S01]  /*b0b0*/  LOP3.LUT R18, R12, 0xffff0000, RZ, 0xc0, !PT ;  /* 0xffff00000c127812 */ /* 0x000fe200078ec0ff */
[----:B------:R-:W-:Y:S01]  /*b0c0*/  IMAD.U32 R17, R14, 0x10000, RZ ;  /* 0x000100000e117824 */ /* 0x000fe200078e00ff */
[C---:B------:R-:W-:Y:S02]  /*b0d0*/  SHF.L.U32 R21, R13.reuse, 0x10, RZ ;  /* 0x000000100d157819 */ /* 0x040fe400000006ff */
[----:B------:R-:W-:Y:S01]  /*b0e0*/  LOP3.LUT R28, R13, 0xffff0000, RZ, 0xc0, !PT ;  /* 0xffff00000d1c7812 */ /* 0x000fe200078ec0ff */
[C---:B--2---:R-:W-:Y:S01]  /*b0f0*/  IMAD.U32 R3, R8.reuse, 0x10000, RZ ;  /* 0x0001000008037824 */ /* 0x044fe200078e00ff */
[----:B------:R-:W-:Y:S01]  /*b100*/  LOP3.LUT R12, R8, 0xffff0000, RZ, 0xc0, !PT ;  /* 0xffff0000080c7812 */ /* 0x000fe200078ec0ff */
[----:B------:R-:W-:Y:S01]  /*b110*/  IMAD.U32 R8, R39, 0x10000, RZ ;  /* 0x0001000027087824 */ /* 0x000fe200078e00ff */
[----:B------:R-:W-:Y:S01]  /*b120*/  LOP3.LUT R20, R14, 0xffff0000, RZ, 0xc0, !PT ;  /* 0xffff00000e147812 */ /* 0x000fe200078ec0ff */
[C---:B------:R-:W-:Y:S01]  /*b130*/  IMAD.U32 R13, R10.reuse, 0x10000, RZ ;  /* 0x000100000a0d7824 */ /* 0x040fe200078e00ff */
[----:B------:R-:W-:Y:S01]  /*b140*/  LOP3.LUT R14, R10, 0xffff0000, RZ, 0xc0, !PT ;  /* 0xffff00000a0e7812 */ /* 0x000fe200078ec0ff */
[-C--:B------:R-:W-:Y:S01]  /*b150*/  FMUL.FTZ R6, R8, R3.reuse ;  /* 0x0000000308067220 */ /* 0x080fe20000410000 */
[C---:B------:R-:W-:Y:S01]  /*b160*/  SHF.L.U32 R19, R9.reuse, 0x10, RZ ;  /* 0x0000001009137819 */ /* 0x040fe200000006ff */
[----:B------:R-:W-:Y:S01]  /*b170*/  FMUL.FTZ R10, R0, R3 ;  /* 0x00000003000a7220 */ /* 0x000fe20000410000 */
[----:B------:R-:W-:Y:S01]  /*b180*/  LOP3.LUT R3, R40, 0xffff0000, RZ, 0xc0, !PT ;  /* 0xffff000028037812 */ /* 0x000fe200078ec0ff */
[----:B------:R-:W-:Y:S01]  /*b190*/  FFMA.FTZ R35, R0, R16, -R6 ;  /* 0x0000001000237223 */ /* 0x000fe20000010806 */
[----:B------:R-:W-:Y:S01]  /*b1a0*/  LOP3.LUT R25, R9, 0xffff0000, RZ, 0xc0, !PT ;  /* 0xffff000009197812 */ /* 0x000fe200078ec0ff */
[----:B------:R-:W-:Y:S01]  /*b1b0*/  FMUL.FTZ R9, R7, R12 ;  /* 0x0000000c07097220 */ /* 0x000fe20000410000 */
[----:B------:R-:W-:Y:S01]  /*b1c0*/  SHF.L.U32 R26, R15, 0x10, RZ ;  /* 0x000000100f1a7819 */ /* 0x000fe200000006ff */
[----:B------:R-:W-:Y:S01]  /*b1d0*/  IMAD.U32 R6, R37, 0x10000, RZ ;  /* 0x0001000025067824 */ /* 0x000fe200078e00ff */
[----:B------:R-:W-:Y:S01]  /*b1e0*/  LOP3.LUT R27, R15, 0xffff0000, RZ, 0xc0, !PT ;  /* 0xffff00000f1b7812 */ /* 0x000fe200078ec0ff */
[----:B------:R-:W-:Y:S01]  /*b1f0*/  FFMA.FTZ R34, R8, R16, R10 ;  /* 0x0000001008227223 */ /* 0x000fe2000001000a */
[----:B------:R-:W-:-:S02]  /*b200*/  SHF.L.U32 R15, R11, 0x10, RZ ;  /* 0x000000100b0f7819 */ /* 0x000fc400000006ff */
[----:B------:R-:W-:Y:S01]  /*b210*/  LOP3.LUT R24, R11, 0xffff0000, RZ, 0xc0, !PT ;  /* 0xffff00000b187812 */ /* 0x000fe200078ec0ff */
[C---:B------:R-:W-:Y:S01]  /*b220*/  FMUL.FTZ R11, R3.reuse, R12 ;  /* 0x0000000c030b7220 */ /* 0x040fe20000410000 */
[----:B------:R-:W-:Y:S01]  /*b230*/  SHF.L.U32 R0, R38, 0x10, RZ ;  /* 0x0000001026007819 */ /* 0x000fe200000006ff */
[-C--:B------:R-:W-:Y:S01]  /*b240*/  FFMA.FTZ R12, R3, R18.reuse, -R9 ;  /* 0x00000012030c7223 */ /* 0x080fe20000010809 */
[----:B------:R-:W-:Y:S01]  /*b250*/  LOP3.LUT R10, R37, 0xffff0000, RZ, 0xc0, !PT ;  /* 0xffff0000250a7812 */ /* 0x000fe200078ec0ff */
[-C--:B------:R-:W-:Y:S02]  /*b260*/  FMUL.FTZ R3, R6, R13.reuse ;  /* 0x0000000d06037220 */ /* 0x080fe40000410000 */
[----:B------:R-:W-:Y:S01]  /*b270*/  FMUL.FTZ R8, R0, R13 ;  /* 0x0000000d00087220 */ /* 0x000fe20000410000 */
[----:B------:R-:W-:Y:S01]  /*b280*/  F2FP.BF16.PACK_AB R12, R12, R35 ;  /* 0x000000230c0c723e */ /* 0x000fe200000010ff */
[----:B------:R-:W-:Y:S01]  /*b290*/  FFMA.FTZ R30, R0, R17, -R3 ;  /* 0x00000011001e7223 */ /* 0x000fe20000010803 */
[----:B------:R-:W-:Y:S01]  /*b2a0*/  LOP3.LUT R0, R38, 0xffff0000, RZ, 0xc0, !PT ;  /* 0xffff000026007812 */ /* 0x000fe200078ec0ff */
[----:B------:R-:W-:Y:S01]  /*b2b0*/  FFMA.FTZ R32, R7, R18, R11 ;  /* 0x0000001207207223 */ /* 0x000fe2000001000b */
[----:B------:R-:W-:Y:S01]  /*b2c0*/  SHF.L.U32 R3, R41, 0x10, RZ ;  /* 0x0000001029037819 */ /* 0x000fe200000006ff */
[----:B------:R-:W-:-:S02]  /*b2d0*/  FMUL.FTZ R7, R10, R14 ;  /* 0x0000000e0a077220 */ /* 0x000fc40000410000 */
[----:B------:R-:W-:Y:S02]  /*b2e0*/  FFMA.FTZ R29, R6, R17, R8 ;  /* 0x00000011061d7223 */ /* 0x000fe40000010008 */
[----:B------:R-:W-:Y:S02]  /*b2f0*/  FMUL.FTZ R11, R0, R14 ;  /* 0x0000000e000b7220 */ /* 0x000fe40000410000 */
[----:B------:R-:W-:Y:S02]  /*b300*/  IMAD.U32 R6, R44, 0x10000, RZ ;  /* 0x000100002c067824 */ /* 0x000fe400078e00ff */
[----:B------:R-:W-:Y:S02]  /*b310*/  IMAD.U32 R8, R42, 0x10000, RZ ;  /* 0x000100002a087824 */ /* 0x000fe400078e00ff */
[----:B------:R-:W-:Y:S01]  /*b320*/  FFMA.FTZ R14, R0, R20, -R7 ;  /* 0x00000014000e7223 */ /* 0x000fe20000010807 */
[----:B------:R-:W-:Y:S01]  /*b330*/  SHF.L.U32 R0, R43, 0x10, RZ ;  /* 0x000000102b007819 */ /* 0x000fe200000006ff */
[----:B------:R-:W-:-:S02]  /*b340*/  FMUL.FTZ R9, R3, R19 ;  /* 0x0000001303097220 */ /* 0x000fc40000410000 */
[----:B------:R-:W-:Y:S01]  /*b350*/  FFMA.FTZ R20, R10, R20, R11 ;  /* 0x000000140a147223 */ /* 0x000fe2000001000b */
[----:B------:R-:W-:Y:S01]  /*b360*/  F2FP.BF16.PACK_AB R14, R14, R30 ;  /* 0x0000001e0e0e723e */ /* 0x000fe200000010ff */
[----:B------:R-:W-:Y:S02]  /*b370*/  FMUL.FTZ R7, R6, R19 ;  /* 0x0000001306077220 */ /* 0x000fe40000410000 */
[----:B------:R-:W-:Y:S02]  /*b380*/  FMUL.FTZ R10, R8, R15 ;  /* 0x0000000f080a7220 */ /* 0x000fe40000410000 */
[-C--:B------:R-:W-:Y:S01]  /*b390*/  FFMA.FTZ R19, R6, R21.reuse, -R9 ;  /* 0x0000001506137223 */ /* 0x080fe20000010809 */
[----:B------:R-:W-:Y:S01]  /*b3a0*/  LOP3.LUT R6, R43, 0xffff0000, RZ, 0xc0, !PT ;  /* 0xffff00002b067812 */ /* 0x000fe200078ec0ff */
[----:B------:R-:W-:Y:S01]  /*b3b0*/  FFMA.FTZ R18, R3, R21, R7 ;  /* 0x0000001503127223 */ /* 0x000fe20000010007 */
[----:B------:R-:W-:Y:S01]  /*b3c0*/  LOP3.LUT R3, R41, 0xffff0000, RZ, 0xc0, !PT ;  /* 0xffff000029037812 */ /* 0x000fe200078ec0ff */
[----:B------:R-:W-:Y:S01]  /*b3d0*/  FMUL.FTZ R9, R0, R15 ;  /* 0x0000000f00097220 */ /* 0x000fe20000410000 */
[----:B------:R-:W-:Y:S01]  /*b3e0*/  LOP3.LUT R7, R44, 0xffff0000, RZ, 0xc0, !PT ;  /* 0xffff00002c077812 */ /* 0x000fe200078ec0ff */
[-C--:B------:R-:W-:Y:S01]  /*b3f0*/  FFMA.FTZ R17, R0, R26.reuse, -R10 ;  /* 0x0000001a00117223 */ /* 0x080fe2000001080a */
[----:B------:R-:W-:Y:S01]  /*b400*/  LOP3.LUT R0, R42, 0xffff0000, RZ, 0xc0, !PT ;  /* 0xffff00002a007812 */ /* 0x000fe200078ec0ff */
[----:B------:R-:W-:-:S02]  /*b410*/  FFMA.FTZ R16, R8, R26, R9 ;  /* 0x0000001a08107223 */ /* 0x000fc40000010009 */
[-C--:B------:R-:W-:Y:S02]  /*b420*/  FMUL.FTZ R11, R3, R25.reuse ;  /* 0x00000019030b7220 */ /* 0x080fe40000410000 */
[-C--:B------:R-:W-:Y:S02]  /*b430*/  FMUL.FTZ R9, R0, R24.reuse ;  /* 0x0000001800097220 */ /* 0x080fe40000410000 */
[C---:B------:R-:W-:Y:S02]  /*b440*/  FMUL.FTZ R10, R7.reuse, R25 ;  /* 0x00000019070a7220 */ /* 0x040fe40000410000 */
[C---:B------:R-:W-:Y:S02]  /*b450*/  FMUL.FTZ R8, R6.reuse, R24 ;  /* 0x0000001806087220 */ /* 0x040fe40000410000 */
[----:B------:R-:W-:Y:S02]  /*b460*/  FFMA.FTZ R13, R7, R28, -R11 ;  /* 0x0000001c070d7223 */ /* 0x000fe4000001080b */
[----:B------:R-:W-:-:S02]  /*b470*/  FFMA.FTZ R15, R6, R27, -R9 ;  /* 0x0000001b060f7223 */ /* 0x000fc40000010809 */
[----:B------:R-:W-:Y:S01]  /*b480*/  FFMA.FTZ R3, R3, R28, R10 ;  /* 0x0000001c03037223 */ /* 0x000fe2000001000a */
[----:B------:R-:W-:Y:S01]  /*b490*/  F2FP.BF16.PACK_AB R13, R13, R19 ;  /* 0x000000130d0d723e */ /* 0x000fe200000010ff */
[----:B------:R-:W-:Y:S01]  /*b4a0*/  FFMA.FTZ R11, R0, R27, R8 ;  /* 0x0000001b000b7223 */ /* 0x000fe20000010008 */
[----:B------:R-:W-:Y:S02]  /*b4b0*/  F2FP.BF16.PACK_AB R15, R15, R17 ;  /* 0x000000110f0f723e */ /* 0x000fe400000010ff */
[----:B------:R-:W-:Y:S02]  /*b4c0*/  F2FP.BF16.PACK_AB R10, R20, R29 ;  /* 0x0000001d140a723e */ /* 0x000fe400000010ff */
[----:B------:R-:W-:Y:S01]  /*b4d0*/  F2FP.BF16.PACK_AB R8, R32, R34 ;  /* 0x000000222008723e */ /* 0x000fe200000010ff */
[----:B------:R1:W-:Y:S01]  /*b4e0*/  STS.128 [R33+0x100], R12 ;  /* 0x0001000c21007388 */ /* 0x0003e20000000c00 */
[----:B------:R-:W-:Y:S02]  /*b4f0*/  F2FP.BF16.PACK_AB R9, R3, R18 ;  /* 0x000000120309723e */ /* 0x000fe400000010ff */
[----:B------:R-:W-:-:S05]  /*b500*/  F2FP.BF16.PACK_AB R11, R11, R16 ;  /* 0x000000100b0b723e */ /* 0x000fca00000010ff */
[----:B------:R1:W-:Y:S02]  /*b510*/  STS.128 [R31+0x100], R8 ;  /* 0x000100081f007388 */ /* 0x0003e40000000c00 */
.L_x_129:
[----:B------:R-:W-:Y:S05]  /*b520*/  BSYNC B0 ;  /* 0x0000000000007941 */ /* 0x000fea0003800000 */
.L_x_128:
        /* <DEDUP_REMOVED lines=101> */
.L_x_131:
[----:B------:R-:W-:Y:S05]  /*bb80*/  BSYNC B0 ;  /* 0x0000000000007941 */ /* 0x000fea0003800000 */
.L_x_130:
[----:B------:R-:W-:-:S04]  /*bb90*/  IADD3 R3, R60, 0x60, RZ ;  /* 0x000000603c037810 */ /* 0x000fc80007ffe0ff */
        /* <DEDUP_REMOVED lines=16> */
[----:B------:R-:W-:-:S04]  /*bca0*/  LOP3.LUT R6, R6, 0xfffffe00, RZ, 0xc0, !PT ;  /* 0xfffffe0006067812 */ /* 0x000fc800078ec0ff */
[----:B------:R-:W-:Y:S02]  /*bcb0*/  LOP3.LUT R9, R6, R9, R3, 0xf6, !PT ;  /* 0x0000000906097212 */ /* 0x000fe400078ef603 */
[----:B------:R-:W-:Y:S02]  /*bcc0*/  LOP3.LUT R3, R8, R3, RZ, 0x3c, !PT ;  /* 0x0000000308037212 */ /* 0x000fe400078e3cff */
[----:B------:R-:W-:Y:S02]  /*bcd0*/  LOP3.LUT R0, R0, 0x7fffe000, RZ, 0xc0, !PT ;  /* 0x7fffe00000007812 */ /* 0x000fe400078ec0ff */
[----:B------:R-:W-:Y:S02]  /*bce0*/  SHF.L.U32 R33, R9, 0x1, RZ ;  /* 0x0000000109217819 */ /* 0x000fe400000006ff */
[----:B------:R-:W-:Y:S01]  /*bcf0*/  IADD3 R0, R3, R0, R6 ;  /* 0x0000000003007210 */ /* 0x000fe20007ffe006 */
[----:B------:R-:W-:Y:S02]  /*bd00*/  IMAD.U32 R3, R38, 0x10000, RZ ;  /* 0x0001000026037824 */ /* 0x000fe400078e00ff */
[----:B------:R-:W1:Y:S02]  /*bd10*/  LDS.128 R12, [R33+0x100] ;  /* 0x00010000210c7984 */ /* 0x000e640000000c00 */
[----:B------:R-:W-:Y:S01]  /*bd20*/  IMAD.SHL.U32 R30, R0, 0x2, RZ ;  /* 0x00000002001e7824 */ /* 0x000fe200078e00ff */
[----:B------:R-:W-:-:S04]  /*bd30*/  LOP3.LUT R0, R37, 0xffff0000, RZ, 0xc0, !PT ;  /* 0xffff000025007812 */ /* 0x000fc800078ec0ff */
[----:B------:R-:W2:Y:S01]  /*bd40*/  LDS.128 R8, [R30+0x100] ;  /* 0x000100001e087984 */ /* 0x000ea20000000c00 */
[C---:B-1----:R-:W-:Y:S01]  /*bd50*/  IMAD.U32 R17, R12.reuse, 0x10000, RZ ;  /* 0x000100000c117824 */ /* 0x042fe200078e00ff */
[----:B------:R-:W-:Y:S01]  /*bd60*/  LOP3.LUT R20, R12, 0xffff0000, RZ, 0xc0, !PT ;  /* 0xffff00000c147812 */ /* 0x000fe200078ec0ff */
[----:B------:R-:W-:Y:S01]  /*bd70*/  IMAD.U32 R12, R37, 0x10000, RZ ;  /* 0x00010000250c7824 */ /* 0x000fe200078e00ff */
[C---:B------:R-:W-:Y:S02]  /*bd80*/  SHF.L.U32 R21, R13.reuse, 0x10, RZ ;  /* 0x000000100d157819 */ /* 0x040fe400000006ff */
[----:B------:R-:W-:Y:S01]  /*bd90*/  LOP3.LUT R27, R13, 0xffff0000, RZ, 0xc0, !PT ;  /* 0xffff00000d1b7812 */ /* 0x000fe200078ec0ff */
[----:B------:R-:W-:Y:S01]  /*bda0*/  IMAD.U32 R13, R14, 0x10000, RZ ;  /* 0x000100000e0d7824 */ /* 0x000fe200078e00ff */
[----:B--2---:R-:W-:Y:S02]  /*bdb0*/  SHF.L.U32 R6, R10, 0x10, RZ ;  /* 0x000000100a067819 */ /* 0x004fe400000006ff */
[----:B------:R-:W-:Y:S01]  /*bdc0*/  LOP3.LUT R16, R14, 0xffff0000, RZ, 0xc0, !PT ;  /* 0xffff00000e107812 */ /* 0x000fe200078ec0ff */
[----:B------:R-:W-:Y:S01]  /*bdd0*/  IMAD.U32 R14, R8, 0x10000, RZ ;  /* 0x00010000080e7824 */ /* 0x000fe200078e00ff */
[C---:B------:R-:W-:Y:S01]  /*bde0*/  SHF.L.U32 R25, R15.reuse, 0x10, RZ ;  /* 0x000000100f197819 */ /* 0x040fe200000006ff */
[-C--:B------:R-:W-:Y:S01]  /*bdf0*/  FMUL.FTZ R7, R12, R6.reuse ;  /* 0x000000060c077220 */ /* 0x080fe20000410000 */
[----:B------:R-:W-:Y:S01]  /*be00*/  LOP3.LUT R26, R15, 0xffff0000, RZ, 0xc0, !PT ;  /* 0xffff00000f1a7812 */ /* 0x000fe200078ec0ff */
[C---:B------:R-:W-:Y:S01]  /*be10*/  FMUL.FTZ R6, R3.reuse, R6 ;  /* 0x0000000603067220 */ /* 0x040fe20000410000 */
[----:B------:R-:W-:Y:S01]  /*be20*/  LOP3.LUT R15, R8, 0xffff0000, RZ, 0xc0, !PT ;  /* 0xffff0000080f7812 */ /* 0x000fe200078ec0ff */
[-C--:B------:R-:W-:Y:S01]  /*be30*/  FFMA.FTZ R35, R3, R13.reuse, -R7 ;  /* 0x0000000d03237223 */ /* 0x080fe20000010807 */
[----:B------:R-:W-:Y:S01]  /*be40*/  LOP3.LUT R8, R10, 0xffff0000, RZ, 0xc0, !PT ;  /* 0xffff00000a087812 */ /* 0x000fe200078ec0ff */
[----:B------:R-:W-:Y:S01]  /*be50*/  FFMA.FTZ R34, R12, R13, R6 ;  /* 0x0000000d0c227223 */ /* 0x000fe20000010006 */
[----:B------:R-:W-:Y:S01]  /*be60*/  LOP3.LUT R3, R38, 0xffff0000, RZ, 0xc0, !PT ;  /* 0xffff000026037812 */ /* 0x000fe200078ec0ff */
[----:B------:R-:W-:Y:S01]  /*be70*/  IMAD.U32 R7, R39, 0x10000, RZ ;  /* 0x0001000027077824 */ /* 0x000fe200078e00ff */
[----:B------:R-:W-:-:S02]  /*be80*/  SHF.L.U32 R19, R9, 0x10, RZ ;  /* 0x0000001009137819 */ /* 0x000fc400000006ff */
[----:B------:R-:W-:Y:S01]  /*be90*/  LOP3.LUT R23, R9, 0xffff0000, RZ, 0xc0, !PT ;  /* 0xffff000009177812 */ /* 0x000fe200078ec0ff */
[-C--:B------:R-:W-:Y:S01]  /*bea0*/  FMUL.FTZ R9, R0, R8.reuse ;  /* 0x0000000800097220 */ /* 0x080fe20000410000 */
[----:B------:R-:W-:Y:S01]  /*beb0*/  SHF.L.U32 R6, R40, 0x10, RZ ;  /* 0x0000001028067819 */ /* 0x000fe200000006ff */
[----:B------:R-:W-:Y:S01]  /*bec0*/  FMUL.FTZ R8, R3, R8 ;  /* 0x0000000803087220 */ /* 0x000fe20000410000 */
[----:B------:R-:W-:Y:S01]  /*bed0*/  LOP3.LUT R10, R39, 0xffff0000, RZ, 0xc0, !PT ;  /* 0xffff0000270a7812 */ /* 0x000fe200078ec0ff */
[----:B------:R-:W-:Y:S01]  /*bee0*/  FFMA.FTZ R32, R3, R16, -R9 ;  /* 0x0000001003207223 */ /* 0x000fe20000010809 */
[----:B------:R-:W-:Y:S01]  /*bef0*/  SHF.L.U32 R18, R11, 0x10, RZ ;  /* 0x000000100b127819 */ /* 0x000fe200000006ff */
[-C--:B------:R-:W-:Y:S01]  /*bf00*/  FMUL.FTZ R3, R7, R14.reuse ;  /* 0x0000000e07037220 */ /* 0x080fe20000410000 */
[----:B------:R-:W-:Y:S01]  /*bf10*/  LOP3.LUT R22, R11, 0xffff0000, RZ, 0xc0, !PT ;  /* 0xffff00000b167812 */ /* 0x000fe200078ec0ff */
[----:B------:R-:W-:Y:S01]  /*bf20*/  FMUL.FTZ R9, R6, R14 ;  /* 0x0000000e06097220 */ /* 0x000fe20000410000 */
[----:B------:R-:W-:Y:S01]  /*bf30*/  F2FP.BF16.PACK_AB R14, R32, R35 ;  /* 0x00000023200e723e */ /* 0x000fe200000010ff */
[----:B------:R-:W-:Y:S01]  /*bf40*/  FFMA.FTZ R31, R0, R16, R8 ;  /* 0x00000010001f7223 */ /* 0x000fe20000010008 */
[----:B------:R-:W-:Y:S01]  /*bf50*/  LOP3.LUT R0, R40, 0xffff0000, RZ, 0xc0, !PT ;  /* 0xffff000028007812 */ /* 0x000fe200078ec0ff */
[-C--:B------:R-:W-:Y:S01]  /*bf60*/  FFMA.FTZ R29, R6, R17.reuse, -R3 ;  /* 0x00000011061d7223 */ /* 0x080fe20000010803 */
[----:B------:R-:W-:Y:S01]  /*bf70*/  SHF.L.U32 R3, R41, 0x10, RZ ;  /* 0x0000001029037819 */ /* 0x000fe200000006ff */
[----:B------:R-:W-:-:S02]  /*bf80*/  FFMA.FTZ R28, R7, R17, R9 ;  /* 0x00000011071c7223 */ /* 0x000fc40000010009 */
[-C--:B------:R-:W-:Y:S02]  /*bf90*/  FMUL.FTZ R7, R10, R15.reuse ;  /* 0x0000000f0a077220 */ /* 0x080fe40000410000 */
        /* <DEDUP_REMOVED lines=9> */
[-C--:B------:R-:W-:Y:S02]  /*c030*/  FMUL.FTZ R10, R8, R18.reuse ;  /* 0x00000012080a7220 */ /* 0x080fe40000410000 */
        /* <DEDUP_REMOVED lines=25> */
.L_x_121:
[----:B------:R-:W-:Y:S05]  /*c1d0*/  BSYNC B2 ;  /* 0x0000000000027941 */ /* 0x000fea0003800000 */
.L_x_105:
[----:B------:R-:W-:Y:S01]  /*c1e0*/  LEA.HI R117, R117, R227, RZ, 0x5 ;  /* 0x000000e375757211 */ /* 0x000fe200078f28ff */
[----:B------:R-:W-:Y:S01]  /*c1f0*/  BAR.SYNC.DEFER_BLOCKING 0x0 ;  /* 0x0000000000007b1d */ /* 0x000fe20000010000 */
[C---:B------:R-:W-:Y:S01]  /*c200*/  IMAD.SHL.U32 R0, R61.reuse, 0x40, RZ ;  /* 0x000000403d007824 */ /* 0x040fe200078e00ff */
[----:B------:R-:W-:Y:S01]  /*c210*/  LOP3.LUT P0, RZ, R61, 0x2, RZ, 0xc0, !PT ;  /* 0x000000023dff7812 */ /* 0x000fe2000780c0ff */
[----:B------:R-:W-:Y:S02]  /*c220*/  IMAD.SHL.U32 R3, R60, 0x8, RZ ;  /* 0x000000083c037824 */ /* 0x000fe400078e00ff */
[----:B------:R-:W-:Y:S01]  /*c230*/  IMAD.SHL.U32 R176, R117, 0x20, RZ ;  /* 0x0000002075b07824 */ /* 0x000fe200078e00ff */
[----:B------:R-:W-:Y:S01]  /*c240*/  LOP3.LUT R0, R0, 0x1c0, RZ, 0xc0, !PT ;  /* 0x000001c000007812 */ /* 0x000fe200078ec0ff */
[----:B------:R-:W-:-:S03]  /*c250*/  IMAD.WIDE.U32 R6, R63, c[0x0][0x208], RZ ;  /* 0x000082003f067a25 */ /* 0x000fc600078e00ff */
[----:B------:R-:W-:Y:S01]  /*c260*/  LOP3.LUT R176, R176, 0x7ffffc00, RZ, 0xc0, !PT ;  /* 0x7ffffc00b0b07812 */ /* 0x000fe200078ec0ff */
[----:B------:R-:W-:Y:S01]  /*c270*/  IMAD R116, R63, -0x80, R195 ;  /* 0xffffff803f747824 */ /* 0x000fe200078e02c3 */
[----:B------:R-:W-:Y:S01]  /*c280*/  LOP3.LUT R3, R0, 0x8, R3, 0xf8, !PT ;  /* 0x0000000800037812 */ /* 0x000fe200078ef803 */
[----:B------:R-:W-:Y:S01]  /*c290*/  IMAD.MOV.U32 R184, RZ, RZ, 0x6 ;  /* 0x00000006ffb87424 */ /* 0x000fe200078e00ff */
[----:B------:R-:W-:Y:S01]  /*c2a0*/  SHF.R.U32.HI R0, RZ, 0x3, R0 ;  /* 0x00000003ff007819 */ /* 0x000fe20000011600 */
[----:B------:R-:W-:Y:S02]  /*c2b0*/  IMAD.IADD R176, R4, 0x1, R176 ;  /* 0x0000000104b07824 */ /* 0x000fe400078e02b0 */
[----:B------:R-:W-:Y:S01]  /*c2c0*/  IMAD.SHL.U32 R226, R62, 0x2, RZ ;  /* 0x000000023ee27824 */ /* 0x000fe200078e00ff */
[----:B------:R-:W-:Y:S02]  /*c2d0*/  LOP3.LUT R0, R3, R0, RZ, 0x3c, !PT ;  /* 0x0000000003007212 */ /* 0x000fe400078e3cff */
[C---:B------:R-:W-:Y:S01]  /*c2e0*/  LEA R188, R176.reuse, 0x100, 0x1 ;  /* 0x00000100b0bc7811 */ /* 0x040fe200078e08ff */
[----:B------:R-:W-:-:S02]  /*c2f0*/  IMAD.SHL.U32 R176, R176, 0x2, RZ ;  /* 0x00000002b0b07824 */ /* 0x000fc400078e00ff */
[----:B------:R-:W-:Y:S02]  /*c300*/  IMAD R0, R46, 0x200, R0 ;  /* 0x000002002e007824 */ /* 0x000fe400078e0200 */
[--C-:B------:R-:W-:Y:S01]  /*c310*/  IMAD R180, R5, 0x2, R188.reuse ;  /* 0x0000000205b47824 */ /* 0x100fe200078e02bc */
[----:B------:R-:W-:Y:S01]  /*c320*/  LDSM.16.M88.4 R136, [R176+0x100] ;  /* 0x00010000b088783b */ /* 0x000fe20000000200 */
[C---:B------:R-:W-:Y:S02]  /*c330*/  IMAD R188, R2.reuse, 0x2, R188 ;  /* 0x0000000202bc7824 */ /* 0x040fe400078e02bc */
[----:B------:R-:W-:Y:S01]  /*c340*/  IMAD R200, R2, 0x2, R180 ;  /* 0x0000000202c87824 */ /* 0x000fe200078e02b4 */
[----:B------:R-:W-:Y:S01]  /*c350*/  LDSM.16.M88.4 R140, [R180] ;  /* 0x00000000b48c783b */ /* 0x000fe20000000200 */
[----:B------:R-:W-:-:S03]  /*c360*/  IMAD.SHL.U32 R119, R0, 0x2, RZ ;  /* 0x0000000200777824 */ /* 0x000fc600078e00ff */
[----:B------:R-:W-:Y:S02]  /*c370*/  LDSM.16.M88.4 R168, [R188] ;  /* 0x00000000bca8783b */ /* 0x000fe40000000200 */
[C---:B------:R-:W-:Y:S02]  /*c380*/  IADD3 R0, R119.reuse, 0x8100, RZ ;  /* 0x0000810077007810 */ /* 0x040fe40007ffe0ff */
[----:B------:R-:W-:Y:S01]  /*c390*/  LDSM.16.M88.4 R172, [R200] ;  /* 0x00000000c8ac783b */ /* 0x000fe20000000200 */
[----:B------:R-:W-:Y:S02]  /*c3a0*/  IADD3 R210, R119, 0x8120, RZ ;  /* 0x0000812077d27810 */ /* 0x000fe40007ffe0ff */
[----:B------:R-:W-:Y:S01]  /*c3b0*/  @P0 IADD3 R210, R0, -0x20, RZ ;  /* 0xffffffe000d20810 */ /* 0x000fe20007ffe0ff */
[----:B------:R-:W-:Y:S01]  /*c3c0*/  LDSM.16.M88.4 R176, [R176+0x4100] ;  /* 0x00410000b0b0783b */ /* 0x000fe20000000200 */
[----:B------:R-:W-:Y:S01]  /*c3d0*/  IMAD R0, R84, c[0x0][0x208], RZ ;  /* 0x0000820054007a24 */ /* 0x000fe200078e02ff */
[----:B------:R-:W-:-:S02]  /*c3e0*/  LEA R3, P0, R6, R244, 0x7 ;  /* 0x000000f406037211 */ /* 0x000fc400078038ff */
[----:B------:R-:W-:Y:S01]  /*c3f0*/  LDSM.16.M88.4 R180, [R180+0x4000] ;  /* 0x00400000b4b4783b */ /* 0x000fe20000000200 */
[----:B------:R-:W-:Y:S01]  /*c400*/  IMAD R0, R63, c[0x0][0x20c], R0 ;  /* 0x000083003f007a24 */ /* 0x000fe200078e0200 */
[C---:B------:R-:W-:Y:S02]  /*c410*/  IADD3 R225, R210.reuse, 0x800, RZ ;  /* 0x00000800d2e17810 */ /* 0x040fe40007ffe0ff */
[----:B------:R-:W-:Y:S01]  /*c420*/  LDSM.16.M88.4 R188, [R188+0x4000] ;  /* 0x00400000bcbc783b */ /* 0x000fe20000000200 */
[----:B------:R-:W-:Y:S01]  /*c430*/  IMAD.IADD R0, R7, 0x1, R0 ;  /* 0x0000000107007824 */ /* 0x000fe200078e0200 */
[C---:B------:R-:W-:Y:S02]  /*c440*/  IADD3 R224, R210.reuse, 0x1000, RZ ;  /* 0x00001000d2e07810 */ /* 0x040fe40007ffe0ff */
[----:B------:R-:W-:Y:S01]  /*c450*/  LDSM.16.M88.4 R200, [R200+0x4000] ;  /* 0x00400000c8c8783b */ /* 0x000fe20000000200 */
[----:B------:R-:W-:Y:S02]  /*c460*/  IADD3 R223, R210, 0x1800, RZ ;  /* 0x00001800d2df7810 */ /* 0x000fe40007ffe0ff */
[----:B------:R-:W-:Y:S01]  /*c470*/  LEA.HI.X R7, R6, R241, R0, 0x7, P0 ;  /* 0x000000f106077211 */ /* 0x000fe200000f3c00 */
[----:B------:R-:W-:Y:S01]  /*c480*/  BAR.SYNC.DEFER_BLOCKING 0x0 ;  /* 0x0000000000007b1d */ /* 0x000fe20000010000 */
[----:B------:R-:W-:Y:S01]  /*c490*/  IMAD.IADD R0, R116, 0x1, -R60 ;  /* 0x0000000174007824 */ /* 0x000fe200078e0a3c */
[----:B------:R-:W-:-:S02]  /*c4a0*/  LEA R6, P0, R3, c[0x0][0x1f8], 0x1 ;  /* 0x00007e0003067a11 */ /* 0x000fc400078008ff */
[----:B------:R-:W-:Y:S02]  /*c4b0*/  IADD3 R222, R210, 0x2000, RZ ;  /* 0x00002000d2de7810 */ /* 0x000fe40007ffe0ff */
[C---:B------:R-:W-:Y:S02]  /*c4c0*/  ISETP.LT.OR P5, PT, R0.reuse, 0x1, P4 ;  /* 0x000000010000780c */ /* 0x040fe400027a1670 */
[C---:B------:R-:W-:Y:S02]  /*c4d0*/  ISETP.LT.OR P2, PT, R0.reuse, 0x1, P3 ;  /* 0x000000010000780c */ /* 0x040fe40001f41670 */
[C---:B------:R-:W-:Y:S02]  /*c4e0*/  ISETP.LT.OR P1, PT, R0.reuse, 0x21, P4 ;  /* 0x000000210000780c */ /* 0x040fe40002721670 */
[----:B------:R-:W-:Y:S02]  /*c4f0*/  LEA.HI.X R7, R3, c[0x0][0x1fc], R7, 0x1, P0 ;  /* 0x00007f0003077a11 */ /* 0x000fe400000f0c07 */
[----:B------:R-:W-:-:S02]  /*c500*/  ISETP.LT.OR P6, PT, R0, 0x41, P4 ;  /* 0x000000410000780c */ /* 0x000fc400027c1670 */
[C---:B------:R-:W-:Y:S02]  /*c510*/  IADD3 R221, R210.reuse, 0x2800, RZ ;  /* 0x00002800d2dd7810 */ /* 0x040fe40007ffe0ff */
[C---:B------:R-:W-:Y:S02]  /*c520*/  IADD3 R220, R210.reuse, 0x3000, RZ ;  /* 0x00003000d2dc7810 */ /* 0x040fe40007ffe0ff */
[C---:B------:R-:W-:Y:S02]  /*c530*/  IADD3 R219, R210.reuse, 0x3800, RZ ;  /* 0x00003800d2db7810 */ /* 0x040fe40007ffe0ff */
[----:B------:R-:W-:Y:S01]  /*c540*/  IADD3 R218, R210, 0x4000, RZ ;  /* 0x00004000d2da7810 */ /* 0x000fe20007ffe0ff */
[----:B------:R-:W-:-:S04]  /*c550*/  DEPBAR.LE SB0, 0x0 ;  /* 0x000080000000791a */ /* 0x000fc80000000000 */
[----:B------:R-:W-:Y:S01]  /*c560*/  BAR.SYNC.DEFER_BLOCKING 0x0 ;  /* 0x0000000000007b1d */ /* 0x000fe20000010000 */
[C---:B------:R-:W-:Y:S02]  /*c570*/  IADD3 R217, R210.reuse, 0x4800, RZ ;  /* 0x00004800d2d97810 */ /* 0x040fe40007ffe0ff */
[C---:B------:R-:W-:Y:S02]  /*c580*/  IADD3 R216, R210.reuse, 0x5000, RZ ;  /* 0x00005000d2d87810 */ /* 0x040fe40007ffe0ff */
[C---:B------:R-:W-:Y:S02]  /*c590*/  IADD3 R215, R210.reuse, 0x5800, RZ ;  /* 0x00005800d2d77810 */ /* 0x040fe40007ffe0ff */
[C---:B------:R-:W-:Y:S02]  /*c5a0*/  IADD3 R214, R210.reuse, 0x6000, RZ ;  /* 0x00006000d2d67810 */ /* 0x040fe40007ffe0ff */
[C---:B------:R-:W-:Y:S02]  /*c5b0*/  IADD3 R213, R210.reuse, 0x6800, RZ ;  /* 0x00006800d2d57810 */ /* 0x040fe40007ffe0ff */
[----:B------:R-:W-:-:S02]  /*c5c0*/  IADD3 R212, R210, 0x7000, RZ ;  /* 0x00007000d2d47810 */ /* 0x000fc40007ffe0ff */
[----:B------:R-:W-:Y:S01]  /*c5d0*/  IADD3 R211, R210, 0x7800, RZ ;  /* 0x00007800d2d37810 */ /* 0x000fe20007ffe0ff */
[----:B-1----:R-:W1:Y:S04]  /*c5e0*/  LDSM.16.M88.4 R8, [R119+0x8900] ;  /* 0x008900007708783b */ /* 0x002e680000000200 */
[----:B------:R-:W2:Y:S04]  /*c5f0*/  LDSM.16.M88.4 R32, [R119+0x9900] ;  /* 0x009900007720783b */ /* 0x000ea80000000200 */
[----:B------:R-:W3:Y:S04]  /*c600*/  LDSM.16.M88.4 R12, [R119+0x8100] ;  /* 0x00810000770c783b */ /* 0x000ee80000000200 */
[----:B------:R-:W4:Y:S04]  /*c610*/  LDSM.16.M88.4 R20, [R119+0x9100] ;  /* 0x009100007714783b */ /* 0x000f280000000200 */
[----:B------:R-:W2:Y:S04]  /*c620*/  LDSM.16.M88.4 R56, [R210+0x1800] ;  /* 0x00180000d238783b */ /* 0x000ea80000000200 */
[----:B------:R-:W3:Y:S04]  /*c630*/  LDSM.16.M88.4 R64, [R119+0xa100] ;  /* 0x00a100007740783b */ /* 0x000ee80000000200 */
[----:B------:R-:W3:Y:S04]  /*c640*/  LDSM.16.M88.4 R52, [R210] ;  /* 0x00000000d234783b */ /* 0x000ee80000000200 */
[----:B------:R-:W4:Y:S04]  /*c650*/  LDSM.16.M88.4 R44, [R210+0x1000] ;  /* 0x00100000d22c783b */ /* 0x000f280000000200 */
[----:B------:R-:W4:Y:S04]  /*c660*/  LDSM.16.M88.4 R68, [R119+0xa900] ;  /* 0x00a900007744783b */ /* 0x000f280000000200 */
[----:B------:R-:W-:Y:S01]  /*c670*/  LDSM.16.M88.4 R48, [R210+0x800] ;  /* 0x00080000d230783b */ /* 0x000fe20000000200 */
[C---:B-1----:R-:W-:Y:S08]  /*c680*/  HMMA.16816.F32.BF16 R28, R136.reuse, R8, RZ ;  /* 0x00000008881c723c */ /* 0x042ff000000418ff */
[C---:B------:R-:W-:Y:S08]  /*c690*/  HMMA.16816.F32.BF16 R24, R136.reuse, R10, RZ ;  /* 0x0000000a8818723c */ /* 0x040ff000000418ff */
[C---:B--2---:R-:W-:Y:S08]  /*c6a0*/  HMMA.16816.F32.BF16 R8, R136.reuse, R32, RZ ;  /* 0x000000208808723c */ /* 0x044ff000000418ff */
[C---:B---3--:R-:W-:Y:S08]  /*c6b0*/  HMMA.16816.F32.BF16 R36, R136.reuse, R14, RZ ;  /* 0x0000000e8824723c */ /* 0x048ff000000418ff */
[C---:B------:R-:W-:Y:S08]  /*c6c0*/  HMMA.16816.F32.BF16 R40, R136.reuse, R12, RZ ;  /* 0x0000000c8828723c */ /* 0x040ff000000418ff */
[C---:B----4-:R-:W-:Y:S08]  /*c6d0*/  HMMA.16816.F32.BF16 R16, R136.reuse, R20, RZ ;  /* 0x000000148810723c */ /* 0x050ff000000418ff */
[C---:B------:R-:W-:Y:S08]  /*c6e0*/  HMMA.16816.F32.BF16 R12, R136.reuse, R22, RZ ;  /* 0x00000016880c723c */ /* 0x040ff000000418ff */
[----:B------:R-:W-:Y:S01]  /*c6f0*/  HMMA.16816.F32.BF16 R20, R136, R34, RZ ;  /* 0x000000228814723c */ /* 0x000fe200000418ff */
[----:B------:R-:W1:Y:S07]  /*c700*/  LDSM.16.M88.4 R32, [R210+0x2000] ;  /* 0x00200000d220783b */ /* 0x000e6e0000000200 */
[----:B------:R-:W-:Y:S08]  /*c710*/  HMMA.16816.F32.BF16 R76, R140, R56, R8 ;  /* 0x000000388c4c723c */ /* 0x000ff00000041808 */
[----:B------:R-:W-:Y:S08]  /*c720*/  HMMA.16816.F32.BF16 R8, R136, R64, RZ ;  /* 0x000000408808723c */ /* 0x000ff000000418ff */
[C---:B------:R-:W-:Y:S01]  /*c730*/  HMMA.16816.F32.BF16 R104, R140.reuse, R54, R36 ;  /* 0x000000368c68723c */ /* 0x040fe20000041824 */
[----:B------:R-:W2:Y:S07]  /*c740*/  LDSM.16.M88.4 R36, [R210+0x2800] ;  /* 0x00280000d224783b */ /* 0x000eae0000000200 */
[----:B------:R-:W-:Y:S08]  /*c750*/  HMMA.16816.F32.BF16 R96, R140, R46, R12 ;  /* 0x0000002e8c60723c */ /* 0x000ff0000004180c */
[----:B------:R-:W-:Y:S08]  /*c760*/  HMMA.16816.F32.BF16 R12, R136, R68, RZ ;  /* 0x00000044880c723c */ /* 0x000ff000000418ff */
[C---:B-1----:R-:W-:Y:S07]  /*c770*/  HMMA.16816.F32.BF16 R88, R140.reuse, R32, R8 ;  /* 0x000000208c58723c */ /* 0x042fee0000041808 */
[----:B------:R-:W-:Y:S01]  /*c780*/  IMAD.MOV.U32 R8, RZ, RZ, c[0x0][0x208] ;  /* 0x00008200ff087624 */ /* 0x000fe200078e00ff */
[----:B------:R-:W-:Y:S04]  /*c790*/  HMMA.16816.F32.BF16 R108, R140, R48, R28 ;  /* 0x000000308c6c723c */ /* 0x000fe8000004181c */
[----:B------:R-:W-:-:S03]  /*c7a0*/  SHF.L.U64.HI R120, R8, R184, c[0x0][0x20c] ;  /* 0x0000830008787619 */ /* 0x000fc600000102b8 */
[----:B------:R-:W-:Y:S01]  /*c7b0*/  IMAD.SHL.U32 R48, R8, 0x40, RZ ;  /* 0x0000004008307824 */ /* 0x000fe200078e00ff */
[C---:B------:R-:W-:Y:S01]  /*c7c0*/  HMMA.16816.F32.BF16 R80, R140.reuse, R58, R20 ;  /* 0x0000003a8c50723c */ /* 0x040fe20000041814 */
[----:B------:R-:W1:Y:S03]  /*c7d0*/  LDSM.16.M88.4 R20, [R119+0xb100] ;  /* 0x00b100007714783b */ /* 0x000e660000000200 */
[----:B------:R-:W-:Y:S01]  /*c7e0*/  IADD3 R8, P0, R48, R6, RZ ;  /* 0x0000000630087210 */ /* 0x000fe20007f1e0ff */
[----:B------:R-:W-:Y:S03]  /*c7f0*/  STL [R1], R120 ;  /* 0x0000007801007387 */ /* 0x000fe60000100800 */
[----:B------:R-:W-:Y:S01]  /*c800*/  HMMA.16816.F32.BF16 R112, R140, R52, R40 ;  /* 0x000000348c70723c */ /* 0x000fe20000041828 */
[----:B------:R-:W-:Y:S01]  /*c810*/  IMAD.X R9, R120, 0x1, R7, P0 ;  /* 0x0000000178097824 */ /* 0x000fe200000e0607 */
[----:B------:R-:W-:Y:S01]  /*c820*/  LDSM.16.M88.4 R40, [R210+0x3000] ;  /* 0x00300000d228783b */ /* 0x000fe20000000200 */
[----:B------:R-:W-:-:S05]  /*c830*/  IADD3 R3, P0, R48, 0x80, RZ ;  /* 0x0000008030037810 */ /* 0x000fca0007f1e0ff */
[C---:B------:R-:W-:Y:S01]  /*c840*/  HMMA.16816.F32.BF16 R100, R140.reuse, R50, R24 ;  /* 0x000000328c64723c */ /* 0x040fe20000041818 */
[----:B------:R-:W3:Y:S07]  /*c850*/  LDSM.16.M88.4 R24, [R119+0xb900] ;  /* 0x00b900007718783b */ /* 0x000eee0000000200 */
[----:B------:R-:W-:Y:S01]  /*c860*/  HMMA.16816.F32.BF16 R72, R140, R44, R16 ;  /* 0x0000002c8c48723c */ /* 0x000fe20000041810 */
[----:B------:R-:W4:Y:S04]  /*c870*/  LDSM.16.M88.4 R44, [R210+0x3800] ;  /* 0x00380000d22c783b */ /* 0x000f280000000200 */
[----:B------:R-:W-:Y:S01]  /*c880*/  @!PT LDS RZ, [RZ] ;  /* 0x00000000fffff984 */ /* 0x000fe20000000800 */
[----:B------:R-:W-:Y:S01]  /*c890*/  @!PT LDS RZ, [RZ] ;  /* 0x00000000fffff984 */ /* 0x000fe20000000800 */
[----:B------:R-:W-:Y:S01]  /*c8a0*/  @!PT LDS RZ, [RZ] ;  /* 0x00000000fffff984 */ /* 0x000fe20000000800 */
[----:B------:R1:W-:Y:S01]  /*c8b0*/  LDGSTS.E.BYPASS.LTC128B.128 [R226+0x100], [R6.64], !P5 ;  /* 0x0010000006e27fae */ /* 0x0003e2000e901d48 */
[----:B------:R-:W-:-:S02]  /*c8c0*/  ISETP.LT.OR P5, PT, R0, 0x21, P3 ;  /* 0x000000210000780c */ /* 0x000fc40001fa1670 */
[----:B--2---:R-:W-:Y:S01]  /*c8d0*/  HMMA.16816.F32.BF16 R84, R140, R36, R12 ;  /* 0x000000248c54723c */ /* 0x004fe2000004180c */
[----:B------:R1:W-:Y:S04]  /*c8e0*/  LDGSTS.E.BYPASS.LTC128B.128 [R226+0x4100], [R6.64+0x80], !P2 ;  /* 0x0410008006e27fae */ /* 0x0003e8000d101d48 */
[----:B------:R2:W-:Y:S01]  /*c8f0*/  LDGSTS.E.BYPASS.LTC128B.128 [R226+0x1100], [R8.64], !P1 ;  /* 0x0110000008e27fae */ /* 0x0005e2000c901d48 */
[----:B------:R-:W-:Y:S01]  /*c900*/  IADD3 R10, P2, P1, R48, 0x80, R6 ;  /* 0x00000080300a7810 */ /* 0x000fe2000795e006 */
[----:B------:R-:W-:Y:S01]  /*c910*/  IMAD.X R13, RZ, RZ, R120, P0 ;  /* 0x000000ffff0d7224 */ /* 0x000fe200000e0678 */
[----:B------:R-:W-:Y:S02]  /*c920*/  HMMA.16816.F32.BF16 R28, R136, R70, RZ ;  /* 0x00000046881c723c */ /* 0x000fe400000418ff */
[----:B------:R-:W-:-:S02]  /*c930*/  IADD3.X R11, R120, RZ, R7, P2, P1 ;  /* 0x000000ff780b7210 */ /* 0x000fc400017e2407 */
[----:B------:R-:W-:-:S03]  /*c940*/  ISETP.LT.OR P2, PT, R0, 0x61, P4 ;  /* 0x000000610000780c */ /* 0x000fc60002741670 */
[----:B------:R3:W-:Y:S01]  /*c950*/  LDGSTS.E.BYPASS.LTC128B.128 [R226+0x5100], [R10.64], !P5 ;  /* 0x051000000ae27fae */ /* 0x0007e2000e901d48 */
[----:B------:R-:W-:Y:S01]  /*c960*/  HMMA.16816.F32.BF16 R16, R136, R66, RZ ;  /* 0x000000428810723c */ /* 0x000fe200000418ff */
[----:B------:R-:W-:Y:S02]  /*c970*/  ISETP.LT.OR P5, PT, R0, 0x41, P3 ;  /* 0x000000410000780c */ /* 0x000fe40001fa1670 */
[----:B-1----:R-:W-:Y:S02]  /*c980*/  IADD3 R6, P0, R8, R48, RZ ;  /* 0x0000003008067210 */ /* 0x002fe40007f1e0ff */
[----:B--2---:R-:W-:-:S03]  /*c990*/  IADD3 R8, P1, R3, R8, RZ ;  /* 0x0000000803087210 */ /* 0x004fc60007f3e0ff */
[----:B------:R-:W-:Y:S01]  /*c9a0*/  IMAD.X R7, R9, 0x1, R120, P0 ;  /* 0x0000000109077824 */ /* 0x000fe200000e0678 */
[----:B------:R-:W-:-:S07]  /*c9b0*/  IADD3 R12, P0, R3, R6, RZ ;  /* 0x00000006030c7210 */ /* 0x000fce0007f1e0ff */
[C---:B------:R-:W-:Y:S01]  /*c9c0*/  HMMA.16816.F32.BF16 R68, R140.reuse, R38, R28 ;  /* 0x000000268c44723c */ /* 0x040fe2000004181c */
[----:B------:R-:W-:Y:S01]  /*c9d0*/  IMAD.X R9, R13, 0x1, R9, P1 ;  /* 0x000000010d097824 */ /* 0x000fe200008e0609 */
[----:B------:R-:W-:Y:S01]  /*c9e0*/  ISETP.LT.OR P1, PT, R0, 0x61, P3 ;  /* 0x000000610000780c */ /* 0x000fe20001f21670 */
[----:B------:R1:W-:Y:S01]  /*c9f0*/  LDGSTS.E.BYPASS.LTC128B.128 [R226+0x2100], [R6.64], !P6 ;  /* 0x0210000006e27fae */ /* 0x0003e2000f101d48 */
[----:B------:R-:W-:Y:S01]  /*ca00*/  IMAD.MOV.U32 R0, RZ, RZ, 0x40 ;  /* 0x00000040ff007424 */ /* 0x000fe200078e00ff */
[----:B------:R-:W-:Y:S01]  /*ca10*/  LOP3.LUT P6, RZ, R61, 0x4, RZ, 0xc0, !PT ;  /* 0x000000043dff7812 */ /* 0x000fe200078cc0ff */
[----:B------:R-:W-:Y:S01]  /*ca20*/  IMAD.X R13, R13, 0x1, R7, P0 ;  /* 0x000000010d0d7824 */ /* 0x000fe200000e0607 */
[----:B------:R3:W-:Y:S01]  /*ca30*/  LDGSTS.E.BYPASS.LTC128B.128 [R226+0x6100], [R8.64], !P5 ;  /* 0x0610000008e27fae */ /* 0x0007e2000e901d48 */
[----:B------:R-:W-:Y:S01]  /*ca40*/  HMMA.16816.F32.BF16 R92, R140, R34, R16 ;  /* 0x000000228c5c723c */ /* 0x000fe20000041810 */
[----:B------:R-:W-:Y:S02]  /*ca50*/  SEL R0, R0, 0xffffffc0, !P6 ;  /* 0xffffffc000007807 */ /* 0x000fe40007000000 */
[----:B------:R-:W-:-:S03]  /*ca60*/  ISETP.GE.AND P6, PT, R195, 0x81, PT ;  /* 0x00000081c300780c */ /* 0x000fc60003fc6270 */
[----:B------:R-:W-:Y:S02]  /*ca70*/  IMAD.IADD R209, R119, 0x1, R0 ;  /* 0x0000000177d17824 */ /* 0x000fe400078e0200 */
[----:B------:R-:W-:Y:S01]  /*ca80*/  HMMA.16816.F32.BF16 R32, R136, R20, RZ ;  /* 0x000000148820723c */ /* 0x000fe200000418ff */
[----:B------:R-:W-:-:S07]  /*ca90*/  IMAD.IADD R206, R0, 0x1, R210 ;  /* 0x0000000100ce7824 */ /* 0x000fce00078e02d2 */
[----:B------:R-:W-:Y:S01]  /*caa0*/  HMMA.16816.F32.BF16 R16, R136, R22, RZ ;  /* 0x000000168810723c */ /* 0x000fe200000418ff */
[----:B-1----:R-:W-:-:S07]  /*cab0*/  IADD3 R6, P0, R6, R48, RZ ;  /* 0x0000003006067210 */ /* 0x002fce0007f1e0ff */
[----:B---3--:R-:W-:Y:S01]  /*cac0*/  HMMA.16816.F32.BF16 R8, R136, R26, RZ ;  /* 0x0000001a8808723c */ /* 0x008fe200000418ff */
[----:B------:R-:W-:-:S05]  /*cad0*/  IMAD.X R7, R7, 0x1, R120, P0 ;  /* 0x0000000107077824 */ /* 0x000fca00000e0678 */
[----:B------:R1:W-:Y:S02]  /*cae0*/  LDGSTS.E.BYPASS.LTC128B.128 [R226+0x3100], [R6.64], !P2 ;  /* 0x0310000006e27fae */ /* 0x0003e4000d101d48 */
[C---:B------:R-:W-:Y:S02]  /*caf0*/  HMMA.16816.F32.BF16 R64, R140.reuse, R40, R32 ;  /* 0x000000288c40723c */ /* 0x040fe40000041820 */
[----:B------:R2:W-:Y:S04]  /*cb00*/  LDGSTS.E.BYPASS.LTC128B.128 [R226+0x7100], [R12.64], !P1 ;  /* 0x071000000ce27fae */ /* 0x0005e8000c901d48 */
[----:B------:R-:W3:Y:S02]  /*cb10*/  LDSM.16.M88.4 R28, [R209+0x9100] ;  /* 0x00910000d11c783b */ /* 0x000ee40000000200 */
[C---:B------:R-:W-:Y:S02]  /*cb20*/  HMMA.16816.F32.BF16 R56, R140.reuse, R42, R16 ;  /* 0x0000002a8c38723c */ /* 0x040fe40000041810 */
[----:B------:R-:W1:Y:S04]  /*cb30*/  LDSM.16.M88.4 R20, [R209+0x8100] ;  /* 0x00810000d114783b */ /* 0x000e680000000200 */
[----:B------:R-:W-:Y:S02]  /*cb40*/  LDSM.16.M88.4 R16, [R209+0x9900] ;  /* 0x00990000d110783b */ /* 0x000fe40000000200 */
[----:B----4-:R-:W-:Y:S02]  /*cb50*/  HMMA.16816.F32.BF16 R40, R140, R46, R8 ;  /* 0x0000002e8c28723c */ /* 0x010fe40000041808 */
[----:B------:R-:W-:Y:S04]  /*cb60*/  LDSM.16.M88.4 R8, [R209+0xa100] ;  /* 0x00a10000d108783b */ /* 0x000fe80000000200 */
[----:B-----5:R-:W-:Y:S04]  /*cb70*/  LDSM.16.M88.4 R164, [R209+0xc100] ;  /* 0x00c10000d1a4783b */ /* 0x020fe80000000200 */
[----:B------:R-:W0:Y:S01]  /*cb80*/  LDGDEPBAR ;  /* 0x00000000000079af */ /* 0x000e220000000000 */
[----:B--2---:R-:W-:Y:S03]  /*cb90*/  HMMA.16816.F32.BF16 R12, R136, R24, RZ ;  /* 0x00000018880c723c */ /* 0x004fe600000418ff */
[----:B------:R-:W2:Y:S05]  /*cba0*/  LDSM.16.M88.4 R24, [R209+0x8900] ;  /* 0x00890000d118783b */ /* 0x000eaa0000000200 */
[----:B---3--:R-:W-:Y:S11]  /*cbb0*/  HMMA.16816.F32.BF16 R60, R168, R28, R72 ;  /* 0x0000001ca83c723c */ /* 0x008ff60000041848 */
[----:B------:R-:W-:Y:S05]  /*cbc0*/  @!UPT UIADD3 URZ, URZ, URZ, URZ ;  /* 0x0000003f3f3ff290 */ /* 0x000fea000fffe03f */
[----:B------:R-:W-:Y:S01]  /*cbd0*/  HMMA.16816.F32.BF16 R52, R140, R44, R12 ;  /* 0x0000002c8c34723c */ /* 0x000fe2000004180c */
[----:B------:R-:W3:Y:S07]  /*cbe0*/  LDSM.16.M88.4 R12, [R209+0xa900] ;  /* 0x00a90000d10c783b */ /* 0x000eee0000000200 */
[C---:B------:R-:W-:Y:S01]  /*cbf0*/  HMMA.16816.F32.BF16 R72, R168.reuse, R30, R96 ;  /* 0x0000001ea848723c */ /* 0x040fe20000041860 */
[----:B------:R-:W4:Y:S07]  /*cc00*/  LDSM.16.M88.4 R28, [R209+0xb900] ;  /* 0x00b90000d11c783b */ /* 0x000f2e0000000200 */
[C---:B-1----:R-:W-:Y:S08]  /*cc10*/  HMMA.16816.F32.BF16 R48, R168.reuse, R20, R112 ;  /* 0x00000014a830723c */ /* 0x042ff00000041870 */
[C---:B------:R-:W-:Y:S01]  /*cc20*/  HMMA.16816.F32.BF16 R36, R168.reuse, R22, R104 ;  /* 0x00000016a824723c */ /* 0x040fe20000041868 */
[----:B------:R-:W1:Y:S07]  /*cc30*/  LDSM.16.M88.4 R20, [R209+0xb100] ;  /* 0x00b10000d114783b */ /* 0x000e6e0000000200 */
[C---:B--2---:R-:W-:Y:S08]  /*cc40*/  HMMA.16816.F32.BF16 R44, R168.reuse, R24, R108 ;  /* 0x00000018a82c723c */ /* 0x044ff0000004186c */
[C---:B------:R-:W-:Y:S01]  /*cc50*/  HMMA.16816.F32.BF16 R32, R168.reuse, R26, R100 ;  /* 0x0000001aa820723c */ /* 0x040fe20000041864 */
[----:B------:R-:W2:Y:S07]  /*cc60*/  LDSM.16.M88.4 R24, [R206] ;  /* 0x00000000ce18783b */ /* 0x000eae0000000200 */
[C---:B------:R-:W-:Y:S08]  /*cc70*/  HMMA.16816.F32.BF16 R88, R168.reuse, R8, R88 ;  /* 0x00000008a858723c */ /* 0x040ff00000041858 */
[C---:B------:R-:W-:Y:S01]  /*cc80*/  HMMA.16816.F32.BF16 R92, R168.reuse, R10, R92 ;  /* 0x0000000aa85c723c */ /* 0x040fe2000004185c */
[----:B------:R-:W1:Y:S07]  /*cc90*/  LDSM.16.M88.4 R8, [R206+0x800] ;  /* 0x00080000ce08783b */ /* 0x000e6e0000000200 */
[C---:B------:R-:W-:Y:S08]  /*cca0*/  HMMA.16816.F32.BF16 R76, R168.reuse, R16, R76 ;  /* 0x00000010a84c723c */ /* 0x040ff0000004184c */
[C---:B------:R-:W-:Y:S01]  /*ccb0*/  HMMA.16816.F32.BF16 R80, R168.reuse, R18, R80 ;  /* 0x00000012a850723c */ /* 0x040fe20000041850 */
[----:B------:R-:W2:Y:S07]  /*ccc0*/  LDSM.16.M88.4 R16, [R206+0x1000] ;  /* 0x00100000ce10783b */ /* 0x000eae0000000200 */
[C---:B---3--:R-:W-:Y:S08]  /*ccd0*/  HMMA.16816.F32.BF16 R100, R168.reuse, R12, R84 ;  /* 0x0000000ca864723c */ /* 0x048ff00000041854 */
[C---:B------:R-:W-:Y:S01]  /*cce0*/  HMMA.16816.F32.BF16 R112, R168.reuse, R14, R68 ;  /* 0x0000000ea870723c */ /* 0x040fe20000041844 */
[----:B------:R-:W-:Y:S07]  /*ccf0*/  LDSM.16.M88.4 R12, [R206+0x3000] ;  /* 0x00300000ce0c783b */ /* 0x000fee0000000200 */
[C---:B----4-:R-:W-:Y:S08]  /*cd00*/  HMMA.16816.F32.BF16 R84, R168.reuse, R28, R52 ;  /* 0x0000001ca854723c */ /* 0x050ff00000041834 */
[C---:B------:R-:W-:Y:S01]  /*cd10*/  HMMA.16816.F32.BF16 R68, R168.reuse, R30, R40 ;  /* 0x0000001ea844723c */ /* 0x040fe20000041828 */
[----:B------:R-:W3:Y:S07]  /*cd20*/  LDSM.16.M88.4 R28, [R206+0x2000] ;  /* 0x00200000ce1c783b */ /* 0x000eee0000000200 */
[C---:B-1----:R-:W-:Y:S08]  /*cd30*/  HMMA.16816.F32.BF16 R104, R168.reuse, R20, R64 ;  /* 0x00000014a868723c */ /* 0x042ff00000041840 */
[----:B------:R-:W-:Y:S01]  /*cd40*/  HMMA.16816.F32.BF16 R96, R168, R22, R56 ;  /* 0x00000016a860723c */ /* 0x000fe20000041838 */
[----:B------:R-:W1:Y:S07]  /*cd50*/  LDSM.16.M88.4 R20, [R206+0x1800] ;  /* 0x00180000ce14783b */ /* 0x000e6e0000000200 */
[C---:B--2---:R-:W-:Y:S08]  /*cd60*/  HMMA.16816.F32.BF16 R64, R172.reuse, R24, R48 ;  /* 0x00000018ac40723c */ /* 0x044ff00000041830 */
[C---:B------:R-:W-:Y:S01]  /*cd70*/  HMMA.16816.F32.BF16 R56, R172.reuse, R26, R36 ;  /* 0x0000001aac38723c */ /* 0x040fe20000041824 */
[----:B------:R-:W2:Y:S07]  /*cd80*/  LDSM.16.M88.4 R24, [R206+0x2800] ;  /* 0x00280000ce18783b */ /* 0x000eae0000000200 */
[C---:B------:R-:W-:Y:S08]  /*cd90*/  HMMA.16816.F32.BF16 R52, R172.reuse, R8, R44 ;  /* 0x00000008ac34723c */ /* 0x040ff0000004182c */
[C---:B------:R-:W-:Y:S01]  /*cda0*/  HMMA.16816.F32.BF16 R48, R172.reuse, R10, R32 ;  /* 0x0000000aac30723c */ /* 0x040fe20000041820 */
[----:B------:R-:W4:Y:S07]  /*cdb0*/  LDSM.16.M88.4 R8, [R206+0x3800] ;  /* 0x00380000ce08783b */ /* 0x000f2e0000000200 */
[C---:B------:R-:W-:Y:S08]  /*cdc0*/  HMMA.16816.F32.BF16 R44, R172.reuse, R16, R60 ;  /* 0x00000010ac2c723c */ /* 0x040ff0000004183c */
[C---:B---3--:R-:W-:Y:S08]  /*cdd0*/  HMMA.16816.F32.BF16 R60, R172.reuse, R28, R88 ;  /* 0x0000001cac3c723c */ /* 0x048ff00000041858 */
[C---:B------:R-:W-:Y:S01]  /*cde0*/  HMMA.16816.F32.BF16 R92, R172.reuse, R30, R92 ;  /* 0x0000001eac5c723c */ /* 0x040fe2000004185c */
[----:B------:R-:W3:Y:S07]  /*cdf0*/  LDSM.16.M88.4 R28, [R119+0xc900] ;  /* 0x00c90000771c783b */ /* 0x000eee0000000200 */
[C---:B-1----:R-:W-:Y:S01]  /*ce00*/  HMMA.16816.F32.BF16 R36, R172.reuse, R20, R76 ;  /* 0x00000014ac24723c */ /* 0x042fe2000004184c */
[----:B------:R-:W-:Y:S07]  /*ce10*/  LDSM.16.M88.4 R76, [R210+0x4800] ;  /* 0x00480000d24c783b */ /* 0x000fee0000000200 */
[C---:B------:R-:W-:Y:S01]  /*ce20*/  HMMA.16816.F32.BF16 R32, R172.reuse, R22, R80 ;  /* 0x00000016ac20723c */ /* 0x040fe20000041850 */
[----:B------:R-:W1:Y:S04]  /*ce30*/  LDSM.16.M88.4 R20, [R119+0xc100] ;  /* 0x00c100007714783b */ /* 0x000e680000000200 */
[----:B------:R-:W-:Y:S03]  /*ce40*/  LDSM.16.M88.4 R80, [R119+0xf100] ;  /* 0x00f100007750783b */ /* 0x000fe60000000200 */
[C---:B------:R-:W-:Y:S01]  /*ce50*/  HMMA.16816.F32.BF16 R40, R172.reuse, R18, R72 ;  /* 0x00000012ac28723c */ /* 0x040fe20000041848 */
[----:B------:R-:W1:Y:S04]  /*ce60*/  LDSM.16.M88.4 R16, [R119+0xd900] ;  /* 0x00d900007710783b */ /* 0x000e680000000200 */
[----:B------:R-:W-:Y:S03]  /*ce70*/  LDSM.16.M88.4 R72, [R210+0x5000] ;  /* 0x00500000d248783b */ /* 0x000fe60000000200 */
[C---:B--2---:R-:W-:Y:S08]  /*ce80*/  HMMA.16816.F32.BF16 R100, R172.reuse, R24, R100 ;  /* 0x00000018ac64723c */ /* 0x044ff00000041864 */
[C---:B------:R-:W-:Y:S01]  /*ce90*/  HMMA.16816.F32.BF16 R112, R172.reuse, R26, R112 ;  /* 0x0000001aac70723c */ /* 0x040fe20000041870 */
[----:B------:R-:W2:Y:S07]  /*cea0*/  LDSM.16.M88.4 R24, [R119+0xd100] ;  /* 0x00d100007718783b */ /* 0x000eae0000000200 */
[C---:B------:R-:W-:Y:S08]  /*ceb0*/  HMMA.16816.F32.BF16 R148, R172.reuse, R12, R104 ;  /* 0x0000000cac94723c */ /* 0x040ff00000041868 */
[C---:B------:R-:W-:Y:S01]  /*cec0*/  HMMA.16816.F32.BF16 R144, R172.reuse, R14, R96 ;  /* 0x0000000eac90723c */ /* 0x040fe20000041860 */
[----:B------:R-:W2:Y:S07]  /*ced0*/  LDSM.16.M88.4 R12, [R119+0xe100] ;  /* 0x00e10000770c783b */ /* 0x000eae0000000200 */
[C---:B----4-:R-:W-:Y:S08]  /*cee0*/  HMMA.16816.F32.BF16 R132, R172.reuse, R8, R84 ;  /* 0x00000008ac84723c */ /* 0x050ff00000041854 */
[----:B------:R-:W-:Y:S01]  /*cef0*/  HMMA.16816.F32.BF16 R128, R172, R10, R68 ;  /* 0x0000000aac80723c */ /* 0x000fe20000041844 */
[----:B------:R-:W4:Y:S07]  /*cf00*/  LDSM.16.M88.4 R8, [R119+0xe900] ;  /* 0x00e900007708783b */ /* 0x000f2e0000000200 */
[C---:B---3--:R-:W-:Y:S01]  /*cf10*/  HMMA.16816.F32.BF16 R108, R176.reuse, R28, R52 ;  /* 0x0000001cb06c723c */ /* 0x048fe20000041834 */
[----:B------:R-:W3:Y:S07]  /*cf20*/  LDSM.16.M88.4 R52, [R119+0xf900] ;  /* 0x00f900007734783b */ /* 0x000eee0000000200 */
[C---:B-1----:R-:W-:Y:S01]  /*cf30*/  HMMA.16816.F32.BF16 R124, R176.reuse, R20, R64 ;  /* 0x00000014b07c723c */ /* 0x042fe20000041840 */
[----:B------:R-:W1:Y:S07]  /*cf40*/  LDSM.16.M88.4 R64, [R210+0x4000] ;  /* 0x00400000d240783b */ /* 0x000e6e0000000200 */
[C---:B------:R-:W-:Y:S08]  /*cf50*/  HMMA.16816.F32.BF16 R120, R176.reuse, R22, R56 ;  /* 0x00000016b078723c */ /* 0x040ff00000041838 */
[C---:B------:R-:W-:Y:S01]  /*cf60*/  HMMA.16816.F32.BF16 R104, R176.reuse, R30, R48 ;  /* 0x0000001eb068723c */ /* 0x040fe20000041830 */
[----:B------:R-:W-:Y:S07]  /*cf70*/  LDSM.16.M88.4 R28, [R210+0x7800] ;  /* 0x00780000d21c783b */ /* 0x000fee0000000200 */
[C---:B------:R-:W-:Y:S01]  /*cf80*/  HMMA.16816.F32.BF16 R68, R176.reuse, R18, R32 ;  /* 0x00000012b044723c */ /* 0x040fe20000041820 */
[----:B------:R-:W1:Y:S07]  /*cf90*/  LDSM.16.M88.4 R32, [R210+0x7000] ;  /* 0x00700000d220783b */ /* 0x000e6e0000000200 */
[C---:B--2---:R-:W-:Y:S01]  /*cfa0*/  HMMA.16816.F32.BF16 R96, R176.reuse, R24, R44 ;  /* 0x00000018b060723c */ /* 0x044fe2000004182c */
[----:B------:R-:W2:Y:S07]  /*cfb0*/  LDSM.16.M88.4 R44, [R210+0x6000] ;  /* 0x00600000d22c783b */ /* 0x000eae0000000200 */
[C---:B------:R-:W-:Y:S01]  /*cfc0*/  HMMA.16816.F32.BF16 R84, R176.reuse, R16, R36 ;  /* 0x00000010b054723c */ /* 0x040fe20000041824 */
[----:B------:R-:W1:Y:S07]  /*cfd0*/  LDSM.16.M88.4 R36, [R210+0x6800] ;  /* 0x00680000d224783b */ /* 0x000e6e0000000200 */
[C---:B------:R-:W-:Y:S08]  /*cfe0*/  HMMA.16816.F32.BF16 R88, R176.reuse, R26, R40 ;  /* 0x0000001ab058723c */ /* 0x040ff00000041828 */
[C---:B------:R-:W-:Y:S01]  /*cff0*/  HMMA.16816.F32.BF16 R56, R176.reuse, R12, R60 ;  /* 0x0000000cb038723c */ /* 0x040fe2000004183c */
[----:B------:R-:W1:Y:S07]  /*d000*/  LDSM.16.M88.4 R60, [R210+0x5800] ;  /* 0x00580000d23c783b */ /* 0x000e6e0000000200 */
[C---:B------:R-:W-:Y:S01]  /*d010*/  HMMA.16816.F32.BF16 R48, R176.reuse, R14, R92 ;  /* 0x0000000eb030723c */ /* 0x040fe2000004185c */
[----:B------:R-:W-:Y:S07]  /*d020*/  LDSM.16.M88.4 R92, [R206+0x4000] ;  /* 0x00400000ce5c783b */ /* 0x000fee0000000200 */
[C---:B----4-:R-:W-:Y:S08]  /*d030*/  HMMA.16816.F32.BF16 R40, R176.reuse, R8, R100 ;  /* 0x00000008b028723c */ /* 0x050ff00000041864 */
[C---:B------:R-:W-:Y:S08]  /*d040*/  HMMA.16816.F32.BF16 R24, R176.reuse, R10, R112 ;  /* 0x0000000ab018723c */ /* 0x040ff00000041870 */
[C---:B------:R-:W-:Y:S08]  /*d050*/  HMMA.16816.F32.BF16 R16, R176.reuse, R82, R144 ;  /* 0x00000052b010723c */ /* 0x040ff00000041890 */
[C---:B---3--:R-:W-:Y:S08]  /*d060*/  HMMA.16816.F32.BF16 R12, R176.reuse, R52, R132 ;  /* 0x00000034b00c723c */ /* 0x048ff00000041884 */
[----:B------:R-:W-:Y:S08]  /*d070*/  HMMA.16816.F32.BF16 R8, R176, R54, R128 ;  /* 0x00000036b008723c */ /* 0x000ff00000041880 */
[C---:B-1----:R-:W-:Y:S08]  /*d080*/  HMMA.16816.F32.BF16 R52, R180.reuse, R64, R124 ;  /* 0x00000040b434723c */ /* 0x042ff0000004187c */
[----:B------:R-:W-:Y:S01]  /*d090*/  HMMA.16816.F32.BF16 R100, R180, R66, R120 ;  /* 0x00000042b464723c */ /* 0x000fe20000041878 */
[----:B------:R-:W1:Y:S04]  /*d0a0*/  LDSM.16.M88.4 R64, [R209+0xc900] ;  /* 0x00c90000d140783b */ /* 0x000e680000000200 */
[----:B------:R-:W3:Y:S03]  /*d0b0*/  LDSM.16.M88.4 R120, [R209+0xd100] ;  /* 0x00d10000d178783b */ /* 0x000ee60000000200 */
[----:B------:R-:W-:Y:S08]  /*d0c0*/  HMMA.16816.F32.BF16 R20, R176, R80, R148 ;  /* 0x00000050b014723c */ /* 0x000ff00000041894 */
[C---:B------:R-:W-:Y:S08]  /*d0d0*/  HMMA.16816.F32.BF16 R148, R180.reuse, R76, R108 ;  /* 0x0000004cb494723c */ /* 0x040ff0000004186c */
[C---:B------:R-:W-:Y:S08]  /*d0e0*/  HMMA.16816.F32.BF16 R80, R180.reuse, R78, R104 ;  /* 0x0000004eb450723c */ /* 0x040ff00000041868 */
[C---:B------:R-:W-:Y:S08]  /*d0f0*/  HMMA.16816.F32.BF16 R144, R180.reuse, R72, R96 ;  /* 0x00000048b490723c */ /* 0x040ff00000041860 */
[C---:B------:R-:W-:Y:S01]  /*d100*/  HMMA.16816.F32.BF16 R108, R180.reuse, R34, R16 ;  /* 0x00000022b46c723c */ /* 0x040fe20000041810 */
[----:B------:R-:W4:Y:S07]  /*d110*/  LDSM.16.M88.4 R16, [R209+0xd900] ;  /* 0x00d90000d110783b */ /* 0x000f2e0000000200 */
[C---:B------:R-:W-:Y:S01]  /*d120*/  HMMA.16816.F32.BF16 R104, R180.reuse, R28, R12 ;  /* 0x0000001cb468723c */ /* 0x040fe2000004180c */
[----:B------:R-:W1:Y:S07]  /*d130*/  LDSM.16.M88.4 R12, [R209+0xe100] ;  /* 0x00e10000d10c783b */ /* 0x000e6e0000000200 */
[C---:B------:R-:W-:Y:S01]  /*d140*/  HMMA.16816.F32.BF16 R96, R180.reuse, R30, R8 ;  /* 0x0000001eb460723c */ /* 0x040fe20000041808 */
[----:B------:R-:W1:Y:S07]  /*d150*/  LDSM.16.M88.4 R8, [R209+0xe900] ;  /* 0x00e90000d108783b */ /* 0x000e6e0000000200 */
[C---:B------:R-:W-:Y:S01]  /*d160*/  HMMA.16816.F32.BF16 R160, R180.reuse, R74, R88 ;  /* 0x0000004ab4a0723c */ /* 0x040fe20000041858 */
[----:B------:R-:W-:Y:S07]  /*d170*/  LDSM.16.M88.4 R88, [R206+0x4800] ;  /* 0x00480000ce58783b */ /* 0x000fee0000000200 */
[C---:B--2---:R-:W-:Y:S08]  /*d180*/  HMMA.16816.F32.BF16 R132, R180.reuse, R44, R56 ;  /* 0x0000002cb484723c */ /* 0x044ff00000041838 */
[C---:B------:R-:W-:Y:S01]  /*d190*/  HMMA.16816.F32.BF16 R128, R180.reuse, R46, R48 ;  /* 0x0000002eb480723c */ /* 0x040fe20000041830 */
[----:B------:R-:W-:Y:S07]  /*d1a0*/  LDSM.16.M88.4 R44, [R209+0xf900] ;  /* 0x00f90000d12c783b */ /* 0x000fee0000000200 */
[C---:B------:R-:W-:Y:S01]  /*d1b0*/  HMMA.16816.F32.BF16 R112, R180.reuse, R38, R24 ;  /* 0x00000026b470723c */ /* 0x040fe20000041818 */
[----:B------:R-:W2:Y:S07]  /*d1c0*/  LDSM.16.M88.4 R24, [R209+0xf100] ;  /* 0x00f10000d118783b */ /* 0x000eae0000000200 */
[C---:B------:R-:W-:Y:S01]  /*d1d0*/  HMMA.16816.F32.BF16 R156, R180.reuse, R60, R84 ;  /* 0x0000003cb49c723c */ /* 0x040fe20000041854 */
[----:B------:R-:W2:Y:S07]  /*d1e0*/  LDSM.16.M88.4 R84, [R206+0x5000] ;  /* 0x00500000ce54783b */ /* 0x000eae0000000200 */
[C---:B------:R-:W-:Y:S08]  /*d1f0*/  HMMA.16816.F32.BF16 R152, R180.reuse, R62, R68 ;  /* 0x0000003eb498723c */ /* 0x040ff00000041844 */
[C---:B------:R-:W-:Y:S08]  /*d200*/  HMMA.16816.F32.BF16 R124, R180.reuse, R36, R40 ;  /* 0x00000024b47c723c */ /* 0x040ff00000041828 */
[----:B------:R-:W-:Y:S08]  /*d210*/  HMMA.16816.F32.BF16 R20, R180, R32, R20 ;  /* 0x00000020b414723c */ /* 0x000ff00000041814 */
[C---:B-1----:R-:W-:Y:S01]  /*d220*/  HMMA.16816.F32.BF16 R68, R188.reuse, R64, R148 ;  /* 0x00000040bc44723c */ /* 0x042fe20000041894 */
[----:B------:R-:W-:Y:S07]  /*d230*/  LDSM.16.M88.4 R148, [R206+0x7000] ;  /* 0x00700000ce94783b */ /* 0x000fee0000000200 */
[C---:B------:R-:W-:Y:S01]  /*d240*/  HMMA.16816.F32.BF16 R72, R188.reuse, R166, R100 ;  /* 0x000000a6bc48723c */ /* 0x040fe20000041864 */
[----:B------:R-:W-:Y:S07]  /*d250*/  LDSM.16.M88.4 R100, [R206+0x6000] ;  /* 0x00600000ce64783b */ /* 0x000fee0000000200 */
[C---:B------:R-:W-:Y:S01]  /*d260*/  HMMA.16816.F32.BF16 R64, R188.reuse, R66, R80 ;  /* 0x00000042bc40723c */ /* 0x040fe20000041850 */
[----:B------:R-:W1:Y:S07]  /*d270*/  LDSM.16.M88.4 R80, [R206+0x5800] ;  /* 0x00580000ce50783b */ /* 0x000e6e0000000200 */
[C---:B---3--:R-:W-:Y:S01]  /*d280*/  HMMA.16816.F32.BF16 R60, R188.reuse, R120, R144 ;  /* 0x00000078bc3c723c */ /* 0x048fe20000041890 */
[----:B------:R-:W3:Y:S07]  /*d290*/  LDSM.16.M88.4 R144, [R206+0x6800] ;  /* 0x00680000ce90783b */ /* 0x000eee0000000200 */
[----:B------:R-:W-:Y:S01]  /*d2a0*/  HMMA.16816.F32.BF16 R56, R188, R122, R160 ;  /* 0x0000007abc38723c */ /* 0x000fe200000418a0 */
[----:B------:R-:W1:Y:S01]  /*d2b0*/  LDSM.16.M88.4 R120, [R206+0x7800] ;  /* 0x00780000ce78783b */ /* 0x000e620000000200 */
[----:B------:R-:W-:-:S06]  /*d2c0*/  DEPBAR.LE SB0, 0x0 ;  /* 0x000080000000791a */ /* 0x000fcc0000000000 */
[C---:B------:R-:W-:Y:S08]  /*d2d0*/  HMMA.16816.F32.BF16 R76, R188.reuse, R164, R52 ;  /* 0x000000a4bc4c723c */ /* 0x040ff00000041834 */
[C---:B----4-:R-:W-:Y:S08]  /*d2e0*/  HMMA.16816.F32.BF16 R52, R188.reuse, R16, R156 ;  /* 0x00000010bc34723c */ /* 0x050ff0000004189c */
        /* <DEDUP_REMOVED lines=15> */
[C---:B-1----:R-:W-:Y:S08]  /*d3e0*/  HMMA.16816.F32.BF16 R52, R200.reuse, R80, R52 ;  /* 0x00000050c834723c */ /* 0x042ff00000041834 */
[C---:B------:R-:W-:Y:S08]  /*d3f0*/  HMMA.16816.F32.BF16 R48, R200.reuse, R82, R48 ;  /* 0x00000052c830723c */ /* 0x040ff00000041830 */
[C---:B------:R-:W-:Y:S08]  /*d400*/  HMMA.16816.F32.BF16 R40, R200.reuse, R100, R40 ;  /* 0x00000064c828723c */ /* 0x040ff00000041828 */
[C---:B------:R-:W-:Y:S08]  /*d410*/  HMMA.16816.F32.BF16 R36, R200.reuse, R102, R36 ;  /* 0x00000066c824723c */ /* 0x040ff00000041824 */
[C---:B---3--:R-:W-:Y:S08]  /*d420*/  HMMA.16816.F32.BF16 R32, R200.reuse, R144, R32 ;  /* 0x00000090c820723c */ /* 0x048ff00000041820 */
[C---:B------:R-:W-:Y:S08]  /*d430*/  HMMA.16816.F32.BF16 R24, R200.reuse, R146, R28 ;  /* 0x00000092c818723c */ /* 0x040ff0000004181c */
[C---:B------:R-:W-:Y:S08]  /*d440*/  HMMA.16816.F32.BF16 R20, R200.reuse, R148, R20 ;  /* 0x00000094c814723c */ /* 0x040ff00000041814 */
[C---:B------:R-:W-:Y:S08]  /*d450*/  HMMA.16816.F32.BF16 R16, R200.reuse, R150, R16 ;  /* 0x00000096c810723c */ /* 0x040ff00000041810 */
[C---:B------:R-:W-:Y:S08]  /*d460*/  HMMA.16816.F32.BF16 R64, R200.reuse, R120, R12 ;  /* 0x00000078c840723c */ /* 0x040ff0000004180c */
[----:B------:R-:W-:Y:S01]  /*d470*/  HMMA.16816.F32.BF16 R44, R200, R122, R8 ;  /* 0x0000007ac82c723c */ /* 0x000fe20000041808 */
[----:B------:R-:W-:Y:S06]  /*d480*/  BAR.SYNC.DEFER_BLOCKING 0x0 ;  /* 0x0000000000007b1d */ /* 0x000fec0000010000 */
[----:B------:R-:W-:Y:S05]  /*d490*/  @!P6 BRA `(.L_x_132) ;  /* 0x000002300000e947 */ /* 0x000fea0003800000 */
[----:B------:R-:W-:Y:S01]  /*d4a0*/  LEA.HI.SX32 R0, R193, 0xfffffffe, 0x19 ;  /* 0xfffffffec1007811 */ /* 0x000fe200078fcaff */
[----:B------:R-:W-:-:S03]  /*d4b0*/  IMAD.SHL.U32 R13, R185, 0x40, RZ ;  /* 0x00000040b90d7824 */ /* 0x000fc600078e00ff */
[----:B------:R-:W-:Y:S01]  /*d4c0*/  SHF.R.S32.HI R6, RZ, 0x1f, R0 ;  /* 0x0000001fff067819 */ /* 0x000fe20000011400 */
[----:B------:R-:W-:Y:S02]  /*d4d0*/  IMAD R3, R118, R0, RZ ;  /* 0x0000000076037224 */ /* 0x000fe400078e02ff */
[----:B------:R-:W-:-:S04]  /*d4e0*/  IMAD.WIDE.U32 R10, R0, R192, R242 ;  /* 0x000000c0000a7225 */ /* 0x000fc800078e00f2 */
[----:B------:R-:W-:Y:S01]  /*d4f0*/  IMAD R0, R6, R192, R3 ;  /* 0x000000c006007224 */ /* 0x000fe200078e0203 */
[----:B------:R-:W-:-:S03]  /*d500*/  LEA R6, P1, R10, c[0x0][0x1c8], 0x1 ;  /* 0x000072000a067a11 */ /* 0x000fc600078208ff */
[----:B------:R-:W-:Y:S01]  /*d510*/  IMAD.IADD R0, R11, 0x1, R0 ;  /* 0x000000010b007824 */ /* 0x000fe200078e0200 */
[----:B------:R-:W-:Y:S02]  /*d520*/  SHF.L.U64.HI R11, R185, R184, c[0x0][0x1e4] ;  /* 0x00007900b90b7619 */ /* 0x000fe400000102b8 */
[----:B------:R-:W-:Y:S02]  /*d530*/  IADD3 R8, P0, R6, R13, RZ ;  /* 0x0000000d06087210 */ /* 0x000fe40007f1e0ff */
[----:B------:R-:W-:Y:S02]  /*d540*/  LEA.HI.X R7, R10, c[0x0][0x1cc], R0, 0x1, P1 ;  /* 0x000073000a077a11 */ /* 0x000fe400008f0c00 */
[----:B------:R-:W-:-:S03]  /*d550*/  IADD3 R0, P2, R186, 0x80, RZ ;  /* 0x00000080ba007810 */ /* 0x000fc60007f5e0ff */
[----:B------:R-:W-:Y:S01]  /*d560*/  IMAD.X R9, R7, 0x1, R11, P0 ;  /* 0x0000000107097824 */ /* 0x000fe200000e060b */
[----:B------:R-:W-:Y:S01]  /*d570*/  @!PT LDS RZ, [RZ] ;  /* 0x00000000fffff984 */ /* 0x000fe20000000800 */
[----:B------:R-:W-:Y:S01]  /*d580*/  @!PT LDS RZ, [RZ] ;  /* 0x00000000fffff984 */ /* 0x000fe20000000800 */
[----:B------:R-:W-:Y:S01]  /*d590*/  @!PT LDS RZ, [RZ] ;  /* 0x00000000fffff984 */ /* 0x000fe20000000800 */
[----:B------:R1:W-:Y:S01]  /*d5a0*/  LDGSTS.E.BYPASS.LTC128B.128 [R226+0x8100], [R6.64], !P4 ;  /* 0x0810000006e27fae */ /* 0x0003e2000e101d48 */
[----:B------:R-:W-:Y:S01]  /*d5b0*/  IADD3 R14, P1, P0, R13, 0x80, R6 ;  /* 0x000000800d0e7810 */ /* 0x000fe2000783e006 */
[----:B------:R-:W-:Y:S01]  /*d5c0*/  IMAD.X R3, RZ, RZ, R249, P2 ;  /* 0x000000ffff037224 */ /* 0x000fe200010e06f9 */
[----:B------:R-:W-:Y:S01]  /*d5d0*/  IADD3 R12, P2, R0, R8, RZ ;  /* 0x00000008000c7210 */ /* 0x000fe20007f5e0ff */
[----:B------:R1:W-:Y:S01]  /*d5e0*/  LDGSTS.E.BYPASS.LTC128B.128 [R226+0xc100], [R6.64+0x80], !P3 ;  /* 0x0c10008006e27fae */ /* 0x0003e2000d901d48 */
[----:B------:R-:W-:-:S03]  /*d5f0*/  IADD3.X R15, R11, RZ, R7, P1, P0 ;  /* 0x000000ff0b0f7210 */ /* 0x000fc60000fe0407 */
[----:B------:R2:W-:Y:S04]  /*d600*/  LDGSTS.E.BYPASS.LTC128B.128 [R226+0x9100], [R8.64], !P4 ;  /* 0x0910000008e27fae */ /* 0x0005e8000e101d48 */
[----:B------:R3:W-:Y:S01]  /*d610*/  LDGSTS.E.BYPASS.LTC128B.128 [R226+0xd100], [R14.64], !P3 ;  /* 0x0d1000000ee27fae */ /* 0x0007e2000d901d48 */
[----:B-1----:R-:W-:-:S04]  /*d620*/  IADD3 R6, P5, R8, R13, RZ ;  /* 0x0000000d08067210 */ /* 0x002fc80007fbe0ff */
[----:B------:R-:W-:Y:S01]  /*d630*/  IADD3 R10, P1, R6, R13, RZ ;  /* 0x0000000d060a7210 */ /* 0x000fe20007f3e0ff */
[----:B------:R-:W-:Y:S01]  /*d640*/  IMAD.X R7, R9, 0x1, R11, P5 ;  /* 0x0000000109077824 */ /* 0x000fe200028e060b */
[----:B--2---:R-:W-:Y:S01]  /*d650*/  IADD3 R8, P0, R0, R6, RZ ;  /* 0x0000000600087210 */ /* 0x004fe20007f1e0ff */
[----:B------:R-:W-:Y:S02]  /*d660*/  IMAD.X R13, R3, 0x1, R9, P2 ;  /* 0x00000001030d7824 */ /* 0x000fe400010e0609 */
[----:B------:R-:W-:Y:S01]  /*d670*/  IMAD.X R11, R7, 0x1, R11, P1 ;  /* 0x00000001070b7824 */ /* 0x000fe200008e060b */
[----:B------:R3:W-:Y:S01]  /*d680*/  LDGSTS.E.BYPASS.LTC128B.128 [R226+0xa100], [R6.64], !P4 ;  /* 0x0a10000006e27fae */ /* 0x0007e2000e101d48 */
[----:B------:R-:W-:-:S03]  /*d690*/  IMAD.X R9, R3, 0x1, R7, P0 ;  /* 0x0000000103097824 */ /* 0x000fc600000e0607 */
[----:B------:R3:W-:Y:S04]  /*d6a0*/  LDGSTS.E.BYPASS.LTC128B.128 [R226+0xe100], [R12.64], !P3 ;  /* 0x0e1000000ce27fae */ /* 0x0007e8000d901d48 */
[----:B------:R3:W-:Y:S04]  /*d6b0*/  LDGSTS.E.BYPASS.LTC128B.128 [R226+0xb100], [R10.64], !P4 ;  /* 0x0b1000000ae27fae */ /* 0x0007e8000e101d48 */
[----:B------:R3:W-:Y:S02]  /*d6c0*/  LDGSTS.E.BYPASS.LTC128B.128 [R226+0xf100], [R8.64], !P3 ;  /* 0x0f10000008e27fae */ /* 0x0007e4000d901d48 */
.L_x_132:
[----:B------:R-:W-:Y:S01]  /*d6d0*/  LOP3.LUT R0, R117, 0xffffffe0, RZ, 0xc0, !PT ;  /* 0xffffffe075007812 */ /* 0x000fe200078ec0ff */
[----:B------:R-:W-:Y:S01]  /*d6e0*/  IMAD.SHL.U32 R204, R4, 0x2, RZ ;  /* 0x0000000204cc7824 */ /* 0x000fe200078e00ff */
[----:B------:R-:W0:Y:S03]  /*d6f0*/  LDGDEPBAR ;  /* 0x00000000000079af */ /* 0x000e260000000000 */
[----:B------:R-:W-:-:S02]  /*d700*/  IMAD.IADD R0, R227, 0x1, -R0 ;  /* 0x00000001e3007824 */ /* 0x000fc400078e0a00 */
[--C-:B------:R-:W-:Y:S02]  /*d710*/  IMAD R205, R5, 0x2, R204.reuse ;  /* 0x0000000205cd7824 */ /* 0x100fe400078e02cc */
[C---:B------:R-:W-:Y:S01]  /*d720*/  IMAD R208, R2.reuse, 0x2, R204 ;  /* 0x0000000202d07824 */ /* 0x040fe200078e02cc */
[----:B------:R-:W-:Y:S01]  /*d730*/  SHF.R.S32.HI R3, RZ, 0x1f, R0 ;  /* 0x0000001fff037819 */ /* 0x000fe20000011400 */
[----:B------:R-:W-:-:S03]  /*d740*/  IMAD R207, R2, 0x2, R205 ;  /* 0x0000000202cf7824 */ /* 0x000fc600078e02cd */
[----:B------:R-:W-:-:S04]  /*d750*/  LEA.HI R3, R3, R0, RZ, 0x2 ;  /* 0x0000000003037211 */ /* 0x000fc800078f10ff */
[----:B------:R-:W-:-:S05]  /*d760*/  LOP3.LUT R3, R3, 0x7ffffffc, RZ, 0xc0, !PT ;  /* 0x7ffffffc03037812 */ /* 0x000fca00078ec0ff */
[----:B------:R-:W-:-:S04]  /*d770*/  IMAD.IADD R0, R0, 0x1, -R3 ;  /* 0x0000000100007824 */ /* 0x000fc800078e0a03 */
[----:B------:R-:W-:-:S05]  /*d780*/  IMAD R0, R0, -0x2, R116 ;  /* 0xfffffffe00007824 */ /* 0x000fca00078e0274 */
[C---:B------:R-:W-:Y:S02]  /*d790*/  ISETP.GT.AND P1, PT, R0.reuse, RZ, PT ;  /* 0x000000ff0000720c */ /* 0x040fe40003f24270 */
[C---:B------:R-:W-:Y:S02]  /*d7a0*/  ISETP.GT.AND P0, PT, R0.reuse, 0x1, PT ;  /* 0x000000010000780c */ /* 0x040fe40003f04270 */
[----:B------:R-:W-:Y:S02]  /*d7b0*/  ISETP.GT.AND P2, PT, R0, 0x8, PT ;  /* 0x000000080000780c */ /* 0x000fe40003f44270 */
[----:B---3--:R-:W-:Y:S02]  /*d7c0*/  FSEL R8, R76, -INF , P1 ;  /* 0xff8000004c087808 */ /* 0x008fe40000800000 */
        /* <DEDUP_REMOVED lines=13> */
[----:B------:R-:W-:-:S02]  /*d8a0*/  ISETP.GT.AND P5, PT, R0, 0x18, PT ;  /* 0x000000180000780c */ /* 0x000fc40003fa4270 */
[----:B------:R-:W-:Y:S02]  /*d8b0*/  FSEL R29, R73, -INF , P0 ;  /* 0xff800000491d7808 */ /* 0x000fe40000000000 */
[----:B------:R-:W-:Y:S02]  /*d8c0*/  FMNMX.FTZ R3, R28, R3, !PT ;  /* 0x000000031c037209 */ /* 0x000fe40007810000 */
[----:B------:R-:W-:Y:S02]  /*d8d0*/  FSEL R76, R75, -INF , P0 ;  /* 0xff8000004b4c7808 */ /* 0x000fe40000000000 */
[----:B------:R-:W-:Y:S02]  /*d8e0*/  ISETP.GT.AND P0, PT, R0, 0x19, PT ;  /* 0x000000190000780c */ /* 0x000fe40003f04270 */
[----:B------:R-:W-:Y:S02]  /*d8f0*/  FSEL R30, R88, -INF , P5 ;  /* 0xff800000581e7808 */ /* 0x000fe40002800000 */
[----:B------:R-:W-:-:S02]  /*d900*/  FMNMX.FTZ R3, R29, R3, !PT ;  /* 0x000000031d037209 */ /* 0x000fc40007810000 */
[----:B------:R-:W-:Y:S02]  /*d910*/  FSEL R14, R94, -INF , P2 ;  /* 0xff8000005e0e7808 */ /* 0x000fe40001000000 */
[----:B------:R-:W-:Y:S02]  /*d920*/  ISETP.GT.AND P2, PT, R0, 0x20, PT ;  /* 0x000000200000780c */ /* 0x000fe40003f44270 */
[----:B------:R-:W-:Y:S02]  /*d930*/  FSEL R31, R89, -INF , P0 ;  /* 0xff800000591f7808 */ /* 0x000fe40000000000 */
        /* <DEDUP_REMOVED lines=25> */
[----:B------:R-:W-:Y:S02]  /*dad0*/  FSEL R77, R90, -INF , P5 ;  /* 0xff8000005a4d7808 */ /* 0x000fe40002800000 */
        /* <DEDUP_REMOVED lines=31> */
[----:B------:R-:W-:-:S02]  /*dcd0*/  FMNMX.FTZ R6, R132, R6, !PT ;  /* 0x0000000684067209 */ /* 0x000fc40007810000 */
[----:B------:R-:W-:Y:S02]  /*dce0*/  FSEL R159, R38, -INF , P1 ;  /* 0xff800000269f7808 */ /* 0x000fe40000800000 */
[----:B------:R-:W-:Y:S02]  /*dcf0*/  FSEL R155, R37, -INF , P0 ;  /* 0xff800000259b7808 */ /* 0x000fe40000000000 */
[----:B------:R-:W-:Y:S02]  /*dd00*/  ISETP.GT.AND P1, PT, R0, 0x50, PT ;  /* 0x000000500000780c */ /* 0x000fe40003f24270 */
[----:B------:R-:W-:Y:S02]  /*dd10*/  FMNMX.FTZ R3, R152, R3, !PT ;  /* 0x0000000398037209 */ /* 0x000fe40007810000 */
[----:B------:R-:W-:Y:S02]  /*dd20*/  FMNMX.FTZ R6, R149, R6, !PT ;  /* 0x0000000695067209 */ /* 0x000fe40007810000 */
[----:B------:R-:W-:-:S02]  /*dd30*/  FSEL R157, R39, -INF , P0 ;  /* 0xff800000279d7808 */ /* 0x000fc40000000000 */
[----:B------:R-:W-:Y:S01]  /*dd40*/  ISETP.GT.AND P0, PT, R0, 0x51, PT ;  /* 0x000000510000780c */ /* 0x000fe20003f04270 */
[----:B------:R-:W-:Y:S01]  /*dd50*/  LDSM.16.MT88.4 R36, [R204+0x900] ;  /* 0x00090000cc24783b */ /* 0x000fe20000004200 */
[----:B------:R-:W-:Y:S02]  /*dd60*/  FSEL R164, R32, -INF , P1 ;  /* 0xff80000020a47808 */ /* 0x000fe40000800000 */
[----:B------:R-:W-:Y:S02]  /*dd70*/  FMNMX.FTZ R3, R155, R3, !PT ;  /* 0x000000039b037209 */ /* 0x000fe40007810000 */
[----:B------:R-:W-:Y:S02]  /*dd80*/  FSEL R150, R50, -INF , P2 ;  /* 0xff80000032967808 */ /* 0x000fe40001000000 */
[----:B------:R-:W-:Y:S02]  /*dd90*/  FMNMX.FTZ R6, R148, R6, !PT ;  /* 0x0000000694067209 */ /* 0x000fe40007810000 */
[----:B------:R-:W-:-:S02]  /*dda0*/  FSEL R184, R34, -INF , P1 ;  /* 0xff80000022b87808 */ /* 0x000fc40000800000 */
[----:B------:R-:W-:Y:S02]  /*ddb0*/  FSEL R166, R33, -INF , P0 ;  /* 0xff80000021a67808 */ /* 0x000fe40000000000 */
        /* <DEDUP_REMOVED lines=30> */
[----:B------:R-:W-:Y:S02]  /*dfa0*/  FMNMX.FTZ R6, R157, R6, !PT ;  /* 0x000000069d067209 */ /* 0x000fe40007810000 */
[----:B------:R-:W-:Y:S02]  /*dfb0*/  FSEL R229, R17, -INF , P0 ;  /* 0xff80000011e57808 */ /* 0x000fe40000000000 */
[----:B------:R-:W-:-:S02]  /*dfc0*/  ISETP.GT.AND P5, PT, R0, 0x70, PT ;  /* 0x000000700000780c */ /* 0x000fc40003fa4270 */
[----:B------:R-:W-:Y:S02]  /*dfd0*/  FMNMX.FTZ R3, R228, R3, !PT ;  /* 0x00000003e4037209 */ /* 0x000fe40007810000 */
[----:B------:R-:W-:Y:S02]  /*dfe0*/  FMNMX.FTZ R6, R184, R6, !PT ;  /* 0x00000006b8067209 */ /* 0x000fe40007810000 */
[----:B------:R-:W-:Y:S02]  /*dff0*/  ISETP.GT.AND P2, PT, R0, 0x71, PT ;  /* 0x000000710000780c */ /* 0x000fe40003f44270 */
[----:B------:R-:W-:Y:S02]  /*e000*/  FSEL R252, R64, -INF , P5 ;  /* 0xff80000040fc7808 */ /* 0x000fe40002800000 */
        /* <DEDUP_REMOVED lines=14> */
[----:B------:R-:W-:-:S02]  /*e0f0*/  FMNMX.FTZ R116, R161, R116, !PT ;  /* 0x00000074a1747209 */ /* 0x000fc40007810000 */
[----:B------:R-:W-:Y:S02]  /*e100*/  FMNMX.FTZ R0, R230, R0, !PT ;  /* 0x00000000e6007209 */ /* 0x000fe40007810000 */
[----:B------:R-:W-:Y:S02]  /*e110*/  FMNMX.FTZ R116, R133, R116, !PT ;  /* 0x0000007485747209 */ /* 0x000fe40007810000 */
[----:B------:R-:W-:Y:S02]  /*e120*/  FMNMX.FTZ R0, R231, R0, !PT ;  /* 0x00000000e7007209 */ /* 0x000fe40007810000 */
[----:B------:R-:W-:Y:S01]  /*e130*/  FSEL R134, R66, -INF , P5 ;  /* 0xff80000042867808 */ /* 0x000fe20002800000 */
[----:B------:R-:W1:Y:S01]  /*e140*/  SHFL.BFLY PT, R3, R116, 0x2, 0x1f ;  /* 0x0c401f0074037f89 */ /* 0x000e6200000e0000 */
[----:B------:R-:W-:Y:S02]  /*e150*/  FMNMX.FTZ R0, R232, R0, !PT ;  /* 0x00000000e8007209 */ /* 0x000fe40007810000 */
[----:B------:R-:W-:-:S02]  /*e160*/  FSEL R67, R67, -INF , P2 ;  /* 0xff80000043437808 */ /* 0x000fc40001000000 */
        /* <DEDUP_REMOVED lines=21> */
[----:B------:R1:W-:Y:S01]  /*e2c0*/  MUFU.EX2 R69, R3 ;  /* 0x0000000300457308 */ /* 0x0003e20000000800 */
[----:B---3--:R-:W-:-:S07]  /*e2d0*/  FFMA.FTZ R2, R29, c[0x0][0x2d0], -R6 ;  /* 0x0000b4001d027a23 */ /* 0x008fce0000010806 */
[----:B------:R2:W-:Y:S01]  /*e2e0*/  MUFU.EX2 R196, R2 ;  /* 0x0000000200c47308 */ /* 0x0005e20000000800 */
[----:B-1----:R-:W-:Y:S01]  /*e2f0*/  FMNMX.FTZ R3, R0, R7, !PT ;  /* 0x0000000700037209 */ /* 0x002fe20007810000 */
[--C-:B------:R-:W-:Y:S02]  /*e300*/  FFMA.FTZ R0, R10, c[0x0][0x2d0], -R6.reuse ;  /* 0x0000b4000a007a23 */ /* 0x100fe40000010806 */
[----:B------:R-:W-:Y:S01]  /*e310*/  FFMA.FTZ R7, R11, c[0x0][0x2d0], -R6 ;  /* 0x0000b4000b077a23 */ /* 0x000fe20000010806 */
[----:B------:R-:W-:-:S03]  /*e320*/  FSETP.NEU.FTZ.AND P0, PT, R3, -INF , PT ;  /* 0xff8000000300780b */ /* 0x000fc60003f1d000 */
[----:B------:R1:W-:Y:S01]  /*e330*/  MUFU.EX2 R163, R0 ;  /* 0x0000000000a37308 */ /* 0x0003e20000000800 */
[----:B--2---:R-:W-:-:S07]  /*e340*/  FFMA.FTZ R2, R30, c[0x0][0x2d0], -R6 ;  /* 0x0000b4001e027a23 */ /* 0x004fce0000010806 */
        /* <DEDUP_REMOVED lines=22> */
[----:B------:R3:W4:Y:S01]  /*e4b0*/  MUFU.EX2 R195, R4 ;  /* 0x0000000400c37308 */ /* 0x0007220000000800 */
[----:B-1----:R-:W-:-:S07]  /*e4c0*/  FFMA.FTZ R2, R77, c[0x0][0x2d0], -R0 ;  /* 0x0000b4004d027a23 */ /* 0x002fce0000010800 */
[----:B------:R1:W5:Y:S01]  /*e4d0*/  MUFU.EX2 R120, R2 ;  /* 0x0000000200787308 */ /* 0x0003620000000800 */
[----:B---3--:R-:W-:Y:S01]  /*e4e0*/  IMAD.MOV.U32 R4, RZ, RZ, R69 ;  /* 0x000000ffff047224 */ /* 0x008fe200078e0045 */
[----:B----4-:R-:W-:-:S04]  /*e4f0*/  F2FP.BF16.PACK_AB R11, R195, R194 ;  /* 0x000000c2c30b723e */ /* 0x010fc800000010ff */
[----:B------:R-:W-:Y:S01]  /*e500*/  F2FP.BF16.PACK_AB R8, R4, R130 ;  /* 0x000000820408723e */ /* 0x000fe200000010ff */
[----:B-1----:R-:W-:-:S06]  /*e510*/  FFMA.FTZ R2, R78, c[0x0][0x2d0], -R0 ;  /* 0x0000b4004e027a23 */ /* 0x002fcc0000010800 */
[C---:B------:R-:W-:Y:S01]  /*e520*/  HMMA.16816.F32.BF16 R72, R8.reuse, R20, RZ ;  /* 0x000000140848723c */ /* 0x040fe200000418ff */
[----:B------:R1:W3:Y:S07]  /*e530*/  MUFU.EX2 R160, R2 ;  /* 0x0000000200a07308 */ /* 0x0002ee0000000800 */
[C---:B------:R-:W-:Y:S01]  /*e540*/  HMMA.16816.F32.BF16 R64, R8.reuse, R22, RZ ;  /* 0x000000160840723c */ /* 0x040fe200000418ff */
[----:B------:R-:W4:Y:S07]  /*e550*/  LDSM.16.MT88.4 R20, [R204+0x4100] ;  /* 0x00410000cc14783b */ /* 0x000f2e0000004200 */
[----:B------:R-:W-:Y:S01]  /*e560*/  HMMA.16816.F32.BF16 R60, R8, R16, RZ ;  /* 0x00000010083c723c */ /* 0x000fe200000418ff */
[----:B-1----:R-:W-:-:S04]  /*e570*/  FFMA.FTZ R2, R104, c[0x0][0x2d0], -R6 ;  /* 0x0000b40068027a23 */ /* 0x002fc80000010806 */
[----:B------:R1:W-:Y:S03]  /*e580*/  MUFU.EX2 R251, R2 ;  /* 0x0000000200fb7308 */ /* 0x0003e60000000800 */
[C---:B------:R-:W-:Y:S01]  /*e590*/  HMMA.16816.F32.BF16 R56, R8.reuse, R18, RZ ;  /* 0x000000120838723c */ /* 0x040fe200000418ff */
[----:B------:R-:W3:Y:S07]  /*e5a0*/  LDSM.16.MT88.4 R16, [R208+0x4100] ;  /* 0x00410000d010783b */ /* 0x000eee0000004200 */
[----:B--2---:R-:W-:Y:S01]  /*e5b0*/  HMMA.16816.F32.BF16 R48, R8, R12, RZ ;  /* 0x0000000c0830723c */ /* 0x004fe200000418ff */
[----:B-1----:R-:W-:-:S07]  /*e5c0*/  FFMA.FTZ R2, R106, c[0x0][0x2d0], -R6 ;  /* 0x0000b4006a027a23 */ /* 0x002fce0000010806 */
[C---:B------:R-:W-:Y:S01]  /*e5d0*/  HMMA.16816.F32.BF16 R44, R8.reuse, R14, RZ ;  /* 0x0000000e082c723c */ /* 0x040fe200000418ff */
[----:B------:R-:W1:Y:S01]  /*e5e0*/  LDSM.16.MT88.4 R12, [R207+0x4100] ;  /* 0x00410000cf0c783b */ /* 0x000e620000004200 */
[----:B------:R2:W1:Y:S06]  /*e5f0*/  MUFU.EX2 R240, R2 ;  /* 0x0000000200f07308 */ /* 0x00046c0000000800 */
[C---:B------:R-:W-:Y:S08]  /*e600*/  HMMA.16816.F32.BF16 R52, R8.reuse, R24, RZ ;  /* 0x000000180834723c */ /* 0x040ff000000418ff */
[----:B------:R-:W-:Y:S01]  /*e610*/  HMMA.16816.F32.BF16 R68, R8, R26, RZ ;  /* 0x0000001a0844723c */ /* 0x000fe200000418ff */
[----:B------:R-:W1:Y:S01]  /*e620*/  LDSM.16.MT88.4 R24, [R207+0x900] ;  /* 0x00090000cf18783b */ /* 0x000e620000004200 */
[----:B--2---:R-:W-:-:S04]  /*e630*/  FFMA.FTZ R2, R105, c[0x0][0x2d0], -R6 ;  /* 0x0000b40069027a23 */ /* 0x004fc80000010806 */
[----:B------:R2:W-:Y:S02]  /*e640*/  MUFU.EX2 R239, R2 ;  /* 0x0000000200ef7308 */ /* 0x0005e40000000800 */
[C---:B------:R-:W-:Y:S08]  /*e650*/  HMMA.16816.F32.BF16 R96, R8.reuse, R40, RZ ;  /* 0x000000280860723c */ /* 0x040ff000000418ff */
[----:B------:R-:W-:Y:S01]  /*e660*/  HMMA.16816.F32.BF16 R100, R8, R42, RZ ;  /* 0x0000002a0864723c */ /* 0x000fe200000418ff */
[----:B------:R-:W5:Y:S01]  /*e670*/  LDSM.16.MT88.4 R40, [R205+0x4900] ;  /* 0x00490000cd28783b */ /* 0x000f620000004200 */
[----:B--2---:R-:W-:-:S06]  /*e680*/  FFMA.FTZ R2, R107, c[0x0][0x2d0], -R6 ;  /* 0x0000b4006b027a23 */ /* 0x004fcc0000010806 */
[C---:B----4-:R-:W-:Y:S01]  /*e690*/  HMMA.16816.F32.BF16 R80, R8.reuse, R20, RZ ;  /* 0x000000140850723c */ /* 0x050fe200000418ff */
[----:B------:R2:W4:Y:S07]  /*e6a0*/  MUFU.EX2 R250, R2 ;  /* 0x0000000200fa7308 */ /* 0x00052e0000000800 */
[C---:B------:R-:W-:Y:S01]  /*e6b0*/  HMMA.16816.F32.BF16 R84, R8.reuse, R22, RZ ;  /* 0x000000160854723c */ /* 0x040fe200000418ff */
[----:B------:R-:W4:Y:S07]  /*e6c0*/  LDSM.16.MT88.4 R20, [R204+0x4900] ;  /* 0x00490000cc14783b */ /* 0x000f2e0000004200 */
[----:B---3--:R-:W-:Y:S01]  /*e6d0*/  HMMA.16816.F32.BF16 R92, R8, R16, RZ ;  /* 0x00000010085c723c */ /* 0x008fe200000418ff */
[----:B--2---:R-:W-:-:S02]  /*e6e0*/  FFMA.FTZ R2, R118, c[0x0][0x2d0], -R0 ;  /* 0x0000b40076027a23 */ /* 0x004fc40000010800 */
[----:B------:R-:W-:Y:S02]  /*e6f0*/  IMAD.MOV.U32 R118, RZ, RZ, R121 ;  /* 0x000000ffff767224 */ /* 0x000fe400078e0079 */
[----:B------:R2:W-:Y:S03]  /*e700*/  MUFU.EX2 R238, R2 ;  /* 0x0000000200ee7308 */ /* 0x0005e60000000800 */
[C---:B------:R-:W-:Y:S01]  /*e710*/  HMMA.16816.F32.BF16 R88, R8.reuse, R18, RZ ;  /* 0x000000120858723c */ /* 0x040fe200000418ff */
[----:B------:R-:W3:Y:S07]  /*e720*/  LDSM.16.MT88.4 R16, [R208+0x4900] ;  /* 0x00490000d010783b */ /* 0x000eee0000004200 */
[----:B-1----:R-:W-:Y:S01]  /*e730*/  HMMA.16816.F32.BF16 R108, R8, R12, RZ ;  /* 0x0000000c086c723c */ /* 0x002fe200000418ff */
[----:B--2---:R-:W-:-:S07]  /*e740*/  FFMA.FTZ R2, R117, c[0x0][0x2d0], -R0 ;  /* 0x0000b40075027a23 */ /* 0x004fce0000010800 */
[----:B------:R-:W-:Y:S01]  /*e750*/  HMMA.16816.F32.BF16 R76, R8, R14, RZ ;  /* 0x0000000e084c723c */ /* 0x000fe200000418ff */
[----:B------:R-:W1:Y:S01]  /*e760*/  LDSM.16.MT88.4 R12, [R207+0x4900] ;  /* 0x00490000cf0c783b */ /* 0x000e620000004200 */
[----:B------:R2:W1:Y:S01]  /*e770*/  MUFU.EX2 R237, R2 ;  /* 0x0000000200ed7308 */ /* 0x0004620000000800 */
[----:B-----5:R-:W-:-:S04]  /*e780*/  IMAD.MOV.U32 R117, RZ, RZ, R120 ;  /* 0x000000ffff757224 */ /* 0x020fc800078e0078 */
[----:B------:R-:W-:Y:S02]  /*e790*/  F2FP.BF16.PACK_AB R8, R196, R123 ;  /* 0x0000007bc408723e */ /* 0x000fe400000010ff */
[----:B------:R-:W-:Y:S02]  /*e7a0*/  F2FP.BF16.PACK_AB R10, R5, R192 ;  /* 0x000000c0050a723e */ /* 0x000fe400000010ff */
[----:B------:R-:W-:Y:S02]  /*e7b0*/  F2FP.BF16.PACK_AB R9, R193, R162 ;  /* 0x000000a2c109723e */ /* 0x000fe400000010ff */
[----:B------:R-:W-:Y:S01]  /*e7c0*/  F2FP.BF16.PACK_AB R11, R160, R120 ;  /* 0x00000078a00b723e */ /* 0x000fe200000010ff */
[----:B--2---:R-:W-:-:S06]  /*e7d0*/  FFMA.FTZ R2, R128, c[0x0][0x2d0], -R0 ;  /* 0x0000b40080027a23 */ /* 0x004fcc0000010800 */
[C---:B------:R-:W-:Y:S01]  /*e7e0*/  HMMA.16816.F32.BF16 R124, R8.reuse, R36, R72 ;  /* 0x00000024087c723c */ /* 0x040fe20000041848 */
[----:B------:R2:W-:Y:S07]  /*e7f0*/  MUFU.EX2 R236, R2 ;  /* 0x0000000200ec7308 */ /* 0x0005ee0000000800 */
[C---:B------:R-:W-:Y:S01]  /*e800*/  HMMA.16816.F32.BF16 R112, R8.reuse, R38, R64 ;  /* 0x000000260870723c */ /* 0x040fe20000041840 */
[----:B------:R-:W5:Y:S07]  /*e810*/  LDSM.16.MT88.4 R36, [R204+0x1100] ;  /* 0x00110000cc24783b */ /* 0x000f6e0000004200 */
[----:B------:R-:W-:Y:S01]  /*e820*/  HMMA.16816.F32.BF16 R72, R8, R32, R60 ;  /* 0x000000200848723c */ /* 0x000fe2000004183c */
[----:B--2---:R-:W-:-:S04]  /*e830*/  FFMA.FTZ R2, R132, c[0x0][0x2d0], -R0 ;  /* 0x0000b40084027a23 */ /* 0x004fc80000010800 */
[----:B------:R2:W1:Y:S03]  /*e840*/  MUFU.EX2 R234, R2 ;  /* 0x0000000200ea7308 */ /* 0x0004660000000800 */
[C---:B------:R-:W-:Y:S01]  /*e850*/  HMMA.16816.F32.BF16 R64, R8.reuse, R34, R56 ;  /* 0x000000220840723c */ /* 0x040fe20000041838 */
[----:B------:R-:W-:Y:S07]  /*e860*/  LDSM.16.MT88.4 R32, [R205+0x1100] ;  /* 0x00110000cd20783b */ /* 0x000fee0000004200 */
[----:B------:R-:W-:Y:S01]  /*e870*/  HMMA.16816.F32.BF16 R60, R8, R28, R48 ;  /* 0x0000001c083c723c */ /* 0x000fe20000041830 */
[----:B--2---:R-:W-:-:S07]  /*e880*/  FFMA.FTZ R2, R144, c[0x0][0x2d0], -R6 ;  /* 0x0000b40090027a23 */ /* 0x004fce0000010806 */
[----:B------:R-:W-:Y:S01]  /*e890*/  HMMA.16816.F32.BF16 R48, R8, R24, R52 ;  /* 0x000000180830723c */ /* 0x000fe20000041834 */
[----:B------:R-:W-:-:S06]  /*e8a0*/  IMAD.MOV.U32 R144, RZ, RZ, R196 ;  /* 0x000000ffff907224 */ /* 0x000fcc00078e00c4 */
[----:B------:R-:W-:Y:S01]  /*e8b0*/  IMAD.MOV.U32 R55, RZ, RZ, R130 ;  /* 0x000000ffff377224 */ /* 0x000fe200078e0082 */
[C---:B------:R-:W-:Y:S01]  /*e8c0*/  HMMA.16816.F32.BF16 R56, R8.reuse, R26, R68 ;  /* 0x0000001a0838723c */ /* 0x040fe20000041844 */
[----:B------:R-:W2:Y:S01]  /*e8d0*/  LDSM.16.MT88.4 R24, [R208+0x1100] ;  /* 0x00110000d018783b */ /* 0x000ea20000004200 */
[----:B------:R-:W-:Y:S02]  /*e8e0*/  IMAD.MOV.U32 R54, RZ, RZ, R129 ;  /* 0x000000ffff367224 */ /* 0x000fe400078e0081 */
[----:B------:R-:W-:Y:S02]  /*e8f0*/  IMAD.MOV.U32 R53, RZ, RZ, R123 ;  /* 0x000000ffff357224 */ /* 0x000fe400078e007b */
[----:B------:R-:W-:Y:S02]  /*e900*/  IMAD.MOV.U32 R52, RZ, RZ, R122 ;  /* 0x000000ffff347224 */ /* 0x000fe400078e007a */
[C---:B------:R-:W-:Y:S01]  /*e910*/  HMMA.16816.F32.BF16 R44, R8.reuse, R30, R44 ;  /* 0x0000001e082c723c */ /* 0x040fe2000004182c */
[----:B------:R-:W1:Y:S07]  /*e920*/  LDSM.16.MT88.4 R28, [R207+0x1100] ;  /* 0x00110000cf1c783b */ /* 0x000e6e0000004200 */
[C---:B------:R-:W-:Y:S07]  /*e930*/  HMMA.16816.F32.BF16 R128, R8.reuse, R40, R96 ;  /* 0x000000280880723c */ /* 0x040fee0000041860 */
[----:B------:R-:W-:Y:S01]  /*e940*/  IMAD.MOV.U32 R40, RZ, RZ, R134 ;  /* 0x000000ffff287224 */ /* 0x000fe200078e0086 */
[----:B----4-:R-:W-:Y:S01]  /*e950*/  HMMA.16816.F32.BF16 R120, R8, R22, R84 ;  /* 0x000000160878723c */ /* 0x010fe20000041854 */
[----:B------:R-:W-:-:S07]  /*e960*/  IMAD.MOV.U32 R41, RZ, RZ, R133 ;  /* 0x000000ffff297224 */ /* 0x000fce00078e0085 */
[C---:B------:R-:W-:Y:S01]  /*e970*/  HMMA.16816.F32.BF16 R104, R8.reuse, R20, R80 ;  /* 0x000000140868723c */ /* 0x040fe20000041850 */
[----:B------:R-:W4:Y:S07]  /*e980*/  LDSM.16.MT88.4 R20, [R204+0x5100] ;  /* 0x00510000cc14783b */ /* 0x000f2e0000004200 */
[C---:B------:R-:W-:Y:S08]  /*e990*/  HMMA.16816.F32.BF16 R132, R8.reuse, R42, R100 ;  /* 0x0000002a0884723c */ /* 0x040ff00000041864 */
[C---:B---3--:R-:W-:Y:S08]  /*e9a0*/  HMMA.16816.F32.BF16 R96, R8.reuse, R16, R92 ;  /* 0x000000100860723c */ /* 0x048ff0000004185c */
[C---:B------:R-:W-:Y:S01]  /*e9b0*/  HMMA.16816.F32.BF16 R88, R8.reuse, R18, R88 ;  /* 0x000000120858723c */ /* 0x040fe20000041858 */
[----:B------:R-:W-:Y:S07]  /*e9c0*/  LDSM.16.MT88.4 R16, [R208+0x5100] ;  /* 0x00510000d010783b */ /* 0x000fee0000004200 */
[C---:B-1----:R-:W-:Y:S08]  /*e9d0*/  HMMA.16816.F32.BF16 R84, R8.reuse, R12, R108 ;  /* 0x0000000c0854723c */ /* 0x042ff0000004186c */
[----:B------:R-:W-:Y:S01]  /*e9e0*/  HMMA.16816.F32.BF16 R68, R8, R14, R76 ;  /* 0x0000000e0844723c */ /* 0x000fe2000004184c */
[----:B------:R-:W1:Y:S06]  /*e9f0*/  LDSM.16.MT88.4 R12, [R207+0x5100] ;  /* 0x00510000cf0c783b */ /* 0x000e6c0000004200 */
[----:B------:R-:W-:-:S02]  /*ea00*/  F2FP.BF16.PACK_AB R8, R240, R251 ;  /* 0x000000fbf008723e */ /* 0x000fc400000010ff */
[----:B------:R-:W-:Y:S02]  /*ea10*/  F2FP.BF16.PACK_AB R10, R250, R239 ;  /* 0x000000effa0a723e */ /* 0x000fe400000010ff */
[----:B------:R-:W-:Y:S02]  /*ea20*/  F2FP.BF16.PACK_AB R9, R237, R238 ;  /* 0x000000eeed09723e */ /* 0x000fe400000010ff */
[----:B------:R-:W-:-:S07]  /*ea30*/  F2FP.BF16.PACK_AB R11, R234, R236 ;  /* 0x000000ecea0b723e */ /* 0x000fce00000010ff */
[C---:B-----5:R-:W-:Y:S07]  /*ea40*/  HMMA.16816.F32.BF16 R76, R8.reuse, R38, R112 ;  /* 0x00000026084c723c */ /* 0x060fee0000041870 */
[----:B------:R-:W-:Y:S01]  /*ea50*/  IMAD.MOV.U32 R112, RZ, RZ, R198 ;  /* 0x000000ffff707224 */ /* 0x000fe200078e00c6 */
[----:B------:R-:W-:Y:S01]  /*ea60*/  HMMA.16816.F32.BF16 R80, R8, R36, R124 ;  /* 0x000000240850723c */ /* 0x000fe2000004187c */
[----:B------:R3:W-:Y:S01]  /*ea70*/  MUFU.EX2 R198, R2 ;  /* 0x0000000200c67308 */ /* 0x0007e20000000800 */
[----:B------:R-:W5:Y:S01]  /*ea80*/  LDSM.16.MT88.4 R36, [R205+0x5100] ;  /* 0x00510000cd24783b */ /* 0x000f620000004200 */
[----:B------:R-:W-:-:S02]  /*ea90*/  IMAD.MOV.U32 R115, RZ, RZ, R53 ;  /* 0x000000ffff737224 */ /* 0x000fc400078e0035 */
[----:B------:R-:W-:Y:S02]  /*eaa0*/  IMAD.MOV.U32 R114, RZ, RZ, R55 ;  /* 0x000000ffff727224 */ /* 0x000fe400078e0037 */
[----:B------:R-:W-:Y:S01]  /*eab0*/  IMAD.MOV.U32 R125, RZ, RZ, R117 ;  /* 0x000000ffff7d7224 */ /* 0x000fe200078e0075 */
[----:B------:R-:W-:Y:S01]  /*eac0*/  MOV R127, R40 ;  /* 0x00000028007f7202 */ /* 0x000fe20000000f00 */
[----:B------:R-:W-:Y:S01]  /*ead0*/  IMAD.MOV.U32 R124, RZ, RZ, R118 ;  /* 0x000000ffff7c7224 */ /* 0x000fe200078e0076 */
[----:B--2---:R-:W-:Y:S01]  /*eae0*/  HMMA.16816.F32.BF16 R60, R8, R24, R60 ;  /* 0x00000018083c723c */ /* 0x004fe2000004183c */
[----:B------:R-:W-:Y:S02]  /*eaf0*/  IMAD.MOV.U32 R118, RZ, RZ, R52 ;  /* 0x000000ffff767224 */ /* 0x000fe400078e0034 */
[----:B------:R-:W-:Y:S02]  /*eb00*/  IMAD.MOV.U32 R117, RZ, RZ, R54 ;  /* 0x000000ffff757224 */ /* 0x000fe400078e0036 */
[----:B------:R-:W-:-:S02]  /*eb10*/  IMAD.MOV.U32 R126, RZ, RZ, R41 ;  /* 0x000000ffff7e7224 */ /* 0x000fc400078e0029 */
[----:B---3--:R-:W-:Y:S01]  /*eb20*/  FFMA.FTZ R2, R146, c[0x0][0x2d0], -R6 ;  /* 0x0000b40092027a23 */ /* 0x008fe20000010806 */
[----:B------:R-:W-:Y:S01]  /*eb30*/  HMMA.16816.F32.BF16 R52, R8, R26, R44 ;  /* 0x0000001a0834723c */ /* 0x000fe2000004182c */
[----:B------:R-:W-:Y:S01]  /*eb40*/  LDSM.16.MT88.4 R24, [R205+0x1900] ;  /* 0x00190000cd18783b */ /* 0x000fe20000004200 */
[----:B------:R-:W-:Y:S01]  /*eb50*/  IMAD.MOV.U32 R113, RZ, RZ, R4 ;  /* 0x000000ffff717224 */ /* 0x000fe200078e0004 */
[----:B------:R2:W3:Y:S01]  /*eb60*/  MUFU.EX2 R196, R2 ;  /* 0x0000000200c47308 */ /* 0x0004e20000000800 */
[----:B------:R-:W-:-:S04]  /*eb70*/  IMAD.MOV.U32 R146, RZ, RZ, R192 ;  /* 0x000000ffff927224 */ /* 0x000fc800078e00c0 */
[C---:B------:R-:W-:Y:S08]  /*eb80*/  HMMA.16816.F32.BF16 R44, R8.reuse, R28, R48 ;  /* 0x0000001c082c723c */ /* 0x040ff00000041830 */
[----:B------:R-:W-:Y:S01]  /*eb90*/  HMMA.16816.F32.BF16 R40, R8, R30, R56 ;  /* 0x0000001e0828723c */ /* 0x000fe20000041838 */
[----:B------:R-:W3:Y:S01]  /*eba0*/  LDSM.16.MT88.4 R28, [R204+0x1900] ;  /* 0x00190000cc1c783b */ /* 0x000ee20000004200 */
[----:B--2---:R-:W-:-:S02]  /*ebb0*/  FFMA.FTZ R2, R145, c[0x0][0x2d0], -R6 ;  /* 0x0000b40091027a23 */ /* 0x004fc40000010806 */
[----:B------:R-:W-:Y:S02]  /*ebc0*/  IMAD.MOV.U32 R145, RZ, RZ, R195 ;  /* 0x000000ffff917224 */ /* 0x000fe400078e00c3 */
[----:B------:R2:W-:Y:S02]  /*ebd0*/  MUFU.EX2 R195, R2 ;  /* 0x0000000200c37308 */ /* 0x0005e40000000800 */
[C---:B------:R-:W-:Y:S08]  /*ebe0*/  HMMA.16816.F32.BF16 R72, R8.reuse, R32, R72 ;  /* 0x000000200848723c */ /* 0x040ff00000041848 */
[----:B------:R-:W-:Y:S01]  /*ebf0*/  HMMA.16816.F32.BF16 R64, R8, R34, R64 ;  /* 0x000000220840723c */ /* 0x000fe20000041840 */
[----:B------:R-:W-:Y:S01]  /*ec00*/  LDSM.16.MT88.4 R32, [R207+0x1900] ;  /* 0x00190000cf20783b */ /* 0x000fe20000004200 */
[----:B--2---:R-:W-:-:S06]  /*ec10*/  FFMA.FTZ R2, R147, c[0x0][0x2d0], -R6 ;  /* 0x0000b40093027a23 */ /* 0x004fcc0000010806 */
[C---:B----4-:R-:W-:Y:S01]  /*ec20*/  HMMA.16816.F32.BF16 R92, R8.reuse, R20, R104 ;  /* 0x00000014085c723c */ /* 0x050fe20000041868 */
[----:B------:R-:W-:Y:S02]  /*ec30*/  IMAD.MOV.U32 R147, RZ, RZ, R197 ;  /* 0x000000ffff937224 */ /* 0x000fe400078e00c5 */
[----:B------:R2:W4:Y:S05]  /*ec40*/  MUFU.EX2 R197, R2 ;  /* 0x0000000200c57308 */ /* 0x00052a0000000800 */
[C---:B------:R-:W-:Y:S01]  /*ec50*/  HMMA.16816.F32.BF16 R100, R8.reuse, R22, R120 ;  /* 0x000000160864723c */ /* 0x040fe20000041878 */
[----:B------:R-:W3:Y:S06]  /*ec60*/  LDSM.16.MT88.4 R20, [R208+0x1900] ;  /* 0x00190000d014783b */ /* 0x000eec0000004200 */
[----:B------:R-:W-:Y:S01]  /*ec70*/  IMAD.MOV.U32 R123, RZ, RZ, R163 ;  /* 0x000000ffff7b7224 */ /* 0x000fe200078e00a3 */
[----:B-1----:R-:W-:Y:S01]  /*ec80*/  HMMA.16816.F32.BF16 R84, R8, R12, R84 ;  /* 0x0000000c0854723c */ /* 0x002fe20000041854 */
[----:B------:R-:W-:-:S02]  /*ec90*/  IMAD.MOV.U32 R122, RZ, RZ, R162 ;  /* 0x000000ffff7a7224 */ /* 0x000fc400078e00a2 */
[----:B--2---:R-:W-:Y:S02]  /*eca0*/  FFMA.FTZ R2, R149, c[0x0][0x2d0], -R0 ;  /* 0x0000b40095027a23 */ /* 0x004fe40000010800 */
[----:B------:R-:W-:Y:S02]  /*ecb0*/  IMAD.MOV.U32 R149, RZ, RZ, R194 ;  /* 0x000000ffff957224 */ /* 0x000fe400078e00c2 */
[----:B------:R1:W-:Y:S01]  /*ecc0*/  MUFU.EX2 R194, R2 ;  /* 0x0000000200c27308 */ /* 0x0003e20000000800 */
[----:B------:R-:W-:Y:S01]  /*ecd0*/  HMMA.16816.F32.BF16 R68, R8, R14, R68 ;  /* 0x0000000e0844723c */ /* 0x000fe20000041844 */
[----:B------:R-:W2:Y:S01]  /*ece0*/  LDSM.16.MT88.4 R12, [R204+0x5900] ;  /* 0x00590000cc0c783b */ /* 0x000ea20000004200 */
[----:B------:R-:W-:Y:S02]  /*ecf0*/  IMAD.MOV.U32 R120, RZ, RZ, R160 ;  /* 0x000000ffff787224 */ /* 0x000fe400078e00a0 */
[----:B------:R-:W-:-:S04]  /*ed00*/  IMAD.MOV.U32 R121, RZ, RZ, R161 ;  /* 0x000000ffff797224 */ /* 0x000fc800078e00a1 */
[----:B-----5:R-:W-:Y:S01]  /*ed10*/  HMMA.16816.F32.BF16 R104, R8, R36, R128 ;  /* 0x000000240868723c */ /* 0x020fe20000041880 */
[----:B-1----:R-:W-:Y:S01]  /*ed20*/  FFMA.FTZ R2, R148, c[0x0][0x2d0], -R0 ;  /* 0x0000b40094027a23 */ /* 0x002fe20000010800 */
[----:B------:R-:W-:-:S06]  /*ed30*/  MOV R148, R193 ;  /* 0x000000c100947202 */ /* 0x000fcc0000000f00 */
[C---:B------:R-:W-:Y:S01]  /*ed40*/  HMMA.16816.F32.BF16 R108, R8.reuse, R38, R132 ;  /* 0x00000026086c723c */ /* 0x040fe20000041884 */
[----:B------:R1:W5:Y:S07]  /*ed50*/  MUFU.EX2 R193, R2 ;  /* 0x0000000200c17308 */ /* 0x00036e0000000800 */
[C---:B------:R-:W-:Y:S08]  /*ed60*/  HMMA.16816.F32.BF16 R96, R8.reuse, R16, R96 ;  /* 0x000000100860723c */ /* 0x040ff00000041860 */
[----:B------:R-:W-:Y:S01]  /*ed70*/  HMMA.16816.F32.BF16 R88, R8, R18, R88 ;  /* 0x000000120858723c */ /* 0x000fe20000041858 */
[----:B------:R-:W-:Y:S01]  /*ed80*/  LDSM.16.MT88.4 R16, [R204+0x2100] ;  /* 0x00210000cc10783b */ /* 0x000fe20000004200 */
[----:B-1----:R-:W-:Y:S01]  /*ed90*/  FFMA.FTZ R2, R150, c[0x0][0x2d0], -R0 ;  /* 0x0000b40096027a23 */ /* 0x002fe20000010800 */
[----:B------:R-:W-:Y:S01]  /*eda0*/  MOV R150, R144 ;  /* 0x0000009000967202 */ /* 0x000fe20000000f00 */
[----:B------:R-:W-:-:S02]  /*edb0*/  IMAD.MOV.U32 R144, RZ, RZ, R114 ;  /* 0x000000ffff907224 */ /* 0x000fc400078e0072 */
[----:B------:R1:W-:Y:S01]  /*edc0*/  MUFU.EX2 R4, R2 ;  /* 0x0000000200047308 */ /* 0x0003e20000000800 */
[----:B---3--:R-:W-:Y:S02]  /*edd0*/  F2FP.BF16.PACK_AB R8, R196, R198 ;  /* 0x000000c6c408723e */ /* 0x008fe400000010ff */
[----:B----4-:R-:W-:Y:S02]  /*ede0*/  F2FP.BF16.PACK_AB R10, R197, R195 ;  /* 0x000000c3c50a723e */ /* 0x010fe400000010ff */
[----:B-----5:R-:W-:Y:S01]  /*edf0*/  F2FP.BF16.PACK_AB R9, R193, R194 ;  /* 0x000000c2c109723e */ /* 0x020fe200000010ff */
[----:B-1----:R-:W-:-:S04]  /*ee00*/  FFMA.FTZ R2, R151, c[0x0][0x2d0], -R0 ;  /* 0x0000b40097027a23 */ /* 0x002fc80000010800 */
[----:B------:R-:W1:Y:S02]  /*ee10*/  MUFU.EX2 R192, R2 ;  /* 0x0000000200c07308 */ /* 0x000e640000000800 */
[----:B-1----:R-:W-:Y:S01]  /*ee20*/  F2FP.BF16.PACK_AB R11, R192, R4 ;  /* 0x00000004c00b723e */ /* 0x002fe200000010ff */
[----:B------:R-:W-:-:S05]  /*ee30*/  FFMA.FTZ R2, R153, c[0x0][0x2d0], -R6 ;  /* 0x0000b40099027a23 */ /* 0x000fca0000010806 */
[----:B------:R1:W-:Y:S01]  /*ee40*/  MUFU.EX2 R163, R2 ;  /* 0x0000000200a37308 */ /* 0x0003e20000000800 */
[C---:B------:R-:W-:Y:S08]  /*ee50*/  HMMA.16816.F32.BF16 R80, R8.reuse, R28, R80 ;  /* 0x0000001c0850723c */ /* 0x040ff00000041850 */
[----:B------:R-:W-:Y:S01]  /*ee60*/  HMMA.16816.F32.BF16 R56, R8, R30, R76 ;  /* 0x0000001e0838723c */ /* 0x000fe2000004184c */
[----:B------:R-:W3:Y:S01]  /*ee70*/  LDSM.16.MT88.4 R28, [R205+0x5900] ;  /* 0x00590000cd1c783b */ /* 0x000ee20000004200 */
[----:B-1----:R-:W-:-:S06]  /*ee80*/  FFMA.FTZ R2, R154, c[0x0][0x2d0], -R6 ;  /* 0x0000b4009a027a23 */ /* 0x002fcc0000010806 */
[C---:B------:R-:W-:Y:S01]  /*ee90*/  HMMA.16816.F32.BF16 R72, R8.reuse, R24, R72 ;  /* 0x000000180848723c */ /* 0x040fe20000041848 */
[----:B------:R1:W4:Y:S07]  /*eea0*/  MUFU.EX2 R162, R2 ;  /* 0x0000000200a27308 */ /* 0x00032e0000000800 */
[C---:B------:R-:W-:Y:S01]  /*eeb0*/  HMMA.16816.F32.BF16 R64, R8.reuse, R26, R64 ;  /* 0x0000001a0840723c */ /* 0x040fe20000041840 */
[----:B------:R-:W5:Y:S07]  /*eec0*/  LDSM.16.MT88.4 R24, [R208+0x5900] ;  /* 0x00590000d018783b */ /* 0x000f6e0000004200 */
[----:B------:R-:W-:Y:S01]  /*eed0*/  HMMA.16816.F32.BF16 R60, R8, R20, R60 ;  /* 0x00000014083c723c */ /* 0x000fe2000004183c */
[----:B-1----:R-:W-:-:S04]  /*eee0*/  FFMA.FTZ R2, R152, c[0x0][0x2d0], -R6 ;  /* 0x0000b40098027a23 */ /* 0x002fc80000010806 */
[----:B------:R1:W-:Y:S03]  /*eef0*/  MUFU.EX2 R160, R2 ;  /* 0x0000000200a07308 */ /* 0x0003e60000000800 */
[C---:B------:R-:W-:Y:S01]  /*ef00*/  HMMA.16816.F32.BF16 R52, R8.reuse, R22, R52 ;  /* 0x000000160834723c */ /* 0x040fe20000041834 */
[----:B------:R-:W4:Y:S07]  /*ef10*/  LDSM.16.MT88.4 R20, [R207+0x5900] ;  /* 0x00590000cf14783b */ /* 0x000f2e0000004200 */
[----:B------:R-:W-:Y:S01]  /*ef20*/  HMMA.16816.F32.BF16 R48, R8, R32, R44 ;  /* 0x000000200830723c */ /* 0x000fe2000004182c */
[----:B-1----:R-:W-:-:S07]  /*ef30*/  FFMA.FTZ R2, R155, c[0x0][0x2d0], -R6 ;  /* 0x0000b4009b027a23 */ /* 0x002fce0000010806 */
[C---:B------:R-:W-:Y:S01]  /*ef40*/  HMMA.16816.F32.BF16 R36, R8.reuse, R34, R40 ;  /* 0x000000220824723c */ /* 0x040fe20000041828 */
[----:B------:R-:W-:Y:S01]  /*ef50*/  LDSM.16.MT88.4 R32, [R208+0x2100] ;  /* 0x00210000d020783b */ /* 0x000fe20000004200 */
[----:B------:R1:W1:Y:S06]  /*ef60*/  MUFU.EX2 R161, R2 ;  /* 0x0000000200a17308 */ /* 0x00026c0000000800 */
[C---:B--2---:R-:W-:Y:S08]  /*ef70*/  HMMA.16816.F32.BF16 R44, R8.reuse, R12, R92 ;  /* 0x0000000c082c723c */ /* 0x044ff0000004185c */
[----:B------:R-:W-:Y:S01]  /*ef80*/  HMMA.16816.F32.BF16 R40, R8, R14, R100 ;  /* 0x0000000e0828723c */ /* 0x000fe20000041864 */
[----:B------:R-:W2:Y:S01]  /*ef90*/  LDSM.16.MT88.4 R12, [R205+0x2100] ;  /* 0x00210000cd0c783b */ /* 0x000ea20000004200 */
[----:B-1----:R-:W-:-:S02]  /*efa0*/  FFMA.FTZ R2, R156, c[0x0][0x2d0], -R0 ;  /* 0x0000b4009c027a23 */ /* 0x002fc40000010800 */
[----:B------:R-:W-:Y:S02]  /*efb0*/  IMAD.MOV.U32 R156, RZ, RZ, R120 ;  /* 0x000000ffff9c7224 */ /* 0x000fe400078e0078 */
[----:B------:R1:W-:Y:S01]  /*efc0*/  MUFU.EX2 R155, R2 ;  /* 0x00000002009b7308 */ /* 0x0003e20000000800 */
[----:B------:R-:W-:Y:S01]  /*efd0*/  IMAD.MOV.U32 R120, RZ, RZ, R149 ;  /* 0x000000ffff787224 */ /* 0x000fe200078e0095 */
[----:B---3--:R-:W-:Y:S01]  /*efe0*/  HMMA.16816.F32.BF16 R76, R8, R28, R104 ;  /* 0x0000001c084c723c */ /* 0x008fe20000041868 */
[----:B------:R-:W-:-:S07]  /*eff0*/  IMAD.MOV.U32 R149, RZ, RZ, R115 ;  /* 0x000000ffff957224 */ /* 0x000fce00078e0073 */
[----:B------:R-:W-:Y:S01]  /*f000*/  HMMA.16816.F32.BF16 R100, R8, R30, R108 ;  /* 0x0000001e0864723c */ /* 0x000fe2000004186c */
[----:B------:R-:W3:Y:S01]  /*f010*/  LDSM.16.MT88.4 R28, [R207+0x2100] ;  /* 0x00210000cf1c783b */ /* 0x000ee20000004200 */
[----:B-1----:R-:W-:Y:S02]  /*f020*/  FFMA.FTZ R2, R158, c[0x0][0x2d0], -R0 ;  /* 0x0000b4009e027a23 */ /* 0x002fe40000010800 */
[----:B------:R-:W-:-:S04]  /*f030*/  IMAD.MOV.U32 R158, RZ, RZ, R121 ;  /* 0x000000ffff9e7224 */ /* 0x000fc800078e0079 */
[C---:B-----5:R-:W-:Y:S01]  /*f040*/  HMMA.16816.F32.BF16 R108, R8.reuse, R26, R88 ;  /* 0x0000001a086c723c */ /* 0x060fe20000041858 */
[----:B------:R1:W5:Y:S01]  /*f050*/  MUFU.EX2 R154, R2 ;  /* 0x00000002009a7308 */ /* 0x0003620000000800 */
[----:B------:R-:W-:Y:S02]  /*f060*/  IMAD.MOV.U32 R121, RZ, RZ, R148 ;  /* 0x000000ffff797224 */ /* 0x000fe400078e0094 */
[----:B------:R-:W-:Y:S02]  /*f070*/  IMAD.MOV.U32 R148, RZ, RZ, R145 ;  /* 0x000000ffff947224 */ /* 0x000fe400078e0091 */
[----:B------:R-:W-:Y:S02]  /*f080*/  IMAD.MOV.U32 R145, RZ, RZ, R113 ;  /* 0x000000ffff917224 */ /* 0x000fe400078e0071 */
[C---:B----4-:R-:W-:Y:S08]  /*f090*/  HMMA.16816.F32.BF16 R104, R8.reuse, R20, R84 ;  /* 0x000000140868723c */ /* 0x050ff00000041854 */
[----:B------:R-:W-:Y:S01]  /*f0a0*/  HMMA.16816.F32.BF16 R92, R8, R22, R68 ;  /* 0x00000016085c723c */ /* 0x000fe20000041844 */
[----:B-1----:R-:W-:Y:S01]  /*f0b0*/  FFMA.FTZ R2, R159, c[0x0][0x2d0], -R0 ;  /* 0x0000b4009f027a23 */ /* 0x002fe20000010800 */
[----:B------:R-:W-:Y:S01]  /*f0c0*/  LDSM.16.MT88.4 R20, [R205+0x6100] ;  /* 0x00610000cd14783b */ /* 0x000fe20000004200 */
[----:B------:R-:W-:-:S02]  /*f0d0*/  IMAD.MOV.U32 R159, RZ, RZ, R122 ;  /* 0x000000ffff9f7224 */ /* 0x000fc400078e007a */
[----:B------:R-:W-:Y:S01]  /*f0e0*/  IMAD.MOV.U32 R122, RZ, RZ, R123 ;  /* 0x000000ffff7a7224 */ /* 0x000fe200078e007b */
[----:B------:R1:W-:Y:S01]  /*f0f0*/  MUFU.EX2 R153, R2 ;  /* 0x0000000200997308 */ /* 0x0003e20000000800 */
[----:B------:R-:W-:Y:S02]  /*f100*/  IMAD.MOV.U32 R123, RZ, RZ, R112 ;  /* 0x000000ffff7b7224 */ /* 0x000fe400078e0070 */
[----:B------:R-:W-:Y:S01]  /*f110*/  HMMA.16816.F32.BF16 R112, R8, R24, R96 ;  /* 0x000000180870723c */ /* 0x000fe20000041860 */
[----:B------:R-:W4:Y:S06]  /*f120*/  LDSM.16.MT88.4 R24, [R204+0x6100] ;  /* 0x00610000cc18783b */ /* 0x000f2c0000004200 */
[----:B------:R-:W-:-:S02]  /*f130*/  F2FP.BF16.PACK_AB R8, R162, R163 ;  /* 0x000000a3a208723e */ /* 0x000fc400000010ff */
[----:B------:R-:W-:Y:S02]  /*f140*/  F2FP.BF16.PACK_AB R10, R161, R160 ;  /* 0x000000a0a10a723e */ /* 0x000fe400000010ff */
[----:B-----5:R-:W-:Y:S01]  /*f150*/  F2FP.BF16.PACK_AB R9, R154, R155 ;  /* 0x0000009b9a09723e */ /* 0x020fe200000010ff */
[----:B-1----:R-:W-:Y:S02]  /*f160*/  FFMA.FTZ R2, R157, c[0x0][0x2d0], -R0 ;  /* 0x0000b4009d027a23 */ /* 0x002fe40000010800 */
[----:B------:R-:W-:Y:S02]  /*f170*/  IMAD.MOV.U32 R157, RZ, RZ, R146 ;  /* 0x000000ffff9d7224 */ /* 0x000fe400078e0092 */
[----:B------:R1:W5:Y:S02]  /*f180*/  MUFU.EX2 R152, R2 ;  /* 0x0000000200987308 */ /* 0x0003640000000800 */
[----:B-1----:R-:W-:Y:S01]  /*f190*/  FFMA.FTZ R2, R164, c[0x0][0x2d0], -R6 ;  /* 0x0000b400a4027a23 */ /* 0x002fe20000010806 */
[----:B-----5:R-:W-:Y:S01]  /*f1a0*/  F2FP.BF16.PACK_AB R11, R152, R153 ;  /* 0x00000099980b723e */ /* 0x020fe200000010ff */
[----:B------:R-:W-:-:S04]  /*f1b0*/  IMAD.MOV.U32 R164, RZ, RZ, R121 ;  /* 0x000000ffffa47224 */ /* 0x000fc800078e0079 */
[----:B------:R1:W-:Y:S02]  /*f1c0*/  MUFU.EX2 R151, R2 ;  /* 0x0000000200977308 */ /* 0x0003e40000000800 */
[C---:B------:R-:W-:Y:S08]  /*f1d0*/  HMMA.16816.F32.BF16 R96, R8.reuse, R16, R80 ;  /* 0x000000100860723c */ /* 0x040ff00000041850 */
[----:B------:R-:W-:Y:S01]  /*f1e0*/  HMMA.16816.F32.BF16 R88, R8, R18, R56 ;  /* 0x000000120858723c */ /* 0x000fe20000041838 */
[----:B------:R-:W5:Y:S01]  /*f1f0*/  LDSM.16.MT88.4 R16, [R208+0x6100] ;  /* 0x00610000d010783b */ /* 0x000f620000004200 */
[----:B-1----:R-:W-:-:S02]  /*f200*/  FFMA.FTZ R2, R166, c[0x0][0x2d0], -R6 ;  /* 0x0000b400a6027a23 */ /* 0x002fc40000010806 */
[----:B------:R-:W-:Y:S02]  /*f210*/  IMAD.MOV.U32 R166, RZ, RZ, R150 ;  /* 0x000000ffffa67224 */ /* 0x000fe400078e0096 */
[----:B------:R1:W1:Y:S02]  /*f220*/  MUFU.EX2 R150, R2 ;  /* 0x0000000200967308 */ /* 0x0002640000000800 */
[C---:B--2---:R-:W-:Y:S08]  /*f230*/  HMMA.16816.F32.BF16 R84, R8.reuse, R12, R72 ;  /* 0x0000000c0854723c */ /* 0x044ff00000041848 */
[----:B------:R-:W-:Y:S01]  /*f240*/  HMMA.16816.F32.BF16 R80, R8, R14, R64 ;  /* 0x0000000e0850723c */ /* 0x000fe20000041840 */
[----:B------:R-:W2:Y:S01]  /*f250*/  LDSM.16.MT88.4 R12, [R207+0x6100] ;  /* 0x00610000cf0c783b */ /* 0x000ea20000004200 */
[----:B-1----:R-:W-:-:S06]  /*f260*/  FFMA.FTZ R2, R165, c[0x0][0x2d0], -R6 ;  /* 0x0000b400a5027a23 */ /* 0x002fcc0000010806 */
[C---:B------:R-:W-:Y:S01]  /*f270*/  HMMA.16816.F32.BF16 R72, R8.reuse, R32, R60 ;  /* 0x000000200848723c */ /* 0x040fe2000004183c */
[----:B------:R-:W-:Y:S02]  /*f280*/  IMAD.MOV.U32 R165, RZ, RZ, R149 ;  /* 0x000000ffffa57224 */ /* 0x000fe400078e0095 */
[----:B------:R1:W-:Y:S05]  /*f290*/  MUFU.EX2 R149, R2 ;  /* 0x0000000200957308 */ /* 0x0003ea0000000800 */
[C---:B------:R-:W-:Y:S01]  /*f2a0*/  HMMA.16816.F32.BF16 R68, R8.reuse, R34, R52 ;  /* 0x000000220844723c */ /* 0x040fe20000041834 */
[----:B------:R-:W2:Y:S07]  /*f2b0*/  LDSM.16.MT88.4 R32, [R204+0x2900] ;  /* 0x00290000cc20783b */ /* 0x000eae0000004200 */
[----:B---3--:R-:W-:Y:S01]  /*f2c0*/  HMMA.16816.F32.BF16 R64, R8, R28, R48 ;  /* 0x0000001c0840723c */ /* 0x008fe20000041830 */
[----:B-1----:R-:W-:-:S02]  /*f2d0*/  FFMA.FTZ R2, R167, c[0x0][0x2d0], -R6 ;  /* 0x0000b400a7027a23 */ /* 0x002fc40000010806 */
[----:B------:R-:W-:Y:S02]  /*f2e0*/  IMAD.MOV.U32 R167, RZ, RZ, R148 ;  /* 0x000000ffffa77224 */ /* 0x000fe400078e0094 */
[----:B------:R1:W3:Y:S03]  /*f2f0*/  MUFU.EX2 R148, R2 ;  /* 0x0000000200947308 */ /* 0x0002e60000000800 */
[C---:B------:R-:W-:Y:S01]  /*f300*/  HMMA.16816.F32.BF16 R56, R8.reuse, R30, R36 ;  /* 0x0000001e0838723c */ /* 0x040fe20000041824 */
[----:B------:R-:W2:Y:S07]  /*f310*/  LDSM.16.MT88.4 R28, [R205+0x2900] ;  /* 0x00290000cd1c783b */ /* 0x000eae0000004200 */
[----:B----4-:R-:W-:Y:S01]  /*f320*/  HMMA.16816.F32.BF16 R44, R8, R24, R44 ;  /* 0x00000018082c723c */ /* 0x010fe2000004182c */
[----:B-1----:R-:W-:-:S07]  /*f330*/  FFMA.FTZ R2, R184, c[0x0][0x2d0], -R0 ;  /* 0x0000b400b8027a23 */ /* 0x002fce0000010800 */
[C---:B------:R-:W-:Y:S01]  /*f340*/  HMMA.16816.F32.BF16 R48, R8.reuse, R26, R40 ;  /* 0x0000001a0830723c */ /* 0x040fe20000041828 */
[----:B------:R-:W-:Y:S01]  /*f350*/  IMAD.MOV.U32 R184, RZ, RZ, R147 ;  /* 0x000000ffffb87224 */ /* 0x000fe200078e0093 */
[----:B------:R-:W1:Y:S01]  /*f360*/  LDSM.16.MT88.4 R24, [R208+0x2900] ;  /* 0x00290000d018783b */ /* 0x000e620000004200 */
[----:B------:R4:W-:Y:S05]  /*f370*/  MUFU.EX2 R147, R2 ;  /* 0x0000000200937308 */ /* 0x0009ea0000000800 */
[C---:B------:R-:W-:Y:S08]  /*f380*/  HMMA.16816.F32.BF16 R36, R8.reuse, R22, R100 ;  /* 0x000000160824723c */ /* 0x040ff00000041864 */
[----:B------:R-:W-:Y:S01]  /*f390*/  HMMA.16816.F32.BF16 R40, R8, R20, R76 ;  /* 0x000000140828723c */ /* 0x000fe2000004184c */
[----:B------:R-:W1:Y:S01]  /*f3a0*/  LDSM.16.MT88.4 R20, [R207+0x2900] ;  /* 0x00290000cf14783b */ /* 0x000e620000004200 */
[----:B----4-:R-:W-:-:S02]  /*f3b0*/  FFMA.FTZ R2, R186, c[0x0][0x2d0], -R0 ;  /* 0x0000b400ba027a23 */ /* 0x010fc40000010800 */
[----:B------:R-:W-:Y:S02]  /*f3c0*/  IMAD.MOV.U32 R186, RZ, RZ, R120 ;  /* 0x000000ffffba7224 */ /* 0x000fe400078e0078 */
[----:B------:R4:W1:Y:S02]  /*f3d0*/  MUFU.EX2 R146, R2 ;  /* 0x0000000200927308 */ /* 0x0008640000000800 */
[C---:B-----5:R-:W-:Y:S07]  /*f3e0*/  HMMA.16816.F32.BF16 R52, R8.reuse, R16, R112 ;  /* 0x000000100834723c */ /* 0x060fee0000041870 */
[----:B------:R-:W-:Y:S01]  /*f3f0*/  IMAD.MOV.U32 R115, RZ, RZ, R145 ;  /* 0x000000ffff737224 */ /* 0x000fe200078e0091 */
[----:B------:R-:W-:Y:S01]  /*f400*/  HMMA.16816.F32.BF16 R60, R8, R18, R108 ;  /* 0x00000012083c723c */ /* 0x000fe2000004186c */
[----:B------:R-:W-:Y:S01]  /*f410*/  LDSM.16.MT88.4 R16, [R205+0x6900] ;  /* 0x00690000cd10783b */ /* 0x000fe20000004200 */
[----:B------:R-:W-:-:S02]  /*f420*/  IMAD.MOV.U32 R114, RZ, RZ, R144 ;  /* 0x000000ffff727224 */ /* 0x000fc400078e0090 */
[----:B------:R-:W-:Y:S02]  /*f430*/  IMAD.MOV.U32 R112, RZ, RZ, R118 ;  /* 0x000000ffff707224 */ /* 0x000fe400078e0076 */
[----:B------:R-:W-:Y:S02]  /*f440*/  IMAD.MOV.U32 R113, RZ, RZ, R117 ;  /* 0x000000ffff717224 */ /* 0x000fe400078e0075 */
[----:B----4-:R-:W-:Y:S01]  /*f450*/  FFMA.FTZ R2, R185, c[0x0][0x2d0], -R0 ;  /* 0x0000b400b9027a23 */ /* 0x010fe20000010800 */
[C---:B--2---:R-:W-:Y:S01]  /*f460*/  HMMA.16816.F32.BF16 R104, R8.reuse, R12, R104 ;  /* 0x0000000c0868723c */ /* 0x044fe20000041868 */
[----:B------:R-:W-:Y:S02]  /*f470*/  IMAD.MOV.U32 R185, RZ, RZ, R122 ;  /* 0x000000ffffb97224 */ /* 0x000fe400078e007a */
[----:B------:R2:W-:Y:S05]  /*f480*/  MUFU.EX2 R135, R2 ;  /* 0x0000000200877308 */ /* 0x0005ea0000000800 */
[----:B------:R-:W-:Y:S01]  /*f490*/  HMMA.16816.F32.BF16 R100, R8, R14, R92 ;  /* 0x0000000e0864723c */ /* 0x000fe2000004185c */
[----:B------:R-:W4:Y:S06]  /*f4a0*/  LDSM.16.MT88.4 R12, [R204+0x6900] ;  /* 0x00690000cc0c783b */ /* 0x000f2c0000004200 */
[----:B------:R-:W-:-:S02]  /*f4b0*/  F2FP.BF16.PACK_AB R8, R150, R151 ;  /* 0x000000979608723e */ /* 0x000fc400000010ff */
[----:B---3--:R-:W-:Y:S01]  /*f4c0*/  F2FP.BF16.PACK_AB R10, R148, R149 ;  /* 0x00000095940a723e */ /* 0x008fe200000010ff */
[----:B--2---:R-:W-:Y:S01]  /*f4d0*/  FFMA.FTZ R2, R187, c[0x0][0x2d0], -R0 ;  /* 0x0000b400bb027a23 */ /* 0x004fe20000010800 */
[----:B-1----:R-:W-:Y:S02]  /*f4e0*/  F2FP.BF16.PACK_AB R9, R146, R147 ;  /* 0x000000939209723e */ /* 0x002fe400000010ff */
[----:B------:R-:W-:Y:S01]  /*f4f0*/  MOV R187, R123 ;  /* 0x0000007b00bb7202 */ /* 0x000fe20000000f00 */
[----:B------:R-:W1:Y:S02]  /*f500*/  MUFU.EX2 R134, R2 ;  /* 0x0000000200867308 */ /* 0x000e640000000800 */
[----:B-1----:R-:W-:Y:S01]  /*f510*/  F2FP.BF16.PACK_AB R11, R134, R135 ;  /* 0x00000087860b723e */ /* 0x002fe200000010ff */
[----:B------:R-:W-:Y:S02]  /*f520*/  FFMA.FTZ R2, R199, c[0x0][0x2d0], -R6 ;  /* 0x0000b400c7027a23 */ /* 0x000fe40000010806 */
[----:B------:R-:W-:-:S03]  /*f530*/  IMAD.MOV.U32 R199, RZ, RZ, R233 ;  /* 0x000000ffffc77224 */ /* 0x000fc600078e00e9 */
[----:B------:R1:W-:Y:S01]  /*f540*/  MUFU.EX2 R133, R2 ;  /* 0x0000000200857308 */ /* 0x0003e20000000800 */
[C---:B------:R-:W-:Y:S08]  /*f550*/  HMMA.16816.F32.BF16 R120, R8.reuse, R32, R96 ;  /* 0x000000200878723c */ /* 0x040ff00000041860 */
[----:B------:R-:W-:Y:S01]  /*f560*/  HMMA.16816.F32.BF16 R108, R8, R34, R88 ;  /* 0x00000022086c723c */ /* 0x000fe20000041858 */
[----:B------:R-:W-:Y:S01]  /*f570*/  LDSM.16.MT88.4 R32, [R207+0x6900] ;  /* 0x00690000cf20783b */ /* 0x000fe20000004200 */
[----:B-1----:R-:W-:-:S06]  /*f580*/  FFMA.FTZ R2, R227, c[0x0][0x2d0], -R6 ;  /* 0x0000b400e3027a23 */ /* 0x002fcc0000010806 */
[C---:B------:R-:W-:Y:S01]  /*f590*/  HMMA.16816.F32.BF16 R96, R8.reuse, R28, R84 ;  /* 0x0000001c0860723c */ /* 0x040fe20000041854 */
[----:B------:R1:W2:Y:S07]  /*f5a0*/  MUFU.EX2 R145, R2 ;  /* 0x0000000200917308 */ /* 0x0002ae0000000800 */
[C---:B------:R-:W-:Y:S08]  /*f5b0*/  HMMA.16816.F32.BF16 R84, R8.reuse, R24, R72 ;  /* 0x000000180854723c */ /* 0x040ff00000041848 */
[----:B------:R-:W-:Y:S01]  /*f5c0*/  HMMA.16816.F32.BF16 R88, R8, R26, R68 ;  /* 0x0000001a0858723c */ /* 0x000fe20000041844 */
[----:B------:R-:W3:Y:S01]  /*f5d0*/  LDSM.16.MT88.4 R24, [R208+0x6900] ;  /* 0x00690000d018783b */ /* 0x000ee20000004200 */
[----:B-1----:R-:W-:-:S04]  /*f5e0*/  FFMA.FTZ R2, R228, c[0x0][0x2d0], -R6 ;  /* 0x0000b400e4027a23 */ /* 0x002fc80000010806 */
[----:B------:R1:W-:Y:S02]  /*f5f0*/  MUFU.EX2 R144, R2 ;  /* 0x0000000200907308 */ /* 0x0003e40000000800 */
[C---:B------:R-:W-:Y:S01]  /*f600*/  HMMA.16816.F32.BF16 R92, R8.reuse, R30, R80 ;  /* 0x0000001e085c723c */ /* 0x040fe20000041850 */
[----:B------:R-:W-:Y:S07]  /*f610*/  LDSM.16.MT88.4 R28, [R204+0x3100] ;  /* 0x00310000cc1c783b */ /* 0x000fee0000004200 */
[----:B------:R-:W-:Y:S01]  /*f620*/  HMMA.16816.F32.BF16 R80, R8, R20, R64 ;  /* 0x000000140850723c */ /* 0x000fe20000041840 */
[----:B-1----:R-:W-:-:S07]  /*f630*/  FFMA.FTZ R2, R229, c[0x0][0x2d0], -R6 ;  /* 0x0000b400e5027a23 */ /* 0x002fce0000010806 */
[C---:B----4-:R-:W-:Y:S01]  /*f640*/  HMMA.16816.F32.BF16 R64, R8.reuse, R14, R48 ;  /* 0x0000000e0840723c */ /* 0x050fe20000041830 */
[----:B------:R1:W4:Y:S07]  /*f650*/  MUFU.EX2 R233, R2 ;  /* 0x0000000200e97308 */ /* 0x00032e0000000800 */
[C---:B------:R-:W-:Y:S01]  /*f660*/  HMMA.16816.F32.BF16 R72, R8.reuse, R12, R44 ;  /* 0x0000000c0848723c */ /* 0x040fe2000004182c */
[----:B------:R-:W-:Y:S07]  /*f670*/  LDSM.16.MT88.4 R12, [R207+0x3100] ;  /* 0x00310000cf0c783b */ /* 0x000fee0000004200 */
[----:B------:R-:W-:Y:S01]  /*f680*/  HMMA.16816.F32.BF16 R76, R8, R22, R56 ;  /* 0x00000016084c723c */ /* 0x000fe20000041838 */
[----:B------:R-:W-:Y:S01]  /*f690*/  LDSM.16.MT88.4 R20, [R205+0x3100] ;  /* 0x00310000cd14783b */ /* 0x000fe20000004200 */
[----:B-1----:R-:W-:-:S04]  /*f6a0*/  FFMA.FTZ R2, R230, c[0x0][0x2d0], -R0 ;  /* 0x0000b400e6027a23 */ /* 0x002fc80000010800 */
[----:B------:R1:W-:Y:S02]  /*f6b0*/  MUFU.EX2 R132, R2 ;  /* 0x0000000200847308 */ /* 0x0003e40000000800 */
[C---:B---3--:R-:W-:Y:S08]  /*f6c0*/  HMMA.16816.F32.BF16 R48, R8.reuse, R24, R52 ;  /* 0x000000180830723c */ /* 0x048ff00000041834 */
[----:B------:R-:W-:Y:S01]  /*f6d0*/  HMMA.16816.F32.BF16 R52, R8, R26, R60 ;  /* 0x0000001a0834723c */ /* 0x000fe2000004183c */
[----:B------:R-:W3:Y:S01]  /*f6e0*/  LDSM.16.MT88.4 R24, [R204+0x7100] ;  /* 0x00710000cc18783b */ /* 0x000ee20000004200 */
[----:B-1----:R-:W-:-:S06]  /*f6f0*/  FFMA.FTZ R2, R231, c[0x0][0x2d0], -R0 ;  /* 0x0000b400e7027a23 */ /* 0x002fcc0000010800 */
[C---:B------:R-:W-:Y:S01]  /*f700*/  HMMA.16816.F32.BF16 R56, R8.reuse, R16, R40 ;  /* 0x000000100838723c */ /* 0x040fe20000041828 */
[----:B------:R1:W5:Y:S07]  /*f710*/  MUFU.EX2 R118, R2 ;  /* 0x0000000200767308 */ /* 0x00036e0000000800 */
[C---:B------:R-:W-:Y:S01]  /*f720*/  HMMA.16816.F32.BF16 R40, R8.reuse, R18, R36 ;  /* 0x000000120828723c */ /* 0x040fe20000041824 */
[----:B------:R-:W3:Y:S07]  /*f730*/  LDSM.16.MT88.4 R16, [R208+0x3100] ;  /* 0x00310000d010783b */ /* 0x000eee0000004200 */
[----:B------:R-:W-:Y:S01]  /*f740*/  HMMA.16816.F32.BF16 R44, R8, R32, R104 ;  /* 0x00000020082c723c */ /* 0x000fe20000041868 */
[----:B------:R-:W-:Y:S01]  /*f750*/  LDSM.16.MT88.4 R104, [R205+0x7900] ;  /* 0x00790000cd68783b */ /* 0x000fe20000004200 */
[----:B-1----:R-:W-:-:S04]  /*f760*/  FFMA.FTZ R2, R232, c[0x0][0x2d0], -R0 ;  /* 0x0000b400e8027a23 */ /* 0x002fc80000010800 */
[----:B------:R1:W-:Y:S02]  /*f770*/  MUFU.EX2 R117, R2 ;  /* 0x0000000200757308 */ /* 0x0003e40000000800 */
[----:B------:R-:W-:Y:S01]  /*f780*/  HMMA.16816.F32.BF16 R36, R8, R34, R100 ;  /* 0x000000220824723c */ /* 0x000fe20000041864 */
[----:B------:R-:W3:Y:S06]  /*f790*/  LDSM.16.MT88.4 R32, [R205+0x7100] ;  /* 0x00710000cd20783b */ /* 0x000eec0000004200 */
[----:B--2---:R-:W-:Y:S02]  /*f7a0*/  F2FP.BF16.PACK_AB R8, R145, R133 ;  /* 0x000000859108723e */ /* 0x004fe400000010ff */
[----:B----4-:R-:W-:-:S02]  /*f7b0*/  F2FP.BF16.PACK_AB R10, R233, R144 ;  /* 0x00000090e90a723e */ /* 0x010fc400000010ff */
[----:B-----5:R-:W-:Y:S01]  /*f7c0*/  F2FP.BF16.PACK_AB R9, R118, R132 ;  /* 0x000000847609723e */ /* 0x020fe200000010ff */
[----:B-1----:R-:W-:-:S04]  /*f7d0*/  FFMA.FTZ R2, R235, c[0x0][0x2d0], -R0 ;  /* 0x0000b400eb027a23 */ /* 0x002fc80000010800 */
[----:B------:R1:W2:Y:S02]  /*f7e0*/  MUFU.EX2 R62, R2 ;  /* 0x00000002003e7308 */ /* 0x0002a40000000800 */
[----:B-1----:R-:W-:Y:S01]  /*f7f0*/  FFMA.FTZ R2, R252, c[0x0][0x2d0], -R6 ;  /* 0x0000b400fc027a23 */ /* 0x002fe20000010806 */
[----:B--2---:R-:W-:-:S05]  /*f800*/  F2FP.BF16.PACK_AB R11, R62, R117 ;  /* 0x000000753e0b723e */ /* 0x004fca00000010ff */
[----:B------:R1:W-:Y:S02]  /*f810*/  MUFU.EX2 R61, R2 ;  /* 0x00000002003d7308 */ /* 0x0003e40000000800 */
[C---:B---3--:R-:W-:Y:S08]  /*f820*/  HMMA.16816.F32.BF16 R64, R8.reuse, R26, R64 ;  /* 0x0000001a0840723c */ /* 0x048ff00000041840 */
[----:B------:R-:W-:Y:S01]  /*f830*/  HMMA.16816.F32.BF16 R128, R8, R24, R72 ;  /* 0x000000180880723c */ /* 0x000fe20000041848 */
[----:B------:R-:W-:Y:S01]  /*f840*/  LDSM.16.MT88.4 R72, [R205+0x3900] ;  /* 0x00390000cd48783b */ /* 0x000fe20000004200 */
[----:B-1----:R-:W-:-:S02]  /*f850*/  FFMA.FTZ R2, R199, c[0x0][0x2d0], -R6 ;  /* 0x0000b400c7027a23 */ /* 0x002fc40000010806 */
[----:B------:R-:W-:Y:S02]  /*f860*/  IMAD.MOV.U32 R199, RZ, RZ, R112 ;  /* 0x000000ffffc77224 */ /* 0x000fe400078e0070 */
[----:B------:R1:W-:Y:S01]  /*f870*/  MUFU.EX2 R60, R2 ;  /* 0x00000002003c7308 */ /* 0x0003e20000000800 */
[----:B------:R-:W-:Y:S01]  /*f880*/  IMAD.MOV.U32 R112, RZ, RZ, R113 ;  /* 0x000000ffff707224 */ /* 0x000fe200078e0071 */
[C---:B------:R-:W-:Y:S01]  /*f890*/  HMMA.16816.F32.BF16 R68, R8.reuse, R20, R96 ;  /* 0x000000140844723c */ /* 0x040fe20000041860 */
[----:B------:R-:W-:Y:S01]  /*f8a0*/  IMAD.MOV.U32 R113, RZ, RZ, R114 ;  /* 0x000000ffff717224 */ /* 0x000fe200078e0072 */
[----:B------:R-:W-:Y:S01]  /*f8b0*/  LDSM.16.MT88.4 R96, [R204+0x7900] ;  /* 0x00790000cc60783b */ /* 0x000fe20000004200 */
[----:B------:R-:W-:Y:S02]  /*f8c0*/  IMAD.MOV.U32 R114, RZ, RZ, R115 ;  /* 0x000000ffff727224 */ /* 0x000fe400078e0073 */
[----:B------:R-:W-:Y:S02]  /*f8d0*/  IMAD.MOV.U32 R115, RZ, RZ, R187 ;  /* 0x000000ffff737224 */ /* 0x000fe400078e00bb */
[----:B------:R-:W-:Y:S01]  /*f8e0*/  IMAD.MOV.U32 R187, RZ, RZ, R185 ;  /* 0x000000ffffbb7224 */ /* 0x000fe200078e00b9 */
[----:B------:R-:W-:Y:S01]  /*f8f0*/  HMMA.16816.F32.BF16 R20, R8, R22, R92 ;  /* 0x000000160814723c */ /* 0x000fe2000004185c */
[----:B------:R-:W-:Y:S01]  /*f900*/  IMAD.MOV.U32 R185, RZ, RZ, R186 ;  /* 0x000000ffffb97224 */ /* 0x000fe200078e00ba */
[----:B------:R-:W-:Y:S01]  /*f910*/  MOV R186, R184 ;  /* 0x000000b800ba7202 */ /* 0x000fe20000000f00 */
[----:B------:R-:W-:-:S02]  /*f920*/  IMAD.MOV.U32 R184, RZ, RZ, R167 ;  /* 0x000000ffffb87224 */ /* 0x000fc400078e00a7 */
[----:B------:R-:W-:Y:S02]  /*f930*/  IMAD.MOV.U32 R167, RZ, RZ, R165 ;  /* 0x000000ffffa77224 */ /* 0x000fe400078e00a5 */
[----:B-1----:R-:W-:Y:S01]  /*f940*/  FFMA.FTZ R2, R158, c[0x0][0x2d0], -R6 ;  /* 0x0000b4009e027a23 */ /* 0x002fe20000010806 */
[C---:B------:R-:W-:Y:S01]  /*f950*/  HMMA.16816.F32.BF16 R100, R8.reuse, R12, R80 ;  /* 0x0000000c0864723c */ /* 0x040fe20000041850 */
[----:B------:R-:W-:Y:S01]  /*f960*/  IMAD.MOV.U32 R165, RZ, RZ, R159 ;  /* 0x000000ffffa57224 */ /* 0x000fe200078e009f */
[----:B------:R-:W-:Y:S01]  /*f970*/  LDSM.16.MT88.4 R80, [R208+0x3900] ;  /* 0x00390000d050783b */ /* 0x000fe20000004200 */
[----:B------:R1:W-:Y:S01]  /*f980*/  MUFU.EX2 R26, R2 ;  /* 0x00000002001a7308 */ /* 0x0003e20000000800 */
[----:B------:R-:W-:Y:S02]  /*f990*/  IMAD.MOV.U32 R159, RZ, RZ, R124 ;  /* 0x000000ffff9f7224 */ /* 0x000fe400078e007c */
[----:B------:R-:W-:Y:S02]  /*f9a0*/  IMAD.MOV.U32 R158, RZ, RZ, R125 ;  /* 0x000000ffff9e7224 */ /* 0x000fe400078e007d */
[----:B------:R-:W-:Y:S01]  /*f9b0*/  IMAD.MOV.U32 R228, RZ, RZ, R113 ;  /* 0x000000ffffe47224 */ /* 0x000fe200078e0071 */
[----:B------:R-:W-:Y:S01]  /*f9c0*/  HMMA.16816.F32.BF16 R120, R8, R28, R120 ;  /* 0x0000001c0878723c */ /* 0x000fe20000041878 */
[----:B------:R-:W-:-:S02]  /*f9d0*/  IMAD.MOV.U32 R229, RZ, RZ, R114 ;  /* 0x000000ffffe57224 */ /* 0x000fc400078e0072 */
[----:B------:R-:W-:-:S05]  /*f9e0*/  IMAD.MOV.U32 R227, RZ, RZ, R115 ;  /* 0x000000ffffe37224 */ /* 0x000fca00078e0073 */
[----:B------:R-:W-:Y:S01]  /*f9f0*/  HMMA.16816.F32.BF16 R92, R8, R18, R88 ;  /* 0x00000012085c723c */ /* 0x000fe20000041858 */
[----:B------:R-:W-:Y:S01]  /*fa00*/  LDSM.16.MT88.4 R88, [R207+0x3900] ;  /* 0x00390000cf58783b */ /* 0x000fe20000004200 */
[----:B-1----:R-:W-:-:S04]  /*fa10*/  FFMA.FTZ R2, R126, c[0x0][0x2d0], -R6 ;  /* 0x0000b4007e027a23 */ /* 0x002fc80000010806 */
[----:B------:R1:W2:Y:S02]  /*fa20*/  MUFU.EX2 R25, R2 ;  /* 0x0000000200197308 */ /* 0x0002a40000000800 */
[C---:B------:R-:W-:Y:S08]  /*fa30*/  HMMA.16816.F32.BF16 R28, R8.reuse, R30, R108 ;  /* 0x0000001e081c723c */ /* 0x040ff0000004186c */
[----:B------:R-:W-:Y:S01]  /*fa40*/  HMMA.16816.F32.BF16 R84, R8, R16, R84 ;  /* 0x000000100854723c */ /* 0x000fe20000041854 */
[----:B------:R-:W3:Y:S01]  /*fa50*/  LDSM.16.MT88.4 R16, [R208+0x7100] ;  /* 0x00710000d010783b */ /* 0x000ee20000004200 */
[----:B-1----:R-:W-:Y:S01]  /*fa60*/  FFMA.FTZ R2, R127, c[0x0][0x2d0], -R0 ;  /* 0x0000b4007f027a23 */ /* 0x002fe20000010800 */
[----:B--2---:R-:W-:-:S05]  /*fa70*/  F2FP.BF16.PACK_AB R114, R25, R26 ;  /* 0x0000001a1972723e */ /* 0x004fca00000010ff */
[C---:B------:R-:W-:Y:S01]  /*fa80*/  HMMA.16816.F32.BF16 R108, R8.reuse, R14, R76 ;  /* 0x0000000e086c723c */ /* 0x040fe2000004184c */
[----:B------:R-:W1:Y:S01]  /*fa90*/  LDSM.16.MT88.4 R12, [R207+0x7100] ;  /* 0x00710000cf0c783b */ /* 0x000e620000004200 */
[----:B------:R2:W-:Y:S03]  /*faa0*/  MUFU.EX2 R24, R2 ;  /* 0x0000000200187308 */ /* 0x0005e60000000800 */
[----:B------:R-:W4:Y:S03]  /*fab0*/  LDSM.16.MT88.4 R124, [R204+0x3900] ;  /* 0x00390000cc7c783b */ /* 0x000f260000004200 */
[C---:B------:R-:W-:Y:S08]  /*fac0*/  HMMA.16816.F32.BF16 R56, R8.reuse, R32, R56 ;  /* 0x000000200838723c */ /* 0x040ff00000041838 */
[----:B------:R-:W-:Y:S01]  /*fad0*/  HMMA.16816.F32.BF16 R40, R8, R34, R40 ;  /* 0x000000220828723c */ /* 0x000fe20000041828 */
[----:B--2---:R-:W-:-:S04]  /*fae0*/  FFMA.FTZ R2, R7, c[0x0][0x2d0], -R0 ;  /* 0x0000b40007027a23 */ /* 0x004fc80000010800 */
[----:B------:R2:W5:Y:S03]  /*faf0*/  MUFU.EX2 R7, R2 ;  /* 0x0000000200077308 */ /* 0x0005660000000800 */
[----:B---3--:R-:W-:Y:S01]  /*fb00*/  HMMA.16816.F32.BF16 R48, R8, R16, R48 ;  /* 0x000000100830723c */ /* 0x008fe20000041830 */
[--C-:B--2---:R-:W-:Y:S01]  /*fb10*/  FFMA.FTZ R2, R199, c[0x0][0x2d0], -R0.reuse ;  /* 0x0000b400c7027a23 */ /* 0x104fe20000010800 */
[----:B-----5:R-:W-:Y:S01]  /*fb20*/  F2FP.BF16.PACK_AB R113, R7, R24 ;  /* 0x000000180771723e */ /* 0x020fe200000010ff */
[----:B------:R-:W-:-:S05]  /*fb30*/  FFMA.FTZ R0, R159, c[0x0][0x2d0], -R0 ;  /* 0x0000b4009f007a23 */ /* 0x000fca0000010800 */
[----:B------:R-:W-:Y:S01]  /*fb40*/  HMMA.16816.F32.BF16 R52, R8, R18, R52 ;  /* 0x000000120834723c */ /* 0x000fe20000041834 */
[----:B------:R-:W-:Y:S01]  /*fb50*/  IMAD.MOV.U32 R199, RZ, RZ, R112 ;  /* 0x000000ffffc77224 */ /* 0x000fe200078e0070 */
[----:B------:R2:W-:Y:S01]  /*fb60*/  MUFU.EX2 R6, R2 ;  /* 0x0000000200067308 */ /* 0x0005e20000000800 */
[----:B------:R-:W-:Y:S01]  /*fb70*/  IMAD.MOV.U32 R159, RZ, RZ, R158 ;  /* 0x000000ffff9f7224 */ /* 0x000fe200078e009e */
[----:B------:R-:W-:Y:S01]  /*fb80*/  F2FP.BF16.PACK_AB R112, R60, R61 ;  /* 0x0000003d3c70723e */ /* 0x000fe200000010ff */
[----:B------:R-:W-:-:S03]  /*fb90*/  IMAD.MOV.U32 R158, RZ, RZ, R5 ;  /* 0x000000ffff9e7224 */ /* 0x000fc600078e0005 */
[C---:B-1----:R-:W-:Y:S02]  /*fba0*/  HMMA.16816.F32.BF16 R44, R8.reuse, R12, R44 ;  /* 0x0000000c082c723c */ /* 0x042fe4000004182c */
[----:B------:R1:W3:Y:S06]  /*fbb0*/  MUFU.EX2 R5, R0 ;  /* 0x0000000000057308 */ /* 0x0002ec0000000800 */
[----:B------:R-:W-:Y:S01]  /*fbc0*/  HMMA.16816.F32.BF16 R36, R8, R14, R36 ;  /* 0x0000000e0824723c */ /* 0x000fe20000041824 */
[----:B------:R-:W-:Y:S01]  /*fbd0*/  LDSM.16.MT88.4 R8, [R207+0x7900] ;  /* 0x00790000cf08783b */ /* 0x000fe20000004200 */
[----:B--2---:R-:W-:-:S04]  /*fbe0*/  FADD.FTZ R2, R199, R227 ;  /* 0x000000e3c7027221 */ /* 0x004fc80000010000 */
[----:B------:R-:W-:Y:S02]  /*fbf0*/  FADD.FTZ R2, R185, R2 ;  /* 0x00000002b9027221 */ /* 0x000fe40000010000 */
[----:B-1----:R-:W-:Y:S01]  /*fc00*/  FADD.FTZ R0, R228, R229 ;  /* 0x000000e5e4007221 */ /* 0x002fe20000010000 */
[----:B---3--:R-:W-:Y:S01]  /*fc10*/  F2FP.BF16.PACK_AB R115, R5, R6 ;  /* 0x000000060573723e */ /* 0x008fe200000010ff */
        /* <DEDUP_REMOVED lines=15> */
[----:B------:R-:W-:Y:S01]  /*fd10*/  FADD.FTZ R2, R237, R2 ;  /* 0x00000002ed027221 */ /* 0x000fe20000010000 */
[----:B------:R-:W1:Y:S01]  /*fd20*/  LDSM.16.MT88.4 R108, [R208+0x7900] ;  /* 0x00790000d06c783b */ /* 0x000e620000004200 */
        /* <DEDUP_REMOVED lines=13> */
[----:B----4-:R-:W-:Y:S03]  /*fe00*/  HMMA.16816.F32.BF16 R120, R112, R124, R120 ;  /* 0x0000007c7078723c */ /* 0x010fe60000041878 */
[----:B------:R-:W-:-:S04]  /*fe10*/  FADD.FTZ R0, R195, R0 ;  /* 0x00000000c3007221 */ /* 0x000fc80000010000 */
        /* <DEDUP_REMOVED lines=42> */
[----:B------:R-:W-:-:S07]  /*100c0*/  FADD.FTZ R234, R5, R234 ;  /* 0x000000ea05ea7221 */ /* 0x000fce0000010000 */
[----:B------:R-:W-:Y:S01]  /*100d0*/  HMMA.16816.F32.BF16 R112, R112, R10, R36 ;  /* 0x0000000a7070723c */ /* 0x000fe20000041824 */
[----:B------:R-:W-:Y:S07]  /*100e0*/  @!P6 BRA `(.L_x_133) ;  /* 0x000035800000e947 */ /* 0x000fee0003800000 */
[----:B------:R-:W2:Y:S04]  /*100f0*/  LDL R156, [R1] ;  /* 0x00000000019c7983 */ /* 0x000ea80000100800 */
[----:B------:R-:W3:Y:S01]  /*10100*/  LDL.LU R158, [R1+0x4] ;  /* 0x00000400019e7983 */ /* 0x000ee20000300800 */
[----:B------:R-:W-:Y:S01]  /*10110*/  MOV R250, c[0x0][0x208] ;  /* 0x0000820000fa7a02 */ /* 0x000fe20000000f00 */
[----:B------:R-:W-:Y:S01]  /*10120*/  IMAD.MOV.U32 R118, RZ, RZ, R3 ;  /* 0x000000ffff767224 */ /* 0x000fe200078e0003 */
[----:B------:R-:W-:Y:S01]  /*10130*/  IADD3 R240, P1, R244, 0x40, RZ ;  /* 0x00000040f4f07810 */ /* 0x000fe20007f3e0ff */
[----:B------:R-:W-:Y:S01]  /*10140*/  IMAD.MOV.U32 R117, RZ, RZ, R116 ;  /* 0x000000ffff757224 */ /* 0x000fe200078e0074 */
[----:B------:R-:W-:Y:S01]  /*10150*/  IADD3 R238, P0, R246, 0x40, RZ ;  /* 0x00000040f6ee7810 */ /* 0x000fe20007f1e0ff */
[----:B------:R-:W-:Y:S01]  /*10160*/  IMAD.SHL.U32 R250, R250, 0x40, RZ ;  /* 0x00000040fafa7824 */ /* 0x000fe200078e00ff */
[----:B------:R-:W-:Y:S01]  /*10170*/  MOV R251, c[0x0][0x1e0] ;  /* 0x0000780000fb7a02 */ /* 0x000fe20000000f00 */
[----:B------:R-:W-:Y:S01]  /*10180*/  IMAD.X R239, RZ, RZ, R241, P1 ;  /* 0x000000ffffef7224 */ /* 0x000fe200008e06f1 */
[----:B------:R-:W-:Y:S01]  /*10190*/  ULDC.64 UR4, c[0x0][0x118] ;  /* 0x0000460000047ab9 */ /* 0x000fe20000000a00 */
[----:B------:R-:W-:Y:S01]  /*101a0*/  IMAD.X R237, RZ, RZ, R243, P0 ;  /* 0x000000ffffed7224 */ /* 0x000fe200000e06f3 */
[----:B------:R-:W-:-:S02]  /*101b0*/  IADD3 R236, P2, R250, 0x80, RZ ;  /* 0x00000080faec7810 */ /* 0x000fc40007f5e0ff */
[----:B------:R-:W-:Y:S02]  /*101c0*/  SHF.L.U32 R252, R251, 0x6, RZ ;  /* 0x00000006fbfc7819 */ /* 0x000fe400000006ff */
[----:B--2---:R-:W-:Y:S02]  /*101d0*/  IADD3.X R235, RZ, R156, RZ, P2, !PT ;  /* 0x0000009cffeb7210 */ /* 0x004fe400017fe4ff */
[----:B---3--:R-:W-:Y:S02]  /*101e0*/  LEA.HI.SX32 R227, R158, 0xfffffffe, 0x19 ;  /* 0xfffffffe9ee37811 */ /* 0x008fe400078fcaff */
.L_x_134:
[----:B------:R-:W-:Y:S04]  /*101f0*/  DEPBAR.LE SB0, 0x0 ;  /* 0x000080000000791a */ /* 0x000fe80000000000 */
[----:B------:R-:W-:Y:S01]  /*10200*/  BAR.SYNC.DEFER_BLOCKING 0x0 ;  /* 0x0000000000007b1d */ /* 0x000fe20000010000 */
[----:B------:R-:W-:Y:S01]  /*10210*/  SHF.R.S32.HI R0, RZ, 0x1f, R227 ;  /* 0x0000001fff007819 */ /* 0x000fe200000114e3 */
[C---:B------:R-:W-:Y:S01]  /*10220*/  IMAD.WIDE.U32 R156, R227.reuse, c[0x0][0x208], RZ ;  /* 0x00008200e39c7a25 */ /* 0x040fe200078e00ff */
[----:B------:R-:W-:Y:S02]  /*10230*/  MOV R193, 0x6 ;  /* 0x0000000600c17802 */ /* 0x000fe40000000f00 */
[----:B------:R-:W-:Y:S01]  /*10240*/  MOV R192, c[0x0][0x208] ;  /* 0x0000820000c07a02 */ /* 0x000fe20000000f00 */
[----:B------:R-:W-:Y:S01]  /*10250*/  IMAD R0, R0, c[0x0][0x208], RZ ;  /* 0x0000820000007a24 */ /* 0x000fe200078e02ff */
[----:B------:R-:W-:Y:S02]  /*10260*/  SHF.L.U32 R3, R156, 0x7, RZ ;  /* 0x000000079c037819 */ /* 0x000fe400000006ff */
[----:B------:R-:W-:Y:S01]  /*10270*/  SHF.L.U64.HI R192, R192, R193, c[0x0][0x20c] ;  /* 0x00008300c0c07619 */ /* 0x000fe200000102c1 */
[----:B------:R-:W-:Y:S01]  /*10280*/  IMAD R0, R227, c[0x0][0x20c], R0 ;  /* 0x00008300e3007a24 */ /* 0x000fe200078e0200 */
[C---:B------:R-:W-:Y:S02]  /*10290*/  IADD3 R2, P5, R3.reuse, R244, RZ ;  /* 0x000000f403027210 */ /* 0x040fe40007fbe0ff */
[----:B------:R-:W-:Y:S02]  /*102a0*/  IADD3 R3, P1, R3, R240, RZ ;  /* 0x000000f003037210 */ /* 0x000fe40007f3e0ff */
[----:B------:R-:W-:Y:S02]  /*102b0*/  IADD3 R0, R157, R0, RZ ;  /* 0x000000009d007210 */ /* 0x000fe40007ffe0ff */
[----:B------:R-:W-:Y:S02]  /*102c0*/  LEA R184, P2, R2, c[0x0][0x1f8], 0x1 ;  /* 0x00007e0002b87a11 */ /* 0x000fe400078408ff */
[----:B------:R-:W-:Y:S02]  /*102d0*/  SHF.L.U64.HI R0, R156, 0x7, R0 ;  /* 0x000000079c007819 */ /* 0x000fe40000010200 */
[C---:B------:R-:W-:Y:S02]  /*102e0*/  LEA R186, P0, R3.reuse, c[0x0][0x1f8], 0x1 ;  /* 0x00007e0003ba7a11 */ /* 0x040fe400078008ff */
[----:B------:R-:W-:Y:S01]  /*102f0*/  IADD3.X R116, R0, R241, RZ, P5, !PT ;  /* 0x000000f100747210 */ /* 0x000fe20002ffe4ff */
[----:B------:R-:W1:Y:S01]  /*10300*/  LDSM.16.M88.4 R8, [R119+0x8100] ;  /* 0x008100007708783b */ /* 0x000e620000000200 */
[----:B------:R-:W-:Y:S02]  /*10310*/  MOV R228, 0x6 ;  /* 0x0000000600e47802 */ /* 0x000fe40000000f00 */
[----:B------:R-:W-:Y:S02]  /*10320*/  LEA.HI.X R185, R2, c[0x0][0x1fc], R116, 0x1, P2 ;  /* 0x00007f0002b97a11 */ /* 0x000fe400010f0c74 */
[----:B------:R-:W-:Y:S03]  /*10330*/  IADD3.X R0, R0, R239, RZ, P1, !PT ;  /* 0x000000ef00007210 */ /* 0x000fe60000ffe4ff */
[----:B------:R-:W2:Y:S01]  /*10340*/  LDSM.16.M88.4 R16, [R119+0x8900] ;  /* 0x008900007710783b */ /* 0x000ea20000000200 */
[----:B------:R-:W-:Y:S02]  /*10350*/  LEA.HI.X R187, R3, c[0x0][0x1fc], R0, 0x1, P0 ;  /* 0x00007f0003bb7a11 */ /* 0x000fe400000f0c00 */
[----:B------:R-:W-:Y:S04]  /*10360*/  IADD3 R2, P0, R184, R250, RZ ;  /* 0x000000fab8027210 */ /* 0x000fe80007f1e0ff */
[----:B------:R-:W-:Y:S01]  /*10370*/  IADD3.X R3, R185, R192, RZ, P0, !PT ;  /* 0x000000c0b9037210 */ /* 0x000fe200007fe4ff */
[----:B------:R-:W3:Y:S08]  /*10380*/  LDSM.16.M88.4 R24, [R119+0x9100] ;  /* 0x009100007718783b */ /* 0x000ef00000000200 */
[----:B------:R-:W4:Y:S08]  /*10390*/  LDSM.16.M88.4 R32, [R119+0x9900] ;  /* 0x009900007720783b */ /* 0x000f300000000200 */
        /* <DEDUP_REMOVED lines=14> */
[----:B------:R-:W-:Y:S01]  /*10480*/  LDSM.16.M88.4 R156, [R221] ;  /* 0x00000000dd9c783b */ /* 0x000fe20000000200 */
[C---:B------:R-:W-:Y:S07]  /*10490*/  HMMA.16816.F32.BF16 R32, R136.reuse, R34, RZ ;  /* 0x000000228820723c */ /* 0x040fee00000418ff */
[----:B------:R-:W-:Y:S01]  /*104a0*/  LDSM.16.M88.4 R160, [R220] ;  /* 0x00000000dca0783b */ /* 0x000fe20000000200 */
[C---:B-----5:R-:W-:Y:S07]  /*104b0*/  HMMA.16816.F32.BF16 R36, R136.reuse, R40, RZ ;  /* 0x000000288824723c */ /* 0x060fee00000418ff */
[----:B------:R-:W-:Y:S01]  /*104c0*/  LDSM.16.M88.4 R164, [R219] ;  /* 0x00000000dba4783b */ /* 0x000fe20000000200 */
[C---:B------:R-:W-:Y:S08]  /*104d0*/  HMMA.16816.F32.BF16 R40, R136.reuse, R42, RZ ;  /* 0x0000002a8828723c */ /* 0x040ff000000418ff */
[C---:B-1----:R-:W-:Y:S08]  /*104e0*/  HMMA.16816.F32.BF16 R44, R136.reuse, R48, RZ ;  /* 0x00000030882c723c */ /* 0x042ff000000418ff */
[C---:B------:R-:W-:Y:S08]  /*104f0*/  HMMA.16816.F32.BF16 R48, R136.reuse, R50, RZ ;  /* 0x000000328830723c */ /* 0x040ff000000418ff */
[C---:B------:R-:W-:Y:S08]  /*10500*/  HMMA.16816.F32.BF16 R52, R136.reuse, R56, RZ ;  /* 0x000000388834723c */ /* 0x040ff000000418ff */
[C---:B------:R-:W-:Y:S08]  /*10510*/  HMMA.16816.F32.BF16 R56, R136.reuse, R58, RZ ;  /* 0x0000003a8838723c */ /* 0x040ff000000418ff */
[C---:B--2---:R-:W-:Y:S08]  /*10520*/  HMMA.16816.F32.BF16 R60, R136.reuse, R64, RZ ;  /* 0x00000040883c723c */ /* 0x044ff000000418ff */
[----:B------:R-:W-:Y:S08]  /*10530*/  HMMA.16816.F32.BF16 R64, R136, R66, RZ ;  /* 0x000000428840723c */ /* 0x000ff000000418ff */
[C---:B------:R-:W-:Y:S08]  /*10540*/  HMMA.16816.F32.BF16 R4, R140.reuse, R144, R4 ;  /* 0x000000908c04723c */ /* 0x040ff00000041804 */
[C---:B------:R-:W-:Y:S01]  /*10550*/  HMMA.16816.F32.BF16 R8, R140.reuse, R146, R8 ;  /* 0x000000928c08723c */ /* 0x040fe20000041808 */
[----:B------:R-:W1:Y:S07]  /*10560*/  LDSM.16.M88.4 R144, [R223] ;  /* 0x00000000df90783b */ /* 0x000e6e0000000200 */
[C---:B---3--:R-:W-:Y:S08]  /*10570*/  HMMA.16816.F32.BF16 R12, R140.reuse, R148, R12 ;  /* 0x000000948c0c723c */ /* 0x048ff0000004180c */
[C---:B------:R-:W-:Y:S01]  /*10580*/  HMMA.16816.F32.BF16 R16, R140.reuse, R150, R16 ;  /* 0x000000968c10723c */ /* 0x040fe20000041810 */
[----:B------:R-:W2:Y:S07]  /*10590*/  LDSM.16.M88.4 R148, [R222] ;  /* 0x00000000de94783b */ /* 0x000eae0000000200 */
[C---:B------:R-:W-:Y:S01]  /*105a0*/  HMMA.16816.F32.BF16 R20, R140.reuse, R152, R20 ;  /* 0x000000988c14723c */ /* 0x040fe20000041814 */
[----:B------:R-:W-:Y:S01]  /*105b0*/  @!PT LDS RZ, [RZ] ;  /* 0x00000000fffff984 */ /* 0x000fe20000000800 */
[----:B------:R-:W-:Y:S01]  /*105c0*/  @!PT LDS RZ, [RZ] ;  /* 0x00000000fffff984 */ /* 0x000fe20000000800 */
[----:B------:R-:W-:Y:S01]  /*105d0*/  @!PT LDS RZ, [RZ] ;  /* 0x00000000fffff984 */ /* 0x000fe20000000800 */
[----:B------:R3:W-:Y:S06]  /*105e0*/  LDGSTS.E.BYPASS.LTC128B.128 [R226+0x100], [R184.64], !P4 ;  /* 0x00100000b8e27fae */ /* 0x0007ec000e101d44 */
[C---:B------:R-:W-:Y:S01]  /*105f0*/  IADD3 R152, P0, R2.reuse, R250, RZ ;  /* 0x000000fa02987210 */ /* 0x040fe20007f1e0ff */
[C---:B------:R-:W-:Y:S01]  /*10600*/  HMMA.16816.F32.BF16 R24, R140.reuse, R154, R24 ;  /* 0x0000009a8c18723c */ /* 0x040fe20000041818 */
[----:B------:R3:W-:Y:S03]  /*10610*/  LDGSTS.E.BYPASS.LTC128B.128 [R226+0x4100], [R186.64], !P3 ;  /* 0x04100000bae27fae */ /* 0x0007e6000d901d44 */
[C---:B------:R-:W-:Y:S03]  /*10620*/  IADD3.X R153, R3.reuse, R192, RZ, P0, !PT ;  /* 0x000000c003997210 */ /* 0x040fe600007fe4ff */
[----:B------:R-:W-:Y:S01]  /*10630*/  IADD3 R154, P2, R2, R236, RZ ;  /* 0x000000ec029a7210 */ /* 0x000fe20007f5e0ff */
[C---:B-1----:R-:W-:Y:S01]  /*10640*/  HMMA.16816.F32.BF16 R28, R140.reuse, R144, R28 ;  /* 0x000000908c1c723c */ /* 0x042fe2000004181c */
[----:B------:R1:W-:Y:S03]  /*10650*/  LDGSTS.E.BYPASS.LTC128B.128 [R226+0x1100], [R2.64], !P4 ;  /* 0x0110000002e27fae */ /* 0x0003e6000e101d44 */
[-C--:B------:R-:W-:Y:S03]  /*10660*/  IADD3.X R155, R3, R235.reuse, RZ, P2, !PT ;  /* 0x000000eb039b7210 */ /* 0x080fe600017fe4ff */
[C---:B------:R-:W-:Y:S01]  /*10670*/  IADD3 R144, P1, R152.reuse, R250, RZ ;  /* 0x000000fa98907210 */ /* 0x040fe20007f3e0ff */
[C---:B------:R-:W-:Y:S01]  /*10680*/  HMMA.16816.F32.BF16 R32, R140.reuse, R146, R32 ;  /* 0x000000928c20723c */ /* 0x040fe20000041820 */
[----:B------:R1:W-:Y:S03]  /*10690*/  LDGSTS.E.BYPASS.LTC128B.128 [R226+0x5100], [R2.64+0x80], !P3 ;  /* 0x0510008002e27fae */ /* 0x0003e6000d901d44 */
[C---:B------:R-:W-:Y:S04]  /*106a0*/  IADD3.X R145, R153.reuse, R192, RZ, P1, !PT ;  /* 0x000000c099917210 */ /* 0x040fe80000ffe4ff */
[C---:B--2---:R-:W-:Y:S01]  /*106b0*/  HMMA.16816.F32.BF16 R36, R140.reuse, R148, R36 ;  /* 0x000000948c24723c */ /* 0x044fe20000041824 */
[----:B------:R2:W-:Y:S07]  /*106c0*/  LDGSTS.E.BYPASS.LTC128B.128 [R226+0x2100], [R152.64], !P4 ;  /* 0x0210000098e27fae */ /* 0x0005ee000e101d44 */
[C---:B------:R-:W-:Y:S01]  /*106d0*/  HMMA.16816.F32.BF16 R40, R140.reuse, R150, R40 ;  /* 0x000000968c28723c */ /* 0x040fe20000041828 */
[----:B------:R2:W-:Y:S07]  /*106e0*/  LDGSTS.E.BYPASS.LTC128B.128 [R226+0x6100], [R154.64], !P3 ;  /* 0x061000009ae27fae */ /* 0x0005ee000d901d44 */
[C---:B------:R-:W-:Y:S01]  /*106f0*/  HMMA.16816.F32.BF16 R44, R140.reuse, R156, R44 ;  /* 0x0000009c8c2c723c */ /* 0x040fe2000004182c */
[----:B------:R4:W-:Y:S03]  /*10700*/  LDGSTS.E.BYPASS.LTC128B.128 [R226+0x3100], [R144.64], !P4 ;  /* 0x0310000090e27fae */ /* 0x0009e6000e101d44 */
[----:B-1----:R-:W-:Y:S04]  /*10710*/  IADD3 R2, P0, R152, R236, RZ ;  /* 0x000000ec98027210 */ /* 0x002fe80007f1e0ff */
[C---:B------:R-:W-:Y:S04]  /*10720*/  HMMA.16816.F32.BF16 R48, R140.reuse, R158, R48 ;  /* 0x0000009e8c30723c */ /* 0x040fe80000041830 */
[----:B------:R-:W-:Y:S02]  /*10730*/  IADD3.X R3, R153, R235, RZ, P0, !PT ;  /* 0x000000eb99037210 */ /* 0x000fe400007fe4ff */
[C---:B------:R-:W-:Y:S02]  /*10740*/  ISETP.GT.AND P0, PT, R227.reuse, RZ, PT ;  /* 0x000000ffe300720c */ /* 0x040fe40003f04270 */
[C---:B------:R-:W-:Y:S01]  /*10750*/  HMMA.16816.F32.BF16 R52, R140.reuse, R160, R52 ;  /* 0x000000a08c34723c */ /* 0x040fe20000041834 */
[----:B------:R1:W-:Y:S03]  /*10760*/  LDGSTS.E.BYPASS.LTC128B.128 [R226+0x7100], [R2.64], !P3 ;  /* 0x0710000002e27fae */ /* 0x0003e6000d901d44 */
[----:B------:R-:W-:Y:S04]  /*10770*/  IADD3 R227, R227, -0x1, RZ ;  /* 0xffffffffe3e37810 */ /* 0x000fe80007ffe0ff */
[C---:B------:R-:W-:Y:S01]  /*10780*/  HMMA.16816.F32.BF16 R56, R140.reuse, R162, R56 ;  /* 0x000000a28c38723c */ /* 0x040fe20000041838 */
[----:B------:R-:W-:Y:S07]  /*10790*/  LDSM.16.M88.4 R148, [R209+0x8900] ;  /* 0x00890000d194783b */ /* 0x000fee0000000200 */
[C---:B------:R-:W-:Y:S01]  /*107a0*/  HMMA.16816.F32.BF16 R60, R140.reuse, R164, R60 ;  /* 0x000000a48c3c723c */ /* 0x040fe2000004183c */
[----:B----4-:R-:W4:Y:S07]  /*107b0*/  LDSM.16.M88.4 R144, [R209+0x8100] ;  /* 0x00810000d190783b */ /* 0x010f2e0000000200 */
[----:B------:R-:W-:Y:S01]  /*107c0*/  HMMA.16816.F32.BF16 R64, R140, R166, R64 ;  /* 0x000000a68c40723c */ /* 0x000fe20000041840 */
[----:B--2---:R-:W2:Y:S08]  /*107d0*/  LDSM.16.M88.4 R152, [R209+0x9100] ;  /* 0x00910000d198783b */ /* 0x004eb00000000200 */
[----:B------:R-:W0:Y:S08]  /*107e0*/  LDGDEPBAR ;  /* 0x00000000000079af */ /* 0x000e300000000000 */
[----:B------:R-:W5:Y:S08]  /*107f0*/  LDSM.16.M88.4 R156, [R209+0x9900] ;  /* 0x00990000d19c783b */ /* 0x000f700000000200 */
[----:B------:R-:W1:Y:S01]  /*10800*/  LDSM.16.M88.4 R160, [R209+0xa100] ;  /* 0x00a10000d1a0783b */ /* 0x000e620000000200 */
[C---:B----4-:R-:W-:Y:S07]  /*10810*/  HMMA.16816.F32.BF16 R4, R168.reuse, R144, R4 ;  /* 0x00000090a804723c */ /* 0x050fee0000041804 */
[----:B------:R-:W-:Y:S01]  /*10820*/  LDSM.16.M88.4 R164, [R119+0xd900] ;  /* 0x00d9000077a4783b */ /* 0x000fe20000000200 */
[C---:B------:R-:W-:Y:S07]  /*10830*/  HMMA.16816.F32.BF16 R8, R168.reuse, R146, R8 ;  /* 0x00000092a808723c */ /* 0x040fee0000041808 */
[----:B------:R-:W4:Y:S01]  /*10840*/  LDSM.16.M88.4 R144, [R209+0xa900] ;  /* 0x00a90000d190783b */ /* 0x000f220000000200 */
[C---:B------:R-:W-:Y:S07]  /*10850*/  HMMA.16816.F32.BF16 R12, R168.reuse, R148, R12 ;  /* 0x00000094a80c723c */ /* 0x040fee000004180c */
[----:B---3--:R-:W-:Y:S01]  /*10860*/  LDSM.16.M88.4 R184, [R213] ;  /* 0x00000000d5b8783b */ /* 0x008fe20000000200 */
[C---:B------:R-:W-:Y:S07]  /*10870*/  HMMA.16816.F32.BF16 R16, R168.reuse, R150, R16 ;  /* 0x00000096a810723c */ /* 0x040fee0000041810 */
[----:B------:R-:W3:Y:S01]  /*10880*/  LDSM.16.M88.4 R148, [R209+0xb100] ;  /* 0x00b10000d194783b */ /* 0x000ee20000000200 */
[C---:B--2---:R-:W-:Y:S07]  /*10890*/  HMMA.16816.F32.BF16 R20, R168.reuse, R152, R20 ;  /* 0x00000098a814723c */ /* 0x044fee0000041814 */
[----:B------:R-:W-:Y:S01]  /*108a0*/  LDSM.16.M88.4 R192, [R209+0xe900] ;  /* 0x00e90000d1c0783b */ /* 0x000fe20000000200 */
[C---:B------:R-:W-:Y:S07]  /*108b0*/  HMMA.16816.F32.BF16 R24, R168.reuse, R154, R24 ;  /* 0x0000009aa818723c */ /* 0x040fee0000041818 */
[----:B------:R-:W2:Y:S01]  /*108c0*/  LDSM.16.M88.4 R152, [R209+0xb900] ;  /* 0x00b90000d198783b */ /* 0x000ea20000000200 */
[C---:B-----5:R-:W-:Y:S07]  /*108d0*/  HMMA.16816.F32.BF16 R28, R168.reuse, R156, R28 ;  /* 0x0000009ca81c723c */ /* 0x060fee000004181c */
[----:B------:R-:W-:Y:S01]  /*108e0*/  LDSM.16.M88.4 R196, [R209+0xf100] ;  /* 0x00f10000d1c4783b */ /* 0x000fe20000000200 */
[C---:B------:R-:W-:Y:S07]  /*108f0*/  HMMA.16816.F32.BF16 R32, R168.reuse, R158, R32 ;  /* 0x0000009ea820723c */ /* 0x040fee0000041820 */
[----:B------:R-:W5:Y:S01]  /*10900*/  LDSM.16.M88.4 R156, [R206] ;  /* 0x00000000ce9c783b */ /* 0x000f620000000200 */
[C---:B-1----:R-:W-:Y:S08]  /*10910*/  HMMA.16816.F32.BF16 R36, R168.reuse, R160, R36 ;  /* 0x000000a0a824723c */ /* 0x042ff00000041824 */
[C---:B------:R-:W-:Y:S01]  /*10920*/  HMMA.16816.F32.BF16 R40, R168.reuse, R162, R40 ;  /* 0x000000a2a828723c */ /* 0x040fe20000041828 */
[----:B------:R-:W1:Y:S07]  /*10930*/  LDSM.16.M88.4 R160, [R206+0x800] ;  /* 0x00080000cea0783b */ /* 0x000e6e0000000200 */
[C---:B----4-:R-:W-:Y:S08]  /*10940*/  HMMA.16816.F32.BF16 R44, R168.reuse, R144, R44 ;  /* 0x00000090a82c723c */ /* 0x050ff0000004182c */
[C---:B------:R-:W-:Y:S01]  /*10950*/  HMMA.16816.F32.BF16 R48, R168.reuse, R146, R48 ;  /* 0x00000092a830723c */ /* 0x040fe20000041830 */
[----:B------:R-:W4:Y:S07]  /*10960*/  LDSM.16.M88.4 R144, [R206+0x1000] ;  /* 0x00100000ce90783b */ /* 0x000f2e0000000200 */
[C---:B---3--:R-:W-:Y:S08]  /*10970*/  HMMA.16816.F32.BF16 R52, R168.reuse, R148, R52 ;  /* 0x00000094a834723c */ /* 0x048ff00000041834 */
[C---:B------:R-:W-:Y:S01]  /*10980*/  HMMA.16816.F32.BF16 R56, R168.reuse, R150, R56 ;  /* 0x00000096a838723c */ /* 0x040fe20000041838 */
[----:B------:R-:W3:Y:S07]  /*10990*/  LDSM.16.M88.4 R148, [R206+0x1800] ;  /* 0x00180000ce94783b */ /* 0x000eee0000000200 */
[C---:B--2---:R-:W-:Y:S08]  /*109a0*/  HMMA.16816.F32.BF16 R60, R168.reuse, R152, R60 ;  /* 0x00000098a83c723c */ /* 0x044ff0000004183c */
[----:B------:R-:W-:Y:S01]  /*109b0*/  HMMA.16816.F32.BF16 R64, R168, R154, R64 ;  /* 0x0000009aa840723c */ /* 0x000fe20000041840 */
[----:B------:R-:W2:Y:S07]  /*109c0*/  LDSM.16.M88.4 R152, [R206+0x2000] ;  /* 0x00200000ce98783b */ /* 0x000eae0000000200 */
[C---:B-----5:R-:W-:Y:S08]  /*109d0*/  HMMA.16816.F32.BF16 R4, R172.reuse, R156, R4 ;  /* 0x0000009cac04723c */ /* 0x060ff00000041804 */
[C---:B------:R-:W-:Y:S01]  /*109e0*/  HMMA.16816.F32.BF16 R8, R172.reuse, R158, R8 ;  /* 0x0000009eac08723c */ /* 0x040fe20000041808 */
[----:B------:R-:W5:Y:S07]  /*109f0*/  LDSM.16.M88.4 R156, [R206+0x2800] ;  /* 0x00280000ce9c783b */ /* 0x000f6e0000000200 */
        /* <DEDUP_REMOVED lines=10> */
[C---:B------:R-:W-:Y:S01]  /*10aa0*/  HMMA.16816.F32.BF16 R40, R172.reuse, R154, R40 ;  /* 0x0000009aac28723c */ /* 0x040fe20000041828 */
        /* <DEDUP_REMOVED lines=8> */
[----:B------:R-:W-:Y:S01]  /*10b30*/  HMMA.16816.F32.BF16 R64, R172, R146, R64 ;  /* 0x00000092ac40723c */ /* 0x000fe20000041840 */
        /* <DEDUP_REMOVED lines=9> */
[----:B------:R-:W5:Y:S07]  /*10bd0*/  LDSM.16.M88.4 R156, [R218] ;  /* 0x00000000da9c783b */ /* 0x000f6e0000000200 */
[C---:B------:R-:W-:Y:S08]  /*10be0*/  HMMA.16816.F32.BF16 R28, R176.reuse, R164, R28 ;  /* 0x000000a4b01c723c */ /* 0x040ff0000004181c */
[C---:B------:R-:W-:Y:S01]  /*10bf0*/  HMMA.16816.F32.BF16 R32, R176.reuse, R166, R32 ;  /* 0x000000a6b020723c */ /* 0x040fe20000041820 */
[----:B------:R-:W-:Y:S07]  /*10c00*/  LDSM.16.M88.4 R164, [R216] ;  /* 0x00000000d8a4783b */ /* 0x000fee0000000200 */
[C---:B-1----:R-:W-:Y:S08]  /*10c10*/  HMMA.16816.F32.BF16 R36, R176.reuse, R160, R36 ;  /* 0x000000a0b024723c */ /* 0x042ff00000041824 */
[C---:B------:R-:W-:Y:S01]  /*10c20*/  HMMA.16816.F32.BF16 R40, R176.reuse, R162, R40 ;  /* 0x000000a2b028723c */ /* 0x040fe20000041828 */
[----:B------:R-:W1:Y:S07]  /*10c30*/  LDSM.16.M88.4 R160, [R217] ;  /* 0x00000000d9a0783b */ /* 0x000e6e0000000200 */
[C---:B----4-:R-:W-:Y:S08]  /*10c40*/  HMMA.16816.F32.BF16 R44, R176.reuse, R144, R44 ;  /* 0x00000090b02c723c */ /* 0x050ff0000004182c */
[C---:B------:R-:W-:Y:S01]  /*10c50*/  HMMA.16816.F32.BF16 R48, R176.reuse, R146, R48 ;  /* 0x00000092b030723c */ /* 0x040fe20000041830 */
[----:B------:R-:W4:Y:S07]  /*10c60*/  LDSM.16.M88.4 R144, [R215] ;  /* 0x00000000d790783b */ /* 0x000f2e0000000200 */
[C---:B---3--:R-:W-:Y:S08]  /*10c70*/  HMMA.16816.F32.BF16 R52, R176.reuse, R148, R52 ;  /* 0x00000094b034723c */ /* 0x048ff00000041834 */
[C---:B------:R-:W-:Y:S01]  /*10c80*/  HMMA.16816.F32.BF16 R56, R176.reuse, R150, R56 ;  /* 0x00000096b038723c */ /* 0x040fe20000041838 */
[----:B------:R-:W3:Y:S07]  /*10c90*/  LDSM.16.M88.4 R148, [R214] ;  /* 0x00000000d694783b */ /* 0x000eee0000000200 */
[C---:B--2---:R-:W-:Y:S08]  /*10ca0*/  HMMA.16816.F32.BF16 R60, R176.reuse, R152, R60 ;  /* 0x00000098b03c723c */ /* 0x044ff0000004183c */
[----:B------:R-:W-:Y:S01]  /*10cb0*/  HMMA.16816.F32.BF16 R64, R176, R154, R64 ;  /* 0x0000009ab040723c */ /* 0x000fe20000041840 */
[----:B------:R-:W2:Y:S07]  /*10cc0*/  LDSM.16.M88.4 R152, [R212] ;  /* 0x00000000d498783b */ /* 0x000eae0000000200 */
[C---:B-----5:R-:W-:Y:S08]  /*10cd0*/  HMMA.16816.F32.BF16 R4, R180.reuse, R156, R4 ;  /* 0x0000009cb404723c */ /* 0x060ff00000041804 */
[C---:B------:R-:W-:Y:S01]  /*10ce0*/  HMMA.16816.F32.BF16 R8, R180.reuse, R158, R8 ;  /* 0x0000009eb408723c */ /* 0x040fe20000041808 */
[----:B------:R-:W-:Y:S07]  /*10cf0*/  LDSM.16.M88.4 R156, [R209+0xc900] ;  /* 0x00c90000d19c783b */ /* 0x000fee0000000200 */
[C---:B-1----:R-:W-:Y:S08]  /*10d00*/  HMMA.16816.F32.BF16 R12, R180.reuse, R160, R12 ;  /* 0x000000a0b40c723c */ /* 0x042ff0000004180c */
[C---:B------:R-:W-:Y:S01]  /*10d10*/  HMMA.16816.F32.BF16 R16, R180.reuse, R162, R16 ;  /* 0x000000a2b410723c */ /* 0x040fe20000041810 */
[----:B------:R-:W-:Y:S07]  /*10d20*/  LDSM.16.M88.4 R160, [R209+0xd100] ;  /* 0x00d10000d1a0783b */ /* 0x000fee0000000200 */
[C---:B------:R-:W-:Y:S08]  /*10d30*/  HMMA.16816.F32.BF16 R20, R180.reuse, R164, R20 ;  /* 0x000000a4b414723c */ /* 0x040ff00000041814 */
[C---:B------:R-:W-:Y:S01]  /*10d40*/  HMMA.16816.F32.BF16 R24, R180.reuse, R166, R24 ;  /* 0x000000a6b418723c */ /* 0x040fe20000041818 */
[----:B------:R-:W-:Y:S07]  /*10d50*/  LDSM.16.M88.4 R164, [R209+0xd900] ;  /* 0x00d90000d1a4783b */ /* 0x000fee0000000200 */
[C---:B----4-:R-:W-:Y:S08]  /*10d60*/  HMMA.16816.F32.BF16 R28, R180.reuse, R144, R28 ;  /* 0x00000090b41c723c */ /* 0x050ff0000004181c */
[C---:B------:R-:W-:Y:S01]  /*10d70*/  HMMA.16816.F32.BF16 R32, R180.reuse, R146, R32 ;  /* 0x00000092b420723c */ /* 0x040fe20000041820 */
[----:B------:R-:W1:Y:S07]  /*10d80*/  LDSM.16.M88.4 R144, [R211] ;  /* 0x00000000d390783b */ /* 0x000e6e0000000200 */
[C---:B---3--:R-:W-:Y:S08]  /*10d90*/  HMMA.16816.F32.BF16 R36, R180.reuse, R148, R36 ;  /* 0x00000094b424723c */ /* 0x048ff00000041824 */
        /* <DEDUP_REMOVED lines=9> */
[----:B------:R-:W-:Y:S01]  /*10e30*/  HMMA.16816.F32.BF16 R64, R180, R146, R64 ;  /* 0x00000092b440723c */ /* 0x000fe20000041840 */
[----:B------:R-:W1:Y:S07]  /*10e40*/  LDSM.16.M88.4 R144, [R206+0x4000] ;  /* 0x00400000ce90783b */ /* 0x000e6e0000000200 */
[C---:B---3--:R-:W-:Y:S08]  /*10e50*/  HMMA.16816.F32.BF16 R4, R188.reuse, R148, R4 ;  /* 0x00000094bc04723c */ /* 0x048ff00000041804 */
[C---:B------:R-:W-:Y:S01]  /*10e60*/  HMMA.16816.F32.BF16 R8, R188.reuse, R150, R8 ;  /* 0x00000096bc08723c */ /* 0x040fe20000041808 */
[----:B------:R-:W3:Y:S07]  /*10e70*/  LDSM.16.M88.4 R148, [R206+0x4800] ;  /* 0x00480000ce94783b */ /* 0x000eee0000000200 */
[C---:B------:R-:W-:Y:S08]  /*10e80*/  HMMA.16816.F32.BF16 R12, R188.reuse, R156, R12 ;  /* 0x0000009cbc0c723c */ /* 0x040ff0000004180c */
[C---:B------:R-:W-:Y:S01]  /*10e90*/  HMMA.16816.F32.BF16 R16, R188.reuse, R158, R16 ;  /* 0x0000009ebc10723c */ /* 0x040fe20000041810 */
[----:B------:R-:W5:Y:S07]  /*10ea0*/  LDSM.16.M88.4 R156, [R206+0x5000] ;  /* 0x00500000ce9c783b */ /* 0x000f6e0000000200 */
[C---:B------:R-:W-:Y:S08]  /*10eb0*/  HMMA.16816.F32.BF16 R20, R188.reuse, R160, R20 ;  /* 0x000000a0bc14723c */ /* 0x040ff00000041814 */
[C---:B------:R-:W-:Y:S08]  /*10ec0*/  HMMA.16816.F32.BF16 R24, R188.reuse, R162, R24 ;  /* 0x000000a2bc18723c */ /* 0x040ff00000041818 */
[C---:B------:R-:W-:Y:S08]  /*10ed0*/  HMMA.16816.F32.BF16 R28, R188.reuse, R164, R28 ;  /* 0x000000a4bc1c723c */ /* 0x040ff0000004181c */
        /* <DEDUP_REMOVED lines=8> */
[----:B------:R-:W-:Y:S01]  /*10f60*/  HMMA.16816.F32.BF16 R64, R188, R154, R64 ;  /* 0x0000009abc40723c */ /* 0x000fe20000041840 */
[----:B------:R-:W2:Y:S07]  /*10f70*/  LDSM.16.M88.4 R152, [R206+0x5800] ;  /* 0x00580000ce98783b */ /* 0x000eae0000000200 */
[C---:B-1----:R-:W-:Y:S08]  /*10f80*/  HMMA.16816.F32.BF16 R4, R200.reuse, R144, R4 ;  /* 0x00000090c804723c */ /* 0x042ff00000041804 */
[C---:B------:R-:W-:Y:S01]  /*10f90*/  HMMA.16816.F32.BF16 R8, R200.reuse, R146, R8 ;  /* 0x00000092c808723c */ /* 0x040fe20000041808 */
[----:B------:R-:W1:Y:S07]  /*10fa0*/  LDSM.16.M88.4 R144, [R206+0x6000] ;  /* 0x00600000ce90783b */ /* 0x000e6e0000000200 */
[C---:B---3--:R-:W-:Y:S08]  /*10fb0*/  HMMA.16816.F32.BF16 R12, R200.reuse, R148, R12 ;  /* 0x00000094c80c723c */ /* 0x048ff0000004180c */
[C---:B------:R-:W-:Y:S01]  /*10fc0*/  HMMA.16816.F32.BF16 R16, R200.reuse, R150, R16 ;  /* 0x00000096c810723c */ /* 0x040fe20000041810 */
[----:B------:R-:W3:Y:S03]  /*10fd0*/  LDSM.16.M88.4 R148, [R206+0x6800] ;  /* 0x00680000ce94783b */ /* 0x000ee60000000200 */
[----:B------:R-:W-:Y:S02]  /*10fe0*/  FMNMX.FTZ R0, R4, R117, !PT ;  /* 0x0000007504007209 */ /* 0x000fe40007810000 */
[----:B------:R-:W-:Y:S02]  /*10ff0*/  FMNMX.FTZ R2, R6, R118, !PT ;  /* 0x0000007606027209 */ /* 0x000fe40007810000 */
[C---:B-----5:R-:W-:Y:S04]  /*11000*/  HMMA.16816.F32.BF16 R20, R200.reuse, R156, R20 ;  /* 0x0000009cc814723c */ /* 0x060fe80000041814 */
        /* <DEDUP_REMOVED lines=9> */
[----:B------:R-:W2:Y:S03]  /*110a0*/  LDSM.16.M88.4 R152, [R206+0x7000] ;  /* 0x00700000ce98783b */ /* 0x000ea60000000200 */
[----:B------:R-:W-:Y:S02]  /*110b0*/  FMNMX.FTZ R0, R12, R0, !PT ;  /* 0x000000000c007209 */ /* 0x000fe40007810000 */
[----:B------:R-:W-:Y:S02]  /*110c0*/  FMNMX.FTZ R2, R14, R2, !PT ;  /* 0x000000020e027209 */ /* 0x000fe40007810000 */
[C---:B-1----:R-:W-:Y:S04]  /*110d0*/  HMMA.16816.F32.BF16 R36, R200.reuse, R144, R36 ;  /* 0x00000090c824723c */ /* 0x042fe80000041824 */
[----:B------:R-:W-:Y:S02]  /*110e0*/  FMNMX.FTZ R0, R13, R0, !PT ;  /* 0x000000000d007209 */ /* 0x000fe40007810000 */
[----:B------:R-:W-:Y:S02]  /*110f0*/  FMNMX.FTZ R2, R15, R2, !PT ;  /* 0x000000020f027209 */ /* 0x000fe40007810000 */
[C---:B------:R-:W-:Y:S01]  /*11100*/  HMMA.16816.F32.BF16 R40, R200.reuse, R146, R40 ;  /* 0x00000092c828723c */ /* 0x040fe20000041828 */
[----:B------:R-:W1:Y:S01]  /*11110*/  LDSM.16.M88.4 R144, [R206+0x7800] ;  /* 0x00780000ce90783b */ /* 0x000e620000000200 */
[----:B------:R-:W-:Y:S04]  /*11120*/  DEPBAR.LE SB0, 0x0 ;  /* 0x000080000000791a */ /* 0x000fe80000000000 */
[----:B------:R-:W-:Y:S02]  /*11130*/  FMNMX.FTZ R0, R16, R0, !PT ;  /* 0x0000000010007209 */ /* 0x000fe40007810000 */
[C---:B---3--:R-:W-:Y:S01]  /*11140*/  HMMA.16816.F32.BF16 R44, R200.reuse, R148, R44 ;  /* 0x00000094c82c723c */ /* 0x048fe2000004182c */
[----:B------:R-:W-:Y:S04]  /*11150*/  BAR.SYNC.DEFER_BLOCKING 0x0 ;  /* 0x0000000000007b1d */ /* 0x000fe80000010000 */
[----:B------:R-:W-:Y:S02]  /*11160*/  FMNMX.FTZ R0, R17, R0, !PT ;  /* 0x0000000011007209 */ /* 0x000fe40007810000 */
[----:B------:R-:W-:Y:S01]  /*11170*/  FMNMX.FTZ R2, R18, R2, !PT ;  /* 0x0000000212027209 */ /* 0x000fe20007810000 */
[C---:B------:R-:W-:Y:S04]  /*11180*/  HMMA.16816.F32.BF16 R48, R200.reuse, R150, R48 ;  /* 0x00000096c830723c */ /* 0x040fe80000041830 */
[----:B------:R-:W-:Y:S02]  /*11190*/  FMNMX.FTZ R0, R20, R0, !PT ;  /* 0x0000000014007209 */ /* 0x000fe40007810000 */
[----:B------:R-:W-:Y:S02]  /*111a0*/  FMNMX.FTZ R2, R19, R2, !PT ;  /* 0x0000000213027209 */ /* 0x000fe40007810000 */
[----:B------:R-:W-:Y:S01]  /*111b0*/  FMNMX.FTZ R0, R21, R0, !PT ;  /* 0x0000000015007209 */ /* 0x000fe20007810000 */
[C---:B--2---:R-:W-:Y:S03]  /*111c0*/  HMMA.16816.F32.BF16 R52, R200.reuse, R152, R52 ;  /* 0x00000098c834723c */ /* 0x044fe60000041834 */
[----:B------:R-:W-:Y:S02]  /*111d0*/  FMNMX.FTZ R0, R24, R0, !PT ;  /* 0x0000000018007209 */ /* 0x000fe40007810000 */
[----:B------:R-:W-:Y:S02]  /*111e0*/  FMNMX.FTZ R2, R22, R2, !PT ;  /* 0x0000000216027209 */ /* 0x000fe40007810000 */
[----:B------:R-:W-:Y:S01]  /*111f0*/  FMNMX.FTZ R3, R25, R0, !PT ;  /* 0x0000000019037209 */ /* 0x000fe20007810000 */
[C---:B------:R-:W-:Y:S04]  /*11200*/  HMMA.16816.F32.BF16 R56, R200.reuse, R154, R56 ;  /* 0x0000009ac838723c */ /* 0x040fe80000041838 */
[----:B------:R-:W-:Y:S02]  /*11210*/  FMNMX.FTZ R0, R23, R2, !PT ;  /* 0x0000000217007209 */ /* 0x000fe40007810000 */
[----:B------:R-:W-:Y:S02]  /*11220*/  FMNMX.FTZ R2, R28, R3, !PT ;  /* 0x000000031c027209 */ /* 0x000fe40007810000 */
[C---:B-1----:R-:W-:Y:S04]  /*11230*/  HMMA.16816.F32.BF16 R60, R200.reuse, R144, R60 ;  /* 0x00000090c83c723c */ /* 0x042fe8000004183c */
        /* <DEDUP_REMOVED lines=40> */
[C---:B------:R-:W-:Y:S01]  /*114c0*/  @P0 SHF.L.U32 R149, R251.reuse, 0x6, RZ ;  /* 0x00000006fb950819 */ /* 0x040fe200000006ff */
[----:B------:R-:W1:Y:S01]  /*114d0*/  SHFL.BFLY PT, R3, R116, 0x2, 0x1f ;  /* 0x0c401f0074037f89 */ /* 0x000e6200000e0000 */
[----:B------:R-:W-:Y:S02]  /*114e0*/  FMNMX.FTZ R0, R66, R0, !PT ;  /* 0x0000000042007209 */ /* 0x000fe40007810000 */
[----:B------:R-:W-:Y:S02]  /*114f0*/  @P0 SHF.L.U64.HI R148, R251, R228, c[0x0][0x1e4] ;  /* 0x00007900fb940619 */ /* 0x000fe400000102e4 */
[----:B------:R-:W-:Y:S05]  /*11500*/  FMNMX.FTZ R0, R67, R0, !PT ;  /* 0x0000000043007209 */ /* 0x000fea0007810000 */
[----:B------:R-:W2:Y:S01]  /*11510*/  SHFL.BFLY PT, R2, R0, 0x2, 0x1f ;  /* 0x0c401f0000027f89 */ /* 0x000ea200000e0000 */
[----:B-1----:R-:W-:Y:S07]  /*11520*/  FMNMX.FTZ R116, R116, R3, !PT ;  /* 0x0000000374747209 */ /* 0x002fee0007810000 */
[----:B------:R-:W1:Y:S01]  /*11530*/  SHFL.BFLY PT, R144, R116, 0x1, 0x1f ;  /* 0x0c201f0074907f89 */ /* 0x000e6200000e0000 */
[----:B--2---:R-:W-:Y:S07]  /*11540*/  FMNMX.FTZ R0, R0, R2, !PT ;  /* 0x0000000200007209 */ /* 0x004fee0007810000 */
[----:B------:R-:W2:Y:S01]  /*11550*/  SHFL.BFLY PT, R3, R0, 0x1, 0x1f ;  /* 0x0c201f0000037f89 */ /* 0x000ea200000e0000 */
[----:B-1----:R-:W-:Y:S01]  /*11560*/  FMNMX.FTZ R116, R116, R144, !PT ;  /* 0x0000009074747209 */ /* 0x002fe20007810000 */
[----:B------:R-:W-:Y:S04]  /*11570*/  @P0 IMAD.WIDE.U32 R144, R227, c[0x0][0x1e0], RZ ;  /* 0x00007800e3900a25 */ /* 0x000fe800078e00ff */
[C---:B------:R-:W-:Y:S02]  /*11580*/  FMUL.FTZ R156, R116.reuse, c[0x0][0x2d0] ;  /* 0x0000b400749c7a20 */ /* 0x040fe40000410000 */
[----:B------:R-:W-:Y:S01]  /*11590*/  FADD.FTZ R2, -R116, R117 ;  /* 0x0000007574027221 */ /* 0x000fe20000010100 */
[----:B------:R-:W-:Y:S01]  /*115a0*/  @P0 SHF.R.S32.HI R117, RZ, 0x1f, R227 ;  /* 0x0000001fff750819 */ /* 0x000fe200000114e3 */
[--C-:B------:R-:W-:Y:S01]  /*115b0*/  FFMA.FTZ R8, R8, c[0x0][0x2d0], -R156.reuse ;  /* 0x0000b40008087a23 */ /* 0x100fe2000001089c */
[----:B--2---:R-:W-:Y:S01]  /*115c0*/  FMNMX.FTZ R3, R0, R3, !PT ;  /* 0x0000000300037209 */ /* 0x004fe20007810000 */
[----:B------:R-:W-:Y:S02]  /*115d0*/  FFMA.FTZ R9, R9, c[0x0][0x2d0], -R156 ;  /* 0x0000b40009097a23 */ /* 0x000fe4000001089c */
[----:B------:R-:W-:Y:S01]  /*115e0*/  @P0 IMAD R117, R117, c[0x0][0x1e0], RZ ;  /* 0x0000780075750a24 */ /* 0x000fe200078e02ff */
[----:B------:R-:W-:Y:S01]  /*115f0*/  MUFU.EX2 R231, R8 ;  /* 0x0000000800e77308 */ /* 0x000fe20000000800 */
[----:B------:R-:W-:Y:S02]  /*11600*/  FADD.FTZ R0, -R3, R118 ;  /* 0x0000007603007221 */ /* 0x000fe40000010100 */
[--C-:B------:R-:W-:Y:S01]  /*11610*/  FFMA.FTZ R118, R4, c[0x0][0x2d0], -R156.reuse ;  /* 0x0000b40004767a23 */ /* 0x100fe2000001089c */
[----:B------:R-:W-:Y:S01]  /*11620*/  @P0 SHF.L.U32 R4, R144, 0x7, RZ ;  /* 0x0000000790040819 */ /* 0x000fe200000006ff */
[----:B------:R-:W-:Y:S02]  /*11630*/  @P0 IMAD R117, R227, c[0x0][0x1e4], R117 ;  /* 0x00007900e3750a24 */ /* 0x000fe400078e0275 */
[----:B------:R-:W-:Y:S02]  /*11640*/  FMUL.FTZ R2, R2, c[0x0][0x2d0] ;  /* 0x0000b40002027a20 */ /* 0x000fe40000410000 */
[----:B------:R-:W-:Y:S01]  /*11650*/  FMUL.FTZ R0, R0, c[0x0][0x2d0] ;  /* 0x0000b40000007a20 */ /* 0x000fe20000410000 */
[----:B------:R1:W-:Y:S01]  /*11660*/  MUFU.EX2 R230, R118 ;  /* 0x0000007600e67308 */ /* 0x0003e20000000800 */
[----:B------:R-:W-:Y:S01]  /*11670*/  @P0 IADD3 R145, R145, R117, RZ ;  /* 0x0000007591910210 */ /* 0x000fe20007ffe0ff */
[--C-:B------:R-:W-:Y:S01]  /*11680*/  FFMA.FTZ R24, R24, c[0x0][0x2d0], -R156.reuse ;  /* 0x0000b40018187a23 */ /* 0x100fe2000001089c */
[----:B------:R-:W-:Y:S01]  /*11690*/  @P0 IADD3 R117, P1, R4, R246, RZ ;  /* 0x000000f604750210 */ /* 0x000fe20007f3e0ff */
[--C-:B------:R-:W-:Y:S01]  /*116a0*/  FFMA.FTZ R25, R25, c[0x0][0x2d0], -R156.reuse ;  /* 0x0000b40019197a23 */ /* 0x100fe2000001089c */
[----:B------:R-:W-:Y:S01]  /*116b0*/  @P0 SHF.L.U64.HI R145, R144, 0x7, R145 ;  /* 0x0000000790910819 */ /* 0x000fe20000010291 */
[--C-:B------:R-:W-:Y:S01]  /*116c0*/  FFMA.FTZ R28, R28, c[0x0][0x2d0], -R156.reuse ;  /* 0x0000b4001c1c7a23 */ /* 0x100fe2000001089c */
[----:B------:R-:W-:Y:S01]  /*116d0*/  @P0 LEA R144, P5, R117, c[0x0][0x1c8], 0x1 ;  /* 0x0000720075900a11 */ /* 0x000fe200078a08ff */
[--C-:B------:R-:W-:Y:S01]  /*116e0*/  FFMA.FTZ R29, R29, c[0x0][0x2d0], -R156.reuse ;  /* 0x0000b4001d1d7a23 */ /* 0x100fe2000001089c */
[----:B------:R-:W-:Y:S01]  /*116f0*/  @P0 IADD3 R4, P2, R4, R238, RZ ;  /* 0x000000ee04040210 */ /* 0x000fe20007f5e0ff */
[----:B------:R-:W-:Y:S01]  /*11700*/  MUFU.EX2 R229, R9 ;  /* 0x0000000900e57308 */ /* 0x000fe20000000800 */
[--C-:B------:R-:W-:Y:S02]  /*11710*/  FFMA.FTZ R32, R32, c[0x0][0x2d0], -R156.reuse ;  /* 0x0000b40020207a23 */ /* 0x100fe4000001089c */
[--C-:B------:R-:W-:Y:S02]  /*11720*/  FFMA.FTZ R33, R33, c[0x0][0x2d0], -R156.reuse ;  /* 0x0000b40021217a23 */ /* 0x100fe4000001089c */
[--C-:B------:R-:W-:Y:S02]  /*11730*/  FFMA.FTZ R36, R36, c[0x0][0x2d0], -R156.reuse ;  /* 0x0000b40024247a23 */ /* 0x100fe4000001089c */
[--C-:B------:R-:W-:Y:S02]  /*11740*/  FFMA.FTZ R37, R37, c[0x0][0x2d0], -R156.reuse ;  /* 0x0000b40025257a23 */ /* 0x100fe4000001089c */
[--C-:B------:R-:W-:Y:S01]  /*11750*/  FFMA.FTZ R40, R40, c[0x0][0x2d0], -R156.reuse ;  /* 0x0000b40028287a23 */ /* 0x100fe2000001089c */
[----:B------:R-:W2:Y:S01]  /*11760*/  MUFU.EX2 R2, R2 ;  /* 0x0000000200027308 */ /* 0x000ea20000000800 */
[--C-:B------:R-:W-:Y:S02]  /*11770*/  FFMA.FTZ R41, R41, c[0x0][0x2d0], -R156.reuse ;  /* 0x0000b40029297a23 */ /* 0x100fe4000001089c */
[--C-:B------:R-:W-:Y:S02]  /*11780*/  FFMA.FTZ R44, R44, c[0x0][0x2d0], -R156.reuse ;  /* 0x0000b4002c2c7a23 */ /* 0x100fe4000001089c */
[--C-:B-1----:R-:W-:Y:S01]  /*11790*/  FFMA.FTZ R118, R5, c[0x0][0x2d0], -R156.reuse ;  /* 0x0000b40005767a23 */ /* 0x102fe2000001089c */
[----:B------:R-:W-:Y:S01]  /*117a0*/  @P0 IADD3.X R5, R145, R243, RZ, P1, !PT ;  /* 0x000000f391050210 */ /* 0x000fe20000ffe4ff */
[--C-:B------:R-:W-:Y:S01]  /*117b0*/  FFMA.FTZ R45, R45, c[0x0][0x2d0], -R156.reuse ;  /* 0x0000b4002d2d7a23 */ /* 0x100fe2000001089c */
[----:B------:R-:W-:Y:S01]  /*117c0*/  @P0 LEA R146, P1, R4, c[0x0][0x1c8], 0x1 ;  /* 0x0000720004920a11 */ /* 0x000fe200078208ff */
[--C-:B------:R-:W-:Y:S01]  /*117d0*/  FFMA.FTZ R48, R48, c[0x0][0x2d0], -R156.reuse ;  /* 0x0000b40030307a23 */ /* 0x100fe2000001089c */
[----:B------:R1:W-:Y:S01]  /*117e0*/  MUFU.EX2 R232, R118 ;  /* 0x0000007600e87308 */ /* 0x0003e20000000800 */
[--C-:B------:R-:W-:Y:S02]  /*117f0*/  FFMA.FTZ R49, R49, c[0x0][0x2d0], -R156.reuse ;  /* 0x0000b40031317a23 */ /* 0x100fe4000001089c */
[--C-:B------:R-:W-:Y:S02]  /*11800*/  FFMA.FTZ R12, R12, c[0x0][0x2d0], -R156.reuse ;  /* 0x0000b4000c0c7a23 */ /* 0x100fe4000001089c */
[--C-:B------:R-:W-:Y:S02]  /*11810*/  FFMA.FTZ R13, R13, c[0x0][0x2d0], -R156.reuse ;  /* 0x0000b4000d0d7a23 */ /* 0x100fe4000001089c */
[--C-:B------:R-:W-:Y:S02]  /*11820*/  FFMA.FTZ R16, R16, c[0x0][0x2d0], -R156.reuse ;  /* 0x0000b40010107a23 */ /* 0x100fe4000001089c */
[--C-:B------:R-:W-:Y:S01]  /*11830*/  FFMA.FTZ R17, R17, c[0x0][0x2d0], -R156.reuse ;  /* 0x0000b40011117a23 */ /* 0x100fe2000001089c */
[----:B------:R-:W3:Y:S01]  /*11840*/  MUFU.EX2 R0, R0 ;  /* 0x0000000000007308 */ /* 0x000ee20000000800 */
[--C-:B------:R-:W-:Y:S02]  /*11850*/  FFMA.FTZ R20, R20, c[0x0][0x2d0], -R156.reuse ;  /* 0x0000b40014147a23 */ /* 0x100fe4000001089c */
[----:B------:R-:W-:Y:S02]  /*11860*/  FFMA.FTZ R21, R21, c[0x0][0x2d0], -R156 ;  /* 0x0000b40015157a23 */ /* 0x000fe4000001089c */
[C---:B--2---:R-:W-:Y:S02]  /*11870*/  FMUL.FTZ R68, R2.reuse, R68 ;  /* 0x0000004402447220 */ /* 0x044fe40000410000 */
[C---:B------:R-:W-:Y:S02]  /*11880*/  FMUL.FTZ R69, R2.reuse, R69 ;  /* 0x0000004502457220 */ /* 0x040fe40000410000 */
[C---:B------:R-:W-:Y:S01]  /*11890*/  FMUL.FTZ R72, R2.reuse, R72 ;  /* 0x0000004802487220 */ /* 0x040fe20000410000 */
[----:B------:R-:W-:Y:S01]  /*118a0*/  MUFU.EX2 R194, R24 ;  /* 0x0000001800c27308 */ /* 0x000fe20000000800 */
[C---:B------:R-:W-:Y:S02]  /*118b0*/  FMUL.FTZ R73, R2.reuse, R73 ;  /* 0x0000004902497220 */ /* 0x040fe40000410000 */
[C---:B------:R-:W-:Y:S01]  /*118c0*/  FMUL.FTZ R76, R2.reuse, R76 ;  /* 0x0000004c024c7220 */ /* 0x040fe20000410000 */
[----:B-1----:R-:W-:Y:S01]  /*118d0*/  @P0 IADD3.X R118, R145, R237, RZ, P2, !PT ;  /* 0x000000ed91760210 */ /* 0x002fe200017fe4ff */
[----:B------:R-:W-:Y:S01]  /*118e0*/  FMUL.FTZ R77, R2, R77 ;  /* 0x0000004d024d7220 */ /* 0x000fe20000410000 */
[----:B------:R-:W-:Y:S01]  /*118f0*/  @P0 LEA.HI.X R145, R117, c[0x0][0x1cc], R5, 0x1, P5 ;  /* 0x0000730075910a11 */ /* 0x000fe200028f0c05 */
[----:B------:R-:W-:Y:S01]  /*11900*/  FMUL.FTZ R117, R3, c[0x0][0x2d0] ;  /* 0x0000b40003757a20 */ /* 0x000fe20000410000 */
[----:B------:R-:W-:Y:S01]  /*11910*/  @P0 LEA.HI.X R147, R4, c[0x0][0x1cc], R118, 0x1, P1 ;  /* 0x0000730004930a11 */ /* 0x000fe200008f0c76 */
[----:B------:R-:W-:Y:S01]  /*11920*/  FMUL.FTZ R80, R2, R80 ;  /* 0x0000005002507220 */ /* 0x000fe20000410000 */
[-C--:B------:R-:W-:Y:S01]  /*11930*/  @P0 IADD3 R4, P1, R144, R149.reuse, RZ ;  /* 0x0000009590040210 */ /* 0x080fe20007f3e0ff */
[----:B------:R1:W-:Y:S01]  /*11940*/  @P0 LDGSTS.E.BYPASS.LTC128B.128 [R226+0x8100], [R144.64], !P4 ;  /* 0x0810000090e20fae */ /* 0x0003e2000e101d44 */
[--C-:B------:R-:W-:Y:S01]  /*11950*/  FFMA.FTZ R6, R6, c[0x0][0x2d0], -R117.reuse ;  /* 0x0000b40006067a23 */ /* 0x100fe20000010875 */
[----:B------:R-:W-:Y:S01]  /*11960*/  MUFU.EX2 R193, R25 ;  /* 0x0000001900c17308 */ /* 0x000fe20000000800 */
[-C--:B------:R-:W-:Y:S01]  /*11970*/  @P0 IADD3.X R5, R145, R148.reuse, RZ, P1, !PT ;  /* 0x0000009491050210 */ /* 0x080fe20000ffe4ff */
[--C-:B------:R-:W-:Y:S01]  /*11980*/  FFMA.FTZ R10, R10, c[0x0][0x2d0], -R117.reuse ;  /* 0x0000b4000a0a7a23 */ /* 0x100fe20000010875 */
[----:B------:R-:W-:Y:S01]  /*11990*/  @P0 IADD3 R8, P6, R4, R149, RZ ;  /* 0x0000009504080210 */ /* 0x000fe20007fde0ff */
[--C-:B------:R-:W-:Y:S01]  /*119a0*/  FFMA.FTZ R11, R11, c[0x0][0x2d0], -R117.reuse ;  /* 0x0000b4000b0b7a23 */ /* 0x100fe20000010875 */
[----:B------:R-:W-:Y:S01]  /*119b0*/  @P0 IADD3 R118, P1, R252, 0x80, RZ ;  /* 0x00000080fc760810 */ /* 0x000fe20007f3e0ff */
[----:B------:R2:W-:Y:S01]  /*119c0*/  @P0 LDGSTS.E.BYPASS.LTC128B.128 [R226+0xc100], [R146.64], !P3 ;  /* 0x0c10000092e20fae */ /* 0x0005e2000d901d44 */
[C---:B------:R-:W-:Y:S01]  /*119d0*/  @P0 IADD3.X R9, R5.reuse, R148, RZ, P6, !PT ;  /* 0x0000009405090210 */ /* 0x040fe200037fe4ff */
[C---:B---3--:R-:W-:Y:S02]  /*119e0*/  FMUL.FTZ R70, R0.reuse, R70 ;  /* 0x0000004600467220 */ /* 0x048fe40000410000 */
[----:B------:R3:W-:Y:S01]  /*119f0*/  MUFU.EX2 R184, R6 ;  /* 0x0000000600b87308 */ /* 0x0007e20000000800 */
[C---:B------:R-:W-:Y:S02]  /*11a00*/  FMUL.FTZ R71, R0.reuse, R71 ;  /* 0x0000004700477220 */ /* 0x040fe40000410000 */
[C---:B------:R-:W-:Y:S01]  /*11a10*/  FMUL.FTZ R74, R0.reuse, R74 ;  /* 0x0000004a004a7220 */ /* 0x040fe20000410000 */
[----:B------:R4:W-:Y:S01]  /*11a20*/  @P0 LDGSTS.E.BYPASS.LTC128B.128 [R226+0x9100], [R4.64], !P4 ;  /* 0x0910000004e20fae */ /* 0x0009e2000e101d44 */
[C---:B------:R-:W-:Y:S02]  /*11a30*/  FMUL.FTZ R75, R0.reuse, R75 ;  /* 0x0000004b004b7220 */ /* 0x040fe40000410000 */
[C---:B------:R-:W-:Y:S02]  /*11a40*/  FMUL.FTZ R78, R0.reuse, R78 ;  /* 0x0000004e004e7220 */ /* 0x040fe40000410000 */
[----:B------:R-:W-:Y:S01]  /*11a50*/  FMUL.FTZ R79, R0, R79 ;  /* 0x0000004f004f7220 */ /* 0x000fe20000410000 */
[----:B------:R5:W-:Y:S01]  /*11a60*/  MUFU.EX2 R166, R10 ;  /* 0x0000000a00a67308 */ /* 0x000be20000000800 */
[----:B------:R-:W-:Y:S01]  /*11a70*/  FMUL.FTZ R81, R2, R81 ;  /* 0x0000005102517220 */ /* 0x000fe20000410000 */
[----:B------:R4:W-:Y:S01]  /*11a80*/  @P0 LDGSTS.E.BYPASS.LTC128B.128 [R226+0xd100], [R4.64+0x80], !P3 ;  /* 0x0d10008004e20fae */ /* 0x0009e2000d901d44 */
[----:B------:R-:W-:Y:S01]  /*11a90*/  FMUL.FTZ R82, R0, R82 ;  /* 0x0000005200527220 */ /* 0x000fe20000410000 */
[----:B-1----:R-:W-:Y:S01]  /*11aa0*/  @P0 IADD3 R144, P5, R4, R118, RZ ;  /* 0x0000007604900210 */ /* 0x002fe20007fbe0ff */
[----:B------:R-:W-:Y:S02]  /*11ab0*/  FMUL.FTZ R83, R0, R83 ;  /* 0x0000005300537220 */ /* 0x000fe40000410000 */
[C---:B------:R-:W-:Y:S03]  /*11ac0*/  FMUL.FTZ R84, R2.reuse, R84 ;  /* 0x0000005402547220 */ /* 0x040fe60000410000 */
[----:B------:R1:W-:Y:S01]  /*11ad0*/  @P0 LDGSTS.E.BYPASS.LTC128B.128 [R226+0xa100], [R8.64], !P4 ;  /* 0x0a10000008e20fae */ /* 0x0003e2000e101d44 */
[----:B------:R1:W1:Y:S01]  /*11ae0*/  MUFU.EX2 R165, R11 ;  /* 0x0000000b00a57308 */ /* 0x0002620000000800 */
[----:B------:R-:W-:Y:S01]  /*11af0*/  FMUL.FTZ R85, R2, R85 ;  /* 0x0000005502557220 */ /* 0x000fe20000410000 */
[----:B--2---:R-:W-:Y:S01]  /*11b00*/  @P0 IADD3.X R146, RZ, R249, RZ, P1, !PT ;  /* 0x000000f9ff920210 */ /* 0x004fe20000ffe4ff */
[----:B------:R-:W-:Y:S01]  /*11b10*/  FMUL.FTZ R86, R0, R86 ;  /* 0x0000005600567220 */ /* 0x000fe20000410000 */
[----:B---3--:R-:W-:Y:S01]  /*11b20*/  @P0 IADD3 R6, P2, R8, R149, RZ ;  /* 0x0000009508060210 */ /* 0x008fe20007f5e0ff */
[----:B------:R-:W-:Y:S01]  /*11b30*/  FMUL.FTZ R87, R0, R87 ;  /* 0x0000005700577220 */ /* 0x000fe20000410000 */
[----:B------:R-:W-:Y:S01]  /*11b40*/  @P0 IADD3.X R145, R5, R146, RZ, P5, !PT ;  /* 0x0000009205910210 */ /* 0x000fe20002ffe4ff */
[C---:B------:R-:W-:Y:S02]  /*11b50*/  FMUL.FTZ R88, R2.reuse, R88 ;  /* 0x0000005802587220 */ /* 0x040fe40000410000 */
[----:B------:R-:W-:Y:S01]  /*11b60*/  FMUL.FTZ R89, R2, R89 ;  /* 0x0000005902597220 */ /* 0x000fe20000410000 */
[----:B------:R-:W-:Y:S01]  /*11b70*/  MUFU.EX2 R192, R28 ;  /* 0x0000001c00c07308 */ /* 0x000fe20000000800 */
[----:B------:R2:W-:Y:S01]  /*11b80*/  @P0 LDGSTS.E.BYPASS.LTC128B.128 [R226+0xe100], [R144.64], !P3 ;  /* 0x0e10000090e20fae */ /* 0x0005e2000d901d44 */
[C---:B------:R-:W-:Y:S02]  /*11b90*/  FMUL.FTZ R90, R0.reuse, R90 ;  /* 0x0000005a005a7220 */ /* 0x040fe40000410000 */
[C---:B-----5:R-:W-:Y:S02]  /*11ba0*/  FMUL.FTZ R10, R0.reuse, R126 ;  /* 0x0000007e000a7220 */ /* 0x060fe40000410000 */
[----:B------:R-:W-:Y:S01]  /*11bb0*/  FMUL.FTZ R91, R0, R91 ;  /* 0x0000005b005b7220 */ /* 0x000fe20000410000 */
[----:B----4-:R-:W-:Y:S01]  /*11bc0*/  @P0 IADD3 R4, P1, R8, R118, RZ ;  /* 0x0000007608040210 */ /* 0x010fe20007f3e0ff */
[--C-:B------:R-:W-:Y:S01]  /*11bd0*/  FFMA.FTZ R118, R7, c[0x0][0x2d0], -R117.reuse ;  /* 0x0000b40007767a23 */ /* 0x100fe20000010875 */
[C---:B------:R-:W-:Y:S01]  /*11be0*/  @P0 IADD3.X R7, R9.reuse, R148, RZ, P2, !PT ;  /* 0x0000009409070210 */ /* 0x040fe200017fe4ff */
[--C-:B------:R-:W-:Y:S01]  /*11bf0*/  FFMA.FTZ R26, R26, c[0x0][0x2d0], -R117.reuse ;  /* 0x0000b4001a1a7a23 */ /* 0x100fe20000010875 */
[----:B------:R-:W-:Y:S01]  /*11c00*/  @P0 IADD3.X R5, R9, R146, RZ, P1, !PT ;  /* 0x0000009209050210 */ /* 0x000fe20000ffe4ff */
[----:B------:R-:W3:Y:S01]  /*11c10*/  MUFU.EX2 R167, R118 ;  /* 0x0000007600a77308 */ /* 0x000ee20000000800 */
[----:B-1----:R-:W-:Y:S01]  /*11c20*/  FMUL.FTZ R11, R0, R127 ;  /* 0x0000007f000b7220 */ /* 0x002fe20000410000 */
[----:B------:R1:W-:Y:S01]  /*11c30*/  @P0 LDGSTS.E.BYPASS.LTC128B.128 [R226+0xb100], [R6.64], !P4 ;  /* 0x0b10000006e20fae */ /* 0x0003e2000e101d44 */
[C---:B------:R-:W-:Y:S02]  /*11c40*/  FMUL.FTZ R8, R2.reuse, R124 ;  /* 0x0000007c02087220 */ /* 0x040fe40000410000 */
[----:B------:R-:W-:Y:S02]  /*11c50*/  FMUL.FTZ R9, R2, R125 ;  /* 0x0000007d02097220 */ /* 0x000fe40000410000 */
[--C-:B------:R-:W-:Y:S02]  /*11c60*/  FFMA.FTZ R27, R27, c[0x0][0x2d0], -R117.reuse ;  /* 0x0000b4001b1b7a23 */ /* 0x100fe40000010875 */
[--C-:B------:R-:W-:Y:S01]  /*11c70*/  FFMA.FTZ R30, R30, c[0x0][0x2d0], -R117.reuse ;  /* 0x0000b4001e1e7a23 */ /* 0x100fe20000010875 */
[----:B------:R4:W-:Y:S01]  /*11c80*/  @P0 LDGSTS.E.BYPASS.LTC128B.128 [R226+0xf100], [R4.64], !P3 ;  /* 0x0f10000004e20fae */ /* 0x0009e2000d901d44 */
[----:B------:R-:W-:Y:S01]  /*11c90*/  MUFU.EX2 R158, R26 ;  /* 0x0000001a009e7308 */ /* 0x000fe20000000800 */
[--C-:B------:R-:W-:Y:S02]  /*11ca0*/  FFMA.FTZ R31, R31, c[0x0][0x2d0], -R117.reuse ;  /* 0x0000b4001f1f7a23 */ /* 0x100fe40000010875 */
[--C-:B------:R-:W-:Y:S02]  /*11cb0*/  FFMA.FTZ R34, R34, c[0x0][0x2d0], -R117.reuse ;  /* 0x0000b40022227a23 */ /* 0x100fe40000010875 */
[--C-:B------:R-:W-:Y:S02]  /*11cc0*/  FFMA.FTZ R35, R35, c[0x0][0x2d0], -R117.reuse ;  /* 0x0000b40023237a23 */ /* 0x100fe40000010875 */
[----:B--2---:R-:W2:Y:S01]  /*11cd0*/  LDSM.16.MT88.4 R144, [R204+0x100] ;  /* 0x00010000cc90783b */ /* 0x004ea20000004200 */
[--C-:B------:R-:W-:Y:S02]  /*11ce0*/  FFMA.FTZ R38, R38, c[0x0][0x2d0], -R117.reuse ;  /* 0x0000b40026267a23 */ /* 0x100fe40000010875 */
[----:B------:R5:W-:Y:S01]  /*11cf0*/  MUFU.EX2 R157, R27 ;  /* 0x0000001b009d7308 */ /* 0x000be20000000800 */
[--C-:B------:R-:W-:Y:S02]  /*11d00*/  FFMA.FTZ R39, R39, c[0x0][0x2d0], -R117.reuse ;  /* 0x0000b40027277a23 */ /* 0x100fe40000010875 */
[--C-:B------:R-:W-:Y:S02]  /*11d10*/  FFMA.FTZ R42, R42, c[0x0][0x2d0], -R117.reuse ;  /* 0x0000b4002a2a7a23 */ /* 0x100fe40000010875 */
[----:B------:R-:W2:Y:S01]  /*11d20*/  LDSM.16.MT88.4 R148, [R205+0x100] ;  /* 0x00010000cd94783b */ /* 0x000ea20000004200 */
[--C-:B------:R-:W-:Y:S02]  /*11d30*/  FFMA.FTZ R43, R43, c[0x0][0x2d0], -R117.reuse ;  /* 0x0000b4002b2b7a23 */ /* 0x100fe40000010875 */
[C---:B-1----:R-:W-:Y:S01]  /*11d40*/  FMUL.FTZ R6, R0.reuse, R122 ;  /* 0x0000007a00067220 */ /* 0x042fe20000410000 */
[----:B------:R-:W-:Y:S01]  /*11d50*/  F2FP.BF16.PACK_AB R122, R229, R231 ;  /* 0x000000e7e57a723e */ /* 0x000fe200000010ff */
[----:B------:R-:W-:Y:S01]  /*11d60*/  FMUL.FTZ R7, R0, R123 ;  /* 0x0000007b00077220 */ /* 0x000fe20000410000 */
[----:B------:R-:W-:Y:S01]  /*11d70*/  F2FP.BF16.PACK_AB R123, R165, R166 ;  /* 0x000000a6a57b723e */ /* 0x000fe200000010ff */
[----:B------:R-:W-:Y:S01]  /*11d80*/  MUFU.EX2 R186, R29 ;  /* 0x0000001d00ba7308 */ /* 0x000fe20000000800 */
[----:B------:R-:W1:Y:S01]  /*11d90*/  LDSM.16.MT88.4 R152, [R208+0x100] ;  /* 0x00010000d098783b */ /* 0x000e620000004200 */
[--C-:B------:R-:W-:Y:S02]  /*11da0*/  FFMA.FTZ R46, R46, c[0x0][0x2d0], -R117.reuse ;  /* 0x0000b4002e2e7a23 */ /* 0x100fe40000010875 */
[----:B----4-:R-:W-:Y:S01]  /*11db0*/  FMUL.FTZ R4, R2, R120 ;  /* 0x0000007802047220 */ /* 0x010fe20000410000 */
[----:B------:R-:W-:Y:S01]  /*11dc0*/  F2FP.BF16.PACK_AB R120, R232, R230 ;  /* 0x000000e6e878723e */ /* 0x000fe200000010ff */
[----:B------:R-:W-:Y:S01]  /*11dd0*/  FMUL.FTZ R5, R2, R121 ;  /* 0x0000007902057220 */ /* 0x000fe20000410000 */
[----:B---3--:R-:W-:Y:S01]  /*11de0*/  F2FP.BF16.PACK_AB R121, R167, R184 ;  /* 0x000000b8a779723e */ /* 0x008fe200000010ff */
[--C-:B------:R-:W-:Y:S01]  /*11df0*/  FFMA.FTZ R47, R47, c[0x0][0x2d0], -R117.reuse ;  /* 0x0000b4002f2f7a23 */ /* 0x100fe20000010875 */
[----:B------:R-:W3:Y:S01]  /*11e00*/  LDSM.16.MT88.4 R124, [R207+0x100] ;  /* 0x00010000cf7c783b */ /* 0x000ee20000004200 */
[----:B------:R-:W-:Y:S01]  /*11e10*/  MUFU.EX2 R187, R32 ;  /* 0x0000002000bb7308 */ /* 0x000fe20000000800 */
[--C-:B------:R-:W-:Y:S02]  /*11e20*/  FFMA.FTZ R50, R50, c[0x0][0x2d0], -R117.reuse ;  /* 0x0000b40032327a23 */ /* 0x100fe40000010875 */
[--C-:B------:R-:W-:Y:S02]  /*11e30*/  FFMA.FTZ R51, R51, c[0x0][0x2d0], -R117.reuse ;  /* 0x0000b40033337a23 */ /* 0x100fe40000010875 */
[C---:B------:R-:W-:Y:S02]  /*11e40*/  FMUL.FTZ R92, R2.reuse, R92 ;  /* 0x0000005c025c7220 */ /* 0x040fe40000410000 */
[----:B-----5:R-:W-:Y:S01]  /*11e50*/  LDSM.16.MT88.4 R24, [R205+0x1100] ;  /* 0x00110000cd18783b */ /* 0x020fe20000004200 */
[----:B------:R-:W-:Y:S02]  /*11e60*/  FMUL.FTZ R93, R2, R93 ;  /* 0x0000005d025d7220 */ /* 0x000fe40000410000 */
[----:B------:R-:W-:Y:S01]  /*11e70*/  MUFU.EX2 R185, R33 ;  /* 0x0000002100b97308 */ /* 0x000fe20000000800 */
[C---:B------:R-:W-:Y:S02]  /*11e80*/  FMUL.FTZ R94, R0.reuse, R94 ;  /* 0x0000005e005e7220 */ /* 0x040fe40000410000 */
[----:B------:R-:W-:Y:S01]  /*11e90*/  FMUL.FTZ R95, R0, R95 ;  /* 0x0000005f005f7220 */ /* 0x000fe20000410000 */
[C---:B--2---:R-:W-:Y:S01]  /*11ea0*/  HMMA.16816.F32.BF16 R4, R120.reuse, R144, R4 ;  /* 0x000000907804723c */ /* 0x044fe20000041804 */
[----:B------:R-:W0:Y:S05]  /*11eb0*/  LDGDEPBAR ;  /* 0x00000000000079af */ /* 0x000e2a0000000000 */
[----:B------:R-:W-:Y:S01]  /*11ec0*/  MUFU.EX2 R118, R51 ;  /* 0x0000003300767308 */ /* 0x000fe20000000800 */
[--C-:B------:R-:W-:Y:S01]  /*11ed0*/  FFMA.FTZ R14, R14, c[0x0][0x2d0], -R117.reuse ;  /* 0x0000b4000e0e7a23 */ /* 0x100fe20000010875 */
[C---:B------:R-:W-:Y:S01]  /*11ee0*/  HMMA.16816.F32.BF16 R8, R120.reuse, R146, R8 ;  /* 0x000000927808723c */ /* 0x040fe20000041808 */
[----:B------:R-:W2:Y:S03]  /*11ef0*/  LDSM.16.MT88.4 R144, [R204+0x4100] ;  /* 0x00410000cc90783b */ /* 0x000ea60000004200 */
[--C-:B------:R-:W-:Y:S02]  /*11f00*/  FFMA.FTZ R15, R15, c[0x0][0x2d0], -R117.reuse ;  /* 0x0000b4000f0f7a23 */ /* 0x100fe40000010875 */
[C---:B------:R-:W-:Y:S02]  /*11f10*/  FMUL.FTZ R96, R2.reuse, R96 ;  /* 0x0000006002607220 */ /* 0x040fe40000410000 */
[----:B------:R4:W-:Y:S01]  /*11f20*/  MUFU.EX2 R228, R12 ;  /* 0x0000000c00e47308 */ /* 0x0009e20000000800 */
[C---:B------:R-:W-:Y:S03]  /*11f30*/  HMMA.16816.F32.BF16 R68, R120.reuse, R148, R68 ;  /* 0x000000947844723c */ /* 0x040fe60000041844 */
[----:B------:R-:W-:Y:S02]  /*11f40*/  FMUL.FTZ R97, R2, R97 ;  /* 0x0000006102617220 */ /* 0x000fe40000410000 */
[C---:B------:R-:W-:Y:S03]  /*11f50*/  FMUL.FTZ R98, R0.reuse, R98 ;  /* 0x0000006200627220 */ /* 0x040fe60000410000 */
[C---:B------:R-:W-:Y:S01]  /*11f60*/  HMMA.16816.F32.BF16 R72, R120.reuse, R150, R72 ;  /* 0x000000967848723c */ /* 0x040fe20000041848 */
[----:B------:R-:W5:Y:S01]  /*11f70*/  LDSM.16.MT88.4 R148, [R205+0x4100] ;  /* 0x00410000cd94783b */ /* 0x000f620000004200 */
[----:B------:R2:W2:Y:S02]  /*11f80*/  MUFU.EX2 R199, R13 ;  /* 0x0000000d00c77308 */ /* 0x0004a40000000800 */
[----:B------:R-:W-:Y:S02]  /*11f90*/  FMUL.FTZ R99, R0, R99 ;  /* 0x0000006300637220 */ /* 0x000fe40000410000 */
[C---:B------:R-:W-:Y:S02]  /*11fa0*/  FMUL.FTZ R100, R2.reuse, R100 ;  /* 0x0000006402647220 */ /* 0x040fe40000410000 */
[C---:B-1----:R-:W-:Y:S04]  /*11fb0*/  HMMA.16816.F32.BF16 R76, R120.reuse, R152, R76 ;  /* 0x00000098784c723c */ /* 0x042fe8000004184c */
[----:B------:R-:W-:Y:S01]  /*11fc0*/  MUFU.EX2 R153, R34 ;  /* 0x0000002200997308 */ /* 0x000fe20000000800 */
[C---:B------:R-:W-:Y:S02]  /*11fd0*/  FMUL.FTZ R101, R2.reuse, R101 ;  /* 0x0000006502657220 */ /* 0x040fe40000410000 */
[----:B----4-:R-:W-:Y:S01]  /*11fe0*/  FMUL.FTZ R12, R2, R128 ;  /* 0x00000080020c7220 */ /* 0x010fe20000410000 */
[C---:B------:R-:W-:Y:S04]  /*11ff0*/  HMMA.16816.F32.BF16 R80, R120.reuse, R154, R80 ;  /* 0x0000009a7850723c */ /* 0x040fe80000041850 */
[C---:B------:R-:W-:Y:S02]  /*12000*/  FMUL.FTZ R102, R0.reuse, R102 ;  /* 0x0000006600667220 */ /* 0x040fe40000410000 */
[----:B------:R-:W-:Y:S01]  /*12010*/  MUFU.EX2 R155, R30 ;  /* 0x0000001e009b7308 */ /* 0x000fe20000000800 */
[----:B------:R-:W-:Y:S01]  /*12020*/  FMUL.FTZ R103, R0, R103 ;  /* 0x0000006700677220 */ /* 0x000fe20000410000 */
[C---:B---3--:R-:W-:Y:S04]  /*12030*/  HMMA.16816.F32.BF16 R84, R120.reuse, R124, R84 ;  /* 0x0000007c7854723c */ /* 0x048fe80000041854 */
[----:B--2---:R-:W-:Y:S02]  /*12040*/  FMUL.FTZ R13, R2, R129 ;  /* 0x00000081020d7220 */ /* 0x004fe40000410000 */
[--C-:B------:R-:W-:Y:S02]  /*12050*/  FFMA.FTZ R18, R18, c[0x0][0x2d0], -R117.reuse ;  /* 0x0000b40012127a23 */ /* 0x100fe40000010875 */
[C---:B------:R-:W-:Y:S01]  /*12060*/  HMMA.16816.F32.BF16 R88, R120.reuse, R126, R88 ;  /* 0x0000007e7858723c */ /* 0x040fe20000041858 */
[----:B------:R-:W1:Y:S01]  /*12070*/  LDSM.16.MT88.4 R124, [R208+0x4100] ;  /* 0x00410000d07c783b */ /* 0x000e620000004200 */
[----:B------:R2:W-:Y:S02]  /*12080*/  MUFU.EX2 R154, R31 ;  /* 0x0000001f009a7308 */ /* 0x0005e40000000800 */
[--C-:B------:R-:W-:Y:S02]  /*12090*/  FFMA.FTZ R19, R19, c[0x0][0x2d0], -R117.reuse ;  /* 0x0000b40013137a23 */ /* 0x100fe40000010875 */
[C---:B------:R-:W-:Y:S02]  /*120a0*/  FMUL.FTZ R104, R2.reuse, R104 ;  /* 0x0000006802687220 */ /* 0x040fe40000410000 */
[C---:B------:R-:W-:Y:S04]  /*120b0*/  HMMA.16816.F32.BF16 R92, R120.reuse, R144, R92 ;  /* 0x00000090785c723c */ /* 0x040fe8000004185c */
[----:B------:R3:W-:Y:S01]  /*120c0*/  MUFU.EX2 R164, R14 ;  /* 0x0000000e00a47308 */ /* 0x0007e20000000800 */
[----:B------:R-:W-:Y:S02]  /*120d0*/  FMUL.FTZ R105, R2, R105 ;  /* 0x0000006902697220 */ /* 0x000fe40000410000 */
[C---:B------:R-:W-:Y:S01]  /*120e0*/  FMUL.FTZ R106, R0.reuse, R106 ;  /* 0x0000006a006a7220 */ /* 0x040fe20000410000 */
[C---:B------:R-:W-:Y:S01]  /*120f0*/  HMMA.16816.F32.BF16 R96, R120.reuse, R146, R96 ;  /* 0x000000927860723c */ /* 0x040fe20000041860 */
[----:B------:R-:W4:Y:S03]  /*12100*/  LDSM.16.MT88.4 R144, [R207+0x4100] ;  /* 0x00410000cf90783b */ /* 0x000f260000004200 */
[----:B------:R-:W-:Y:S02]  /*12110*/  FMUL.FTZ R107, R0, R107 ;  /* 0x0000006b006b7220 */ /* 0x000fe40000410000 */
[----:B------:R1:W-:Y:S01]  /*12120*/  MUFU.EX2 R163, R15 ;  /* 0x0000000f00a37308 */ /* 0x0003e20000000800 */
[C---:B------:R-:W-:Y:S01]  /*12130*/  FMUL.FTZ R108, R2.reuse, R108 ;  /* 0x0000006c026c7220 */ /* 0x040fe20000410000 */
[C---:B-----5:R-:W-:Y:S01]  /*12140*/  HMMA.16816.F32.BF16 R100, R120.reuse, R148, R100 ;  /* 0x000000947864723c */ /* 0x060fe20000041864 */
[----:B--2---:R-:W-:Y:S03]  /*12150*/  LDSM.16.MT88.4 R28, [R205+0x1900] ;  /* 0x00190000cd1c783b */ /* 0x004fe60000004200 */
[----:B------:R-:W-:Y:S02]  /*12160*/  FMUL.FTZ R109, R2, R109 ;  /* 0x0000006d026d7220 */ /* 0x000fe40000410000 */
[C---:B------:R-:W-:Y:S02]  /*12170*/  FMUL.FTZ R110, R0.reuse, R110 ;  /* 0x0000006e006e7220 */ /* 0x040fe40000410000 */
[C---:B------:R-:W-:Y:S01]  /*12180*/  HMMA.16816.F32.BF16 R104, R120.reuse, R150, R104 ;  /* 0x000000967868723c */ /* 0x040fe20000041868 */
[----:B------:R2:W-:Y:S01]  /*12190*/  MUFU.EX2 R198, R16 ;  /* 0x0000001000c67308 */ /* 0x0005e20000000800 */
[----:B------:R-:W-:Y:S02]  /*121a0*/  LDSM.16.MT88.4 R148, [R207+0x900] ;  /* 0x00090000cf94783b */ /* 0x000fe40000004200 */
[C---:B---3--:R-:W-:Y:S02]  /*121b0*/  FMUL.FTZ R14, R0.reuse, R130 ;  /* 0x00000082000e7220 */ /* 0x048fe40000410000 */
[----:B------:R-:W-:Y:S02]  /*121c0*/  FMUL.FTZ R111, R0, R111 ;  /* 0x0000006f006f7220 */ /* 0x000fe40000410000 */
[C---:B------:R-:W-:Y:S03]  /*121d0*/  FMUL.FTZ R112, R2.reuse, R112 ;  /* 0x0000007002707220 */ /* 0x040fe60000410000 */
[----:B------:R3:W5:Y:S01]  /*121e0*/  MUFU.EX2 R197, R17 ;  /* 0x0000001100c57308 */ /* 0x0007620000000800 */
[----:B------:R-:W-:Y:S02]  /*121f0*/  FMUL.FTZ R113, R2, R113 ;  /* 0x0000007102717220 */ /* 0x000fe40000410000 */
[C---:B-1----:R-:W-:Y:S02]  /*12200*/  FMUL.FTZ R15, R0.reuse, R131 ;  /* 0x00000083000f7220 */ /* 0x042fe40000410000 */
[----:B------:R-:W1:Y:S01]  /*12210*/  LDSM.16.MT88.4 R128, [R204+0x900] ;  /* 0x00090000cc80783b */ /* 0x000e620000004200 */
[C---:B------:R-:W-:Y:S02]  /*12220*/  FMUL.FTZ R114, R0.reuse, R114 ;  /* 0x0000007200727220 */ /* 0x040fe40000410000 */
[----:B------:R-:W-:Y:S02]  /*12230*/  FMUL.FTZ R115, R0, R115 ;  /* 0x0000007300737220 */ /* 0x000fe40000410000 */
[C---:B------:R-:W-:Y:S01]  /*12240*/  HMMA.16816.F32.BF16 R12, R120.reuse, R124, R12 ;  /* 0x0000007c780c723c */ /* 0x040fe2000004180c */
[----:B------:R4:W-:Y:S02]  /*12250*/  MUFU.EX2 R162, R18 ;  /* 0x0000001200a27308 */ /* 0x0009e40000000800 */
[--C-:B------:R-:W-:Y:S02]  /*12260*/  FFMA.FTZ R22, R22, c[0x0][0x2d0], -R117.reuse ;  /* 0x0000b40016167a23 */ /* 0x100fe40000010875 */
[----:B--2---:R-:W-:Y:S02]  /*12270*/  FMUL.FTZ R16, R2, R132 ;  /* 0x0000008402107220 */ /* 0x004fe40000410000 */
[--C-:B------:R-:W-:Y:S01]  /*12280*/  FFMA.FTZ R23, R23, c[0x0][0x2d0], -R117.reuse ;  /* 0x0000b40017177a23 */ /* 0x100fe20000010875 */
[C---:B------:R-:W-:Y:S01]  /*12290*/  HMMA.16816.F32.BF16 R108, R120.reuse, R126, R108 ;  /* 0x0000007e786c723c */ /* 0x040fe2000004186c */
[----:B------:R-:W2:Y:S02]  /*122a0*/  LDSM.16.MT88.4 R124, [R205+0x900] ;  /* 0x00090000cd7c783b */ /* 0x000ea40000004200 */
[----:B------:R1:W1:Y:S01]  /*122b0*/  MUFU.EX2 R161, R19 ;  /* 0x0000001300a17308 */ /* 0x0002620000000800 */
[--C-:B------:R-:W-:Y:S02]  /*122c0*/  FFMA.FTZ R52, R52, c[0x0][0x2d0], -R156.reuse ;  /* 0x0000b40034347a23 */ /* 0x100fe4000001089c */
[----:B---3--:R-:W-:Y:S02]  /*122d0*/  FMUL.FTZ R17, R2, R133 ;  /* 0x0000008502117220 */ /* 0x008fe40000410000 */
[--C-:B------:R-:W-:Y:S04]  /*122e0*/  FFMA.FTZ R53, R53, c[0x0][0x2d0], -R156.reuse ;  /* 0x0000b40035357a23 */ /* 0x100fe8000001089c */
[--C-:B------:R-:W-:Y:S01]  /*122f0*/  FFMA.FTZ R56, R56, c[0x0][0x2d0], -R156.reuse ;  /* 0x0000b40038387a23 */ /* 0x100fe2000001089c */
[----:B------:R3:W-:Y:S01]  /*12300*/  MUFU.EX2 R152, R35 ;  /* 0x0000002300987308 */ /* 0x0007e20000000800 */
[--C-:B------:R-:W-:Y:S02]  /*12310*/  FFMA.FTZ R57, R57, c[0x0][0x2d0], -R156.reuse ;  /* 0x0000b40039397a23 */ /* 0x100fe4000001089c */
[--C-:B------:R-:W-:Y:S02]  /*12320*/  FFMA.FTZ R54, R54, c[0x0][0x2d0], -R117.reuse ;  /* 0x0000b40036367a23 */ /* 0x100fe40000010875 */
[----:B----4-:R-:W-:Y:S02]  /*12330*/  FMUL.FTZ R18, R0, R134 ;  /* 0x0000008600127220 */ /* 0x010fe40000410000 */
        /* <DEDUP_REMOVED lines=8> */
[----:B------:R-:W4:Y:S01]  /*123c0*/  MUFU.EX2 R195, R21 ;  /* 0x0000001500c37308 */ /* 0x000f220000000800 */
[--C-:B------:R-:W-:Y:S01]  /*123d0*/  FFMA.FTZ R64, R64, c[0x0][0x2d0], -R156.reuse ;  /* 0x0000b40040407a23 */ /* 0x100fe2000001089c */
[C---:B------:R-:W-:Y:S03]  /*123e0*/  HMMA.16816.F32.BF16 R16, R120.reuse, R144, R16 ;  /* 0x000000907810723c */ /* 0x040fe60000041810 */
[----:B---3--:R-:W-:Y:S01]  /*123f0*/  LDSM.16.MT88.4 R32, [R208+0x1900] ;  /* 0x00190000d020783b */ /* 0x008fe20000004200 */
[----:B------:R-:W-:Y:S02]  /*12400*/  FFMA.FTZ R65, R65, c[0x0][0x2d0], -R156 ;  /* 0x0000b40041417a23 */ /* 0x000fe4000001089c */
[--C-:B------:R-:W-:Y:S02]  /*12410*/  FFMA.FTZ R62, R62, c[0x0][0x2d0], -R117.reuse ;  /* 0x0000b4003e3e7a23 */ /* 0x100fe40000010875 */
[----:B------:R-:W-:Y:S01]  /*12420*/  HMMA.16816.F32.BF16 R112, R120, R146, R112 ;  /* 0x000000927870723c */ /* 0x000fe20000041870 */
[----:B------:R3:W-:Y:S02]  /*12430*/  MUFU.EX2 R160, R22 ;  /* 0x0000001600a07308 */ /* 0x0007e40000000800 */
[----:B------:R-:W1:Y:S01]  /*12440*/  LDSM.16.MT88.4 R144, [R204+0x4900] ;  /* 0x00490000cc90783b */ /* 0x000e620000004200 */
[--C-:B------:R-:W-:Y:S02]  /*12450*/  FFMA.FTZ R63, R63, c[0x0][0x2d0], -R117.reuse ;  /* 0x0000b4003f3f7a23 */ /* 0x100fe40000010875 */
[--C-:B------:R-:W-:Y:S01]  /*12460*/  FFMA.FTZ R66, R66, c[0x0][0x2d0], -R117.reuse ;  /* 0x0000b40042427a23 */ /* 0x100fe20000010875 */
[----:B------:R-:W-:Y:S01]  /*12470*/  F2FP.BF16.PACK_AB R120, R199, R228 ;  /* 0x000000e4c778723e */ /* 0x000fe200000010ff */
[----:B------:R-:W-:Y:S01]  /*12480*/  FFMA.FTZ R117, R67, c[0x0][0x2d0], -R117 ;  /* 0x0000b40043757a23 */ /* 0x000fe20000010875 */
[----:B-----5:R-:W-:Y:S02]  /*12490*/  F2FP.BF16.PACK_AB R122, R197, R198 ;  /* 0x000000c6c57a723e */ /* 0x020fe400000010ff */
[----:B------:R-:W5:Y:S01]  /*124a0*/  MUFU.EX2 R159, R23 ;  /* 0x00000017009f7308 */ /* 0x000f620000000800 */
[----:B------:R-:W-:Y:S01]  /*124b0*/  F2FP.BF16.PACK_AB R121, R163, R164 ;  /* 0x000000a4a379723e */ /* 0x000fe200000010ff */
[----:B------:R-:W-:Y:S01]  /*124c0*/  FFMA.FTZ R0, R0, R234, R184 ;  /* 0x000000ea00007223 */ /* 0x000fe200000100b8 */
[----:B------:R-:W-:Y:S01]  /*124d0*/  F2FP.BF16.PACK_AB R123, R161, R162 ;  /* 0x000000a2a17b723e */ /* 0x000fe200000010ff */
[----:B------:R-:W-:Y:S01]  /*124e0*/  FFMA.FTZ R2, R2, R233, R230 ;  /* 0x000000e902027223 */ /* 0x000fe200000100e6 */
[----:B----4-:R-:W-:Y:S01]  /*124f0*/  F2FP.BF16.PACK_AB R20, R195, R196 ;  /* 0x000000c4c314723e */ /* 0x010fe200000010ff */
[----:B------:R-:W-:Y:S02]  /*12500*/  FADD.FTZ R0, R167, R0 ;  /* 0x00000000a7007221 */ /* 0x000fe40000010000 */
[----:B------:R-:W-:Y:S02]  /*12510*/  FADD.FTZ R2, R232, R2 ;  /* 0x00000002e8027221 */ /* 0x000fe40000010000 */
[C---:B------:R-:W-:Y:S01]  /*12520*/  HMMA.16816.F32.BF16 R4, R120.reuse, R128, R4 ;  /* 0x000000807804723c */ /* 0x040fe20000041804 */
[----:B------:R-:W-:Y:S02]  /*12530*/  MUFU.EX2 R52, R52 ;  /* 0x0000003400347308 */ /* 0x000fe40000000800 */
[----:B------:R-:W-:Y:S01]  /*12540*/  FADD.FTZ R0, R166, R0 ;  /* 0x00000000a6007221 */ /* 0x000fe20000010000 */
[----:B---3--:R-:W-:Y:S01]  /*12550*/  F2FP.BF16.PACK_AB R22, R193, R194 ;  /* 0x000000c2c116723e */ /* 0x008fe200000010ff */
[----:B------:R-:W-:Y:S02]  /*12560*/  FADD.FTZ R2, R231, R2 ;  /* 0x00000002e7027221 */ /* 0x000fe40000010000 */
[----:B------:R-:W-:Y:S01]  /*12570*/  FADD.FTZ R0, R165, R0 ;  /* 0x00000000a5007221 */ /* 0x000fe20000010000 */
[C---:B------:R-:W-:Y:S01]  /*12580*/  HMMA.16816.F32.BF16 R8, R120.reuse, R130, R8 ;  /* 0x000000827808723c */ /* 0x040fe20000041808 */
[----:B------:R-:W-:Y:S02]  /*12590*/  LDSM.16.MT88.4 R128, [R208+0x4900] ;  /* 0x00490000d080783b */ /* 0x000fe40000004200 */
[----:B------:R-:W-:Y:S01]  /*125a0*/  MUFU.EX2 R53, R53 ;  /* 0x0000003500357308 */ /* 0x000fe20000000800 */
[----:B------:R-:W-:Y:S01]  /*125b0*/  FADD.FTZ R2, R229, R2 ;  /* 0x00000002e5027221 */ /* 0x000fe20000010000 */
[----:B-----5:R-:W-:Y:S01]  /*125c0*/  F2FP.BF16.PACK_AB R21, R159, R160 ;  /* 0x000000a09f15723e */ /* 0x020fe200000010ff */
[----:B------:R-:W-:Y:S02]  /*125d0*/  FADD.FTZ R0, R164, R0 ;  /* 0x00000000a4007221 */ /* 0x000fe40000010000 */
[C---:B--2---:R-:W-:Y:S04]  /*125e0*/  HMMA.16816.F32.BF16 R68, R120.reuse, R124, R68 ;  /* 0x0000007c7844723c */ /* 0x044fe80000041844 */
[----:B------:R-:W-:Y:S01]  /*125f0*/  F2FP.BF16.PACK_AB R23, R157, R158 ;  /* 0x0000009e9d17723e */ /* 0x000fe200000010ff */
[----:B------:R-:W-:Y:S01]  /*12600*/  MUFU.EX2 R56, R56 ;  /* 0x0000003800387308 */ /* 0x000fe20000000800 */
[----:B------:R-:W-:Y:S02]  /*12610*/  FADD.FTZ R2, R228, R2 ;  /* 0x00000002e4027221 */ /* 0x000fe40000010000 */
[C---:B------:R-:W-:Y:S01]  /*12620*/  HMMA.16816.F32.BF16 R72, R120.reuse, R126, R72 ;  /* 0x0000007e7848723c */ /* 0x040fe20000041848 */
[----:B------:R-:W2:Y:S03]  /*12630*/  LDSM.16.MT88.4 R124, [R205+0x4900] ;  /* 0x00490000cd7c783b */ /* 0x000ea60000004200 */
[----:B------:R-:W-:Y:S02]  /*12640*/  FADD.FTZ R0, R163, R0 ;  /* 0x00000000a3007221 */ /* 0x000fe40000010000 */
[----:B------:R-:W-:Y:S01]  /*12650*/  FADD.FTZ R2, R199, R2 ;  /* 0x00000002c7027221 */ /* 0x000fe20000010000 */
[----:B------:R-:W-:Y:S01]  /*12660*/  MUFU.EX2 R57, R57 ;  /* 0x0000003900397308 */ /* 0x000fe20000000800 */
[C---:B-1----:R-:W-:Y:S04]  /*12670*/  HMMA.16816.F32.BF16 R76, R120.reuse, R132, R76 ;  /* 0x00000084784c723c */ /* 0x042fe8000004184c */
[----:B------:R-:W-:Y:S02]  /*12680*/  FADD.FTZ R0, R162, R0 ;  /* 0x00000000a2007221 */ /* 0x000fe40000010000 */
[----:B------:R-:W-:Y:S02]  /*12690*/  FADD.FTZ R2, R198, R2 ;  /* 0x00000002c6027221 */ /* 0x000fe40000010000 */
[C---:B------:R-:W-:Y:S01]  /*126a0*/  HMMA.16816.F32.BF16 R80, R120.reuse, R134, R80 ;  /* 0x000000867850723c */ /* 0x040fe20000041850 */
[----:B------:R-:W1:Y:S01]  /*126b0*/  LDSM.16.MT88.4 R132, [R207+0x4900] ;  /* 0x00490000cf84783b */ /* 0x000e620000004200 */
[----:B------:R-:W-:Y:S02]  /*126c0*/  MUFU.EX2 R54, R54 ;  /* 0x0000003600367308 */ /* 0x000fe40000000800 */
[----:B------:R-:W-:Y:S02]  /*126d0*/  FADD.FTZ R0, R161, R0 ;  /* 0x00000000a1007221 */ /* 0x000fe40000010000 */
[----:B------:R-:W-:Y:S02]  /*126e0*/  FADD.FTZ R2, R197, R2 ;  /* 0x00000002c5027221 */ /* 0x000fe40000010000 */
[C---:B------:R-:W-:Y:S04]  /*126f0*/  HMMA.16816.F32.BF16 R84, R120.reuse, R148, R84 ;  /* 0x000000947854723c */ /* 0x040fe80000041854 */
[----:B------:R-:W-:Y:S01]  /*12700*/  MUFU.EX2 R55, R55 ;  /* 0x0000003700377308 */ /* 0x000fe20000000800 */
[----:B------:R-:W-:Y:S02]  /*12710*/  FADD.FTZ R0, R160, R0 ;  /* 0x00000000a0007221 */ /* 0x000fe40000010000 */
[----:B------:R-:W-:Y:S01]  /*12720*/  FADD.FTZ R2, R196, R2 ;  /* 0x00000002c4027221 */ /* 0x000fe20000010000 */
[C---:B------:R-:W-:Y:S01]  /*12730*/  HMMA.16816.F32.BF16 R88, R120.reuse, R150, R88 ;  /* 0x000000967858723c */ /* 0x040fe20000041858 */
[----:B------:R-:W-:Y:S03]  /*12740*/  LDSM.16.MT88.4 R148, [R207+0x5100] ;  /* 0x00510000cf94783b */ /* 0x000fe60000004200 */
        /* <DEDUP_REMOVED lines=15> */
[C---:B------:R-:W-:Y:S01]  /*12840*/  HMMA.16816.F32.BF16 R104, R120.reuse, R126, R104 ;  /* 0x0000007e7868723c */ /* 0x040fe20000041868 */
[----:B------:R-:W2:Y:S03]  /*12850*/  LDSM.16.MT88.4 R124, [R204+0x1100] ;  /* 0x00110000cc7c783b */ /* 0x000ea60000004200 */
        /* <DEDUP_REMOVED lines=12> */
[----:B------:R-:W-:Y:S04]  /*12920*/  MUFU.EX2 R65, R65 ;  /* 0x0000004100417308 */ /* 0x000fe80000000800 */
[----:B------:R-:W-:Y:S01]  /*12930*/  HMMA.16816.F32.BF16 R112, R120, R134, R112 ;  /* 0x000000867870723c */ /* 0x000fe20000041870 */
[----:B------:R-:W1:Y:S05]  /*12940*/  LDSM.16.MT88.4 R120, [R208+0x1100] ;  /* 0x00110000d078783b */ /* 0x000e6a0000004200 */
[----:B------:R-:W-:Y:S02]  /*12950*/  MUFU.EX2 R62, R62 ;  /* 0x0000003e003e7308 */ /* 0x000fe40000000800 */
[C---:B--2---:R-:W-:Y:S01]  /*12960*/  HMMA.16816.F32.BF16 R4, R20.reuse, R124, R4 ;  /* 0x0000007c1404723c */ /* 0x044fe20000041804 */
[----:B------:R-:W-:Y:S07]  /*12970*/  LDSM.16.MT88.4 R132, [R205+0x5100] ;  /* 0x00510000cd84783b */ /* 0x000fee0000004200 */
        /* <DEDUP_REMOVED lines=8> */
[C---:B-1----:R-:W-:Y:S08]  /*12a00*/  HMMA.16816.F32.BF16 R76, R20.reuse, R120, R76 ;  /* 0x00000078144c723c */ /* 0x042ff0000004184c */
[C---:B------:R-:W-:Y:S01]  /*12a10*/  HMMA.16816.F32.BF16 R80, R20.reuse, R122, R80 ;  /* 0x0000007a1450723c */ /* 0x040fe20000041850 */
[----:B------:R-:W1:Y:S07]  /*12a20*/  LDSM.16.MT88.4 R120, [R207+0x1900] ;  /* 0x00190000cf78783b */ /* 0x000e6e0000004200 */
[C---:B------:R-:W-:Y:S01]  /*12a30*/  HMMA.16816.F32.BF16 R84, R20.reuse, R128, R84 ;  /* 0x000000801454723c */ /* 0x040fe20000041854 */
[----:B------:R-:W-:Y:S07]  /*12a40*/  MUFU.EX2 R129, R46 ;  /* 0x0000002e00817308 */ /* 0x000fee0000000800 */
[C---:B------:R-:W-:Y:S03]  /*12a50*/  HMMA.16816.F32.BF16 R88, R20.reuse, R130, R88 ;  /* 0x000000821458723c */ /* 0x040fe60000041858 */
[----:B------:R-:W-:Y:S05]  /*12a60*/  MUFU.EX2 R131, R42 ;  /* 0x0000002a00837308 */ /* 0x000fea0000000800 */
[C---:B--2---:R-:W-:Y:S05]  /*12a70*/  HMMA.16816.F32.BF16 R92, R20.reuse, R124, R92 ;  /* 0x0000007c145c723c */ /* 0x044fea000004185c */
[----:B------:R-:W-:Y:S03]  /*12a80*/  MUFU.EX2 R130, R43 ;  /* 0x0000002b00827308 */ /* 0x000fe60000000800 */
[C---:B------:R-:W-:Y:S01]  /*12a90*/  HMMA.16816.F32.BF16 R96, R20.reuse, R126, R96 ;  /* 0x0000007e1460723c */ /* 0x040fe20000041860 */
[----:B------:R-:W-:Y:S06]  /*12aa0*/  LDSM.16.MT88.4 R124, [R204+0x3900] ;  /* 0x00390000cc7c783b */ /* 0x000fec0000004200 */
[----:B------:R-:W-:Y:S01]  /*12ab0*/  MUFU.EX2 R128, R47 ;  /* 0x0000002f00807308 */ /* 0x000fe20000000800 */
[C---:B------:R-:W-:Y:S08]  /*12ac0*/  HMMA.16816.F32.BF16 R100, R20.reuse, R132, R100 ;  /* 0x000000841464723c */ /* 0x040ff00000041864 */
[C---:B------:R-:W-:Y:S01]  /*12ad0*/  HMMA.16816.F32.BF16 R104, R20.reuse, R134, R104 ;  /* 0x000000861468723c */ /* 0x040fe20000041868 */
[----:B------:R-:W2:Y:S07]  /*12ae0*/  MUFU.EX2 R134, R38 ;  /* 0x0000002600867308 */ /* 0x000eae0000000800 */
[C---:B------:R-:W-:Y:S03]  /*12af0*/  HMMA.16816.F32.BF16 R12, R20.reuse, R144, R12 ;  /* 0x00000090140c723c */ /* 0x040fe6000004180c */
[----:B------:R-:W4:Y:S05]  /*12b00*/  MUFU.EX2 R133, R39 ;  /* 0x0000002700857308 */ /* 0x000f2a0000000800 */
[C---:B------:R-:W-:Y:S05]  /*12b10*/  HMMA.16816.F32.BF16 R108, R20.reuse, R146, R108 ;  /* 0x00000092146c723c */ /* 0x040fea000004186c */
[----:B------:R-:W-:Y:S03]  /*12b20*/  MUFU.EX2 R147, R41 ;  /* 0x0000002900937308 */ /* 0x000fe60000000800 */
[C---:B------:R-:W-:Y:S04]  /*12b30*/  HMMA.16816.F32.BF16 R16, R20.reuse, R148, R16 ;  /* 0x000000941410723c */ /* 0x040fe80000041810 */
[----:B--2---:R-:W-:Y:S03]  /*12b40*/  FADD.FTZ R0, R134, R0 ;  /* 0x0000000086007221 */ /* 0x004fe60000010000 */
[----:B------:R-:W-:Y:S01]  /*12b50*/  MUFU.EX2 R149, R37 ;  /* 0x0000002500957308 */ /* 0x000fe20000000800 */
[----:B------:R-:W-:Y:S04]  /*12b60*/  HMMA.16816.F32.BF16 R112, R20, R150, R112 ;  /* 0x000000961470723c */ /* 0x000fe80000041870 */
[----:B----4-:R-:W-:Y:S03]  /*12b70*/  FADD.FTZ R0, R133, R0 ;  /* 0x0000000085007221 */ /* 0x010fe60000010000 */
[----:B------:R-:W-:Y:S01]  /*12b80*/  F2FP.BF16.PACK_AB R20, R186, R192 ;  /* 0x000000c0ba14723e */ /* 0x000fe200000010ff */
[----:B------:R-:W-:Y:S01]  /*12b90*/  FADD.FTZ R0, R131, R0 ;  /* 0x0000000083007221 */ /* 0x000fe20000010000 */
[----:B------:R-:W-:Y:S01]  /*12ba0*/  F2FP.BF16.PACK_AB R22, R185, R187 ;  /* 0x000000bbb916723e */ /* 0x000fe200000010ff */
[----:B------:R-:W2:Y:S02]  /*12bb0*/  MUFU.EX2 R150, R36 ;  /* 0x0000002400967308 */ /* 0x000ea40000000800 */
        /* <DEDUP_REMOVED lines=10> */
[----:B--2---:R-:W-:Y:S04]  /*12c60*/  FADD.FTZ R2, R150, R2 ;  /* 0x0000000296027221 */ /* 0x004fe80000010000 */
        /* <DEDUP_REMOVED lines=15> */
[C---:B-1----:R-:W-:Y:S01]  /*12d60*/  HMMA.16816.F32.BF16 R84, R20.reuse, R120, R84 ;  /* 0x000000781454723c */ /* 0x042fe20000041854 */
[----:B--2---:R-:W-:Y:S03]  /*12d70*/  LDSM.16.MT88.4 R44, [R205+0x2900] ;  /* 0x00290000cd2c783b */ /* 0x004fe60000004200 */
        /* <DEDUP_REMOVED lines=143> */
.L_x_133:
[----:B------:R-:W1:Y:S01]  /*13670*/  SHFL.BFLY PT, R4, R233, 0x2, 0x1f ;  /* 0x0c401f00e9047f89 */ /* 0x000e6200000e0000 */
[----:B------:R-:W-:-:S02]  /*13680*/  MOV R2, RZ ;  /* 0x000000ff00027202 */ /* 0x000fc40000000f00 */
[----:B------:R-:W-:Y:S01]  /*13690*/  MOV R30, 0xff800000 ;  /* 0xff800000001e7802 */ /* 0x000fe20000000f00 */
[----:B------:R-:W2:Y:S01]  /*136a0*/  SHFL.BFLY PT, R7, R234, 0x2, 0x1f ;  /* 0x0c401f00ea077f89 */ /* 0x000ea200000e0000 */
[----:B------:R-:W-:Y:S02]  /*136b0*/  MOV R31, 0xff800000 ;  /* 0xff800000001f7802 */ /* 0x000fe40000000f00 */
[----:B------:R-:W-:Y:S01]  /*136c0*/  PLOP3.LUT P2, PT, PT, PT, PT, 0x8, 0x0 ;  /* 0x000000000000781c */ /* 0x000fe20003f4e170 */
[----:B-1----:R-:W-:Y:S02]  /*136d0*/  FADD.FTZ R4, R4, R233 ;  /* 0x000000e904047221 */ /* 0x002fe40000010000 */
[----:B--2---:R-:W-:-:S03]  /*136e0*/  FADD.FTZ R7, R7, R234 ;  /* 0x000000ea07077221 */ /* 0x004fc60000010000 */
[----:B------:R-:W1:Y:S04]  /*136f0*/  SHFL.BFLY PT, R0, R4, 0x1, 0x1f ;  /* 0x0c201f0004007f89 */ /* 0x000e6800000e0000 */
[----:B------:R-:W2:Y:S01]  /*13700*/  SHFL.BFLY PT, R5, R7, 0x1, 0x1f ;  /* 0x0c201f0007057f89 */ /* 0x000ea200000e0000 */
[----:B-1----:R-:W-:Y:S01]  /*13710*/  FADD.FTZ R4, R4, R0 ;  /* 0x0000000004047221 */ /* 0x002fe20000010000 */
[----:B------:R-:W-:Y:S01]  /*13720*/  MOV R0, RZ ;  /* 0x000000ff00007202 */ /* 0x000fe20000000f00 */
[----:B--2---:R-:W-:-:S03]  /*13730*/  FADD.FTZ R7, R5, R7 ;  /* 0x0000000705077221 */ /* 0x004fc60000010000 */
[----:B------:R-:W-:Y:S02]  /*13740*/  FSETP.NE.FTZ.AND P1, PT, R4, RZ, PT ;  /* 0x000000ff0400720b */ /* 0x000fe40003f35000 */
[----:B------:R-:W-:-:S11]  /*13750*/  FSETP.NE.FTZ.AND P0, PT, R7, RZ, PT ;  /* 0x000000ff0700720b */ /* 0x000fd60003f15000 */
[----:B------:R-:W1:Y:S08]  /*13760*/  @P1 MUFU.RCP R2, R4 ;  /* 0x0000000400021308 */ /* 0x000e700000001000 */
[----:B------:R-:W-:Y:S08]  /*13770*/  @P0 MUFU.RCP R0, R7 ;  /* 0x0000000700000308 */ /* 0x000ff00000001000 */
[----:B------:R2:W3:Y:S01]  /*13780*/  @P1 MUFU.LG2 R6, R4 ;  /* 0x0000000400061308 */ /* 0x0004e20000000c00 */
[----:B-1----:R-:W-:-:S02]  /*13790*/  FMUL.FTZ R120, R2, R120 ;  /* 0x0000007802787220 */ /* 0x002fc40000410000 */
[C---:B------:R-:W-:Y:S02]  /*137a0*/  FMUL.FTZ R27, R2.reuse, R121 ;  /* 0x00000079021b7220 */ /* 0x040fe40000410000 */
[C---:B------:R-:W-:Y:S02]  /*137b0*/  FMUL.FTZ R124, R2.reuse, R124 ;  /* 0x0000007c027c7220 */ /* 0x040fe40000410000 */
[C---:B------:R-:W-:Y:S01]  /*137c0*/  FMUL.FTZ R8, R2.reuse, R125 ;  /* 0x0000007d02087220 */ /* 0x040fe20000410000 */
[----:B------:R-:W1:Y:S01]  /*137d0*/  @P0 MUFU.LG2 R7, R7 ;  /* 0x0000000700070308 */ /* 0x000e620000000c00 */
[C---:B------:R-:W-:Y:S02]  /*137e0*/  FMUL.FTZ R68, R2.reuse, R68 ;  /* 0x0000004402447220 */ /* 0x040fe40000410000 */
[C---:B------:R-:W-:Y:S02]  /*137f0*/  FMUL.FTZ R69, R2.reuse, R69 ;  /* 0x0000004502457220 */ /* 0x040fe40000410000 */
[----:B------:R-:W-:-:S02]  /*13800*/  FMUL.FTZ R72, R2, R72 ;  /* 0x0000004802487220 */ /* 0x000fc40000410000 */
[C---:B------:R-:W-:Y:S01]  /*13810*/  FMUL.FTZ R73, R2.reuse, R73 ;  /* 0x0000004902497220 */ /* 0x040fe20000410000 */
[----:B--2---:R-:W-:Y:S01]  /*13820*/  @P1 MOV R4, 0x3f317218 ;  /* 0x3f31721800041802 */ /* 0x004fe20000000f00 */
        /* <DEDUP_REMOVED lines=25> */
[----:B------:R-:W-:Y:S02]  /*139c0*/  @P1 FMUL.FTZ R5, R4, c[0x0][0x2d0] ;  /* 0x0000b40004051a20 */ /* 0x000fe40000410000 */
[----:B---3--:R-:W-:Y:S02]  /*139d0*/  @P1 FMUL.FTZ R6, R6, 0.69314718246459960938 ;  /* 0x3f31721806061820 */ /* 0x008fe40000410000 */
[----:B-1----:R-:W-:Y:S02]  /*139e0*/  @P0 FMUL.FTZ R4, R7, 0.69314718246459960938 ;  /* 0x3f31721807040820 */ /* 0x002fe40000410000 */
[----:B------:R-:W-:Y:S02]  /*139f0*/  @P0 FMUL.FTZ R2, R2, c[0x0][0x2d0] ;  /* 0x0000b40002020a20 */ /* 0x000fe40000410000 */
        /* <DEDUP_REMOVED lines=31> */
[----:B------:R-:W-:Y:S02]  /*13bf0*/  FMUL.FTZ R10, R0, R115 ;  /* 0x00000073000a7220 */ /* 0x000fe40000410000 */
[----:B------:R-:W-:Y:S02]  /*13c00*/  @P1 FFMA.FTZ R30, R5, R116, R6 ;  /* 0x00000074051e1223 */ /* 0x000fe40000010006 */
[----:B------:R-:W-:Y:S02]  /*13c10*/  @P0 FFMA.FTZ R31, R2, R3, R4 ;  /* 0x00000003021f0223 */ /* 0x000fe40000010004 */
.L_x_103:
[----:B------:R-:W1:Y:S01]  /*13c20*/  S2R R44, SR_CTAID.Y ;  /* 0x00000000002c7919 */ /* 0x000e620000002600 */
[----:B------:R-:W-:Y:S01]  /*13c30*/  ULDC.64 UR4, c[0x0][0x118] ;  /* 0x0000460000047ab9 */ /* 0x000fe20000000a00 */
[----:B-1----:R-:W-:Y:S01]  /*13c40*/  SHF.R.S32.HI R34, RZ, 0x1f, R44 ;  /* 0x0000001fff227819 */ /* 0x002fe2000001142c */
[----:B------:R-:W-:Y:S05]  /*13c50*/  @P2 BRA `(.L_x_135) ;  /* 0x0000128000002947 */ /* 0x000fea0003800000 */
[----:B------:R-:W1:Y:S01]  /*13c60*/  S2R R32, SR_TID.X ;  /* 0x0000000000207919 */ /* 0x000e620000002100 */
[----:B------:R-:W-:Y:S02]  /*13c70*/  F2FP.BF16.PACK_AB R27, R27, R120 ;  /* 0x000000781b1b723e */ /* 0x000fe400000010ff */
[----:B------:R-:W-:Y:S01]  /*13c80*/  F2FP.BF16.PACK_AB R122, R123, R122 ;  /* 0x0000007a7b7a723e */ /* 0x000fe200000010ff */
[----:B------:R-:W-:Y:S01]  /*13c90*/  BAR.SYNC.DEFER_BLOCKING 0x1, 0x100 ;  /* 0x0044000000007b1d */ /* 0x000fe20000010000 */
        /* <DEDUP_REMOVED lines=8> */
[----:B------:R-:W-:Y:S02]  /*13d20*/  F2FP.BF16.PACK_AB R26, R26, R80 ;  /* 0x000000501a1a723e */ /* 0x000fe400000010ff */
[----:B------:R-:W-:Y:S02]  /*13d30*/  F2FP.BF16.PACK_AB R82, R83, R82 ;  /* 0x000000525352723e */ /* 0x000fe400000010ff */
[----:B-1----:R-:W-:Y:S02]  /*13d40*/  SHF.R.S32.HI R33, RZ, 0x1f, R32 ;  /* 0x0000001fff217819 */ /* 0x002fe40000011420 */
[----:B------:R-:W-:Y:S02]  /*13d50*/  F2FP.BF16.PACK_AB R25, R25, R84 ;  /* 0x000000541919723e */ /* 0x000fe400000010ff */
[----:B------:R-:W-:-:S02]  /*13d60*/  LEA.HI R2, R33, R32, RZ, 0x2 ;  /* 0x0000002021027211 */ /* 0x000fc400078f10ff */
[----:B------:R-:W-:Y:S02]  /*13d70*/  LEA.HI R29, R33, R32, RZ, 0x5 ;  /* 0x00000020211d7211 */ /* 0x000fe400078f28ff */
[--C-:B------:R-:W-:Y:S02]  /*13d80*/  SHF.R.S32.HI R4, RZ, 0x2, R2.reuse ;  /* 0x00000002ff047819 */ /* 0x100fe40000011402 */
[----:B------:R-:W-:Y:S02]  /*13d90*/  SHF.R.S32.HI R0, RZ, 0x1f, R2 ;  /* 0x0000001fff007819 */ /* 0x000fe40000011402 */
[----:B------:R-:W-:Y:S02]  /*13da0*/  SHF.R.S32.HI R28, RZ, 0x5, R29 ;  /* 0x00000005ff1c7819 */ /* 0x000fe4000001141d */
[----:B------:R-:W-:Y:S02]  /*13db0*/  LEA.HI R0, R0, R4, RZ, 0x3 ;  /* 0x0000000400007211 */ /* 0x000fe400078f18ff */
[----:B------:R-:W-:-:S02]  /*13dc0*/  F2FP.BF16.PACK_AB R86, R87, R86 ;  /* 0x000000565756723e */ /* 0x000fc400000010ff */
[----:B------:R-:W-:Y:S02]  /*13dd0*/  LOP3.LUT R0, R0, 0xfffffff8, RZ, 0xc0, !PT ;  /* 0xfffffff800007812 */ /* 0x000fe400078ec0ff */
[----:B------:R-:W-:Y:S02]  /*13de0*/  F2FP.BF16.PACK_AB R24, R24, R88 ;  /* 0x000000581818723e */ /* 0x000fe400000010ff */
[----:B------:R-:W-:Y:S01]  /*13df0*/  F2FP.BF16.PACK_AB R90, R91, R90 ;  /* 0x0000005a5b5a723e */ /* 0x000fe200000010ff */
[----:B------:R-:W-:Y:S01]  /*13e00*/  IMAD.IADD R4, R4, 0x1, -R0 ;  /* 0x0000000104047824 */ /* 0x000fe200078e0a00 */
[----:B------:R-:W-:Y:S02]  /*13e10*/  LOP3.LUT R0, R2, 0xfffffffc, RZ, 0xc0, !PT ;  /* 0xfffffffc02007812 */ /* 0x000fe400078ec0ff */
[----:B------:R-:W-:Y:S01]  /*13e20*/  F2FP.BF16.PACK_AB R23, R23, R92 ;  /* 0x0000005c1717723e */ /* 0x000fe200000010ff */
[C---:B------:R-:W-:Y:S01]  /*13e30*/  IMAD.SHL.U32 R2, R4.reuse, 0x40, RZ ;  /* 0x0000004004027824 */ /* 0x040fe200078e00ff */
[----:B------:R-:W-:Y:S01]  /*13e40*/  LOP3.LUT R3, R4, 0x1, RZ, 0xc0, !PT ;  /* 0x0000000104037812 */ /* 0x000fe200078ec0ff */
[----:B------:R-:W-:Y:S01]  /*13e50*/  IMAD.IADD R22, R32, 0x1, -R0 ;  /* 0x0000000120167824 */ /* 0x000fe200078e0a00 */
[----:B------:R-:W-:-:S02]  /*13e60*/  F2FP.BF16.PACK_AB R94, R95, R94 ;  /* 0x0000005e5f5e723e */ /* 0x000fc400000010ff */
[----:B------:R-:W-:Y:S01]  /*13e70*/  LOP3.LUT R0, R2, 0x1c0, RZ, 0xc0, !PT ;  /* 0x000001c002007812 */ /* 0x000fe200078ec0ff */
[----:B------:R-:W-:Y:S01]  /*13e80*/  IMAD R2, R28, 0x200, R22 ;  /* 0x000002001c027824 */ /* 0x000fe200078e0216 */
[----:B------:R-:W-:Y:S02]  /*13e90*/  ISETP.NE.U32.AND P0, PT, R3, 0x1, PT ;  /* 0x000000010300780c */ /* 0x000fe40003f05070 */
[----:B------:R-:W-:Y:S02]  /*13ea0*/  LEA.HI R0, R0, R0, RZ, 0x1d ;  /* 0x0000000000007211 */ /* 0x000fe400078fe8ff */
[----:B------:R-:W-:Y:S01]  /*13eb0*/  R2P PR, R4, 0x6 ;  /* 0x0000000604007804 */ /* 0x000fe20000000000 */
[----:B------:R-:W-:Y:S01]  /*13ec0*/  IMAD.MOV.U32 R4, RZ, RZ, 0x20 ;  /* 0x00000020ff047424 */ /* 0x000fe200078e00ff */
[----:B------:R-:W-:Y:S01]  /*13ed0*/  F2FP.BF16.PACK_AB R21, R21, R96 ;  /* 0x000000601515723e */ /* 0x000fe200000010ff */
[----:B------:R-:W-:Y:S01]  /*13ee0*/  IMAD.U32 R0, R2, 0x2, R0 ;  /* 0x0000000202007824 */ /* 0x000fe200078e0000 */
[----:B------:R-:W-:-:S02]  /*13ef0*/  F2FP.BF16.PACK_AB R98, R99, R98 ;  /* 0x000000626362723e */ /* 0x000fc400000010ff */
[----:B------:R-:W-:Y:S01]  /*13f00*/  SEL R4, R4, 0xffffffe0, !P1 ;  /* 0xffffffe004047807 */ /* 0x000fe20004800000 */
[----:B------:R-:W-:Y:S01]  /*13f10*/  IMAD.SHL.U32 R0, R0, 0x2, RZ ;  /* 0x0000000200007824 */ /* 0x000fe200078e00ff */
[----:B------:R-:W-:Y:S02]  /*13f20*/  F2FP.BF16.PACK_AB R20, R20, R100 ;  /* 0x000000641414723e */ /* 0x000fe400000010ff */
[----:B------:R-:W-:Y:S02]  /*13f30*/  F2FP.BF16.PACK_AB R19, R103, R102 ;  /* 0x000000666713723e */ /* 0x000fe400000010ff */
[C---:B------:R-:W-:Y:S01]  /*13f40*/  IADD3 R3, R0.reuse, 0x80, RZ ;  /* 0x0000008000037810 */ /* 0x040fe20007ffe0ff */
[----:B------:R1:W-:Y:S01]  /*13f50*/  STS [R0+0x80], R27 ;  /* 0x0000801b00007388 */ /* 0x0003e20000000800 */
[C---:B------:R-:W-:Y:S02]  /*13f60*/  IADD3 R2, R0.reuse, 0x70, RZ ;  /* 0x0000007000027810 */ /* 0x040fe40007ffe0ff */
[----:B------:R-:W-:Y:S01]  /*13f70*/  @P0 IADD3 R2, R3, 0x10, RZ ;  /* 0x0000001003020810 */ /* 0x000fe20007ffe0ff */
[----:B------:R-:W-:Y:S01]  /*13f80*/  STS [R0+0x480], R122 ;  /* 0x0004807a00007388 */ /* 0x000fe20000000800 */
[----:B------:R-:W-:Y:S01]  /*13f90*/  IMAD.IADD R3, R0, 0x1, R4 ;  /* 0x0000000100037824 */ /* 0x000fe200078e0204 */
[----:B------:R-:W-:-:S02]  /*13fa0*/  F2FP.BF16.PACK_AB R18, R18, R104 ;  /* 0x000000681212723e */ /* 0x000fc400000010ff */
[----:B------:R2:W-:Y:S01]  /*13fb0*/  STS [R2], R8 ;  /* 0x0000000802007388 */ /* 0x0005e20000000800 */
[----:B------:R-:W-:Y:S01]  /*13fc0*/  IMAD.IADD R4, R4, 0x1, R2 ;  /* 0x0000000104047824 */ /* 0x000fe200078e0202 */
[----:B------:R-:W-:Y:S02]  /*13fd0*/  F2FP.BF16.PACK_AB R17, R17, R106 ;  /* 0x0000006a1111723e */ /* 0x000fe400000010ff */
[----:B------:R-:W-:Y:S01]  /*13fe0*/  STS [R2+0x400], R126 ;  /* 0x0004007e02007388 */ /* 0x000fe20000000800 */
[----:B------:R-:W-:Y:S02]  /*13ff0*/  F2FP.BF16.PACK_AB R16, R16, R128 ;  /* 0x000000801010723e */ /* 0x000fe400000010ff */
[----:B------:R-:W-:Y:S01]  /*14000*/  F2FP.BF16.PACK_AB R13, R13, R130 ;  /* 0x000000820d0d723e */ /* 0x000fe200000010ff */
[----:B------:R3:W-:Y:S01]  /*14010*/  STS [R3+0x80], R5 ;  /* 0x0000800503007388 */ /* 0x0007e20000000800 */
[----:B------:R-:W-:Y:S02]  /*14020*/  F2FP.BF16.PACK_AB R12, R12, R108 ;  /* 0x0000006c0c0c723e */ /* 0x000fe400000010ff */
[----:B------:R-:W-:Y:S01]  /*14030*/  F2FP.BF16.PACK_AB R11, R11, R110 ;  /* 0x0000006e0b0b723e */ /* 0x000fe200000010ff */
[----:B------:R-:W-:Y:S01]  /*14040*/  STS [R3+0x480], R70 ;  /* 0x0004804603007388 */ /* 0x000fe20000000800 */
[----:B------:R-:W-:-:S02]  /*14050*/  F2FP.BF16.PACK_AB R9, R9, R132 ;  /* 0x000000840909723e */ /* 0x000fc400000010ff */
[----:B------:R-:W-:Y:S01]  /*14060*/  F2FP.BF16.PACK_AB R15, R15, R134 ;  /* 0x000000860f0f723e */ /* 0x000fe200000010ff */
[----:B------:R4:W-:Y:S01]  /*14070*/  STS [R4], R6 ;  /* 0x0000000604007388 */ /* 0x0009e20000000800 */
[----:B-1----:R-:W-:Y:S01]  /*14080*/  IMAD.MOV.U32 R27, RZ, RZ, 0x40 ;  /* 0x00000040ff1b7424 */ /* 0x002fe200078e00ff */
[----:B------:R-:W-:Y:S02]  /*14090*/  F2FP.BF16.PACK_AB R14, R14, R112 ;  /* 0x000000700e0e723e */ /* 0x000fe400000010ff */
[----:B------:R-:W-:Y:S01]  /*140a0*/  STS [R4+0x400], R74 ;  /* 0x0004004a04007388 */ /* 0x000fe20000000800 */
[----:B------:R-:W-:Y:S02]  /*140b0*/  F2FP.BF16.PACK_AB R10, R10, R114 ;  /* 0x000000720a0a723e */ /* 0x000fe400000010ff */
[----:B------:R-:W-:Y:S02]  /*140c0*/  ISETP.NE.U32.AND P0, PT, RZ, c[0x0][0x500], PT ;  /* 0x00014000ff007a0c */ /* 0x000fe40003f05070 */
[----:B--2---:R-:W-:-:S02]  /*140d0*/  SEL R8, R27, 0xffffffc0, !P2 ;  /* 0xffffffc01b087807 */ /* 0x004fc40005000000 */
[----:B------:R-:W-:Y:S02]  /*140e0*/  ISETP.NE.AND.EX P0, PT, RZ, c[0x0][0x504], PT, P0 ;  /* 0x00014100ff007a0c */ /* 0x000fe40003f05300 */
[----:B------:R-:W-:Y:S01]  /*140f0*/  ISETP.NE.U32.AND P1, PT, RZ, c[0x0][0x508], PT ;  /* 0x00014200ff007a0c */ /* 0x000fe20003f25070 */
[----:B---3--:R-:W-:-:S03]  /*14100*/  IMAD.IADD R5, R0, 0x1, R8 ;  /* 0x0000000100057824 */ /* 0x008fc600078e0208 */
[----:B------:R-:W-:Y:S02]  /*14110*/  ISETP.NE.AND.EX P1, PT, RZ, c[0x0][0x50c], PT, P1 ;  /* 0x00014300ff007a0c */ /* 0x000fe40003f25310 */
[----:B------:R1:W-:Y:S01]  /*14120*/  STS [R5+0x80], R7 ;  /* 0x0000800705007388 */ /* 0x0003e20000000800 */
[----:B----4-:R-:W-:-:S03]  /*14130*/  IMAD.IADD R6, R8, 0x1, R2 ;  /* 0x0000000108067824 */ /* 0x010fc600078e0202 */
[----:B------:R-:W-:Y:S04]  /*14140*/  STS [R5+0x480], R78 ;  /* 0x0004804e05007388 */ /* 0x000fe80000000800 */
[----:B------:R-:W-:Y:S04]  /*14150*/  STS [R6], R26 ;  /* 0x0000001a06007388 */ /* 0x000fe80000000800 */
[----:B------:R-:W-:Y:S01]  /*14160*/  STS [R6+0x400], R82 ;  /* 0x0004005206007388 */ /* 0x000fe20000000800 */
[----:B-1----:R-:W-:Y:S02]  /*14170*/  IMAD.IADD R7, R8, 0x1, R3 ;  /* 0x0000000108077824 */ /* 0x002fe400078e0203 */
[----:B------:R-:W-:-:S03]  /*14180*/  IMAD.IADD R8, R4, 0x1, R8 ;  /* 0x0000000104087824 */ /* 0x000fc600078e0208 */
[----:B------:R-:W-:Y:S04]  /*14190*/  STS [R7+0x80], R25 ;  /* 0x0000801907007388 */ /* 0x000fe80000000800 */
[----:B------:R-:W-:Y:S04]  /*141a0*/  STS [R7+0x480], R86 ;  /* 0x0004805607007388 */ /* 0x000fe80000000800 */
[----:B------:R-:W-:Y:S04]  /*141b0*/  STS [R8], R24 ;  /* 0x0000001808007388 */ /* 0x000fe80000000800 */
[----:B------:R-:W-:Y:S04]  /*141c0*/  STS [R8+0x400], R90 ;  /* 0x0004005a08007388 */ /* 0x000fe80000000800 */
        /* <DEDUP_REMOVED lines=9> */
[----:B------:R2:W-:Y:S01]  /*14260*/  STS [R5+0x4480], R13 ;  /* 0x0044800d05007388 */ /* 0x0005e20000000800 */
[----:B-1----:R-:W-:-:S03]  /*14270*/  IMAD.MOV.U32 R2, RZ, RZ, 0x4 ;  /* 0x00000004ff027424 */ /* 0x002fc600078e00ff */
[----:B------:R-:W-:Y:S04]  /*14280*/  STS [R6+0x4000], R12 ;  /* 0x0040000c06007388 */ /* 0x000fe80000000800 */
[----:B------:R-:W-:Y:S04]  /*14290*/  STS [R6+0x4400], R11 ;  /* 0x0044000b06007388 */ /* 0x000fe80000000800 */
[----:B------:R-:W-:Y:S04]  /*142a0*/  STS [R7+0x4080], R9 ;  /* 0x0040800907007388 */ /* 0x000fe80000000800 */
[----:B------:R1:W-:Y:S04]  /*142b0*/  STS [R7+0x4480], R15 ;  /* 0x0044800f07007388 */ /* 0x0003e80000000800 */
[----:B------:R3:W-:Y:S04]  /*142c0*/  STS [R8+0x4000], R14 ;  /* 0x0040000e08007388 */ /* 0x0007e80000000800 */
[----:B------:R3:W-:Y:S01]  /*142d0*/  STS [R8+0x4400], R10 ;  /* 0x0044000a08007388 */ /* 0x0007e20000000800 */
[----:B--2---:R-:W-:-:S03]  /*142e0*/  IMAD.WIDE R4, R248, R2, c[0x0][0x500] ;  /* 0x00014000f8047625 */ /* 0x004fc600078e0202 */
[----:B------:R-:W-:Y:S06]  /*142f0*/  BAR.SYNC.DEFER_BLOCKING 0x1, 0x100 ;  /* 0x0044000000007b1d */ /* 0x000fec0000010000 */
[----:B------:R-:W2:Y:S01]  /*14300*/  @P0 LDG.E R0, [R4.64] ;  /* 0x0000000404000981 */ /* 0x000ea2000c1e1900 */
[----:B-1----:R-:W-:Y:S02]  /*14310*/  IMAD.MOV.U32 R15, RZ, RZ, c[0x0][0x388] ;  /* 0x0000e200ff0f7624 */ /* 0x002fe400078e00ff */
[----:B------:R-:W-:-:S05]  /*14320*/  @P1 IMAD.WIDE R2, R248, R2, c[0x0][0x508] ;  /* 0x00014200f8021625 */ /* 0x000fca00078e0202 */
[----:B------:R1:W5:Y:S02]  /*14330*/  @P1 LDG.E R15, [R2.64] ;  /* 0x00000004020f1981 */ /* 0x000364000c1e1900 */
[----:B-1----:R-:W-:Y:S02]  /*14340*/  CS2R R2, SRZ ;  /* 0x0000000000027805 */ /* 0x002fe4000001ff00 */
[--C-:B--2---:R-:W-:Y:S01]  /*14350*/  @P0 SHF.R.S32.HI R3, RZ, 0x1f, R0.reuse ;  /* 0x0000001fff030819 */ /* 0x104fe20000011400 */
[----:B------:R-:W-:Y:S01]  /*14360*/  @P0 IMAD.MOV.U32 R2, RZ, RZ, R0 ;  /* 0x000000ffff020224 */ /* 0x000fe200078e0000 */
[----:B------:R-:W-:Y:S05]  /*14370*/  @P1 BRA `(.L_x_136) ;  /* 0x0000004000001947 */ /* 0x000fea0003800000 */
[----:B---3--:R-:W-:Y:S05]  /*14380*/  @!P0 BRA `(.L_x_136) ;  /* 0x0000003000008947 */ /* 0x008fea0003800000 */
[----:B------:R1:W2:Y:S04]  /*14390*/  LDG.E R0, [R4.64] ;  /* 0x0000000404007981 */ /* 0x0002a8000c1e1900 */
[----:B-1----:R-:W2:Y:S02]  /*143a0*/  LDG.E R4, [R4.64+0x4] ;  /* 0x0000040404047981 */ /* 0x002ea4000c1e1900 */
[----:B--2--5:R-:W-:-:S02]  /*143b0*/  IADD3 R15, -R0, R4, RZ ;  /* 0x00000004000f7210 */ /* 0x024fc40007ffe1ff */
.L_x_136:
[----:B---3--:R-:W-:Y:S01]  /*143c0*/  LOP3.LUT R0, R29, 0xffffffe0, RZ, 0xc0, !PT ;  /* 0xffffffe01d007812 */ /* 0x008fe200078ec0ff */
[----:B------:R-:W1:Y:S01]  /*143d0*/  S2R R19, SR_CTAID.X ;  /* 0x0000000000137919 */ /* 0x000e620000002500 */
[----:B------:R-:W-:Y:S01]  /*143e0*/  SHF.R.S32.HI R4, RZ, 0x1f, R28 ;  /* 0x0000001fff047819 */ /* 0x000fe2000001141c */
[----:B------:R-:W-:Y:S01]  /*143f0*/  IMAD.MOV.U32 R8, RZ, RZ, c[0x0][0x4e8] ;  /* 0x00013a00ff087624 */ /* 0x000fe200078e00ff */
[----:B------:R-:W-:Y:S01]  /*14400*/  LEA.HI R5, R22, R22, RZ, 0x1 ;  /* 0x0000001616057211 */ /* 0x000fe200078f08ff */
[----:B------:R-:W-:Y:S01]  /*14410*/  IMAD.IADD R0, R32, 0x1, -R0 ;  /* 0x0000000120007824 */ /* 0x000fe200078e0a00 */
[----:B------:R-:W-:Y:S01]  /*14420*/  LEA.HI R4, R4, R28, RZ, 0x3 ;  /* 0x0000001c04047211 */ /* 0x000fe200078f18ff */
[----:B------:R-:W-:Y:S01]  /*14430*/  IMAD R9, R34, c[0x0][0x3e8], RZ ;  /* 0x0000fa0022097a24 */ /* 0x000fe200078e02ff */
[----:B------:R-:W-:Y:S01]  /*14440*/  LOP3.LUT R5, R5, 0x1ffffffe, RZ, 0xc0, !PT ;  /* 0x1ffffffe05057812 */ /* 0x000fe200078ec0ff */
[----:B-----5:R-:W-:Y:S01]  /*14450*/  IMAD R15, R15, c[0x0][0x4e8], RZ ;  /* 0x00013a000f0f7a24 */ /* 0x020fe200078e02ff */
[----:B------:R-:W-:Y:S01]  /*14460*/  SHF.R.S32.HI R7, RZ, 0x1f, R0 ;  /* 0x0000001fff077819 */ /* 0x000fe20000011400 */
[----:B------:R-:W-:Y:S01]  /*14470*/  BSSY B0, `(.L_x_137) ;  /* 0x0000076000007945 */ /* 0x000fe20003800000 */
[----:B------:R-:W-:-:S02]  /*14480*/  LOP3.LUT R6, R4, 0xffffff8, RZ, 0xc0, !PT ;  /* 0x0ffffff804067812 */ /* 0x000fc400078ec0ff */
[----:B------:R-:W-:Y:S01]  /*14490*/  LEA.HI R4, R7, R0, RZ, 0x2 ;  /* 0x0000000007047211 */ /* 0x000fe200078f10ff */
[----:B------:R-:W-:Y:S01]  /*144a0*/  IMAD.IADD R7, R22, 0x1, -R5 ;  /* 0x0000000116077824 */ /* 0x000fe200078e0a05 */
[----:B------:R-:W-:Y:S01]  /*144b0*/  IADD3 R6, R28, -R6, RZ ;  /* 0x800000061c067210 */ /* 0x000fe20007ffe0ff */
[----:B------:R-:W-:Y:S01]  /*144c0*/  IMAD.MOV.U32 R5, RZ, RZ, R3 ;  /* 0x000000ffff057224 */ /* 0x000fe200078e0003 */
[----:B------:R-:W-:Y:S02]  /*144d0*/  SHF.R.S32.HI R4, RZ, 0x2, R4 ;  /* 0x00000002ff047819 */ /* 0x000fe40000011404 */
[----:B------:R-:W-:Y:S01]  /*144e0*/  LOP3.LUT P2, RZ, R0, 0x3, RZ, 0xc0, !PT ;  /* 0x0000000300ff7812 */ /* 0x000fe2000784c0ff */
[----:B------:R-:W-:Y:S01]  /*144f0*/  IMAD R0, R3, c[0x0][0x3a0], RZ ;  /* 0x0000e80003007a24 */ /* 0x000fe200078e02ff */
[----:B------:R-:W-:Y:S01]  /*14500*/  ISETP.NE.AND P1, PT, R8, 0x1, PT ;  /* 0x000000010800780c */ /* 0x000fe20003f25270 */
[----:B------:R-:W-:Y:S01]  /*14510*/  IMAD R17, R6, 0x10, R4 ;  /* 0x0000001006117824 */ /* 0x000fe200078e0204 */
[----:B------:R-:W-:Y:S01]  /*14520*/  MOV R4, R2 ;  /* 0x0000000200047202 */ /* 0x000fe20000000f00 */
[----:B------:R-:W-:Y:S01]  /*14530*/  IMAD R6, R2, c[0x0][0x3a4], R0 ;  /* 0x0000e90002067a24 */ /* 0x000fe200078e0200 */
[----:B------:R-:W-:Y:S01]  /*14540*/  LEA.HI R16, R33, R32, RZ, 0x3 ;  /* 0x0000002021107211 */ /* 0x000fe200078f18ff */
[----:B------:R-:W-:Y:S01]  /*14550*/  IMAD R8, R34, c[0x0][0x490], RZ ;  /* 0x0001240022087a24 */ /* 0x000fe200078e02ff */
[----:B------:R-:W-:Y:S01]  /*14560*/  SEL R14, R248, RZ, !P0 ;  /* 0x000000fff80e7207 */ /* 0x000fe20004000000 */
[----:B------:R-:W-:Y:S01]  /*14570*/  IMAD R0, R7, 0x8, R17 ;  /* 0x0000000807007824 */ /* 0x000fe200078e0211 */
[----:B------:R-:W-:Y:S01]  /*14580*/  LOP3.LUT R12, R16, 0xfffffff8, RZ, 0xc0, !PT ;  /* 0xfffffff8100c7812 */ /* 0x000fe200078ec0ff */
[----:B------:R-:W-:Y:S01]  /*14590*/  IMAD.WIDE.U32 R10, R44, c[0x0][0x490], R4 ;  /* 0x000124002c0a7a25 */ /* 0x000fe200078e0004 */
[----:B------:R-:W-:-:S02]  /*145a0*/  SHF.R.S32.HI R16, RZ, 0x3, R16 ;  /* 0x00000003ff107819 */ /* 0x000fc40000011410 */
[----:B------:R-:W-:Y:S01]  /*145b0*/  LEA.HI R18, R33, R32, RZ, 0x6 ;  /* 0x0000002021127211 */ /* 0x000fe200078f30ff */
[----:B------:R-:W-:Y:S02]  /*145c0*/  IMAD R4, R44, c[0x0][0x494], R8 ;  /* 0x000125002c047a24 */ /* 0x000fe400078e0208 */
[----:B-1----:R-:W-:Y:S02]  /*145d0*/  IMAD R8, R19, 0x80, R0 ;  /* 0x0000008013087824 */ /* 0x002fe400078e0200 */
[----:B------:R-:W-:Y:S01]  /*145e0*/  IMAD.WIDE.U32 R2, R2, c[0x0][0x3a0], RZ ;  /* 0x0000e80002027a25 */ /* 0x000fe200078e00ff */
[----:B------:R-:W-:-:S03]  /*145f0*/  IADD3 R5, R11, R4, RZ ;  /* 0x000000040b057210 */ /* 0x000fc60007ffe0ff */
[----:B------:R-:W-:Y:S01]  /*14600*/  IMAD R7, R44, c[0x0][0x3ec], R9 ;  /* 0x0000fb002c077a24 */ /* 0x000fe200078e0209 */
[----:B------:R-:W-:Y:S01]  /*14610*/  IADD3 R3, R3, R6, RZ ;  /* 0x0000000603037210 */ /* 0x000fe20007ffe0ff */
[----:B------:R-:W-:Y:S01]  /*14620*/  @P1 IMAD.HI.U32 R9, R8, c[0x0][0x4ec], RZ ;  /* 0x00013b0008091a27 */ /* 0x000fe200078e00ff */
[----:B------:R-:W-:-:S03]  /*14630*/  SHF.R.S32.HI R6, RZ, 0x1f, R248 ;  /* 0x0000001fff067819 */ /* 0x000fc600000114f8 */
[----:B------:R-:W-:Y:S01]  /*14640*/  IMAD.MOV.U32 R0, RZ, RZ, R8 ;  /* 0x000000ffff007224 */ /* 0x000fe200078e0008 */
[----:B------:R-:W-:Y:S01]  /*14650*/  @P1 SHF.R.U32.HI R0, RZ, c[0x0][0x4f0], R9 ;  /* 0x00013c00ff001a19 */ /* 0x000fe20000011609 */
[----:B------:R-:W-:Y:S01]  /*14660*/  IMAD.WIDE.U32 R2, R44, c[0x0][0x3e8], R2 ;  /* 0x0000fa002c027a25 */ /* 0x000fe200078e0002 */
[----:B------:R-:W-:-:S03]  /*14670*/  SEL R11, R6, RZ, !P0 ;  /* 0x000000ff060b7207 */ /* 0x000fc60004000000 */
[----:B------:R-:W-:Y:S01]  /*14680*/  IMAD.MOV.U32 R4, RZ, RZ, R10 ;  /* 0x000000ffff047224 */ /* 0x000fe200078e000a */
[----:B------:R-:W-:Y:S01]  /*14690*/  IADD3 R7, R3, R7, RZ ;  /* 0x0000000703077210 */ /* 0x000fe20007ffe0ff */
[----:B------:R-:W-:Y:S01]  /*146a0*/  IMAD.MOV R10, RZ, RZ, -R0 ;  /* 0x000000ffff0a7224 */ /* 0x000fe200078e0a00 */
[----:B------:R-:W-:Y:S01]  /*146b0*/  MOV R6, R2 ;  /* 0x0000000200067202 */ /* 0x000fe20000000f00 */
[----:B------:R-:W-:-:S04]  /*146c0*/  IMAD.WIDE.U32 R2, R14, c[0x0][0x498], R4 ;  /* 0x000126000e027a25 */ /* 0x000fc800078e0004 */
[----:B------:R-:W-:Y:S01]  /*146d0*/  IMAD.IADD R12, R32, 0x1, -R12 ;  /* 0x00000001200c7824 */ /* 0x000fe200078e0a0c */
[----:B------:R-:W-:Y:S01]  /*146e0*/  IADD3 R2, P0, R0, R2, RZ ;  /* 0x0000000200027210 */ /* 0x000fe20007f1e0ff */
[----:B------:R-:W-:Y:S02]  /*146f0*/  IMAD R9, R11, c[0x0][0x498], RZ ;  /* 0x000126000b097a24 */ /* 0x000fe400078e02ff */
[----:B------:R-:W-:Y:S01]  /*14700*/  IMAD R5, R10, c[0x0][0x4e8], R8 ;  /* 0x00013a000a057a24 */ /* 0x000fe200078e0208 */
[----:B------:R-:W-:Y:S01]  /*14710*/  SHF.R.S32.HI R8, RZ, 0x1f, R0 ;  /* 0x0000001fff087819 */ /* 0x000fe20000011400 */
[----:B------:R-:W-:Y:S02]  /*14720*/  IMAD R13, R12, 0x20, R16 ;  /* 0x000000200c0d7824 */ /* 0x000fe400078e0210 */
[----:B------:R-:W-:Y:S01]  /*14730*/  IMAD R9, R14, c[0x0][0x49c], R9 ;  /* 0x000127000e097a24 */ /* 0x000fe200078e0209 */
[----:B------:R-:W-:Y:S01]  /*14740*/  SHF.R.S32.HI R10, RZ, 0x1f, R5 ;  /* 0x0000001fff0a7819 */ /* 0x000fe20000011405 */
[----:B------:R-:W-:-:S02]  /*14750*/  IMAD R13, R19, 0x80, R13 ;  /* 0x00000080130d7824 */ /* 0x000fc400078e020d */
[----:B------:R-:W-:Y:S01]  /*14760*/  IMAD.SHL.U32 R12, R12, 0x8, RZ ;  /* 0x000000080c0c7824 */ /* 0x000fe200078e00ff */
[----:B------:R-:W-:Y:S01]  /*14770*/  IADD3.X R3, R8, R3, R9, P0, !PT ;  /* 0x0000000308037210 */ /* 0x000fe200007fe409 */
[----:B------:R-:W-:Y:S01]  /*14780*/  IMAD R9, R10, c[0x0][0x488], RZ ;  /* 0x000122000a097a24 */ /* 0x000fe200078e02ff */
[----:B------:R-:W-:Y:S01]  /*14790*/  SHF.L.U32 R8, R16, 0x6, RZ ;  /* 0x0000000610087819 */ /* 0x000fe200000006ff */
[----:B------:R-:W-:-:S04]  /*147a0*/  @P1 IMAD.HI.U32 R4, R13, c[0x0][0x4ec], RZ ;  /* 0x00013b000d041a27 */ /* 0x000fc800078e00ff */
[----:B------:R-:W-:-:S04]  /*147b0*/  IMAD.WIDE.U32 R2, R5, c[0x0][0x488], R2 ;  /* 0x0001220005027a25 */ /* 0x000fc800078e0002 */
[----:B------:R-:W-:Y:S02]  /*147c0*/  IMAD R9, R5, c[0x0][0x48c], R9 ;  /* 0x0001230005097a24 */ /* 0x000fe400078e0209 */
[----:B------:R-:W-:Y:S01]  /*147d0*/  IMAD.MOV.U32 R0, RZ, RZ, R13 ;  /* 0x000000ffff007224 */ /* 0x000fe200078e000d */
[----:B------:R-:W-:Y:S01]  /*147e0*/  @P1 SHF.R.U32.HI R0, RZ, c[0x0][0x4f0], R4 ;  /* 0x00013c00ff001a19 */ /* 0x000fe20000011604 */
[----:B------:R-:W-:Y:S01]  /*147f0*/  IMAD.IADD R9, R3, 0x1, R9 ;  /* 0x0000000103097824 */ /* 0x000fe200078e0209 */
[----:B------:R-:W-:Y:S01]  /*14800*/  LOP3.LUT R4, R8, 0x1c0, RZ, 0xc0, !PT ;  /* 0x000001c008047812 */ /* 0x000fe200078ec0ff */
[----:B------:R-:W-:Y:S01]  /*14810*/  IMAD R5, R11, c[0x0][0x3f0], RZ ;  /* 0x0000fc000b057a24 */ /* 0x000fe200078e02ff */
[----:B------:R-:W-:Y:S02]  /*14820*/  LEA R8, P0, R2, c[0x0][0x450], 0x2 ;  /* 0x0001140002087a11 */ /* 0x000fe400078010ff */
[----:B------:R-:W-:Y:S01]  /*14830*/  LOP3.LUT R11, R4, 0x38, R12, 0xf8, !PT ;  /* 0x00000038040b7812 */ /* 0x000fe200078ef80c */
[C---:B------:R-:W-:Y:S01]  /*14840*/  IMAD R3, R14.reuse, c[0x0][0x3f4], R5 ;  /* 0x0000fd000e037a24 */ /* 0x040fe200078e0205 */
[----:B------:R-:W-:Y:S01]  /*14850*/  SHF.R.U32.HI R10, RZ, 0x3, R4 ;  /* 0x00000003ff0a7819 */ /* 0x000fe20000011604 */
[----:B------:R-:W-:Y:S01]  /*14860*/  IMAD.WIDE.U32 R4, R14, c[0x0][0x3f0], R6 ;  /* 0x0000fc000e047a25 */ /* 0x000fe200078e0006 */
[----:B------:R-:W-:-:S02]  /*14870*/  LEA.HI.X R2, R2, c[0x0][0x454], R9, 0x2, P0 ;  /* 0x0001150002027a11 */ /* 0x000fc400000f1409 */
[----:B------:R-:W-:Y:S01]  /*14880*/  LOP3.LUT R14, R11, R10, RZ, 0x3c, !PT ;  /* 0x0000000a0b0e7212 */ /* 0x000fe200078e3cff */
[----:B------:R-:W-:Y:S01]  /*14890*/  IMAD.IADD R3, R5, 0x1, R3 ;  /* 0x0000000105037824 */ /* 0x000fe200078e0203 */
[----:B------:R-:W-:Y:S01]  /*148a0*/  SHFL.IDX PT, R10, R8, RZ, 0x1c1f ;  /* 0x001c1fff080a7589 */ /* 0x000fe200000e0000 */
[----:B------:R-:W-:Y:S02]  /*148b0*/  IADD3 R6, -R0, RZ, RZ ;  /* 0x000000ff00067210 */ /* 0x000fe40007ffe1ff */
[----:B------:R-:W-:Y:S01]  /*148c0*/  SHF.R.S32.HI R7, RZ, 0x1f, R0 ;  /* 0x0000001fff077819 */ /* 0x000fe20000011400 */
[----:B------:R-:W1:Y:S01]  /*148d0*/  SHFL.IDX PT, R11, R2, RZ, 0x1c1f ;  /* 0x001c1fff020b7589 */ /* 0x000e6200000e0000 */
[----:B------:R-:W-:Y:S01]  /*148e0*/  LEA R5, R19, R17, 0x7 ;  /* 0x0000001113057211 */ /* 0x000fe200078e38ff */
[----:B------:R-:W-:Y:S02]  /*148f0*/  IMAD R6, R6, c[0x0][0x4e8], R13 ;  /* 0x00013a0006067a24 */ /* 0x000fe400078e020d */
[----:B------:R-:W-:Y:S01]  /*14900*/  SHFL.IDX PT, R8, R8, 0x1, 0x1c1f ;  /* 0x003c1f0008087f89 */ /* 0x000fe200000e0000 */
[----:B------:R-:W-:Y:S01]  /*14910*/  IMAD R7, R7, c[0x0][0x3e0], RZ ;  /* 0x0000f80007077a24 */ /* 0x000fe200078e02ff */
[----:B------:R-:W-:-:S02]  /*14920*/  ISETP.GE.OR P1, PT, R5, R15, P2 ;  /* 0x0000000f0500720c */ /* 0x000fc40001726670 */
[----:B------:R2:W3:Y:S01]  /*14930*/  SHFL.IDX PT, R9, R2, 0x1, 0x1c1f ;  /* 0x003c1f0002097f89 */ /* 0x0004e200000e0000 */
[----:B------:R-:W-:-:S10]  /*14940*/  IMAD R7, R0, c[0x0][0x3e4], R7 ;  /* 0x0000f90000077a24 */ /* 0x000fd400078e0207 */
[----:B-1----:R1:W-:Y:S01]  /*14950*/  @!P1 ST.E [R10.64], R30 ;  /* 0x0000001e0a009985 */ /* 0x0023e2000c101904 */
[----:B--2---:R-:W-:Y:S01]  /*14960*/  IMAD.MOV.U32 R2, RZ, RZ, R4 ;  /* 0x000000ffff027224 */ /* 0x004fe200078e0004 */
[----:B------:R-:W-:-:S03]  /*14970*/  IADD3 R4, R5, 0x8, RZ ;  /* 0x0000000805047810 */ /* 0x000fc60007ffe0ff */
[----:B------:R-:W-:Y:S01]  /*14980*/  IMAD.WIDE.U32 R2, R0, c[0x0][0x3e0], R2 ;  /* 0x0000f80000027a25 */ /* 0x000fe200078e0002 */
[----:B------:R-:W-:Y:S02]  /*14990*/  SHF.R.S32.HI R0, RZ, 0x1f, R6 ;  /* 0x0000001fff007819 */ /* 0x000fe40000011406 */
[----:B------:R-:W-:Y:S01]  /*149a0*/  ISETP.GE.OR P0, PT, R4, R15, P2 ;  /* 0x0000000f0400720c */ /* 0x000fe20001706670 */
[----:B------:R-:W-:Y:S01]  /*149b0*/  IMAD.IADD R3, R3, 0x1, R7 ;  /* 0x0000000103037824 */ /* 0x000fe200078e0207 */
[----:B------:R-:W-:Y:S01]  /*149c0*/  SHF.L.U32 R4, R18, 0x3, RZ ;  /* 0x0000000312047819 */ /* 0x000fe200000006ff */
[----:B------:R-:W-:Y:S01]  /*149d0*/  IMAD R0, R0, c[0x0][0x3d8], RZ ;  /* 0x0000f60000007a24 */ /* 0x000fe200078e02ff */
[----:B------:R-:W-:Y:S01]  /*149e0*/  LEA R7, R19, R16, 0x7 ;  /* 0x0000001013077211 */ /* 0x000fe200078e38ff */
[----:B------:R-:W-:Y:S01]  /*149f0*/  IMAD.WIDE.U32 R2, R6, c[0x0][0x3d8], R2 ;  /* 0x0000f60006027a25 */ /* 0x000fe200078e0002 */
[----:B------:R-:W-:-:S03]  /*14a00*/  LOP3.LUT R5, R14, 0x7ffffe00, R4, 0xf8, !PT ;  /* 0x7ffffe000e057812 */ /* 0x000fc600078ef804 */
[----:B------:R-:W-:Y:S01]  /*14a10*/  IMAD R4, R6, c[0x0][0x3dc], R0 ;  /* 0x0000f70006047a24 */ /* 0x000fe200078e0200 */
[----:B------:R-:W-:Y:S02]  /*14a20*/  SHF.L.U32 R0, R5, 0x1, RZ ;  /* 0x0000000105007819 */ /* 0x000fe400000006ff */
[----:B------:R-:W-:Y:S01]  /*14a30*/  IADD3 R6, R12, 0x40, RZ ;  /* 0x000000400c067810 */ /* 0x000fe20007ffe0ff */
[----:B---3--:R1:W-:Y:S01]  /*14a40*/  @!P0 ST.E [R8.64], R31 ;  /* 0x0000001f08008985 */ /* 0x0083e2000c101904 */
[----:B------:R-:W-:Y:S01]  /*14a50*/  IMAD.IADD R3, R3, 0x1, R4 ;  /* 0x0000000103037824 */ /* 0x000fe200078e0204 */
[C---:B------:R-:W-:Y:S02]  /*14a60*/  LEA R14, P0, R2.reuse, c[0x0][0x380], 0x1 ;  /* 0x0000e000020e7a11 */ /* 0x040fe400078008ff */
[----:B------:R1:W2:Y:S02]  /*14a70*/  LDS.128 R24, [R0+0x1080] ;  /* 0x0010800000187984 */ /* 0x0002a40000000c00 */
[----:B------:R-:W-:-:S02]  /*14a80*/  LEA.HI.X R13, R2, c[0x0][0x384], R3, 0x1, P0 ;  /* 0x0000e100020d7a11 */ /* 0x000fc400000f0c03 */
[----:B------:R1:W3:Y:S01]  /*14a90*/  LDS.128 R32, [R0+0x2080] ;  /* 0x0020800000207984 */ /* 0x0002e20000000c00 */
[----:B------:R-:W-:-:S03]  /*14aa0*/  ISETP.GE.AND P0, PT, R7, R15, PT ;  /* 0x0000000f0700720c */ /* 0x000fc60003f06270 */
[----:B------:R1:W4:Y:S04]  /*14ab0*/  LDS.128 R36, [R0+0x3080] ;  /* 0x0030800000247984 */ /* 0x0003280000000c00 */
[----:B------:R1:W1:Y:S04]  /*14ac0*/  LDS.128 R20, [R0+0x5080] ;  /* 0x0050800000147984 */ /* 0x0002680000000c00 */
[----:B------:R1:W1:Y:S04]  /*14ad0*/  LDS.128 R28, [R0+0x6080] ;  /* 0x00608000001c7984 */ /* 0x0002680000000c00 */
[----:B------:R1:W1:Y:S04]  /*14ae0*/  LDS.128 R40, [R0+0x7080] ;  /* 0x0070800000287984 */ /* 0x0002680000000c00 */
[----:B------:R1:W1:Y:S04]  /*14af0*/  SHFL.IDX PT, R2, R14, RZ, 0x181f ;  /* 0x00181fff0e027589 */ /* 0x00026800000e0000 */
[----:B------:R1:W1:Y:S01]  /*14b00*/  SHFL.IDX PT, R3, R13, RZ, 0x181f ;  /* 0x00181fff0d037589 */ /* 0x00026200000e0000 */
[----:B------:R-:W-:Y:S05]  /*14b10*/  @P0 BRA `(.L_x_138) ;  /* 0x000000b000000947 */ /* 0x000fea0003800000 */
[----:B------:R-:W5:Y:S01]  /*14b20*/  LDS.128 R16, [R0+0x80] ;  /* 0x0000800000107984 */ /* 0x000f620000000c00 */
[----:B------:R-:W-:-:S02]  /*14b30*/  ISETP.GE.AND P0, PT, R6, c[0x0][0x3c8], PT ;  /* 0x0000f20006007a0c */ /* 0x000fc40003f06270 */
[----:B------:R-:W-:Y:S01]  /*14b40*/  ISETP.GE.AND P1, PT, R12, c[0x0][0x3c8], PT ;  /* 0x0000f2000c007a0c */ /* 0x000fe20003f26270 */
[----:B-1----:R1:W4:-:S12]  /*14b50*/  LDS.128 R8, [R0+0x4080] ;  /* 0x0040800000087984 */ /* 0x0023180000000c00 */
[----:B------:R-:W-:Y:S01]  /*14b60*/  @!P1 IMAD.WIDE R4, R12, 0x2, R2 ;  /* 0x000000020c049825 */ /* 0x000fe200078e0202 */
[----:B-1----:R-:W-:-:S04]  /*14b70*/  @!P0 SHF.R.S32.HI R0, RZ, 0x1f, R6 ;  /* 0x0000001fff008819 */ /* 0x002fc80000011406 */
[----:B------:R-:W-:-:S04]  /*14b80*/  @!P0 LEA.HI R0, R0, R6, RZ, 0x3 ;  /* 0x0000000600008211 */ /* 0x000fc800078f18ff */
[----:B------:R-:W-:-:S05]  /*14b90*/  @!P0 LOP3.LUT R0, R0, 0xfffffff8, RZ, 0xc0, !PT ;  /* 0xfffffff800008812 */ /* 0x000fca00078ec0ff */
[----:B------:R-:W-:Y:S01]  /*14ba0*/  @!P0 IMAD.WIDE R2, R0, 0x2, R2 ;  /* 0x0000000200028825 */ /* 0x000fe200078e0202 */
[----:B-----5:R1:W-:Y:S04]  /*14bb0*/  @!P1 ST.E.128 [R4.64], R16 ;  /* 0x0000001004009985 */ /* 0x0203e8000c101d04 */
[----:B----4-:R1:W-:Y:S02]  /*14bc0*/  @!P0 ST.E.128 [R2.64], R8 ;  /* 0x0000000802008985 */ /* 0x0103e4000c101d04 */
.L_x_138:
[----:B------:R-:W-:Y:S05]  /*14bd0*/  BSYNC B0 ;  /* 0x0000000000007941 */ /* 0x000fea0003800000 */
.L_x_137:
[----:B-1----:R-:W-:Y:S01]  /*14be0*/  IADD3 R0, R7, 0x20, RZ ;  /* 0x0000002007007810 */ /* 0x002fe20007ffe0ff */
[----:B------:R1:W4:Y:S01]  /*14bf0*/  SHFL.IDX PT, R3, R13, 0x1, 0x181f ;  /* 0x00381f000d037f89 */ /* 0x00032200000e0000 */
        /* <DEDUP_REMOVED lines=13> */
.L_x_140:
[----:B------:R-:W-:Y:S05]  /*14cd0*/  BSYNC B0 ;  /* 0x0000000000007941 */ /* 0x000fea0003800000 */
.L_x_139:
        /* <DEDUP_REMOVED lines=15> */
.L_x_142:
[----:B------:R-:W-:Y:S05]  /*14dd0*/  BSYNC B0 ;  /* 0x0000000000007941 */ /* 0x000fea0003800000 */
.L_x_141:
        /* <DEDUP_REMOVED lines=16> */
.L_x_135:
        /* <DEDUP_REMOVED lines=15> */
[----:B------:R1:W2:Y:S04]  /*14fd0*/  LDG.E R0, [R6.64] ;  /* 0x0000000406007981 */ /* 0x0002a8000c1e1900 */
[----:B-1----:R-:W2:Y:S02]  /*14fe0*/  LDG.E R6, [R6.64+0x4] ;  /* 0x0000040406067981 */ /* 0x002ea4000c1e1900 */
[----:B--2--5:R-:W-:-:S02]  /*14ff0*/  IADD3 R13, -R0, R6, RZ ;  /* 0x00000006000d7210 */ /* 0x024fc40007ffe1ff */
.L_x_143:
        /* <DEDUP_REMOVED lines=12> */
[----:B------:R-:W-:Y:S01]  /*150c0*/  MOV R0, c[0x0][0x4e8] ;  /* 0x00013a0000007a02 */ /* 0x000fe20000000f00 */
[----:B------:R-:W-:Y:S01]  /*150d0*/  IMAD R6, R34, c[0x0][0x490], RZ ;  /* 0x0001240022067a24 */ /* 0x000fe200078e02ff */
[----:B------:R-:W-:Y:S01]  /*150e0*/  MOV R2, R4 ;  /* 0x0000000400027202 */ /* 0x000fe20000000f00 */
[----:B------:R-:W-:Y:S01]  /*150f0*/  IMAD.MOV.U32 R3, RZ, RZ, R5 ;  /* 0x000000ffff037224 */ /* 0x000fe200078e0005 */
[----:B------:R-:W-:Y:S01]  /*15100*/  ISETP.NE.AND P0, PT, R0, 0x1, PT ;  /* 0x000000010000780c */ /* 0x000fe20003f05270 */
[C---:B------:R-:W-:Y:S01]  /*15110*/  IMAD R6, R44.reuse, c[0x0][0x494], R6 ;  /* 0x000125002c067a24 */ /* 0x040fe200078e0206 */
[----:B------:R-:W-:Y:S01]  /*15120*/  MOV R0, R8 ;  /* 0x0000000800007202 */ /* 0x000fe20000000f00 */
[----:B------:R-:W-:-:S05]  /*15130*/  IMAD.WIDE.U32 R2, R44, c[0x0][0x490], R2 ;  /* 0x000124002c027a25 */ /* 0x000fca00078e0002 */
[----:B------:R-:W-:-:S05]  /*15140*/  IADD3 R3, R6, R3, RZ ;  /* 0x0000000306037210 */ /* 0x000fca0007ffe0ff */
[----:B------:R-:W-:-:S04]  /*15150*/  @P0 IMAD.HI.U32 R7, R8, c[0x0][0x4ec], RZ ;  /* 0x00013b0008070a27 */ /* 0x000fc800078e00ff */
[----:B------:R-:W-:Y:S01]  /*15160*/  IMAD.WIDE.U32 R2, R9, c[0x0][0x498], R2 ;  /* 0x0001260009027a25 */ /* 0x000fe200078e0002 */
[----:B------:R-:W-:-:S03]  /*15170*/  @P0 SHF.R.U32.HI R0, RZ, c[0x0][0x4f0], R7 ;  /* 0x00013c00ff000a19 */ /* 0x000fc60000011607 */
[----:B------:R-:W-:Y:S01]  /*15180*/  IMAD R7, R10, c[0x0][0x498], RZ ;  /* 0x000126000a077a24 */ /* 0x000fe200078e02ff */
[----:B------:R-:W-:Y:S01]  /*15190*/  IADD3 R2, P0, R0, R2, RZ ;  /* 0x0000000200027210 */ /* 0x000fe20007f1e0ff */
[----:B------:R-:W-:Y:S02]  /*151a0*/  IMAD.MOV R6, RZ, RZ, -R0 ;  /* 0x000000ffff067224 */ /* 0x000fe400078e0a00 */
[----:B------:R-:W-:Y:S02]  /*151b0*/  IMAD R7, R9, c[0x0][0x49c], R7 ;  /* 0x0001270009077a24 */ /* 0x000fe400078e0207 */
[----:B------:R-:W-:Y:S01]  /*151c0*/  IMAD R6, R6, c[0x0][0x4e8], R8 ;  /* 0x00013a0006067a24 */ /* 0x000fe200078e0208 */
[----:B------:R-:W-:-:S04]  /*151d0*/  SHF.R.S32.HI R8, RZ, 0x1f, R0 ;  /* 0x0000001fff087819 */ /* 0x000fc80000011400 */
[----:B------:R-:W-:Y:S02]  /*151e0*/  SHF.R.S32.HI R0, RZ, 0x1f, R6 ;  /* 0x0000001fff007819 */ /* 0x000fe40000011406 */
[----:B------:R-:W-:-:S03]  /*151f0*/  IADD3.X R3, R8, R3, R7, P0, !PT ;  /* 0x0000000308037210 */ /* 0x000fc600007fe407 */
[----:B------:R-:W-:Y:S02]  /*15200*/  IMAD R0, R0, c[0x0][0x488], RZ ;  /* 0x0001220000007a24 */ /* 0x000fe400078e02ff */
[----:B------:R-:W-:-:S04]  /*15210*/  IMAD.WIDE.U32 R2, R6, c[0x0][0x488], R2 ;  /* 0x0001220006027a25 */ /* 0x000fc800078e0002 */
[----:B------:R-:W-:Y:S01]  /*15220*/  IMAD R0, R6, c[0x0][0x48c], R0 ;  /* 0x0001230006007a24 */ /* 0x000fe200078e0200 */
[----:B------:R-:W-:-:S04]  /*15230*/  LEA R6, P0, R2, c[0x0][0x450], 0x2 ;  /* 0x0001140002067a11 */ /* 0x000fc800078010ff */
[----:B------:R-:W-:-:S04]  /*15240*/  IADD3 R0, R3, R0, RZ ;  /* 0x0000000003007210 */ /* 0x000fc80007ffe0ff */
[----:B------:R-:W-:Y:S02]  /*15250*/  LEA.HI.X R7, R2, c[0x0][0x454], R0, 0x2, P0 ;  /* 0x0001150002077a11 */ /* 0x000fe400000f1400 */
[----:B------:R-:W-:-:S05]  /*15260*/  MOV R0, 0xff800000 ;  /* 0xff80000000007802 */ /* 0x000fca0000000f00 */
[----:B------:R1:W-:Y:S02]  /*15270*/  STG.E [R6.64], R0 ;  /* 0x0000000006007986 */ /* 0x0003e4000c101904 */
.L_x_145:
[----:B------:R-:W-:Y:S05]  /*15280*/  BSYNC B0 ;  /* 0x0000000000007941 */ /* 0x000fea0003800000 */
.L_x_144:
[----:B------:R-:W2:Y:S01]  /*15290*/  S2R R14, SR_CTAID.X ;  /* 0x00000000000e7919 */ /* 0x000ea20000002500 */
[----:B-1----:R-:W-:Y:S01]  /*152a0*/  IMAD R0, R5, c[0x0][0x3a0], RZ ;  /* 0x0000e80005007a24 */ /* 0x002fe200078e02ff */
[----:B------:R-:W-:Y:S01]  /*152b0*/  SHF.R.S32.HI R5, RZ, 0x1f, R12 ;  /* 0x0000001fff057819 */ /* 0x000fe2000001140c */
[C---:B------:R-:W-:Y:S01]  /*152c0*/  IMAD.WIDE.U32 R2, R4.reuse, c[0x0][0x3a0], RZ ;  /* 0x0000e80004027a25 */ /* 0x040fe200078e00ff */
[----:B------:R-:W-:Y:S01]  /*152d0*/  MOV R6, c[0x0][0x4e8] ;  /* 0x00013a0000067a02 */ /* 0x000fe20000000f00 */
[----:B------:R-:W-:Y:S01]  /*152e0*/  BSSY B0, `(.L_x_146) ;  /* 0x0000034000007945 */ /* 0x000fe20003800000 */
[-C--:B------:R-:W-:Y:S01]  /*152f0*/  LEA.HI R5, R5, R12.reuse, RZ, 0x3 ;  /* 0x0000000c05057211 */ /* 0x080fe200078f18ff */
[----:B------:R-:W-:Y:S01]  /*15300*/  IMAD R0, R4, c[0x0][0x3a4], R0 ;  /* 0x0000e90004007a24 */ /* 0x000fe200078e0200 */
[----:B------:R-:W-:Y:S01]  /*15310*/  ISETP.NE.AND P0, PT, R6, 0x1, PT ;  /* 0x000000010600780c */ /* 0x000fe20003f05270 */
[----:B------:R-:W-:Y:S01]  /*15320*/  IMAD R6, R10, c[0x0][0x3f0], RZ ;  /* 0x0000fc000a067a24 */ /* 0x000fe200078e02ff */
[----:B------:R-:W-:Y:S01]  /*15330*/  LOP3.LUT R4, R5, 0xfffffff8, RZ, 0xc0, !PT ;  /* 0xfffffff805047812 */ /* 0x000fe200078ec0ff */
[----:B-----5:R-:W-:Y:S01]  /*15340*/  IMAD R10, R13, c[0x0][0x4e8], RZ ;  /* 0x00013a000d0a7a24 */ /* 0x020fe200078e02ff */
[----:B------:R-:W-:Y:S01]  /*15350*/  SHF.R.S32.HI R8, RZ, 0x3, R5 ;  /* 0x00000003ff087819 */ /* 0x000fe20000011405 */
[----:B------:R-:W-:Y:S01]  /*15360*/  IMAD R7, R9, c[0x0][0x3f4], R6 ;  /* 0x0000fd0009077a24 */ /* 0x000fe200078e0206 */
[----:B------:R-:W-:-:S02]  /*15370*/  IADD3 R12, -R4, R12, RZ ;  /* 0x0000000c040c7210 */ /* 0x000fc40007ffe1ff */
[----:B------:R-:W-:Y:S01]  /*15380*/  IADD3 R3, R3, R0, RZ ;  /* 0x0000000003037210 */ /* 0x000fe20007ffe0ff */
[----:B------:R-:W-:Y:S02]  /*15390*/  IMAD R0, R34, c[0x0][0x3e8], RZ ;  /* 0x0000fa0022007a24 */ /* 0x000fe400078e02ff */
[----:B------:R-:W-:Y:S02]  /*153a0*/  IMAD R4, R12, 0x20, R8 ;  /* 0x000000200c047824 */ /* 0x000fe400078e0208 */
[C---:B------:R-:W-:Y:S02]  /*153b0*/  IMAD R0, R44.reuse, c[0x0][0x3ec], R0 ;  /* 0x0000fb002c007a24 */ /* 0x040fe400078e0200 */
[----:B------:R-:W-:Y:S01]  /*153c0*/  IMAD.WIDE.U32 R2, R44, c[0x0][0x3e8], R2 ;  /* 0x0000fa002c027a25 */ /* 0x000fe200078e0002 */
[C---:B--2---:R-:W-:Y:S02]  /*153d0*/  LEA R4, R14.reuse, R4, 0x7 ;  /* 0x000000040e047211 */ /* 0x044fe400078e38ff */
[----:B------:R-:W-:-:S02]  /*153e0*/  LEA R8, R14, R8, 0x7 ;  /* 0x000000080e087211 */ /* 0x000fc400078e38ff */
[----:B------:R-:W-:Y:S01]  /*153f0*/  IADD3 R3, R0, R3, RZ ;  /* 0x0000000300037210 */ /* 0x000fe20007ffe0ff */
[----:B------:R-:W-:-:S04]  /*15400*/  @P0 IMAD.HI.U32 R5, R4, c[0x0][0x4ec], RZ ;  /* 0x00013b0004050a27 */ /* 0x000fc800078e00ff */
[----:B------:R-:W-:Y:S01]  /*15410*/  IMAD.MOV.U32 R0, RZ, RZ, R4 ;  /* 0x000000ffff007224 */ /* 0x000fe200078e0004 */
[----:B------:R-:W-:Y:S01]  /*15420*/  @P0 SHF.R.U32.HI R0, RZ, c[0x0][0x4f0], R5 ;  /* 0x00013c00ff000a19 */ /* 0x000fe20000011605 */
[----:B------:R-:W-:-:S03]  /*15430*/  IMAD.WIDE.U32 R2, R9, c[0x0][0x3f0], R2 ;  /* 0x0000fc0009027a25 */ /* 0x000fc600078e0002 */
[----:B------:R-:W-:Y:S02]  /*15440*/  IADD3 R5, -R0, RZ, RZ ;  /* 0x000000ff00057210 */ /* 0x000fe40007ffe1ff */
[----:B------:R-:W-:Y:S02]  /*15450*/  SHF.R.S32.HI R6, RZ, 0x1f, R0 ;  /* 0x0000001fff067819 */ /* 0x000fe40000011400 */
[----:B------:R-:W-:Y:S01]  /*15460*/  IADD3 R3, R3, R7, RZ ;  /* 0x0000000703037210 */ /* 0x000fe20007ffe0ff */
[----:B------:R-:W-:Y:S02]  /*15470*/  IMAD R5, R5, c[0x0][0x4e8], R4 ;  /* 0x00013a0005057a24 */ /* 0x000fe400078e0204 */
[----:B------:R-:W-:Y:S02]  /*15480*/  IMAD R6, R6, c[0x0][0x3e0], RZ ;  /* 0x0000f80006067a24 */ /* 0x000fe400078e02ff */
[----:B------:R-:W-:Y:S01]  /*15490*/  IMAD.WIDE.U32 R2, R0, c[0x0][0x3e0], R2 ;  /* 0x0000f80000027a25 */ /* 0x000fe200078e0002 */
[----:B------:R-:W-:-:S03]  /*154a0*/  SHF.R.S32.HI R4, RZ, 0x1f, R5 ;  /* 0x0000001fff047819 */ /* 0x000fc60000011405 */
[----:B------:R-:W-:-:S04]  /*154b0*/  IMAD R0, R0, c[0x0][0x3e4], R6 ;  /* 0x0000f90000007a24 */ /* 0x000fc800078e0206 */
[----:B------:R-:W-:Y:S02]  /*154c0*/  IMAD.IADD R3, R3, 0x1, R0 ;  /* 0x0000000103037824 */ /* 0x000fe400078e0200 */
[----:B------:R-:W-:Y:S02]  /*154d0*/  IMAD R0, R4, c[0x0][0x3d8], RZ ;  /* 0x0000f60004007a24 */ /* 0x000fe400078e02ff */
[----:B------:R-:W-:-:S04]  /*154e0*/  IMAD.WIDE.U32 R2, R5, c[0x0][0x3d8], R2 ;  /* 0x0000f60005027a25 */ /* 0x000fc800078e0002 */
[----:B------:R-:W-:Y:S01]  /*154f0*/  IMAD R0, R5, c[0x0][0x3dc], R0 ;  /* 0x0000f70005007a24 */ /* 0x000fe200078e0200 */
[----:B------:R-:W-:-:S04]  /*15500*/  LEA R11, P0, R2, c[0x0][0x380], 0x1 ;  /* 0x0000e000020b7a11 */ /* 0x000fc800078008ff */
[----:B------:R-:W-:-:S04]  /*15510*/  IADD3 R0, R3, R0, RZ ;  /* 0x0000000003007210 */ /* 0x000fc80007ffe0ff */
[----:B------:R-:W-:Y:S02]  /*15520*/  LEA.HI.X R9, R2, c[0x0][0x384], R0, 0x1, P0 ;  /* 0x0000e10002097a11 */ /* 0x000fe400000f0c00 */
[----:B------:R-:W-:Y:S01]  /*15530*/  ISETP.GE.AND P0, PT, R8, R10, PT ;  /* 0x0000000a0800720c */ /* 0x000fe20003f06270 */
[----:B------:R1:W2:Y:S01]  /*15540*/  SHFL.IDX PT, R2, R11, RZ, 0x181f ;  /* 0x00181fff0b027589 */ /* 0x0002a200000e0000 */
[----:B------:R-:W-:-:S03]  /*15550*/  SHF.L.U32 R0, R12, 0x3, RZ ;  /* 0x000000030c007819 */ /* 0x000fc600000006ff */
[----:B------:R1:W3:Y:S01]  /*15560*/  SHFL.IDX PT, R3, R9, RZ, 0x181f ;  /* 0x00181fff09037589 */ /* 0x0002e200000e0000 */
[----:B------:R-:W-:-:S07]  /*15570*/  IADD3 R7, R0, 0x40, RZ ;  /* 0x0000004000077810 */ /* 0x000fce0007ffe0ff */
[----:B------:R-:W-:Y:S05]  /*15580*/  @P0 BRA `(.L_x_147) ;  /* 0x0000009000000947 */ /* 0x000fea0003800000 */
[----:B------:R-:W-:Y:S02]  /*15590*/  ISETP.GE.AND P0, PT, R7, c[0x0][0x3c8], PT ;  /* 0x0000f20007007a0c */ /* 0x000fe40003f06270 */
[----:B------:R-:W-:-:S11]  /*155a0*/  ISETP.GE.AND P1, PT, R0, c[0x0][0x3c8], PT ;  /* 0x0000f20000007a0c */ /* 0x000fd60003f26270 */
[----:B------:R-:W-:-:S04]  /*155b0*/  @!P0 SHF.R.S32.HI R4, RZ, 0x1f, R7 ;  /* 0x0000001fff048819 */ /* 0x000fc80000011407 */
[----:B------:R-:W-:-:S04]  /*155c0*/  @!P0 LEA.HI R4, R4, R7, RZ, 0x3 ;  /* 0x0000000704048211 */ /* 0x000fc800078f18ff */
[----:B------:R-:W-:Y:S01]  /*155d0*/  @!P0 LOP3.LUT R6, R4, 0xfffffff8, RZ, 0xc0, !PT ;  /* 0xfffffff804068812 */ /* 0x000fe200078ec0ff */
[----:B--23--:R-:W-:-:S04]  /*155e0*/  @!P1 IMAD.WIDE R4, R0, 0x2, R2 ;  /* 0x0000000200049825 */ /* 0x00cfc800078e0202 */
[----:B------:R-:W-:Y:S01]  /*155f0*/  @!P0 IMAD.WIDE R2, R6, 0x2, R2 ;  /* 0x0000000206028825 */ /* 0x000fe200078e0202 */
[----:B------:R2:W-:Y:S04]  /*15600*/  @!P1 ST.E.128 [R4.64], RZ ;  /* 0x000000ff04009985 */ /* 0x0005e8000c101d04 */
[----:B------:R2:W-:Y:S02]  /*15610*/  @!P0 ST.E.128 [R2.64], RZ ;  /* 0x000000ff02008985 */ /* 0x0005e4000c101d04 */
.L_x_147:
[----:B------:R-:W-:Y:S05]  /*15620*/  BSYNC B0 ;  /* 0x0000000000007941 */ /* 0x000fea0003800000 */
.L_x_146:
[----:B--2---:R-:W-:Y:S01]  /*15630*/  IADD3 R4, R8, 0x20, RZ ;  /* 0x0000002008047810 */ /* 0x004fe20007ffe0ff */
[----:B---3--:R2:W3:Y:S01]  /*15640*/  SHFL.IDX PT, R3, R9, 0x1, 0x181f ;  /* 0x00381f0009037f89 */ /* 0x0084e200000e0000 */
[----:B------:R-:W-:Y:S02]  /*15650*/  BSSY B0, `(.L_x_148) ;  /* 0x000000d000007945 */ /* 0x000fe40003800000 */
[----:B------:R-:W-:Y:S01]  /*15660*/  ISETP.GE.AND P0, PT, R4, R10, PT ;  /* 0x0000000a0400720c */ /* 0x000fe20003f06270 */
[----:B------:R2:W4:-:S12]  /*15670*/  SHFL.IDX PT, R2, R11, 0x1, 0x181f ;  /* 0x00381f000b027f89 */ /* 0x00051800000e0000 */
[----:B------:R-:W-:Y:S05]  /*15680*/  @P0 BRA `(.L_x_149) ;  /* 0x0000009000000947 */ /* 0x000fea0003800000 */
[----:B------:R-:W-:Y:S02]  /*15690*/  ISETP.GE.AND P0, PT, R7, c[0x0][0x3c8], PT ;  /* 0x0000f20007007a0c */ /* 0x000fe40003f06270 */
[----:B------:R-:W-:-:S11]  /*156a0*/  ISETP.GE.AND P1, PT, R0, c[0x0][0x3c8], PT ;  /* 0x0000f20000007a0c */ /* 0x000fd60003f26270 */
[----:B------:R-:W-:-:S04]  /*156b0*/  @!P0 SHF.R.S32.HI R4, RZ, 0x1f, R7 ;  /* 0x0000001fff048819 */ /* 0x000fc80000011407 */
[----:B------:R-:W-:-:S04]  /*156c0*/  @!P0 LEA.HI R4, R4, R7, RZ, 0x3 ;  /* 0x0000000704048211 */ /* 0x000fc800078f18ff */
[----:B------:R-:W-:Y:S01]  /*156d0*/  @!P0 LOP3.LUT R6, R4, 0xfffffff8, RZ, 0xc0, !PT ;  /* 0xfffffff804068812 */ /* 0x000fe200078ec0ff */
[----:B---34-:R-:W-:-:S04]  /*156e0*/  @!P1 IMAD.WIDE R4, R0, 0x2, R2 ;  /* 0x0000000200049825 */ /* 0x018fc800078e0202 */
[----:B------:R-:W-:Y:S01]  /*156f0*/  @!P0 IMAD.WIDE R2, R6, 0x2, R2 ;  /* 0x0000000206028825 */ /* 0x000fe200078e0202 */
[----:B------:R3:W-:Y:S04]  /*15700*/  @!P1 ST.E.128 [R4.64], RZ ;  /* 0x000000ff04009985 */ /* 0x0007e8000c101d04 */
[----:B------:R3:W-:Y:S02]  /*15710*/  @!P0 ST.E.128 [R2.64], RZ ;  /* 0x000000ff02008985 */ /* 0x0007e4000c101d04 */
.L_x_149:
[----:B------:R-:W-:Y:S05]  /*15720*/  BSYNC B0 ;  /* 0x0000000000007941 */ /* 0x000fea0003800000 */
.L_x_148:
        /* <DEDUP_REMOVED lines=8> */
[----:B------:R-:W-:-:S04]  /*157b0*/  @!P0 SHF.R.S32.HI R4, RZ, 0x1f, R7 ;  /* 0x0000001fff048819 */ /* 0x000fc80000011407 */
[----:B------:R-:W-:-:S04]  /*157c0*/  @!P0 LEA.HI R4, R4, R7, RZ, 0x3 ;  /* 0x0000000704048211 */ /* 0x000fc800078f18ff */
[----:B------:R-:W-:Y:S01]  /*157d0*/  @!P0 LOP3.LUT R6, R4, 0xfffffff8, RZ, 0xc0, !PT ;  /* 0xfffffff804068812 */ /* 0x000fe200078ec0ff */
[----:B-1--4-:R-:W-:-:S04]  /*157e0*/  @!P1 IMAD.WIDE R4, R0, 0x2, R2 ;  /* 0x0000000200049825 */ /* 0x012fc800078e0202 */
[----:B------:R-:W-:Y:S01]  /*157f0*/  @!P0 IMAD.WIDE R2, R6, 0x2, R2 ;  /* 0x0000000206028825 */ /* 0x000fe200078e0202 */
[----:B------:R1:W-:Y:S04]  /*15800*/  @!P1 ST.E.128 [R4.64], RZ ;  /* 0x000000ff04009985 */ /* 0x0003e8000c101d04 */
[----:B------:R1:W-:Y:S02]  /*15810*/  @!P0 ST.E.128 [R2.64], RZ ;  /* 0x000000ff02008985 */ /* 0x0003e4000c101d04 */
.L_x_151:
[----:B------:R-:W-:Y:S05]  /*15820*/  BSYNC B0 ;  /* 0x0000000000007941 */ /* 0x000fea0003800000 */
.L_x_150:
[----:B-1----:R-:W-:Y:S01]  /*15830*/  IADD3 R4, R8, 0x60, RZ ;  /* 0x0000006008047810 */ /* 0x002fe20007ffe0ff */
[----:B------:R1:W2:Y:S03]  /*15840*/  SHFL.IDX PT, R3, R9, 0x3, 0x181f ;  /* 0x00781f0009037f89 */ /* 0x0002a600000e0000 */
[----:B------:R-:W-:Y:S01]  /*15850*/  ISETP.GE.AND P0, PT, R4, R10, PT ;  /* 0x0000000a0400720c */ /* 0x000fe20003f06270 */
[----:B----4-:R1:W4:-:S12]  /*15860*/  SHFL.IDX PT, R2, R11, 0x3, 0x181f ;  /* 0x00781f000b027f89 */ /* 0x01031800000e0000 */
[----:B------:R-:W-:Y:S05]  /*15870*/  @P0 EXIT ;  /* 0x000000000000094d */ /* 0x000fea0003800000 */
[----:B------:R-:W-:-:S13]  /*15880*/  ISETP.GE.AND P0, PT, R0, c[0x0][0x3c8], PT ;  /* 0x0000f20000007a0c */ /* 0x000fda0003f06270 */
[----:B--2-4-:R-:W-:-:S05]  /*15890*/  @!P0 IMAD.WIDE R4, R0, 0x2, R2 ;  /* 0x0000000200048825 */ /* 0x014fca00078e0202 */
[----:B------:R2:W-:Y:S01]  /*158a0*/  @!P0 ST.E.128 [R4.64], RZ ;  /* 0x000000ff04008985 */ /* 0x0005e2000c101d04 */
[----:B------:R-:W-:-:S13]  /*158b0*/  ISETP.GE.AND P0, PT, R7, c[0x0][0x3c8], PT ;  /* 0x0000f20007007a0c */ /* 0x000fda0003f06270 */
[----:B------:R-:W-:Y:S05]  /*158c0*/  @P0 EXIT ;  /* 0x000000000000094d */ /* 0x000fea0003800000 */
[----:B------:R-:W-:-:S04]  /*158d0*/  SHF.R.S32.HI R0, RZ, 0x1f, R7 ;  /* 0x0000001fff007819 */ /* 0x000fc80000011407 */
[----:B------:R-:W-:-:S04]  /*158e0*/  LEA.HI R0, R0, R7, RZ, 0x3 ;  /* 0x0000000700007211 */ /* 0x000fc800078f18ff */
[----:B------:R-:W-:-:S05]  /*158f0*/  LOP3.LUT R0, R0, 0xfffffff8, RZ, 0xc0, !PT ;  /* 0xfffffff800007812 */ /* 0x000fca00078ec0ff */
[----:B------:R-:W-:-:S05]  /*15900*/  IMAD.WIDE R2, R0, 0x2, R2 ;  /* 0x0000000200027825 */ /* 0x000fca00078e0202 */
[----:B------:R-:W-:Y:S01]  /*15910*/  ST.E.128 [R2.64], RZ ;  /* 0x000000ff02007985 */ /* 0x000fe2000c101d04 */
[----:B------:R-:W-:Y:S05]  /*15920*/  EXIT ;  /* 0x000000000000794d */ /* 0x000fea0003800000 */
.L_x_152:
        /* <DEDUP_REMOVED lines=13> */
.L_x_1826:


//--------------------- .text._ZN7cutlass13device_kernelIN5flash19enable_sm80_to_sm89INS1_16FlashAttnFwdSm80INS1_25CollectiveMainloopFwdSm80ILi8ELi1ELb1EN4cute5tupleIJNS5_1CILi128EEENS7_ILi96EEES8_EEELi128ENS_10bfloat16_tEfNS_4arch4Sm80ELb0ELb1ELb0ELb0ELb0ELb0ELb1ELb0EEENS1_21CollectiveEpilogueFwdINS6_IJS8_S8_S9_EEENS6_IJNS7_ILi1EEESH_SH_EEESB_SD_Li256ELb0ELb1ELb0ELb0EEENS1_19SingleTileSchedulerILb0ELb0ELb1ELi128EEEEEEEEEvNT_6ParamsE --------------------------
	.section	.text._ZN7cutlass13device_kernelIN5flash19enable_sm80_to_sm89INS1_16FlashAttnFwdSm80INS1_25CollectiveMainloopFwdSm80ILi8ELi1ELb1EN4cute5tupleIJNS5_1CILi128EEENS7_ILi96EEES8_EEELi128ENS_10bfloat16_tEfNS_4arch4Sm80ELb0ELb1ELb0ELb0ELb0ELb0ELb1ELb0EEENS1_21CollectiveEpilogueFwdINS6_IJS8_S8_S9_EEENS6_IJNS7_ILi1EEESH_SH_EEESB_SD_Li256ELb0ELb1ELb0ELb0EEENS1_19SingleTileSchedulerILb0ELb0ELb1ELi128EEEEEEEEEvNT_6ParamsE,"ax",@progbits
	.sectioninfo	@"SHI_REGISTERS=248"
	.align	128
.text._ZN7cutlass13device_kernelIN5flash19enable_sm80_to_sm89INS1_16FlashAttnFwdSm80INS1_25CollectiveMainloopFwdSm80ILi8ELi1ELb1EN4cute5tupleIJNS5_1CILi128EEENS7_ILi96EEES8_EEELi128ENS_10bfloat16_tEfNS_4arch4Sm80ELb0ELb1ELb0ELb0ELb0ELb0ELb1ELb0EEENS1_21CollectiveEpilogueFwdINS6_IJS8_S8_S9_EEENS6_IJNS7_ILi1EEESH_SH_EEESB_SD_Li256ELb0ELb1ELb0ELb0EEENS1_19SingleTileSchedulerILb0ELb0ELb1ELi128EEEEEEEEEvNT_6ParamsE:
        .type           _ZN7cutlass13device_kernelIN5flash19enable_sm80_to_sm89INS1_16FlashAttnFwdSm80INS1_25CollectiveMainloopFwdSm80ILi8ELi1ELb1EN4cute5tupleIJNS5_1CILi128EEENS7_ILi96EEES8_EEELi128ENS_10bfloat16_tEfNS_4arch4Sm80ELb0ELb1ELb0ELb0ELb0ELb0ELb1ELb0EEENS1_21CollectiveEpilogueFwdINS6_IJS8_S8_S9_EEENS6_IJNS7_ILi1EEESH_SH_EEESB_SD_Li256ELb0ELb1ELb0ELb0EEENS1_19SingleTileSchedulerILb0ELb0ELb1ELi128EEEEEEEEEvNT_6ParamsE,@function
        .size           _ZN7cutlass13device_kernelIN5flash19enable_sm80_to_sm89INS1_16FlashAttnFwdSm80INS1_25CollectiveMainloopFwdSm80ILi8ELi1ELb1EN4cute5tupleIJNS5_1CILi128EEENS7_ILi96EEES8_EEELi128ENS_10bfloat16_tEfNS_4arch4Sm80ELb0ELb1ELb0ELb0ELb0ELb0ELb1ELb0EEENS1_21CollectiveEpilogueFwdINS6_IJS8_S8_S9_EEENS6_IJNS7_ILi1EEESH_SH_EEESB_SD_Li256ELb0ELb1ELb0ELb0EEENS1_19SingleTileSchedulerILb0ELb0ELb1ELi128EEEEEEEEEvNT_6ParamsE,(.L_x_1827 - _ZN7cutlass13device_kernelIN5flash19enable_sm80_to_sm89INS1_16FlashAttnFwdSm80INS1_25CollectiveMainloopFwdSm80ILi8ELi1ELb1EN4cute5tupleIJNS5_1CILi128EEENS7_ILi96EEES8_EEELi128ENS_10bfloat16_tEfNS_4arch4Sm80ELb0ELb1ELb0ELb0ELb0ELb0ELb1ELb0EEENS1_21CollectiveEpilogueFwdINS6_IJS8_S8_S9_EEENS6_IJNS7_ILi1EEESH_SH_EEESB_SD_Li256ELb0ELb1ELb0ELb0EEENS1_19SingleTileSchedulerILb0ELb0ELb1ELi128EEEEEEEEEvNT_6ParamsE)
        .other          _ZN7cutlass13device_kernelIN5flash19enable_sm80_to_sm89INS1_16FlashAttnFwdSm80INS1_25CollectiveMainloopFwdSm80ILi8ELi1ELb1EN4cute5tupleIJNS5_1CILi128EEENS7_ILi96EEES8_EEELi128ENS_10bfloat16_tEfNS_4arch4Sm80ELb0ELb1ELb0ELb0ELb0ELb0ELb1ELb0EEENS1_21CollectiveEpilogueFwdINS6_IJS8_S8_S9_EEENS6_IJNS7_ILi1EEESH_SH_EEESB_SD_Li256ELb0ELb1ELb0ELb0EEENS1_19SingleTileSchedulerILb0ELb0ELb1ELi128EEEEEEEEEvNT_6ParamsE,@"STO_CUDA_ENTRY STV_DEFAULT"
_ZN7cutlass13device_kernelIN5flash19enable_sm80_to_sm89INS1_16FlashAttnFwdSm80INS1_25CollectiveMainloopFwdSm80ILi8ELi1ELb1EN4cute5tupleIJNS5_1CILi128EEENS7_ILi96EEES8_EEELi128ENS_10bfloat16_tEfNS_4arch4Sm80ELb0ELb1ELb0ELb0ELb0ELb0ELb1ELb0EEENS1_21CollectiveEpilogueFwdINS6_IJS8_S8_S9_EEENS6_IJNS7_ILi1EEESH_SH_EEESB_SD_Li256ELb0ELb1ELb0ELb0EEENS1_19SingleTileSchedulerILb0ELb0ELb1ELi128EEEEEEEEEvNT_6ParamsE:
[----:B------:R-:W-:Y:S02]  /*0000*/  MOV R1, c[0x0][0x28] ;  /* 0x00000a0000017a02 */ /* 0x000fe40000000f00 */
[----:B------:R-:W1:Y:S02]  /*0010*/  S2R R0, SR_CTAID.Z ;  /* 0x0000000000007919 */ /* 0x000e640000002700 */
[----:B-1----:R-:W-:-:S13]  /*0020*/  ISETP.GE.AND P0, PT, R0, RZ, PT ;  /* 0x000000ff0000720c */ /* 0x002fda0003f06270 */
[----:B------:R-:W-:Y:S05]  /*0030*/  @!P0 EXIT ;  /* 0x000000000000894d */ /* 0x000fea0003800000 */
[----:B------:R-:W1:Y:S01]  /*0040*/  S2UR UR4, SR_CTAID.X ;  /* 0x00000000000479c3 */ /* 0x000e620000002500 */
[----:B------:R-:W-:Y:S01]  /*0050*/  IMAD.MOV.U32 R2, RZ, RZ, c[0x0][0x2c4] ;  /* 0x0000b100ff027624 */ /* 0x000fe200078e00ff */
[----:B------:R-:W2:Y:S01]  /*0060*/  S2R R104, SR_TID.X ;  /* 0x0000000000687919 */ /* 0x000ea20000002100 */
[----:B------:R-:W-:-:S03]  /*0070*/  IMAD.MOV.U32 R4, RZ, RZ, 0x1 ;  /* 0x00000001ff047424 */ /* 0x000fc600078e00ff */
[----:B------:R-:W-:Y:S02]  /*0080*/  ISETP.NE.AND P4, PT, R2, 0x1, PT ;  /* 0x000000010200780c */ /* 0x000fe40003f85270 */
[C---:B------:R-:W-:Y:S02]  /*0090*/  ISETP.LE.AND P3, PT, R4.reuse, c[0x0][0x32c], PT ;  /* 0x0000cb0004007a0c */ /* 0x040fe40003f63270 */
[----:B------:R-:W-:Y:S01]  /*00a0*/  IADD3 R3, R4, -c[0x0][0x168], RZ ;  /* 0x80005a0004037a10 */ /* 0x000fe20007ffe0ff */
[----:B-1----:R-:W-:-:S06]  /*00b0*/  USHF.L.U32 UR4, UR4, 0x7, URZ ;  /* 0x0000000704047899 */ /* 0x002fcc000800063f */
[----:B------:R-:W-:Y:S01]  /*00c0*/  IMAD.U32 R13, RZ, RZ, UR4 ;  /* 0x00000004ff0d7e24 */ /* 0x000fe2000f8e00ff */
[----:B------:R-:W-:-:S04]  /*00d0*/  UIADD3 UR4, UR4, 0x7f, URZ ;  /* 0x0000007f04047890 */ /* 0x000fc8000fffe03f */
[----:B------:R-:W-:Y:S02]  /*00e0*/  @P4 IADD3 R5, R13, 0x7f, RZ ;  /* 0x0000007f0d054810 */ /* 0x000fe40007ffe0ff */
[----:B------:R-:W-:-:S03]  /*00f0*/  IMAD.U32 R6, RZ, RZ, UR4 ;  /* 0x00000004ff067e24 */ /* 0x000fc6000f8e00ff */
[----:B------:R-:W-:-:S05]  /*0100*/  @P4 IMAD.HI.U32 R5, R5, c[0x0][0x2c8], RZ ;  /* 0x0000b20005054a27 */ /* 0x000fca00078e00ff */
[----:B------:R-:W-:-:S04]  /*0110*/  @P4 SHF.R.U32.HI R6, RZ, c[0x0][0x2cc], R5 ;  /* 0x0000b300ff064a19 */ /* 0x000fc80000011605 */
[----:B------:R-:W-:-:S04]  /*0120*/  IADD3 R3, R6, c[0x0][0x1d0], R3 ;  /* 0x0000740006037a10 */ /* 0x000fc80007ffe003 */
[----:B------:R-:W-:Y:S01]  /*0130*/  IADD3 R6, R3, c[0x0][0x328], RZ ;  /* 0x0000ca0003067a10 */ /* 0x000fe20007ffe0ff */
[----:B------:R-:W-:Y:S05]  /*0140*/  @!P3 BRA `(.L_x_153) ;  /* 0x000000f00000b947 */ /* 0x000fea0003800000 */
[C---:B--2---:R-:W-:Y:S02]  /*0150*/  ISETP.GT.AND P0, PT, R3.reuse, RZ, PT ;  /* 0x000000ff0300720c */ /* 0x044fe40003f04270 */
[----:B------:R-:W-:-:S11]  /*0160*/  IADD3 R5, R3, -0x1, RZ ;  /* 0xffffffff03057810 */ /* 0x000fd60007ffe0ff */
[----:B------:R-:W-:Y:S05]  /*0170*/  @P0 BRA `(.L_x_154) ;  /* 0x0000006000000947 */ /* 0x000fea0003800000 */
[----:B------:R-:W-:Y:S01]  /*0180*/  ISETP.NE.AND P0, PT, R4, c[0x0][0x32c], PT ;  /* 0x0000cb0004007a0c */ /* 0x000fe20003f05270 */
[----:B------:R-:W-:-:S12]  /*0190*/  IMAD.MOV R5, RZ, RZ, -R3 ;  /* 0x000000ffff057224 */ /* 0x000fd800078e0a03 */
[----:B------:R-:W-:-:S05]  /*01a0*/  @P0 IMAD.HI.U32 R3, R5, c[0x0][0x330], RZ ;  /* 0x0000cc0005030a27 */ /* 0x000fca00078e00ff */
[----:B------:R-:W-:-:S04]  /*01b0*/  @P0 SHF.R.U32.HI R5, RZ, c[0x0][0x334], R3 ;  /* 0x0000cd00ff050a19 */ /* 0x000fc80000011603 */
[----:B------:R-:W-:Y:S01]  /*01c0*/  LOP3.LUT R5, RZ, R5, RZ, 0x33, !PT ;  /* 0x00000005ff057212 */ /* 0x000fe200078e33ff */
[----:B------:R-:W-:Y:S05]  /*01d0*/  BRA `(.L_x_155) ;  /* 0x0000003000007947 */ /* 0x000fea0003800000 */
.L_x_154:
[----:B------:R-:W-:-:S13]  /*01e0*/  ISETP.NE.AND P0, PT, R4, c[0x0][0x32c], PT ;  /* 0x0000cb0004007a0c */ /* 0x000fda0003f05270 */
[----:B------:R-:W-:-:S05]  /*01f0*/  @P0 IMAD.HI.U32 R3, R5, c[0x0][0x330], RZ ;  /* 0x0000cc0005030a27 */ /* 0x000fca00078e00ff */
[----:B------:R-:W-:Y:S02]  /*0200*/  @P0 SHF.R.U32.HI R5, RZ, c[0x0][0x334], R3 ;  /* 0x0000cd00ff050a19 */ /* 0x000fe40000011603 */
.L_x_155:
[----:B------:R-:W-:-:S05]  /*0210*/  MOV R4, c[0x0][0x32c] ;  /* 0x0000cb0000047a02 */ /* 0x000fca0000000f00 */
[----:B------:R-:W-:-:S05]  /*0220*/  IMAD R5, R5, R4, c[0x0][0x32c] ;  /* 0x0000cb0005057624 */ /* 0x000fca00078e0204 */
[----:B------:R-:W-:-:S03]  /*0230*/  IMNMX R6, R6, R5, PT ;  /* 0x0000000506067217 */ /* 0x000fc60003800200 */
.L_x_153:
[----:B--2---:R-:W-:Y:S01]  /*0240*/  UMOV UR4, 0x5f ;  /* 0x0000005f00047882 */ /* 0x004fe20000000000 */
[----:B------:R-:W-:Y:S01]  /*0250*/  IADD3 R4, R6, 0x5f, RZ ;  /* 0x0000005f06047810 */ /* 0x000fe20007ffe0ff */
[----:B------:R-:W-:Y:S01]  /*0260*/  ULDC UR6, c[0x0][0x1d0] ;  /* 0x0000740000067ab9 */ /* 0x000fe20000000800 */
[----:B------:R-:W-:Y:S01]  /*0270*/  @P4 IMAD.HI.U32 R3, R13, c[0x0][0x2c8], RZ ;  /* 0x0000b2000d034a27 */ /* 0x000fe200078e00ff */
[----:B------:R-:W-:Y:S02]  /*0280*/  UIADD3 UR4, UR4, UR6, URZ ;  /* 0x0000000604047290 */ /* 0x000fe4000fffe03f */
[----:B------:R-:W-:Y:S01]  /*0290*/  ULDC UR13, c[0x0][0x168] ;  /* 0x00005a00000d7ab9 */ /* 0x000fe20000000800 */
[----:B------:R-:W-:Y:S01]  /*02a0*/  IMAD.HI R4, R4, 0x2aaaaaab, RZ ;  /* 0x2aaaaaab04047827 */ /* 0x000fe200078e02ff */
[----:B------:R-:W-:Y:S02]  /*02b0*/  UIMAD.WIDE UR4, UR4, 0x2aaaaaab, URZ ;  /* 0x2aaaaaab040478a5 */ /* 0x000fe4000f8e023f */
[----:B------:R-:W-:Y:S01]  /*02c0*/  UIADD3 UR13, UR6, -UR13, URZ ;  /* 0x8000000d060d7290 */ /* 0x000fe2000fffe03f */
[----:B------:R-:W-:Y:S01]  /*02d0*/  IMAD.MOV.U32 R5, RZ, RZ, R13 ;  /* 0x000000ffff057224 */ /* 0x000fe200078e000d */
[----:B------:R-:W-:Y:S01]  /*02e0*/  USHF.R.U32.HI UR4, URZ, 0x1f, UR5 ;  /* 0x0000001f3f047899 */ /* 0x000fe20008011605 */
[----:B------:R-:W-:-:S02]  /*02f0*/  @P4 SHF.R.U32.HI R5, RZ, c[0x0][0x2cc], R3 ;  /* 0x0000b300ff054a19 */ /* 0x000fc40000011603 */
[----:B------:R-:W-:Y:S01]  /*0300*/  SHF.R.U32.HI R3, RZ, 0x1f, R4 ;  /* 0x0000001fff037819 */ /* 0x000fe20000011604 */
[----:B------:R-:W-:Y:S01]  /*0310*/  ULEA.HI.SX32 UR4, UR5, UR4, 0x1c ;  /* 0x0000000405047291 */ /* 0x000fe2000f8fe23f */
[----:B------:R-:W-:Y:S02]  /*0320*/  IADD3 R5, R5, UR13, RZ ;  /* 0x0000000d05057c10 */ /* 0x000fe4000fffe0ff */
[----:B------:R-:W-:Y:S02]  /*0330*/  LEA.HI.SX32 R3, R4, R3, 0x1c ;  /* 0x0000000304037211 */ /* 0x000fe400078fe2ff */
[----:B------:R-:W-:Y:S02]  /*0340*/  IADD3 R4, R5, -c[0x0][0x324], RZ ;  /* 0x8000c90005047a10 */ /* 0x000fe40007ffe0ff */
[----:B------:R-:W-:Y:S01]  /*0350*/  IMNMX R14, R3, UR4, PT ;  /* 0x00000004030e7c17 */ /* 0x000fe2000b800200 */
[----:B------:R-:W-:Y:S05]  /*0360*/  @!P3 BRA `(.L_x_156) ;  /* 0x000000f00000b947 */ /* 0x000fea0003800000 */
[----:B------:R-:W-:-:S13]  /*0370*/  ISETP.GT.AND P0, PT, R5, -0x1, PT ;  /* 0xffffffff0500780c */ /* 0x000fda0003f04270 */
[----:B------:R-:W-:Y:S05]  /*0380*/  @P0 BRA `(.L_x_157) ;  /* 0x0000007000000947 */ /* 0x000fea0003800000 */
[----:B------:R-:W-:Y:S01]  /*0390*/  IMAD.MOV.U32 R3, RZ, RZ, c[0x0][0x32c] ;  /* 0x0000cb00ff037624 */ /* 0x000fe200078e00ff */
[----:B------:R-:W-:-:S04]  /*03a0*/  LOP3.LUT R5, RZ, R5, RZ, 0x33, !PT ;  /* 0x00000005ff057212 */ /* 0x000fc800078e33ff */
[----:B------:R-:W-:-:S13]  /*03b0*/  ISETP.NE.AND P0, PT, R3, 0x1, PT ;  /* 0x000000010300780c */ /* 0x000fda0003f05270 */
[----:B------:R-:W-:-:S05]  /*03c0*/  @P0 IMAD.HI.U32 R3, R5, c[0x0][0x330], RZ ;  /* 0x0000cc0005030a27 */ /* 0x000fca00078e00ff */
[----:B------:R-:W-:-:S04]  /*03d0*/  @P0 SHF.R.U32.HI R5, RZ, c[0x0][0x334], R3 ;  /* 0x0000cd00ff050a19 */ /* 0x000fc80000011603 */
[----:B------:R-:W-:Y:S01]  /*03e0*/  LOP3.LUT R5, RZ, R5, RZ, 0x33, !PT ;  /* 0x00000005ff057212 */ /* 0x000fe200078e33ff */
[----:B------:R-:W-:Y:S05]  /*03f0*/  BRA `(.L_x_158) ;  /* 0x0000004000007947 */ /* 0x000fea0003800000 */
.L_x_157:
[----:B------:R-:W-:-:S04]  /*0400*/  MOV R3, c[0x0][0x32c] ;  /* 0x0000cb0000037a02 */ /* 0x000fc80000000f00 */
[----:B------:R-:W-:-:S13]  /*0410*/  ISETP.NE.AND P0, PT, R3, 0x1, PT ;  /* 0x000000010300780c */ /* 0x000fda0003f05270 */
[----:B------:R-:W-:-:S05]  /*0420*/  @P0 IMAD.HI.U32 R3, R5, c[0x0][0x330], RZ ;  /* 0x0000cc0005030a27 */ /* 0x000fca00078e00ff */
[----:B------:R-:W-:-:S05]  /*0430*/  @P0 SHF.R.U32.HI R5, RZ, c[0x0][0x334], R3 ;  /* 0x0000cd00ff050a19 */ /* 0x000fca0000011603 */
.L_x_158:
[----:B------:R-:W-:-:S05]  /*0440*/  IMAD R5, R5, c[0x0][0x32c], RZ ;  /* 0x0000cb0005057a24 */ /* 0x000fca00078e02ff */
[----:B------:R-:W-:-:S05]  /*0450*/  IMNMX R4, R4, R5, !PT ;  /* 0x0000000504047217 */ /* 0x000fca0007800200 */
.L_x_156:
[----:B------:R-:W-:Y:S01]  /*0460*/  IMAD.HI R4, R4, 0x2aaaaaab, RZ ;  /* 0x2aaaaaab04047827 */ /* 0x000fe200078e02ff */
[----:B------:R-:W-:Y:S01]  /*0470*/  ULDC.64 UR10, c[0x0][0x118] ;  /* 0x00004600000a7ab9 */ /* 0x000fe20000000a00 */
[----:B------:R-:W-:Y:S01]  /*0480*/  PLOP3.LUT P1, PT, PT, PT, PT, 0x80, 0x0 ;  /* 0x000000000000781c */ /* 0x000fe20003f2f070 */
[----:B------:R-:W-:Y:S01]  /*0490*/  CS2R R66, SRZ ;  /* 0x0000000000427805 */ /* 0x000fe2000001ff00 */
[----:B------:R-:W-:Y:S01]  /*04a0*/  IMAD.MOV.U32 R5, RZ, RZ, RZ ;  /* 0x000000ffff057224 */ /* 0x000fe200078e00ff */
[----:B------:R-:W-:Y:S01]  /*04b0*/  SHF.R.U32.HI R207, RZ, 0x1f, R4 ;  /* 0x0000001fffcf7819 */ /* 0x000fe20000011604 */
[----:B------:R-:W-:Y:S01]  /*04c0*/  IMAD.MOV.U32 R64, RZ, RZ, RZ ;  /* 0x000000ffff407224 */ /* 0x000fe200078e00ff */
[----:B------:R-:W-:Y:S01]  /*04d0*/  CS2R R62, SRZ ;  /* 0x00000000003e7805 */ /* 0x000fe2000001ff00 */
[----:B------:R-:W-:Y:S01]  /*04e0*/  CS2R R60, SRZ ;  /* 0x00000000003c7805 */ /* 0x000fe2000001ff00 */
[----:B------:R-:W-:Y:S01]  /*04f0*/  LEA.HI.SX32 R207, R4, R207, 0x1c ;  /* 0x000000cf04cf7211 */ /* 0x000fe200078fe2ff */
[----:B------:R-:W-:Y:S01]  /*0500*/  CS2R R58, SRZ ;  /* 0x00000000003a7805 */ /* 0x000fe2000001ff00 */
[----:B------:R-:W-:Y:S01]  /*0510*/  CS2R R56, SRZ ;  /* 0x0000000000387805 */ /* 0x000fe2000001ff00 */
[----:B------:R-:W-:Y:S01]  /*0520*/  CS2R R54, SRZ ;  /* 0x0000000000367805 */ /* 0x000fe2000001ff00 */
[----:B------:R-:W-:Y:S01]  /*0530*/  IMNMX R207, RZ, R207, !PT ;  /* 0x000000cfffcf7217 */ /* 0x000fe20007800200 */
[----:B------:R-:W-:Y:S01]  /*0540*/  CS2R R52, SRZ ;  /* 0x0000000000347805 */ /* 0x000fe2000001ff00 */
[----:B------:R-:W-:Y:S01]  /*0550*/  CS2R R106, SRZ ;  /* 0x00000000006a7805 */ /* 0x000fe2000001ff00 */
[----:B------:R-:W-:Y:S01]  /*0560*/  IMAD.MOV.U32 R105, RZ, RZ, RZ ;  /* 0x000000ffff697224 */ /* 0x000fe200078e00ff */
[----:B------:R-:W-:Y:S01]  /*0570*/  ISETP.GT.AND P0, PT, R14, R207, PT ;  /* 0x000000cf0e00720c */ /* 0x000fe20003f04270 */
        /* <DEDUP_REMOVED lines=24> */
[----:B------:R-:W-:Y:S05]  /*0700*/  @!P0 BRA `(.L_x_159) ;  /* 0x0000f3b000008947 */ /* 0x000fea0003800000 */
[----:B------:R-:W-:Y:S01]  /*0710*/  ISETP.NE.U32.AND P2, PT, RZ, c[0x0][0x340], PT ;  /* 0x0000d000ff007a0c */ /* 0x000fe20003f45070 */
[----:B------:R-:W1:Y:S01]  /*0720*/  S2R R30, SR_CTAID.Y ;  /* 0x00000000001e7919 */ /* 0x000e620000002600 */
[----:B------:R-:W-:-:S02]  /*0730*/  SHF.R.S32.HI R107, RZ, 0x1f, R104 ;  /* 0x0000001fff6b7819 */ /* 0x000fc40000011468 */
[----:B------:R-:W-:Y:S01]  /*0740*/  SHF.R.S32.HI R7, RZ, 0x1f, R0 ;  /* 0x0000001fff077819 */ /* 0x000fe20000011400 */
[----:B------:R-:W-:Y:S01]  /*0750*/  IMAD.MOV.U32 R15, RZ, RZ, 0x60 ;  /* 0x00000060ff0f7424 */ /* 0x000fe200078e00ff */
[----:B------:R-:W-:Y:S01]  /*0760*/  ISETP.NE.AND.EX P2, PT, RZ, c[0x0][0x344], PT, P2 ;  /* 0x0000d100ff007a0c */ /* 0x000fe20003f45320 */
[----:B------:R-:W-:Y:S01]  /*0770*/  ULDC.64 UR6, c[0x0][0x1e0] ;  /* 0x0000780000067ab9 */ /* 0x000fe20000000a00 */
[----:B------:R-:W-:Y:S01]  /*0780*/  IADD3 R111, R14, -0x1, RZ ;  /* 0xffffffff0e6f7810 */ /* 0x000fe20007ffe0ff */
[----:B------:R-:W-:-:S10]  /*0790*/  ULDC.64 UR4, c[0x0][0x208] ;  /* 0x0000820000047ab9 */ /* 0x000fd40000000a00 */
[----:B------:R-:W-:-:S04]  /*07a0*/  @P2 IMAD.MOV.U32 R3, RZ, RZ, 0x4 ;  /* 0x00000004ff032424 */ /* 0x000fc800078e00ff */
[----:B------:R-:W-:-:S06]  /*07b0*/  @P2 IMAD.WIDE R218, R0, R3, c[0x0][0x340] ;  /* 0x0000d00000da2625 */ /* 0x000fcc00078e0203 */
[----:B------:R-:W2:Y:S01]  /*07c0*/  @P2 LDG.E R218, [R218.64] ;  /* 0x0000000adada2981 */ /* 0x000ea2000c1e1900 */
[-C--:B------:R-:W-:Y:S01]  /*07d0*/  LEA.HI R34, R107, R104.reuse, RZ, 0x3 ;  /* 0x000000686b227211 */ /* 0x080fe200078f18ff */
[----:B-1----:R-:W-:Y:S01]  /*07e0*/  IMAD.WIDE.U32 R10, R30, c[0x0][0x1b8], RZ ;  /* 0x00006e001e0a7a25 */ /* 0x002fe200078e00ff */
[----:B------:R-:W-:Y:S01]  /*07f0*/  SHF.R.S32.HI R32, RZ, 0x1f, R30 ;  /* 0x0000001fff207819 */ /* 0x000fe2000001141e */
[----:B------:R-:W-:Y:S01]  /*0800*/  UIMAD.WIDE.U32 UR14, UR6, 0x40, URZ ;  /* 0x00000040060e78a5 */ /* 0x000fe2000f8e003f */
[----:B------:R-:W-:Y:S01]  /*0810*/  LOP3.LUT R29, R34, 0xfffffff8, RZ, 0xc0, !PT ;  /* 0xfffffff8221d7812 */ /* 0x000fe200078ec0ff */
[----:B------:R-:W-:Y:S01]  /*0820*/  IMAD.WIDE.U32 R108, R15, c[0x0][0x1e0], RZ ;  /* 0x000078000f6c7a25 */ /* 0x000fe200078e00ff */
[----:B------:R-:W-:Y:S01]  /*0830*/  SHF.R.S32.HI R34, RZ, 0x3, R34 ;  /* 0x00000003ff227819 */ /* 0x000fe20000011422 */
[----:B------:R-:W-:Y:S01]  /*0840*/  USHF.L.U32 UR8, UR7, 0x6, URZ ;  /* 0x0000000607087899 */ /* 0x000fe2000800063f */
[----:B------:R-:W-:Y:S01]  /*0850*/  SHF.R.S32.HI R31, RZ, 0x1f, R111 ;  /* 0x0000001fff1f7819 */ /* 0x000fe2000001146f */
[----:B------:R-:W-:Y:S01]  /*0860*/  IMAD.IADD R29, R104, 0x1, -R29 ;  /* 0x00000001681d7824 */ /* 0x000fe200078e0a1d */
[--C-:B------:R-:W-:Y:S01]  /*0870*/  SHF.R.S32.HI R33, RZ, 0x1f, R34.reuse ;  /* 0x0000001fff217819 */ /* 0x100fe20000011422 */
[----:B------:R-:W-:Y:S01]  /*0880*/  IMAD R5, R32, c[0x0][0x1b8], RZ ;  /* 0x00006e0020057a24 */ /* 0x000fe200078e02ff */
[-C--:B------:R-:W-:Y:S01]  /*0890*/  LEA.HI R206, R107, R104.reuse, RZ, 0x4 ;  /* 0x000000686bce7211 */ /* 0x080fe200078f20ff */
[----:B------:R-:W-:Y:S01]  /*08a0*/  IMAD R4, R29, 0x20, R34 ;  /* 0x000000201d047824 */ /* 0x000fe200078e0222 */
[----:B------:R-:W-:Y:S01]  /*08b0*/  UIADD3 UR8, UR15, UR8, URZ ;  /* 0x000000080f087290 */ /* 0x000fe2000fffe03f */
[----:B------:R-:W-:Y:S01]  /*08c0*/  IMAD R5, R30, c[0x0][0x1bc], R5 ;  /* 0x00006f001e057a24 */ /* 0x000fe200078e0205 */
[----:B------:R-:W-:Y:S01]  /*08d0*/  LEA.HI R106, R107, R104, RZ, 0x5 ;  /* 0x000000686b6a7211 */ /* 0x000fe200078f28ff */
[----:B------:R-:W-:Y:S01]  /*08e0*/  IMAD.IADD R3, R13, 0x1, R4 ;  /* 0x000000010d037824 */ /* 0x000fe200078e0204 */
[----:B------:R-:W-:Y:S01]  /*08f0*/  USHF.L.U32 UR9, UR4, 0x6, URZ ;  /* 0x0000000604097899 */ /* 0x000fe2000800063f */
[----:B------:R-:W-:Y:S01]  /*0900*/  IMAD.IADD R11, R11, 0x1, R5 ;  /* 0x000000010b0b7824 */ /* 0x000fe200078e0205 */
[----:B------:R-:W-:Y:S01]  /*0910*/  SHF.R.S32.HI R105, RZ, 0x5, R106 ;  /* 0x00000005ff697819 */ /* 0x000fe2000001146a */
[----:B------:R-:W-:Y:S01]  /*0920*/  @P4 IMAD.HI.U32 R4, R3, c[0x0][0x2c8], RZ ;  /* 0x0000b20003044a27 */ /* 0x000fe200078e00ff */
[----:B------:R-:W-:-:S02]  /*0930*/  UMOV UR12, 0x6 ;  /* 0x00000006000c7882 */ /* 0x000fc40000000000 */
[----:B------:R-:W-:Y:S01]  /*0940*/  USHF.L.U64.HI UR12, UR4, UR12, UR5 ;  /* 0x0000000c040c7299 */ /* 0x000fe20008010205 */
[----:B------:R-:W-:Y:S01]  /*0950*/  IMAD.MOV.U32 R8, RZ, RZ, R3 ;  /* 0x000000ffff087224 */ /* 0x000fe200078e0003 */
[----:B------:R-:W-:Y:S01]  /*0960*/  @P4 SHF.R.U32.HI R8, RZ, c[0x0][0x2cc], R4 ;  /* 0x0000b300ff084a19 */ /* 0x000fe20000011604 */
[----:B------:R-:W-:Y:S02]  /*0970*/  IMAD R5, R7, c[0x0][0x1c0], RZ ;  /* 0x0000700007057a24 */ /* 0x000fe400078e02ff */
[----:B------:R-:W-:Y:S01]  /*0980*/  IMAD.WIDE.U32 R10, R0, c[0x0][0x1c0], R10 ;  /* 0x00007000000a7a25 */ /* 0x000fe200078e000a */
[----:B------:R-:W-:-:S03]  /*0990*/  SHF.R.S32.HI R6, RZ, 0x1f, R8 ;  /* 0x0000001fff067819 */ /* 0x000fc60000011408 */
[----:B------:R-:W-:Y:S02]  /*09a0*/  IMAD R5, R0, c[0x0][0x1c4], R5 ;  /* 0x0000710000057a24 */ /* 0x000fe400078e0205 */
[----:B------:R-:W-:Y:S02]  /*09b0*/  IMAD.MOV R4, RZ, RZ, -R8 ;  /* 0x000000ffff047224 */ /* 0x000fe400078e0a08 */
[----:B------:R-:W-:Y:S02]  /*09c0*/  IMAD.IADD R11, R11, 0x1, R5 ;  /* 0x000000010b0b7824 */ /* 0x000fe400078e0205 */
[----:B------:R-:W-:Y:S02]  /*09d0*/  IMAD R5, R6, c[0x0][0x1b0], RZ ;  /* 0x00006c0006057a24 */ /* 0x000fe400078e02ff */
[----:B------:R-:W-:Y:S02]  /*09e0*/  IMAD R4, R4, c[0x0][0x2c4], R3 ;  /* 0x0000b10004047a24 */ /* 0x000fe400078e0203 */
[----:B------:R-:W-:-:S02]  /*09f0*/  IMAD R3, R8, c[0x0][0x1b4], R5 ;  /* 0x00006d0008037a24 */ /* 0x000fc400078e0205 */
[----:B------:R-:W-:Y:S01]  /*0a00*/  IMAD.WIDE.U32 R10, R8, c[0x0][0x1b0], R10 ;  /* 0x00006c00080a7a25 */ /* 0x000fe200078e000a */
[----:B------:R-:W-:-:S03]  /*0a10*/  SHF.R.S32.HI R5, RZ, 0x1f, R4 ;  /* 0x0000001fff057819 */ /* 0x000fc60000011404 */
[----:B------:R-:W-:Y:S02]  /*0a20*/  IMAD.IADD R11, R11, 0x1, R3 ;  /* 0x000000010b0b7824 */ /* 0x000fe400078e0203 */
[----:B------:R-:W-:Y:S02]  /*0a30*/  IMAD R5, R5, c[0x0][0x1a8], RZ ;  /* 0x00006a0005057a24 */ /* 0x000fe400078e02ff */
[----:B------:R-:W-:-:S04]  /*0a40*/  IMAD.WIDE.U32 R8, R4, c[0x0][0x1a8], R10 ;  /* 0x00006a0004087a25 */ /* 0x000fc800078e000a */
[----:B------:R-:W-:Y:S01]  /*0a50*/  IMAD R5, R4, c[0x0][0x1ac], R5 ;  /* 0x00006b0004057a24 */ /* 0x000fe200078e0205 */
[----:B------:R-:W-:Y:S01]  /*0a60*/  BAR.SYNC.DEFER_BLOCKING 0x0 ;  /* 0x0000000000007b1d */ /* 0x000fe20000010000 */
[----:B------:R-:W-:Y:S01]  /*0a70*/  IMAD.SHL.U32 R3, R34, 0x40, RZ ;  /* 0x0000004022037824 */ /* 0x000fe200078e00ff */
[----:B------:R-:W-:Y:S01]  /*0a80*/  LEA R6, P0, R8, c[0x0][0x160], 0x1 ;  /* 0x0000580008067a11 */ /* 0x000fe200078008ff */
[----:B------:R-:W-:Y:S02]  /*0a90*/  IMAD.IADD R4, R9, 0x1, R5 ;  /* 0x0000000109047824 */ /* 0x000fe400078e0205 */
[----:B------:R-:W-:Y:S01]  /*0aa0*/  IMAD.SHL.U32 R36, R29, 0x8, RZ ;  /* 0x000000081d247824 */ /* 0x000fe200078e00ff */
[----:B------:R-:W-:Y:S01]  /*0ab0*/  LOP3.LUT R3, R3, 0x1c0, RZ, 0xc0, !PT ;  /* 0x000001c003037812 */ /* 0x000fe200078ec0ff */
[----:B------:R-:W-:Y:S01]  /*0ac0*/  IMAD R5, R2, c[0x0][0x168], RZ ;  /* 0x00005a0002057a24 */ /* 0x000fe200078e02ff */
[----:B------:R-:W-:Y:S01]  /*0ad0*/  LEA.HI.X R4, R8, c[0x0][0x164], R4, 0x1, P0 ;  /* 0x0000590008047a11 */ /* 0x000fe200000f0c04 */
[----:B------:R-:W1:Y:S01]  /*0ae0*/  SHFL.IDX PT, R16, R6, RZ, 0x181f ;  /* 0x00181fff06107589 */ /* 0x000e6200000e0000 */
[----:B------:R-:W-:Y:S01]  /*0af0*/  IMAD.IADD R2, R13, 0x1, R34 ;  /* 0x000000010d027824 */ /* 0x000fe200078e0222 */
[----:B------:R-:W-:-:S02]  /*0b00*/  LOP3.LUT R9, R3, 0x38, R36, 0xf8, !PT ;  /* 0x0000003803097812 */ /* 0x000fc400078ef824 */
[----:B------:R-:W-:Y:S01]  /*0b10*/  SHF.R.U32.HI R208, RZ, 0x3, R3 ;  /* 0x00000003ffd07819 */ /* 0x000fe20000011603 */
[----:B------:R-:W3:Y:S01]  /*0b20*/  SHFL.IDX PT, R17, R4, RZ, 0x181f ;  /* 0x00181fff04117589 */ /* 0x000ee200000e0000 */
[----:B------:R-:W-:Y:S02]  /*0b30*/  LEA.HI R3, R107, R104, RZ, 0x6 ;  /* 0x000000686b037211 */ /* 0x000fe400078f30ff */
[C---:B------:R-:W-:Y:S01]  /*0b40*/  ISETP.GE.AND P1, PT, R2.reuse, R5, PT ;  /* 0x000000050200720c */ /* 0x040fe20003f26270 */
[----:B------:R-:W4:Y:S01]  /*0b50*/  SHFL.IDX PT, R10, R6, 0x1, 0x181f ;  /* 0x00381f00060a7f89 */ /* 0x000f2200000e0000 */
[----:B------:R-:W-:Y:S01]  /*0b60*/  LOP3.LUT R208, R9, R208, RZ, 0x3c, !PT ;  /* 0x000000d009d07212 */ /* 0x000fe200078e3cff */
[----:B------:R-:W-:Y:S01]  /*0b70*/  IMAD.SHL.U32 R3, R3, 0x8, RZ ;  /* 0x0000000803037824 */ /* 0x000fe200078e00ff */
[----:B------:R-:W-:Y:S01]  /*0b80*/  IADD3 R8, R2, 0x20, RZ ;  /* 0x0000002002087810 */ /* 0x000fe20007ffe0ff */
[----:B------:R-:W5:Y:S01]  /*0b90*/  SHFL.IDX PT, R11, R4, 0x1, 0x181f ;  /* 0x00381f00040b7f89 */ /* 0x000f6200000e0000 */
[----:B------:R-:W-:-:S02]  /*0ba0*/  SHF.R.S32.HI R37, RZ, 0x1f, R36 ;  /* 0x0000001fff257819 */ /* 0x000fc40000011424 */
[----:B------:R-:W-:Y:S01]  /*0bb0*/  LOP3.LUT R208, R208, 0xfffffe00, R3, 0xf8, !PT ;  /* 0xfffffe00d0d07812 */ /* 0x000fe200078ef803 */
[----:B------:R-:W-:Y:S01]  /*0bc0*/  SHFL.IDX PT, R9, R4, 0x2, 0x181f ;  /* 0x00581f0004097f89 */ /* 0x000fe200000e0000 */
[----:B------:R-:W-:Y:S02]  /*0bd0*/  IADD3 R3, R36, 0x40, RZ ;  /* 0x0000004024037810 */ /* 0x000fe40007ffe0ff */
[----:B------:R-:W-:Y:S01]  /*0be0*/  ISETP.GE.AND P0, PT, R8, R5, PT ;  /* 0x000000050800720c */ /* 0x000fe20003f06270 */
[----:B------:R-:W-:Y:S01]  /*0bf0*/  IMAD.SHL.U32 R208, R208, 0x2, RZ ;  /* 0x00000002d0d07824 */ /* 0x000fe200078e00ff */
[----:B------:R-:W-:Y:S02]  /*0c00*/  IADD3 R8, R2, 0x40, RZ ;  /* 0x0000004002087810 */ /* 0x000fe40007ffe0ff */
[C---:B-1----:R-:W-:Y:S02]  /*0c10*/  @!P1 LEA R20, P5, R36.reuse, R16, 0x1 ;  /* 0x0000001024149211 */ /* 0x042fe400078a08ff */
[----:B------:R-:W-:-:S02]  /*0c20*/  ISETP.GE.AND P6, PT, R36, c[0x0][0x198], PT ;  /* 0x0000660024007a0c */ /* 0x000fc40003fc6270 */
[----:B------:R-:W-:Y:S02]  /*0c30*/  IADD3 R2, R2, 0x60, RZ ;  /* 0x0000006002027810 */ /* 0x000fe40007ffe0ff */
[----:B---3--:R-:W-:Y:S02]  /*0c40*/  @!P1 LEA.HI.X R21, R36, R17, R37, 0x1, P5 ;  /* 0x0000001124159211 */ /* 0x008fe400028f0c25 */
[----:B------:R-:W-:Y:S02]  /*0c50*/  ISETP.GE.AND P5, PT, R8, R5, PT ;  /* 0x000000050800720c */ /* 0x000fe40003fa6270 */
[----:B------:R-:W1:Y:S05]  /*0c60*/  SHFL.IDX PT, R8, R6, 0x2, 0x181f ;  /* 0x00581f0006087f89 */ /* 0x000e6a00000e0000 */
[----:B------:R1:W-:Y:S01]  /*0c70*/  @!P1 LDGSTS.E.BYPASS.LTC128B.128 [R208+0x100], [R20.64], !P6 ;  /* 0x0010000014d09fae */ /* 0x0003e2000f101d4a */
[----:B--2---:R-:W-:Y:S01]  /*0c80*/  @P2 SHF.R.S32.HI R219, RZ, 0x1f, R218 ;  /* 0x0000001fffdb2819 */ /* 0x004fe200000114da */
[----:B------:R-:W-:Y:S01]  /*0c90*/  @!P2 IMAD.MOV.U32 R218, RZ, RZ, R0 ;  /* 0x000000ffffdaa224 */ /* 0x000fe200078e0000 */
[----:B------:R-:W-:Y:S01]  /*0ca0*/  @!P1 SHF.R.S32.HI R0, RZ, 0x1f, R3 ;  /* 0x0000001fff009819 */ /* 0x000fe20000011403 */
[----:B------:R-:W-:Y:S01]  /*0cb0*/  @!P2 IMAD.MOV.U32 R219, RZ, RZ, R7 ;  /* 0x000000ffffdba224 */ /* 0x000fe200078e0007 */
[----:B------:R-:W-:Y:S01]  /*0cc0*/  ISETP.GE.AND P2, PT, R3, c[0x0][0x198], PT ;  /* 0x0000660003007a0c */ /* 0x000fe20003f46270 */
[----:B------:R-:W-:Y:S01]  /*0cd0*/  IMAD R7, R33, c[0x0][0x1e0], RZ ;  /* 0x0000780021077a24 */ /* 0x000fe200078e02ff */
[----:B------:R-:W-:Y:S01]  /*0ce0*/  @!P1 LEA.HI R0, R0, R3, RZ, 0x3 ;  /* 0x0000000300009211 */ /* 0x000fe200078f18ff */
[----:B------:R-:W-:-:S02]  /*0cf0*/  IMAD R213, R219, c[0x0][0x1f0], RZ ;  /* 0x00007c00dbd57a24 */ /* 0x000fc400078e02ff */
[----:B------:R-:W-:Y:S01]  /*0d00*/  IMAD R7, R34, c[0x0][0x1e4], R7 ;  /* 0x0000790022077a24 */ /* 0x000fe200078e0207 */
[----:B------:R-:W-:Y:S01]  /*0d10*/  @!P1 LOP3.LUT R0, R0, 0xfffffff8, RZ, 0xc0, !PT ;  /* 0xfffffff800009812 */ /* 0x000fe200078ec0ff */
[----:B------:R-:W-:Y:S02]  /*0d20*/  IMAD R213, R218, c[0x0][0x1f4], R213 ;  /* 0x00007d00dad57a24 */ /* 0x000fe400078e02d5 */
[----:B------:R-:W-:Y:S02]  /*0d30*/  IMAD R33, R33, c[0x0][0x208], RZ ;  /* 0x0000820021217a24 */ /* 0x000fe400078e02ff */
[----:B------:R-:W-:Y:S01]  /*0d40*/  @!P1 IMAD.WIDE R22, R0, 0x2, R16 ;  /* 0x0000000200169825 */ /* 0x000fe200078e0210 */
[----:B------:R-:W-:-:S03]  /*0d50*/  @!P0 SHF.R.S32.HI R0, RZ, 0x1f, R3 ;  /* 0x0000001fff008819 */ /* 0x000fc60000011403 */
[----:B------:R-:W-:Y:S01]  /*0d60*/  IMAD.WIDE.U32 R16, R34, c[0x0][0x1e0], R36 ;  /* 0x0000780022107a25 */ /* 0x000fe200078e0024 */
[----:B------:R-:W-:Y:S01]  /*0d70*/  @!P0 LEA.HI R0, R0, R3, RZ, 0x3 ;  /* 0x0000000300008211 */ /* 0x000fe200078f18ff */
[----:B------:R2:W-:Y:S01]  /*0d80*/  @!P1 LDGSTS.E.BYPASS.LTC128B.128 [R208+0x4100], [R22.64], !P2 ;  /* 0x0410000016d09fae */ /* 0x0005e2000d101d4a */
[----:B----4-:R-:W-:Y:S01]  /*0d90*/  @!P0 LEA R18, P1, R36, R10, 0x1 ;  /* 0x0000000a24128211 */ /* 0x010fe200078208ff */
[----:B------:R-:W-:Y:S01]  /*0da0*/  IMAD.IADD R17, R17, 0x1, R7 ;  /* 0x0000000111117824 */ /* 0x000fe200078e0207 */
[----:B------:R-:W-:Y:S01]  /*0db0*/  @!P0 LOP3.LUT R0, R0, 0xfffffff8, RZ, 0xc0, !PT ;  /* 0xfffffff800008812 */ /* 0x000fe200078ec0ff */
[----:B------:R-:W-:Y:S01]  /*0dc0*/  IMAD R221, R219, c[0x0][0x218], RZ ;  /* 0x00008600dbdd7a24 */ /* 0x000fe200078e02ff */
[----:B-----5:R-:W-:Y:S02]  /*0dd0*/  @!P0 LEA.HI.X R19, R36, R11, R37, 0x1, P1 ;  /* 0x0000000b24138211 */ /* 0x020fe400008f0c25 */
[----:B------:R-:W-:Y:S01]  /*0de0*/  ISETP.GE.AND P1, PT, R2, R5, PT ;  /* 0x000000050200720c */ /* 0x000fe20003f26270 */
[----:B------:R-:W-:Y:S01]  /*0df0*/  @!P0 IMAD.WIDE R10, R0, 0x2, R10 ;  /* 0x00000002000a8825 */ /* 0x000fe200078e020a */
[----:B------:R-:W-:Y:S01]  /*0e00*/  @!P5 SHF.R.S32.HI R0, RZ, 0x1f, R3 ;  /* 0x0000001fff00d819 */ /* 0x000fe20000011403 */
[----:B------:R3:W-:Y:S01]  /*0e10*/  @!P0 LDGSTS.E.BYPASS.LTC128B.128 [R208+0x1100], [R18.64], !P6 ;  /* 0x0110000012d08fae */ /* 0x0007e2000f101d4a */
[----:B------:R-:W-:Y:S01]  /*0e20*/  LOP3.LUT R7, R206, 0xfffffff0, RZ, 0xc0, !PT ;  /* 0xfffffff0ce077812 */ /* 0x000fe200078ec0ff */
[----:B------:R-:W-:Y:S01]  /*0e30*/  IMAD R5, R32, c[0x0][0x1e8], RZ ;  /* 0x00007a0020057a24 */ /* 0x000fe200078e02ff */
[----:B------:R-:W-:Y:S01]  /*0e40*/  @!P5 LEA.HI R0, R0, R3, RZ, 0x3 ;  /* 0x000000030000d211 */ /* 0x000fe200078f18ff */
[----:B------:R4:W-:Y:S01]  /*0e50*/  @!P0 LDGSTS.E.BYPASS.LTC128B.128 [R208+0x5100], [R10.64], !P2 ;  /* 0x051000000ad08fae */ /* 0x0009e2000d101d4a */
[----:B-1----:R-:W-:Y:S01]  /*0e60*/  @!P5 LEA R20, P0, R36, R8, 0x1 ;  /* 0x000000082414d211 */ /* 0x002fe200078008ff */
[----:B------:R-:W-:Y:S01]  /*0e70*/  IMAD R210, R30, c[0x0][0x1ec], R5 ;  /* 0x00007b001ed27a24 */ /* 0x000fe200078e0205 */
[----:B------:R-:W-:Y:S01]  /*0e80*/  @!P5 LOP3.LUT R5, R0, 0xfffffff8, RZ, 0xc0, !PT ;  /* 0xfffffff80005d812 */ /* 0x000fe200078ec0ff */
[----:B------:R-:W-:Y:S01]  /*0e90*/  IMAD R221, R218, c[0x0][0x21c], R221 ;  /* 0x00008700dadd7a24 */ /* 0x000fe200078e02dd */
[----:B------:R-:W-:-:S02]  /*0ea0*/  @!P5 LEA.HI.X R21, R36, R9, R37, 0x1, P0 ;  /* 0x000000092415d211 */ /* 0x000fc400000f0c25 */
[----:B------:R-:W-:Y:S01]  /*0eb0*/  @!P1 SHF.R.S32.HI R0, RZ, 0x1f, R3 ;  /* 0x0000001fff009819 */ /* 0x000fe20000011403 */
[----:B------:R-:W-:Y:S02]  /*0ec0*/  @!P5 IMAD.WIDE R8, R5, 0x2, R8 ;  /* 0x000000020508d825 */ /* 0x000fe400078e0208 */
[----:B------:R1:W-:Y:S01]  /*0ed0*/  @!P5 LDGSTS.E.BYPASS.LTC128B.128 [R208+0x2100], [R20.64], !P6 ;  /* 0x0210000014d0dfae */ /* 0x0003e2000f101d4a */
[----:B------:R-:W-:Y:S01]  /*0ee0*/  @!P1 LEA.HI R0, R0, R3, RZ, 0x3 ;  /* 0x0000000300009211 */ /* 0x000fe200078f18ff */
[----:B------:R-:W-:Y:S02]  /*0ef0*/  IMAD R5, R15, c[0x0][0x1e4], RZ ;  /* 0x000079000f057a24 */ /* 0x000fe400078e02ff */
[----:B--2---:R-:W-:Y:S01]  /*0f00*/  IMAD.WIDE.U32 R22, R30, c[0x0][0x1e8], R16 ;  /* 0x00007a001e167a25 */ /* 0x004fe200078e0010 */
[----:B------:R2:W-:Y:S01]  /*0f10*/  @!P5 LDGSTS.E.BYPASS.LTC128B.128 [R208+0x6100], [R8.64], !P2 ;  /* 0x0610000008d0dfae */ /* 0x0005e2000d101d4a */
[----:B------:R-:W-:Y:S02]  /*0f20*/  @!P1 LOP3.LUT R0, R0, 0xfffffff8, RZ, 0xc0, !PT ;  /* 0xfffffff800009812 */ /* 0x000fe400078ec0ff */
[----:B------:R-:W-:Y:S01]  /*0f30*/  IMAD R15, R14, -0x60, R15 ;  /* 0xffffffa00e0f7824 */ /* 0x000fe200078e020f */
[----:B------:R-:W3:Y:S01]  /*0f40*/  SHFL.IDX PT, R16, R6, 0x3, 0x181f ;  /* 0x00781f0006107f89 */ /* 0x000ee200000e0000 */
[----:B------:R-:W-:-:S02]  /*0f50*/  IMAD.IADD R211, R23, 0x1, R210 ;  /* 0x0000000117d37824 */ /* 0x000fc400078e02d2 */
[----:B------:R-:W-:Y:S01]  /*0f60*/  IMAD.MOV.U32 R210, RZ, RZ, R22 ;  /* 0x000000ffffd27224 */ /* 0x000fe200078e0016 */
[----:B------:R5:W1:Y:S01]  /*0f70*/  SHFL.IDX PT, R17, R4, 0x3, 0x181f ;  /* 0x00781f0004117f89 */ /* 0x000a6200000e0000 */
[----:B------:R-:W-:Y:S01]  /*0f80*/  IADD3 R28, R15, c[0x0][0x1d0], -R34 ;  /* 0x000074000f1c7a10 */ /* 0x000fe20007ffe822 */
[----:B------:R-:W-:Y:S02]  /*0f90*/  IMAD.IADD R12, R109, 0x1, R5 ;  /* 0x000000016d0c7824 */ /* 0x000fe400078e0205 */
[----:B------:R-:W-:Y:S01]  /*0fa0*/  IMAD.WIDE.U32 R210, R218, c[0x0][0x1f0], R210 ;  /* 0x00007c00dad27a25 */ /* 0x000fe200078e00d2 */
[----:B------:R-:W-:-:S03]  /*0fb0*/  ISETP.GE.AND P0, PT, R28, 0x1, PT ;  /* 0x000000011c00780c */ /* 0x000fc60003f06270 */
[----:B------:R-:W-:Y:S02]  /*0fc0*/  IMAD R5, R12, R111, RZ ;  /* 0x0000006f0c057224 */ /* 0x000fe400078e02ff */
[----:B------:R-:W-:Y:S02]  /*0fd0*/  IMAD.IADD R213, R211, 0x1, R213 ;  /* 0x00000001d3d57824 */ /* 0x000fe400078e02d5 */
[----:B------:R-:W-:Y:S02]  /*0fe0*/  IMAD.MOV.U32 R212, RZ, RZ, R210 ;  /* 0x000000ffffd47224 */ /* 0x000fe400078e00d2 */
[-C--:B------:R-:W-:Y:S02]  /*0ff0*/  IMAD R5, R31, R108.reuse, R5 ;  /* 0x0000006c1f057224 */ /* 0x080fe400078e0205 */
[----:B--2---:R-:W-:Y:S01]  /*1000*/  IMAD.WIDE.U32 R8, R111, R108, R212 ;  /* 0x0000006c6f087225 */ /* 0x004fe200078e00d4 */
[----:B---3--:R-:W-:-:S03]  /*1010*/  @!P1 LEA R18, P5, R36, R16, 0x1 ;  /* 0x0000001024129211 */ /* 0x008fc600078a08ff */
[----:B-----5:R-:W-:Y:S01]  /*1020*/  IMAD.IADD R4, R104, 0x1, -R7 ;  /* 0x0000000168047824 */ /* 0x020fe200078e0a07 */
[----:B-1----:R-:W-:Y:S01]  /*1030*/  @!P1 LEA.HI.X R19, R36, R17, R37, 0x1, P5 ;  /* 0x0000001124139211 */ /* 0x002fe200028f0c25 */
[----:B------:R-:W-:Y:S01]  /*1040*/  IMAD.IADD R5, R9, 0x1, R5 ;  /* 0x0000000109057824 */ /* 0x000fe200078e0205 */
[----:B----4-:R-:W-:Y:S01]  /*1050*/  @P0 LEA R10, P5, R8, c[0x0][0x1c8], 0x1 ;  /* 0x00007200080a0a11 */ /* 0x010fe200078a08ff */
[----:B------:R-:W-:Y:S01]  /*1060*/  @!P1 IMAD.WIDE R16, R0, 0x2, R16 ;  /* 0x0000000200109825 */ /* 0x000fe200078e0210 */
[----:B------:R-:W-:Y:S01]  /*1070*/  SHF.R.S32.HI R7, RZ, 0x1f, R4 ;  /* 0x0000001fff077819 */ /* 0x000fe20000011404 */
[----:B------:R1:W-:Y:S01]  /*1080*/  @!P1 LDGSTS.E.BYPASS.LTC128B.128 [R208+0x3100], [R18.64], !P6 ;  /* 0x0310000012d09fae */ /* 0x0003e2000f101d4a */
[----:B------:R-:W-:Y:S01]  /*1090*/  ISETP.GE.AND P6, PT, R36, c[0x0][0x1d4], PT ;  /* 0x0000750024007a0c */ /* 0x000fe20003fc6270 */
[----:B------:R-:W-:Y:S01]  /*10a0*/  IMAD.U32 R6, RZ, RZ, UR6 ;  /* 0x00000006ff067e24 */ /* 0x000fe2000f8e00ff */
[----:B------:R-:W-:Y:S01]  /*10b0*/  @P0 LEA.HI.X R11, R8, c[0x0][0x1cc], R5, 0x1, P5 ;  /* 0x00007300080b0a11 */ /* 0x000fe200028f0c05 */
[----:B------:R2:W-:Y:S01]  /*10c0*/  @!P1 LDGSTS.E.BYPASS.LTC128B.128 [R208+0x7100], [R16.64], !P2 ;  /* 0x0710000010d09fae */ /* 0x0005e2000d101d4a */
[----:B------:R-:W-:-:S02]  /*10d0*/  ISETP.GE.AND P5, PT, R3, c[0x0][0x1d4], PT ;  /* 0x0000750003007a0c */ /* 0x000fc40003fa6270 */
[C---:B------:R-:W-:Y:S01]  /*10e0*/  ISETP.GE.AND P2, PT, R28.reuse, 0x21, PT ;  /* 0x000000211c00780c */ /* 0x040fe20003f46270 */
[----:B------:R-:W0:Y:S01]  /*10f0*/  LDGDEPBAR ;  /* 0x00000000000079af */ /* 0x000e220000000000 */
[----:B------:R-:W-:Y:S02]  /*1100*/  LEA.HI R2, R7, R4, RZ, 0x3 ;  /* 0x0000000407027211 */ /* 0x000fe400078f18ff */
[----:B------:R-:W-:Y:S02]  /*1110*/  ISETP.GE.AND P1, PT, R28, 0x41, PT ;  /* 0x000000411c00780c */ /* 0x000fe40003f26270 */
[----:B------:R-:W-:Y:S01]  /*1120*/  LOP3.LUT R3, R2, 0xfffffff8, RZ, 0xc0, !PT ;  /* 0xfffffff802037812 */ /* 0x000fe200078ec0ff */
[----:B------:R3:W-:Y:S01]  /*1130*/  @P0 LDGSTS.E.BYPASS.LTC128B.128 [R208+0x8100], [R10.64], !P6 ;  /* 0x081000000ad00fae */ /* 0x0007e2000f101d4a */
[----:B------:R-:W-:-:S03]  /*1140*/  SHF.R.S32.HI R7, RZ, 0x4, R206 ;  /* 0x00000004ff077819 */ /* 0x000fc600000114ce */
[----:B------:R-:W-:Y:S01]  /*1150*/  IMAD.IADD R0, R4, 0x1, -R3 ;  /* 0x0000000104007824 */ /* 0x000fe200078e0a03 */
[----:B------:R3:W-:Y:S01]  /*1160*/  @P0 LDGSTS.E.BYPASS.LTC128B.128 [R208+0xb100], [R10.64+0x80], !P5 ;  /* 0x0b1000800ad00fae */ /* 0x0007e2000e901d4a */
[----:B------:R-:W-:Y:S01]  /*1170*/  IMAD.U32 R4, RZ, RZ, UR6 ;  /* 0x00000006ff047e24 */ /* 0x000fe2000f8e00ff */
[----:B------:R-:W-:Y:S01]  /*1180*/  @P2 LEA R6, P0, R6, R8, 0x5 ;  /* 0x0000000806062211 */ /* 0x000fe200078028ff */
[----:B------:R-:W-:Y:S01]  /*1190*/  IMAD.U32 R3, RZ, RZ, UR7 ;  /* 0x00000007ff037e24 */ /* 0x000fe2000f8e00ff */
[----:B------:R-:W-:-:S04]  /*11a0*/  LEA.HI R206, R206, R7, RZ, 0x1 ;  /* 0x00000007cece7211 */ /* 0x000fc800078f08ff */
[----:B------:R-:W-:Y:S02]  /*11b0*/  @P2 LEA.HI.X R3, R4, R5, R3, 0x5, P0 ;  /* 0x0000000504032211 */ /* 0x000fe400000f2c03 */
[----:B------:R-:W-:-:S05]  /*11c0*/  LOP3.LUT R206, R206, 0xfffffffe, RZ, 0xc0, !PT ;  /* 0xfffffffecece7812 */ /* 0x000fca00078ec0ff */
[----:B------:R-:W-:Y:S02]  /*11d0*/  IMAD.IADD R206, R7, 0x1, -R206 ;  /* 0x0000000107ce7824 */ /* 0x000fe400078e0ace */
[----:B------:R-:W-:Y:S02]  /*11e0*/  IMAD.SHL.U32 R7, R0, 0x40, RZ ;  /* 0x0000004000077824 */ /* 0x000fe400078e00ff */
[----:B------:R-:W-:-:S03]  /*11f0*/  IMAD.SHL.U32 R4, R206, 0x8, RZ ;  /* 0x00000008ce047824 */ /* 0x000fc600078e00ff */
[----:B------:R-:W-:-:S04]  /*1200*/  LOP3.LUT R7, R7, 0x1c0, RZ, 0xc0, !PT ;  /* 0x000001c007077812 */ /* 0x000fc800078ec0ff */
[----:B------:R-:W-:Y:S02]  /*1210*/  LOP3.LUT R4, R7, 0x8, R4, 0xf8, !PT ;  /* 0x0000000807047812 */ /* 0x000fe400078ef804 */
[C---:B---3--:R-:W-:Y:S02]  /*1220*/  @P2 LEA R10, P0, R6.reuse, c[0x0][0x1c8], 0x1 ;  /* 0x00007200060a2a11 */ /* 0x048fe400078008ff */
[----:B------:R-:W-:Y:S02]  /*1230*/  SHF.R.U32.HI R7, RZ, 0x3, R7 ;  /* 0x00000003ff077819 */ /* 0x000fe40000011607 */
[----:B------:R-:W-:Y:S01]  /*1240*/  @P2 LEA.HI.X R11, R6, c[0x0][0x1cc], R3, 0x1, P0 ;  /* 0x00007300060b2a11 */ /* 0x000fe200000f0c03 */
[----:B------:R-:W-:Y:S01]  /*1250*/  IMAD.SHL.U32 R6, R29, 0x40, RZ ;  /* 0x000000401d067824 */ /* 0x000fe200078e00ff */
[----:B------:R-:W-:Y:S01]  /*1260*/  @P1 IADD3 R8, P0, R8, UR14, RZ ;  /* 0x0000000e08081c10 */ /* 0x000fe2000ff1e0ff */
[----:B------:R-:W-:Y:S01]  /*1270*/  IMAD.SHL.U32 R3, R34, 0x8, RZ ;  /* 0x0000000822037824 */ /* 0x000fe200078e00ff */
[----:B------:R-:W-:Y:S01]  /*1280*/  LOP3.LUT R4, R4, R7, RZ, 0x3c, !PT ;  /* 0x0000000704047212 */ /* 0x000fe200078e3cff */
[----:B------:R3:W-:Y:S01]  /*1290*/  @P2 LDGSTS.E.BYPASS.LTC128B.128 [R208+0x9100], [R10.64], !P6 ;  /* 0x091000000ad02fae */ /* 0x0007e2000f101d4a */
[----:B------:R-:W-:-:S02]  /*12a0*/  @P1 IADD3.X R5, R5, UR8, RZ, P0, !PT ;  /* 0x0000000805051c10 */ /* 0x000fc400087fe4ff */
[----:B--2---:R-:W-:Y:S01]  /*12b0*/  @P1 LEA R16, P0, R8, c[0x0][0x1c8], 0x1 ;  /* 0x0000720008101a11 */ /* 0x004fe200078008ff */
[----:B------:R3:W-:Y:S01]  /*12c0*/  @P2 LDGSTS.E.BYPASS.LTC128B.128 [R208+0xc100], [R10.64+0x80], !P5 ;  /* 0x0c1000800ad02fae */ /* 0x0007e2000e901d4a */
[----:B------:R-:W-:Y:S02]  /*12d0*/  LOP3.LUT R6, R6, 0x1c0, RZ, 0xc0, !PT ;  /* 0x000001c006067812 */ /* 0x000fe400078ec0ff */
[----:B------:R-:W-:Y:S01]  /*12e0*/  @P1 LEA.HI.X R17, R8, c[0x0][0x1cc], R5, 0x1, P0 ;  /* 0x0000730008111a11 */ /* 0x000fe200000f0c05 */
[----:B------:R-:W-:Y:S01]  /*12f0*/  IMAD.SHL.U32 R5, R2, 0x40, RZ ;  /* 0x0000004002057824 */ /* 0x000fe200078e00ff */
[----:B------:R-:W-:-:S03]  /*1300*/  SHF.R.U32.HI R9, RZ, 0x3, R6 ;  /* 0x00000003ff097819 */ /* 0x000fc60000011606 */
[----:B------:R1:W-:Y:S01]  /*1310*/  @P1 LDGSTS.E.BYPASS.LTC128B.128 [R208+0xa100], [R16.64], !P6 ;  /* 0x0a10000010d01fae */ /* 0x0003e2000f101d4a */
[----:B------:R-:W-:Y:S01]  /*1320*/  LOP3.LUT R2, R4, 0xfffffe00, R5, 0xf8, !PT ;  /* 0xfffffe0004027812 */ /* 0x000fe200078ef805 */
[----:B------:R-:W-:Y:S01]  /*1330*/  IMAD.MOV.U32 R5, RZ, RZ, 0x10 ;  /* 0x00000010ff057424 */ /* 0x000fe200078e00ff */
[----:B------:R-:W-:Y:S01]  /*1340*/  LOP3.LUT R4, R6, 0x8, R3, 0xf8, !PT ;  /* 0x0000000806047812 */ /* 0x000fe200078ef803 */
[----:B------:R1:W-:Y:S01]  /*1350*/  @P1 LDGSTS.E.BYPASS.LTC128B.128 [R208+0xd100], [R16.64+0x80], !P5 ;  /* 0x0d10008010d01fae */ /* 0x0003e2000e901d4a */
[----:B------:R-:W-:Y:S01]  /*1360*/  R2P PR, R0, 0x6 ;  /* 0x0000000600007804 */ /* 0x000fe20000000000 */
[----:B------:R-:W-:Y:S01]  /*1370*/  IMAD R7, R105, 0x400, R2 ;  /* 0x0000040069077824 */ /* 0x000fe200078e0202 */
[----:B------:R-:W-:Y:S01]  /*1380*/  LOP3.LUT R9, R4, R9, RZ, 0x3c, !PT ;  /* 0x0000000904097212 */ /* 0x000fe200078e3cff */
[----:B------:R-:W0:Y:S01]  /*1390*/  LDGDEPBAR ;  /* 0x00000000000079af */ /* 0x000e220000000000 */
[----:B------:R-:W-:Y:S01]  /*13a0*/  IMAD.MOV.U32 R3, RZ, RZ, 0x20 ;  /* 0x00000020ff037424 */ /* 0x000fe200078e00ff */
[----:B------:R-:W-:-:S02]  /*13b0*/  SEL R5, R5, 0xfffffff0, !P1 ;  /* 0xfffffff005057807 */ /* 0x000fc40004800000 */
[C---:B------:R-:W-:Y:S01]  /*13c0*/  LEA R4, R7.reuse, 0x100, 0x1 ;  /* 0x0000010007047811 */ /* 0x040fe200078e08ff */
[----:B------:R-:W-:Y:S01]  /*13d0*/  IMAD.SHL.U32 R7, R7, 0x2, RZ ;  /* 0x0000000207077824 */ /* 0x000fe200078e00ff */
[----:B------:R-:W-:Y:S01]  /*13e0*/  SEL R3, R3, 0xffffffe0, !P2 ;  /* 0xffffffe003037807 */ /* 0x000fe20005000000 */
[----:B------:R-:W-:Y:S01]  /*13f0*/  IMAD R206, R206, 0x200, R9 ;  /* 0x00000200cece7824 */ /* 0x000fe200078e0209 */
[----:B------:R-:W-:Y:S01]  /*1400*/  LOP3.LUT P0, RZ, R29, 0x2, RZ, 0xc0, !PT ;  /* 0x000000021dff7812 */ /* 0x000fe2000780c0ff */
[--C-:B------:R-:W-:Y:S01]  /*1410*/  IMAD R6, R5, 0x2, R4.reuse ;  /* 0x0000000205067824 */ /* 0x100fe200078e0204 */
[----:B------:R-:W-:Y:S01]  /*1420*/  ISETP.LT.OR P2, PT, R28, 0x1, P6 ;  /* 0x000000011c00780c */ /* 0x000fe20003741670 */
[C---:B------:R-:W-:Y:S02]  /*1430*/  IMAD R4, R3.reuse, 0x2, R4 ;  /* 0x0000000203047824 */ /* 0x040fe400078e0204 */
[----:B------:R-:W-:Y:S02]  /*1440*/  IMAD R0, R3, 0x2, R6 ;  /* 0x0000000203007824 */ /* 0x000fe400078e0206 */
[----:B------:R-:W-:-:S05]  /*1450*/  IMAD.SHL.U32 R206, R206, 0x2, RZ ;  /* 0x00000002cece7824 */ /* 0x000fca00078e00ff */
[----:B------:R-:W-:Y:S01]  /*1460*/  IADD3 R205, R206, 0x8120, RZ ;  /* 0x00008120cecd7810 */ /* 0x000fe20007ffe0ff */
[----:B------:R-:W-:-:S04]  /*1470*/  DEPBAR.LE SB0, 0x1 ;  /* 0x000080400000791a */ /* 0x000fc80000000000 */
[----:B------:R-:W-:Y:S06]  /*1480*/  BAR.SYNC.DEFER_BLOCKING 0x0 ;  /* 0x0000000000007b1d */ /* 0x000fec0000010000 */
[----:B------:R-:W-:Y:S04]  /*1490*/  LDSM.16.M88.4 R124, [R7+0x100] ;  /* 0x00010000077c783b */ /* 0x000fe80000000200 */
[----:B------:R2:W-:Y:S04]  /*14a0*/  LDSM.16.M88.4 R160, [R7+0x4100] ;  /* 0x0041000007a0783b */ /* 0x0005e80000000200 */
[----:B------:R-:W-:Y:S04]  /*14b0*/  LDSM.16.M88.4 R140, [R6] ;  /* 0x00000000068c783b */ /* 0x000fe80000000200 */
[----:B------:R-:W-:Y:S04]  /*14c0*/  LDSM.16.M88.4 R168, [R6+0x4000] ;  /* 0x0040000006a8783b */ /* 0x000fe80000000200 */
[----:B------:R-:W-:Y:S04]  /*14d0*/  LDSM.16.M88.4 R148, [R4] ;  /* 0x000000000494783b */ /* 0x000fe80000000200 */
[----:B------:R-:W-:Y:S04]  /*14e0*/  LDSM.16.M88.4 R172, [R4+0x4000] ;  /* 0x0040000004ac783b */ /* 0x000fe80000000200 */
[----:B------:R-:W-:Y:S01]  /*14f0*/  LDSM.16.M88.4 R156, [R0] ;  /* 0x00000000009c783b */ /* 0x000fe20000000200 */
[----:B--2---:R-:W-:-:S03]  /*1500*/  IADD3 R7, R206, 0x8100, RZ ;  /* 0x00008100ce077810 */ /* 0x004fc60007ffe0ff */
[----:B------:R2:W-:Y:S01]  /*1510*/  LDSM.16.M88.4 R176, [R0+0x4000] ;  /* 0x0040000000b0783b */ /* 0x0005e20000000200 */
[----:B------:R-:W-:-:S03]  /*1520*/  @P0 IADD3 R205, R7, -0x20, RZ ;  /* 0xffffffe007cd0810 */ /* 0x000fc60007ffe0ff */
[----:B------:R-:W-:Y:S01]  /*1530*/  BAR.SYNC.DEFER_BLOCKING 0x0 ;  /* 0x0000000000007b1d */ /* 0x000fe20000010000 */
[----:B------:R-:W-:Y:S01]  /*1540*/  IMAD R7, R32, c[0x0][0x210], RZ ;  /* 0x0000840020077a24 */ /* 0x000fe200078e02ff */
[C---:B------:R-:W-:Y:S02]  /*1550*/  IADD3 R199, R205.reuse, 0x800, RZ ;  /* 0x00000800cdc77810 */ /* 0x040fe40007ffe0ff */
[C---:B------:R-:W-:Y:S02]  /*1560*/  IADD3 R198, R205.reuse, 0x1000, RZ ;  /* 0x00001000cdc67810 */ /* 0x040fe40007ffe0ff */
[C---:B------:R-:W-:Y:S02]  /*1570*/  IADD3 R197, R205.reuse, 0x1800, RZ ;  /* 0x00001800cdc57810 */ /* 0x040fe40007ffe0ff */
[C---:B------:R-:W-:Y:S02]  /*1580*/  IADD3 R196, R205.reuse, 0x2000, RZ ;  /* 0x00002000cdc47810 */ /* 0x040fe40007ffe0ff */
[----:B------:R-:W-:-:S02]  /*1590*/  IADD3 R195, R205, 0x2800, RZ ;  /* 0x00002800cdc37810 */ /* 0x000fc40007ffe0ff */
[C---:B------:R-:W-:Y:S02]  /*15a0*/  IADD3 R193, R205.reuse, 0x3000, RZ ;  /* 0x00003000cdc17810 */ /* 0x040fe40007ffe0ff */
[C---:B------:R-:W-:Y:S02]  /*15b0*/  IADD3 R192, R205.reuse, 0x3800, RZ ;  /* 0x00003800cdc07810 */ /* 0x040fe40007ffe0ff */
[C---:B------:R-:W-:Y:S01]  /*15c0*/  IADD3 R191, R205.reuse, 0x4000, RZ ;  /* 0x00004000cdbf7810 */ /* 0x040fe20007ffe0ff */
[C---:B--2---:R-:W-:Y:S01]  /*15d0*/  IMAD R0, R34.reuse, c[0x0][0x20c], R33 ;  /* 0x0000830022007a24 */ /* 0x044fe200078e0221 */
[C---:B------:R-:W-:Y:S01]  /*15e0*/  IADD3 R190, R205.reuse, 0x4800, RZ ;  /* 0x00004800cdbe7810 */ /* 0x040fe20007ffe0ff */
[----:B------:R-:W-:Y:S01]  /*15f0*/  IMAD.WIDE.U32 R34, R34, c[0x0][0x208], R36 ;  /* 0x0000820022227a25 */ /* 0x000fe200078e0024 */
[----:B------:R-:W-:Y:S01]  /*1600*/  IADD3 R189, R205, 0x5000, RZ ;  /* 0x00005000cdbd7810 */ /* 0x000fe20007ffe0ff */
[----:B------:R-:W-:-:S04]  /*1610*/  DEPBAR.LE SB0, 0x0 ;  /* 0x000080000000791a */ /* 0x000fc80000000000 */
[----:B------:R-:W-:Y:S01]  /*1620*/  BAR.SYNC.DEFER_BLOCKING 0x0 ;  /* 0x0000000000007b1d */ /* 0x000fe20000010000 */
[----:B------:R-:W-:Y:S01]  /*1630*/  IMAD.IADD R35, R35, 0x1, R0 ;  /* 0x0000000123237824 */ /* 0x000fe200078e0200 */
[----:B------:R-:W-:Y:S01]  /*1640*/  IADD3 R188, R205, 0x5800, RZ ;  /* 0x00005800cdbc7810 */ /* 0x000fe20007ffe0ff */
[----:B------:R-:W-:Y:S02]  /*1650*/  IMAD R0, R31, c[0x0][0x208], RZ ;  /* 0x000082001f007a24 */ /* 0x000fe400078e02ff */
[----:B------:R-:W-:Y:S01]  /*1660*/  IMAD.U32 R31, RZ, RZ, UR9 ;  /* 0x00000009ff1f7e24 */ /* 0x000fe2000f8e00ff */
[----:B---3--:R-:W1:Y:S04]  /*1670*/  LDSM.16.M88.4 R8, [R206+0x8100] ;  /* 0x00810000ce08783b */ /* 0x008e680000000200 */
[----:B------:R-:W-:Y:S04]  /*1680*/  LDSM.16.M88.4 R20, [R205] ;  /* 0x00000000cd14783b */ /* 0x000fe80000000200 */
[----:B------:R-:W2:Y:S04]  /*1690*/  LDSM.16.M88.4 R76, [R206+0x8900] ;  /* 0x00890000ce4c783b */ /* 0x000ea80000000200 */
[----:B------:R-:W3:Y:S04]  /*16a0*/  LDSM.16.M88.4 R68, [R206+0x9100] ;  /* 0x00910000ce44783b */ /* 0x000ee80000000200 */
[----:B------:R-:W4:Y:S04]  /*16b0*/  LDSM.16.M88.4 R24, [R205+0x800] ;  /* 0x00080000cd18783b */ /* 0x000f280000000200 */
[----:B------:R-:W5:Y:S04]  /*16c0*/  LDSM.16.M88.4 R60, [R206+0x9900] ;  /* 0x00990000ce3c783b */ /* 0x000f680000000200 */
[----:B------:R-:W-:Y:S04]  /*16d0*/  LDSM.16.M88.4 R52, [R206+0xa100] ;  /* 0x00a10000ce34783b */ /* 0x000fe80000000200 */
[----:B------:R-:W-:Y:S04]  /*16e0*/  LDSM.16.M88.4 R44, [R206+0xa900] ;  /* 0x00a90000ce2c783b */ /* 0x000fe80000000200 */
[----:B------:R-:W-:Y:S01]  /*16f0*/  LDSM.16.M88.4 R40, [R205+0x2800] ;  /* 0x00280000cd28783b */ /* 0x000fe20000000200 */
[C---:B-1----:R-:W-:Y:S08]  /*1700*/  HMMA.16816.F32.BF16 R16, R124.reuse, R8, RZ ;  /* 0x000000087c10723c */ /* 0x042ff000000418ff */
[C---:B------:R-:W-:Y:S08]  /*1710*/  HMMA.16816.F32.BF16 R8, R124.reuse, R10, RZ ;  /* 0x0000000a7c08723c */ /* 0x040ff000000418ff */
[----:B--2---:R-:W-:Y:S08]  /*1720*/  HMMA.16816.F32.BF16 R80, R124, R76, RZ ;  /* 0x0000004c7c50723c */ /* 0x004ff000000418ff */
[C---:B------:R-:W-:Y:S08]  /*1730*/  HMMA.16816.F32.BF16 R16, R140.reuse, R20, R16 ;  /* 0x000000148c10723c */ /* 0x040ff00000041810 */
[----:B------:R-:W-:Y:S01]  /*1740*/  HMMA.16816.F32.BF16 R8, R140, R22, R8 ;  /* 0x000000168c08723c */ /* 0x000fe20000041808 */
[----:B------:R-:W1:Y:S07]  /*1750*/  LDSM.16.M88.4 R20, [R205+0x1000] ;  /* 0x00100000cd14783b */ /* 0x000e6e0000000200 */
[----:B---3--:R-:W-:Y:S08]  /*1760*/  HMMA.16816.F32.BF16 R72, R124, R68, RZ ;  /* 0x000000447c48723c */ /* 0x008ff000000418ff */
[----:B----4-:R-:W-:Y:S07]  /*1770*/  HMMA.16816.F32.BF16 R80, R140, R24, R80 ;  /* 0x000000188c50723c */ /* 0x010fee0000041850 */
[C---:B------:R-:W-:Y:S01]  /*1780*/  IMAD R25, R30.reuse, c[0x0][0x214], R7 ;  /* 0x000085001e197a24 */ /* 0x040fe200078e0207 */
[----:B------:R-:W-:Y:S01]  /*1790*/  HMMA.16816.F32.BF16 R76, R124, R78, RZ ;  /* 0x0000004e7c4c723c */ /* 0x000fe200000418ff */
[----:B------:R-:W-:-:S04]  /*17a0*/  IMAD.WIDE.U32 R6, R30, c[0x0][0x210], R34 ;  /* 0x000084001e067a25 */ /* 0x000fc800078e0022 */
[----:B------:R-:W-:-:S03]  /*17b0*/  IMAD.IADD R7, R7, 0x1, R25 ;  /* 0x0000000107077824 */ /* 0x000fc600078e0219 */
[----:B------:R-:W-:Y:S01]  /*17c0*/  HMMA.16816.F32.BF16 R68, R124, R70, RZ ;  /* 0x000000467c44723c */ /* 0x000fe200000418ff */
[----:B------:R-:W-:-:S04]  /*17d0*/  IMAD.WIDE.U32 R218, R218, c[0x0][0x218], R6 ;  /* 0x00008600dada7a25 */ /* 0x000fc800078e0006 */
[----:B------:R-:W-:Y:S02]  /*17e0*/  IMAD R7, R111, c[0x0][0x20c], R0 ;  /* 0x000083006f077a24 */ /* 0x000fe400078e0200 */
[----:B------:R-:W-:Y:S01]  /*17f0*/  IMAD.IADD R221, R219, 0x1, R221 ;  /* 0x00000001dbdd7824 */ /* 0x000fe200078e02dd */
[----:B-----5:R-:W-:Y:S01]  /*1800*/  HMMA.16816.F32.BF16 R64, R124, R60, RZ ;  /* 0x0000003c7c40723c */ /* 0x020fe200000418ff */
[----:B------:R-:W-:-:S07]  /*1810*/  IMAD.MOV.U32 R220, RZ, RZ, R218 ;  /* 0x000000ffffdc7224 */ /* 0x000fce00078e00da */
[C---:B-1----:R-:W-:Y:S07]  /*1820*/  HMMA.16816.F32.BF16 R72, R140.reuse, R20, R72 ;  /* 0x000000148c48723c */ /* 0x042fee0000041848 */
[----:B------:R-:W-:Y:S01]  /*1830*/  IMAD.WIDE.U32 R20, R111, c[0x0][0x208], RZ ;  /* 0x000082006f147a25 */ /* 0x000fe200078e00ff */
[----:B------:R-:W-:Y:S01]  /*1840*/  HMMA.16816.F32.BF16 R76, R140, R26, R76 ;  /* 0x0000001a8c4c723c */ /* 0x000fe2000004184c */
[----:B------:R-:W1:Y:S02]  /*1850*/  LDSM.16.M88.4 R24, [R205+0x1800] ;  /* 0x00180000cd18783b */ /* 0x000e640000000200 */
[----:B------:R-:W-:-:S02]  /*1860*/  IMAD.IADD R0, R21, 0x1, R7 ;  /* 0x0000000115007824 */ /* 0x000fc400078e0207 */
[----:B------:R-:W-:-:S03]  /*1870*/  IMAD.WIDE.U32 R20, R20, 0x60, R220 ;  /* 0x0000006014147825 */ /* 0x000fc600078e00dc */
[----:B------:R-:W-:Y:S01]  /*1880*/  HMMA.16816.F32.BF16 R68, R140, R22, R68 ;  /* 0x000000168c44723c */ /* 0x000fe20000041844 */
[----:B------:R-:W-:Y:S01]  /*1890*/  IMAD R0, R0, 0x60, RZ ;  /* 0x0000006000007824 */ /* 0x000fe200078e02ff */
[----:B------:R-:W-:-:S03]  /*18a0*/  LEA R6, P0, R20, c[0x0][0x1f8], 0x1 ;  /* 0x00007e0014067a11 */ /* 0x000fc600078008ff */
[----:B------:R-:W-:-:S03]  /*18b0*/  IMAD.IADD R0, R21, 0x1, R0 ;  /* 0x0000000115007824 */ /* 0x000fc600078e0200 */
[C---:B------:R-:W-:Y:S02]  /*18c0*/  HMMA.16816.F32.BF16 R60, R124.reuse, R62, RZ ;  /* 0x0000003e7c3c723c */ /* 0x040fe400000418ff */
[----:B------:R-:W-:Y:S01]  /*18d0*/  LEA.HI.X R7, R20, c[0x0][0x1fc], R0, 0x1, P0 ;  /* 0x00007f0014077a11 */ /* 0x000fe200000f0c00 */
[----:B------:R-:W-:Y:S01]  /*18e0*/  IMAD.MOV.U32 R0, RZ, RZ, 0x40 ;  /* 0x00000040ff007424 */ /* 0x000fe200078e00ff */
[----:B------:R-:W-:Y:S01]  /*18f0*/  IADD3 R30, P1, P0, R31, 0x80, R6 ;  /* 0x000000801f1e7810 */ /* 0x000fe2000783e006 */
[----:B------:R-:W2:Y:S03]  /*1900*/  LDSM.16.M88.4 R20, [R205+0x2000] ;  /* 0x00200000cd14783b */ /* 0x000ea60000000200 */
[----:B------:R-:W-:Y:S01]  /*1910*/  IADD3.X R31, RZ, UR12, R7, P1, P0 ;  /* 0x0000000cff1f7c10 */ /* 0x000fe20008fe0407 */
[----:B------:R-:W-:Y:S01]  /*1920*/  @!PT LDS RZ, [RZ] ;  /* 0x00000000fffff984 */ /* 0x000fe20000000800 */
[----:B------:R-:W-:Y:S01]  /*1930*/  @!PT LDS RZ, [RZ] ;  /* 0x00000000fffff984 */ /* 0x000fe20000000800 */
[----:B------:R-:W-:Y:S01]  /*1940*/  @!PT LDS RZ, [RZ] ;  /* 0x00000000fffff984 */ /* 0x000fe20000000800 */
[----:B------:R3:W-:Y:S01]  /*1950*/  LDGSTS.E.BYPASS.LTC128B.128 [R208+0x100], [R6.64], !P2 ;  /* 0x0010000006d07fae */ /* 0x0007e2000d101d4a */
[----:B------:R-:W-:Y:S01]  /*1960*/  IADD3 R32, P0, R6, UR9, RZ ;  /* 0x0000000906207c10 */ /* 0x000fe2000ff1e0ff */
[----:B------:R-:W-:Y:S01]  /*1970*/  HMMA.16816.F32.BF16 R56, R124, R52, RZ ;  /* 0x000000347c38723c */ /* 0x000fe200000418ff */
[----:B------:R-:W-:-:S02]  /*1980*/  ISETP.LT.OR P1, PT, R28, 0x1, P5 ;  /* 0x000000011c00780c */ /* 0x000fc40002f21670 */
[----:B------:R-:W-:Y:S02]  /*1990*/  IADD3.X R33, R7, UR12, RZ, P0, !PT ;  /* 0x0000000c07217c10 */ /* 0x000fe400087fe4ff */
[C---:B------:R-:W-:Y:S02]  /*19a0*/  ISETP.LT.OR P0, PT, R28.reuse, 0x21, P6 ;  /* 0x000000211c00780c */ /* 0x040fe40003701670 */
[----:B------:R-:W-:Y:S01]  /*19b0*/  ISETP.LT.OR P2, PT, R28, 0x21, P5 ;  /* 0x000000211c00780c */ /* 0x000fe20002f41670 */
[C---:B------:R-:W-:Y:S06]  /*19c0*/  HMMA.16816.F32.BF16 R52, R124.reuse, R54, RZ ;  /* 0x000000367c34723c */ /* 0x040fec00000418ff */
[----:B------:R3:W-:Y:S01]  /*19d0*/  LDGSTS.E.BYPASS.LTC128B.128 [R208+0x3100], [R6.64+0x80], !P1 ;  /* 0x0310008006d07fae */ /* 0x0007e2000c901d4a */
[----:B------:R-:W-:Y:S01]  /*19e0*/  LOP3.LUT P1, RZ, R29, 0x4, RZ, 0xc0, !PT ;  /* 0x000000041dff7812 */ /* 0x000fe2000782c0ff */
[----:B------:R-:W-:Y:S02]  /*19f0*/  HMMA.16816.F32.BF16 R48, R124, R44, RZ ;  /* 0x0000002c7c30723c */ /* 0x000fe400000418ff */
[----:B------:R4:W-:Y:S01]  /*1a00*/  LDGSTS.E.BYPASS.LTC128B.128 [R208+0x1100], [R32.64], !P0 ;  /* 0x0110000020d07fae */ /* 0x0009e2000c101d4a */
[----:B------:R-:W-:-:S02]  /*1a10*/  IADD3 R84, P0, R32, UR9, RZ ;  /* 0x0000000920547c10 */ /* 0x000fc4000ff1e0ff */
[----:B------:R-:W-:Y:S01]  /*1a20*/  SEL R0, R0, 0xffffffc0, !P1 ;  /* 0xffffffc000007807 */ /* 0x000fe20004800000 */
[----:B------:R5:W-:Y:S01]  /*1a30*/  LDGSTS.E.BYPASS.LTC128B.128 [R208+0x4100], [R30.64], !P2 ;  /* 0x041000001ed07fae */ /* 0x000be2000d101d4a */
[----:B------:R-:W-:Y:S01]  /*1a40*/  IADD3.X R85, R33, UR12, RZ, P0, !PT ;  /* 0x0000000c21557c10 */ /* 0x000fe200087fe4ff */
[----:B-1----:R-:W-:Y:S01]  /*1a50*/  HMMA.16816.F32.BF16 R64, R140, R24, R64 ;  /* 0x000000188c40723c */ /* 0x002fe20000041840 */
[----:B------:R-:W-:Y:S01]  /*1a60*/  ISETP.LT.OR P2, PT, R28, 0x41, P6 ;  /* 0x000000411c00780c */ /* 0x000fe20003741670 */
[----:B------:R-:W-:Y:S01]  /*1a70*/  IMAD.IADD R203, R206, 0x1, R0 ;  /* 0x00000001cecb7824 */ /* 0x000fe200078e0200 */
[----:B------:R-:W-:Y:S01]  /*1a80*/  ISETP.LT.OR P0, PT, R28, 0x41, P5 ;  /* 0x000000411c00780c */ /* 0x000fe20002f01670 */
[----:B------:R-:W-:-:S04]  /*1a90*/  IMAD.IADD R194, R0, 0x1, R205 ;  /* 0x0000000100c27824 */ /* 0x000fc800078e02cd */
[----:B------:R-:W-:Y:S06]  /*1aa0*/  HMMA.16816.F32.BF16 R60, R140, R26, R60 ;  /* 0x0000001a8c3c723c */ /* 0x000fec000004183c */
[----:B------:R1:W-:Y:S02]  /*1ab0*/  LDGSTS.E.BYPASS.LTC128B.128 [R208+0x2100], [R84.64], !P2 ;  /* 0x0210000054d07fae */ /* 0x0003e4000d101d4a */
[----:B------:R-:W-:Y:S02]  /*1ac0*/  HMMA.16816.F32.BF16 R44, R124, R46, RZ ;  /* 0x0000002e7c2c723c */ /* 0x000fe400000418ff */
[----:B------:R1:W-:Y:S01]  /*1ad0*/  LDGSTS.E.BYPASS.LTC128B.128 [R208+0x5100], [R84.64+0x80], !P0 ;  /* 0x0510008054d07fae */ /* 0x0003e2000c101d4a */
[----:B------:R-:W-:-:S03]  /*1ae0*/  ISETP.GT.AND P0, PT, R111, R207, PT ;  /* 0x000000cf6f00720c */ /* 0x000fc60003f04270 */
[----:B------:R-:W3:Y:S02]  /*1af0*/  LDSM.16.M88.4 R36, [R203+0x8100] ;  /* 0x00810000cb24783b */ /* 0x000ee40000000200 */
[C---:B--2---:R-:W-:Y:S02]  /*1b00*/  HMMA.16816.F32.BF16 R56, R140.reuse, R20, R56 ;  /* 0x000000148c38723c */ /* 0x044fe40000041838 */
[----:B------:R-:W2:Y:S04]  /*1b10*/  LDSM.16.M88.4 R96, [R203+0x8900] ;  /* 0x00890000cb60783b */ /* 0x000ea80000000200 */
[----:B----4-:R-:W4:Y:S02]  /*1b20*/  LDSM.16.M88.4 R32, [R203+0x9100] ;  /* 0x00910000cb20783b */ /* 0x010f240000000200 */
[C---:B------:R-:W-:Y:S02]  /*1b30*/  HMMA.16816.F32.BF16 R52, R140.reuse, R22, R52 ;  /* 0x000000168c34723c */ /* 0x040fe40000041834 */
[----:B-----5:R-:W5:Y:S04]  /*1b40*/  LDSM.16.M88.4 R28, [R203+0x9900] ;  /* 0x00990000cb1c783b */ /* 0x020f680000000200 */
[----:B------:R-:W2:Y:S02]  /*1b50*/  LDSM.16.M88.4 R24, [R203+0xa100] ;  /* 0x00a10000cb18783b */ /* 0x000ea40000000200 */
[C---:B------:R-:W-:Y:S02]  /*1b60*/  HMMA.16816.F32.BF16 R48, R140.reuse, R40, R48 ;  /* 0x000000288c30723c */ /* 0x040fe40000041830 */
[----:B------:R-:W4:Y:S04]  /*1b70*/  LDSM.16.M88.4 R20, [R203+0xa900] ;  /* 0x00a90000cb14783b */ /* 0x000f280000000200 */
[----:B------:R-:W4:Y:S02]  /*1b80*/  LDSM.16.M88.4 R92, [R194] ;  /* 0x00000000c25c783b */ /* 0x000f240000000200 */
[----:B------:R-:W-:Y:S02]  /*1b90*/  HMMA.16816.F32.BF16 R44, R140, R42, R44 ;  /* 0x0000002a8c2c723c */ /* 0x000fe4000004182c */
[----:B------:R-:W4:Y:S04]  /*1ba0*/  LDSM.16.M88.4 R88, [R194+0x800] ;  /* 0x00080000c258783b */ /* 0x000f280000000200 */
[----:B-1----:R-:W1:Y:S04]  /*1bb0*/  LDSM.16.M88.4 R84, [R194+0x1000] ;  /* 0x00100000c254783b */ /* 0x002e680000000200 */
[----:B------:R-:W1:Y:S01]  /*1bc0*/  LDSM.16.M88.4 R40, [R194+0x1800] ;  /* 0x00180000c228783b */ /* 0x000e620000000200 */
[C---:B---3--:R-:W-:Y:S03]  /*1bd0*/  HMMA.16816.F32.BF16 R16, R148.reuse, R36, R16 ;  /* 0x000000249410723c */ /* 0x048fe60000041810 */
[----:B------:R-:W-:Y:S04]  /*1be0*/  LDSM.16.M88.4 R100, [R203+0xb900] ;  /* 0x00b90000cb64783b */ /* 0x000fe80000000200 */
[----:B------:R-:W0:Y:S01]  /*1bf0*/  LDGDEPBAR ;  /* 0x00000000000079af */ /* 0x000e220000000000 */
[C---:B------:R-:W-:Y:S03]  /*1c00*/  HMMA.16816.F32.BF16 R8, R148.reuse, R38, R8 ;  /* 0x000000269408723c */ /* 0x040fe60000041808 */
[----:B------:R-:W3:Y:S05]  /*1c10*/  LDSM.16.M88.4 R36, [R194+0x2000] ;  /* 0x00200000c224783b */ /* 0x000eea0000000200 */
[C---:B--2---:R-:W-:Y:S08]  /*1c20*/  HMMA.16816.F32.BF16 R80, R148.reuse, R96, R80 ;  /* 0x000000609450723c */ /* 0x044ff00000041850 */
[C---:B------:R-:W-:Y:S01]  /*1c30*/  HMMA.16816.F32.BF16 R76, R148.reuse, R98, R76 ;  /* 0x00000062944c723c */ /* 0x040fe2000004184c */
[----:B------:R-:W2:Y:S07]  /*1c40*/  LDSM.16.M88.4 R96, [R194+0x2800] ;  /* 0x00280000c260783b */ /* 0x000eae0000000200 */
[C---:B----4-:R-:W-:Y:S08]  /*1c50*/  HMMA.16816.F32.BF16 R72, R148.reuse, R32, R72 ;  /* 0x000000209448723c */ /* 0x050ff00000041848 */
[C---:B------:R-:W-:Y:S01]  /*1c60*/  HMMA.16816.F32.BF16 R68, R148.reuse, R34, R68 ;  /* 0x000000229444723c */ /* 0x040fe20000041844 */
[----:B------:R-:W4:Y:S07]  /*1c70*/  LDSM.16.M88.4 R32, [R206+0xb100] ;  /* 0x00b10000ce20783b */ /* 0x000f2e0000000200 */
[C---:B-----5:R-:W-:Y:S08]  /*1c80*/  HMMA.16816.F32.BF16 R64, R148.reuse, R28, R64 ;  /* 0x0000001c9440723c */ /* 0x060ff00000041840 */
[C---:B------:R-:W-:Y:S01]  /*1c90*/  HMMA.16816.F32.BF16 R60, R148.reuse, R30, R60 ;  /* 0x0000001e943c723c */ /* 0x040fe2000004183c */
[----:B------:R-:W5:Y:S07]  /*1ca0*/  LDSM.16.M88.4 R28, [R206+0xb900] ;  /* 0x00b90000ce1c783b */ /* 0x000f6e0000000200 */
[C---:B------:R-:W-:Y:S08]  /*1cb0*/  HMMA.16816.F32.BF16 R56, R148.reuse, R24, R56 ;  /* 0x000000189438723c */ /* 0x040ff00000041838 */
[C---:B------:R-:W-:Y:S01]  /*1cc0*/  HMMA.16816.F32.BF16 R52, R148.reuse, R26, R52 ;  /* 0x0000001a9434723c */ /* 0x040fe20000041834 */
[----:B------:R-:W1:Y:S07]  /*1cd0*/  LDSM.16.M88.4 R24, [R206+0xc100] ;  /* 0x00c10000ce18783b */ /* 0x000e6e0000000200 */
[C---:B------:R-:W-:Y:S08]  /*1ce0*/  HMMA.16816.F32.BF16 R48, R148.reuse, R20, R48 ;  /* 0x000000149430723c */ /* 0x040ff00000041830 */
[----:B------:R-:W-:Y:S01]  /*1cf0*/  HMMA.16816.F32.BF16 R44, R148, R22, R44 ;  /* 0x00000016942c723c */ /* 0x000fe2000004182c */
[----:B------:R-:W2:Y:S07]  /*1d00*/  LDSM.16.M88.4 R20, [R206+0xc900] ;  /* 0x00c90000ce14783b */ /* 0x000eae0000000200 */
[C---:B------:R-:W-:Y:S08]  /*1d10*/  HMMA.16816.F32.BF16 R16, R156.reuse, R92, R16 ;  /* 0x0000005c9c10723c */ /* 0x040ff00000041810 */
[C---:B------:R-:W-:Y:S01]  /*1d20*/  HMMA.16816.F32.BF16 R8, R156.reuse, R94, R8 ;  /* 0x0000005e9c08723c */ /* 0x040fe20000041808 */
[----:B------:R-:W2:Y:S07]  /*1d30*/  LDSM.16.M88.4 R92, [R206+0xd100] ;  /* 0x00d10000ce5c783b */ /* 0x000eae0000000200 */
[C---:B------:R-:W-:Y:S08]  /*1d40*/  HMMA.16816.F32.BF16 R80, R156.reuse, R88, R80 ;  /* 0x000000589c50723c */ /* 0x040ff00000041850 */
[C---:B------:R-:W-:Y:S01]  /*1d50*/  HMMA.16816.F32.BF16 R76, R156.reuse, R90, R76 ;  /* 0x0000005a9c4c723c */ /* 0x040fe2000004184c */
[----:B------:R-:W2:Y:S07]  /*1d60*/  LDSM.16.M88.4 R88, [R206+0xd900] ;  /* 0x00d90000ce58783b */ /* 0x000eae0000000200 */
[C---:B-1----:R-:W-:Y:S08]  /*1d70*/  HMMA.16816.F32.BF16 R72, R156.reuse, R84, R72 ;  /* 0x000000549c48723c */ /* 0x042ff00000041848 */
[C---:B------:R-:W-:Y:S01]  /*1d80*/  HMMA.16816.F32.BF16 R68, R156.reuse, R86, R68 ;  /* 0x000000569c44723c */ /* 0x040fe20000041844 */
[----:B------:R-:W1:Y:S07]  /*1d90*/  LDSM.16.M88.4 R84, [R205+0x3000] ;  /* 0x00300000cd54783b */ /* 0x000e6e0000000200 */
[C---:B------:R-:W-:Y:S08]  /*1da0*/  HMMA.16816.F32.BF16 R64, R156.reuse, R40, R64 ;  /* 0x000000289c40723c */ /* 0x040ff00000041840 */
[C---:B------:R-:W-:Y:S01]  /*1db0*/  HMMA.16816.F32.BF16 R60, R156.reuse, R42, R60 ;  /* 0x0000002a9c3c723c */ /* 0x040fe2000004183c */
[----:B------:R-:W1:Y:S07]  /*1dc0*/  LDSM.16.M88.4 R40, [R205+0x3800] ;  /* 0x00380000cd28783b */ /* 0x000e6e0000000200 */
[C---:B---3--:R-:W-:Y:S08]  /*1dd0*/  HMMA.16816.F32.BF16 R56, R156.reuse, R36, R56 ;  /* 0x000000249c38723c */ /* 0x048ff00000041838 */
[C---:B------:R-:W-:Y:S01]  /*1de0*/  HMMA.16816.F32.BF16 R52, R156.reuse, R38, R52 ;  /* 0x000000269c34723c */ /* 0x040fe20000041834 */
[----:B------:R-:W3:Y:S07]  /*1df0*/  LDSM.16.M88.4 R36, [R205+0x4000] ;  /* 0x00400000cd24783b */ /* 0x000eee0000000200 */
[C---:B--2---:R-:W-:Y:S08]  /*1e00*/  HMMA.16816.F32.BF16 R48, R156.reuse, R96, R48 ;  /* 0x000000609c30723c */ /* 0x044ff00000041830 */
[----:B------:R-:W-:Y:S01]  /*1e10*/  HMMA.16816.F32.BF16 R44, R156, R98, R44 ;  /* 0x000000629c2c723c */ /* 0x000fe2000004182c */
[----:B------:R-:W-:Y:S07]  /*1e20*/  LDSM.16.M88.4 R96, [R203+0xc100] ;  /* 0x00c10000cb60783b */ /* 0x000fee0000000200 */
[C---:B----4-:R-:W-:Y:S08]  /*1e30*/  HMMA.16816.F32.BF16 R16, R160.reuse, R32, R16 ;  /* 0x00000020a010723c */ /* 0x050ff00000041810 */
[C---:B------:R-:W-:Y:S01]  /*1e40*/  HMMA.16816.F32.BF16 R8, R160.reuse, R34, R8 ;  /* 0x00000022a008723c */ /* 0x040fe20000041808 */
[----:B------:R-:W2:Y:S07]  /*1e50*/  LDSM.16.M88.4 R32, [R205+0x4800] ;  /* 0x00480000cd20783b */ /* 0x000eae0000000200 */
[C---:B-----5:R-:W-:Y:S08]  /*1e60*/  HMMA.16816.F32.BF16 R80, R160.reuse, R28, R80 ;  /* 0x0000001ca050723c */ /* 0x060ff00000041850 */
[C---:B------:R-:W-:Y:S01]  /*1e70*/  HMMA.16816.F32.BF16 R76, R160.reuse, R30, R76 ;  /* 0x0000001ea04c723c */ /* 0x040fe2000004184c */
[----:B------:R-:W4:Y:S07]  /*1e80*/  LDSM.16.M88.4 R28, [R205+0x5000] ;  /* 0x00500000cd1c783b */ /* 0x000f2e0000000200 */
[C---:B------:R-:W-:Y:S08]  /*1e90*/  HMMA.16816.F32.BF16 R72, R160.reuse, R24, R72 ;  /* 0x00000018a048723c */ /* 0x040ff00000041848 */
[C---:B------:R-:W-:Y:S01]  /*1ea0*/  HMMA.16816.F32.BF16 R68, R160.reuse, R26, R68 ;  /* 0x0000001aa044723c */ /* 0x040fe20000041844 */
[----:B------:R-:W5:Y:S07]  /*1eb0*/  LDSM.16.M88.4 R24, [R205+0x5800] ;  /* 0x00580000cd18783b */ /* 0x000f6e0000000200 */
[C---:B------:R-:W-:Y:S08]  /*1ec0*/  HMMA.16816.F32.BF16 R64, R160.reuse, R20, R64 ;  /* 0x00000014a040723c */ /* 0x040ff00000041840 */
[C---:B------:R-:W-:Y:S01]  /*1ed0*/  HMMA.16816.F32.BF16 R60, R160.reuse, R22, R60 ;  /* 0x00000016a03c723c */ /* 0x040fe2000004183c */
[----:B------:R-:W2:Y:S07]  /*1ee0*/  LDSM.16.M88.4 R20, [R203+0xb100] ;  /* 0x00b10000cb14783b */ /* 0x000eae0000000200 */
[C---:B------:R-:W-:Y:S08]  /*1ef0*/  HMMA.16816.F32.BF16 R56, R160.reuse, R92, R56 ;  /* 0x0000005ca038723c */ /* 0x040ff00000041838 */
[C---:B------:R-:W-:Y:S01]  /*1f00*/  HMMA.16816.F32.BF16 R52, R160.reuse, R94, R52 ;  /* 0x0000005ea034723c */ /* 0x040fe20000041834 */
[----:B------:R-:W2:Y:S07]  /*1f10*/  LDSM.16.M88.4 R92, [R203+0xc900] ;  /* 0x00c90000cb5c783b */ /* 0x000eae0000000200 */
[C---:B------:R-:W-:Y:S08]  /*1f20*/  HMMA.16816.F32.BF16 R48, R160.reuse, R88, R48 ;  /* 0x00000058a030723c */ /* 0x040ff00000041830 */
[----:B------:R-:W-:Y:S01]  /*1f30*/  HMMA.16816.F32.BF16 R44, R160, R90, R44 ;  /* 0x0000005aa02c723c */ /* 0x000fe2000004182c */
        /* <DEDUP_REMOVED lines=11> */
[C---:B------:R-:W-:Y:S01]  /*1ff0*/  HMMA.16816.F32.BF16 R60, R168.reuse, R34, R60 ;  /* 0x00000022a83c723c */ /* 0x040fe2000004183c */
[----:B------:R-:W2:Y:S07]  /*2000*/  LDSM.16.M88.4 R32, [R194+0x4000] ;  /* 0x00400000c220783b */ /* 0x000eae0000000200 */
[C---:B----4-:R-:W-:Y:S08]  /*2010*/  HMMA.16816.F32.BF16 R56, R168.reuse, R28, R56 ;  /* 0x0000001ca838723c */ /* 0x050ff00000041838 */
[C---:B------:R-:W-:Y:S01]  /*2020*/  HMMA.16816.F32.BF16 R52, R168.reuse, R30, R52 ;  /* 0x0000001ea834723c */ /* 0x040fe20000041834 */
[----:B------:R-:W4:Y:S07]  /*2030*/  LDSM.16.M88.4 R28, [R194+0x4800] ;  /* 0x00480000c21c783b */ /* 0x000f2e0000000200 */
[C---:B-----5:R-:W-:Y:S08]  /*2040*/  HMMA.16816.F32.BF16 R48, R168.reuse, R24, R48 ;  /* 0x00000018a830723c */ /* 0x060ff00000041830 */
[----:B------:R-:W-:Y:S01]  /*2050*/  HMMA.16816.F32.BF16 R44, R168, R26, R44 ;  /* 0x0000001aa82c723c */ /* 0x000fe2000004182c */
[----:B------:R-:W5:Y:S07]  /*2060*/  LDSM.16.M88.4 R24, [R194+0x5000] ;  /* 0x00500000c218783b */ /* 0x000f6e0000000200 */
[C---:B------:R-:W-:Y:S08]  /*2070*/  HMMA.16816.F32.BF16 R16, R172.reuse, R20, R16 ;  /* 0x00000014ac10723c */ /* 0x040ff00000041810 */
[----:B------:R-:W-:Y:S01]  /*2080*/  HMMA.16816.F32.BF16 R8, R172, R22, R8 ;  /* 0x00000016ac08723c */ /* 0x000fe20000041808 */
[----:B------:R-:W1:Y:S01]  /*2090*/  LDSM.16.M88.4 R20, [R194+0x5800] ;  /* 0x00580000c214783b */ /* 0x000e620000000200 */
[----:B------:R-:W-:-:S06]  /*20a0*/  DEPBAR.LE SB0, 0x0 ;  /* 0x000080000000791a */ /* 0x000fcc0000000000 */
        /* <DEDUP_REMOVED lines=8> */
[C---:B-1----:R-:W-:Y:S08]  /*2130*/  HMMA.16816.F32.BF16 R48, R172.reuse, R84, R48 ;  /* 0x00000054ac30723c */ /* 0x042ff00000041830 */
[----:B------:R-:W-:Y:S08]  /*2140*/  HMMA.16816.F32.BF16 R44, R172, R86, R44 ;  /* 0x00000056ac2c723c */ /* 0x000ff0000004182c */
[C---:B------:R-:W-:Y:S08]  /*2150*/  HMMA.16816.F32.BF16 R16, R176.reuse, R40, R16 ;  /* 0x00000028b010723c */ /* 0x040ff00000041810 */
[C---:B------:R-:W-:Y:S08]  /*2160*/  HMMA.16816.F32.BF16 R8, R176.reuse, R42, R8 ;  /* 0x0000002ab008723c */ /* 0x040ff00000041808 */
[C---:B---3--:R-:W-:Y:S08]  /*2170*/  HMMA.16816.F32.BF16 R80, R176.reuse, R36, R80 ;  /* 0x00000024b050723c */ /* 0x048ff00000041850 */
[C---:B------:R-:W-:Y:S08]  /*2180*/  HMMA.16816.F32.BF16 R76, R176.reuse, R38, R76 ;  /* 0x00000026b04c723c */ /* 0x040ff0000004184c */
[C---:B--2---:R-:W-:Y:S08]  /*2190*/  HMMA.16816.F32.BF16 R72, R176.reuse, R32, R72 ;  /* 0x00000020b048723c */ /* 0x044ff00000041848 */
[C---:B------:R-:W-:Y:S08]  /*21a0*/  HMMA.16816.F32.BF16 R68, R176.reuse, R34, R68 ;  /* 0x00000022b044723c */ /* 0x040ff00000041844 */
[C---:B----4-:R-:W-:Y:S08]  /*21b0*/  HMMA.16816.F32.BF16 R64, R176.reuse, R28, R64 ;  /* 0x0000001cb040723c */ /* 0x050ff00000041840 */
[C---:B------:R-:W-:Y:S08]  /*21c0*/  HMMA.16816.F32.BF16 R60, R176.reuse, R30, R60 ;  /* 0x0000001eb03c723c */ /* 0x040ff0000004183c */
[C---:B-----5:R-:W-:Y:S08]  /*21d0*/  HMMA.16816.F32.BF16 R56, R176.reuse, R24, R56 ;  /* 0x00000018b038723c */ /* 0x060ff00000041838 */
[C---:B------:R-:W-:Y:S08]  /*21e0*/  HMMA.16816.F32.BF16 R52, R176.reuse, R26, R52 ;  /* 0x0000001ab034723c */ /* 0x040ff00000041834 */
[C---:B------:R-:W-:Y:S08]  /*21f0*/  HMMA.16816.F32.BF16 R48, R176.reuse, R20, R48 ;  /* 0x00000014b030723c */ /* 0x040ff00000041830 */
[----:B------:R-:W-:Y:S01]  /*2200*/  HMMA.16816.F32.BF16 R44, R176, R22, R44 ;  /* 0x00000016b02c723c */ /* 0x000fe2000004182c */
[----:B------:R-:W-:Y:S06]  /*2210*/  BAR.SYNC.DEFER_BLOCKING 0x0 ;  /* 0x0000000000007b1d */ /* 0x000fec0000010000 */
[----:B------:R-:W-:Y:S05]  /*2220*/  @!P0 BRA `(.L_x_160) ;  /* 0x000001a000008947 */ /* 0x000fea0003800000 */
[----:B------:R-:W-:Y:S01]  /*2230*/  IADD3 R21, R14, -0x2, RZ ;  /* 0xfffffffe0e157810 */ /* 0x000fe20007ffe0ff */
[----:B------:R-:W-:-:S02]  /*2240*/  USHF.L.U32 UR4, UR6, 0x6, URZ ;  /* 0x0000000606047899 */ /* 0x000fc4000800063f */
[----:B------:R-:W-:Y:S01]  /*2250*/  USHF.L.U64.HI UR6, UR6, 0x6, UR7 ;  /* 0x0000000606067899 */ /* 0x000fe20008010207 */
[----:B------:R-:W-:Y:S01]  /*2260*/  SHF.R.S32.HI R7, RZ, 0x1f, R21 ;  /* 0x0000001fff077819 */ /* 0x000fe20000011415 */
[----:B------:R-:W-:Y:S02]  /*2270*/  IMAD R12, R12, R21, RZ ;  /* 0x000000150c0c7224 */ /* 0x000fe400078e02ff */
[----:B------:R-:W-:-:S04]  /*2280*/  IMAD.WIDE.U32 R20, R21, R108, R212 ;  /* 0x0000006c15147225 */ /* 0x000fc800078e00d4 */
[----:B------:R-:W-:Y:S01]  /*2290*/  IMAD R4, R7, R108, R12 ;  /* 0x0000006c07047224 */ /* 0x000fe200078e020c */
[----:B------:R-:W-:Y:S01]  /*22a0*/  LEA R6, P0, R20, c[0x0][0x1c8], 0x1 ;  /* 0x0000720014067a11 */ /* 0x000fe200078008ff */
[----:B------:R-:W-:Y:S02]  /*22b0*/  IMAD.U32 R0, RZ, RZ, UR4 ;  /* 0x00000004ff007e24 */ /* 0x000fe4000f8e00ff */
[----:B------:R-:W-:-:S03]  /*22c0*/  IMAD.IADD R4, R21, 0x1, R4 ;  /* 0x0000000115047824 */ /* 0x000fc600078e0204 */
[----:B------:R-:W-:Y:S02]  /*22d0*/  IADD3 R22, P2, P1, R0, 0x80, R6 ;  /* 0x0000008000167810 */ /* 0x000fe4000795e006 */
[----:B------:R-:W-:Y:S02]  /*22e0*/  LEA.HI.X R7, R20, c[0x0][0x1cc], R4, 0x1, P0 ;  /* 0x0000730014077a11 */ /* 0x000fe400000f0c04 */
[----:B------:R-:W-:Y:S02]  /*22f0*/  IADD3 R20, P0, R6, UR4, RZ ;  /* 0x0000000406147c10 */ /* 0x000fe4000ff1e0ff */
[----:B------:R-:W-:Y:S01]  /*2300*/  IADD3.X R23, RZ, UR6, R7, P2, P1 ;  /* 0x00000006ff177c10 */ /* 0x000fe200097e2407 */
[----:B------:R-:W-:Y:S01]  /*2310*/  @!PT LDS RZ, [RZ] ;  /* 0x00000000fffff984 */ /* 0x000fe20000000800 */
[----:B------:R-:W-:Y:S01]  /*2320*/  @!PT LDS RZ, [RZ] ;  /* 0x00000000fffff984 */ /* 0x000fe20000000800 */
[----:B------:R-:W-:Y:S01]  /*2330*/  @!PT LDS RZ, [RZ] ;  /* 0x00000000fffff984 */ /* 0x000fe20000000800 */
[----:B------:R1:W-:Y:S01]  /*2340*/  LDGSTS.E.BYPASS.LTC128B.128 [R208+0x8100], [R6.64], !P6 ;  /* 0x0810000006d07fae */ /* 0x0003e2000f101d4a */
[----:B------:R-:W-:Y:S02]  /*2350*/  IADD3.X R21, R7, UR6, RZ, P0, !PT ;  /* 0x0000000607157c10 */ /* 0x000fe400087fe4ff */
[----:B------:R-:W-:Y:S01]  /*2360*/  IADD3 R24, P0, R20, UR4, RZ ;  /* 0x0000000414187c10 */ /* 0x000fe2000ff1e0ff */
[----:B------:R1:W-:Y:S03]  /*2370*/  LDGSTS.E.BYPASS.LTC128B.128 [R208+0xb100], [R6.64+0x80], !P5 ;  /* 0x0b10008006d07fae */ /* 0x0003e6000e901d4a */
[----:B------:R-:W-:Y:S01]  /*2380*/  IADD3.X R25, R21, UR6, RZ, P0, !PT ;  /* 0x0000000615197c10 */ /* 0x000fe200087fe4ff */
[----:B------:R1:W-:Y:S04]  /*2390*/  LDGSTS.E.BYPASS.LTC128B.128 [R208+0x9100], [R20.64], !P6 ;  /* 0x0910000014d07fae */ /* 0x0003e8000f101d4a */
[----:B------:R1:W-:Y:S04]  /*23a0*/  LDGSTS.E.BYPASS.LTC128B.128 [R208+0xc100], [R22.64], !P5 ;  /* 0x0c10000016d07fae */ /* 0x0003e8000e901d4a */
[----:B------:R1:W-:Y:S04]  /*23b0*/  LDGSTS.E.BYPASS.LTC128B.128 [R208+0xa100], [R24.64], !P6 ;  /* 0x0a10000018d07fae */ /* 0x0003e8000f101d4a */
[----:B------:R1:W-:Y:S02]  /*23c0*/  LDGSTS.E.BYPASS.LTC128B.128 [R208+0xd100], [R24.64+0x80], !P5 ;  /* 0x0d10008018d07fae */ /* 0x0003e4000e901d4a */
.L_x_160:
[----:B-1----:R-:W-:Y:S01]  /*23d0*/  LOP3.LUT R7, R106, 0xffffffe0, RZ, 0xc0, !PT ;  /* 0xffffffe06a077812 */ /* 0x002fe200078ec0ff */
[----:B------:R-:W-:Y:S01]  /*23e0*/  ULDC UR7, c[0x0][0x324] ;  /* 0x0000c90000077ab9 */ /* 0x000fe20000000800 */
[----:B------:R-:W-:Y:S01]  /*23f0*/  LEA.HI R21, R107, R104, RZ, 0x2 ;  /* 0x000000686b157211 */ /* 0x000fe200078f10ff */
[----:B------:R-:W-:Y:S01]  /*2400*/  ULOP3.LUT UR7, URZ, UR7, URZ, 0x33, !UPT ;  /* 0x000000073f077292 */ /* 0x000fe2000f8e333f */
[----:B------:R-:W-:Y:S01]  /*2410*/  SHF.R.S32.HI R12, RZ, 0x1f, R105 ;  /* 0x0000001fff0c7819 */ /* 0x000fe20000011469 */
[----:B------:R-:W-:Y:S01]  /*2420*/  IMAD.IADD R0, R104, 0x1, -R7 ;  /* 0x0000000168007824 */ /* 0x000fe200078e0a07 */
[----:B------:R-:W-:Y:S01]  /*2430*/  LOP3.LUT R21, R21, 0xfffffffc, RZ, 0xc0, !PT ;  /* 0xfffffffc15157812 */ /* 0x000fe200078ec0ff */
[----:B------:R-:W0:Y:S01]  /*2440*/  LDGDEPBAR ;  /* 0x00000000000079af */ /* 0x000e220000000000 */
[----:B------:R-:W-:-:S02]  /*2450*/  LEA.HI R12, R12, R105, RZ, 0x3 ;  /* 0x000000690c0c7211 */ /* 0x000fc400078f18ff */
[----:B------:R-:W-:Y:S01]  /*2460*/  SHF.R.S32.HI R7, RZ, 0x1f, R0 ;  /* 0x0000001fff077819 */ /* 0x000fe20000011400 */
[----:B------:R-:W-:Y:S01]  /*2470*/  IMAD.IADD R104, R104, 0x1, -R21 ;  /* 0x0000000168687824 */ /* 0x000fe200078e0a15 */
[----:B------:R-:W-:Y:S02]  /*2480*/  LOP3.LUT R12, R12, 0xffffff8, RZ, 0xc0, !PT ;  /* 0x0ffffff80c0c7812 */ /* 0x000fe400078ec0ff */
[----:B------:R-:W-:Y:S02]  /*2490*/  LEA.HI R4, R7, R0, RZ, 0x2 ;  /* 0x0000000007047211 */ /* 0x000fe400078f10ff */
[----:B------:R-:W-:Y:S01]  /*24a0*/  LEA.HI R6, R104, R104, RZ, 0x1 ;  /* 0x0000006868067211 */ /* 0x000fe200078f08ff */
[----:B------:R-:W-:Y:S01]  /*24b0*/  IMAD.IADD R12, R105, 0x1, -R12 ;  /* 0x00000001690c7824 */ /* 0x000fe200078e0a0c */
[----:B------:R-:W-:Y:S02]  /*24c0*/  LEA.HI.SX32 R7, R4, R13, 0x1e ;  /* 0x0000000d04077211 */ /* 0x000fe400078ff2ff */
[----:B------:R-:W-:-:S03]  /*24d0*/  LOP3.LUT R21, R6, 0x1ffffffe, RZ, 0xc0, !PT ;  /* 0x1ffffffe06157812 */ /* 0x000fc600078ec0ff */
[----:B------:R-:W-:Y:S02]  /*24e0*/  IMAD R7, R12, 0x10, R7 ;  /* 0x000000100c077824 */ /* 0x000fe400078e0207 */
[----:B------:R-:W-:Y:S01]  /*24f0*/  IMAD.IADD R104, R104, 0x1, -R21 ;  /* 0x0000000168687824 */ /* 0x000fe200078e0a15 */
[----:B------:R-:W-:-:S03]  /*2500*/  LOP3.LUT R21, R4, 0x7ffffffc, RZ, 0xc0, !PT ;  /* 0x7ffffffc04157812 */ /* 0x000fc600078ec0ff */
[----:B------:R-:W-:Y:S02]  /*2510*/  IMAD R209, R104, 0x8, R7 ;  /* 0x0000000868d17824 */ /* 0x000fe400078e0207 */
[----:B------:R-:W-:Y:S01]  /*2520*/  IMAD.IADD R214, R0, 0x1, -R21 ;  /* 0x0000000100d67824 */ /* 0x000fe200078e0a15 */
[----:B------:R-:W-:Y:S01]  /*2530*/  IADD3.X R21, R15, c[0x0][0x1d0], RZ, PT, !PT ;  /* 0x000074000f157a10 */ /* 0x000fe20003ffe4ff */
[----:B------:R-:W-:-:S04]  /*2540*/  @P4 IMAD.HI.U32 R6, R209, c[0x0][0x2c8], RZ ;  /* 0x0000b200d1064a27 */ /* 0x000fc800078e00ff */
[----:B------:R-:W-:Y:S01]  /*2550*/  IMAD.MOV.U32 R24, RZ, RZ, R209 ;  /* 0x000000ffff187224 */ /* 0x000fe200078e00d1 */
[----:B------:R-:W-:Y:S01]  /*2560*/  @P4 SHF.R.U32.HI R24, RZ, c[0x0][0x2cc], R6 ;  /* 0x0000b300ff184a19 */ /* 0x000fe20000011606 */
[----:B------:R-:W-:-:S04]  /*2570*/  IMAD.SHL.U32 R214, R214, 0x2, RZ ;  /* 0x00000002d6d67824 */ /* 0x000fc800078e00ff */
[----:B------:R-:W1:Y:S01]  /*2580*/  SHFL.IDX PT, R7, R24, RZ, 0x1c1f ;  /* 0x001c1fff18077589 */ /* 0x000e6200000e0000 */
[--C-:B------:R-:W-:Y:S01]  /*2590*/  IADD3 R20, R21, -c[0x0][0x168], -R214.reuse ;  /* 0x80005a0015147a10 */ /* 0x100fe20007ffe8d6 */
[----:B------:R-:W-:Y:S01]  /*25a0*/  IMAD.IADD R4, R15, 0x1, -R214 ;  /* 0x000000010f047824 */ /* 0x000fe200078e0ad6 */
[----:B------:R-:W-:Y:S02]  /*25b0*/  IADD3 R6, -R214, c[0x0][0x1d0], R15 ;  /* 0x00007400d6067a10 */ /* 0x000fe40007ffe10f */
[C---:B------:R-:W-:Y:S02]  /*25c0*/  IADD3 R22, R20.reuse, c[0x0][0x328], RZ ;  /* 0x0000ca0014167a10 */ /* 0x040fe40007ffe0ff */
[----:B------:R-:W-:-:S03]  /*25d0*/  IADD3 R20, R20, UR7, RZ ;  /* 0x0000000714147c10 */ /* 0x000fc6000fffe0ff */
[--C-:B-1----:R-:W-:Y:S02]  /*25e0*/  IMAD.IADD R21, R22, 0x1, R7.reuse ;  /* 0x0000000116157824 */ /* 0x102fe400078e0207 */
[----:B------:R-:W-:-:S03]  /*25f0*/  IMAD.IADD R26, R20, 0x1, R7 ;  /* 0x00000001141a7824 */ /* 0x000fc600078e0207 */
[----:B------:R-:W-:Y:S01]  /*2600*/  IMNMX R28, R21, R6, PT ;  /* 0x00000006151c7217 */ /* 0x000fe20003800200 */
[----:B------:R-:W-:Y:S05]  /*2610*/  @!P3 BRA `(.L_x_161) ;  /* 0x000001500000b947 */ /* 0x000fea0003800000 */
[----:B------:R-:W-:Y:S01]  /*2620*/  IADD3 R7, R7, c[0x0][0x1d0], RZ ;  /* 0x0000740007077a10 */ /* 0x000fe20007ffe0ff */
[----:B------:R-:W-:Y:S03]  /*2630*/  BSSY B0, `(.L_x_162) ;  /* 0x000000f000007945 */ /* 0x000fe60003800000 */
[----:B------:R-:W-:-:S04]  /*2640*/  IADD3 R7, R7, -c[0x0][0x168], RZ ;  /* 0x80005a0007077a10 */ /* 0x000fc80007ffe0ff */
        /* <DEDUP_REMOVED lines=9> */
.L_x_163:
[----:B------:R-:W-:-:S04]  /*26e0*/  MOV R0, c[0x0][0x32c] ;  /* 0x0000cb0000007a02 */ /* 0x000fc80000000f00 */
[----:B------:R-:W-:-:S13]  /*26f0*/  ISETP.NE.AND P0, PT, R0, 0x1, PT ;  /* 0x000000010000780c */ /* 0x000fda0003f05270 */
[----:B------:R-:W-:-:S05]  /*2700*/  @P0 IMAD.HI.U32 R0, R7, c[0x0][0x330], RZ ;  /* 0x0000cc0007000a27 */ /* 0x000fca00078e00ff */
[----:B------:R-:W-:Y:S02]  /*2710*/  @P0 SHF.R.U32.HI R7, RZ, c[0x0][0x334], R0 ;  /* 0x0000cd00ff070a19 */ /* 0x000fe40000011600 */
.L_x_164:
[----:B------:R-:W-:Y:S05]  /*2720*/  BSYNC B0 ;  /* 0x0000000000007941 */ /* 0x000fea0003800000 */
.L_x_162:
[----:B------:R-:W-:-:S05]  /*2730*/  IMAD R21, R7, c[0x0][0x32c], R4 ;  /* 0x0000cb0007157a24 */ /* 0x000fca00078e0204 */
[----:B------:R-:W-:Y:S02]  /*2740*/  IADD3 R7, R21, c[0x0][0x32c], RZ ;  /* 0x0000cb0015077a10 */ /* 0x000fe40007ffe0ff */
[----:B------:R-:W-:Y:S02]  /*2750*/  IMNMX R26, R26, R21, !PT ;  /* 0x000000151a1a7217 */ /* 0x000fe40007800200 */
[----:B------:R-:W-:Y:S02]  /*2760*/  IMNMX R28, R28, R7, PT ;  /* 0x000000071c1c7217 */ /* 0x000fe40003800200 */
.L_x_161:
[C---:B------:R-:W-:Y:S02]  /*2770*/  ISETP.GE.AND P0, PT, R15.reuse, 0x2, PT ;  /* 0x000000020f00780c */ /* 0x040fe40003f06270 */
[----:B------:R-:W-:Y:S02]  /*2780*/  ISETP.GE.AND P1, PT, R15, 0x9, PT ;  /* 0x000000090f00780c */ /* 0x000fe40003f26270 */
[----:B------:R-:W-:Y:S02]  /*2790*/  P2R R0, PR, RZ, 0x1 ;  /* 0x00000001ff007803 */ /* 0x000fe40000000000 */
[----:B------:R-:W-:-:S02]  /*27a0*/  ISETP.GT.AND P0, PT, R26, 0x1, !P0 ;  /* 0x000000011a00780c */ /* 0x000fc40004704270 */
[----:B------:R-:W-:Y:S02]  /*27b0*/  P2R R87, PR, RZ, 0x2 ;  /* 0x00000002ff577803 */ /* 0x000fe40000000000 */
[----:B------:R-:W-:Y:S02]  /*27c0*/  ISETP.LT.OR P0, PT, R28, 0x2, P0 ;  /* 0x000000021c00780c */ /* 0x000fe40000701670 */
[----:B------:R-:W-:Y:S02]  /*27d0*/  ISETP.GE.AND P2, PT, R15, 0x59, PT ;  /* 0x000000590f00780c */ /* 0x000fe40003f46270 */
[----:B------:R-:W-:Y:S02]  /*27e0*/  FSEL R27, R17, -INF , !P0 ;  /* 0xff800000111b7808 */ /* 0x000fe40004000000 */
[----:B------:R-:W-:Y:S02]  /*27f0*/  ISETP.GT.AND P0, PT, R26, 0x8, !P1 ;  /* 0x000000081a00780c */ /* 0x000fe40004f04270 */
[----:B------:R-:W-:-:S02]  /*2800*/  ISETP.GE.AND P1, PT, R15, 0xa, PT ;  /* 0x0000000a0f00780c */ /* 0x000fc40003f26270 */
[----:B------:R-:W-:Y:S02]  /*2810*/  ISETP.LT.OR P0, PT, R28, 0x9, P0 ;  /* 0x000000091c00780c */ /* 0x000fe40000701670 */
[----:B------:R-:W-:Y:S02]  /*2820*/  P2R R86, PR, RZ, 0x2 ;  /* 0x00000002ff567803 */ /* 0x000fe40000000000 */
[----:B------:R-:W-:Y:S02]  /*2830*/  FSEL R25, R8, -INF , !P0 ;  /* 0xff80000008197808 */ /* 0x000fe40004000000 */
[----:B------:R-:W-:Y:S02]  /*2840*/  ISETP.GT.AND P0, PT, R26, 0x9, !P1 ;  /* 0x000000091a00780c */ /* 0x000fe40004f04270 */
[----:B------:R-:W-:Y:S02]  /*2850*/  ISETP.GE.AND P1, PT, R15, 0x11, PT ;  /* 0x000000110f00780c */ /* 0x000fe40003f26270 */
[----:B------:R-:W-:-:S02]  /*2860*/  ISETP.LT.OR P0, PT, R28, 0xa, P0 ;  /* 0x0000000a1c00780c */ /* 0x000fc40000701670 */
[----:B------:R-:W-:Y:S02]  /*2870*/  P2R R85, PR, RZ, 0x2 ;  /* 0x00000002ff557803 */ /* 0x000fe40000000000 */
[----:B------:R-:W-:Y:S02]  /*2880*/  FSEL R23, R9, -INF , !P0 ;  /* 0xff80000009177808 */ /* 0x000fe40004000000 */
[----:B------:R-:W-:Y:S02]  /*2890*/  ISETP.GT.AND P0, PT, R26, 0x10, !P1 ;  /* 0x000000101a00780c */ /* 0x000fe40004f04270 */
[----:B------:R-:W-:Y:S02]  /*28a0*/  ISETP.GE.AND P1, PT, R15, 0x12, PT ;  /* 0x000000120f00780c */ /* 0x000fe40003f26270 */
[----:B------:R-:W-:Y:S02]  /*28b0*/  ISETP.LT.OR P0, PT, R28, 0x11, P0 ;  /* 0x000000111c00780c */ /* 0x000fe40000701670 */
[----:B------:R-:W-:-:S02]  /*28c0*/  P2R R84, PR, RZ, 0x2 ;  /* 0x00000002ff547803 */ /* 0x000fc40000000000 */
[----:B------:R-:W-:Y:S02]  /*28d0*/  FSEL R21, R80, -INF , !P0 ;  /* 0xff80000050157808 */ /* 0x000fe40004000000 */
[----:B------:R-:W-:Y:S02]  /*28e0*/  ISETP.GT.AND P0, PT, R26, 0x11, !P1 ;  /* 0x000000111a00780c */ /* 0x000fe40004f04270 */
[----:B------:R-:W-:Y:S02]  /*28f0*/  ISETP.GE.AND P1, PT, R15, 0x19, PT ;  /* 0x000000190f00780c */ /* 0x000fe40003f26270 */
[----:B------:R-:W-:Y:S02]  /*2900*/  ISETP.LT.OR P0, PT, R28, 0x12, P0 ;  /* 0x000000121c00780c */ /* 0x000fe40000701670 */
[----:B------:R-:W-:Y:S02]  /*2910*/  P2R R80, PR, RZ, 0x2 ;  /* 0x00000002ff507803 */ /* 0x000fe40000000000 */
[----:B------:R-:W-:-:S02]  /*2920*/  FSEL R17, R81, -INF , !P0 ;  /* 0xff80000051117808 */ /* 0x000fc40004000000 */
[----:B------:R-:W-:Y:S02]  /*2930*/  ISETP.GT.AND P0, PT, R26, 0x18, !P1 ;  /* 0x000000181a00780c */ /* 0x000fe40004f04270 */
[----:B------:R-:W-:Y:S02]  /*2940*/  ISETP.GE.AND P1, PT, R15, 0x1a, PT ;  /* 0x0000001a0f00780c */ /* 0x000fe40003f26270 */
[----:B------:R-:W-:Y:S02]  /*2950*/  ISETP.LT.OR P0, PT, R28, 0x19, P0 ;  /* 0x000000191c00780c */ /* 0x000fe40000701670 */
[----:B------:R-:W-:Y:S02]  /*2960*/  P2R R8, PR, RZ, 0x2 ;  /* 0x00000002ff087803 */ /* 0x000fe40000000000 */
[----:B------:R-:W-:Y:S02]  /*2970*/  FSEL R7, R76, -INF , !P0 ;  /* 0xff8000004c077808 */ /* 0x000fe40004000000 */
[----:B------:R-:W-:-:S02]  /*2980*/  ISETP.GT.AND P0, PT, R26, 0x19, !P1 ;  /* 0x000000191a00780c */ /* 0x000fc40004f04270 */
[----:B------:R-:W-:Y:S02]  /*2990*/  ISETP.GE.AND P1, PT, R15, 0x21, PT ;  /* 0x000000210f00780c */ /* 0x000fe40003f26270 */
[----:B------:R-:W-:Y:S02]  /*29a0*/  ISETP.LT.OR P0, PT, R28, 0x1a, P0 ;  /* 0x0000001a1c00780c */ /* 0x000fe40000701670 */
[----:B------:R-:W-:Y:S02]  /*29b0*/  P2R R76, PR, RZ, 0x2 ;  /* 0x00000002ff4c7803 */ /* 0x000fe40000000000 */
[----:B------:R-:W-:Y:S02]  /*29c0*/  FSEL R9, R77, -INF , !P0 ;  /* 0xff8000004d097808 */ /* 0x000fe40004000000 */
[----:B------:R-:W-:Y:S02]  /*29d0*/  ISETP.GT.AND P0, PT, R26, 0x20, !P1 ;  /* 0x000000201a00780c */ /* 0x000fe40004f04270 */
[----:B------:R-:W-:-:S02]  /*29e0*/  ISETP.GE.AND P1, PT, R15, 0x22, PT ;  /* 0x000000220f00780c */ /* 0x000fc40003f26270 */
[----:B------:R-:W-:-:S04]  /*29f0*/  ISETP.LT.OR P0, PT, R28, 0x21, P0 ;  /* 0x000000211c00780c */ /* 0x000fc80000701670 */
[----:B------:R-:W-:Y:S02]  /*2a00*/  FSEL R37, R72, -INF , !P0 ;  /* 0xff80000048257808 */ /* 0x000fe40004000000 */
[----:B------:R-:W-:Y:S02]  /*2a10*/  ISETP.GT.AND P0, PT, R26, 0x21, !P1 ;  /* 0x000000211a00780c */ /* 0x000fe40004f04270 */
[----:B------:R-:W-:Y:S02]  /*2a20*/  P2R R72, PR, RZ, 0x2 ;  /* 0x00000002ff487803 */ /* 0x000fe40000000000 */
[----:B------:R-:W-:Y:S02]  /*2a30*/  ISETP.LT.OR P0, PT, R28, 0x22, P0 ;  /* 0x000000221c00780c */ /* 0x000fe40000701670 */
[----:B------:R-:W-:Y:S02]  /*2a40*/  ISETP.GE.AND P1, PT, R15, 0x29, PT ;  /* 0x000000290f00780c */ /* 0x000fe40003f26270 */
[----:B------:R-:W-:-:S02]  /*2a50*/  FSEL R35, R73, -INF , !P0 ;  /* 0xff80000049237808 */ /* 0x000fc40004000000 */
[----:B------:R-:W-:Y:S02]  /*2a60*/  ISETP.GT.AND P0, PT, R26, 0x28, !P1 ;  /* 0x000000281a00780c */ /* 0x000fe40004f04270 */
[----:B------:R-:W-:Y:S02]  /*2a70*/  P2R R43, PR, RZ, 0x2 ;  /* 0x00000002ff2b7803 */ /* 0x000fe40000000000 */
[----:B------:R-:W-:Y:S02]  /*2a80*/  ISETP.LT.OR P0, PT, R28, 0x29, P0 ;  /* 0x000000291c00780c */ /* 0x000fe40000701670 */
[----:B------:R-:W-:Y:S02]  /*2a90*/  ISETP.GE.AND P1, PT, R15, 0x2a, PT ;  /* 0x0000002a0f00780c */ /* 0x000fe40003f26270 */
[----:B------:R-:W-:Y:S02]  /*2aa0*/  FSEL R33, R68, -INF , !P0 ;  /* 0xff80000044217808 */ /* 0x000fe40004000000 */
[----:B------:R-:W-:-:S02]  /*2ab0*/  ISETP.GT.AND P0, PT, R26, 0x29, !P1 ;  /* 0x000000291a00780c */ /* 0x000fc40004f04270 */
[----:B------:R-:W-:Y:S02]  /*2ac0*/  P2R R42, PR, RZ, 0x2 ;  /* 0x00000002ff2a7803 */ /* 0x000fe40000000000 */
[----:B------:R-:W-:Y:S02]  /*2ad0*/  ISETP.LT.OR P0, PT, R28, 0x2a, P0 ;  /* 0x0000002a1c00780c */ /* 0x000fe40000701670 */
[----:B------:R-:W-:Y:S02]  /*2ae0*/  ISETP.GE.AND P1, PT, R15, 0x31, PT ;  /* 0x000000310f00780c */ /* 0x000fe40003f26270 */
[----:B------:R-:W-:Y:S02]  /*2af0*/  FSEL R119, R69, -INF , !P0 ;  /* 0xff80000045777808 */ /* 0x000fe40004000000 */
[----:B------:R-:W-:Y:S02]  /*2b00*/  ISETP.GT.AND P0, PT, R26, 0x30, !P1 ;  /* 0x000000301a00780c */ /* 0x000fe40004f04270 */
[----:B------:R-:W-:-:S02]  /*2b10*/  P2R R41, PR, RZ, 0x2 ;  /* 0x00000002ff297803 */ /* 0x000fc40000000000 */
[----:B------:R-:W-:Y:S02]  /*2b20*/  ISETP.LT.OR P0, PT, R28, 0x31, P0 ;  /* 0x000000311c00780c */ /* 0x000fe40000701670 */
[----:B------:R-:W-:Y:S02]  /*2b30*/  ISETP.GE.AND P1, PT, R15, 0x32, PT ;  /* 0x000000320f00780c */ /* 0x000fe40003f26270 */
[----:B------:R-:W-:Y:S02]  /*2b40*/  FSEL R139, R64, -INF , !P0 ;  /* 0xff800000408b7808 */ /* 0x000fe40004000000 */
[----:B------:R-:W-:Y:S02]  /*2b50*/  ISETP.GT.AND P0, PT, R26, 0x31, !P1 ;  /* 0x000000311a00780c */ /* 0x000fe40004f04270 */
[----:B------:R-:W-:Y:S02]  /*2b60*/  P2R R40, PR, RZ, 0x2 ;  /* 0x00000002ff287803 */ /* 0x000fe40000000000 */
[----:B------:R-:W-:-:S02]  /*2b70*/  ISETP.LT.OR P0, PT, R28, 0x32, P0 ;  /* 0x000000321c00780c */ /* 0x000fc40000701670 */
[----:B------:R-:W-:Y:S02]  /*2b80*/  ISETP.GE.AND P1, PT, R15, 0x39, PT ;  /* 0x000000390f00780c */ /* 0x000fe40003f26270 */
[----:B------:R-:W-:Y:S02]  /*2b90*/  FSEL R155, R65, -INF , !P0 ;  /* 0xff800000419b7808 */ /* 0x000fe40004000000 */
[----:B------:R-:W-:Y:S02]  /*2ba0*/  ISETP.GT.AND P0, PT, R26, 0x38, !P1 ;  /* 0x000000381a00780c */ /* 0x000fe40004f04270 */
[----:B------:R-:W-:Y:S02]  /*2bb0*/  P2R R39, PR, RZ, 0x2 ;  /* 0x00000002ff277803 */ /* 0x000fe40000000000 */
[----:B------:R-:W-:Y:S02]  /*2bc0*/  ISETP.LT.OR P0, PT, R28, 0x39, P0 ;  /* 0x000000391c00780c */ /* 0x000fe40000701670 */
[----:B------:R-:W-:-:S02]  /*2bd0*/  ISETP.GE.AND P1, PT, R15, 0x3a, PT ;  /* 0x0000003a0f00780c */ /* 0x000fc40003f26270 */
        /* <DEDUP_REMOVED lines=36> */
[----:B------:R-:W-:-:S04]  /*2e20*/  ISETP.GT.AND P0, PT, R26, 0x58, !P2 ;  /* 0x000000581a00780c */ /* 0x000fc80005704270 */
[----:B------:R-:W-:-:S04]  /*2e30*/  ISETP.LT.OR P0, PT, R28, 0x59, P0 ;  /* 0x000000591c00780c */ /* 0x000fc80000701670 */
[----:B------:R-:W-:Y:S02]  /*2e40*/  FSEL R133, R44, -INF , !P0 ;  /* 0xff8000002c857808 */ /* 0x000fe40004000000 */
[----:B------:R-:W-:Y:S02]  /*2e50*/  ISETP.GT.AND P0, PT, R26, RZ, !P1 ;  /* 0x000000ff1a00720c */ /* 0x000fe40004f04270 */
[----:B------:R-:W-:Y:S02]  /*2e60*/  P2R R44, PR, RZ, 0x2 ;  /* 0x00000002ff2c7803 */ /* 0x000fe40000000000 */
[----:B------:R-:W-:Y:S02]  /*2e70*/  ISETP.LT.OR P0, PT, R28, 0x1, P0 ;  /* 0x000000011c00780c */ /* 0x000fe40000701670 */
[----:B------:R-:W-:Y:S02]  /*2e80*/  ISETP.GE.AND P1, PT, R15, 0x5a, PT ;  /* 0x0000005a0f00780c */ /* 0x000fe40003f26270 */
[----:B------:R-:W-:-:S02]  /*2e90*/  FSEL R12, R16, -INF , !P0 ;  /* 0xff800000100c7808 */ /* 0x000fc40004000000 */
[----:B------:R-:W-:-:S04]  /*2ea0*/  ISETP.GT.AND P0, PT, R26, 0x59, !P1 ;  /* 0x000000591a00780c */ /* 0x000fc80004f04270 */
[----:B------:R-:W-:-:S04]  /*2eb0*/  ISETP.LT.OR P0, PT, R28, 0x5a, P0 ;  /* 0x0000005a1c00780c */ /* 0x000fc80000701670 */
[----:B------:R-:W-:Y:S02]  /*2ec0*/  FSEL R131, R45, -INF , !P0 ;  /* 0xff8000002d837808 */ /* 0x000fe40004000000 */
[----:B------:R-:W1:Y:S02]  /*2ed0*/  SHFL.IDX PT, R45, R24, 0x1, 0x1c1f ;  /* 0x003c1f00182d7f89 */ /* 0x000e6400000e0000 */
        /* <DEDUP_REMOVED lines=16> */
.L_x_167:
[----:B------:R-:W-:-:S04]  /*2fe0*/  MOV R6, c[0x0][0x32c] ;  /* 0x0000cb0000067a02 */ /* 0x000fc80000000f00 */
[----:B------:R-:W-:-:S13]  /*2ff0*/  ISETP.NE.AND P0, PT, R6, 0x1, PT ;  /* 0x000000010600780c */ /* 0x000fda0003f05270 */
[----:B------:R-:W-:-:S05]  /*3000*/  @P0 IMAD.HI.U32 R6, R45, c[0x0][0x330], RZ ;  /* 0x0000cc002d060a27 */ /* 0x000fca00078e00ff */
[----:B------:R-:W-:Y:S02]  /*3010*/  @P0 SHF.R.U32.HI R45, RZ, c[0x0][0x334], R6 ;  /* 0x0000cd00ff2d0a19 */ /* 0x000fe40000011606 */
.L_x_168:
[----:B------:R-:W-:Y:S05]  /*3020*/  BSYNC B0 ;  /* 0x0000000000007941 */ /* 0x000fea0003800000 */
.L_x_166:
[----:B------:R-:W-:-:S05]  /*3030*/  IMAD R45, R45, c[0x0][0x32c], R4 ;  /* 0x0000cb002d2d7a24 */ /* 0x000fca00078e0204 */
[----:B------:R-:W-:Y:S02]  /*3040*/  IADD3 R4, R45, c[0x0][0x32c], RZ ;  /* 0x0000cb002d047a10 */ /* 0x000fe40007ffe0ff */
[----:B------:R-:W-:Y:S02]  /*3050*/  IMNMX R22, R22, R45, !PT ;  /* 0x0000002d16167217 */ /* 0x000fe40007800200 */
[----:B------:R-:W-:Y:S02]  /*3060*/  IMNMX R15, R15, R4, PT ;  /* 0x000000040f0f7217 */ /* 0x000fe40003800200 */
.L_x_165:
[----:B------:R-:W-:Y:S01]  /*3070*/  ISETP.NE.AND P0, PT, R87, RZ, PT ;  /* 0x000000ff5700720c */ /* 0x000fe20003f05270 */
[----:B------:R-:W-:Y:S01]  /*3080*/  IMAD.SHL.U32 R204, R2, 0x2, RZ ;  /* 0x0000000202cc7824 */ /* 0x000fe200078e00ff */
[C---:B------:R-:W-:Y:S02]  /*3090*/  ISETP.GT.AND P2, PT, R22.reuse, 0x58, !P2 ;  /* 0x000000581600780c */ /* 0x040fe40005744270 */
[C---:B------:R-:W-:Y:S01]  /*30a0*/  ISETP.GT.AND P0, PT, R22.reuse, 0x8, !P0 ;  /* 0x000000081600780c */ /* 0x040fe20004704270 */
[----:B------:R-:W-:Y:S01]  /*30b0*/  IMAD R202, R5, 0x2, R204 ;  /* 0x0000000205ca7824 */ /* 0x000fe200078e02cc */
[----:B------:R-:W-:Y:S01]  /*30c0*/  ISETP.GT.AND P1, PT, R22, 0x59, !P1 ;  /* 0x000000591600780c */ /* 0x000fe20004f24270 */
[----:B------:R-:W-:Y:S01]  /*30d0*/  LDSM.16.MT88.4 R96, [R204+0x3100] ;  /* 0x00310000cc60783b */ /* 0x000fe20000004200 */
[----:B------:R-:W-:Y:S01]  /*30e0*/  ISETP.LT.OR P0, PT, R15, 0x9, P0 ;  /* 0x000000090f00780c */ /* 0x000fe20000701670 */
[----:B------:R-:W-:Y:S01]  /*30f0*/  IMAD R200, R3, 0x2, R202 ;  /* 0x0000000203c87824 */ /* 0x000fe200078e02ca */
[----:B------:R-:W-:Y:S01]  /*3100*/  ISETP.LT.OR P2, PT, R15, 0x59, P2 ;  /* 0x000000590f00780c */ /* 0x000fe20001741670 */
[----:B------:R-:W-:Y:S01]  /*3110*/  IMAD R201, R3, 0x2, R204 ;  /* 0x0000000203c97824 */ /* 0x000fe200078e02cc */
[----:B------:R-:W-:Y:S01]  /*3120*/  FSEL R6, R10, -INF , !P0 ;  /* 0xff8000000a067808 */ /* 0x000fe20004000000 */
[----:B------:R-:W-:Y:S01]  /*3130*/  LDSM.16.MT88.4 R108, [R204+0x100] ;  /* 0x00010000cc6c783b */ /* 0x000fe20000004200 */
[----:B------:R-:W-:-:S02]  /*3140*/  ISETP.NE.AND P0, PT, R86, RZ, PT ;  /* 0x000000ff5600720c */ /* 0x000fc40003f05270 */
[C---:B------:R-:W-:Y:S01]  /*3150*/  ISETP.LT.OR P1, PT, R15.reuse, 0x5a, P1 ;  /* 0x0000005a0f00780c */ /* 0x040fe20000f21670 */
[----:B------:R-:W-:Y:S01]  /*3160*/  LDSM.16.MT88.4 R88, [R200+0x100] ;  /* 0x00010000c858783b */ /* 0x000fe20000004200 */
[----:B------:R-:W-:Y:S02]  /*3170*/  ISETP.GT.AND P0, PT, R22, 0x9, !P0 ;  /* 0x000000091600780c */ /* 0x000fe40004704270 */
[----:B------:R-:W-:Y:S01]  /*3180*/  FSEL R130, R46, -INF , !P2 ;  /* 0xff8000002e827808 */ /* 0x000fe20005000000 */
[----:B------:R-:W-:Y:S01]  /*3190*/  LDSM.16.MT88.4 R104, [R202+0x3100] ;  /* 0x00310000ca68783b */ /* 0x000fe20000004200 */
[----:B------:R-:W-:Y:S02]  /*31a0*/  ISETP.LT.OR P0, PT, R15, 0xa, P0 ;  /* 0x0000000a0f00780c */ /* 0x000fe40000701670 */
[----:B------:R-:W-:Y:S02]  /*31b0*/  FSEL R128, R47, -INF , !P1 ;  /* 0xff8000002f807808 */ /* 0x000fe40004800000 */
[----:B------:R-:W-:-:S02]  /*31c0*/  FSEL R4, R11, -INF , !P0 ;  /* 0xff8000000b047808 */ /* 0x000fc40004000000 */
[----:B------:R-:W-:-:S04]  /*31d0*/  ISETP.NE.AND P0, PT, R85, RZ, PT ;  /* 0x000000ff5500720c */ /* 0x000fc80003f05270 */
[----:B------:R-:W-:-:S04]  /*31e0*/  ISETP.GT.AND P0, PT, R22, 0x10, !P0 ;  /* 0x000000101600780c */ /* 0x000fc80004704270 */
[----:B------:R-:W-:-:S04]  /*31f0*/  ISETP.LT.OR P0, PT, R15, 0x11, P0 ;  /* 0x000000110f00780c */ /* 0x000fc80000701670 */
[----:B------:R-:W-:Y:S02]  /*3200*/  FSEL R20, R82, -INF , !P0 ;  /* 0xff80000052147808 */ /* 0x000fe40004000000 */
[----:B------:R-:W-:-:S04]  /*3210*/  ISETP.NE.AND P0, PT, R84, RZ, PT ;  /* 0x000000ff5400720c */ /* 0x000fc80003f05270 */
[----:B------:R-:W-:-:S04]  /*3220*/  ISETP.GT.AND P0, PT, R22, 0x11, !P0 ;  /* 0x000000111600780c */ /* 0x000fc80004704270 */
[----:B------:R-:W-:-:S04]  /*3230*/  ISETP.LT.OR P0, PT, R15, 0x12, P0 ;  /* 0x000000120f00780c */ /* 0x000fc80000701670 */
[----:B------:R-:W-:Y:S02]  /*3240*/  FSEL R16, R83, -INF , !P0 ;  /* 0xff80000053107808 */ /* 0x000fe40004000000 */
[----:B------:R-:W-:Y:S02]  /*3250*/  ISETP.NE.AND P0, PT, R80, RZ, PT ;  /* 0x000000ff5000720c */ /* 0x000fe40003f05270 */
[----:B------:R-:W-:Y:S02]  /*3260*/  LDSM.16.MT88.4 R80, [R201+0x100] ;  /* 0x00010000c950783b */ /* 0x000fe40000004200 */
[----:B------:R-:W-:-:S04]  /*3270*/  ISETP.GT.AND P0, PT, R22, 0x18, !P0 ;  /* 0x000000181600780c */ /* 0x000fc80004704270 */
[----:B------:R-:W-:-:S04]  /*3280*/  ISETP.LT.OR P0, PT, R15, 0x19, P0 ;  /* 0x000000190f00780c */ /* 0x000fc80000701670 */
[----:B------:R-:W-:Y:S02]  /*3290*/  FSEL R10, R78, -INF , !P0 ;  /* 0xff8000004e0a7808 */ /* 0x000fe40004000000 */
        /* <DEDUP_REMOVED lines=12> */
[----:B------:R-:W-:Y:S01]  /*3360*/  ISETP.NE.AND P0, PT, R43, RZ, PT ;  /* 0x000000ff2b00720c */ /* 0x000fe20003f05270 */
[----:B------:R-:W-:Y:S03]  /*3370*/  LDSM.16.MT88.4 R72, [R202+0x100] ;  /* 0x00010000ca48783b */ /* 0x000fe60000004200 */
        /* <DEDUP_REMOVED lines=41> */
[----:B------:R-:W-:Y:S02]  /*3610*/  FMNMX.FTZ R0, R12, R27, !PT ;  /* 0x0000001b0c007209 */ /* 0x000fe40007810000 */
[----:B------:R-:W-:Y:S02]  /*3620*/  ISETP.GT.AND P0, PT, R22, 0x1, !P0 ;  /* 0x000000011600780c */ /* 0x000fe40004704270 */
[----:B------:R-:W-:Y:S02]  /*3630*/  FMNMX.FTZ R0, R25, R0, !PT ;  /* 0x0000000019007209 */ /* 0x000fe40007810000 */
[----:B------:R-:W-:-:S02]  /*3640*/  ISETP.LT.OR P0, PT, R15, 0x2, P0 ;  /* 0x000000020f00780c */ /* 0x000fc40000701670 */
[----:B------:R-:W-:Y:S02]  /*3650*/  FMNMX.FTZ R0, R23, R0, !PT ;  /* 0x0000000017007209 */ /* 0x000fe40007810000 */
[----:B------:R-:W-:Y:S02]  /*3660*/  FSEL R24, R19, -INF , !P0 ;  /* 0xff80000013187808 */ /* 0x000fe40004000000 */
[----:B------:R-:W-:Y:S02]  /*3670*/  ISETP.NE.AND P0, PT, R44, RZ, PT ;  /* 0x000000ff2c00720c */ /* 0x000fe40003f05270 */
[----:B------:R-:W-:Y:S02]  /*3680*/  FMNMX.FTZ R0, R21, R0, !PT ;  /* 0x0000000015007209 */ /* 0x000fe40007810000 */
[----:B------:R-:W-:Y:S02]  /*3690*/  ISETP.GT.AND P0, PT, R22, RZ, !P0 ;  /* 0x000000ff1600720c */ /* 0x000fe40004704270 */
[----:B------:R-:W-:-:S02]  /*36a0*/  FMNMX.FTZ R0, R17, R0, !PT ;  /* 0x0000000011007209 */ /* 0x000fc40007810000 */
[----:B------:R-:W-:Y:S02]  /*36b0*/  ISETP.LT.OR P0, PT, R15, 0x1, P0 ;  /* 0x000000010f00780c */ /* 0x000fe40000701670 */
[----:B------:R-:W-:Y:S02]  /*36c0*/  FMNMX.FTZ R0, R7, R0, !PT ;  /* 0x0000000007007209 */ /* 0x000fe40007810000 */
[----:B------:R-:W-:Y:S02]  /*36d0*/  FSEL R18, R18, -INF , !P0 ;  /* 0xff80000012127808 */ /* 0x000fe40004000000 */
[----:B------:R-:W-:Y:S02]  /*36e0*/  FMNMX.FTZ R0, R9, R0, !PT ;  /* 0x0000000009007209 */ /* 0x000fe40007810000 */
[----:B------:R-:W-:Y:S02]  /*36f0*/  FMNMX.FTZ R19, R18, R24, !PT ;  /* 0x0000001812137209 */ /* 0x000fe40007810000 */
[----:B------:R-:W-:-:S02]  /*3700*/  FMNMX.FTZ R0, R37, R0, !PT ;  /* 0x0000000025007209 */ /* 0x000fc40007810000 */
[----:B------:R-:W-:Y:S02]  /*3710*/  FMNMX.FTZ R19, R6, R19, !PT ;  /* 0x0000001306137209 */ /* 0x000fe40007810000 */
[----:B------:R-:W-:Y:S02]  /*3720*/  FMNMX.FTZ R0, R35, R0, !PT ;  /* 0x0000000023007209 */ /* 0x000fe40007810000 */
[----:B------:R-:W-:Y:S02]  /*3730*/  FMNMX.FTZ R19, R4, R19, !PT ;  /* 0x0000001304137209 */ /* 0x000fe40007810000 */
        /* <DEDUP_REMOVED lines=16> */
[----:B------:R-:W-:Y:S02]  /*3840*/  ISETP.NE.AND P0, PT, R30, RZ, PT ;  /* 0x000000ff1e00720c */ /* 0x000fe40003f05270 */
[----:B------:R-:W-:Y:S02]  /*3850*/  FMNMX.FTZ R19, R186, R19, !PT ;  /* 0x00000013ba137209 */ /* 0x000fe40007810000 */
[----:B------:R-:W-:Y:S02]  /*3860*/  FMNMX.FTZ R0, R167, R0, !PT ;  /* 0x00000000a7007209 */ /* 0x000fe40007810000 */
[----:B------:R-:W-:Y:S02]  /*3870*/  FMNMX.FTZ R19, R164, R19, !PT ;  /* 0x00000013a4137209 */ /* 0x000fe40007810000 */
[----:B------:R-:W-:-:S02]  /*3880*/  ISETP.GT.AND P0, PT, R22, 0x50, !P0 ;  /* 0x000000501600780c */ /* 0x000fc40004704270 */
[----:B------:R-:W-:Y:S02]  /*3890*/  FMNMX.FTZ R19, R184, R19, !PT ;  /* 0x00000013b8137209 */ /* 0x000fe40007810000 */
[----:B------:R-:W-:Y:S02]  /*38a0*/  FMNMX.FTZ R0, R153, R0, !PT ;  /* 0x0000000099007209 */ /* 0x000fe40007810000 */
[----:B------:R-:W-:Y:S02]  /*38b0*/  FMNMX.FTZ R19, R166, R19, !PT ;  /* 0x00000013a6137209 */ /* 0x000fe40007810000 */
[----:B------:R-:W-:Y:S02]  /*38c0*/  ISETP.LT.OR P0, PT, R15, 0x51, P0 ;  /* 0x000000510f00780c */ /* 0x000fe40000701670 */
[----:B------:R-:W-:Y:S02]  /*38d0*/  FMNMX.FTZ R0, R137, R0, !PT ;  /* 0x0000000089007209 */ /* 0x000fe40007810000 */
[----:B------:R-:W-:-:S02]  /*38e0*/  FMNMX.FTZ R19, R180, R19, !PT ;  /* 0x00000013b4137209 */ /* 0x000fc40007810000 */
[----:B------:R-:W-:Y:S02]  /*38f0*/  FSEL R136, R50, -INF , !P0 ;  /* 0xff80000032887808 */ /* 0x000fe40004000000 */
[----:B------:R-:W-:Y:S02]  /*3900*/  ISETP.NE.AND P0, PT, R29, RZ, PT ;  /* 0x000000ff1d00720c */ /* 0x000fe40003f05270 */
[----:B------:R-:W-:Y:S01]  /*3910*/  FMNMX.FTZ R0, R135, R0, !PT ;  /* 0x0000000087007209 */ /* 0x000fe20007810000 */
[----:B------:R-:W-:Y:S01]  /*3920*/  LDSM.16.MT88.4 R28, [R204+0x900] ;  /* 0x00090000cc1c783b */ /* 0x000fe20000004200 */
[----:B------:R-:W-:Y:S02]  /*3930*/  FMNMX.FTZ R19, R182, R19, !PT ;  /* 0x00000013b6137209 */ /* 0x000fe40007810000 */
[----:B------:R-:W-:Y:S02]  /*3940*/  FMNMX.FTZ R0, R133, R0, !PT ;  /* 0x0000000085007209 */ /* 0x000fe40007810000 */
[----:B------:R-:W-:-:S02]  /*3950*/  ISETP.GT.AND P0, PT, R22, 0x51, !P0 ;  /* 0x000000511600780c */ /* 0x000fc40004704270 */
[----:B------:R-:W-:Y:S02]  /*3960*/  FMNMX.FTZ R19, R154, R19, !PT ;  /* 0x000000139a137209 */ /* 0x000fe40007810000 */
[----:B------:R-:W-:Y:S02]  /*3970*/  FMNMX.FTZ R11, R131, R0, !PT ;  /* 0x00000000830b7209 */ /* 0x000fe40007810000 */
[----:B------:R-:W-:Y:S02]  /*3980*/  ISETP.LT.OR P0, PT, R15, 0x52, P0 ;  /* 0x000000520f00780c */ /* 0x000fe40000701670 */
[----:B------:R-:W-:Y:S01]  /*3990*/  FMNMX.FTZ R19, R152, R19, !PT ;  /* 0x0000001398137209 */ /* 0x000fe20007810000 */
[----:B------:R-:W1:Y:S01]  /*39a0*/  SHFL.BFLY PT, R0, R11, 0x2, 0x1f ;  /* 0x0c401f000b007f89 */ /* 0x000e6200000e0000 */
[----:B------:R-:W-:Y:S02]  /*39b0*/  FSEL R134, R51, -INF , !P0 ;  /* 0xff80000033867808 */ /* 0x000fe40004000000 */
[----:B------:R-:W-:-:S04]  /*39c0*/  FMNMX.FTZ R19, R136, R19, !PT ;  /* 0x0000001388137209 */ /* 0x000fc80007810000 */
[----:B------:R-:W-:-:S04]  /*39d0*/  FMNMX.FTZ R19, R134, R19, !PT ;  /* 0x0000001386137209 */ /* 0x000fc80007810000 */
[----:B------:R-:W-:-:S04]  /*39e0*/  FMNMX.FTZ R15, R130, R19, !PT ;  /* 0x00000013820f7209 */ /* 0x000fc80007810000 */
[----:B------:R-:W-:-:S05]  /*39f0*/  FMNMX.FTZ R15, R128, R15, !PT ;  /* 0x0000000f800f7209 */ /* 0x000fca0007810000 */
[----:B------:R-:W2:Y:S01]  /*3a00*/  SHFL.BFLY PT, R22, R15, 0x2, 0x1f ;  /* 0x0c401f000f167f89 */ /* 0x000ea200000e0000 */
[----:B-1----:R-:W-:-:S05]  /*3a10*/  FMNMX.FTZ R19, R11, R0, !PT ;  /* 0x000000000b137209 */ /* 0x002fca0007810000 */
[----:B------:R-:W1:Y:S01]  /*3a20*/  SHFL.BFLY PT, R0, R19, 0x1, 0x1f ;  /* 0x0c201f0013007f89 */ /* 0x000e6200000e0000 */
[----:B--2---:R-:W-:-:S05]  /*3a30*/  FMNMX.FTZ R22, R15, R22, !PT ;  /* 0x000000160f167209 */ /* 0x004fca0007810000 */
[----:B------:R-:W2:Y:S01]  /*3a40*/  SHFL.BFLY PT, R11, R22, 0x1, 0x1f ;  /* 0x0c201f00160b7f89 */ /* 0x000ea200000e0000 */
[----:B-1----:R-:W-:-:S04]  /*3a50*/  FMNMX.FTZ R0, R19, R0, !PT ;  /* 0x0000000013007209 */ /* 0x002fc80007810000 */
[C---:B------:R-:W-:Y:S01]  /*3a60*/  FSETP.NEU.FTZ.AND P0, PT, R0.reuse, -INF , PT ;  /* 0xff8000000000780b */ /* 0x040fe20003f1d000 */
[----:B------:R-:W-:-:S05]  /*3a70*/  FMUL.FTZ R138, R0, c[0x0][0x2d0] ;  /* 0x0000b400008a7a20 */ /* 0x000fca0000410000 */
[----:B------:R-:W-:-:S05]  /*3a80*/  FSEL R138, R138, RZ, P0 ;  /* 0x000000ff8a8a7208 */ /* 0x000fca0000000000 */
[--C-:B------:R-:W-:Y:S02]  /*3a90*/  FFMA.FTZ R50, R12, c[0x0][0x2d0], -R138.reuse ;  /* 0x0000b4000c327a23 */ /* 0x100fe4000001088a */
[--C-:B------:R-:W-:Y:S02]  /*3aa0*/  FFMA.FTZ R49, R27, c[0x0][0x2d0], -R138.reuse ;  /* 0x0000b4001b317a23 */ /* 0x100fe4000001088a */
[--C-:B------:R-:W-:Y:S01]  /*3ab0*/  FFMA.FTZ R46, R25, c[0x0][0x2d0], -R138.reuse ;  /* 0x0000b400192e7a23 */ /* 0x100fe2000001088a */
[----:B--2---:R-:W-:Y:S01]  /*3ac0*/  FMNMX.FTZ R12, R22, R11, !PT ;  /* 0x0000000b160c7209 */ /* 0x004fe20007810000 */
[--C-:B------:R-:W-:Y:S01]  /*3ad0*/  FFMA.FTZ R45, R23, c[0x0][0x2d0], -R138.reuse ;  /* 0x0000b400172d7a23 */ /* 0x100fe2000001088a */
[----:B------:R-:W-:Y:S01]  /*3ae0*/  MUFU.EX2 R50, R50 ;  /* 0x0000003200327308 */ /* 0x000fe20000000800 */
[----:B------:R-:W-:Y:S01]  /*3af0*/  FFMA.FTZ R40, R7, c[0x0][0x2d0], -R138 ;  /* 0x0000b40007287a23 */ /* 0x000fe2000001088a */
[C---:B------:R-:W-:Y:S01]  /*3b00*/  FSETP.NEU.FTZ.AND P0, PT, R12.reuse, -INF , PT ;  /* 0xff8000000c00780b */ /* 0x040fe20003f1d000 */
[----:B------:R-:W-:-:S02]  /*3b10*/  FMUL.FTZ R123, R12, c[0x0][0x2d0] ;  /* 0x0000b4000c7b7a20 */ /* 0x000fc40000410000 */
[--C-:B------:R-:W-:Y:S02]  /*3b20*/  FFMA.FTZ R43, R17, c[0x0][0x2d0], -R138.reuse ;  /* 0x0000b400112b7a23 */ /* 0x100fe4000001088a */
[--C-:B------:R-:W-:Y:S01]  /*3b30*/  FFMA.FTZ R15, R9, c[0x0][0x2d0], -R138.reuse ;  /* 0x0000b400090f7a23 */ /* 0x100fe2000001088a */
[----:B------:R-:W-:Y:S01]  /*3b40*/  FSEL R123, R123, RZ, P0 ;  /* 0x000000ff7b7b7208 */ /* 0x000fe20000000000 */
[----:B------:R-:W1:Y:S01]  /*3b50*/  MUFU.EX2 R49, R49 ;  /* 0x0000003100317308 */ /* 0x000e620000000800 */
[--C-:B------:R-:W-:Y:S02]  /*3b60*/  FFMA.FTZ R44, R21, c[0x0][0x2d0], -R138.reuse ;  /* 0x0000b400152c7a23 */ /* 0x100fe4000001088a */
[----:B------:R-:W-:Y:S02]  /*3b70*/  FFMA.FTZ R117, R37, c[0x0][0x2d0], -R138 ;  /* 0x0000b40025757a23 */ /* 0x000fe4000001088a */
[--C-:B------:R-:W-:Y:S01]  /*3b80*/  FFMA.FTZ R51, R18, c[0x0][0x2d0], -R123.reuse ;  /* 0x0000b40012337a23 */ /* 0x100fe2000001087b */
[----:B------:R-:W-:Y:S01]  /*3b90*/  LDSM.16.MT88.4 R36, [R202+0x3900] ;  /* 0x00390000ca24783b */ /* 0x000fe20000004200 */
[--C-:B------:R-:W-:Y:S01]  /*3ba0*/  FFMA.FTZ R116, R24, c[0x0][0x2d0], -R123.reuse ;  /* 0x0000b40018747a23 */ /* 0x100fe2000001087b */
[----:B------:R-:W-:Y:S01]  /*3bb0*/  MUFU.EX2 R46, R46 ;  /* 0x0000002e002e7308 */ /* 0x000fe20000000800 */
[--C-:B------:R-:W-:Y:S01]  /*3bc0*/  FFMA.FTZ R48, R6, c[0x0][0x2d0], -R123.reuse ;  /* 0x0000b40006307a23 */ /* 0x100fe2000001087b */
[----:B------:R-:W-:Y:S01]  /*3bd0*/  LDSM.16.MT88.4 R24, [R202+0x900] ;  /* 0x00090000ca18783b */ /* 0x000fe20000004200 */
[----:B------:R-:W-:-:S02]  /*3be0*/  FFMA.FTZ R47, R4, c[0x0][0x2d0], -R123 ;  /* 0x0000b400042f7a23 */ /* 0x000fc4000001087b */
[--C-:B------:R-:W-:Y:S01]  /*3bf0*/  FFMA.FTZ R41, R16, c[0x0][0x2d0], -R123.reuse ;  /* 0x0000b40010297a23 */ /* 0x100fe2000001087b */
[----:B------:R-:W2:Y:S01]  /*3c00*/  LDSM.16.MT88.4 R4, [R200+0x3100] ;  /* 0x00310000c804783b */ /* 0x000ea20000004200 */
[--C-:B------:R-:W-:Y:S01]  /*3c10*/  FFMA.FTZ R3, R10, c[0x0][0x2d0], -R123.reuse ;  /* 0x0000b4000a037a23 */ /* 0x100fe2000001087b */
[----:B------:R-:W3:Y:S01]  /*3c20*/  MUFU.EX2 R45, R45 ;  /* 0x0000002d002d7308 */ /* 0x000ee20000000800 */
[--C-:B------:R-:W-:Y:S01]  /*3c30*/  FFMA.FTZ R2, R8, c[0x0][0x2d0], -R123.reuse ;  /* 0x0000b40008027a23 */ /* 0x100fe2000001087b */
[----:B------:R-:W4:Y:S01]  /*3c40*/  LDSM.16.MT88.4 R16, [R200+0x900] ;  /* 0x00090000c810783b */ /* 0x000f220000004200 */
[----:B-1----:R-:W-:Y:S01]  /*3c50*/  F2FP.BF16.PACK_AB R64, R49, R50 ;  /* 0x000000323140723e */ /* 0x002fe200000010ff */
[----:B------:R-:W-:Y:S02]  /*3c60*/  FFMA.FTZ R42, R20, c[0x0][0x2d0], -R123 ;  /* 0x0000b400142a7a23 */ /* 0x000fe4000001087b */
[----:B------:R-:W1:Y:S01]  /*3c70*/  LDSM.16.MT88.4 R8, [R204+0x3900] ;  /* 0x00390000cc08783b */ /* 0x000e620000004200 */
[--C-:B------:R-:W-:Y:S01]  /*3c80*/  FFMA.FTZ R118, R35, c[0x0][0x2d0], -R138.reuse ;  /* 0x0000b40023767a23 */ /* 0x100fe2000001088a */
[----:B------:R-:W-:Y:S01]  /*3c90*/  MUFU.EX2 R51, R51 ;  /* 0x0000003300337308 */ /* 0x000fe20000000800 */
[--C-:B------:R-:W-:Y:S01]  /*3ca0*/  FFMA.FTZ R120, R33, c[0x0][0x2d0], -R138.reuse ;  /* 0x0000b40021787a23 */ /* 0x100fe2000001088a */
[----:B------:R-:W5:Y:S01]  /*3cb0*/  LDSM.16.MT88.4 R20, [R201+0x900] ;  /* 0x00090000c914783b */ /* 0x000f620000004200 */
[----:B------:R-:W-:-:S02]  /*3cc0*/  FFMA.FTZ R119, R119, c[0x0][0x2d0], -R138 ;  /* 0x0000b40077777a23 */ /* 0x000fc4000001088a */
[--C-:B------:R-:W-:Y:S01]  /*3cd0*/  FFMA.FTZ R121, R146, c[0x0][0x2d0], -R123.reuse ;  /* 0x0000b40092797a23 */ /* 0x100fe2000001087b */
[----:B------:R-:W1:Y:S01]  /*3ce0*/  LDSM.16.MT88.4 R32, [R201+0x3900] ;  /* 0x00390000c920783b */ /* 0x000e620000004200 */
[--C-:B------:R-:W-:Y:S01]  /*3cf0*/  FFMA.FTZ R122, R122, c[0x0][0x2d0], -R123.reuse ;  /* 0x0000b4007a7a7a23 */ /* 0x100fe2000001087b */
[----:B------:R-:W2:Y:S01]  /*3d00*/  MUFU.EX2 R116, R116 ;  /* 0x0000007400747308 */ /* 0x000ea20000000800 */
[----:B---3--:R-:W-:Y:S01]  /*3d10*/  F2FP.BF16.PACK_AB R66, R45, R46 ;  /* 0x0000002e2d42723e */ /* 0x008fe200000010ff */
[--C-:B------:R-:W-:Y:S02]  /*3d20*/  FFMA.FTZ R129, R144, c[0x0][0x2d0], -R123.reuse ;  /* 0x0000b40090817a23 */ /* 0x100fe4000001087b */
[----:B------:R-:W-:Y:S02]  /*3d30*/  FFMA.FTZ R132, R132, c[0x0][0x2d0], -R123 ;  /* 0x0000b40084847a23 */ /* 0x000fe4000001087b */
[--C-:B------:R-:W-:Y:S02]  /*3d40*/  FFMA.FTZ R144, R155, c[0x0][0x2d0], -R138.reuse ;  /* 0x0000b4009b907a23 */ /* 0x100fe4000001088a */
[----:B------:R-:W-:Y:S01]  /*3d50*/  MUFU.EX2 R48, R48 ;  /* 0x0000003000307308 */ /* 0x000fe20000000800 */
[----:B------:R-:W-:-:S02]  /*3d60*/  FFMA.FTZ R146, R147, c[0x0][0x2d0], -R138 ;  /* 0x0000b40093927a23 */ /* 0x000fc4000001088a */
[--C-:B------:R-:W-:Y:S02]  /*3d70*/  FFMA.FTZ R139, R139, c[0x0][0x2d0], -R138.reuse ;  /* 0x0000b4008b8b7a23 */ /* 0x100fe4000001088a */
[----:B------:R-:W-:Y:S02]  /*3d80*/  FFMA.FTZ R145, R145, c[0x0][0x2d0], -R138 ;  /* 0x0000b40091917a23 */ /* 0x000fe4000001088a */
[--C-:B------:R-:W-:Y:S01]  /*3d90*/  FFMA.FTZ R147, R186, c[0x0][0x2d0], -R123.reuse ;  /* 0x0000b400ba937a23 */ /* 0x100fe2000001087b */
[----:B------:R-:W3:Y:S01]  /*3da0*/  MUFU.EX2 R47, R47 ;  /* 0x0000002f002f7308 */ /* 0x000ee20000000800 */
[----:B--2---:R-:W-:Y:S01]  /*3db0*/  F2FP.BF16.PACK_AB R65, R116, R51 ;  /* 0x000000337441723e */ /* 0x004fe200000010ff */
[--C-:B------:R-:W-:Y:S02]  /*3dc0*/  FFMA.FTZ R164, R164, c[0x0][0x2d0], -R123.reuse ;  /* 0x0000b400a4a47a23 */ /* 0x100fe4000001087b */
[--C-:B------:R-:W-:Y:S02]  /*3dd0*/  FFMA.FTZ R155, R184, c[0x0][0x2d0], -R123.reuse ;  /* 0x0000b400b89b7a23 */ /* 0x100fe4000001087b */
[----:B------:R-:W-:-:S02]  /*3de0*/  FFMA.FTZ R166, R166, c[0x0][0x2d0], -R123 ;  /* 0x0000b400a6a67a23 */ /* 0x000fc4000001087b */
[----:B------:R-:W-:Y:S01]  /*3df0*/  MUFU.EX2 R44, R44 ;  /* 0x0000002c002c7308 */ /* 0x000fe20000000800 */
[--C-:B------:R-:W-:Y:S02]  /*3e00*/  FFMA.FTZ R184, R165, c[0x0][0x2d0], -R138.reuse ;  /* 0x0000b400a5b87a23 */ /* 0x100fe4000001088a */
[--C-:B------:R-:W-:Y:S02]  /*3e10*/  FFMA.FTZ R186, R153, c[0x0][0x2d0], -R138.reuse ;  /* 0x0000b40099ba7a23 */ /* 0x100fe4000001088a */
[--C-:B------:R-:W-:Y:S02]  /*3e20*/  FFMA.FTZ R165, R167, c[0x0][0x2d0], -R138.reuse ;  /* 0x0000b400a7a57a23 */ /* 0x100fe4000001088a */
[----:B------:R-:W-:Y:S01]  /*3e30*/  FFMA.FTZ R153, R180, c[0x0][0x2d0], -R123 ;  /* 0x0000b400b4997a23 */ /* 0x000fe2000001087b */
[----:B---3--:R-:W-:Y:S01]  /*3e40*/  F2FP.BF16.PACK_AB R67, R47, R48 ;  /* 0x000000302f43723e */ /* 0x008fe200000010ff */
[----:B------:R-:W2:Y:S01]  /*3e50*/  MUFU.EX2 R43, R43 ;  /* 0x0000002b002b7308 */ /* 0x000ea20000000800 */
[----:B------:R-:W-:-:S02]  /*3e60*/  FFMA.FTZ R181, R181, c[0x0][0x2d0], -R138 ;  /* 0x0000b400b5b57a23 */ /* 0x000fc4000001088a */
[--C-:B------:R-:W-:Y:S02]  /*3e70*/  FFMA.FTZ R180, R182, c[0x0][0x2d0], -R123.reuse ;  /* 0x0000b400b6b47a23 */ /* 0x100fe4000001087b */
[--C-:B------:R-:W-:Y:S01]  /*3e80*/  FFMA.FTZ R154, R154, c[0x0][0x2d0], -R123.reuse ;  /* 0x0000b4009a9a7a23 */ /* 0x100fe2000001087b */
[C---:B------:R-:W-:Y:S01]  /*3e90*/  HMMA.16816.F32.BF16 R84, R64.reuse, R88, RZ ;  /* 0x000000584054723c */ /* 0x040fe200000418ff */
[--C-:B------:R-:W-:Y:S01]  /*3ea0*/  FFMA.FTZ R167, R152, c[0x0][0x2d0], -R123.reuse ;  /* 0x0000b40098a77a23 */ /* 0x100fe2000001087b */
[----:B------:R-:W-:Y:S01]  /*3eb0*/  MUFU.EX2 R40, R40 ;  /* 0x0000002800287308 */ /* 0x000fe20000000800 */
[--C-:B------:R-:W-:Y:S02]  /*3ec0*/  FFMA.FTZ R216, R131, c[0x0][0x2d0], -R138.reuse ;  /* 0x0000b40083d87a23 */ /* 0x100fe4000001088a */
[--C-:B------:R-:W-:Y:S02]  /*3ed0*/  FFMA.FTZ R137, R137, c[0x0][0x2d0], -R138.reuse ;  /* 0x0000b40089897a23 */ /* 0x100fe4000001088a */
[--C-:B------:R-:W-:Y:S01]  /*3ee0*/  FFMA.FTZ R152, R135, c[0x0][0x2d0], -R138.reuse ;  /* 0x0000b40087987a23 */ /* 0x100fe2000001088a */
[----:B------:R-:W-:Y:S01]  /*3ef0*/  HMMA.16816.F32.BF16 R88, R64, R90, RZ ;  /* 0x0000005a4058723c */ /* 0x000fe200000418ff */
[----:B------:R-:W-:Y:S01]  /*3f00*/  FFMA.FTZ R133, R133, c[0x0][0x2d0], -R138 ;  /* 0x0000b40085857a23 */ /* 0x000fe2000001088a */
[----:B------:R-:W-:Y:S01]  /*3f10*/  MUFU.EX2 R15, R15 ;  /* 0x0000000f000f7308 */ /* 0x000fe20000000800 */
[----:B------:R-:W-:-:S02]  /*3f20*/  FFMA.FTZ R131, R136, c[0x0][0x2d0], -R123 ;  /* 0x0000b40088837a23 */ /* 0x000fc4000001087b */
[--C-:B------:R-:W-:Y:S02]  /*3f30*/  FFMA.FTZ R134, R134, c[0x0][0x2d0], -R123.reuse ;  /* 0x0000b40086867a23 */ /* 0x100fe4000001087b */
[----:B------:R-:W-:Y:S01]  /*3f40*/  FFMA.FTZ R217, R128, c[0x0][0x2d0], -R123 ;  /* 0x0000b40080d97a23 */ /* 0x000fe2000001087b */
[C---:B------:R-:W-:Y:S01]  /*3f50*/  HMMA.16816.F32.BF16 R92, R64.reuse, R96, RZ ;  /* 0x00000060405c723c */ /* 0x040fe200000418ff */
[----:B------:R-:W-:Y:S01]  /*3f60*/  FADD.FTZ R51, R51, R116 ;  /* 0x0000007433337221 */ /* 0x000fe20000010000 */
[----:B------:R-:W-:Y:S01]  /*3f70*/  MUFU.EX2 R42, R42 ;  /* 0x0000002a002a7308 */ /* 0x000fe20000000800 */
[----:B------:R-:W-:Y:S02]  /*3f80*/  FADD.FTZ R49, R50, R49 ;  /* 0x0000003132317221 */ /* 0x000fe40000010000 */
[----:B------:R-:W-:Y:S02]  /*3f90*/  FADD.FTZ R48, R48, R51 ;  /* 0x0000003330307221 */ /* 0x000fe40000010000 */
[----:B------:R-:W-:Y:S01]  /*3fa0*/  FADD.FTZ R46, R46, R49 ;  /* 0x000000312e2e7221 */ /* 0x000fe20000010000 */
[----:B------:R-:W-:Y:S01]  /*3fb0*/  HMMA.16816.F32.BF16 R96, R64, R98, RZ ;  /* 0x000000624060723c */ /* 0x000fe200000418ff */
[----:B------:R-:W-:Y:S01]  /*3fc0*/  FADD.FTZ R47, R47, R48 ;  /* 0x000000302f2f7221 */ /* 0x000fe20000010000 */
[----:B------:R-:W3:Y:S01]  /*3fd0*/  MUFU.EX2 R41, R41 ;  /* 0x0000002900297308 */ /* 0x000ee20000000800 */
[----:B------:R-:W-:-:S05]  /*3fe0*/  FADD.FTZ R45, R45, R46 ;  /* 0x0000002e2d2d7221 */ /* 0x000fca0000010000 */
        /* <DEDUP_REMOVED lines=21> */
[----:B------:R-:W-:Y:S05]  /*4140*/  MUFU.EX2 R139, R139 ;  /* 0x0000008b008b7308 */ /* 0x000fea0000000800 */
[----:B--2---:R-:W-:Y:S01]  /*4150*/  F2FP.BF16.PACK_AB R4, R43, R44 ;  /* 0x0000002c2b04723e */ /* 0x004fe200000010ff */
[----:B------:R-:W-:Y:S01]  /*4160*/  HMMA.16816.F32.BF16 R64, R64, R6, RZ ;  /* 0x000000064040723c */ /* 0x000fe200000418ff */
[----:B---3--:R-:W-:Y:S01]  /*4170*/  F2FP.BF16.PACK_AB R5, R41, R42 ;  /* 0x0000002a2905723e */ /* 0x008fe200000010ff */
[----:B------:R-:W2:Y:S01]  /*4180*/  MUFU.EX2 R144, R144 ;  /* 0x0000009000907308 */ /* 0x000ea20000000800 */
[----:B------:R-:W-:-:S04]  /*4190*/  FADD.FTZ R44, R44, R45 ;  /* 0x0000002d2c2c7221 */ /* 0x000fc80000010000 */
[----:B------:R-:W-:Y:S01]  /*41a0*/  F2FP.BF16.PACK_AB R6, R15, R40 ;  /* 0x000000280f06723e */ /* 0x000fe200000010ff */
[----:B------:R-:W-:Y:S01]  /*41b0*/  FADD.FTZ R43, R43, R44 ;  /* 0x0000002c2b2b7221 */ /* 0x000fe20000010000 */
[----:B-1----:R-:W-:Y:S01]  /*41c0*/  F2FP.BF16.PACK_AB R7, R2, R3 ;  /* 0x000000030207723e */ /* 0x002fe200000010ff */
[----:B------:R-:W-:Y:S02]  /*41d0*/  MUFU.EX2 R146, R146 ;  /* 0x0000009200927308 */ /* 0x000fe40000000800 */
[----:B------:R-:W-:-:S04]  /*41e0*/  FADD.FTZ R40, R40, R43 ;  /* 0x0000002b28287221 */ /* 0x000fc80000010000 */
[C---:B----4-:R-:W-:Y:S02]  /*41f0*/  HMMA.16816.F32.BF16 R84, R4.reuse, R16, R84 ;  /* 0x000000100454723c */ /* 0x050fe40000041854 */
[----:B------:R-:W1:Y:S06]  /*4200*/  MUFU.EX2 R145, R145 ;  /* 0x0000009100917308 */ /* 0x000e6c0000000800 */
[C---:B------:R-:W-:Y:S01]  /*4210*/  HMMA.16816.F32.BF16 R88, R4.reuse, R18, R88 ;  /* 0x000000120458723c */ /* 0x040fe20000041858 */
[----:B------:R-:W3:Y:S01]  /*4220*/  LDSM.16.MT88.4 R16, [R200+0x3900] ;  /* 0x00390000c810783b */ /* 0x000ee20000004200 */
[----:B------:R-:W-:Y:S06]  /*4230*/  MUFU.EX2 R147, R147 ;  /* 0x0000009300937308 */ /* 0x000fec0000000800 */
[C---:B------:R-:W-:Y:S02]  /*4240*/  HMMA.16816.F32.BF16 R92, R4.reuse, R8, R92 ;  /* 0x00000008045c723c */ /* 0x040fe4000004185c */
[----:B------:R-:W4:Y:S06]  /*4250*/  MUFU.EX2 R164, R164 ;  /* 0x000000a400a47308 */ /* 0x000f2c0000000800 */
[C---:B------:R-:W-:Y:S01]  /*4260*/  HMMA.16816.F32.BF16 R96, R4.reuse, R10, R96 ;  /* 0x0000000a0460723c */ /* 0x040fe20000041860 */
[----:B------:R-:W1:Y:S01]  /*4270*/  LDSM.16.MT88.4 R8, [R200+0x1100] ;  /* 0x00110000c808783b */ /* 0x000e620000004200 */
[----:B------:R-:W-:Y:S06]  /*4280*/  MUFU.EX2 R155, R155 ;  /* 0x0000009b009b7308 */ /* 0x000fec0000000800 */
[C---:B------:R-:W-:Y:S02]  /*4290*/  HMMA.16816.F32.BF16 R112, R4.reuse, R28, R112 ;  /* 0x0000001c0470723c */ /* 0x040fe40000041870 */
[----:B------:R-:W1:Y:S06]  /*42a0*/  MUFU.EX2 R166, R166 ;  /* 0x000000a600a67308 */ /* 0x000e6c0000000800 */
[C---:B------:R-:W-:Y:S01]  /*42b0*/  HMMA.16816.F32.BF16 R108, R4.reuse, R30, R108 ;  /* 0x0000001e046c723c */ /* 0x040fe2000004186c */
[----:B------:R-:W-:Y:S01]  /*42c0*/  LDSM.16.MT88.4 R28, [R204+0x1100] ;  /* 0x00110000cc1c783b */ /* 0x000fe20000004200 */
[----:B------:R-:W-:Y:S06]  /*42d0*/  MUFU.EX2 R181, R181 ;  /* 0x000000b500b57308 */ /* 0x000fec0000000800 */
[C---:B------:R-:W-:Y:S02]  /*42e0*/  HMMA.16816.F32.BF16 R68, R4.reuse, R24, R68 ;  /* 0x000000180444723c */ /* 0x040fe40000041844 */
[----:B------:R-:W1:Y:S06]  /*42f0*/  MUFU.EX2 R184, R184 ;  /* 0x000000b800b87308 */ /* 0x000e6c0000000800 */
[C---:B------:R-:W-:Y:S01]  /*4300*/  HMMA.16816.F32.BF16 R72, R4.reuse, R26, R72 ;  /* 0x0000001a0448723c */ /* 0x040fe20000041848 */
[----:B------:R-:W1:Y:S01]  /*4310*/  LDSM.16.MT88.4 R24, [R202+0x1100] ;  /* 0x00110000ca18783b */ /* 0x000e620000004200 */
[----:B------:R-:W-:Y:S06]  /*4320*/  MUFU.EX2 R165, R165 ;  /* 0x000000a500a57308 */ /* 0x000fec0000000800 */
[C---:B-----5:R-:W-:Y:S02]  /*4330*/  HMMA.16816.F32.BF16 R76, R4.reuse, R20, R76 ;  /* 0x00000014044c723c */ /* 0x060fe4000004184c */
[----:B------:R-:W5:Y:S06]  /*4340*/  MUFU.EX2 R186, R186 ;  /* 0x000000ba00ba7308 */ /* 0x000f6c0000000800 */
[C---:B------:R-:W-:Y:S01]  /*4350*/  HMMA.16816.F32.BF16 R80, R4.reuse, R22, R80 ;  /* 0x000000160450723c */ /* 0x040fe20000041850 */
[----:B------:R-:W-:Y:S01]  /*4360*/  LDSM.16.MT88.4 R20, [R201+0x1100] ;  /* 0x00110000c914783b */ /* 0x000fe20000004200 */
        /* <DEDUP_REMOVED lines=11> */
[C---:B---3--:R-:W-:Y:S02]  /*4420*/  HMMA.16816.F32.BF16 R60, R4.reuse, R16, R60 ;  /* 0x00000010043c723c */ /* 0x048fe4000004183c */
[----:B------:R-:W3:Y:S06]  /*4430*/  MUFU.EX2 R152, R152 ;  /* 0x0000009800987308 */ /* 0x000eec0000000800 */
[----:B------:R-:W-:Y:S01]  /*4440*/  HMMA.16816.F32.BF16 R64, R4, R18, R64 ;  /* 0x000000120440723c */ /* 0x000fe20000041840 */
[----:B------:R-:W2:Y:S01]  /*4450*/  LDSM.16.MT88.4 R16, [R204+0x4100] ;  /* 0x00410000cc10783b */ /* 0x000ea20000004200 */
[----:B------:R-:W-:Y:S05]  /*4460*/  MUFU.EX2 R133, R133 ;  /* 0x0000008500857308 */ /* 0x000fea0000000800 */
[----:B------:R-:W-:-:S02]  /*4470*/  F2FP.BF16.PACK_AB R4, R118, R117 ;  /* 0x000000757604723e */ /* 0x000fc400000010ff */
[----:B------:R-:W-:Y:S01]  /*4480*/  F2FP.BF16.PACK_AB R6, R119, R120 ;  /* 0x000000787706723e */ /* 0x000fe200000010ff */
[----:B------:R-:W2:Y:S01]  /*4490*/  MUFU.EX2 R216, R216 ;  /* 0x000000d800d87308 */ /* 0x000ea20000000800 */
[----:B------:R-:W-:Y:S02]  /*44a0*/  F2FP.BF16.PACK_AB R5, R122, R121 ;  /* 0x000000797a05723e */ /* 0x000fe400000010ff */
[----:B------:R-:W-:-:S05]  /*44b0*/  F2FP.BF16.PACK_AB R7, R132, R129 ;  /* 0x000000818407723e */ /* 0x000fca00000010ff */
[----:B------:R-:W-:Y:S02]  /*44c0*/  MUFU.EX2 R131, R131 ;  /* 0x0000008300837308 */ /* 0x000fe40000000800 */
[C---:B-1----:R-:W-:Y:S06]  /*44d0*/  HMMA.16816.F32.BF16 R84, R4.reuse, R8, R84 ;  /* 0x000000080454723c */ /* 0x042fec0000041854 */
[----:B------:R-:W1:Y:S02]  /*44e0*/  MUFU.EX2 R134, R134 ;  /* 0x0000008600867308 */ /* 0x000e640000000800 */
[C---:B------:R-:W-:Y:S01]  /*44f0*/  HMMA.16816.F32.BF16 R88, R4.reuse, R10, R88 ;  /* 0x0000000a0458723c */ /* 0x040fe20000041858 */
[----:B------:R-:W1:Y:S05]  /*4500*/  LDSM.16.MT88.4 R8, [R200+0x4100] ;  /* 0x00410000c808783b */ /* 0x000e6a0000004200 */
[----:B------:R-:W-:Y:S02]  /*4510*/  MUFU.EX2 R217, R217 ;  /* 0x000000d900d97308 */ /* 0x000fe40000000800 */
[C---:B------:R-:W-:Y:S08]  /*4520*/  HMMA.16816.F32.BF16 R68, R4.reuse, R24, R68 ;  /* 0x000000180444723c */ /* 0x040ff00000041844 */
[C---:B--2---:R-:W-:Y:S08]  /*4530*/  HMMA.16816.F32.BF16 R92, R4.reuse, R16, R92 ;  /* 0x00000010045c723c */ /* 0x044ff0000004185c */
[C---:B------:R-:W-:Y:S01]  /*4540*/  HMMA.16816.F32.BF16 R96, R4.reuse, R18, R96 ;  /* 0x000000120460723c */ /* 0x040fe20000041860 */
[----:B------:R-:W2:Y:S07]  /*4550*/  LDSM.16.MT88.4 R16, [R200+0x1900] ;  /* 0x00190000c810783b */ /* 0x000eae0000004200 */
[C---:B------:R-:W-:Y:S01]  /*4560*/  HMMA.16816.F32.BF16 R72, R4.reuse, R26, R72 ;  /* 0x0000001a0448723c */ /* 0x040fe20000041848 */
[----:B------:R-:W-:Y:S07]  /*4570*/  LDSM.16.MT88.4 R24, [R202+0x1900] ;  /* 0x00190000ca18783b */ /* 0x000fee0000004200 */
[C---:B------:R-:W-:Y:S08]  /*4580*/  HMMA.16816.F32.BF16 R100, R4.reuse, R36, R100 ;  /* 0x000000240464723c */ /* 0x040ff00000041864 */
[C---:B-1----:R-:W-:Y:S08]  /*4590*/  HMMA.16816.F32.BF16 R60, R4.reuse, R8, R60 ;  /* 0x00000008043c723c */ /* 0x042ff0000004183c */
[C---:B------:R-:W-:Y:S01]  /*45a0*/  HMMA.16816.F32.BF16 R64, R4.reuse, R10, R64 ;  /* 0x0000000a0440723c */ /* 0x040fe20000041840 */
[----:B------:R-:W1:Y:S07]  /*45b0*/  LDSM.16.MT88.4 R8, [R204+0x4900] ;  /* 0x00490000cc08783b */ /* 0x000e6e0000004200 */
[C---:B------:R-:W-:Y:S01]  /*45c0*/  HMMA.16816.F32.BF16 R104, R4.reuse, R38, R104 ;  /* 0x000000260468723c */ /* 0x040fe20000041868 */
[----:B------:R-:W1:Y:S07]  /*45d0*/  LDSM.16.MT88.4 R36, [R202+0x4900] ;  /* 0x00490000ca24783b */ /* 0x000e6e0000004200 */
[C---:B------:R-:W-:Y:S08]  /*45e0*/  HMMA.16816.F32.BF16 R112, R4.reuse, R28, R112 ;  /* 0x0000001c0470723c */ /* 0x040ff00000041870 */
[C---:B------:R-:W-:Y:S01]  /*45f0*/  HMMA.16816.F32.BF16 R108, R4.reuse, R30, R108 ;  /* 0x0000001e046c723c */ /* 0x040fe2000004186c */
[----:B------:R-:W1:Y:S07]  /*4600*/  LDSM.16.MT88.4 R28, [R204+0x1900] ;  /* 0x00190000cc1c783b */ /* 0x000e6e0000004200 */
[C---:B------:R-:W-:Y:S08]  /*4610*/  HMMA.16816.F32.BF16 R76, R4.reuse, R20, R76 ;  /* 0x00000014044c723c */ /* 0x040ff0000004184c */
[C---:B------:R-:W-:Y:S01]  /*4620*/  HMMA.16816.F32.BF16 R80, R4.reuse, R22, R80 ;  /* 0x000000160450723c */ /* 0x040fe20000041850 */
[----:B------:R-:W1:Y:S07]  /*4630*/  LDSM.16.MT88.4 R20, [R201+0x1900] ;  /* 0x00190000c914783b */ /* 0x000e6e0000004200 */
[C---:B------:R-:W-:Y:S08]  /*4640*/  HMMA.16816.F32.BF16 R52, R4.reuse, R32, R52 ;  /* 0x000000200434723c */ /* 0x040ff00000041834 */
[----:B------:R-:W-:Y:S01]  /*4650*/  HMMA.16816.F32.BF16 R56, R4, R34, R56 ;  /* 0x000000220438723c */ /* 0x000fe20000041838 */
[----:B------:R-:W3:Y:S06]  /*4660*/  LDSM.16.MT88.4 R32, [R201+0x4900] ;  /* 0x00490000c920783b */ /* 0x000eec0000004200 */
[----:B------:R-:W-:-:S02]  /*4670*/  F2FP.BF16.PACK_AB R4, R144, R139 ;  /* 0x0000008b9004723e */ /* 0x000fc400000010ff */
[----:B------:R-:W-:Y:S02]  /*4680*/  F2FP.BF16.PACK_AB R6, R145, R146 ;  /* 0x000000929106723e */ /* 0x000fe400000010ff */
[----:B----4-:R-:W-:Y:S02]  /*4690*/  F2FP.BF16.PACK_AB R5, R164, R147 ;  /* 0x00000093a405723e */ /* 0x010fe400000010ff */
[----:B------:R-:W-:-:S07]  /*46a0*/  F2FP.BF16.PACK_AB R7, R166, R155 ;  /* 0x0000009ba607723e */ /* 0x000fce00000010ff */
[C---:B--2---:R-:W-:Y:S08]  /*46b0*/  HMMA.16816.F32.BF16 R84, R4.reuse, R16, R84 ;  /* 0x000000100454723c */ /* 0x044ff00000041854 */
[C---:B------:R-:W-:Y:S01]  /*46c0*/  HMMA.16816.F32.BF16 R88, R4.reuse, R18, R88 ;  /* 0x000000120458723c */ /* 0x040fe20000041858 */
[----:B------:R-:W2:Y:S07]  /*46d0*/  LDSM.16.MT88.4 R16, [R200+0x4900] ;  /* 0x00490000c810783b */ /* 0x000eae0000004200 */
[C---:B-1----:R-:W-:Y:S08]  /*46e0*/  HMMA.16816.F32.BF16 R92, R4.reuse, R8, R92 ;  /* 0x00000008045c723c */ /* 0x042ff0000004185c */
[C---:B------:R-:W-:Y:S01]  /*46f0*/  HMMA.16816.F32.BF16 R96, R4.reuse, R10, R96 ;  /* 0x0000000a0460723c */ /* 0x040fe20000041860 */
[----:B------:R-:W1:Y:S07]  /*4700*/  LDSM.16.MT88.4 R8, [R200+0x2100] ;  /* 0x00210000c808783b */ /* 0x000e6e0000004200 */
[C---:B------:R-:W-:Y:S08]  /*4710*/  HMMA.16816.F32.BF16 R68, R4.reuse, R24, R68 ;  /* 0x000000180444723c */ /* 0x040ff00000041844 */
[C---:B------:R-:W-:Y:S01]  /*4720*/  HMMA.16816.F32.BF16 R72, R4.reuse, R26, R72 ;  /* 0x0000001a0448723c */ /* 0x040fe20000041848 */
[----:B------:R-:W4:Y:S07]  /*4730*/  LDSM.16.MT88.4 R24, [R202+0x2100] ;  /* 0x00210000ca18783b */ /* 0x000f2e0000004200 */
[C---:B------:R-:W-:Y:S08]  /*4740*/  HMMA.16816.F32.BF16 R100, R4.reuse, R36, R100 ;  /* 0x000000240464723c */ /* 0x040ff00000041864 */
        /* <DEDUP_REMOVED lines=8> */
[C---:B---3--:R-:W-:Y:S08]  /*47d0*/  HMMA.16816.F32.BF16 R52, R4.reuse, R32, R52 ;  /* 0x000000200434723c */ /* 0x048ff00000041834 */
[C---:B------:R-:W-:Y:S01]  /*47e0*/  HMMA.16816.F32.BF16 R56, R4.reuse, R34, R56 ;  /* 0x000000220438723c */ /* 0x040fe20000041838 */
[----:B------:R-:W-:Y:S07]  /*47f0*/  LDSM.16.MT88.4 R32, [R201+0x5100] ;  /* 0x00510000c920783b */ /* 0x000fee0000004200 */
[C---:B--2---:R-:W-:Y:S08]  /*4800*/  HMMA.16816.F32.BF16 R60, R4.reuse, R16, R60 ;  /* 0x00000010043c723c */ /* 0x044ff0000004183c */
[----:B------:R-:W-:Y:S01]  /*4810*/  HMMA.16816.F32.BF16 R64, R4, R18, R64 ;  /* 0x000000120440723c */ /* 0x000fe20000041840 */
[----:B------:R-:W2:Y:S06]  /*4820*/  LDSM.16.MT88.4 R16, [R204+0x5100] ;  /* 0x00510000cc10783b */ /* 0x000eac0000004200 */
[----:B------:R-:W-:-:S02]  /*4830*/  F2FP.BF16.PACK_AB R4, R184, R181 ;  /* 0x000000b5b804723e */ /* 0x000fc400000010ff */
[----:B-----5:R-:W-:Y:S02]  /*4840*/  F2FP.BF16.PACK_AB R6, R186, R165 ;  /* 0x000000a5ba06723e */ /* 0x020fe400000010ff */
[----:B------:R-:W-:Y:S02]  /*4850*/  F2FP.BF16.PACK_AB R5, R180, R153 ;  /* 0x00000099b405723e */ /* 0x000fe400000010ff */
[----:B------:R-:W-:-:S07]  /*4860*/  F2FP.BF16.PACK_AB R7, R167, R154 ;  /* 0x0000009aa707723e */ /* 0x000fce00000010ff */
[C---:B-1----:R-:W-:Y:S08]  /*4870*/  HMMA.16816.F32.BF16 R84, R4.reuse, R8, R84 ;  /* 0x000000080454723c */ /* 0x042ff00000041854 */
[C---:B------:R-:W-:Y:S01]  /*4880*/  HMMA.16816.F32.BF16 R88, R4.reuse, R10, R88 ;  /* 0x0000000a0458723c */ /* 0x040fe20000041858 */
[----:B------:R-:W1:Y:S07]  /*4890*/  LDSM.16.MT88.4 R8, [R200+0x5100] ;  /* 0x00510000c808783b */ /* 0x000e6e0000004200 */
[C---:B----4-:R-:W-:Y:S08]  /*48a0*/  HMMA.16816.F32.BF16 R68, R4.reuse, R24, R68 ;  /* 0x000000180444723c */ /* 0x050ff00000041844 */
[C---:B------:R-:W-:Y:S01]  /*48b0*/  HMMA.16816.F32.BF16 R72, R4.reuse, R26, R72 ;  /* 0x0000001a0448723c */ /* 0x040fe20000041848 */
[----:B------:R-:W3:Y:S07]  /*48c0*/  LDSM.16.MT88.4 R24, [R202+0x2900] ;  /* 0x00290000ca18783b */ /* 0x000eee0000004200 */
[C---:B------:R-:W-:Y:S07]  /*48d0*/  HMMA.16816.F32.BF16 R100, R4.reuse, R36, R100 ;  /* 0x000000240464723c */ /* 0x040fee0000041864 */
[----:B------:R-:W-:Y:S01]  /*48e0*/  FFMA.FTZ R36, R130, c[0x0][0x2d0], -R123 ;  /* 0x0000b40082247a23 */ /* 0x000fe2000001087b */
[C---:B------:R-:W-:Y:S05]  /*48f0*/  HMMA.16816.F32.BF16 R112, R4.reuse, R28, R112 ;  /* 0x0000001c0470723c */ /* 0x040fea0000041870 */
[----:B------:R-:W4:Y:S03]  /*4900*/  MUFU.EX2 R36, R36 ;  /* 0x0000002400247308 */ /* 0x000f260000000800 */
[C---:B------:R-:W-:Y:S01]  /*4910*/  HMMA.16816.F32.BF16 R108, R4.reuse, R30, R108 ;  /* 0x0000001e046c723c */ /* 0x040fe2000004186c */
[----:B------:R-:W-:Y:S07]  /*4920*/  LDSM.16.MT88.4 R28, [R204+0x2900] ;  /* 0x00290000cc1c783b */ /* 0x000fee0000004200 */
[C---:B------:R-:W-:Y:S08]  /*4930*/  HMMA.16816.F32.BF16 R76, R4.reuse, R20, R76 ;  /* 0x00000014044c723c */ /* 0x040ff0000004184c */
[C---:B------:R-:W-:Y:S01]  /*4940*/  HMMA.16816.F32.BF16 R80, R4.reuse, R22, R80 ;  /* 0x000000160450723c */ /* 0x040fe20000041850 */
[----:B------:R-:W5:Y:S07]  /*4950*/  LDSM.16.MT88.4 R20, [R201+0x2900] ;  /* 0x00290000c914783b */ /* 0x000f6e0000004200 */
[C---:B--2---:R-:W-:Y:S08]  /*4960*/  HMMA.16816.F32.BF16 R92, R4.reuse, R16, R92 ;  /* 0x00000010045c723c */ /* 0x044ff0000004185c */
[C---:B------:R-:W-:Y:S01]  /*4970*/  HMMA.16816.F32.BF16 R96, R4.reuse, R18, R96 ;  /* 0x000000120460723c */ /* 0x040fe20000041860 */
[----:B------:R-:W2:Y:S07]  /*4980*/  LDSM.16.MT88.4 R16, [R200+0x2900] ;  /* 0x00290000c810783b */ /* 0x000eae0000004200 */
[C---:B------:R-:W-:Y:S08]  /*4990*/  HMMA.16816.F32.BF16 R104, R4.reuse, R38, R104 ;  /* 0x000000260468723c */ /* 0x040ff00000041868 */
[C---:B------:R-:W-:Y:S08]  /*49a0*/  HMMA.16816.F32.BF16 R52, R4.reuse, R32, R52 ;  /* 0x000000200434723c */ /* 0x040ff00000041834 */
[C---:B------:R-:W-:Y:S08]  /*49b0*/  HMMA.16816.F32.BF16 R56, R4.reuse, R34, R56 ;  /* 0x000000220438723c */ /* 0x040ff00000041838 */
[C---:B-1----:R-:W-:Y:S08]  /*49c0*/  HMMA.16816.F32.BF16 R60, R4.reuse, R8, R60 ;  /* 0x00000008043c723c */ /* 0x042ff0000004183c */
[----:B------:R-:W-:Y:S01]  /*49d0*/  HMMA.16816.F32.BF16 R64, R4, R10, R64 ;  /* 0x0000000a0440723c */ /* 0x000fe20000041840 */
[----:B------:R-:W1:Y:S06]  /*49e0*/  LDSM.16.MT88.4 R8, [R204+0x5900] ;  /* 0x00590000cc08783b */ /* 0x000e6c0000004200 */
[----:B------:R-:W-:-:S02]  /*49f0*/  F2FP.BF16.PACK_AB R4, R152, R137 ;  /* 0x000000899804723e */ /* 0x000fc400000010ff */
[----:B------:R-:W-:Y:S02]  /*4a00*/  F2FP.BF16.PACK_AB R6, R216, R133 ;  /* 0x00000085d806723e */ /* 0x000fe400000010ff */
[----:B------:R-:W-:Y:S02]  /*4a10*/  F2FP.BF16.PACK_AB R5, R134, R131 ;  /* 0x000000838605723e */ /* 0x000fe400000010ff */
[----:B----4-:R-:W-:-:S07]  /*4a20*/  F2FP.BF16.PACK_AB R7, R217, R36 ;  /* 0x00000024d907723e */ /* 0x010fce00000010ff */
[C---:B---3--:R-:W-:Y:S07]  /*4a30*/  HMMA.16816.F32.BF16 R68, R4.reuse, R24, R68 ;  /* 0x000000180444723c */ /* 0x048fee0000041844 */
[----:B------:R-:W-:Y:S01]  /*4a40*/  FADD.FTZ R24, R42, R47 ;  /* 0x0000002f2a187221 */ /* 0x000fe20000010000 */
[----:B-----5:R-:W-:Y:S03]  /*4a50*/  HMMA.16816.F32.BF16 R76, R4, R20, R76 ;  /* 0x00000014044c723c */ /* 0x020fe6000004184c */
[----:B------:R-:W-:-:S04]  /*4a60*/  FADD.FTZ R24, R41, R24 ;  /* 0x0000001829187221 */ /* 0x000fc80000010000 */
[----:B------:R-:W-:Y:S01]  /*4a70*/  FADD.FTZ R3, R3, R24 ;  /* 0x0000001803037221 */ /* 0x000fe20000010000 */
[C---:B------:R-:W-:Y:S01]  /*4a80*/  HMMA.16816.F32.BF16 R80, R4.reuse, R22, R80 ;  /* 0x000000160450723c */ /* 0x040fe20000041850 */
[----:B------:R-:W-:Y:S01]  /*4a90*/  FADD.FTZ R24, R15, R40 ;  /* 0x000000280f187221 */ /* 0x000fe20000010000 */
[----:B------:R-:W3:Y:S01]  /*4aa0*/  LDSM.16.MT88.4 R20, [R202+0x5900] ;  /* 0x00590000ca14783b */ /* 0x000ee20000004200 */
[----:B------:R-:W-:Y:S02]  /*4ab0*/  FADD.FTZ R2, R2, R3 ;  /* 0x0000000302027221 */ /* 0x000fe40000010000 */
[----:B------:R-:W-:Y:S02]  /*4ac0*/  FADD.FTZ R3, R117, R24 ;  /* 0x0000001875037221 */ /* 0x000fe40000010000 */
[----:B------:R-:W-:Y:S01]  /*4ad0*/  FADD.FTZ R121, R121, R2 ;  /* 0x0000000279797221 */ /* 0x000fe20000010000 */
[----:B--2---:R-:W-:Y:S01]  /*4ae0*/  HMMA.16816.F32.BF16 R84, R4, R16, R84 ;  /* 0x000000100454723c */ /* 0x004fe20000041854 */
[----:B------:R-:W-:-:S02]  /*4af0*/  FADD.FTZ R3, R118, R3 ;  /* 0x0000000376037221 */ /* 0x000fc40000010000 */
[----:B------:R-:W-:Y:S02]  /*4b00*/  FADD.FTZ R122, R122, R121 ;  /* 0x000000797a7a7221 */ /* 0x000fe40000010000 */
[----:B------:R-:W-:Y:S02]  /*4b10*/  FADD.FTZ R2, R120, R3 ;  /* 0x0000000378027221 */ /* 0x000fe40000010000 */
[----:B------:R-:W-:Y:S01]  /*4b20*/  FADD.FTZ R129, R129, R122 ;  /* 0x0000007a81817221 */ /* 0x000fe20000010000 */
[----:B------:R-:W-:Y:S01]  /*4b30*/  HMMA.16816.F32.BF16 R88, R4, R18, R88 ;  /* 0x000000120458723c */ /* 0x000fe20000041858 */
[----:B------:R-:W-:Y:S01]  /*4b40*/  FADD.FTZ R2, R119, R2 ;  /* 0x0000000277027221 */ /* 0x000fe20000010000 */
[----:B------:R-:W2:Y:S01]  /*4b50*/  LDSM.16.MT88.4 R16, [R201+0x5900] ;  /* 0x00590000c910783b */ /* 0x000ea20000004200 */
[----:B------:R-:W-:Y:S02]  /*4b60*/  FADD.FTZ R132, R132, R129 ;  /* 0x0000008184847221 */ /* 0x000fe40000010000 */
[----:B------:R-:W-:-:S02]  /*4b70*/  FADD.FTZ R3, R139, R2 ;  /* 0x000000028b037221 */ /* 0x000fc40000010000 */
[----:B------:R-:W-:Y:S01]  /*4b80*/  FADD.FTZ R147, R147, R132 ;  /* 0x0000008493937221 */ /* 0x000fe20000010000 */
[C---:B-1----:R-:W-:Y:S01]  /*4b90*/  HMMA.16816.F32.BF16 R92, R4.reuse, R8, R92 ;  /* 0x00000008045c723c */ /* 0x042fe2000004185c */
[----:B------:R-:W-:Y:S02]  /*4ba0*/  FADD.FTZ R3, R144, R3 ;  /* 0x0000000390037221 */ /* 0x000fe40000010000 */
[----:B------:R-:W-:Y:S02]  /*4bb0*/  FADD.FTZ R164, R164, R147 ;  /* 0x00000093a4a47221 */ /* 0x000fe40000010000 */
[----:B------:R-:W-:Y:S02]  /*4bc0*/  FADD.FTZ R2, R146, R3 ;  /* 0x0000000392027221 */ /* 0x000fe40000010000 */
[----:B------:R-:W-:Y:S01]  /*4bd0*/  FADD.FTZ R155, R155, R164 ;  /* 0x000000a49b9b7221 */ /* 0x000fe20000010000 */
[----:B------:R-:W-:Y:S01]  /*4be0*/  HMMA.16816.F32.BF16 R96, R4, R10, R96 ;  /* 0x0000000a0460723c */ /* 0x000fe20000041860 */
[----:B------:R-:W1:Y:S01]  /*4bf0*/  LDSM.16.MT88.4 R8, [R200+0x5900] ;  /* 0x00590000c808783b */ /* 0x000e620000004200 */
[----:B------:R-:W-:-:S02]  /*4c00*/  FADD.FTZ R2, R145, R2 ;  /* 0x0000000291027221 */ /* 0x000fc40000010000 */
[----:B------:R-:W-:Y:S02]  /*4c10*/  FADD.FTZ R166, R166, R155 ;  /* 0x0000009ba6a67221 */ /* 0x000fe40000010000 */
[----:B------:R-:W-:Y:S02]  /*4c20*/  FADD.FTZ R181, R181, R2 ;  /* 0x00000002b5b57221 */ /* 0x000fe40000010000 */
[----:B------:R-:W-:Y:S01]  /*4c30*/  FADD.FTZ R3, R153, R166 ;  /* 0x000000a699037221 */ /* 0x000fe20000010000 */
[C---:B------:R-:W-:Y:S01]  /*4c40*/  HMMA.16816.F32.BF16 R112, R4.reuse, R28, R112 ;  /* 0x0000001c0470723c */ /* 0x040fe20000041870 */
[----:B------:R-:W-:Y:S02]  /*4c50*/  FADD.FTZ R184, R184, R181 ;  /* 0x000000b5b8b87221 */ /* 0x000fe40000010000 */
[----:B------:R-:W-:Y:S02]  /*4c60*/  FADD.FTZ R3, R180, R3 ;  /* 0x00000003b4037221 */ /* 0x000fe40000010000 */
[----:B------:R-:W-:Y:S01]  /*4c70*/  FADD.FTZ R165, R165, R184 ;  /* 0x000000b8a5a57221 */ /* 0x000fe20000010000 */
[----:B------:R-:W-:Y:S01]  /*4c80*/  IADD3 R184, R14, -0x2, RZ ;  /* 0xfffffffe0eb87810 */ /* 0x000fe20007ffe0ff */
[----:B------:R-:W-:Y:S01]  /*4c90*/  FADD.FTZ R2, R154, R3 ;  /* 0x000000039a027221 */ /* 0x000fe20000010000 */
[----:B------:R-:W-:Y:S01]  /*4ca0*/  HMMA.16816.F32.BF16 R108, R4, R30, R108 ;  /* 0x0000001e046c723c */ /* 0x000fe2000004186c */
[----:B------:R-:W-:-:S02]  /*4cb0*/  FADD.FTZ R186, R186, R165 ;  /* 0x000000a5baba7221 */ /* 0x000fc40000010000 */
[----:B------:R-:W-:Y:S02]  /*4cc0*/  FADD.FTZ R2, R167, R2 ;  /* 0x00000002a7027221 */ /* 0x000fe40000010000 */
[----:B------:R-:W-:Y:S02]  /*4cd0*/  FADD.FTZ R137, R137, R186 ;  /* 0x000000ba89897221 */ /* 0x000fe40000010000 */
[----:B------:R-:W-:Y:S01]  /*4ce0*/  FADD.FTZ R131, R131, R2 ;  /* 0x0000000283837221 */ /* 0x000fe20000010000 */
[----:B------:R-:W-:Y:S01]  /*4cf0*/  HMMA.16816.F32.BF16 R72, R4, R26, R72 ;  /* 0x0000001a0448723c */ /* 0x000fe20000041848 */
[----:B------:R-:W-:-:S04]  /*4d00*/  @P4 IMAD.HI.U32 R2, R13, c[0x0][0x2c8], RZ ;  /* 0x0000b2000d024a27 */ /* 0x000fc800078e00ff */
[----:B------:R-:W-:Y:S01]  /*4d10*/  FADD.FTZ R152, R152, R137 ;  /* 0x0000008998987221 */ /* 0x000fe20000010000 */
[----:B------:R-:W-:Y:S01]  /*4d20*/  @P4 SHF.R.U32.HI R13, RZ, c[0x0][0x2cc], R2 ;  /* 0x0000b300ff0d4a19 */ /* 0x000fe20000011602 */
[----:B------:R-:W-:Y:S01]  /*4d30*/  FADD.FTZ R131, R134, R131 ;  /* 0x0000008386837221 */ /* 0x000fe20000010000 */
[C---:B---3--:R-:W-:Y:S01]  /*4d40*/  HMMA.16816.F32.BF16 R100, R4.reuse, R20, R100 ;  /* 0x000000140464723c */ /* 0x048fe20000041864 */
[----:B------:R-:W-:Y:S01]  /*4d50*/  FADD.FTZ R133, R133, R152 ;  /* 0x0000009885857221 */ /* 0x000fe20000010000 */
[----:B------:R-:W-:Y:S01]  /*4d60*/  IADD3 R13, R13, UR13, RZ ;  /* 0x0000000d0d0d7c10 */ /* 0x000fe2000fffe0ff */
[----:B------:R-:W-:Y:S02]  /*4d70*/  FADD.FTZ R36, R36, R131 ;  /* 0x0000008324247221 */ /* 0x000fe40000010000 */
[----:B------:R-:W-:Y:S01]  /*4d80*/  FADD.FTZ R216, R216, R133 ;  /* 0x00000085d8d87221 */ /* 0x000fe20000010000 */
[----:B------:R-:W-:Y:S01]  /*4d90*/  IADD3 R3, R13, c[0x0][0x328], RZ ;  /* 0x0000ca000d037a10 */ /* 0x000fe20007ffe0ff */
[----:B------:R-:W-:Y:S01]  /*4da0*/  FADD.FTZ R217, R217, R36 ;  /* 0x00000024d9d97221 */ /* 0x000fe20000010000 */
[C---:B------:R-:W-:Y:S08]  /*4db0*/  HMMA.16816.F32.BF16 R104, R4.reuse, R22, R104 ;  /* 0x000000160468723c */ /* 0x040ff00000041868 */
[C---:B--2---:R-:W-:Y:S08]  /*4dc0*/  HMMA.16816.F32.BF16 R52, R4.reuse, R16, R52 ;  /* 0x000000100434723c */ /* 0x044ff00000041834 */
[C---:B------:R-:W-:Y:S08]  /*4dd0*/  HMMA.16816.F32.BF16 R56, R4.reuse, R18, R56 ;  /* 0x000000120438723c */ /* 0x040ff00000041838 */
[C---:B-1----:R-:W-:Y:S08]  /*4de0*/  HMMA.16816.F32.BF16 R60, R4.reuse, R8, R60 ;  /* 0x00000008043c723c */ /* 0x042ff0000004183c */
[----:B------:R-:W-:Y:S01]  /*4df0*/  HMMA.16816.F32.BF16 R64, R4, R10, R64 ;  /* 0x0000000a0440723c */ /* 0x000fe20000041840 */
[----:B------:R-:W-:Y:S07]  /*4e00*/  @!P3 BRA `(.L_x_169) ;  /* 0x000000f00000b947 */ /* 0x000fee0003800000 */
[C---:B------:R-:W-:Y:S01]  /*4e10*/  ISETP.GT.AND P0, PT, R13.reuse, RZ, PT ;  /* 0x000000ff0d00720c */ /* 0x040fe20003f04270 */
[----:B------:R-:W-:Y:S01]  /*4e20*/  IMAD.MOV.U32 R2, RZ, RZ, c[0x0][0x32c] ;  /* 0x0000cb00ff027624 */ /* 0x000fe200078e00ff */
[----:B------:R-:W-:-:S11]  /*4e30*/  IADD3 R5, R13, -0x1, RZ ;  /* 0xffffffff0d057810 */ /* 0x000fd60007ffe0ff */
[----:B------:R-:W-:Y:S05]  /*4e40*/  @P0 BRA `(.L_x_170) ;  /* 0x0000006000000947 */ /* 0x000fea0003800000 */
[----:B------:R-:W-:Y:S01]  /*4e50*/  ISETP.NE.AND P0, PT, R2, 0x1, PT ;  /* 0x000000010200780c */ /* 0x000fe20003f05270 */
[----:B------:R-:W-:-:S12]  /*4e60*/  IMAD.MOV R13, RZ, RZ, -R13 ;  /* 0x000000ffff0d7224 */ /* 0x000fd800078e0a0d */
[----:B------:R-:W-:-:S05]  /*4e70*/  @P0 IMAD.HI.U32 R4, R13, c[0x0][0x330], RZ ;  /* 0x0000cc000d040a27 */ /* 0x000fca00078e00ff */
[----:B------:R-:W-:-:S04]  /*4e80*/  @P0 SHF.R.U32.HI R13, RZ, c[0x0][0x334], R4 ;  /* 0x0000cd00ff0d0a19 */ /* 0x000fc80000011604 */
[----:B------:R-:W-:Y:S01]  /*4e90*/  LOP3.LUT R5, RZ, R13, RZ, 0x33, !PT ;  /* 0x0000000dff057212 */ /* 0x000fe200078e33ff */
[----:B------:R-:W-:Y:S05]  /*4ea0*/  BRA `(.L_x_171) ;  /* 0x0000003000007947 */ /* 0x000fea0003800000 */
.L_x_170:
[----:B------:R-:W-:-:S13]  /*4eb0*/  ISETP.NE.AND P0, PT, R2, 0x1, PT ;  /* 0x000000010200780c */ /* 0x000fda0003f05270 */
[----:B------:R-:W-:-:S05]  /*4ec0*/  @P0 IMAD.HI.U32 R4, R5, c[0x0][0x330], RZ ;  /* 0x0000cc0005040a27 */ /* 0x000fca00078e00ff */
[----:B------:R-:W-:-:S05]  /*4ed0*/  @P0 SHF.R.U32.HI R5, RZ, c[0x0][0x334], R4 ;  /* 0x0000cd00ff050a19 */ /* 0x000fca0000011604 */
.L_x_171:
[----:B------:R-:W-:-:S05]  /*4ee0*/  IMAD R2, R5, R2, c[0x0][0x32c] ;  /* 0x0000cb0005027624 */ /* 0x000fca00078e0202 */
[----:B------:R-:W-:-:S05]  /*4ef0*/  IMNMX R3, R3, R2, PT ;  /* 0x0000000203037217 */ /* 0x000fca0003800200 */
.L_x_169:
[----:B------:R-:W-:-:S05]  /*4f00*/  IMAD.HI R3, R3, 0x2aaaaaab, RZ ;  /* 0x2aaaaaab03037827 */ /* 0x000fca00078e02ff */
[----:B------:R-:W-:-:S04]  /*4f10*/  SHF.R.U32.HI R2, RZ, 0x1f, R3 ;  /* 0x0000001fff027819 */ /* 0x000fc80000011603 */
[----:B------:R-:W-:-:S04]  /*4f20*/  LEA.HI.SX32 R2, R3, R2, 0x1c ;  /* 0x0000000203027211 */ /* 0x000fc800078fe2ff */
[----:B------:R-:W-:-:S04]  /*4f30*/  IMNMX R183, R207, R2, !PT ;  /* 0x00000002cfb77217 */ /* 0x000fc80007800200 */
[----:B------:R-:W-:-:S13]  /*4f40*/  ISETP.GE.AND P0, PT, R184, R183, PT ;  /* 0x000000b7b800720c */ /* 0x000fda0003f06270 */
[----:B------:R-:W-:Y:S05]  /*4f50*/  @!P0 BRA `(.L_x_172) ;  /* 0x00003d0000008947 */ /* 0x000fea0003800000 */
[----:B------:R-:W-:Y:S01]  /*4f60*/  @P4 IMAD.HI.U32 R180, R209, c[0x0][0x2c8], RZ ;  /* 0x0000b200d1b44a27 */ /* 0x000fe200078e00ff */
[----:B------:R-:W-:Y:S02]  /*4f70*/  MOV R2, R12 ;  /* 0x0000000c00027202 */ /* 0x000fe40000000f00 */
[----:B------:R-:W-:Y:S01]  /*4f80*/  MOV R3, R0 ;  /* 0x0000000000037202 */ /* 0x000fe20000000f00 */
[----:B------:R-:W-:Y:S01]  /*4f90*/  IMAD.MOV.U32 R186, RZ, RZ, R184 ;  /* 0x000000ffffba7224 */ /* 0x000fe200078e00b8 */
[----:B------:R-:W-:Y:S01]  /*4fa0*/  @P4 SHF.R.U32.HI R180, RZ, c[0x0][0x2cc], R180 ;  /* 0x0000b300ffb44a19 */ /* 0x000fe200000116b4 */
[----:B------:R-:W-:Y:S01]  /*4fb0*/  IMAD.MOV.U32 R181, RZ, RZ, c[0x0][0x1e4] ;  /* 0x00007900ffb57624 */ /* 0x000fe200078e00ff */
[----:B------:R-:W-:Y:S02]  /*4fc0*/  MOV R182, c[0x0][0x1e0] ;  /* 0x0000780000b67a02 */ /* 0x000fe40000000f00 */
.L_x_181:
[----:B------:R-:W-:Y:S04]  /*4fd0*/  DEPBAR.LE SB0, 0x0 ;  /* 0x000080000000791a */ /* 0x000fe80000000000 */
[----:B------:R-:W-:Y:S01]  /*4fe0*/  BAR.SYNC.DEFER_BLOCKING 0x0 ;  /* 0x0000000000007b1d */ /* 0x000fe20000010000 */
[----:B------:R-:W-:Y:S11]  /*4ff0*/  ISETP.GT.AND P2, PT, R207, R186, PT ;  /* 0x000000bacf00720c */ /* 0x000ff60003f44270 */
[----:B------:R-:W-:Y:S02]  /*5000*/  @!UPT UIADD3 URZ, URZ, URZ, URZ ;  /* 0x0000003f3f3ff290 */ /* 0x000fe4000fffe03f */
[----:B------:R-:W-:Y:S01]  /*5010*/  @!P2 SHF.R.S32.HI R165, RZ, 0x1f, R186 ;  /* 0x0000001fffa5a819 */ /* 0x000fe200000114ba */
[C---:B------:R-:W-:Y:S04]  /*5020*/  @!P2 IMAD.WIDE.U32 R166, R186.reuse, c[0x0][0x208], RZ ;  /* 0x00008200baa6aa25 */ /* 0x040fe800078e00ff */
[----:B------:R-:W-:Y:S02]  /*5030*/  @!P2 IMAD R165, R165, c[0x0][0x208], RZ ;  /* 0x00008200a5a5aa24 */ /* 0x000fe400078e02ff */
[----:B------:R-:W-:Y:S02]  /*5040*/  @!P2 IMAD.MOV.U32 R184, RZ, RZ, R218 ;  /* 0x000000ffffb8a224 */ /* 0x000fe400078e00da */
[----:B------:R-:W-:Y:S01]  /*5050*/  @!P2 IMAD R165, R186, c[0x0][0x20c], R165 ;  /* 0x00008300baa5aa24 */ /* 0x000fe200078e02a5 */
[----:B------:R-:W1:Y:S01]  /*5060*/  LDSM.16.M88.4 R116, [R206+0x8100] ;  /* 0x00810000ce74783b */ /* 0x000e620000000200 */
[----:B------:R-:W-:Y:S02]  /*5070*/  @!P2 IMAD.MOV.U32 R185, RZ, RZ, R221 ;  /* 0x000000ffffb9a224 */ /* 0x000fe400078e00dd */
[----:B------:R-:W-:Y:S02]  /*5080*/  @!P2 IMAD.IADD R0, R167, 0x1, R165 ;  /* 0x00000001a700a824 */ /* 0x000fe400078e02a5 */
[----:B------:R-:W2:Y:S01]  /*5090*/  LDSM.16.M88.4 R120, [R206+0x8900] ;  /* 0x00890000ce78783b */ /* 0x000ea20000000200 */
[----:B------:R-:W-:Y:S04]  /*50a0*/  @!P2 IMAD.WIDE.U32 R184, R166, 0x60, R184 ;  /* 0x00000060a6b8a825 */ /* 0x000fe800078e00b8 */
[----:B------:R-:W3:Y:S01]  /*50b0*/  LDSM.16.M88.4 R128, [R206+0x9100] ;  /* 0x00910000ce80783b */ /* 0x000ee20000000200 */
[----:B------:R-:W-:Y:S02]  /*50c0*/  @!P2 IMAD R0, R0, 0x60, RZ ;  /* 0x000000600000a824 */ /* 0x000fe400078e02ff */
[----:B------:R-:W-:Y:S02]  /*50d0*/  @!P2 IMAD.SHL.U32 R166, R184, 0x2, RZ ;  /* 0x00000002b8a6a824 */ /* 0x000fe400078e00ff */
[----:B------:R-:W4:Y:S01]  /*50e0*/  LDSM.16.M88.4 R132, [R206+0x9900] ;  /* 0x00990000ce84783b */ /* 0x000f220000000200 */
[----:B------:R-:W-:Y:S02]  /*50f0*/  @!P2 IMAD.IADD R0, R185, 0x1, R0 ;  /* 0x00000001b900a824 */ /* 0x000fe400078e0200 */
[----:B------:R-:W-:Y:S02]  /*5100*/  @!P2 IADD3 R164, P1, R166, 0x80, RZ ;  /* 0x00000080a6a4a810 */ /* 0x000fe40007f3e0ff */
[----:B------:R-:W5:Y:S01]  /*5110*/  LDSM.16.M88.4 R136, [R206+0xa100] ;  /* 0x00a10000ce88783b */ /* 0x000f620000000200 */
[----:B------:R-:W-:Y:S02]  /*5120*/  @!P2 SHF.L.U64.HI R0, R184, 0x1, R0 ;  /* 0x00000001b800a819 */ /* 0x000fe40000010200 */
[----:B------:R-:W-:Y:S02]  /*5130*/  @!P2 IADD3 R164, P0, R164, c[0x0][0x1f8], RZ ;  /* 0x00007e00a4a4aa10 */ /* 0x000fe40007f1e0ff */
[----:B------:R-:W-:Y:S02]  /*5140*/  LDSM.16.M88.4 R144, [R195] ;  /* 0x00000000c390783b */ /* 0x000fe40000000200 */
[----:B------:R-:W-:Y:S02]  /*5150*/  @!P2 IADD3.X R165, RZ, c[0x0][0x1fc], R0, P0, P1 ;  /* 0x00007f00ffa5aa10 */ /* 0x000fe400007e2400 */
[----:B------:R-:W-:Y:S04]  /*5160*/  @!P2 IADD3 R166, P0, R166, c[0x0][0x1f8], RZ ;  /* 0x00007e00a6a6aa10 */ /* 0x000fe80007f1e0ff */
[----:B------:R-:W-:Y:S02]  /*5170*/  @!P2 IADD3.X R167, R0, c[0x0][0x1fc], RZ, P0, !PT ;  /* 0x00007f0000a7aa10 */ /* 0x000fe400007fe4ff */
[----:B------:R-:W-:Y:S04]  /*5180*/  @!P2 IADD3 R184, P1, R166, UR9, RZ ;  /* 0x00000009a6b8ac10 */ /* 0x000fe8000ff3e0ff */
[----:B------:R-:W-:Y:S01]  /*5190*/  @!P2 IADD3.X R185, R167, UR12, RZ, P1, !PT ;  /* 0x0000000ca7b9ac10 */ /* 0x000fe20008ffe4ff */
[C---:B-1----:R-:W-:Y:S03]  /*51a0*/  HMMA.16816.F32.BF16 R4, R124.reuse, R116, RZ ;  /* 0x000000747c04723c */ /* 0x042fe600000418ff */
[----:B------:R-:W-:Y:S04]  /*51b0*/  @!P2 IADD3 R222, P0, R184, UR9, RZ ;  /* 0x00000009b8deac10 */ /* 0x000fe8000ff1e0ff */
[----:B------:R-:W-:Y:S01]  /*51c0*/  @!P2 IADD3.X R223, R185, UR12, RZ, P0, !PT ;  /* 0x0000000cb9dfac10 */ /* 0x000fe200087fe4ff */
[C---:B------:R-:W-:Y:S01]  /*51d0*/  HMMA.16816.F32.BF16 R8, R124.reuse, R118, RZ ;  /* 0x000000767c08723c */ /* 0x040fe200000418ff */
[----:B------:R-:W1:Y:S07]  /*51e0*/  LDSM.16.M88.4 R116, [R206+0xa900] ;  /* 0x00a90000ce74783b */ /* 0x000e6e0000000200 */
[C---:B--2---:R-:W-:Y:S08]  /*51f0*/  HMMA.16816.F32.BF16 R12, R124.reuse, R120, RZ ;  /* 0x000000787c0c723c */ /* 0x044ff000000418ff */
[C---:B------:R-:W-:Y:S01]  /*5200*/  HMMA.16816.F32.BF16 R16, R124.reuse, R122, RZ ;  /* 0x0000007a7c10723c */ /* 0x040fe200000418ff */
[----:B------:R-:W2:Y:S07]  /*5210*/  LDSM.16.M88.4 R120, [R205] ;  /* 0x00000000cd78783b */ /* 0x000eae0000000200 */
[C---:B---3--:R-:W-:Y:S08]  /*5220*/  HMMA.16816.F32.BF16 R20, R124.reuse, R128, RZ ;  /* 0x000000807c14723c */ /* 0x048ff000000418ff */
[C---:B------:R-:W-:Y:S01]  /*5230*/  HMMA.16816.F32.BF16 R24, R124.reuse, R130, RZ ;  /* 0x000000827c18723c */ /* 0x040fe200000418ff */
[----:B------:R-:W3:Y:S07]  /*5240*/  LDSM.16.M88.4 R128, [R199] ;  /* 0x00000000c780783b */ /* 0x000eee0000000200 */
[C---:B----4-:R-:W-:Y:S08]  /*5250*/  HMMA.16816.F32.BF16 R28, R124.reuse, R132, RZ ;  /* 0x000000847c1c723c */ /* 0x050ff000000418ff */
[C---:B------:R-:W-:Y:S01]  /*5260*/  HMMA.16816.F32.BF16 R32, R124.reuse, R134, RZ ;  /* 0x000000867c20723c */ /* 0x040fe200000418ff */
[----:B------:R-:W-:Y:S07]  /*5270*/  LDSM.16.M88.4 R132, [R197] ;  /* 0x00000000c584783b */ /* 0x000fee0000000200 */
[C---:B-----5:R-:W-:Y:S08]  /*5280*/  HMMA.16816.F32.BF16 R36, R124.reuse, R136, RZ ;  /* 0x000000887c24723c */ /* 0x060ff000000418ff */
[C---:B------:R-:W-:Y:S01]  /*5290*/  HMMA.16816.F32.BF16 R40, R124.reuse, R138, RZ ;  /* 0x0000008a7c28723c */ /* 0x040fe200000418ff */
[----:B------:R-:W-:Y:S07]  /*52a0*/  LDSM.16.M88.4 R136, [R196] ;  /* 0x00000000c488783b */ /* 0x000fee0000000200 */
[C---:B-1----:R-:W-:Y:S08]  /*52b0*/  HMMA.16816.F32.BF16 R44, R124.reuse, R116, RZ ;  /* 0x000000747c2c723c */ /* 0x042ff000000418ff */
[----:B------:R-:W-:Y:S01]  /*52c0*/  HMMA.16816.F32.BF16 R48, R124, R118, RZ ;  /* 0x000000767c30723c */ /* 0x000fe200000418ff */
[----:B------:R-:W1:Y:S05]  /*52d0*/  LDSM.16.M88.4 R116, [R198] ;  /* 0x00000000c674783b */ /* 0x000e6a0000000200 */
[----:B------:R-:W-:Y:S01]  /*52e0*/  @!PT LDS RZ, [RZ] ;  /* 0x00000000fffff984 */ /* 0x000fe20000000800 */
[----:B------:R-:W-:Y:S01]  /*52f0*/  @!PT LDS RZ, [RZ] ;  /* 0x00000000fffff984 */ /* 0x000fe20000000800 */
[----:B------:R-:W-:Y:S01]  /*5300*/  @!PT LDS RZ, [RZ] ;  /* 0x00000000fffff984 */ /* 0x000fe20000000800 */
[----:B------:R4:W-:Y:S02]  /*5310*/  @!P2 LDGSTS.E.BYPASS.LTC128B.128 [R208+0x100], [R166.64], !P6 ;  /* 0x00100000a6d0afae */ /* 0x0009e4000f101d4a */
[C---:B--2---:R-:W-:Y:S03]  /*5320*/  HMMA.16816.F32.BF16 R4, R140.reuse, R120, R4 ;  /* 0x000000788c04723c */ /* 0x044fe60000041804 */
[----:B------:R4:W-:Y:S05]  /*5330*/  @!P2 LDGSTS.E.BYPASS.LTC128B.128 [R208+0x3100], [R164.64], !P5 ;  /* 0x03100000a4d0afae */ /* 0x0009ea000e901d4a */
[C---:B------:R-:W-:Y:S01]  /*5340*/  HMMA.16816.F32.BF16 R8, R140.reuse, R122, R8 ;  /* 0x0000007a8c08723c */ /* 0x040fe20000041808 */
[----:B------:R2:W-:Y:S05]  /*5350*/  @!P2 LDGSTS.E.BYPASS.LTC128B.128 [R208+0x1100], [R184.64], !P6 ;  /* 0x01100000b8d0afae */ /* 0x0005ea000f101d4a */
[----:B------:R2:W-:Y:S02]  /*5360*/  @!P2 LDGSTS.E.BYPASS.LTC128B.128 [R208+0x4100], [R184.64+0x80], !P5 ;  /* 0x04100080b8d0afae */ /* 0x0005e4000e901d4a */
[C---:B---3--:R-:W-:Y:S03]  /*5370*/  HMMA.16816.F32.BF16 R12, R140.reuse, R128, R12 ;  /* 0x000000808c0c723c */ /* 0x048fe6000004180c */
[----:B------:R3:W-:Y:S05]  /*5380*/  @!P2 LDGSTS.E.BYPASS.LTC128B.128 [R208+0x2100], [R222.64], !P6 ;  /* 0x02100000ded0afae */ /* 0x0007ea000f101d4a */
[C---:B------:R-:W-:Y:S01]  /*5390*/  HMMA.16816.F32.BF16 R16, R140.reuse, R130, R16 ;  /* 0x000000828c10723c */ /* 0x040fe20000041810 */
[----:B------:R3:W-:Y:S02]  /*53a0*/  @!P2 LDGSTS.E.BYPASS.LTC128B.128 [R208+0x5100], [R222.64+0x80], !P5 ;  /* 0x05100080ded0afae */ /* 0x0007e4000e901d4a */
[C---:B------:R-:W-:Y:S03]  /*53b0*/  ISETP.GT.AND P2, PT, R186.reuse, R207, PT ;  /* 0x000000cfba00720c */ /* 0x040fe60003f44270 */
[----:B------:R-:W5:Y:S02]  /*53c0*/  LDSM.16.M88.4 R120, [R203+0x8100] ;  /* 0x00810000cb78783b */ /* 0x000f640000000200 */
[C---:B-1----:R-:W-:Y:S03]  /*53d0*/  HMMA.16816.F32.BF16 R20, R140.reuse, R116, R20 ;  /* 0x000000748c14723c */ /* 0x042fe60000041814 */
[----:B------:R-:W0:Y:S05]  /*53e0*/  LDGDEPBAR ;  /* 0x00000000000079af */ /* 0x000e2a0000000000 */
[----:B------:R-:W1:Y:S01]  /*53f0*/  LDSM.16.M88.4 R152, [R203+0x8900] ;  /* 0x00890000cb98783b */ /* 0x000e620000000200 */
[C---:B------:R-:W-:Y:S04]  /*5400*/  HMMA.16816.F32.BF16 R24, R140.reuse, R118, R24 ;  /* 0x000000768c18723c */ /* 0x040fe80000041818 */
[----:B------:R-:W1:Y:S01]  /*5410*/  LDSM.16.M88.4 R128, [R203+0x9100] ;  /* 0x00910000cb80783b */ /* 0x000e620000000200 */
[----:B------:R-:W-:Y:S03]  /*5420*/  @P2 IADD3 R0, R186, -0x1, RZ ;  /* 0xffffffffba002810 */ /* 0x000fe60007ffe0ff */
[C---:B------:R-:W-:Y:S01]  /*5430*/  HMMA.16816.F32.BF16 R28, R140.reuse, R132, R28 ;  /* 0x000000848c1c723c */ /* 0x040fe2000004181c */
[----:B------:R-:W1:Y:S05]  /*5440*/  LDSM.16.M88.4 R116, [R203+0x9900] ;  /* 0x00990000cb74783b */ /* 0x000e6a0000000200 */
[----:B----4-:R-:W-:Y:S02]  /*5450*/  LDSM.16.M88.4 R164, [R206+0xb900] ;  /* 0x00b90000cea4783b */ /* 0x010fe40000000200 */
[C---:B------:R-:W-:Y:S03]  /*5460*/  HMMA.16816.F32.BF16 R32, R140.reuse, R134, R32 ;  /* 0x000000868c20723c */ /* 0x040fe60000041820 */
[----:B------:R-:W4:Y:S05]  /*5470*/  LDSM.16.M88.4 R132, [R203+0xa100] ;  /* 0x00a10000cb84783b */ /* 0x000f2a0000000200 */
[C---:B------:R-:W-:Y:S08]  /*5480*/  HMMA.16816.F32.BF16 R36, R140.reuse, R136, R36 ;  /* 0x000000888c24723c */ /* 0x040ff00000041824 */
[C---:B------:R-:W-:Y:S01]  /*5490*/  HMMA.16816.F32.BF16 R40, R140.reuse, R138, R40 ;  /* 0x0000008a8c28723c */ /* 0x040fe20000041828 */
[----:B------:R-:W-:Y:S07]  /*54a0*/  LDSM.16.M88.4 R136, [R194] ;  /* 0x00000000c288783b */ /* 0x000fee0000000200 */
[C---:B------:R-:W-:Y:S08]  /*54b0*/  HMMA.16816.F32.BF16 R44, R140.reuse, R144, R44 ;  /* 0x000000908c2c723c */ /* 0x040ff0000004182c */
[----:B------:R-:W-:Y:S01]  /*54c0*/  HMMA.16816.F32.BF16 R48, R140, R146, R48 ;  /* 0x000000928c30723c */ /* 0x000fe20000041830 */
[----:B------:R-:W-:Y:S07]  /*54d0*/  LDSM.16.M88.4 R144, [R194+0x1800] ;  /* 0x00180000c290783b */ /* 0x000fee0000000200 */
[C---:B-----5:R-:W-:Y:S08]  /*54e0*/  HMMA.16816.F32.BF16 R4, R148.reuse, R120, R4 ;  /* 0x000000789404723c */ /* 0x060ff00000041804 */
[C---:B------:R-:W-:Y:S01]  /*54f0*/  HMMA.16816.F32.BF16 R8, R148.reuse, R122, R8 ;  /* 0x0000007a9408723c */ /* 0x040fe20000041808 */
[----:B------:R-:W5:Y:S07]  /*5500*/  LDSM.16.M88.4 R120, [R203+0xa900] ;  /* 0x00a90000cb78783b */ /* 0x000f6e0000000200 */
[C---:B-1----:R-:W-:Y:S08]  /*5510*/  HMMA.16816.F32.BF16 R12, R148.reuse, R152, R12 ;  /* 0x00000098940c723c */ /* 0x042ff0000004180c */
[C---:B------:R-:W-:Y:S01]  /*5520*/  HMMA.16816.F32.BF16 R16, R148.reuse, R154, R16 ;  /* 0x0000009a9410723c */ /* 0x040fe20000041810 */
[----:B------:R-:W-:Y:S07]  /*5530*/  LDSM.16.M88.4 R152, [R206+0xb100] ;  /* 0x00b10000ce98783b */ /* 0x000fee0000000200 */
[C---:B------:R-:W-:Y:S08]  /*5540*/  HMMA.16816.F32.BF16 R20, R148.reuse, R128, R20 ;  /* 0x000000809414723c */ /* 0x040ff00000041814 */
[C---:B------:R-:W-:Y:S01]  /*5550*/  HMMA.16816.F32.BF16 R24, R148.reuse, R130, R24 ;  /* 0x000000829418723c */ /* 0x040fe20000041818 */
[----:B------:R-:W1:Y:S07]  /*5560*/  LDSM.16.M88.4 R128, [R194+0x800] ;  /* 0x00080000c280783b */ /* 0x000e6e0000000200 */
[C---:B------:R-:W-:Y:S08]  /*5570*/  HMMA.16816.F32.BF16 R28, R148.reuse, R116, R28 ;  /* 0x00000074941c723c */ /* 0x040ff0000004181c */
[C---:B------:R-:W-:Y:S01]  /*5580*/  HMMA.16816.F32.BF16 R32, R148.reuse, R118, R32 ;  /* 0x000000769420723c */ /* 0x040fe20000041820 */
[----:B------:R-:W1:Y:S07]  /*5590*/  LDSM.16.M88.4 R116, [R194+0x1000] ;  /* 0x00100000c274783b */ /* 0x000e6e0000000200 */
[C---:B----4-:R-:W-:Y:S08]  /*55a0*/  HMMA.16816.F32.BF16 R36, R148.reuse, R132, R36 ;  /* 0x000000849424723c */ /* 0x050ff00000041824 */
[C---:B------:R-:W-:Y:S01]  /*55b0*/  HMMA.16816.F32.BF16 R40, R148.reuse, R134, R40 ;  /* 0x000000869428723c */ /* 0x040fe20000041828 */
[----:B------:R-:W4:Y:S07]  /*55c0*/  LDSM.16.M88.4 R132, [R194+0x2000] ;  /* 0x00200000c284783b */ /* 0x000f2e0000000200 */
[C---:B-----5:R-:W-:Y:S08]  /*55d0*/  HMMA.16816.F32.BF16 R44, R148.reuse, R120, R44 ;  /* 0x00000078942c723c */ /* 0x060ff0000004182c */
[----:B------:R-:W-:Y:S01]  /*55e0*/  HMMA.16816.F32.BF16 R48, R148, R122, R48 ;  /* 0x0000007a9430723c */ /* 0x000fe20000041830 */
[----:B------:R-:W5:Y:S07]  /*55f0*/  LDSM.16.M88.4 R120, [R194+0x2800] ;  /* 0x00280000c278783b */ /* 0x000f6e0000000200 */
[C---:B------:R-:W-:Y:S08]  /*5600*/  HMMA.16816.F32.BF16 R4, R156.reuse, R136, R4 ;  /* 0x000000889c04723c */ /* 0x040ff00000041804 */
[C---:B------:R-:W-:Y:S01]  /*5610*/  HMMA.16816.F32.BF16 R8, R156.reuse, R138, R8 ;  /* 0x0000008a9c08723c */ /* 0x040fe20000041808 */
[----:B------:R-:W2:Y:S07]  /*5620*/  LDSM.16.M88.4 R136, [R206+0xc100] ;  /* 0x00c10000ce88783b */ /* 0x000eae0000000200 */
        /* <DEDUP_REMOVED lines=11> */
[----:B------:R-:W-:Y:S07]  /*56e0*/  LDSM.16.M88.4 R132, [R192] ;  /* 0x00000000c084783b */ /* 0x000fee0000000200 */
[C---:B-----5:R-:W-:Y:S08]  /*56f0*/  HMMA.16816.F32.BF16 R44, R156.reuse, R120, R44 ;  /* 0x000000789c2c723c */ /* 0x060ff0000004182c */
[----:B------:R-:W-:Y:S01]  /*5700*/  HMMA.16816.F32.BF16 R48, R156, R122, R48 ;  /* 0x0000007a9c30723c */ /* 0x000fe20000041830 */
[----:B------:R-:W4:Y:S07]  /*5710*/  LDSM.16.M88.4 R120, [R193] ;  /* 0x00000000c178783b */ /* 0x000f2e0000000200 */
[C---:B------:R-:W-:Y:S08]  /*5720*/  HMMA.16816.F32.BF16 R4, R160.reuse, R152, R4 ;  /* 0x00000098a004723c */ /* 0x040ff00000041804 */
[C---:B------:R-:W-:Y:S01]  /*5730*/  HMMA.16816.F32.BF16 R8, R160.reuse, R154, R8 ;  /* 0x0000009aa008723c */ /* 0x040fe20000041808 */
[----:B------:R-:W5:Y:S07]  /*5740*/  LDSM.16.M88.4 R152, [R191] ;  /* 0x00000000bf98783b */ /* 0x000f6e0000000200 */
[C---:B------:R-:W-:Y:S08]  /*5750*/  HMMA.16816.F32.BF16 R12, R160.reuse, R164, R12 ;  /* 0x000000a4a00c723c */ /* 0x040ff0000004180c */
[C---:B------:R-:W-:Y:S01]  /*5760*/  HMMA.16816.F32.BF16 R16, R160.reuse, R166, R16 ;  /* 0x000000a6a010723c */ /* 0x040fe20000041810 */
[----:B------:R-:W-:Y:S07]  /*5770*/  LDSM.16.M88.4 R164, [R194+0x3000] ;  /* 0x00300000c2a4783b */ /* 0x000fee0000000200 */
[C---:B--2---:R-:W-:Y:S08]  /*5780*/  HMMA.16816.F32.BF16 R20, R160.reuse, R136, R20 ;  /* 0x00000088a014723c */ /* 0x044ff00000041814 */
[C---:B------:R-:W-:Y:S01]  /*5790*/  HMMA.16816.F32.BF16 R24, R160.reuse, R138, R24 ;  /* 0x0000008aa018723c */ /* 0x040fe20000041818 */
[----:B------:R-:W2:Y:S07]  /*57a0*/  LDSM.16.M88.4 R136, [R190] ;  /* 0x00000000be88783b */ /* 0x000eae0000000200 */
[C---:B-1----:R-:W-:Y:S08]  /*57b0*/  HMMA.16816.F32.BF16 R28, R160.reuse, R116, R28 ;  /* 0x00000074a01c723c */ /* 0x042ff0000004181c */
[C---:B------:R-:W-:Y:S01]  /*57c0*/  HMMA.16816.F32.BF16 R32, R160.reuse, R118, R32 ;  /* 0x00000076a020723c */ /* 0x040fe20000041820 */
[----:B------:R-:W1:Y:S07]  /*57d0*/  LDSM.16.M88.4 R116, [R189] ;  /* 0x00000000bd74783b */ /* 0x000e6e0000000200 */
[C---:B------:R-:W-:Y:S08]  /*57e0*/  HMMA.16816.F32.BF16 R36, R160.reuse, R128, R36 ;  /* 0x00000080a024723c */ /* 0x040ff00000041824 */
[C---:B------:R-:W-:Y:S01]  /*57f0*/  HMMA.16816.F32.BF16 R40, R160.reuse, R130, R40 ;  /* 0x00000082a028723c */ /* 0x040fe20000041828 */
[----:B------:R-:W1:Y:S07]  /*5800*/  LDSM.16.M88.4 R128, [R188] ;  /* 0x00000000bc80783b */ /* 0x000e6e0000000200 */
[C---:B------:R-:W-:Y:S08]  /*5810*/  HMMA.16816.F32.BF16 R44, R160.reuse, R144, R44 ;  /* 0x00000090a02c723c */ /* 0x040ff0000004182c */
[----:B------:R-:W-:Y:S01]  /*5820*/  HMMA.16816.F32.BF16 R48, R160, R146, R48 ;  /* 0x00000092a030723c */ /* 0x000fe20000041830 */
[----:B------:R-:W-:Y:S07]  /*5830*/  LDSM.16.M88.4 R144, [R203+0xc100] ;  /* 0x00c10000cb90783b */ /* 0x000fee0000000200 */
[C---:B----4-:R-:W-:Y:S08]  /*5840*/  HMMA.16816.F32.BF16 R4, R168.reuse, R120, R4 ;  /* 0x00000078a804723c */ /* 0x050ff00000041804 */
[C---:B------:R-:W-:Y:S01]  /*5850*/  HMMA.16816.F32.BF16 R8, R168.reuse, R122, R8 ;  /* 0x0000007aa808723c */ /* 0x040fe20000041808 */
[----:B------:R-:W4:Y:S07]  /*5860*/  LDSM.16.M88.4 R120, [R203+0xb100] ;  /* 0x00b10000cb78783b */ /* 0x000f2e0000000200 */
[C---:B------:R-:W-:Y:S08]  /*5870*/  HMMA.16816.F32.BF16 R12, R168.reuse, R132, R12 ;  /* 0x00000084a80c723c */ /* 0x040ff0000004180c */
[C---:B------:R-:W-:Y:S01]  /*5880*/  HMMA.16816.F32.BF16 R16, R168.reuse, R134, R16 ;  /* 0x00000086a810723c */ /* 0x040fe20000041810 */
[----:B------:R-:W3:Y:S07]  /*5890*/  LDSM.16.M88.4 R132, [R203+0xb900] ;  /* 0x00b90000cb84783b */ /* 0x000eee0000000200 */
[C---:B-----5:R-:W-:Y:S08]  /*58a0*/  HMMA.16816.F32.BF16 R20, R168.reuse, R152, R20 ;  /* 0x00000098a814723c */ /* 0x060ff00000041814 */
        /* <DEDUP_REMOVED lines=8> */
[C---:B------:R-:W-:Y:S08]  /*5930*/  HMMA.16816.F32.BF16 R44, R168.reuse, R128, R44 ;  /* 0x00000080a82c723c */ /* 0x040ff0000004182c */
[----:B------:R-:W-:Y:S01]  /*5940*/  HMMA.16816.F32.BF16 R48, R168, R130, R48 ;  /* 0x00000082a830723c */ /* 0x000fe20000041830 */
[----:B------:R-:W5:Y:S07]  /*5950*/  LDSM.16.M88.4 R128, [R194+0x3800] ;  /* 0x00380000c280783b */ /* 0x000f6e0000000200 */
[C---:B----4-:R-:W-:Y:S08]  /*5960*/  HMMA.16816.F32.BF16 R4, R172.reuse, R120, R4 ;  /* 0x00000078ac04723c */ /* 0x050ff00000041804 */
[C---:B------:R-:W-:Y:S01]  /*5970*/  HMMA.16816.F32.BF16 R8, R172.reuse, R122, R8 ;  /* 0x0000007aac08723c */ /* 0x040fe20000041808 */
[----:B------:R-:W4:Y:S07]  /*5980*/  LDSM.16.M88.4 R120, [R194+0x4000] ;  /* 0x00400000c278783b */ /* 0x000f2e0000000200 */
[C---:B---3--:R-:W-:Y:S08]  /*5990*/  HMMA.16816.F32.BF16 R12, R172.reuse, R132, R12 ;  /* 0x00000084ac0c723c */ /* 0x048ff0000004180c */
[C---:B------:R-:W-:Y:S08]  /*59a0*/  HMMA.16816.F32.BF16 R16, R172.reuse, R134, R16 ;  /* 0x00000086ac10723c */ /* 0x040ff00000041810 */
[C---:B------:R-:W-:Y:S08]  /*59b0*/  HMMA.16816.F32.BF16 R20, R172.reuse, R144, R20 ;  /* 0x00000090ac14723c */ /* 0x040ff00000041814 */
[C---:B------:R-:W-:Y:S08]  /*59c0*/  HMMA.16816.F32.BF16 R24, R172.reuse, R146, R24 ;  /* 0x00000092ac18723c */ /* 0x040ff00000041818 */
[C---:B--2---:R-:W-:Y:S08]  /*59d0*/  HMMA.16816.F32.BF16 R28, R172.reuse, R136, R28 ;  /* 0x00000088ac1c723c */ /* 0x044ff0000004181c */
[C---:B------:R-:W-:Y:S08]  /*59e0*/  HMMA.16816.F32.BF16 R32, R172.reuse, R138, R32 ;  /* 0x0000008aac20723c */ /* 0x040ff00000041820 */
[C---:B-1----:R-:W-:Y:S08]  /*59f0*/  HMMA.16816.F32.BF16 R36, R172.reuse, R116, R36 ;  /* 0x00000074ac24723c */ /* 0x042ff00000041824 */
[C---:B------:R-:W-:Y:S01]  /*5a00*/  HMMA.16816.F32.BF16 R40, R172.reuse, R118, R40 ;  /* 0x00000076ac28723c */ /* 0x040fe20000041828 */
[----:B------:R-:W1:Y:S07]  /*5a10*/  LDSM.16.M88.4 R116, [R194+0x4800] ;  /* 0x00480000c274783b */ /* 0x000e6e0000000200 */
[C---:B------:R-:W-:Y:S08]  /*5a20*/  HMMA.16816.F32.BF16 R44, R172.reuse, R152, R44 ;  /* 0x00000098ac2c723c */ /* 0x040ff0000004182c */
[----:B------:R-:W-:Y:S08]  /*5a30*/  HMMA.16816.F32.BF16 R48, R172, R154, R48 ;  /* 0x0000009aac30723c */ /* 0x000ff00000041830 */
[C---:B------:R-:W-:Y:S07]  /*5a40*/  HMMA.16816.F32.BF16 R4, R176.reuse, R164, R4 ;  /* 0x000000a4b004723c */ /* 0x040fee0000041804 */
[----:B------:R-:W-:Y:S01]  /*5a50*/  @P2 IMAD.MOV.U32 R164, RZ, RZ, R210 ;  /* 0x000000ffffa42224 */ /* 0x000fe200078e00d2 */
[C---:B------:R-:W-:Y:S04]  /*5a60*/  HMMA.16816.F32.BF16 R8, R176.reuse, R166, R8 ;  /* 0x000000a6b008723c */ /* 0x040fe80000041808 */
[----:B------:R-:W-:Y:S03]  /*5a70*/  @P2 SHF.R.S32.HI R165, RZ, 0x1f, R0 ;  /* 0x0000001fffa52819 */ /* 0x000fe60000011400 */
[C---:B------:R-:W-:Y:S01]  /*5a80*/  @P2 IMAD.WIDE.U32 R166, R0.reuse, c[0x0][0x1e0], RZ ;  /* 0x0000780000a62a25 */ /* 0x040fe200078e00ff */
[C---:B-----5:R-:W-:Y:S04]  /*5a90*/  HMMA.16816.F32.BF16 R12, R176.reuse, R128, R12 ;  /* 0x00000080b00c723c */ /* 0x060fe8000004180c */
[----:B------:R-:W-:Y:S04]  /*5aa0*/  @P2 IMAD R165, R165, c[0x0][0x1e0], RZ ;  /* 0x00007800a5a52a24 */ /* 0x000fe800078e02ff */
[C---:B------:R-:W-:Y:S01]  /*5ab0*/  HMMA.16816.F32.BF16 R16, R176.reuse, R130, R16 ;  /* 0x00000082b010723c */ /* 0x040fe20000041810 */
[----:B------:R-:W2:Y:S03]  /*5ac0*/  LDSM.16.M88.4 R128, [R194+0x5000] ;  /* 0x00500000c280783b */ /* 0x000ea60000000200 */
[----:B------:R-:W-:Y:S04]  /*5ad0*/  @P2 IMAD R165, R0, c[0x0][0x1e4], R165 ;  /* 0x0000790000a52a24 */ /* 0x000fe800078e02a5 */
[C---:B----4-:R-:W-:Y:S04]  /*5ae0*/  HMMA.16816.F32.BF16 R20, R176.reuse, R120, R20 ;  /* 0x00000078b014723c */ /* 0x050fe80000041814 */
[----:B------:R-:W-:Y:S02]  /*5af0*/  @P2 IMAD.IADD R0, R167, 0x1, R165 ;  /* 0x00000001a7002824 */ /* 0x000fe400078e02a5 */
[----:B------:R-:W-:Y:S02]  /*5b00*/  @P2 IMAD.MOV.U32 R165, RZ, RZ, R213 ;  /* 0x000000ffffa52224 */ /* 0x000fe400078e00d5 */
[C---:B------:R-:W-:Y:S01]  /*5b10*/  HMMA.16816.F32.BF16 R24, R176.reuse, R122, R24 ;  /* 0x0000007ab018723c */ /* 0x040fe20000041818 */
[----:B------:R-:W3:Y:S01]  /*5b20*/  LDSM.16.M88.4 R120, [R194+0x5800] ;  /* 0x00580000c278783b */ /* 0x000ee20000000200 */
[----:B------:R-:W-:Y:S04]  /*5b30*/  DEPBAR.LE SB0, 0x0 ;  /* 0x000080000000791a */ /* 0x000fe80000000000 */
[----:B------:R-:W-:Y:S01]  /*5b40*/  BAR.SYNC.DEFER_BLOCKING 0x0 ;  /* 0x0000000000007b1d */ /* 0x000fe20000010000 */
[----:B------:R-:W-:Y:S01]  /*5b50*/  @P2 IMAD.WIDE.U32 R164, R166, 0x60, R164 ;  /* 0x00000060a6a42825 */ /* 0x000fe200078e00a4 */
[C---:B-1----:R-:W-:Y:S05]  /*5b60*/  HMMA.16816.F32.BF16 R28, R176.reuse, R116, R28 ;  /* 0x00000074b01c723c */ /* 0x042fea000004181c */
[----:B------:R-:W-:Y:S01]  /*5b70*/  @P2 IMAD R0, R0, 0x60, RZ ;  /* 0x0000006000002824 */ /* 0x000fe200078e02ff */
[----:B------:R-:W-:Y:S02]  /*5b80*/  @P2 SHF.L.U64.HI R166, R182, 0x6, R181 ;  /* 0x00000006b6a62819 */ /* 0x000fe400000102b5 */
[C---:B------:R-:W-:Y:S04]  /*5b90*/  HMMA.16816.F32.BF16 R32, R176.reuse, R118, R32 ;  /* 0x00000076b020723c */ /* 0x040fe80000041820 */
[----:B------:R-:W-:Y:S02]  /*5ba0*/  @P2 IMAD.IADD R165, R165, 0x1, R0 ;  /* 0x00000001a5a52824 */ /* 0x000fe400078e0200 */
[C---:B------:R-:W-:Y:S03]  /*5bb0*/  @P2 IMAD.SHL.U32 R0, R164.reuse, 0x2, RZ ;  /* 0x00000002a4002824 */ /* 0x040fe600078e00ff */
[----:B------:R-:W-:Y:S01]  /*5bc0*/  @P2 SHF.L.U64.HI R164, R164, 0x1, R165 ;  /* 0x00000001a4a42819 */ /* 0x000fe200000102a5 */
[C---:B--2---:R-:W-:Y:S03]  /*5bd0*/  HMMA.16816.F32.BF16 R36, R176.reuse, R128, R36 ;  /* 0x00000080b024723c */ /* 0x044fe60000041824 */
[----:B------:R-:W-:Y:S01]  /*5be0*/  @P2 IADD3 R184, P0, R0, c[0x0][0x1c8], RZ ;  /* 0x0000720000b82a10 */ /* 0x000fe20007f1e0ff */
[----:B------:R-:W-:Y:S01]  /*5bf0*/  @P2 IMAD.SHL.U32 R165, R182, 0x40, RZ ;  /* 0x00000040b6a52824 */ /* 0x000fe200078e00ff */
[----:B------:R-:W-:Y:S02]  /*5c00*/  @P2 IADD3 R0, P1, R0, 0x80, RZ ;  /* 0x0000008000002810 */ /* 0x000fe40007f3e0ff */
[----:B------:R-:W-:Y:S01]  /*5c10*/  @P2 IADD3.X R185, R164, c[0x0][0x1cc], RZ, P0, !PT ;  /* 0x00007300a4b92a10 */ /* 0x000fe200007fe4ff */
[C---:B------:R-:W-:Y:S04]  /*5c20*/  HMMA.16816.F32.BF16 R40, R176.reuse, R130, R40 ;  /* 0x00000082b028723c */ /* 0x040fe80000041828 */
[----:B------:R-:W-:Y:S01]  /*5c30*/  @!PT LDS RZ, [RZ] ;  /* 0x00000000fffff984 */ /* 0x000fe20000000800 */
[----:B------:R-:W-:Y:S01]  /*5c40*/  @!PT LDS RZ, [RZ] ;  /* 0x00000000fffff984 */ /* 0x000fe20000000800 */
[----:B------:R-:W-:Y:S01]  /*5c50*/  @!PT LDS RZ, [RZ] ;  /* 0x00000000fffff984 */ /* 0x000fe20000000800 */
[----:B------:R1:W-:Y:S01]  /*5c60*/  @P2 LDGSTS.E.BYPASS.LTC128B.128 [R208+0x8100], [R184.64], !P6 ;  /* 0x08100000b8d02fae */ /* 0x0003e2000f101d4a */
[----:B------:R-:W-:Y:S01]  /*5c70*/  @P2 IADD3 R222, P0, R0, c[0x0][0x1c8], RZ ;  /* 0x0000720000de2a10 */ /* 0x000fe20007f1e0ff */
[----:B------:R-:W-:Y:S02]  /*5c80*/  IMAD.MOV.U32 R0, RZ, RZ, R209 ;  /* 0x000000ffff007224 */ /* 0x000fe400078e00d1 */
[----:B------:R-:W-:Y:S01]  /*5c90*/  @P4 IMAD.MOV.U32 R0, RZ, RZ, R180 ;  /* 0x000000ffff004224 */ /* 0x000fe200078e00b4 */
[----:B------:R-:W-:Y:S01]  /*5ca0*/  @P2 IADD3.X R223, RZ, c[0x0][0x1cc], R164, P0, P1 ;  /* 0x00007300ffdf2a10 */ /* 0x000fe200007e24a4 */
[C---:B---3--:R-:W-:Y:S03]  /*5cb0*/  HMMA.16816.F32.BF16 R44, R176.reuse, R120, R44 ;  /* 0x00000078b02c723c */ /* 0x048fe6000004182c */
[----:B------:R-:W2:Y:S01]  /*5cc0*/  SHFL.IDX PT, R164, R0, RZ, 0x1c1f ;  /* 0x001c1fff00a47589 */ /* 0x000ea200000e0000 */
[-C--:B------:R-:W-:Y:S04]  /*5cd0*/  @P2 IADD3 R224, P1, R184, R165.reuse, RZ ;  /* 0x000000a5b8e02210 */ /* 0x080fe80007f3e0ff */
[----:B------:R2:W-:Y:S01]  /*5ce0*/  @P2 LDGSTS.E.BYPASS.LTC128B.128 [R208+0xb100], [R222.64], !P5 ;  /* 0x0b100000ded02fae */ /* 0x0005e2000e901d4a */
[--C-:B------:R-:W-:Y:S01]  /*5cf0*/  @P2 IMAD.X R225, R185, 0x1, R166.reuse, P1 ;  /* 0x00000001b9e12824 */ /* 0x100fe200008e06a6 */
[----:B------:R-:W-:Y:S03]  /*5d00*/  HMMA.16816.F32.BF16 R48, R176, R122, R48 ;  /* 0x0000007ab030723c */ /* 0x000fe60000041830 */
[----:B------:R-:W-:Y:S01]  /*5d10*/  @P2 IADD3 R226, P0, R224, R165, RZ ;  /* 0x000000a5e0e22210 */ /* 0x000fe20007f1e0ff */
[----:B------:R3:W-:Y:S01]  /*5d20*/  @P2 LDGSTS.E.BYPASS.LTC128B.128 [R208+0x9100], [R224.64], !P6 ;  /* 0x09100000e0d02fae */ /* 0x0007e2000f101d4a */
[----:B------:R-:W-:Y:S03]  /*5d30*/  IMAD R165, R186, -0x60, RZ ;  /* 0xffffffa0baa57824 */ /* 0x000fe600078e02ff */
[----:B------:R-:W-:Y:S01]  /*5d40*/  @P2 IMAD.X R227, R225, 0x1, R166, P0 ;  /* 0x00000001e1e32824 */ /* 0x000fe200000e06a6 */
[----:B------:R3:W-:Y:S03]  /*5d50*/  @P2 LDGSTS.E.BYPASS.LTC128B.128 [R208+0xc100], [R224.64+0x80], !P5 ;  /* 0x0c100080e0d02fae */ /* 0x0007e6000e901d4a */
[----:B------:R-:W-:Y:S02]  /*5d60*/  IADD3 R167, -R214, 0x1, R165 ;  /* 0x00000001d6a77810 */ /* 0x000fe40007ffe1a5 */
[----:B------:R3:W-:Y:S02]  /*5d70*/  @P2 LDGSTS.E.BYPASS.LTC128B.128 [R208+0xa100], [R226.64], !P6 ;  /* 0x0a100000e2d02fae */ /* 0x0007e4000f101d4a */
[----:B------:R-:W-:Y:S03]  /*5d80*/  IADD3 R167, R167, c[0x0][0x1d0], RZ ;  /* 0x00007400a7a77a10 */ /* 0x000fe60007ffe0ff */
[----:B------:R3:W-:Y:S01]  /*5d90*/  @P2 LDGSTS.E.BYPASS.LTC128B.128 [R208+0xd100], [R226.64+0x80], !P5 ;  /* 0x0d100080e2d02fae */ /* 0x0007e2000e901d4a */
[----:B------:R-:W-:Y:S04]  /*5da0*/  IADD3 R167, R167, -c[0x0][0x168], RZ ;  /* 0x80005a00a7a77a10 */ /* 0x000fe80007ffe0ff */
[----:B------:R-:W0:Y:S01]  /*5db0*/  LDGDEPBAR ;  /* 0x00000000000079af */ /* 0x000e220000000000 */
[C---:B-1----:R-:W-:Y:S02]  /*5dc0*/  IADD3 R185, R167.reuse, c[0x0][0x328], RZ ;  /* 0x0000ca00a7b97a10 */ /* 0x042fe40007ffe0ff */
[----:B------:R-:W-:Y:S03]  /*5dd0*/  IADD3 R167, R167, UR7, RZ ;  /* 0x00000007a7a77c10 */ /* 0x000fe6000fffe0ff */
[----:B--2---:R-:W-:Y:S02]  /*5de0*/  IMAD.IADD R223, R185, 0x1, R164 ;  /* 0x00000001b9df7824 */ /* 0x004fe400078e02a4 */
[----:B------:R-:W-:Y:S01]  /*5df0*/  IMAD.IADD R187, R164, 0x1, R167 ;  /* 0x00000001a4bb7824 */ /* 0x000fe200078e02a7 */
[----:B------:R-:W-:-:S05]  /*5e00*/  @!P3 BRA `(.L_x_173) ;  /* 0x000001900000b947 */ /* 0x000fca0003800000 */
[----:B------:R-:W-:Y:S01]  /*5e10*/  IADD3 R117, R164, c[0x0][0x1d0], RZ ;  /* 0x00007400a4757a10 */ /* 0x000fe20007ffe0ff */
[----:B------:R-:W-:Y:S03]  /*5e20*/  BSSY B0, `(.L_x_174) ;  /* 0x0000012000007945 */ /* 0x000fe60003800000 */
[----:B------:R-:W-:Y:S04]  /*5e30*/  IADD3 R117, R117, -c[0x0][0x168], RZ ;  /* 0x80005a0075757a10 */ /* 0x000fe80007ffe0ff */
[----:B------:R-:W-:Y:S11]  /*5e40*/  ISETP.GT.AND P0, PT, R117, -0x1, PT ;  /* 0xffffffff7500780c */ /* 0x000ff60003f04270 */
[----:B------:R-:W-:Y:S02]  /*5e50*/  @!UPT UIADD3 URZ, URZ, URZ, URZ ;  /* 0x0000003f3f3ff290 */ /* 0x000fe4000fffe03f */
[----:B------:R-:W-:-:S05]  /*5e60*/  @P0 BRA `(.L_x_175) ;  /* 0x0000008000000947 */ /* 0x000fca0003800000 */
[----:B------:R-:W-:Y:S01]  /*5e70*/  LOP3.LUT R117, RZ, R117, RZ, 0x33, !PT ;  /* 0x00000075ff757212 */ /* 0x000fe200078e33ff */
[----:B------:R-:W-:Y:S05]  /*5e80*/  IMAD.MOV.U32 R116, RZ, RZ, c[0x0][0x32c] ;  /* 0x0000cb00ff747624 */ /* 0x000fea00078e00ff */
[----:B------:R-:W-:Y:S11]  /*5e90*/  ISETP.NE.AND P0, PT, R116, 0x1, PT ;  /* 0x000000017400780c */ /* 0x000ff60003f05270 */
[----:B------:R-:W-:Y:S02]  /*5ea0*/  @!UPT UIADD3 URZ, URZ, URZ, URZ ;  /* 0x0000003f3f3ff290 */ /* 0x000fe4000fffe03f */
[----:B------:R-:W-:Y:S05]  /*5eb0*/  @P0 IMAD.HI.U32 R116, R117, c[0x0][0x330], RZ ;  /* 0x0000cc0075740a27 */ /* 0x000fea00078e00ff */
[----:B------:R-:W-:Y:S04]  /*5ec0*/  @P0 SHF.R.U32.HI R117, RZ, c[0x0][0x334], R116 ;  /* 0x0000cd00ff750a19 */ /* 0x000fe80000011674 */
[----:B------:R-:W-:Y:S01]  /*5ed0*/  LOP3.LUT R117, RZ, R117, RZ, 0x33, !PT ;  /* 0x00000075ff757212 */ /* 0x000fe200078e33ff */
[----:B------:R-:W-:-:S05]  /*5ee0*/  BRA `(.L_x_176) ;  /* 0x0000005000007947 */ /* 0x000fca0003800000 */
.L_x_175:
[----:B------:R-:W-:Y:S04]  /*5ef0*/  MOV R116, c[0x0][0x32c] ;  /* 0x0000cb0000747a02 */ /* 0x000fe80000000f00 */
[----:B------:R-:W-:Y:S11]  /*5f00*/  ISETP.NE.AND P0, PT, R116, 0x1, PT ;  /* 0x000000017400780c */ /* 0x000ff60003f05270 */
[----:B------:R-:W-:Y:S02]  /*5f10*/  @!UPT UIADD3 URZ, URZ, URZ, URZ ;  /* 0x0000003f3f3ff290 */ /* 0x000fe4000fffe03f */
[----:B------:R-:W-:Y:S05]  /*5f20*/  @P0 IMAD.HI.U32 R116, R117, c[0x0][0x330], RZ ;  /* 0x0000cc0075740a27 */ /* 0x000fea00078e00ff */
[----:B------:R-:W-:Y:S02]  /*5f30*/  @P0 SHF.R.U32.HI R117, RZ, c[0x0][0x334], R116 ;  /* 0x0000cd00ff750a19 */ /* 0x000fe40000011674 */
.L_x_176:
[----:B------:R-:W-:Y:S05]  /*5f40*/  BSYNC B0 ;  /* 0x0000000000007941 */ /* 0x000fea0003800000 */
.L_x_174:
[----:B------:R-:W-:Y:S04]  /*5f50*/  IMAD.IADD R118, R165, 0x1, -R214 ;  /* 0x00000001a5767824 */ /* 0x000fe800078e0ad6 */
[----:B------:R-:W-:Y:S05]  /*5f60*/  IMAD R118, R117, c[0x0][0x32c], R118 ;  /* 0x0000cb0075767a24 */ /* 0x000fea00078e0276 */
[----:B------:R-:W-:Y:S02]  /*5f70*/  IADD3 R116, R118, c[0x0][0x32c], RZ ;  /* 0x0000cb0076747a10 */ /* 0x000fe40007ffe0ff */
[----:B------:R-:W-:Y:S02]  /*5f80*/  IMNMX R187, R187, R118, !PT ;  /* 0x00000076bbbb7217 */ /* 0x000fe40007800200 */
[----:B------:R-:W-:Y:S02]  /*5f90*/  IMNMX R223, R223, R116, PT ;  /* 0x00000074dfdf7217 */ /* 0x000fe40003800200 */
.L_x_173:
[C---:B------:R-:W-:Y:S01]  /*5fa0*/  ISETP.GE.AND P0, PT, R165.reuse, 0x1, PT ;  /* 0x00000001a500780c */ /* 0x040fe20003f06270 */
[----:B------:R-:W1:Y:S01]  /*5fb0*/  SHFL.IDX PT, R0, R0, 0x1, 0x1c1f ;  /* 0x003c1f0000007f89 */ /* 0x000e6200000e0000 */
[----:B------:R-:W-:Y:S02]  /*5fc0*/  ISETP.GE.AND P1, PT, R165, 0x2, PT ;  /* 0x00000002a500780c */ /* 0x000fe40003f26270 */
[----:B------:R-:W-:Y:S02]  /*5fd0*/  LOP3.LUT R215, R215, 0xffdfffff, RZ, 0xc0, !PT ;  /* 0xffdfffffd7d77812 */ /* 0x000fe400078ec0ff */
[----:B------:R-:W-:Y:S07]  /*5fe0*/  ISETP.GE.AND P2, PT, R165, 0x59, PT ;  /* 0x00000059a500780c */ /* 0x000fee0003f46270 */
[----:B------:R-:W-:Y:S02]  /*5ff0*/  @P0 LOP3.LUT R215, R215, 0x200000, RZ, 0xfc, !PT ;  /* 0x00200000d7d70812 */ /* 0x000fe400078efcff */
[----:B------:R-:W-:Y:S02]  /*6000*/  ISETP.GT.AND P0, PT, R187, RZ, !P0 ;  /* 0x000000ffbb00720c */ /* 0x000fe40004704270 */
[----:B------:R-:W-:Y:S02]  /*6010*/  LOP3.LUT R215, R215, 0xffefffff, RZ, 0xc0, !PT ;  /* 0xffefffffd7d77812 */ /* 0x000fe400078ec0ff */
[----:B------:R-:W-:Y:S02]  /*6020*/  ISETP.LT.OR P0, PT, R223, 0x1, P0 ;  /* 0x00000001df00780c */ /* 0x000fe40000701670 */
[----:B------:R-:W-:Y:S02]  /*6030*/  @P1 LOP3.LUT R215, R215, 0x100000, RZ, 0xfc, !PT ;  /* 0x00100000d7d71812 */ /* 0x000fe400078efcff */
[----:B------:R-:W-:Y:S02]  /*6040*/  FSEL R120, R4, -INF , !P0 ;  /* 0xff80000004787808 */ /* 0x000fe40004000000 */
[----:B------:R-:W-:Y:S01]  /*6050*/  ISETP.GT.AND P0, PT, R187, 0x1, !P1 ;  /* 0x00000001bb00780c */ /* 0x000fe20004f04270 */
[--C-:B-1----:R-:W-:Y:S01]  /*6060*/  IMAD.IADD R4, R185, 0x1, R0.reuse ;  /* 0x00000001b9047824 */ /* 0x102fe200078e0200 */
[----:B------:R-:W-:Y:S02]  /*6070*/  ISETP.GE.AND P1, PT, R165, 0x9, PT ;  /* 0x00000009a500780c */ /* 0x000fe40003f26270 */
[----:B------:R-:W-:Y:S02]  /*6080*/  ISETP.LT.OR P0, PT, R223, 0x2, P0 ;  /* 0x00000002df00780c */ /* 0x000fe40000701670 */
[----:B------:R-:W-:Y:S02]  /*6090*/  LOP3.LUT R215, R215, 0xfff7ffff, RZ, 0xc0, !PT ;  /* 0xfff7ffffd7d77812 */ /* 0x000fe400078ec0ff */
[----:B------:R-:W-:Y:S01]  /*60a0*/  FSEL R118, R5, -INF , !P0 ;  /* 0xff80000005767808 */ /* 0x000fe20004000000 */
[----:B------:R-:W-:Y:S01]  /*60b0*/  IMAD.IADD R5, R167, 0x1, R0 ;  /* 0x00000001a7057824 */ /* 0x000fe200078e0200 */
[----:B------:R-:W-:Y:S04]  /*60c0*/  ISETP.GT.AND P0, PT, R187, 0x8, !P1 ;  /* 0x00000008bb00780c */ /* 0x000fe80004f04270 */
[----:B------:R-:W-:Y:S02]  /*60d0*/  ISETP.LT.OR P0, PT, R223, 0x9, P0 ;  /* 0x00000009df00780c */ /* 0x000fe40000701670 */
[----:B------:R-:W-:Y:S02]  /*60e0*/  @P1 LOP3.LUT R215, R215, 0x80000, RZ, 0xfc, !PT ;  /* 0x00080000d7d71812 */ /* 0x000fe400078efcff */
[----:B------:R-:W-:Y:S02]  /*60f0*/  ISETP.GE.AND P1, PT, R165, 0xa, PT ;  /* 0x0000000aa500780c */ /* 0x000fe40003f26270 */
[----:B------:R-:W-:Y:S02]  /*6100*/  LOP3.LUT R215, R215, 0xfffbffff, RZ, 0xc0, !PT ;  /* 0xfffbffffd7d77812 */ /* 0x000fe400078ec0ff */
[----:B------:R-:W-:Y:S02]  /*6110*/  FSEL R116, R8, -INF , !P0 ;  /* 0xff80000008747808 */ /* 0x000fe40004000000 */
[----:B------:R-:W-:Y:S04]  /*6120*/  ISETP.GT.AND P0, PT, R187, 0x9, !P1 ;  /* 0x00000009bb00780c */ /* 0x000fe80004f04270 */
[----:B------:R-:W-:Y:S03]  /*6130*/  ISETP.LT.OR P0, PT, R223, 0xa, P0 ;  /* 0x0000000adf00780c */ /* 0x000fe60000701670 */
        /* <DEDUP_REMOVED lines=45> */
[----:B---3--:R-:W-:Y:S02]  /*6410*/  FSEL R226, R24, -INF , !P0 ;  /* 0xff80000018e27808 */ /* 0x008fe40004000000 */
        /* <DEDUP_REMOVED lines=52> */
[----:B------:R-:W-:Y:S02]  /*6760*/  FSEL R166, R41, -INF , !P0 ;  /* 0xff80000029a67808 */ /* 0x000fe40004000000 */
[----:B------:R-:W-:Y:S02]  /*6770*/  LOP3.LUT R215, R215, 0xfffffffd, RZ, 0xc0, !PT ;  /* 0xfffffffdd7d77812 */ /* 0x000fe400078ec0ff */
[----:B------:R-:W-:Y:S04]  /*6780*/  ISETP.GT.AND P0, PT, R187, 0x50, !P1 ;  /* 0x00000050bb00780c */ /* 0x000fe80004f04270 */
[----:B------:R-:W-:Y:S03]  /*6790*/  ISETP.LT.OR P0, PT, R223, 0x51, P0 ;  /* 0x00000051df00780c */ /* 0x000fe60000701670 */
[----:B------:R-:W-:Y:S02]  /*67a0*/  @P1 LOP3.LUT R215, R215, 0x2, RZ, 0xfc, !PT ;  /* 0x00000002d7d71812 */ /* 0x000fe400078efcff */
[----:B------:R-:W-:Y:S02]  /*67b0*/  ISETP.GE.AND P1, PT, R165, 0x52, PT ;  /* 0x00000052a500780c */ /* 0x000fe40003f26270 */
[----:B------:R-:W-:Y:S02]  /*67c0*/  FSEL R146, R44, -INF , !P0 ;  /* 0xff8000002c927808 */ /* 0x000fe40004000000 */
[----:B------:R-:W-:Y:S02]  /*67d0*/  ISETP.GT.AND P0, PT, R187, 0x51, !P1 ;  /* 0x00000051bb00780c */ /* 0x000fe40004f04270 */
[----:B------:R-:W-:Y:S02]  /*67e0*/  LOP3.LUT R215, R215, 0xfffffffe, RZ, 0xc0, !PT ;  /* 0xfffffffed7d77812 */ /* 0x000fe400078ec0ff */
[----:B------:R-:W-:Y:S04]  /*67f0*/  ISETP.LT.OR P0, PT, R223, 0x52, P0 ;  /* 0x00000052df00780c */ /* 0x000fe80000701670 */
[----:B------:R-:W-:Y:S02]  /*6800*/  FSEL R145, R45, -INF , !P0 ;  /* 0xff8000002d917808 */ /* 0x000fe40004000000 */
[----:B------:R-:W-:Y:S02]  /*6810*/  ISETP.GT.AND P0, PT, R187, 0x58, !P2 ;  /* 0x00000058bb00780c */ /* 0x000fe40005704270 */
[----:B------:R-:W-:Y:S02]  /*6820*/  @P1 LOP3.LUT R215, R215, 0x1, RZ, 0xfc, !PT ;  /* 0x00000001d7d71812 */ /* 0x000fe400078efcff */
[----:B------:R-:W-:Y:S02]  /*6830*/  ISETP.LT.OR P0, PT, R223, 0x59, P0 ;  /* 0x00000059df00780c */ /* 0x000fe40000701670 */
[----:B------:R-:W-:Y:S02]  /*6840*/  ISETP.GE.AND P1, PT, R165, 0x5a, PT ;  /* 0x0000005aa500780c */ /* 0x000fe40003f26270 */
[----:B------:R-:W-:Y:S02]  /*6850*/  FSEL R138, R48, -INF , !P0 ;  /* 0xff800000308a7808 */ /* 0x000fe40004000000 */
[----:B------:R-:W-:Y:S04]  /*6860*/  ISETP.GT.AND P0, PT, R187, 0x59, !P1 ;  /* 0x00000059bb00780c */ /* 0x000fe80004f04270 */
[----:B------:R-:W-:Y:S04]  /*6870*/  ISETP.LT.OR P0, PT, R223, 0x5a, P0 ;  /* 0x0000005adf00780c */ /* 0x000fe80000701670 */
[----:B------:R-:W-:Y:S01]  /*6880*/  FSEL R136, R49, -INF , !P0 ;  /* 0xff80000031887808 */ /* 0x000fe20004000000 */
        /* <DEDUP_REMOVED lines=15> */
.L_x_179:
[----:B------:R-:W-:Y:S04]  /*6980*/  MOV R0, c[0x0][0x32c] ;  /* 0x0000cb0000007a02 */ /* 0x000fe80000000f00 */
[----:B------:R-:W-:Y:S11]  /*6990*/  ISETP.NE.AND P0, PT, R0, 0x1, PT ;  /* 0x000000010000780c */ /* 0x000ff60003f05270 */
[----:B------:R-:W-:Y:S02]  /*69a0*/  @!UPT UIADD3 URZ, URZ, URZ, URZ ;  /* 0x0000003f3f3ff290 */ /* 0x000fe4000fffe03f */
[----:B------:R-:W-:Y:S05]  /*69b0*/  @P0 IMAD.HI.U32 R0, R9, c[0x0][0x330], RZ ;  /* 0x0000cc0009000a27 */ /* 0x000fea00078e00ff */
[----:B------:R-:W-:Y:S02]  /*69c0*/  @P0 SHF.R.U32.HI R9, RZ, c[0x0][0x334], R0 ;  /* 0x0000cd00ff090a19 */ /* 0x000fe40000011600 */
.L_x_180:
[----:B------:R-:W-:Y:S05]  /*69d0*/  BSYNC B0 ;  /* 0x0000000000007941 */ /* 0x000fea0003800000 */
.L_x_178:
[----:B------:R-:W-:Y:S04]  /*69e0*/  IMAD.IADD R0, R165, 0x1, -R214 ;  /* 0x00000001a5007824 */ /* 0x000fe800078e0ad6 */
[----:B------:R-:W-:Y:S05]  /*69f0*/  IMAD R0, R9, c[0x0][0x32c], R0 ;  /* 0x0000cb0009007a24 */ /* 0x000fea00078e0200 */
[----:B------:R-:W-:Y:S02]  /*6a00*/  IADD3 R9, R0, c[0x0][0x32c], RZ ;  /* 0x0000cb0000097a10 */ /* 0x000fe40007ffe0ff */
[----:B------:R-:W-:Y:S02]  /*6a10*/  IMNMX R5, R5, R0, !PT ;  /* 0x0000000005057217 */ /* 0x000fe40007800200 */
[----:B------:R-:W-:Y:S02]  /*6a20*/  IMNMX R4, R4, R9, PT ;  /* 0x0000000904047217 */ /* 0x000fe40003800200 */
.L_x_177:
[----:B------:R-:W-:Y:S02]  /*6a30*/  LOP3.LUT P0, RZ, R215, 0x200000, RZ, 0xc0, !PT ;  /* 0x00200000d7ff7812 */ /* 0x000fe4000780c0ff */
[C---:B------:R-:W-:Y:S02]  /*6a40*/  ISETP.GT.AND P2, PT, R5.reuse, 0x58, !P2 ;  /* 0x000000580500780c */ /* 0x040fe40005744270 */
[C---:B------:R-:W-:Y:S02]  /*6a50*/  ISETP.GT.AND P0, PT, R5.reuse, RZ, !P0 ;  /* 0x000000ff0500720c */ /* 0x040fe40004704270 */
[C---:B------:R-:W-:Y:S02]  /*6a60*/  ISETP.LT.OR P2, PT, R4.reuse, 0x59, P2 ;  /* 0x000000590400780c */ /* 0x040fe40001741670 */
[----:B------:R-:W-:Y:S02]  /*6a70*/  ISETP.LT.OR P0, PT, R4, 0x1, P0 ;  /* 0x000000010400780c */ /* 0x000fe40000701670 */
[----:B------:R-:W-:Y:S02]  /*6a80*/  ISETP.GT.AND P1, PT, R5, 0x59, !P1 ;  /* 0x000000590500780c */ /* 0x000fe40004f24270 */
[----:B------:R-:W-:Y:S02]  /*6a90*/  FSEL R17, R6, -INF , !P0 ;  /* 0xff80000006117808 */ /* 0x000fe40004000000 */
[----:B------:R-:W-:Y:S02]  /*6aa0*/  LOP3.LUT P0, RZ, R215, 0x100000, RZ, 0xc0, !PT ;  /* 0x00100000d7ff7812 */ /* 0x000fe4000780c0ff */
[----:B------:R-:W-:Y:S02]  /*6ab0*/  FMNMX.FTZ R0, R17, R2, !PT ;  /* 0x0000000211007209 */ /* 0x000fe40007810000 */
[----:B------:R-:W-:Y:S02]  /*6ac0*/  ISETP.GT.AND P0, PT, R5, 0x1, !P0 ;  /* 0x000000010500780c */ /* 0x000fe40004704270 */
[----:B------:R-:W-:Y:S02]  /*6ad0*/  FSEL R135, R50, -INF , !P2 ;  /* 0xff80000032877808 */ /* 0x000fe40005000000 */
[C---:B------:R-:W-:Y:S02]  /*6ae0*/  ISETP.LT.OR P0, PT, R4.reuse, 0x2, P0 ;  /* 0x000000020400780c */ /* 0x040fe40000701670 */
[C---:B------:R-:W-:Y:S02]  /*6af0*/  ISETP.LT.OR P1, PT, R4.reuse, 0x5a, P1 ;  /* 0x0000005a0400780c */ /* 0x040fe40000f21670 */
[----:B------:R-:W-:Y:S02]  /*6b00*/  FSEL R13, R7, -INF , !P0 ;  /* 0xff800000070d7808 */ /* 0x000fe40004000000 */
[----:B------:R-:W-:Y:S02]  /*6b10*/  LOP3.LUT P0, RZ, R215, 0x80000, RZ, 0xc0, !PT ;  /* 0x00080000d7ff7812 */ /* 0x000fe4000780c0ff */
[----:B------:R-:W-:Y:S02]  /*6b20*/  FMNMX.FTZ R0, R13, R0, !PT ;  /* 0x000000000d007209 */ /* 0x000fe40007810000 */
[----:B------:R-:W-:Y:S02]  /*6b30*/  ISETP.GT.AND P0, PT, R5, 0x8, !P0 ;  /* 0x000000080500780c */ /* 0x000fe40004704270 */
[----:B------:R-:W-:Y:S02]  /*6b40*/  FSEL R117, R51, -INF , !P1 ;  /* 0xff80000033757808 */ /* 0x000fe40004800000 */
[----:B------:R-:W-:Y:S04]  /*6b50*/  ISETP.LT.OR P0, PT, R4, 0x9, P0 ;  /* 0x000000090400780c */ /* 0x000fe80000701670 */
[----:B------:R-:W-:Y:S02]  /*6b60*/  FSEL R9, R10, -INF , !P0 ;  /* 0xff8000000a097808 */ /* 0x000fe40004000000 */
[----:B------:R-:W-:Y:S02]  /*6b70*/  LOP3.LUT P0, RZ, R215, 0x40000, RZ, 0xc0, !PT ;  /* 0x00040000d7ff7812 */ /* 0x000fe4000780c0ff */
[----:B------:R-:W-:Y:S02]  /*6b80*/  FMNMX.FTZ R0, R9, R0, !PT ;  /* 0x0000000009007209 */ /* 0x000fe40007810000 */
[----:B------:R-:W-:Y:S04]  /*6b90*/  ISETP.GT.AND P0, PT, R5, 0x9, !P0 ;  /* 0x000000090500780c */ /* 0x000fe80004704270 */
[C---:B------:R-:W-:Y:S04]  /*6ba0*/  ISETP.LT.OR P0, PT, R4.reuse, 0xa, P0 ;  /* 0x0000000a0400780c */ /* 0x040fe80000701670 */
[----:B------:R-:W-:Y:S02]  /*6bb0*/  FSEL R11, R11, -INF , !P0 ;  /* 0xff8000000b0b7808 */ /* 0x000fe40004000000 */
[----:B------:R-:W-:Y:S02]  /*6bc0*/  LOP3.LUT P0, RZ, R215, 0x20000, RZ, 0xc0, !PT ;  /* 0x00020000d7ff7812 */ /* 0x000fe4000780c0ff */
[----:B------:R-:W-:Y:S02]  /*6bd0*/  FMNMX.FTZ R0, R11, R0, !PT ;  /* 0x000000000b007209 */ /* 0x000fe40007810000 */
[----:B------:R-:W-:Y:S04]  /*6be0*/  ISETP.GT.AND P0, PT, R5, 0x10, !P0 ;  /* 0x000000100500780c */ /* 0x000fe80004704270 */
[----:B------:R-:W-:Y:S04]  /*6bf0*/  ISETP.LT.OR P0, PT, R4, 0x11, P0 ;  /* 0x000000110400780c */ /* 0x000fe80000701670 */
        /* <DEDUP_REMOVED lines=8> */
[----:B------:R-:W-:Y:S02]  /*6c80*/  ISETP.GT.AND P0, PT, R5, 0x18, !P0 ;  /* 0x000000180500780c */ /* 0x000fe40004704270 */
[----:B------:R-:W-:Y:S02]  /*6c90*/  FMNMX.FTZ R15, R118, R15, !PT ;  /* 0x0000000f760f7209 */ /* 0x000fe40007810000 */
[----:B------:R-:W-:Y:S02]  /*6ca0*/  ISETP.LT.OR P0, PT, R4, 0x19, P0 ;  /* 0x000000190400780c */ /* 0x000fe40000701670 */
[----:B------:R-:W-:Y:S02]  /*6cb0*/  FMNMX.FTZ R15, R116, R15, !PT ;  /* 0x0000000f740f7209 */ /* 0x000fe40007810000 */
        /* <DEDUP_REMOVED lines=22> */
[----:B------:R-:W-:Y:S01]  /*6e20*/  LOP3.LUT P0, RZ, R215, 0x800, RZ, 0xc0, !PT ;  /* 0x00000800d7ff7812 */ /* 0x000fe2000780c0ff */
[----:B------:R-:W-:Y:S01]  /*6e30*/  LDSM.16.MT88.4 R20, [R202+0x100] ;  /* 0x00010000ca14783b */ /* 0x000fe20000004200 */
        /* <DEDUP_REMOVED lines=39> */
[C---:B------:R-:W-:Y:S02]  /*70b0*/  ISETP.LT.OR P0, PT, R4.reuse, 0x3a, P0 ;  /* 0x0000003a0400780c */ /* 0x040fe40000701670 */
        /* <DEDUP_REMOVED lines=14> */
[----:B------:R-:W-:Y:S01]  /*71a0*/  FMNMX.FTZ R0, R229, R0, !PT ;  /* 0x00000000e5007209 */ /* 0x000fe20007810000 */
[----:B------:R-:W1:Y:S01]  /*71b0*/  SHFL.BFLY PT, R6, R7, 0x2, 0x1f ;  /* 0x0c401f0007067f89 */ /* 0x000e6200000e0000 */
[----:B------:R-:W-:Y:S02]  /*71c0*/  FSEL R223, R39, -INF , !P0 ;  /* 0xff80000027df7808 */ /* 0x000fe40004000000 */
[----:B------:R-:W-:Y:S02]  /*71d0*/  LOP3.LUT P0, RZ, R215, 0x8, RZ, 0xc0, !PT ;  /* 0x00000008d7ff7812 */ /* 0x000fe4000780c0ff */
[----:B------:R-:W-:Y:S02]  /*71e0*/  FMNMX.FTZ R0, R223, R0, !PT ;  /* 0x00000000df007209 */ /* 0x000fe40007810000 */
[----:B------:R-:W-:Y:S01]  /*71f0*/  ISETP.GT.AND P0, PT, R5, 0x48, !P0 ;  /* 0x000000480500780c */ /* 0x000fe20004704270 */
[----:B------:R-:W-:Y:S03]  /*7200*/  LDSM.16.MT88.4 R36, [R200+0x100] ;  /* 0x00010000c824783b */ /* 0x000fe60000004200 */
        /* <DEDUP_REMOVED lines=15> */
[----:B-1----:R-:W-:Y:S02]  /*7300*/  FMNMX.FTZ R6, R7, R6, !PT ;  /* 0x0000000607067209 */ /* 0x002fe40007810000 */
[----:B------:R-:W-:Y:S03]  /*7310*/  ISETP.LT.OR P0, PT, R4, 0x52, P0 ;  /* 0x000000520400780c */ /* 0x000fe60000701670 */
[----:B------:R-:W1:Y:S01]  /*7320*/  SHFL.BFLY PT, R15, R6, 0x1, 0x1f ;  /* 0x0c201f00060f7f89 */ /* 0x000e6200000e0000 */
[----:B------:R-:W-:Y:S04]  /*7330*/  FSEL R139, R47, -INF , !P0 ;  /* 0xff8000002f8b7808 */ /* 0x000fe80004000000 */
[----:B------:R-:W-:Y:S03]  /*7340*/  FMNMX.FTZ R0, R139, R0, !PT ;  /* 0x000000008b007209 */ /* 0x000fe60007810000 */
[----:B------:R-:W-:Y:S01]  /*7350*/  LDSM.16.MT88.4 R44, [R204+0x3100] ;  /* 0x00310000cc2c783b */ /* 0x000fe20000004200 */
[----:B------:R-:W-:Y:S04]  /*7360*/  FMNMX.FTZ R0, R135, R0, !PT ;  /* 0x0000000087007209 */ /* 0x000fe80007810000 */
[----:B------:R-:W-:Y:S05]  /*7370*/  FMNMX.FTZ R7, R117, R0, !PT ;  /* 0x0000000075077209 */ /* 0x000fea0007810000 */
[----:B------:R-:W2:Y:S01]  /*7380*/  SHFL.BFLY PT, R4, R7, 0x2, 0x1f ;  /* 0x0c401f0007047f89 */ /* 0x000ea200000e0000 */
[----:B-1----:R-:W-:Y:S04]  /*7390*/  FMNMX.FTZ R0, R6, R15, !PT ;  /* 0x0000000f06007209 */ /* 0x002fe80007810000 */
[C---:B------:R-:W-:Y:S01]  /*73a0*/  FSETP.NEU.FTZ.AND P0, PT, R0.reuse, -INF , PT ;  /* 0xff8000000000780b */ /* 0x040fe20003f1d000 */
[C---:B------:R-:W-:Y:S03]  /*73b0*/  FMUL.FTZ R155, R0.reuse, c[0x0][0x2d0] ;  /* 0x0000b400009b7a20 */ /* 0x040fe60000410000 */
[----:B------:R-:W-:Y:S02]  /*73c0*/  FSEL R6, R0, RZ, P0 ;  /* 0x000000ff00067208 */ /* 0x000fe40000000000 */
[----:B------:R-:W-:Y:S03]  /*73d0*/  FSEL R155, R155, RZ, P0 ;  /* 0x000000ff9b9b7208 */ /* 0x000fe60000000000 */
[----:B------:R-:W-:Y:S02]  /*73e0*/  FADD.FTZ R3, -R6, R3 ;  /* 0x0000000306037221 */ /* 0x000fe40000010100 */
[--C-:B------:R-:W-:Y:S02]  /*73f0*/  FFMA.FTZ R119, R118, c[0x0][0x2d0], -R155.reuse ;  /* 0x0000b40076777a23 */ /* 0x100fe4000001089b */
[--C-:B------:R-:W-:Y:S01]  /*7400*/  FFMA.FTZ R118, R116, c[0x0][0x2d0], -R155.reuse ;  /* 0x0000b40074767a23 */ /* 0x100fe2000001089b */
[----:B--2---:R-:W-:Y:S01]  /*7410*/  FMNMX.FTZ R5, R7, R4, !PT ;  /* 0x0000000407057209 */ /* 0x004fe20007810000 */
[--C-:B------:R-:W-:Y:S02]  /*7420*/  FFMA.FTZ R129, R8, c[0x0][0x2d0], -R155.reuse ;  /* 0x0000b40008817a23 */ /* 0x100fe4000001089b */
[--C-:B------:R-:W-:Y:S01]  /*7430*/  FFMA.FTZ R128, R120, c[0x0][0x2d0], -R155.reuse ;  /* 0x0000b40078807a23 */ /* 0x100fe2000001089b */
[----:B------:R-:W-:Y:S01]  /*7440*/  MUFU.EX2 R119, R119 ;  /* 0x0000007700777308 */ /* 0x000fe20000000800 */
[----:B------:R-:W1:Y:S01]  /*7450*/  SHFL.BFLY PT, R4, R5, 0x1, 0x1f ;  /* 0x0c201f0005047f89 */ /* 0x000e6200000e0000 */
[--C-:B------:R-:W-:Y:S02]  /*7460*/  FFMA.FTZ R137, R164, c[0x0][0x2d0], -R155.reuse ;  /* 0x0000b400a4897a23 */ /* 0x100fe4000001089b */
[--C-:B------:R-:W-:Y:S02]  /*7470*/  FFMA.FTZ R144, R144, c[0x0][0x2d0], -R155.reuse ;  /* 0x0000b40090907a23 */ /* 0x100fe4000001089b */
[--C-:B------:R-:W-:Y:S02]  /*7480*/  FFMA.FTZ R147, R154, c[0x0][0x2d0], -R155.reuse ;  /* 0x0000b4009a937a23 */ /* 0x100fe4000001089b */
[--C-:B------:R-:W-:Y:S02]  /*7490*/  FFMA.FTZ R152, R152, c[0x0][0x2d0], -R155.reuse ;  /* 0x0000b40098987a23 */ /* 0x100fe4000001089b */
[----:B------:R-:W2:Y:S01]  /*74a0*/  MUFU.EX2 R128, R128 ;  /* 0x0000008000807308 */ /* 0x000ea20000000800 */
[--C-:B------:R-:W-:Y:S02]  /*74b0*/  FFMA.FTZ R222, R222, c[0x0][0x2d0], -R155.reuse ;  /* 0x0000b400dede7a23 */ /* 0x100fe4000001089b */
[--C-:B------:R-:W-:Y:S02]  /*74c0*/  FFMA.FTZ R226, R226, c[0x0][0x2d0], -R155.reuse ;  /* 0x0000b400e2e27a23 */ /* 0x100fe4000001089b */
[--C-:B------:R-:W-:Y:S02]  /*74d0*/  FFMA.FTZ R234, R234, c[0x0][0x2d0], -R155.reuse ;  /* 0x0000b400eaea7a23 */ /* 0x100fe4000001089b */
[--C-:B------:R-:W-:Y:S02]  /*74e0*/  FFMA.FTZ R236, R236, c[0x0][0x2d0], -R155.reuse ;  /* 0x0000b400ecec7a23 */ /* 0x100fe4000001089b */
[--C-:B------:R-:W-:Y:S01]  /*74f0*/  FFMA.FTZ R228, R228, c[0x0][0x2d0], -R155.reuse ;  /* 0x0000b400e4e47a23 */ /* 0x100fe2000001089b */
[----:B------:R-:W-:Y:S01]  /*7500*/  MUFU.EX2 R118, R118 ;  /* 0x0000007600767308 */ /* 0x000fe20000000800 */
[--C-:B------:R-:W-:Y:S02]  /*7510*/  FFMA.FTZ R184, R184, c[0x0][0x2d0], -R155.reuse ;  /* 0x0000b400b8b87a23 */ /* 0x100fe4000001089b */
[--C-:B------:R-:W-:Y:S01]  /*7520*/  FFMA.FTZ R146, R146, c[0x0][0x2d0], -R155.reuse ;  /* 0x0000b40092927a23 */ /* 0x100fe2000001089b */
[----:B-1----:R-:W-:Y:S01]  /*7530*/  FMNMX.FTZ R116, R5, R4, !PT ;  /* 0x0000000405747209 */ /* 0x002fe20007810000 */
[----:B------:R-:W-:Y:S02]  /*7540*/  FMUL.FTZ R4, R3, c[0x0][0x2d0] ;  /* 0x0000b40003047a20 */ /* 0x000fe40000410000 */
[--C-:B------:R-:W-:Y:S01]  /*7550*/  FFMA.FTZ R145, R145, c[0x0][0x2d0], -R155.reuse ;  /* 0x0000b40091917a23 */ /* 0x100fe2000001089b */
[C---:B------:R-:W-:Y:S01]  /*7560*/  FSETP.NEU.FTZ.AND P0, PT, R116.reuse, -INF , PT ;  /* 0xff8000007400780b */ /* 0x040fe20003f1d000 */
[----:B------:R-:W-:Y:S01]  /*7570*/  FMUL.FTZ R134, R116, c[0x0][0x2d0] ;  /* 0x0000b40074867a20 */ /* 0x000fe20000410000 */
[----:B------:R-:W1:Y:S01]  /*7580*/  MUFU.EX2 R3, R4 ;  /* 0x0000000400037308 */ /* 0x000e620000000800 */
[--C-:B------:R-:W-:Y:S01]  /*7590*/  FFMA.FTZ R138, R138, c[0x0][0x2d0], -R155.reuse ;  /* 0x0000b4008a8a7a23 */ /* 0x100fe2000001089b */
[----:B------:R-:W-:Y:S02]  /*75a0*/  FSEL R5, R116, RZ, P0 ;  /* 0x000000ff74057208 */ /* 0x000fe40000000000 */
[----:B------:R-:W-:Y:S02]  /*75b0*/  FSEL R134, R134, RZ, P0 ;  /* 0x000000ff86867208 */ /* 0x000fe40000000000 */
[----:B--2---:R-:W-:Y:S01]  /*75c0*/  F2FP.BF16.PACK_AB R120, R119, R128 ;  /* 0x000000807778723e */ /* 0x004fe200000010ff */
[----:B------:R-:W-:Y:S01]  /*75d0*/  FADD.FTZ R5, -R5, R2 ;  /* 0x0000000205057221 */ /* 0x000fe20000010100 */
[----:B------:R-:W-:Y:S01]  /*75e0*/  ISETP.GT.AND P0, PT, R186, R183, PT ;  /* 0x000000b7ba00720c */ /* 0x000fe20003f04270 */
[--C-:B------:R-:W-:Y:S01]  /*75f0*/  FFMA.FTZ R132, R13, c[0x0][0x2d0], -R134.reuse ;  /* 0x0000b4000d847a23 */ /* 0x100fe20000010886 */
[----:B------:R-:W2:Y:S01]  /*7600*/  MUFU.EX2 R129, R129 ;  /* 0x0000008100817308 */ /* 0x000ea20000000800 */
[----:B------:R-:W3:Y:S01]  /*7610*/  LDSM.16.MT88.4 R12, [R204+0x100] ;  /* 0x00010000cc0c783b */ /* 0x000ee20000004200 */
[--C-:B------:R-:W-:Y:S02]  /*7620*/  FFMA.FTZ R133, R17, c[0x0][0x2d0], -R134.reuse ;  /* 0x0000b40011857a23 */ /* 0x100fe40000010886 */
[--C-:B------:R-:W-:Y:S02]  /*7630*/  FFMA.FTZ R131, R9, c[0x0][0x2d0], -R134.reuse ;  /* 0x0000b40009837a23 */ /* 0x100fe40000010886 */
[--C-:B------:R-:W-:Y:S02]  /*7640*/  FFMA.FTZ R130, R11, c[0x0][0x2d0], -R134.reuse ;  /* 0x0000b4000b827a23 */ /* 0x100fe40000010886 */
[----:B------:R-:W-:Y:S02]  /*7650*/  FMUL.FTZ R2, R5, c[0x0][0x2d0] ;  /* 0x0000b40005027a20 */ /* 0x000fe40000410000 */
[----:B------:R-:W-:Y:S01]  /*7660*/  MUFU.EX2 R133, R133 ;  /* 0x0000008500857308 */ /* 0x000fe20000000800 */
[--C-:B------:R-:W-:Y:S02]  /*7670*/  FFMA.FTZ R154, R227, c[0x0][0x2d0], -R134.reuse ;  /* 0x0000b400e39a7a23 */ /* 0x100fe40000010886 */
[--C-:B------:R-:W-:Y:S02]  /*7680*/  FFMA.FTZ R165, R165, c[0x0][0x2d0], -R134.reuse ;  /* 0x0000b400a5a57a23 */ /* 0x100fe40000010886 */
[C---:B-1----:R-:W-:Y:S02]  /*7690*/  FMUL.FTZ R4, R3.reuse, R112 ;  /* 0x0000007003047220 */ /* 0x042fe40000410000 */
[C---:B------:R-:W-:Y:S02]  /*76a0*/  FMUL.FTZ R5, R3.reuse, R113 ;  /* 0x0000007103057220 */ /* 0x040fe40000410000 */
[C---:B------:R-:W-:Y:S01]  /*76b0*/  FMUL.FTZ R8, R3.reuse, R108 ;  /* 0x0000006c03087220 */ /* 0x040fe20000410000 */
[----:B------:R-:W1:Y:S01]  /*76c0*/  MUFU.EX2 R2, R2 ;  /* 0x0000000200027308 */ /* 0x000e620000000800 */
[C---:B------:R-:W-:Y:S02]  /*76d0*/  FMUL.FTZ R9, R3.reuse, R109 ;  /* 0x0000006d03097220 */ /* 0x040fe40000410000 */
[----:B------:R-:W-:Y:S01]  /*76e0*/  FMUL.FTZ R16, R3, R72 ;  /* 0x0000004803107220 */ /* 0x000fe20000410000 */
[----:B--2---:R-:W-:Y:S01]  /*76f0*/  F2FP.BF16.PACK_AB R122, R129, R118 ;  /* 0x00000076817a723e */ /* 0x004fe200000010ff */
[C---:B------:R-:W-:Y:S02]  /*7700*/  FMUL.FTZ R17, R3.reuse, R73 ;  /* 0x0000004903117220 */ /* 0x040fe40000410000 */
[C---:B------:R-:W-:Y:S02]  /*7710*/  FMUL.FTZ R24, R3.reuse, R80 ;  /* 0x0000005003187220 */ /* 0x040fe40000410000 */
[C---:B------:R-:W-:Y:S01]  /*7720*/  FMUL.FTZ R25, R3.reuse, R81 ;  /* 0x0000005103197220 */ /* 0x040fe20000410000 */
[----:B------:R-:W2:Y:S01]  /*7730*/  MUFU.EX2 R132, R132 ;  /* 0x0000008400847308 */ /* 0x000ea20000000800 */
[C---:B------:R-:W-:Y:S02]  /*7740*/  FMUL.FTZ R32, R3.reuse, R88 ;  /* 0x0000005803207220 */ /* 0x040fe40000410000 */
[C---:B------:R-:W-:Y:S02]  /*7750*/  FMUL.FTZ R33, R3.reuse, R89 ;  /* 0x0000005903217220 */ /* 0x040fe40000410000 */
[C---:B------:R-:W-:Y:S02]  /*7760*/  FMUL.FTZ R40, R3.reuse, R96 ;  /* 0x0000006003287220 */ /* 0x040fe40000410000 */
[C---:B------:R-:W-:Y:S02]  /*7770*/  FMUL.FTZ R41, R3.reuse, R97 ;  /* 0x0000006103297220 */ /* 0x040fe40000410000 */
[C---:B------:R-:W-:Y:S01]  /*7780*/  FMUL.FTZ R48, R3.reuse, R104 ;  /* 0x0000006803307220 */ /* 0x040fe20000410000 */
[----:B------:R-:W-:Y:S01]  /*7790*/  MUFU.EX2 R131, R131 ;  /* 0x0000008300837308 */ /* 0x000fe20000000800 */
[C---:B------:R-:W-:Y:S02]  /*77a0*/  FMUL.FTZ R49, R3.reuse, R105 ;  /* 0x0000006903317220 */ /* 0x040fe40000410000 */
[C---:B------:R-:W-:Y:S02]  /*77b0*/  FMUL.FTZ R52, R3.reuse, R52 ;  /* 0x0000003403347220 */ /* 0x040fe40000410000 */
[C---:B-1----:R-:W-:Y:S02]  /*77c0*/  FMUL.FTZ R6, R2.reuse, R114 ;  /* 0x0000007202067220 */ /* 0x042fe40000410000 */
[C---:B------:R-:W-:Y:S02]  /*77d0*/  FMUL.FTZ R7, R2.reuse, R115 ;  /* 0x0000007302077220 */ /* 0x040fe40000410000 */
[C---:B------:R-:W-:Y:S01]  /*77e0*/  FMUL.FTZ R10, R2.reuse, R110 ;  /* 0x0000006e020a7220 */ /* 0x040fe20000410000 */
[----:B------:R-:W1:Y:S01]  /*77f0*/  MUFU.EX2 R130, R130 ;  /* 0x0000008200827308 */ /* 0x000e620000000800 */
[C---:B------:R-:W-:Y:S02]  /*7800*/  FMUL.FTZ R11, R2.reuse, R111 ;  /* 0x0000006f020b7220 */ /* 0x040fe40000410000 */
[----:B------:R-:W-:Y:S01]  /*7810*/  FMUL.FTZ R18, R2, R74 ;  /* 0x0000004a02127220 */ /* 0x000fe20000410000 */
[----:B--2---:R-:W-:Y:S01]  /*7820*/  F2FP.BF16.PACK_AB R121, R132, R133 ;  /* 0x000000858479723e */ /* 0x004fe200000010ff */
[C---:B------:R-:W-:Y:S01]  /*7830*/  FMUL.FTZ R19, R2.reuse, R75 ;  /* 0x0000004b02137220 */ /* 0x040fe20000410000 */
[----:B------:R-:W-:Y:S01]  /*7840*/  LDSM.16.MT88.4 R108, [R204+0x2900] ;  /* 0x00290000cc6c783b */ /* 0x000fe20000004200 */
[C---:B------:R-:W-:Y:S02]  /*7850*/  FMUL.FTZ R26, R2.reuse, R82 ;  /* 0x00000052021a7220 */ /* 0x040fe40000410000 */
[C---:B------:R-:W-:Y:S01]  /*7860*/  FMUL.FTZ R27, R2.reuse, R83 ;  /* 0x00000053021b7220 */ /* 0x040fe20000410000 */
[----:B------:R-:W-:Y:S01]  /*7870*/  MUFU.EX2 R137, R137 ;  /* 0x0000008900897308 */ /* 0x000fe20000000800 */
[C---:B------:R-:W-:Y:S02]  /*7880*/  FMUL.FTZ R34, R2.reuse, R90 ;  /* 0x0000005a02227220 */ /* 0x040fe40000410000 */
[C---:B------:R-:W-:Y:S01]  /*7890*/  FMUL.FTZ R35, R2.reuse, R91 ;  /* 0x0000005b02237220 */ /* 0x040fe20000410000 */
[----:B------:R-:W-:Y:S01]  /*78a0*/  LDSM.16.MT88.4 R72, [R201+0x3100] ;  /* 0x00310000c948783b */ /* 0x000fe20000004200 */
[C---:B------:R-:W-:Y:S02]  /*78b0*/  FMUL.FTZ R42, R2.reuse, R98 ;  /* 0x00000062022a7220 */ /* 0x040fe40000410000 */
[C---:B------:R-:W-:Y:S02]  /*78c0*/  FMUL.FTZ R43, R2.reuse, R99 ;  /* 0x00000063022b7220 */ /* 0x040fe40000410000 */
[C---:B------:R-:W-:Y:S01]  /*78d0*/  FMUL.FTZ R50, R2.reuse, R106 ;  /* 0x0000006a02327220 */ /* 0x040fe20000410000 */
[----:B------:R-:W2:Y:S01]  /*78e0*/  MUFU.EX2 R144, R144 ;  /* 0x0000009000907308 */ /* 0x000ea20000000800 */
[----:B------:R-:W-:Y:S01]  /*78f0*/  FMUL.FTZ R51, R2, R107 ;  /* 0x0000006b02337220 */ /* 0x000fe20000410000 */
[----:B------:R-:W-:Y:S01]  /*7900*/  LDSM.16.MT88.4 R80, [R204+0x900] ;  /* 0x00090000cc50783b */ /* 0x000fe20000004200 */
[C---:B------:R-:W-:Y:S01]  /*7910*/  FMUL.FTZ R53, R3.reuse, R53 ;  /* 0x0000003503357220 */ /* 0x040fe20000410000 */
[----:B-1----:R-:W-:Y:S01]  /*7920*/  F2FP.BF16.PACK_AB R123, R130, R131 ;  /* 0x00000083827b723e */ /* 0x002fe200000010ff */
[C---:B------:R-:W-:Y:S02]  /*7930*/  FMUL.FTZ R54, R2.reuse, R54 ;  /* 0x0000003602367220 */ /* 0x040fe40000410000 */
[C---:B------:R-:W-:Y:S02]  /*7940*/  FMUL.FTZ R55, R2.reuse, R55 ;  /* 0x0000003702377220 */ /* 0x040fe40000410000 */
[C---:B------:R-:W-:Y:S01]  /*7950*/  FMUL.FTZ R56, R3.reuse, R56 ;  /* 0x0000003803387220 */ /* 0x040fe20000410000 */
[----:B------:R-:W-:Y:S01]  /*7960*/  LDSM.16.MT88.4 R88, [R200+0x900] ;  /* 0x00090000c858783b */ /* 0x000fe20000004200 */
[C---:B---3--:R-:W-:Y:S01]  /*7970*/  HMMA.16816.F32.BF16 R4, R120.reuse, R12, R4 ;  /* 0x0000000c7804723c */ /* 0x048fe20000041804 */
[----:B------:R-:W-:Y:S04]  /*7980*/  MUFU.EX2 R147, R147 ;  /* 0x0000009300937308 */ /* 0x000fe80000000800 */
[C---:B------:R-:W-:Y:S02]  /*7990*/  FMUL.FTZ R57, R3.reuse, R57 ;  /* 0x0000003903397220 */ /* 0x040fe40000410000 */
[----:B------:R-:W-:Y:S01]  /*79a0*/  LDSM.16.MT88.4 R96, [R200+0x2900] ;  /* 0x00290000c860783b */ /* 0x000fe20000004200 */
[C---:B------:R-:W-:Y:S03]  /*79b0*/  HMMA.16816.F32.BF16 R8, R120.reuse, R14, R8 ;  /* 0x0000000e7808723c */ /* 0x040fe60000041808 */
[----:B------:R-:W-:Y:S01]  /*79c0*/  MUFU.EX2 R152, R152 ;  /* 0x0000009800987308 */ /* 0x000fe20000000800 */
[C---:B------:R-:W-:Y:S02]  /*79d0*/  FMUL.FTZ R12, R3.reuse, R68 ;  /* 0x00000044030c7220 */ /* 0x040fe40000410000 */
[C---:B------:R-:W-:Y:S01]  /*79e0*/  FMUL.FTZ R13, R3.reuse, R69 ;  /* 0x00000045030d7220 */ /* 0x040fe20000410000 */
[----:B------:R-:W-:Y:S01]  /*79f0*/  LDSM.16.MT88.4 R104, [R202+0x5900] ;  /* 0x00590000ca68783b */ /* 0x000fe20000004200 */
[C---:B------:R-:W-:Y:S04]  /*7a00*/  FMUL.FTZ R14, R2.reuse, R70 ;  /* 0x00000046020e7220 */ /* 0x040fe80000410000 */
[C---:B------:R-:W-:Y:S01]  /*7a10*/  FMUL.FTZ R15, R2.reuse, R71 ;  /* 0x00000047020f7220 */ /* 0x040fe20000410000 */
[----:B------:R-:W-:Y:S01]  /*7a20*/  MUFU.EX2 R154, R154 ;  /* 0x0000009a009a7308 */ /* 0x000fe20000000800 */
[C---:B------:R-:W-:Y:S01]  /*7a30*/  FMUL.FTZ R58, R2.reuse, R58 ;  /* 0x0000003a023a7220 */ /* 0x040fe20000410000 */
[----:B------:R-:W1:Y:S01]  /*7a40*/  LDSM.16.MT88.4 R68, [R202+0x3100] ;  /* 0x00310000ca44783b */ /* 0x000e620000004200 */
[C---:B------:R-:W-:Y:S02]  /*7a50*/  FMUL.FTZ R59, R2.reuse, R59 ;  /* 0x0000003b023b7220 */ /* 0x040fe40000410000 */
[C---:B------:R-:W-:Y:S01]  /*7a60*/  FMUL.FTZ R60, R3.reuse, R60 ;  /* 0x0000003c033c7220 */ /* 0x040fe20000410000 */
[C---:B------:R-:W-:Y:S03]  /*7a70*/  HMMA.16816.F32.BF16 R12, R120.reuse, R20, R12 ;  /* 0x00000014780c723c */ /* 0x040fe6000004180c */
[C---:B------:R-:W-:Y:S01]  /*7a80*/  FMUL.FTZ R61, R3.reuse, R61 ;  /* 0x0000003d033d7220 */ /* 0x040fe20000410000 */
[----:B------:R-:W3:Y:S01]  /*7a90*/  MUFU.EX2 R165, R165 ;  /* 0x000000a500a57308 */ /* 0x000ee20000000800 */
[C---:B------:R-:W-:Y:S02]  /*7aa0*/  FMUL.FTZ R62, R2.reuse, R62 ;  /* 0x0000003e023e7220 */ /* 0x040fe40000410000 */
[C---:B------:R-:W-:Y:S01]  /*7ab0*/  FMUL.FTZ R20, R3.reuse, R76 ;  /* 0x0000004c03147220 */ /* 0x040fe20000410000 */
[C---:B------:R-:W-:Y:S04]  /*7ac0*/  HMMA.16816.F32.BF16 R16, R120.reuse, R22, R16 ;  /* 0x000000167810723c */ /* 0x040fe80000041810 */
[C---:B------:R-:W-:Y:S02]  /*7ad0*/  FMUL.FTZ R21, R3.reuse, R77 ;  /* 0x0000004d03157220 */ /* 0x040fe40000410000 */
[C---:B------:R-:W-:Y:S01]  /*7ae0*/  FMUL.FTZ R63, R2.reuse, R63 ;  /* 0x0000003f023f7220 */ /* 0x040fe20000410000 */
[----:B------:R-:W-:Y:S01]  /*7af0*/  MUFU.EX2 R222, R222 ;  /* 0x000000de00de7308 */ /* 0x000fe20000000800 */
[C---:B------:R-:W-:Y:S04]  /*7b00*/  FMUL.FTZ R22, R2.reuse, R78 ;  /* 0x0000004e02167220 */ /* 0x040fe80000410000 */
[C---:B------:R-:W-:Y:S02]  /*7b10*/  FMUL.FTZ R23, R2.reuse, R79 ;  /* 0x0000004f02177220 */ /* 0x040fe40000410000 */
[----:B------:R-:W4:Y:S01]  /*7b20*/  LDSM.16.MT88.4 R76, [R200+0x3100] ;  /* 0x00310000c84c783b */ /* 0x000f220000004200 */
[C---:B------:R-:W-:Y:S02]  /*7b30*/  FMUL.FTZ R64, R3.reuse, R64 ;  /* 0x0000004003407220 */ /* 0x040fe40000410000 */
[C---:B------:R-:W-:Y:S01]  /*7b40*/  FMUL.FTZ R65, R3.reuse, R65 ;  /* 0x0000004103417220 */ /* 0x040fe20000410000 */
[----:B------:R-:W-:Y:S01]  /*7b50*/  MUFU.EX2 R226, R226 ;  /* 0x000000e200e27308 */ /* 0x000fe20000000800 */
[C---:B------:R-:W-:Y:S03]  /*7b60*/  HMMA.16816.F32.BF16 R20, R120.reuse, R28, R20 ;  /* 0x0000001c7814723c */ /* 0x040fe60000041814 */
[C---:B------:R-:W-:Y:S02]  /*7b70*/  FMUL.FTZ R66, R2.reuse, R66 ;  /* 0x0000004202427220 */ /* 0x040fe40000410000 */
[C---:B------:R-:W-:Y:S02]  /*7b80*/  FMUL.FTZ R67, R2.reuse, R67 ;  /* 0x0000004302437220 */ /* 0x040fe40000410000 */
[C---:B------:R-:W-:Y:S01]  /*7b90*/  FMUL.FTZ R28, R3.reuse, R84 ;  /* 0x00000054031c7220 */ /* 0x040fe20000410000 */
[C---:B------:R-:W-:Y:S01]  /*7ba0*/  HMMA.16816.F32.BF16 R24, R120.reuse, R30, R24 ;  /* 0x0000001e7818723c */ /* 0x040fe20000041818 */
[----:B------:R-:W-:Y:S03]  /*7bb0*/  MUFU.EX2 R234, R234 ;  /* 0x000000ea00ea7308 */ /* 0x000fe60000000800 */
[----:B------:R-:W-:Y:S02]  /*7bc0*/  FMUL.FTZ R29, R3, R85 ;  /* 0x00000055031d7220 */ /* 0x000fe40000410000 */
[--C-:B------:R-:W-:Y:S02]  /*7bd0*/  FFMA.FTZ R164, R225, c[0x0][0x2d0], -R134.reuse ;  /* 0x0000b400e1a47a23 */ /* 0x100fe40000010886 */
[C---:B------:R-:W-:Y:S03]  /*7be0*/  FMUL.FTZ R30, R2.reuse, R86 ;  /* 0x00000056021e7220 */ /* 0x040fe60000410000 */
[----:B------:R-:W-:Y:S01]  /*7bf0*/  MUFU.EX2 R236, R236 ;  /* 0x000000ec00ec7308 */ /* 0x000fe20000000800 */
[----:B------:R-:W-:Y:S02]  /*7c00*/  FMUL.FTZ R31, R2, R87 ;  /* 0x00000057021f7220 */ /* 0x000fe40000410000 */
[----:B------:R-:W-:Y:S01]  /*7c10*/  LDSM.16.MT88.4 R84, [R201+0x900] ;  /* 0x00090000c954783b */ /* 0x000fe20000004200 */
[--C-:B------:R-:W-:Y:S02]  /*7c20*/  FFMA.FTZ R167, R167, c[0x0][0x2d0], -R134.reuse ;  /* 0x0000b400a7a77a23 */ /* 0x100fe40000010886 */
[--C-:B------:R-:W-:Y:S02]  /*7c30*/  FFMA.FTZ R225, R232, c[0x0][0x2d0], -R155.reuse ;  /* 0x0000b400e8e17a23 */ /* 0x100fe4000001089b */
[C---:B------:R-:W-:Y:S02]  /*7c40*/  HMMA.16816.F32.BF16 R28, R120.reuse, R36, R28 ;  /* 0x00000024781c723c */ /* 0x040fe4000004181c */
[----:B------:R-:W-:Y:S01]  /*7c50*/  MUFU.EX2 R164, R164 ;  /* 0x000000a400a47308 */ /* 0x000fe20000000800 */
[--C-:B------:R-:W-:Y:S02]  /*7c60*/  FFMA.FTZ R227, R230, c[0x0][0x2d0], -R155.reuse ;  /* 0x0000b400e6e37a23 */ /* 0x100fe4000001089b */
[--C-:B------:R-:W-:Y:S02]  /*7c70*/  FFMA.FTZ R230, R239, c[0x0][0x2d0], -R134.reuse ;  /* 0x0000b400efe67a23 */ /* 0x100fe40000010886 */
[C---:B------:R-:W-:Y:S01]  /*7c80*/  FMUL.FTZ R36, R3.reuse, R92 ;  /* 0x0000005c03247220 */ /* 0x040fe20000410000 */
[C---:B------:R-:W-:Y:S04]  /*7c90*/  HMMA.16816.F32.BF16 R32, R120.reuse, R38, R32 ;  /* 0x000000267820723c */ /* 0x040fe80000041820 */
[----:B------:R-:W-:Y:S01]  /*7ca0*/  FMUL.FTZ R37, R3, R93 ;  /* 0x0000005d03257220 */ /* 0x000fe20000410000 */
[----:B------:R-:W5:Y:S01]  /*7cb0*/  MUFU.EX2 R167, R167 ;  /* 0x000000a700a77308 */ /* 0x000f620000000800 */
[--C-:B------:R-:W-:Y:S02]  /*7cc0*/  FFMA.FTZ R231, R231, c[0x0][0x2d0], -R134.reuse ;  /* 0x0000b400e7e77a23 */ /* 0x100fe40000010886 */
[C---:B------:R-:W-:Y:S04]  /*7cd0*/  FMUL.FTZ R38, R2.reuse, R94 ;  /* 0x0000005e02267220 */ /* 0x040fe80000410000 */
[----:B------:R-:W-:Y:S02]  /*7ce0*/  FMUL.FTZ R39, R2, R95 ;  /* 0x0000005f02277220 */ /* 0x000fe40000410000 */
[----:B------:R-:W-:Y:S01]  /*7cf0*/  LDSM.16.MT88.4 R92, [R200+0x4900] ;  /* 0x00490000c85c783b */ /* 0x000fe20000004200 */
[----:B------:R-:W1:Y:S01]  /*7d00*/  MUFU.EX2 R225, R225 ;  /* 0x000000e100e17308 */ /* 0x000e620000000800 */
[--C-:B------:R-:W-:Y:S02]  /*7d10*/  FFMA.FTZ R232, R235, c[0x0][0x2d0], -R134.reuse ;  /* 0x0000b400ebe87a23 */ /* 0x100fe40000010886 */
[--C-:B------:R-:W-:Y:S01]  /*7d20*/  FFMA.FTZ R233, R233, c[0x0][0x2d0], -R134.reuse ;  /* 0x0000b400e9e97a23 */ /* 0x100fe20000010886 */
[C---:B------:R-:W-:Y:S03]  /*7d30*/  HMMA.16816.F32.BF16 R36, R120.reuse, R44, R36 ;  /* 0x0000002c7824723c */ /* 0x040fe60000041824 */
[--C-:B------:R-:W-:Y:S02]  /*7d40*/  FFMA.FTZ R235, R240, c[0x0][0x2d0], -R155.reuse ;  /* 0x0000b400f0eb7a23 */ /* 0x100fe4000001089b */
[--C-:B------:R-:W-:Y:S01]  /*7d50*/  FFMA.FTZ R239, R238, c[0x0][0x2d0], -R155.reuse ;  /* 0x0000b400eeef7a23 */ /* 0x100fe2000001089b */
[----:B------:R-:W2:Y:S01]  /*7d60*/  MUFU.EX2 R227, R227 ;  /* 0x000000e300e37308 */ /* 0x000ea20000000800 */
[C---:B------:R-:W-:Y:S01]  /*7d70*/  FMUL.FTZ R44, R3.reuse, R100 ;  /* 0x00000064032c7220 */ /* 0x040fe20000410000 */
[C---:B------:R-:W-:Y:S04]  /*7d80*/  HMMA.16816.F32.BF16 R40, R120.reuse, R46, R40 ;  /* 0x0000002e7828723c */ /* 0x040fe80000041828 */
[----:B------:R-:W-:Y:S02]  /*7d90*/  FMUL.FTZ R45, R3, R101 ;  /* 0x00000065032d7220 */ /* 0x000fe40000410000 */
[--C-:B------:R-:W-:Y:S02]  /*7da0*/  FFMA.FTZ R238, R245, c[0x0][0x2d0], -R134.reuse ;  /* 0x0000b400f5ee7a23 */ /* 0x100fe40000010886 */
[C---:B------:R-:W-:Y:S01]  /*7db0*/  FMUL.FTZ R46, R2.reuse, R102 ;  /* 0x00000066022e7220 */ /* 0x040fe20000410000 */
[----:B------:R-:W-:Y:S03]  /*7dc0*/  MUFU.EX2 R230, R230 ;  /* 0x000000e600e67308 */ /* 0x000fe60000000800 */
[----:B------:R-:W-:Y:S02]  /*7dd0*/  FMUL.FTZ R47, R2, R103 ;  /* 0x00000067022f7220 */ /* 0x000fe40000410000 */
[----:B------:R-:W-:Y:S01]  /*7de0*/  LDSM.16.MT88.4 R100, [R204+0x5900] ;  /* 0x00590000cc64783b */ /* 0x000fe20000004200 */
[--C-:B------:R-:W-:Y:S02]  /*7df0*/  FFMA.FTZ R243, R243, c[0x0][0x2d0], -R134.reuse ;  /* 0x0000b400f3f37a23 */ /* 0x100fe40000010886 */
[--C-:B------:R-:W-:Y:S02]  /*7e00*/  FFMA.FTZ R240, R241, c[0x0][0x2d0], -R134.reuse ;  /* 0x0000b400f1f07a23 */ /* 0x100fe40000010886 */
[C---:B-1----:R-:W-:Y:S01]  /*7e10*/  HMMA.16816.F32.BF16 R44, R120.reuse, R68, R44 ;  /* 0x00000044782c723c */ /* 0x042fe2000004182c */
[----:B------:R-:W1:Y:S02]  /*7e20*/  MUFU.EX2 R231, R231 ;  /* 0x000000e700e77308 */ /* 0x000e640000000800 */
[--C-:B------:R-:W-:Y:S02]  /*7e30*/  FFMA.FTZ R237, R237, c[0x0][0x2d0], -R134.reuse ;  /* 0x0000b400eded7a23 */ /* 0x100fe40000010886 */
[--C-:B------:R-:W-:Y:S02]  /*7e40*/  FFMA.FTZ R241, R224, c[0x0][0x2d0], -R155.reuse ;  /* 0x0000b400e0f17a23 */ /* 0x100fe4000001089b */
[----:B--2---:R-:W-:Y:S01]  /*7e50*/  F2FP.BF16.PACK_AB R68, R144, R137 ;  /* 0x000000899044723e */ /* 0x004fe200000010ff */
[C---:B------:R-:W-:Y:S03]  /*7e60*/  HMMA.16816.F32.BF16 R48, R120.reuse, R70, R48 ;  /* 0x000000467830723c */ /* 0x040fe60000041830 */
[----:B------:R-:W-:Y:S01]  /*7e70*/  MUFU.EX2 R232, R232 ;  /* 0x000000e800e87308 */ /* 0x000fe20000000800 */
[----:B---3--:R-:W-:Y:S01]  /*7e80*/  F2FP.BF16.PACK_AB R69, R165, R154 ;  /* 0x0000009aa545723e */ /* 0x008fe200000010ff */
[--C-:B------:R-:W-:Y:S02]  /*7e90*/  FFMA.FTZ R245, R166, c[0x0][0x2d0], -R155.reuse ;  /* 0x0000b400a6f57a23 */ /* 0x100fe4000001089b */
[----:B------:R-:W-:Y:S01]  /*7ea0*/  F2FP.BF16.PACK_AB R70, R152, R147 ;  /* 0x000000939846723e */ /* 0x000fe200000010ff */
[C---:B------:R-:W-:Y:S04]  /*7eb0*/  HMMA.16816.F32.BF16 R52, R120.reuse, R72, R52 ;  /* 0x000000487834723c */ /* 0x040fe80000041834 */
[----:B-----5:R-:W-:Y:S01]  /*7ec0*/  F2FP.BF16.PACK_AB R71, R167, R164 ;  /* 0x000000a4a747723e */ /* 0x020fe200000010ff */
[----:B------:R-:W2:Y:S01]  /*7ed0*/  MUFU.EX2 R233, R233 ;  /* 0x000000e900e97308 */ /* 0x000ea20000000800 */
[--C-:B------:R-:W-:Y:S02]  /*7ee0*/  FFMA.FTZ R166, R229, c[0x0][0x2d0], -R134.reuse ;  /* 0x0000b400e5a67a23 */ /* 0x100fe40000010886 */
[C---:B------:R-:W-:Y:S01]  /*7ef0*/  HMMA.16816.F32.BF16 R56, R120.reuse, R74, R56 ;  /* 0x0000004a7838723c */ /* 0x040fe20000041838 */
[----:B------:R-:W3:Y:S03]  /*7f00*/  LDSM.16.MT88.4 R72, [R202+0x900] ;  /* 0x00090000ca48783b */ /* 0x000ee60000004200 */
[--C-:B------:R-:W-:Y:S02]  /*7f10*/  FFMA.FTZ R223, R223, c[0x0][0x2d0], -R134.reuse ;  /* 0x0000b400dfdf7a23 */ /* 0x100fe40000010886 */
[--C-:B------:R-:W-:Y:S01]  /*7f20*/  FFMA.FTZ R187, R187, c[0x0][0x2d0], -R134.reuse ;  /* 0x0000b400bbbb7a23 */ /* 0x100fe20000010886 */
[----:B------:R-:W-:Y:S01]  /*7f30*/  MUFU.EX2 R235, R235 ;  /* 0x000000eb00eb7308 */ /* 0x000fe20000000800 */
[C---:B----4-:R-:W-:Y:S04]  /*7f40*/  HMMA.16816.F32.BF16 R60, R120.reuse, R76, R60 ;  /* 0x0000004c783c723c */ /* 0x050fe8000004183c */
[--C-:B------:R-:W-:Y:S02]  /*7f50*/  FFMA.FTZ R224, R185, c[0x0][0x2d0], -R134.reuse ;  /* 0x0000b400b9e07a23 */ /* 0x100fe40000010886 */
[----:B------:R-:W-:Y:S02]  /*7f60*/  FFMA.FTZ R155, R136, c[0x0][0x2d0], -R155 ;  /* 0x0000b400889b7a23 */ /* 0x000fe4000001089b */
[----:B------:R-:W-:Y:S01]  /*7f70*/  HMMA.16816.F32.BF16 R64, R120, R78, R64 ;  /* 0x0000004e7840723c */ /* 0x000fe20000041840 */
[----:B------:R-:W4:Y:S01]  /*7f80*/  LDSM.16.MT88.4 R76, [R204+0x3900] ;  /* 0x00390000cc4c783b */ /* 0x000f220000004200 */
[----:B------:R-:W-:Y:S02]  /*7f90*/  MUFU.EX2 R239, R239 ;  /* 0x000000ef00ef7308 */ /* 0x000fe40000000800 */
[--C-:B------:R-:W-:Y:S02]  /*7fa0*/  FFMA.FTZ R136, R153, c[0x0][0x2d0], -R134.reuse ;  /* 0x0000b40099887a23 */ /* 0x100fe40000010886 */
[--C-:B------:R-:W-:Y:S02]  /*7fb0*/  FFMA.FTZ R139, R139, c[0x0][0x2d0], -R134.reuse ;  /* 0x0000b4008b8b7a23 */ /* 0x100fe40000010886 */
[C---:B------:R-:W-:Y:S04]  /*7fc0*/  HMMA.16816.F32.BF16 R4, R68.reuse, R80, R4 ;  /* 0x000000504404723c */ /* 0x040fe80000041804 */
[----:B------:R-:W-:Y:S01]  /*7fd0*/  MUFU.EX2 R238, R238 ;  /* 0x000000ee00ee7308 */ /* 0x000fe20000000800 */
[--C-:B------:R-:W-:Y:S02]  /*7fe0*/  FFMA.FTZ R135, R135, c[0x0][0x2d0], -R134.reuse ;  /* 0x0000b40087877a23 */ /* 0x100fe40000010886 */
[----:B------:R-:W-:Y:S01]  /*7ff0*/  FFMA.FTZ R134, R117, c[0x0][0x2d0], -R134 ;  /* 0x0000b40075867a23 */ /* 0x000fe20000010886 */
[C---:B------:R-:W-:Y:S01]  /*8000*/  HMMA.16816.F32.BF16 R8, R68.reuse, R82, R8 ;  /* 0x000000524408723c */ /* 0x040fe20000041808 */
[----:B------:R-:W-:Y:S03]  /*8010*/  LDSM.16.MT88.4 R80, [R201+0x3900] ;  /* 0x00390000c950783b */ /* 0x000fe60000004200 */
[----:B------:R-:W-:Y:S02]  /*8020*/  FFMA.FTZ R128, R3, R216, R128 ;  /* 0x000000d803807223 */ /* 0x000fe40000010080 */
[----:B------:R-:W-:Y:S01]  /*8030*/  MUFU.EX2 R243, R243 ;  /* 0x000000f300f37308 */ /* 0x000fe20000000800 */
[----:B------:R-:W-:Y:S01]  /*8040*/  FFMA.FTZ R133, R2, R217, R133 ;  /* 0x000000d902857223 */ /* 0x000fe20000010085 */
[C---:B---3--:R-:W-:Y:S04]  /*8050*/  HMMA.16816.F32.BF16 R12, R68.reuse, R72, R12 ;  /* 0x00000048440c723c */ /* 0x048fe8000004180c */
[----:B------:R-:W-:Y:S02]  /*8060*/  FADD.FTZ R119, R119, R128 ;  /* 0x0000008077777221 */ /* 0x000fe40000010000 */
[----:B------:R-:W-:Y:S02]  /*8070*/  FADD.FTZ R132, R132, R133 ;  /* 0x0000008584847221 */ /* 0x000fe40000010000 */
[----:B------:R-:W-:Y:S01]  /*8080*/  MUFU.EX2 R240, R240 ;  /* 0x000000f000f07308 */ /* 0x000fe20000000800 */
[C---:B------:R-:W-:Y:S01]  /*8090*/  HMMA.16816.F32.BF16 R16, R68.reuse, R74, R16 ;  /* 0x0000004a4410723c */ /* 0x040fe20000041810 */
[----:B------:R-:W3:Y:S02]  /*80a0*/  LDSM.16.MT88.4 R72, [R202+0x3900] ;  /* 0x00390000ca48783b */ /* 0x000ee40000004200 */
[----:B------:R-:W-:Y:S02]  /*80b0*/  FADD.FTZ R118, R118, R119 ;  /* 0x0000007776767221 */ /* 0x000fe40000010000 */
[----:B------:R-:W-:Y:S03]  /*80c0*/  FADD.FTZ R3, R131, R132 ;  /* 0x0000008483037221 */ /* 0x000fe60000010000 */
[C---:B------:R-:W-:Y:S01]  /*80d0*/  HMMA.16816.F32.BF16 R20, R68.reuse, R84, R20 ;  /* 0x000000544414723c */ /* 0x040fe20000041814 */
[----:B------:R-:W-:Y:S03]  /*80e0*/  MUFU.EX2 R237, R237 ;  /* 0x000000ed00ed7308 */ /* 0x000fe60000000800 */
[----:B------:R-:W-:Y:S02]  /*80f0*/  FADD.FTZ R118, R129, R118 ;  /* 0x0000007681767221 */ /* 0x000fe40000010000 */
[----:B------:R-:W-:Y:S02]  /*8100*/  FADD.FTZ R3, R130, R3 ;  /* 0x0000000382037221 */ /* 0x000fe40000010000 */
[C---:B------:R-:W-:Y:S01]  /*8110*/  HMMA.16816.F32.BF16 R24, R68.reuse, R86, R24 ;  /* 0x000000564418723c */ /* 0x040fe20000041818 */
[----:B------:R-:W5:Y:S02]  /*8120*/  LDSM.16.MT88.4 R84, [R200+0x3900] ;  /* 0x00390000c854783b */ /* 0x000f640000004200 */
        /* <DEDUP_REMOVED lines=12> */
[C---:B----4-:R-:W-:Y:S04]  /*81f0*/  HMMA.16816.F32.BF16 R36, R68.reuse, R76, R36 ;  /* 0x0000004c4424723c */ /* 0x050fe80000041824 */
[----:B------:R-:W-:Y:S02]  /*8200*/  FADD.FTZ R152, R152, R147 ;  /* 0x0000009398987221 */ /* 0x000fe40000010000 */
[----:B------:R-:W-:Y:S02]  /*8210*/  FADD.FTZ R167, R167, R164 ;  /* 0x000000a4a7a77221 */ /* 0x000fe40000010000 */
[C---:B------:R-:W-:Y:S01]  /*8220*/  HMMA.16816.F32.BF16 R40, R68.reuse, R78, R40 ;  /* 0x0000004e4428723c */ /* 0x040fe20000041828 */
[----:B------:R-:W-:Y:S01]  /*8230*/  LDSM.16.MT88.4 R76, [R202+0x1100] ;  /* 0x00110000ca4c783b */ /* 0x000fe20000004200 */
[----:B------:R-:W-:Y:S06]  /*8240*/  MUFU.EX2 R245, R245 ;  /* 0x000000f500f57308 */ /* 0x000fec0000000800 */
[C---:B---3--:R-:W-:Y:S04]  /*8250*/  HMMA.16816.F32.BF16 R44, R68.reuse, R72, R44 ;  /* 0x00000048442c723c */ /* 0x048fe8000004182c */
[----:B------:R-:W-:Y:S04]  /*8260*/  MUFU.EX2 R166, R166 ;  /* 0x000000a600a67308 */ /* 0x000fe80000000800 */
[C---:B------:R-:W-:Y:S01]  /*8270*/  HMMA.16816.F32.BF16 R48, R68.reuse, R74, R48 ;  /* 0x0000004a4430723c */ /* 0x040fe20000041830 */
[----:B------:R-:W3:Y:S05]  /*8280*/  LDSM.16.MT88.4 R72, [R204+0x1100] ;  /* 0x00110000cc48783b */ /* 0x000eea0000004200 */
[----:B------:R-:W-:Y:S02]  /*8290*/  MUFU.EX2 R223, R223 ;  /* 0x000000df00df7308 */ /* 0x000fe40000000800 */
[C---:B------:R-:W-:Y:S08]  /*82a0*/  HMMA.16816.F32.BF16 R52, R68.reuse, R80, R52 ;  /* 0x000000504434723c */ /* 0x040ff00000041834 */
[C---:B------:R-:W-:Y:S01]  /*82b0*/  HMMA.16816.F32.BF16 R56, R68.reuse, R82, R56 ;  /* 0x000000524438723c */ /* 0x040fe20000041838 */
[----:B------:R-:W4:Y:S01]  /*82c0*/  LDSM.16.MT88.4 R80, [R201+0x1100] ;  /* 0x00110000c950783b */ /* 0x000f220000004200 */
[----:B------:R-:W-:Y:S06]  /*82d0*/  MUFU.EX2 R187, R187 ;  /* 0x000000bb00bb7308 */ /* 0x000fec0000000800 */
[C---:B-----5:R-:W-:Y:S04]  /*82e0*/  HMMA.16816.F32.BF16 R60, R68.reuse, R84, R60 ;  /* 0x00000054443c723c */ /* 0x060fe8000004183c */
[----:B------:R-:W-:Y:S04]  /*82f0*/  MUFU.EX2 R224, R224 ;  /* 0x000000e000e07308 */ /* 0x000fe80000000800 */
[----:B------:R-:W-:Y:S01]  /*8300*/  HMMA.16816.F32.BF16 R64, R68, R86, R64 ;  /* 0x000000564440723c */ /* 0x000fe20000041840 */
[----:B------:R-:W5:Y:S05]  /*8310*/  LDSM.16.MT88.4 R84, [R200+0x1100] ;  /* 0x00110000c854783b */ /* 0x000f6a0000004200 */
[----:B------:R-:W-:Y:S01]  /*8320*/  MUFU.EX2 R146, R146 ;  /* 0x0000009200927308 */ /* 0x000fe20000000800 */
[----:B------:R-:W-:Y:S01]  /*8330*/  F2FP.BF16.PACK_AB R68, R222, R225 ;  /* 0x000000e1de44723e */ /* 0x000fe200000010ff */
[----:B------:R-:W-:Y:S01]  /*8340*/  FADD.FTZ R225, R225, R152 ;  /* 0x00000098e1e17221 */ /* 0x000fe20000010000 */
[----:B------:R-:W-:Y:S03]  /*8350*/  F2FP.BF16.PACK_AB R70, R227, R226 ;  /* 0x000000e2e346723e */ /* 0x000fe600000010ff */
[----:B-1----:R-:W-:Y:S01]  /*8360*/  F2FP.BF16.PACK_AB R69, R231, R230 ;  /* 0x000000e6e745723e */ /* 0x002fe200000010ff */
[----:B------:R-:W-:Y:S01]  /*8370*/  FADD.FTZ R230, R230, R167 ;  /* 0x000000a7e6e67221 */ /* 0x000fe20000010000 */
[----:B--2---:R-:W-:Y:S01]  /*8380*/  F2FP.BF16.PACK_AB R71, R233, R232 ;  /* 0x000000e8e947723e */ /* 0x004fe200000010ff */
[----:B------:R-:W-:Y:S01]  /*8390*/  FADD.FTZ R225, R222, R225 ;  /* 0x000000e1dee17221 */ /* 0x000fe20000010000 */
[----:B------:R-:W1:Y:S01]  /*83a0*/  MUFU.EX2 R145, R145 ;  /* 0x0000009100917308 */ /* 0x000e620000000800 */
[----:B------:R-:W-:Y:S02]  /*83b0*/  FADD.FTZ R231, R231, R230 ;  /* 0x000000e6e7e77221 */ /* 0x000fe40000010000 */
[----:B------:R-:W-:Y:S02]  /*83c0*/  FADD.FTZ R226, R226, R225 ;  /* 0x000000e1e2e27221 */ /* 0x000fe40000010000 */
[C---:B---3--:R-:W-:Y:S03]  /*83d0*/  HMMA.16816.F32.BF16 R4, R68.reuse, R72, R4 ;  /* 0x000000484404723c */ /* 0x048fe60000041804 */
[----:B------:R-:W-:Y:S02]  /*83e0*/  FADD.FTZ R232, R232, R231 ;  /* 0x000000e7e8e87221 */ /* 0x000fe40000010000 */
[----:B------:R-:W-:Y:S01]  /*83f0*/  MUFU.EX2 R138, R138 ;  /* 0x0000008a008a7308 */ /* 0x000fe20000000800 */
[----:B------:R-:W-:Y:S02]  /*8400*/  FADD.FTZ R227, R227, R226 ;  /* 0x000000e2e3e37221 */ /* 0x000fe40000010000 */
[C---:B------:R-:W-:Y:S01]  /*8410*/  HMMA.16816.F32.BF16 R8, R68.reuse, R74, R8 ;  /* 0x0000004a4408723c */ /* 0x040fe20000041808 */
[----:B------:R-:W2:Y:S03]  /*8420*/  LDSM.16.MT88.4 R72, [R204+0x4100] ;  /* 0x00410000cc48783b */ /* 0x000ea60000004200 */
[----:B------:R-:W-:Y:S03]  /*8430*/  FADD.FTZ R233, R233, R232 ;  /* 0x000000e8e9e97221 */ /* 0x000fe60000010000 */
[----:B------:R-:W3:Y:S01]  /*8440*/  MUFU.EX2 R155, R155 ;  /* 0x0000009b009b7308 */ /* 0x000ee20000000800 */
[C---:B------:R-:W-:Y:S04]  /*8450*/  HMMA.16816.F32.BF16 R12, R68.reuse, R76, R12 ;  /* 0x0000004c440c723c */ /* 0x040fe8000004180c */
[----:B-1----:R-:W-:Y:S04]  /*8460*/  F2FP.BF16.PACK_AB R120, R145, R146 ;  /* 0x000000929178723e */ /* 0x002fe800000010ff */
[C---:B------:R-:W-:Y:S01]  /*8470*/  HMMA.16816.F32.BF16 R16, R68.reuse, R78, R16 ;  /* 0x0000004e4410723c */ /* 0x040fe20000041810 */
[----:B------:R-:W1:Y:S01]  /*8480*/  LDSM.16.MT88.4 R76, [R202+0x4100] ;  /* 0x00410000ca4c783b */ /* 0x000e620000004200 */
[----:B------:R-:W-:Y:S06]  /*8490*/  MUFU.EX2 R136, R136 ;  /* 0x0000008800887308 */ /* 0x000fec0000000800 */
[C---:B----4-:R-:W-:Y:S04]  /*84a0*/  HMMA.16816.F32.BF16 R20, R68.reuse, R80, R20 ;  /* 0x000000504414723c */ /* 0x050fe80000041814 */
[----:B------:R-:W4:Y:S01]  /*84b0*/  MUFU.EX2 R139, R139 ;  /* 0x0000008b008b7308 */ /* 0x000f220000000800 */
[----:B---3--:R-:W-:Y:S03]  /*84c0*/  F2FP.BF16.PACK_AB R122, R155, R138 ;  /* 0x0000008a9b7a723e */ /* 0x008fe600000010ff */
[C---:B------:R-:W-:Y:S01]  /*84d0*/  HMMA.16816.F32.BF16 R24, R68.reuse, R82, R24 ;  /* 0x000000524418723c */ /* 0x040fe20000041818 */
[----:B------:R-:W3:Y:S05]  /*84e0*/  LDSM.16.MT88.4 R80, [R201+0x4100] ;  /* 0x00410000c950783b */ /* 0x000eea0000004200 */
[----:B------:R-:W-:Y:S02]  /*84f0*/  MUFU.EX2 R135, R135 ;  /* 0x0000008700877308 */ /* 0x000fe40000000800 */
[C---:B-----5:R-:W-:Y:S08]  /*8500*/  HMMA.16816.F32.BF16 R28, R68.reuse, R84, R28 ;  /* 0x00000054441c723c */ /* 0x060ff0000004181c */
[C---:B------:R-:W-:Y:S01]  /*8510*/  HMMA.16816.F32.BF16 R32, R68.reuse, R86, R32 ;  /* 0x000000564420723c */ /* 0x040fe20000041820 */
[----:B------:R-:W5:Y:S01]  /*8520*/  LDSM.16.MT88.4 R84, [R204+0x1900] ;  /* 0x00190000cc54783b */ /* 0x000f620000004200 */
[----:B------:R-:W3:Y:S02]  /*8530*/  MUFU.EX2 R134, R134 ;  /* 0x0000008600867308 */ /* 0x000ee40000000800 */
[----:B----4-:R-:W-:Y:S04]  /*8540*/  F2FP.BF16.PACK_AB R121, R139, R136 ;  /* 0x000000888b79723e */ /* 0x010fe800000010ff */
[C---:B--2---:R-:W-:Y:S08]  /*8550*/  HMMA.16816.F32.BF16 R36, R68.reuse, R72, R36 ;  /* 0x000000484424723c */ /* 0x044ff00000041824 */
[C---:B------:R-:W-:Y:S01]  /*8560*/  HMMA.16816.F32.BF16 R40, R68.reuse, R74, R40 ;  /* 0x0000004a4428723c */ /* 0x040fe20000041828 */
[----:B------:R-:W2:Y:S07]  /*8570*/  LDSM.16.MT88.4 R72, [R202+0x1900] ;  /* 0x00190000ca48783b */ /* 0x000eae0000004200 */
[C---:B-1----:R-:W-:Y:S04]  /*8580*/  HMMA.16816.F32.BF16 R44, R68.reuse, R76, R44 ;  /* 0x0000004c442c723c */ /* 0x042fe8000004182c */
[----:B---3--:R-:W-:Y:S04]  /*8590*/  F2FP.BF16.PACK_AB R123, R134, R135 ;  /* 0x00000087867b723e */ /* 0x008fe800000010ff */
[C---:B------:R-:W-:Y:S01]  /*85a0*/  HMMA.16816.F32.BF16 R48, R68.reuse, R78, R48 ;  /* 0x0000004e4430723c */ /* 0x040fe20000041830 */
[----:B------:R-:W1:Y:S07]  /*85b0*/  LDSM.16.MT88.4 R76, [R201+0x1900] ;  /* 0x00190000c94c783b */ /* 0x000e6e0000004200 */
[C---:B------:R-:W-:Y:S08]  /*85c0*/  HMMA.16816.F32.BF16 R52, R68.reuse, R80, R52 ;  /* 0x000000504434723c */ /* 0x040ff00000041834 */
[C---:B------:R-:W-:Y:S01]  /*85d0*/  HMMA.16816.F32.BF16 R56, R68.reuse, R82, R56 ;  /* 0x000000524438723c */ /* 0x040fe20000041838 */
[----:B------:R-:W3:Y:S07]  /*85e0*/  LDSM.16.MT88.4 R80, [R200+0x1900] ;  /* 0x00190000c850783b */ /* 0x000eee0000004200 */
[C---:B------:R-:W-:Y:S08]  /*85f0*/  HMMA.16816.F32.BF16 R60, R68.reuse, R88, R60 ;  /* 0x00000058443c723c */ /* 0x040ff0000004183c */
[----:B------:R-:W-:Y:S01]  /*8600*/  HMMA.16816.F32.BF16 R64, R68, R90, R64 ;  /* 0x0000005a4440723c */ /* 0x000fe20000041840 */
[----:B------:R-:W-:Y:S06]  /*8610*/  LDSM.16.MT88.4 R88, [R201+0x4900] ;  /* 0x00490000c958783b */ /* 0x000fec0000004200 */
[----:B------:R-:W-:Y:S01]  /*8620*/  F2FP.BF16.PACK_AB R68, R235, R234 ;  /* 0x000000eaeb44723e */ /* 0x000fe200000010ff */
[----:B------:R-:W-:Y:S01]  /*8630*/  FADD.FTZ R234, R234, R227 ;  /* 0x000000e3eaea7221 */ /* 0x000fe20000010000 */
[----:B------:R-:W-:Y:S03]  /*8640*/  F2FP.BF16.PACK_AB R70, R239, R236 ;  /* 0x000000ecef46723e */ /* 0x000fe600000010ff */
[----:B------:R-:W-:Y:S01]  /*8650*/  F2FP.BF16.PACK_AB R69, R243, R238 ;  /* 0x000000eef345723e */ /* 0x000fe200000010ff */
[----:B------:R-:W-:Y:S01]  /*8660*/  FADD.FTZ R238, R238, R233 ;  /* 0x000000e9eeee7221 */ /* 0x000fe20000010000 */
[----:B------:R-:W-:Y:S01]  /*8670*/  F2FP.BF16.PACK_AB R71, R237, R240 ;  /* 0x000000f0ed47723e */ /* 0x000fe200000010ff */
[----:B------:R-:W-:Y:S02]  /*8680*/  FADD.FTZ R235, R235, R234 ;  /* 0x000000eaebeb7221 */ /* 0x000fe40000010000 */
[----:B------:R-:W-:Y:S02]  /*8690*/  FADD.FTZ R243, R243, R238 ;  /* 0x000000eef3f37221 */ /* 0x000fe40000010000 */
[----:B------:R-:W-:Y:S02]  /*86a0*/  FADD.FTZ R236, R236, R235 ;  /* 0x000000ebecec7221 */ /* 0x000fe40000010000 */
[C---:B-----5:R-:W-:Y:S03]  /*86b0*/  HMMA.16816.F32.BF16 R4, R68.reuse, R84, R4 ;  /* 0x000000544404723c */ /* 0x060fe60000041804 */
[----:B------:R-:W-:Y:S02]  /*86c0*/  FADD.FTZ R240, R240, R243 ;  /* 0x000000f3f0f07221 */ /* 0x000fe40000010000 */
[----:B------:R-:W-:Y:S02]  /*86d0*/  FADD.FTZ R239, R239, R236 ;  /* 0x000000ecefef7221 */ /* 0x000fe40000010000 */
[----:B------:R-:W-:Y:S01]  /*86e0*/  FADD.FTZ R237, R237, R240 ;  /* 0x000000f0eded7221 */ /* 0x000fe20000010000 */
[C---:B------:R-:W-:Y:S01]  /*86f0*/  HMMA.16816.F32.BF16 R8, R68.reuse, R86, R8 ;  /* 0x000000564408723c */ /* 0x040fe20000041808 */
[----:B------:R-:W4:Y:S03]  /*8700*/  LDSM.16.MT88.4 R84, [R204+0x4900] ;  /* 0x00490000cc54783b */ /* 0x000f260000004200 */
[----:B------:R-:W-:Y:S04]  /*8710*/  FADD.FTZ R2, R166, R237 ;  /* 0x000000eda6027221 */ /* 0x000fe80000010000 */
[C---:B--2---:R-:W-:Y:S04]  /*8720*/  HMMA.16816.F32.BF16 R12, R68.reuse, R72, R12 ;  /* 0x00000048440c723c */ /* 0x044fe8000004180c */
[----:B------:R-:W-:Y:S04]  /*8730*/  FADD.FTZ R2, R223, R2 ;  /* 0x00000002df027221 */ /* 0x000fe80000010000 */
[C---:B------:R-:W-:Y:S01]  /*8740*/  HMMA.16816.F32.BF16 R16, R68.reuse, R74, R16 ;  /* 0x0000004a4410723c */ /* 0x040fe20000041810 */
[----:B------:R-:W2:Y:S03]  /*8750*/  LDSM.16.MT88.4 R72, [R202+0x4900] ;  /* 0x00490000ca48783b */ /* 0x000ea60000004200 */
[----:B------:R-:W-:Y:S02]  /*8760*/  FADD.FTZ R3, R187, R2 ;  /* 0x00000002bb037221 */ /* 0x000fe40000010000 */
[----:B------:R-:W-:Y:S02]  /*8770*/  IMAD.MOV.U32 R2, RZ, RZ, R116 ;  /* 0x000000ffff027224 */ /* 0x000fe400078e0074 */
[C---:B-1----:R-:W-:Y:S04]  /*8780*/  HMMA.16816.F32.BF16 R20, R68.reuse, R76, R20 ;  /* 0x0000004c4414723c */ /* 0x042fe80000041814 */
[----:B------:R-:W-:Y:S04]  /*8790*/  FADD.FTZ R3, R224, R3 ;  /* 0x00000003e0037221 */ /* 0x000fe80000010000 */
[C---:B------:R-:W-:Y:S01]  /*87a0*/  HMMA.16816.F32.BF16 R24, R68.reuse, R78, R24 ;  /* 0x0000004e4418723c */ /* 0x040fe20000041818 */
[----:B------:R-:W1:Y:S03]  /*87b0*/  LDSM.16.MT88.4 R76, [R204+0x2100] ;  /* 0x00210000cc4c783b */ /* 0x000e660000004200 */
[----:B------:R-:W-:Y:S02]  /*87c0*/  FADD.FTZ R136, R136, R3 ;  /* 0x0000000388887221 */ /* 0x000fe40000010000 */
[----:B------:R-:W-:Y:S02]  /*87d0*/  IMAD.MOV.U32 R3, RZ, RZ, R0 ;  /* 0x000000ffff037224 */ /* 0x000fe400078e0000 */
[C---:B---3--:R-:W-:Y:S04]  /*87e0*/  HMMA.16816.F32.BF16 R28, R68.reuse, R80, R28 ;  /* 0x00000050441c723c */ /* 0x048fe8000004181c */
[----:B------:R-:W-:Y:S04]  /*87f0*/  FADD.FTZ R136, R139, R136 ;  /* 0x000000888b887221 */ /* 0x000fe80000010000 */
[C---:B------:R-:W-:Y:S01]  /*8800*/  HMMA.16816.F32.BF16 R32, R68.reuse, R82, R32 ;  /* 0x000000524420723c */ /* 0x040fe20000041820 */
[----:B------:R-:W3:Y:S03]  /*8810*/  LDSM.16.MT88.4 R80, [R202+0x2100] ;  /* 0x00210000ca50783b */ /* 0x000ee60000004200 */
[----:B------:R-:W-:Y:S04]  /*8820*/  FADD.FTZ R135, R135, R136 ;  /* 0x0000008887877221 */ /* 0x000fe80000010000 */
[C---:B----4-:R-:W-:Y:S04]  /*8830*/  HMMA.16816.F32.BF16 R36, R68.reuse, R84, R36 ;  /* 0x000000544424723c */ /* 0x050fe80000041824 */
[----:B------:R-:W-:Y:S04]  /*8840*/  FADD.FTZ R217, R134, R135 ;  /* 0x0000008786d97221 */ /* 0x000fe80000010000 */
[C---:B------:R-:W-:Y:S01]  /*8850*/  HMMA.16816.F32.BF16 R40, R68.reuse, R86, R40 ;  /* 0x000000564428723c */ /* 0x040fe20000041828 */
[----:B------:R-:W-:Y:S07]  /*8860*/  LDSM.16.MT88.4 R84, [R200+0x2100] ;  /* 0x00210000c854783b */ /* 0x000fee0000004200 */
[C---:B--2---:R-:W-:Y:S08]  /*8870*/  HMMA.16816.F32.BF16 R44, R68.reuse, R72, R44 ;  /* 0x00000048442c723c */ /* 0x044ff0000004182c */
[C---:B------:R-:W-:Y:S01]  /*8880*/  HMMA.16816.F32.BF16 R48, R68.reuse, R74, R48 ;  /* 0x0000004a4430723c */ /* 0x040fe20000041830 */
[----:B------:R-:W2:Y:S07]  /*8890*/  LDSM.16.MT88.4 R72, [R201+0x2100] ;  /* 0x00210000c948783b */ /* 0x000eae0000004200 */
[C---:B------:R-:W-:Y:S08]  /*88a0*/  HMMA.16816.F32.BF16 R52, R68.reuse, R88, R52 ;  /* 0x000000584434723c */ /* 0x040ff00000041834 */
[C---:B------:R-:W-:Y:S01]  /*88b0*/  HMMA.16816.F32.BF16 R56, R68.reuse, R90, R56 ;  /* 0x0000005a4438723c */ /* 0x040fe20000041838 */
[----:B------:R-:W-:Y:S07]  /*88c0*/  LDSM.16.MT88.4 R88, [R201+0x5100] ;  /* 0x00510000c958783b */ /* 0x000fee0000004200 */
        /* <DEDUP_REMOVED lines=8> */
[----:B------:R-:W-:Y:S03]  /*8950*/  F2FP.BF16.PACK_AB R71, R224, R187 ;  /* 0x000000bbe047723e */ /* 0x000fe600000010ff */
[----:B------:R-:W-:Y:S04]  /*8960*/  FADD.FTZ R184, R184, R241 ;  /* 0x000000f1b8b87221 */ /* 0x000fe80000010000 */
[C---:B-1----:R-:W-:Y:S03]  /*8970*/  HMMA.16816.F32.BF16 R4, R68.reuse, R76, R4 ;  /* 0x0000004c4404723c */ /* 0x042fe60000041804 */
[----:B------:R-:W-:Y:S01]  /*8980*/  FADD.FTZ R245, R245, R184 ;  /* 0x000000b8f5f57221 */ /* 0x000fe20000010000 */
[----:B------:R-:W-:Y:S03]  /*8990*/  IADD3 R184, R186, -0x1, RZ ;  /* 0xffffffffbab87810 */ /* 0x000fe60007ffe0ff */
[----:B------:R-:W-:Y:S01]  /*89a0*/  FADD.FTZ R146, R146, R245 ;  /* 0x000000f592927221 */ /* 0x000fe20000010000 */
        /* <DEDUP_REMOVED lines=9> */
[C---:B--2---:R-:W-:Y:S08]  /*8a40*/  HMMA.16816.F32.BF16 R20, R68.reuse, R72, R20 ;  /* 0x000000484414723c */ /* 0x044ff00000041814 */
[C---:B------:R-:W-:Y:S01]  /*8a50*/  HMMA.16816.F32.BF16 R24, R68.reuse, R74, R24 ;  /* 0x0000004a4418723c */ /* 0x040fe20000041818 */
[----:B------:R-:W2:Y:S07]  /*8a60*/  LDSM.16.MT88.4 R72, [R200+0x5100] ;  /* 0x00510000c848783b */ /* 0x000eae0000004200 */
[C---:B------:R-:W-:Y:S08]  /*8a70*/  HMMA.16816.F32.BF16 R28, R68.reuse, R84, R28 ;  /* 0x00000054441c723c */ /* 0x040ff0000004181c */
[C---:B------:R-:W-:Y:S01]  /*8a80*/  HMMA.16816.F32.BF16 R32, R68.reuse, R86, R32 ;  /* 0x000000564420723c */ /* 0x040fe20000041820 */
[----:B------:R-:W4:Y:S07]  /*8a90*/  LDSM.16.MT88.4 R84, [R202+0x2900] ;  /* 0x00290000ca54783b */ /* 0x000f2e0000004200 */
[C---:B-1----:R-:W-:Y:S08]  /*8aa0*/  HMMA.16816.F32.BF16 R36, R68.reuse, R76, R36 ;  /* 0x0000004c4424723c */ /* 0x042ff00000041824 */
[C---:B------:R-:W-:Y:S08]  /*8ab0*/  HMMA.16816.F32.BF16 R40, R68.reuse, R78, R40 ;  /* 0x0000004e4428723c */ /* 0x040ff00000041828 */
[C---:B---3--:R-:W-:Y:S08]  /*8ac0*/  HMMA.16816.F32.BF16 R44, R68.reuse, R80, R44 ;  /* 0x00000050442c723c */ /* 0x048ff0000004182c */
[C---:B------:R-:W-:Y:S08]  /*8ad0*/  HMMA.16816.F32.BF16 R48, R68.reuse, R82, R48 ;  /* 0x000000524430723c */ /* 0x040ff00000041830 */
[C---:B------:R-:W-:Y:S08]  /*8ae0*/  HMMA.16816.F32.BF16 R52, R68.reuse, R88, R52 ;  /* 0x000000584434723c */ /* 0x040ff00000041834 */
[C---:B------:R-:W-:Y:S08]  /*8af0*/  HMMA.16816.F32.BF16 R56, R68.reuse, R90, R56 ;  /* 0x0000005a4438723c */ /* 0x040ff00000041838 */
[C---:B--2---:R-:W-:Y:S08]  /*8b00*/  HMMA.16816.F32.BF16 R60, R68.reuse, R72, R60 ;  /* 0x00000048443c723c */ /* 0x044ff0000004183c */
[----:B------:R-:W-:Y:S08]  /*8b10*/  HMMA.16816.F32.BF16 R64, R68, R74, R64 ;  /* 0x0000004a4440723c */ /* 0x000ff00000041840 */
[C---:B------:R-:W-:Y:S01]  /*8b20*/  HMMA.16816.F32.BF16 R112, R120.reuse, R108, R4 ;  /* 0x0000006c7870723c */ /* 0x040fe20000041804 */
[----:B------:R-:W1:Y:S07]  /*8b30*/  LDSM.16.MT88.4 R4, [R201+0x5900] ;  /* 0x00590000c904783b */ /* 0x000e6e0000004200 */
[C---:B------:R-:W-:Y:S01]  /*8b40*/  HMMA.16816.F32.BF16 R108, R120.reuse, R110, R8 ;  /* 0x0000006e786c723c */ /* 0x040fe20000041808 */
[----:B------:R-:W2:Y:S07]  /*8b50*/  LDSM.16.MT88.4 R8, [R200+0x5900] ;  /* 0x00590000c808783b */ /* 0x000eae0000004200 */
[C---:B----4-:R-:W-:Y:S07]  /*8b60*/  HMMA.16816.F32.BF16 R68, R120.reuse, R84, R12 ;  /* 0x000000547844723c */ /* 0x050fee000004180c */
[----:B------:R-:W-:Y:S01]  /*8b70*/  IMAD.MOV.U32 R12, RZ, RZ, R116 ;  /* 0x000000ffff0c7224 */ /* 0x000fe200078e0074 */
        /* <DEDUP_REMOVED lines=11> */
[C---:B--2---:R-:W-:Y:S08]  /*8c30*/  HMMA.16816.F32.BF16 R60, R120.reuse, R8, R60 ;  /* 0x00000008783c723c */ /* 0x044ff0000004183c */
[----:B------:R-:W-:Y:S01]  /*8c40*/  HMMA.16816.F32.BF16 R64, R120, R10, R64 ;  /* 0x0000000a7840723c */ /* 0x000fe20000041840 */
[----:B------:R-:W-:-:S07]  /*8c50*/  @P0 BRA `(.L_x_181) ;  /* 0xffffc37000000947 */ /* 0x000fce000383ffff */
.L_x_172:
[----:B------:R-:W1:Y:S01]  /*8c60*/  S2R R2, SR_CTAID.X ;  /* 0x0000000000027919 */ /* 0x000e620000002500 */
[----:B------:R-:W-:-:S05]  /*8c70*/  IMAD.MOV.U32 R3, RZ, RZ, c[0x0][0x168] ;  /* 0x00005a00ff037624 */ /* 0x000fca00078e00ff */
[----:B------:R-:W-:Y:S02]  /*8c80*/  IADD3 R3, -R3, 0x1, RZ ;  /* 0x0000000103037810 */ /* 0x000fe40007ffe1ff */
[----:B-1----:R-:W-:-:S05]  /*8c90*/  LEA R2, R2, 0x7f, 0x7 ;  /* 0x0000007f02027811 */ /* 0x002fca00078e38ff */
[----:B------:R-:W-:-:S05]  /*8ca0*/  @P4 IMAD.HI.U32 R4, R2, c[0x0][0x2c8], RZ ;  /* 0x0000b20002044a27 */ /* 0x000fca00078e00ff */
[----:B------:R-:W-:-:S04]  /*8cb0*/  @P4 SHF.R.U32.HI R2, RZ, c[0x0][0x2cc], R4 ;  /* 0x0000b300ff024a19 */ /* 0x000fc80000011604 */
[----:B------:R-:W-:-:S04]  /*8cc0*/  IADD3 R4, R2, c[0x0][0x1d0], R3 ;  /* 0x0000740002047a10 */ /* 0x000fc80007ffe003 */
[----:B------:R-:W-:Y:S01]  /*8cd0*/  IADD3 R3, R4, -c[0x0][0x324], RZ ;  /* 0x8000c90004037a10 */ /* 0x000fe20007ffe0ff */
        /* <DEDUP_REMOVED lines=10> */
.L_x_183:
[----:B------:R-:W-:-:S04]  /*8d80*/  MOV R2, c[0x0][0x32c] ;  /* 0x0000cb0000027a02 */ /* 0x000fc80000000f00 */
[----:B------:R-:W-:-:S13]  /*8d90*/  ISETP.NE.AND P0, PT, R2, 0x1, PT ;  /* 0x000000010200780c */ /* 0x000fda0003f05270 */
[----:B------:R-:W-:-:S05]  /*8da0*/  @P0 IMAD.HI.U32 R2, R4, c[0x0][0x330], RZ ;  /* 0x0000cc0004020a27 */ /* 0x000fca00078e00ff */
[----:B------:R-:W-:-:S05]  /*8db0*/  @P0 SHF.R.U32.HI R4, RZ, c[0x0][0x334], R2 ;  /* 0x0000cd00ff040a19 */ /* 0x000fca0000011602 */
.L_x_184:
[----:B------:R-:W-:-:S05]  /*8dc0*/  IMAD R4, R4, c[0x0][0x32c], RZ ;  /* 0x0000cb0004047a24 */ /* 0x000fca00078e02ff */
[----:B------:R-:W-:-:S04]  /*8dd0*/  IMNMX R3, R3, R4, !PT ;  /* 0x0000000403037217 */ /* 0x000fc80007800200 */
.L_x_182:
[----:B------:R-:W-:-:S05]  /*8de0*/  IADD3 R3, R3, 0x5f, RZ ;  /* 0x0000005f03037810 */ /* 0x000fca0007ffe0ff */
[----:B------:R-:W-:-:S05]  /*8df0*/  IMAD.HI R3, R3, 0x2aaaaaab, RZ ;  /* 0x2aaaaaab03037827 */ /* 0x000fca00078e02ff */
[----:B------:R-:W-:-:S04]  /*8e00*/  SHF.R.U32.HI R2, RZ, 0x1f, R3 ;  /* 0x0000001fff027819 */ /* 0x000fc80000011603 */
[----:B------:R-:W-:-:S04]  /*8e10*/  LEA.HI.SX32 R2, R3, R2, 0x1c ;  /* 0x0000000203027211 */ /* 0x000fc800078fe2ff */
[----:B------:R-:W-:-:S04]  /*8e20*/  IMNMX R225, R207, R2, !PT ;  /* 0x00000002cfe17217 */ /* 0x000fc80007800200 */
[----:B------:R-:W-:-:S13]  /*8e30*/  ISETP.GE.AND P0, PT, R184, R225, PT ;  /* 0x000000e1b800720c */ /* 0x000fda0003f06270 */
[----:B------:R-:W-:Y:S05]  /*8e40*/  @!P0 BRA `(.L_x_185) ;  /* 0x0000298000008947 */ /* 0x000fea0003800000 */
[----:B------:R-:W-:Y:S01]  /*8e50*/  MOV R117, R12 ;  /* 0x0000000c00757202 */ /* 0x000fe20000000f00 */
[----:B------:R-:W-:Y:S01]  /*8e60*/  IMAD.MOV.U32 R222, RZ, RZ, R184 ;  /* 0x000000ffffde7224 */ /* 0x000fe200078e00b8 */
[----:B------:R-:W-:Y:S01]  /*8e70*/  MOV R3, R0 ;  /* 0x0000000000037202 */ /* 0x000fe20000000f00 */
[----:B------:R-:W-:Y:S01]  /*8e80*/  IMAD.MOV.U32 R118, RZ, RZ, c[0x0][0x1e4] ;  /* 0x00007900ff767624 */ /* 0x000fe200078e00ff */
[----:B------:R-:W-:Y:S02]  /*8e90*/  MOV R223, c[0x0][0x1e0] ;  /* 0x0000780000df7a02 */ /* 0x000fe40000000f00 */
.L_x_186:
[----:B------:R-:W-:Y:S04]  /*8ea0*/  DEPBAR.LE SB0, 0x0 ;  /* 0x000080000000791a */ /* 0x000fe80000000000 */
[----:B------:R-:W-:Y:S01]  /*8eb0*/  BAR.SYNC.DEFER_BLOCKING 0x0 ;  /* 0x0000000000007b1d */ /* 0x000fe20000010000 */
[----:B------:R-:W-:Y:S11]  /*8ec0*/  ISETP.GT.AND P2, PT, R207, R222, PT ;  /* 0x000000decf00720c */ /* 0x000ff60003f44270 */
[----:B------:R-:W-:Y:S02]  /*8ed0*/  @!UPT UIADD3 URZ, URZ, URZ, URZ ;  /* 0x0000003f3f3ff290 */ /* 0x000fe4000fffe03f */
[----:B------:R-:W-:Y:S01]  /*8ee0*/  @!P2 SHF.R.S32.HI R0, RZ, 0x1f, R222 ;  /* 0x0000001fff00a819 */ /* 0x000fe200000114de */
[----:B------:R-:W-:Y:S01]  /*8ef0*/  @!P2 IMAD.WIDE.U32 R28, R222, c[0x0][0x208], RZ ;  /* 0x00008200de1caa25 */ /* 0x000fe200078e00ff */
[----:B------:R-:W-:Y:S02]  /*8f00*/  @!P2 MOV R36, R218 ;  /* 0x000000da0024a202 */ /* 0x000fe40000000f00 */
[----:B------:R-:W-:Y:S01]  /*8f10*/  @!P2 MOV R37, R221 ;  /* 0x000000dd0025a202 */ /* 0x000fe20000000f00 */
[----:B------:R-:W-:Y:S04]  /*8f20*/  @!P2 IMAD R0, R0, c[0x0][0x208], RZ ;  /* 0x000082000000aa24 */ /* 0x000fe800078e02ff */
[----:B------:R-:W-:Y:S01]  /*8f30*/  @!P2 IMAD R0, R222, c[0x0][0x20c], R0 ;  /* 0x00008300de00aa24 */ /* 0x000fe200078e0200 */
[----:B------:R-:W1:Y:S01]  /*8f40*/  LDSM.16.M88.4 R8, [R206+0x8100] ;  /* 0x00810000ce08783b */ /* 0x000e620000000200 */
[----:B------:R-:W-:Y:S03]  /*8f50*/  @!P2 IMAD.WIDE.U32 R36, R28, 0x60, R36 ;  /* 0x000000601c24a825 */ /* 0x000fe600078e0024 */
[----:B------:R-:W-:Y:S02]  /*8f60*/  @!P2 IADD3 R0, R29, R0, RZ ;  /* 0x000000001d00a210 */ /* 0x000fe40007ffe0ff */
[----:B------:R-:W-:Y:S02]  /*8f70*/  @!P2 SHF.L.U32 R186, R36, 0x1, RZ ;  /* 0x0000000124baa819 */ /* 0x000fe400000006ff */
[----:B------:R-:W2:Y:S02]  /*8f80*/  LDSM.16.M88.4 R16, [R206+0x8900] ;  /* 0x00890000ce10783b */ /* 0x000ea40000000200 */
[----:B------:R-:W-:Y:S04]  /*8f90*/  @!P2 IADD3 R180, P1, R186, 0x80, RZ ;  /* 0x00000080bab4a810 */ /* 0x000fe80007f3e0ff */
[----:B------:R-:W-:Y:S02]  /*8fa0*/  @!P2 IADD3 R180, P0, R180, c[0x0][0x1f8], RZ ;  /* 0x00007e00b4b4aa10 */ /* 0x000fe40007f1e0ff */
[----:B------:R-:W3:Y:S08]  /*8fb0*/  LDSM.16.M88.4 R24, [R206+0x9100] ;  /* 0x00910000ce18783b */ /* 0x000ef00000000200 */
[----:B------:R-:W4:Y:S08]  /*8fc0*/  LDSM.16.M88.4 R32, [R206+0x9900] ;  /* 0x00990000ce20783b */ /* 0x000f300000000200 */
[----:B------:R-:W5:Y:S01]  /*8fd0*/  LDSM.16.M88.4 R40, [R206+0xa100] ;  /* 0x00a10000ce28783b */ /* 0x000f620000000200 */
[C---:B-1----:R-:W-:Y:S07]  /*8fe0*/  HMMA.16816.F32.BF16 R4, R124.reuse, R8, RZ ;  /* 0x000000087c04723c */ /* 0x042fee00000418ff */
[----:B------:R-:W1:Y:S01]  /*8ff0*/  LDSM.16.M88.4 R48, [R206+0xa900] ;  /* 0x00a90000ce30783b */ /* 0x000e620000000200 */
[C---:B------:R-:W-:Y:S07]  /*9000*/  HMMA.16816.F32.BF16 R8, R124.reuse, R10, RZ ;  /* 0x0000000a7c08723c */ /* 0x040fee00000418ff */
[----:B------:R-:W1:Y:S01]  /*9010*/  LDSM.16.M88.4 R120, [R205] ;  /* 0x00000000cd78783b */ /* 0x000e620000000200 */
[C---:B--2---:R-:W-:Y:S07]  /*9020*/  HMMA.16816.F32.BF16 R12, R124.reuse, R16, RZ ;  /* 0x000000107c0c723c */ /* 0x044fee00000418ff */
[----:B------:R-:W2:Y:S01]  /*9030*/  LDSM.16.M88.4 R128, [R199] ;  /* 0x00000000c780783b */ /* 0x000ea20000000200 */
[C---:B------:R-:W-:Y:S07]  /*9040*/  HMMA.16816.F32.BF16 R16, R124.reuse, R18, RZ ;  /* 0x000000127c10723c */ /* 0x040fee00000418ff */
[----:B------:R-:W1:Y:S01]  /*9050*/  LDSM.16.M88.4 R132, [R198] ;  /* 0x00000000c684783b */ /* 0x000e620000000200 */
[C---:B---3--:R-:W-:Y:S07]  /*9060*/  HMMA.16816.F32.BF16 R20, R124.reuse, R24, RZ ;  /* 0x000000187c14723c */ /* 0x048fee00000418ff */
[----:B------:R-:W3:Y:S01]  /*9070*/  LDSM.16.M88.4 R136, [R197] ;  /* 0x00000000c588783b */ /* 0x000ee20000000200 */
[C---:B------:R-:W-:Y:S07]  /*9080*/  HMMA.16816.F32.BF16 R24, R124.reuse, R26, RZ ;  /* 0x0000001a7c18723c */ /* 0x040fee00000418ff */
[----:B------:R-:W1:Y:S01]  /*9090*/  LDSM.16.M88.4 R144, [R196] ;  /* 0x00000000c490783b */ /* 0x000e620000000200 */
[C---:B----4-:R-:W-:Y:S07]  /*90a0*/  HMMA.16816.F32.BF16 R28, R124.reuse, R32, RZ ;  /* 0x000000207c1c723c */ /* 0x050fee00000418ff */
[----:B------:R-:W4:Y:S01]  /*90b0*/  LDSM.16.M88.4 R152, [R195] ;  /* 0x00000000c398783b */ /* 0x000f220000000200 */
[----:B------:R-:W-:Y:S05]  /*90c0*/  @!P2 IMAD R33, R0, 0x60, RZ ;  /* 0x000000600021a824 */ /* 0x000fea00078e02ff */
[----:B------:R-:W-:Y:S02]  /*90d0*/  @!P2 IADD3 R0, R37, R33, RZ ;  /* 0x000000212500a210 */ /* 0x000fe40007ffe0ff */
[C---:B------:R-:W-:Y:S02]  /*90e0*/  HMMA.16816.F32.BF16 R32, R124.reuse, R34, RZ ;  /* 0x000000227c20723c */ /* 0x040fe400000418ff */
[----:B------:R-:W-:Y:S04]  /*90f0*/  @!P2 SHF.L.U64.HI R0, R36, 0x1, R0 ;  /* 0x000000012400a819 */ /* 0x000fe80000010200 */
[----:B------:R-:W-:Y:S02]  /*9100*/  @!P2 IADD3.X R181, RZ, c[0x0][0x1fc], R0, P0, P1 ;  /* 0x00007f00ffb5aa10 */ /* 0x000fe400007e2400 */
[C---:B-----5:R-:W-:Y:S01]  /*9110*/  HMMA.16816.F32.BF16 R36, R124.reuse, R40, RZ ;  /* 0x000000287c24723c */ /* 0x060fe200000418ff */
[----:B------:R-:W-:Y:S04]  /*9120*/  @!P2 IADD3 R186, P0, R186, c[0x0][0x1f8], RZ ;  /* 0x00007e00babaaa10 */ /* 0x000fe80007f1e0ff */
[----:B------:R-:W-:Y:S02]  /*9130*/  @!P2 IADD3.X R187, R0, c[0x0][0x1fc], RZ, P0, !PT ;  /* 0x00007f0000bbaa10 */ /* 0x000fe400007fe4ff */
[----:B------:R-:W-:Y:S01]  /*9140*/  @!P2 IADD3 R184, P1, R186, UR9, RZ ;  /* 0x00000009bab8ac10 */ /* 0x000fe2000ff3e0ff */
[C---:B------:R-:W-:Y:S02]  /*9150*/  HMMA.16816.F32.BF16 R40, R124.reuse, R42, RZ ;  /* 0x0000002a7c28723c */ /* 0x040fe400000418ff */
[----:B------:R-:W-:Y:S01]  /*9160*/  @!PT LDS RZ, [RZ] ;  /* 0x00000000fffff984 */ /* 0x000fe20000000800 */
[----:B------:R-:W-:Y:S01]  /*9170*/  @!PT LDS RZ, [RZ] ;  /* 0x00000000fffff984 */ /* 0x000fe20000000800 */
[----:B------:R-:W-:Y:S01]  /*9180*/  @!PT LDS RZ, [RZ] ;  /* 0x00000000fffff984 */ /* 0x000fe20000000800 */
[----:B------:R5:W-:Y:S02]  /*9190*/  @!P2 LDGSTS.E.BYPASS.LTC128B.128 [R208+0x100], [R186.64], !P6 ;  /* 0x00100000bad0afae */ /* 0x000be4000f101d4a */
[----:B------:R-:W-:Y:S02]  /*91a0*/  @!P2 IADD3.X R185, R187, UR12, RZ, P1, !PT ;  /* 0x0000000cbbb9ac10 */ /* 0x000fe40008ffe4ff */
[----:B------:R-:W-:Y:S02]  /*91b0*/  @!P2 IADD3 R182, P0, R184, UR9, RZ ;  /* 0x00000009b8b6ac10 */ /* 0x000fe4000ff1e0ff */
[C---:B-1----:R-:W-:Y:S02]  /*91c0*/  HMMA.16816.F32.BF16 R44, R124.reuse, R48, RZ ;  /* 0x000000307c2c723c */ /* 0x042fe400000418ff */
[----:B------:R1:W-:Y:S02]  /*91d0*/  @!P2 LDGSTS.E.BYPASS.LTC128B.128 [R208+0x3100], [R180.64], !P5 ;  /* 0x03100000b4d0afae */ /* 0x0003e4000e901d4a */
[----:B------:R-:W-:Y:S04]  /*91e0*/  @!P2 IADD3.X R183, R185, UR12, RZ, P0, !PT ;  /* 0x0000000cb9b7ac10 */ /* 0x000fe800087fe4ff */
[----:B------:R-:W-:Y:S02]  /*91f0*/  HMMA.16816.F32.BF16 R48, R124, R50, RZ ;  /* 0x000000327c30723c */ /* 0x000fe400000418ff */
[----:B------:R5:W-:Y:S06]  /*9200*/  @!P2 LDGSTS.E.BYPASS.LTC128B.128 [R208+0x1100], [R184.64], !P6 ;  /* 0x01100000b8d0afae */ /* 0x000bec000f101d4a */
[C---:B------:R-:W-:Y:S02]  /*9210*/  HMMA.16816.F32.BF16 R4, R140.reuse, R120, R4 ;  /* 0x000000788c04723c */ /* 0x040fe40000041804 */
[----:B------:R5:W-:Y:S06]  /*9220*/  @!P2 LDGSTS.E.BYPASS.LTC128B.128 [R208+0x4100], [R184.64+0x80], !P5 ;  /* 0x04100080b8d0afae */ /* 0x000bec000e901d4a */
[C---:B------:R-:W-:Y:S02]  /*9230*/  HMMA.16816.F32.BF16 R8, R140.reuse, R122, R8 ;  /* 0x0000007a8c08723c */ /* 0x040fe40000041808 */
[----:B------:R1:W-:Y:S06]  /*9240*/  @!P2 LDGSTS.E.BYPASS.LTC128B.128 [R208+0x2100], [R182.64], !P6 ;  /* 0x02100000b6d0afae */ /* 0x0003ec000f101d4a */
[C---:B--2---:R-:W-:Y:S02]  /*9250*/  HMMA.16816.F32.BF16 R12, R140.reuse, R128, R12 ;  /* 0x000000808c0c723c */ /* 0x044fe4000004180c */
[----:B------:R1:W-:Y:S01]  /*9260*/  @!P2 LDGSTS.E.BYPASS.LTC128B.128 [R208+0x5100], [R182.64+0x80], !P5 ;  /* 0x05100080b6d0afae */ /* 0x0003e2000e901d4a */
[C---:B------:R-:W-:Y:S05]  /*9270*/  ISETP.GT.AND P2, PT, R222.reuse, R207, PT ;  /* 0x000000cfde00720c */ /* 0x040fea0003f44270 */
[C---:B------:R-:W-:Y:S02]  /*9280*/  HMMA.16816.F32.BF16 R16, R140.reuse, R130, R16 ;  /* 0x000000828c10723c */ /* 0x040fe40000041810 */
[----:B------:R-:W2:Y:S06]  /*9290*/  LDSM.16.M88.4 R164, [R203+0x8100] ;  /* 0x00810000cba4783b */ /* 0x000eac0000000200 */
[C---:B------:R-:W-:Y:S02]  /*92a0*/  HMMA.16816.F32.BF16 R20, R140.reuse, R132, R20 ;  /* 0x000000848c14723c */ /* 0x040fe40000041814 */
[----:B------:R-:W0:Y:S06]  /*92b0*/  LDGDEPBAR ;  /* 0x00000000000079af */ /* 0x000e2c0000000000 */
[C---:B------:R-:W-:Y:S02]  /*92c0*/  HMMA.16816.F32.BF16 R24, R140.reuse, R134, R24 ;  /* 0x000000868c18723c */ /* 0x040fe40000041818 */
[----:B------:R-:W1:Y:S06]  /*92d0*/  LDSM.16.M88.4 R120, [R203+0x8900] ;  /* 0x00890000cb78783b */ /* 0x000e6c0000000200 */
[C---:B---3--:R-:W-:Y:S02]  /*92e0*/  HMMA.16816.F32.BF16 R28, R140.reuse, R136, R28 ;  /* 0x000000888c1c723c */ /* 0x048fe4000004181c */
[----:B------:R-:W3:Y:S06]  /*92f0*/  LDSM.16.M88.4 R128, [R203+0x9100] ;  /* 0x00910000cb80783b */ /* 0x000eec0000000200 */
[C---:B------:R-:W-:Y:S02]  /*9300*/  HMMA.16816.F32.BF16 R32, R140.reuse, R138, R32 ;  /* 0x0000008a8c20723c */ /* 0x040fe40000041820 */
[----:B------:R-:W3:Y:S06]  /*9310*/  LDSM.16.M88.4 R132, [R203+0x9900] ;  /* 0x00990000cb84783b */ /* 0x000eec0000000200 */
[C---:B------:R-:W-:Y:S02]  /*9320*/  HMMA.16816.F32.BF16 R36, R140.reuse, R144, R36 ;  /* 0x000000908c24723c */ /* 0x040fe40000041824 */
[----:B------:R-:W3:Y:S06]  /*9330*/  LDSM.16.M88.4 R136, [R203+0xa100] ;  /* 0x00a10000cb88783b */ /* 0x000eec0000000200 */
[C---:B------:R-:W-:Y:S02]  /*9340*/  HMMA.16816.F32.BF16 R40, R140.reuse, R146, R40 ;  /* 0x000000928c28723c */ /* 0x040fe40000041828 */
[----:B------:R-:W3:Y:S06]  /*9350*/  LDSM.16.M88.4 R144, [R203+0xa900] ;  /* 0x00a90000cb90783b */ /* 0x000eec0000000200 */
[C---:B----4-:R-:W-:Y:S02]  /*9360*/  HMMA.16816.F32.BF16 R44, R140.reuse, R152, R44 ;  /* 0x000000988c2c723c */ /* 0x050fe4000004182c */
[----:B-1----:R-:W-:Y:S06]  /*9370*/  LDSM.16.M88.4 R180, [R194+0x2800] ;  /* 0x00280000c2b4783b */ /* 0x002fec0000000200 */
[----:B------:R-:W-:Y:S02]  /*9380*/  HMMA.16816.F32.BF16 R48, R140, R154, R48 ;  /* 0x0000009a8c30723c */ /* 0x000fe40000041830 */
[----:B------:R-:W-:Y:S06]  /*9390*/  LDSM.16.M88.4 R152, [R194+0x800] ;  /* 0x00080000c298783b */ /* 0x000fec0000000200 */
[C---:B--2---:R-:W-:Y:S02]  /*93a0*/  HMMA.16816.F32.BF16 R4, R148.reuse, R164, R4 ;  /* 0x000000a49404723c */ /* 0x044fe40000041804 */
[----:B-----5:R-:W-:Y:S06]  /*93b0*/  LDSM.16.M88.4 R184, [R194+0x3000] ;  /* 0x00300000c2b8783b */ /* 0x020fec0000000200 */
[C---:B------:R-:W-:Y:S02]  /*93c0*/  HMMA.16816.F32.BF16 R8, R148.reuse, R166, R8 ;  /* 0x000000a69408723c */ /* 0x040fe40000041808 */
[----:B------:R-:W-:Y:S06]  /*93d0*/  LDSM.16.M88.4 R164, [R194+0x2000] ;  /* 0x00200000c2a4783b */ /* 0x000fec0000000200 */
[C---:B------:R-:W-:Y:S08]  /*93e0*/  HMMA.16816.F32.BF16 R12, R148.reuse, R120, R12 ;  /* 0x00000078940c723c */ /* 0x040ff0000004180c */
[C---:B------:R-:W-:Y:S01]  /*93f0*/  HMMA.16816.F32.BF16 R16, R148.reuse, R122, R16 ;  /* 0x0000007a9410723c */ /* 0x040fe20000041810 */
[----:B------:R-:W1:Y:S07]  /*9400*/  LDSM.16.M88.4 R120, [R194] ;  /* 0x00000000c278783b */ /* 0x000e6e0000000200 */
[C---:B---3--:R-:W-:Y:S08]  /*9410*/  HMMA.16816.F32.BF16 R20, R148.reuse, R128, R20 ;  /* 0x000000809414723c */ /* 0x048ff00000041814 */
[C---:B------:R-:W-:Y:S01]  /*9420*/  HMMA.16816.F32.BF16 R24, R148.reuse, R130, R24 ;  /* 0x000000829418723c */ /* 0x040fe20000041818 */
[----:B------:R-:W2:Y:S07]  /*9430*/  LDSM.16.M88.4 R128, [R194+0x1000] ;  /* 0x00100000c280783b */ /* 0x000eae0000000200 */
[C---:B------:R-:W-:Y:S08]  /*9440*/  HMMA.16816.F32.BF16 R28, R148.reuse, R132, R28 ;  /* 0x00000084941c723c */ /* 0x040ff0000004181c */
[C---:B------:R-:W-:Y:S01]  /*9450*/  HMMA.16816.F32.BF16 R32, R148.reuse, R134, R32 ;  /* 0x000000869420723c */ /* 0x040fe20000041820 */
[----:B------:R-:W3:Y:S07]  /*9460*/  LDSM.16.M88.4 R132, [R194+0x1800] ;  /* 0x00180000c284783b */ /* 0x000eee0000000200 */
[C---:B------:R-:W-:Y:S08]  /*9470*/  HMMA.16816.F32.BF16 R36, R148.reuse, R136, R36 ;  /* 0x000000889424723c */ /* 0x040ff00000041824 */
[C---:B------:R-:W-:Y:S01]  /*9480*/  HMMA.16816.F32.BF16 R40, R148.reuse, R138, R40 ;  /* 0x0000008a9428723c */ /* 0x040fe20000041828 */
[----:B------:R-:W4:Y:S07]  /*9490*/  LDSM.16.M88.4 R136, [R206+0xb100] ;  /* 0x00b10000ce88783b */ /* 0x000f2e0000000200 */
[C---:B------:R-:W-:Y:S08]  /*94a0*/  HMMA.16816.F32.BF16 R44, R148.reuse, R144, R44 ;  /* 0x00000090942c723c */ /* 0x040ff0000004182c */
[----:B------:R-:W-:Y:S01]  /*94b0*/  HMMA.16816.F32.BF16 R48, R148, R146, R48 ;  /* 0x000000929430723c */ /* 0x000fe20000041830 */
[----:B------:R-:W-:Y:S07]  /*94c0*/  LDSM.16.M88.4 R144, [R206+0xc100] ;  /* 0x00c10000ce90783b */ /* 0x000fee0000000200 */
        /* <DEDUP_REMOVED lines=8> */
[----:B------:R-:W2:Y:S07]  /*9550*/  LDSM.16.M88.4 R128, [R206+0xd100] ;  /* 0x00d10000ce80783b */ /* 0x000eae0000000200 */
[C---:B---3--:R-:W-:Y:S08]  /*9560*/  HMMA.16816.F32.BF16 R28, R156.reuse, R132, R28 ;  /* 0x000000849c1c723c */ /* 0x048ff0000004181c */
[C---:B------:R-:W-:Y:S01]  /*9570*/  HMMA.16816.F32.BF16 R32, R156.reuse, R134, R32 ;  /* 0x000000869c20723c */ /* 0x040fe20000041820 */
[----:B------:R-:W3:Y:S07]  /*9580*/  LDSM.16.M88.4 R132, [R206+0xd900] ;  /* 0x00d90000ce84783b */ /* 0x000eee0000000200 */
[C---:B------:R-:W-:Y:S08]  /*9590*/  HMMA.16816.F32.BF16 R36, R156.reuse, R164, R36 ;  /* 0x000000a49c24723c */ /* 0x040ff00000041824 */
[C---:B------:R-:W-:Y:S01]  /*95a0*/  HMMA.16816.F32.BF16 R40, R156.reuse, R166, R40 ;  /* 0x000000a69c28723c */ /* 0x040fe20000041828 */
[----:B------:R-:W2:Y:S07]  /*95b0*/  LDSM.16.M88.4 R164, [R193] ;  /* 0x00000000c1a4783b */ /* 0x000eae0000000200 */
[C---:B------:R-:W-:Y:S08]  /*95c0*/  HMMA.16816.F32.BF16 R44, R156.reuse, R180, R44 ;  /* 0x000000b49c2c723c */ /* 0x040ff0000004182c */
[----:B------:R-:W-:Y:S01]  /*95d0*/  HMMA.16816.F32.BF16 R48, R156, R182, R48 ;  /* 0x000000b69c30723c */ /* 0x000fe20000041830 */
[----:B------:R-:W-:Y:S07]  /*95e0*/  LDSM.16.M88.4 R180, [R203+0xd100] ;  /* 0x00d10000cbb4783b */ /* 0x000fee0000000200 */
[C---:B----4-:R-:W-:Y:S08]  /*95f0*/  HMMA.16816.F32.BF16 R4, R160.reuse, R136, R4 ;  /* 0x00000088a004723c */ /* 0x050ff00000041804 */
[C---:B------:R-:W-:Y:S01]  /*9600*/  HMMA.16816.F32.BF16 R8, R160.reuse, R138, R8 ;  /* 0x0000008aa008723c */ /* 0x040fe20000041808 */
[----:B------:R-:W4:Y:S07]  /*9610*/  LDSM.16.M88.4 R136, [R192] ;  /* 0x00000000c088783b */ /* 0x000f2e0000000200 */
[C---:B-1----:R-:W-:Y:S08]  /*9620*/  HMMA.16816.F32.BF16 R12, R160.reuse, R120, R12 ;  /* 0x00000078a00c723c */ /* 0x042ff0000004180c */
[C---:B------:R-:W-:Y:S01]  /*9630*/  HMMA.16816.F32.BF16 R16, R160.reuse, R122, R16 ;  /* 0x0000007aa010723c */ /* 0x040fe20000041810 */
[----:B------:R-:W1:Y:S07]  /*9640*/  LDSM.16.M88.4 R120, [R191] ;  /* 0x00000000bf78783b */ /* 0x000e6e0000000200 */
[C---:B------:R-:W-:Y:S08]  /*9650*/  HMMA.16816.F32.BF16 R20, R160.reuse, R144, R20 ;  /* 0x00000090a014723c */ /* 0x040ff00000041814 */
[C---:B------:R-:W-:Y:S01]  /*9660*/  HMMA.16816.F32.BF16 R24, R160.reuse, R146, R24 ;  /* 0x00000092a018723c */ /* 0x040fe20000041818 */
[----:B------:R-:W1:Y:S07]  /*9670*/  LDSM.16.M88.4 R144, [R190] ;  /* 0x00000000be90783b */ /* 0x000e6e0000000200 */
[C---:B-----5:R-:W-:Y:S08]  /*9680*/  HMMA.16816.F32.BF16 R28, R160.reuse, R152, R28 ;  /* 0x00000098a01c723c */ /* 0x060ff0000004181c */
[C---:B------:R-:W-:Y:S01]  /*9690*/  HMMA.16816.F32.BF16 R32, R160.reuse, R154, R32 ;  /* 0x0000009aa020723c */ /* 0x040fe20000041820 */
[----:B------:R-:W-:Y:S07]  /*96a0*/  LDSM.16.M88.4 R152, [R203+0xb100] ;  /* 0x00b10000cb98783b */ /* 0x000fee0000000200 */
[C---:B--2---:R-:W-:Y:S08]  /*96b0*/  HMMA.16816.F32.BF16 R36, R160.reuse, R128, R36 ;  /* 0x00000080a024723c */ /* 0x044ff00000041824 */
[C---:B------:R-:W-:Y:S01]  /*96c0*/  HMMA.16816.F32.BF16 R40, R160.reuse, R130, R40 ;  /* 0x00000082a028723c */ /* 0x040fe20000041828 */
[----:B------:R-:W2:Y:S07]  /*96d0*/  LDSM.16.M88.4 R128, [R189] ;  /* 0x00000000bd80783b */ /* 0x000eae0000000200 */
[C---:B---3--:R-:W-:Y:S08]  /*96e0*/  HMMA.16816.F32.BF16 R44, R160.reuse, R132, R44 ;  /* 0x00000084a02c723c */ /* 0x048ff0000004182c */
[----:B------:R-:W-:Y:S01]  /*96f0*/  HMMA.16816.F32.BF16 R48, R160, R134, R48 ;  /* 0x00000086a030723c */ /* 0x000fe20000041830 */
[----:B------:R-:W3:Y:S07]  /*9700*/  LDSM.16.M88.4 R132, [R188] ;  /* 0x00000000bc84783b */ /* 0x000eee0000000200 */
[C---:B------:R-:W-:Y:S08]  /*9710*/  HMMA.16816.F32.BF16 R4, R168.reuse, R164, R4 ;  /* 0x000000a4a804723c */ /* 0x040ff00000041804 */
[C---:B------:R-:W-:Y:S01]  /*9720*/  HMMA.16816.F32.BF16 R8, R168.reuse, R166, R8 ;  /* 0x000000a6a808723c */ /* 0x040fe20000041808 */
[----:B------:R-:W-:Y:S07]  /*9730*/  LDSM.16.M88.4 R164, [R203+0xc900] ;  /* 0x00c90000cba4783b */ /* 0x000fee0000000200 */
        /* <DEDUP_REMOVED lines=13> */
[----:B------:R-:W-:Y:S01]  /*9810*/  HMMA.16816.F32.BF16 R48, R168, R134, R48 ;  /* 0x00000086a830723c */ /* 0x000fe20000041830 */
[----:B------:R-:W-:Y:S07]  /*9820*/  LDSM.16.M88.4 R132, [R194+0x4800] ;  /* 0x00480000c284783b */ /* 0x000fee0000000200 */
        /* <DEDUP_REMOVED lines=12> */
[----:B------:R-:W-:Y:S08]  /*98f0*/  HMMA.16816.F32.BF16 R48, R172, R146, R48 ;  /* 0x00000092ac30723c */ /* 0x000ff00000041830 */
[C---:B------:R-:W-:Y:S07]  /*9900*/  HMMA.16816.F32.BF16 R4, R176.reuse, R184, R4 ;  /* 0x000000b8b004723c */ /* 0x040fee0000041804 */
[----:B------:R-:W-:Y:S01]  /*9910*/  IADD3 R184, R222, -0x1, RZ ;  /* 0xffffffffdeb87810 */ /* 0x000fe20007ffe0ff */
[C---:B------:R-:W-:Y:S08]  /*9920*/  HMMA.16816.F32.BF16 R8, R176.reuse, R186, R8 ;  /* 0x000000bab008723c */ /* 0x040ff00000041808 */
[C---:B--2---:R-:W-:Y:S08]  /*9930*/  HMMA.16816.F32.BF16 R12, R176.reuse, R128, R12 ;  /* 0x00000080b00c723c */ /* 0x044ff0000004180c */
        /* <DEDUP_REMOVED lines=11> */
[C---:B------:R-:W-:Y:S01]  /*99f0*/  HMMA.16816.F32.BF16 R28, R176.reuse, R132, R28 ;  /* 0x00000084b01c723c */ /* 0x040fe2000004181c */
        /* <DEDUP_REMOVED lines=51> */
[----:B-1----:R-:W-:Y:S01]  /*9d30*/  FMNMX.FTZ R129, R120, R123, !PT ;  /* 0x0000007b78817209 */ /* 0x002fe20007810000 */
[----:B------:R-:W-:Y:S01]  /*9d40*/  @P2 IMAD.WIDE.U32 R122, R184, c[0x0][0x1e0], RZ ;  /* 0x00007800b87a2a25 */ /* 0x000fe200078e00ff */
[----:B------:R-:W-:Y:S05]  /*9d50*/  @P2 SHF.R.S32.HI R120, RZ, 0x1f, R184 ;  /* 0x0000001fff782819 */ /* 0x000fea00000114b8 */
[----:B------:R-:W1:Y:S01]  /*9d60*/  SHFL.BFLY PT, R2, R129, 0x1, 0x1f ;  /* 0x0c201f0081027f89 */ /* 0x000e6200000e0000 */
[----:B--2---:R-:W-:Y:S02]  /*9d70*/  FMNMX.FTZ R119, R121, R0, !PT ;  /* 0x0000000079777209 */ /* 0x004fe40007810000 */
[----:B------:R-:W-:Y:S05]  /*9d80*/  @P2 MOV R121, R213 ;  /* 0x000000d500792202 */ /* 0x000fea0000000f00 */
[----:B------:R-:W2:Y:S01]  /*9d90*/  SHFL.BFLY PT, R116, R119, 0x1, 0x1f ;  /* 0x0c201f0077747f89 */ /* 0x000ea200000e0000 */
[----:B-1----:R-:W-:Y:S05]  /*9da0*/  FMNMX.FTZ R0, R129, R2, !PT ;  /* 0x0000000281007209 */ /* 0x002fea0007810000 */
[C---:B------:R-:W-:Y:S02]  /*9db0*/  FADD.FTZ R2, -R0.reuse, R3 ;  /* 0x0000000300027221 */ /* 0x040fe40000010100 */
[----:B------:R-:W-:Y:S01]  /*9dc0*/  FMUL.FTZ R147, R0, c[0x0][0x2d0] ;  /* 0x0000b40000937a20 */ /* 0x000fe20000410000 */
[----:B--2---:R-:W-:Y:S01]  /*9dd0*/  FMNMX.FTZ R116, R119, R116, !PT ;  /* 0x0000007477747209 */ /* 0x004fe20007810000 */
[----:B------:R-:W-:Y:S02]  /*9de0*/  FMUL.FTZ R3, R2, c[0x0][0x2d0] ;  /* 0x0000b40002037a20 */ /* 0x000fe40000410000 */
[----:B------:R-:W-:Y:S02]  /*9df0*/  FFMA.FTZ R138, R4, c[0x0][0x2d0], -R147 ;  /* 0x0000b400048a7a23 */ /* 0x000fe40000010893 */
[----:B------:R-:W-:Y:S02]  /*9e00*/  FADD.FTZ R2, -R116, R117 ;  /* 0x0000007574027221 */ /* 0x000fe40000010100 */
[----:B------:R-:W-:Y:S01]  /*9e10*/  @P2 IMAD R4, R120, c[0x0][0x1e0], RZ ;  /* 0x0000780078042a24 */ /* 0x000fe200078e02ff */
[----:B------:R-:W-:Y:S01]  /*9e20*/  @P2 MOV R120, R210 ;  /* 0x000000d200782202 */ /* 0x000fe20000000f00 */
[----:B------:R-:W-:Y:S01]  /*9e30*/  FMUL.FTZ R117, R2, c[0x0][0x2d0] ;  /* 0x0000b40002757a20 */ /* 0x000fe20000410000 */
[----:B------:R-:W1:Y:S01]  /*9e40*/  MUFU.EX2 R3, R3 ;  /* 0x0000000300037308 */ /* 0x000e620000000800 */
[----:B------:R-:W-:Y:S02]  /*9e50*/  @P2 IMAD R4, R184, c[0x0][0x1e4], R4 ;  /* 0x00007900b8042a24 */ /* 0x000fe400078e0204 */
[----:B------:R-:W-:Y:S03]  /*9e60*/  @P2 IMAD.WIDE.U32 R120, R122, 0x60, R120 ;  /* 0x000000607a782825 */ /* 0x000fe600078e0078 */
[----:B------:R-:W-:Y:S01]  /*9e70*/  @P2 IADD3 R4, R123, R4, RZ ;  /* 0x000000047b042210 */ /* 0x000fe20007ffe0ff */
[----:B------:R-:W-:Y:S01]  /*9e80*/  FMUL.FTZ R145, R116, c[0x0][0x2d0] ;  /* 0x0000b40074917a20 */ /* 0x000fe20000410000 */
[----:B------:R-:W-:Y:S01]  /*9e90*/  @P2 SHF.L.U32 R128, R120, 0x1, RZ ;  /* 0x0000000178802819 */ /* 0x000fe200000006ff */
[----:B------:R-:W-:Y:S01]  /*9ea0*/  FFMA.FTZ R119, R5, c[0x0][0x2d0], -R147 ;  /* 0x0000b40005777a23 */ /* 0x000fe20000010893 */
[----:B------:R2:W3:Y:S01]  /*9eb0*/  MUFU.EX2 R2, R117 ;  /* 0x0000007500027308 */ /* 0x0004e20000000800 */
[----:B------:R-:W-:Y:S01]  /*9ec0*/  @P2 IMAD R4, R4, 0x60, RZ ;  /* 0x0000006004042824 */ /* 0x000fe200078e02ff */
[----:B------:R-:W-:Y:S01]  /*9ed0*/  @P2 SHF.L.U32 R5, R223, 0x6, RZ ;  /* 0x00000006df052819 */ /* 0x000fe200000006ff */
[--C-:B------:R-:W-:Y:S02]  /*9ee0*/  FFMA.FTZ R146, R6, c[0x0][0x2d0], -R145.reuse ;  /* 0x0000b40006927a23 */ /* 0x100fe40000010891 */
[----:B------:R-:W-:Y:S01]  /*9ef0*/  FFMA.FTZ R137, R7, c[0x0][0x2d0], -R145 ;  /* 0x0000b40007897a23 */ /* 0x000fe20000010891 */
[----:B------:R-:W-:Y:S01]  /*9f00*/  @P2 IADD3 R4, R121, R4, RZ ;  /* 0x0000000479042210 */ /* 0x000fe20007ffe0ff */
[----:B------:R-:W-:Y:S02]  /*9f10*/  FFMA.FTZ R136, R9, c[0x0][0x2d0], -R147 ;  /* 0x0000b40009887a23 */ /* 0x000fe40000010893 */
[--C-:B------:R-:W-:Y:S01]  /*9f20*/  FFMA.FTZ R139, R10, c[0x0][0x2d0], -R145.reuse ;  /* 0x0000b4000a8b7a23 */ /* 0x100fe20000010891 */
[----:B------:R-:W-:Y:S01]  /*9f30*/  MUFU.EX2 R138, R138 ;  /* 0x0000008a008a7308 */ /* 0x000fe20000000800 */
[--C-:B------:R-:W-:Y:S02]  /*9f40*/  FFMA.FTZ R144, R11, c[0x0][0x2d0], -R145.reuse ;  /* 0x0000b4000b907a23 */ /* 0x100fe40000010891 */
[----:B------:R-:W-:Y:S02]  /*9f50*/  FFMA.FTZ R152, R14, c[0x0][0x2d0], -R145 ;  /* 0x0000b4000e987a23 */ /* 0x000fe40000010891 */
[C---:B-1----:R-:W-:Y:S02]  /*9f60*/  FMUL.FTZ R68, R3.reuse, R68 ;  /* 0x0000004403447220 */ /* 0x042fe40000410000 */
[C---:B------:R-:W-:Y:S02]  /*9f70*/  FMUL.FTZ R69, R3.reuse, R69 ;  /* 0x0000004503457220 */ /* 0x040fe40000410000 */
[C---:B------:R-:W-:Y:S01]  /*9f80*/  FMUL.FTZ R72, R3.reuse, R72 ;  /* 0x0000004803487220 */ /* 0x040fe20000410000 */
[----:B------:R-:W1:Y:S01]  /*9f90*/  MUFU.EX2 R119, R119 ;  /* 0x0000007700777308 */ /* 0x000e620000000800 */
[C---:B------:R-:W-:Y:S02]  /*9fa0*/  FMUL.FTZ R73, R3.reuse, R73 ;  /* 0x0000004903497220 */ /* 0x040fe40000410000 */
[----:B------:R-:W-:Y:S02]  /*9fb0*/  FMUL.FTZ R76, R3, R76 ;  /* 0x0000004c034c7220 */ /* 0x000fe40000410000 */
[----:B--2---:R-:W-:Y:S01]  /*9fc0*/  FFMA.FTZ R117, R8, c[0x0][0x2d0], -R147 ;  /* 0x0000b40008757a23 */ /* 0x004fe20000010893 */
[----:B------:R-:W-:Y:S01]  /*9fd0*/  @P2 SHF.L.U64.HI R8, R120, 0x1, R4 ;  /* 0x0000000178082819 */ /* 0x000fe20000010204 */
[----:B---3--:R-:W-:Y:S01]  /*9fe0*/  FMUL.FTZ R10, R2, R110 ;  /* 0x0000006e020a7220 */ /* 0x008fe20000410000 */
[----:B------:R-:W-:Y:S01]  /*9ff0*/  @P2 IADD3 R120, P0, R128, c[0x0][0x1c8], RZ ;  /* 0x0000720080782a10 */ /* 0x000fe20007f1e0ff */
[----:B------:R-:W-:Y:S01]  /*a000*/  FMUL.FTZ R11, R2, R111 ;  /* 0x0000006f020b7220 */ /* 0x000fe20000410000 */
[----:B------:R-:W-:Y:S01]  /*a010*/  @P2 IADD3 R128, P1, R128, 0x80, RZ ;  /* 0x0000008080802810 */ /* 0x000fe20007f3e0ff */
[----:B------:R-:W-:Y:S01]  /*a020*/  MUFU.EX2 R117, R117 ;  /* 0x0000007500757308 */ /* 0x000fe20000000800 */
[----:B------:R-:W-:Y:S01]  /*a030*/  @P2 IADD3.X R121, R8, c[0x0][0x1cc], RZ, P0, !PT ;  /* 0x0000730008792a10 */ /* 0x000fe200007fe4ff */
[----:B------:R-:W-:Y:S01]  /*a040*/  FMUL.FTZ R70, R2, R70 ;  /* 0x0000004602467220 */ /* 0x000fe20000410000 */
[----:B------:R-:W-:Y:S01]  /*a050*/  @P2 IADD3 R128, P0, R128, c[0x0][0x1c8], RZ ;  /* 0x0000720080802a10 */ /* 0x000fe20007f1e0ff */
[C---:B------:R-:W-:Y:S01]  /*a060*/  FMUL.FTZ R71, R2.reuse, R71 ;  /* 0x0000004702477220 */ /* 0x040fe20000410000 */
[----:B------:R-:W-:Y:S01]  /*a070*/  @P2 SHF.L.U64.HI R4, R223, 0x6, R118 ;  /* 0x00000006df042819 */ /* 0x000fe20000010276 */
[----:B------:R2:W-:Y:S01]  /*a080*/  @P2 LDGSTS.E.BYPASS.LTC128B.128 [R208+0x8100], [R120.64], !P6 ;  /* 0x0810000078d02fae */ /* 0x0005e2000f101d4a */
[----:B------:R-:W-:Y:S01]  /*a090*/  @P2 IADD3.X R129, RZ, c[0x0][0x1cc], R8, P0, P1 ;  /* 0x00007300ff812a10 */ /* 0x000fe200007e2408 */
[----:B------:R-:W-:Y:S01]  /*a0a0*/  FMUL.FTZ R74, R2, R74 ;  /* 0x0000004a024a7220 */ /* 0x000fe20000410000 */
[----:B------:R-:W-:Y:S01]  /*a0b0*/  @P2 IADD3 R6, P1, R120, R5, RZ ;  /* 0x0000000578062210 */ /* 0x000fe20007f3e0ff */
[----:B------:R-:W-:Y:S01]  /*a0c0*/  MUFU.EX2 R136, R136 ;  /* 0x0000008800887308 */ /* 0x000fe20000000800 */
[----:B------:R-:W-:Y:S02]  /*a0d0*/  FMUL.FTZ R75, R2, R75 ;  /* 0x0000004b024b7220 */ /* 0x000fe40000410000 */
[-C--:B------:R-:W-:Y:S01]  /*a0e0*/  @P2 IADD3.X R7, R121, R4.reuse, RZ, P1, !PT ;  /* 0x0000000479072210 */ /* 0x080fe20000ffe4ff */
[----:B------:R3:W-:Y:S01]  /*a0f0*/  @P2 LDGSTS.E.BYPASS.LTC128B.128 [R208+0xb100], [R128.64], !P5 ;  /* 0x0b10000080d02fae */ /* 0x0007e2000e901d4a */
[----:B------:R-:W-:Y:S01]  /*a100*/  @P2 IADD3 R8, P0, R6, R5, RZ ;  /* 0x0000000506082210 */ /* 0x000fe20007f1e0ff */
[C---:B------:R-:W-:Y:S02]  /*a110*/  FMUL.FTZ R5, R3.reuse, R113 ;  /* 0x0000007103057220 */ /* 0x040fe40000410000 */
[----:B------:R-:W-:Y:S01]  /*a120*/  FMUL.FTZ R77, R3, R77 ;  /* 0x0000004d034d7220 */ /* 0x000fe20000410000 */
[----:B------:R-:W-:Y:S01]  /*a130*/  @P2 IADD3.X R9, R7, R4, RZ, P0, !PT ;  /* 0x0000000407092210 */ /* 0x000fe200007fe4ff */
[----:B------:R-:W-:Y:S01]  /*a140*/  MUFU.EX2 R146, R146 ;  /* 0x0000009200927308 */ /* 0x000fe20000000800 */
[----:B------:R-:W-:Y:S01]  /*a150*/  FMUL.FTZ R4, R3, R112 ;  /* 0x0000007003047220 */ /* 0x000fe20000410000 */
[----:B------:R4:W-:Y:S01]  /*a160*/  @P2 LDGSTS.E.BYPASS.LTC128B.128 [R208+0x9100], [R6.64], !P6 ;  /* 0x0910000006d02fae */ /* 0x0009e2000f101d4a */
[----:B-1----:R-:W-:Y:S01]  /*a170*/  F2FP.BF16.PACK_AB R112, R119, R138 ;  /* 0x0000008a7770723e */ /* 0x002fe200000010ff */
[----:B------:R-:W-:Y:S01]  /*a180*/  FMUL.FTZ R78, R2, R78 ;  /* 0x0000004e024e7220 */ /* 0x000fe20000410000 */
[----:B------:R-:W-:Y:S01]  /*a190*/  ISETP.GT.AND P0, PT, R222, R225, PT ;  /* 0x000000e1de00720c */ /* 0x000fe20003f04270 */
[C---:B------:R-:W-:Y:S01]  /*a1a0*/  FMUL.FTZ R79, R2.reuse, R79 ;  /* 0x0000004f024f7220 */ /* 0x040fe20000410000 */
[----:B------:R-:W-:Y:S01]  /*a1b0*/  MOV R222, R184 ;  /* 0x000000b800de7202 */ /* 0x000fe20000000f00 */
[C---:B------:R-:W-:Y:S02]  /*a1c0*/  FMUL.FTZ R80, R3.reuse, R80 ;  /* 0x0000005003507220 */ /* 0x040fe40000410000 */
[----:B------:R4:W-:Y:S01]  /*a1d0*/  @P2 LDGSTS.E.BYPASS.LTC128B.128 [R208+0xc100], [R6.64+0x80], !P5 ;  /* 0x0c10008006d02fae */ /* 0x0009e2000e901d4a */
[----:B------:R-:W1:Y:S01]  /*a1e0*/  MUFU.EX2 R137, R137 ;  /* 0x0000008900897308 */ /* 0x000e620000000800 */
[C---:B------:R-:W-:Y:S02]  /*a1f0*/  FMUL.FTZ R81, R3.reuse, R81 ;  /* 0x0000005103517220 */ /* 0x040fe40000410000 */
[C---:B------:R-:W-:Y:S02]  /*a200*/  FMUL.FTZ R82, R2.reuse, R82 ;  /* 0x0000005202527220 */ /* 0x040fe40000410000 */
[C---:B------:R-:W-:Y:S02]  /*a210*/  FMUL.FTZ R83, R2.reuse, R83 ;  /* 0x0000005302537220 */ /* 0x040fe40000410000 */
[----:B------:R5:W-:Y:S01]  /*a220*/  @P2 LDGSTS.E.BYPASS.LTC128B.128 [R208+0xa100], [R8.64], !P6 ;  /* 0x0a10000008d02fae */ /* 0x000be2000f101d4a */
[C---:B------:R-:W-:Y:S02]  /*a230*/  FMUL.FTZ R84, R3.reuse, R84 ;  /* 0x0000005403547220 */ /* 0x040fe40000410000 */
[----:B------:R-:W-:Y:S01]  /*a240*/  MUFU.EX2 R139, R139 ;  /* 0x0000008b008b7308 */ /* 0x000fe20000000800 */
[----:B------:R-:W-:Y:S02]  /*a250*/  FMUL.FTZ R85, R3, R85 ;  /* 0x0000005503557220 */ /* 0x000fe40000410000 */
[C---:B------:R-:W-:Y:S02]  /*a260*/  FMUL.FTZ R86, R2.reuse, R86 ;  /* 0x0000005602567220 */ /* 0x040fe40000410000 */
[----:B------:R5:W-:Y:S01]  /*a270*/  @P2 LDGSTS.E.BYPASS.LTC128B.128 [R208+0xd100], [R8.64+0x80], !P5 ;  /* 0x0d10008008d02fae */ /* 0x000be2000e901d4a */
[----:B------:R-:W-:Y:S02]  /*a280*/  FMUL.FTZ R87, R2, R87 ;  /* 0x0000005702577220 */ /* 0x000fe40000410000 */
[--C-:B------:R-:W-:Y:S02]  /*a290*/  FFMA.FTZ R153, R15, c[0x0][0x2d0], -R145.reuse ;  /* 0x0000b4000f997a23 */ /* 0x100fe40000010891 */
[----:B------:R-:W5:Y:S01]  /*a2a0*/  MUFU.EX2 R144, R144 ;  /* 0x0000009000907308 */ /* 0x000f620000000800 */
[--C-:B------:R-:W-:Y:S02]  /*a2b0*/  FFMA.FTZ R154, R18, c[0x0][0x2d0], -R145.reuse ;  /* 0x0000b400129a7a23 */ /* 0x100fe40000010891 */
[----:B--2---:R-:W2:Y:S01]  /*a2c0*/  LDSM.16.MT88.4 R120, [R204+0x100] ;  /* 0x00010000cc78783b */ /* 0x004ea20000004200 */
[----:B-1----:R-:W-:Y:S01]  /*a2d0*/  F2FP.BF16.PACK_AB R113, R137, R146 ;  /* 0x000000928971723e */ /* 0x002fe200000010ff */
[----:B------:R-:W-:Y:S02]  /*a2e0*/  FFMA.FTZ R155, R19, c[0x0][0x2d0], -R145 ;  /* 0x0000b400139b7a23 */ /* 0x000fe40000010891 */
[----:B----4-:R-:W-:Y:S01]  /*a2f0*/  FMUL.FTZ R6, R2, R114 ;  /* 0x0000007202067220 */ /* 0x010fe20000410000 */
[----:B------:R-:W-:Y:S01]  /*a300*/  F2FP.BF16.PACK_AB R114, R136, R117 ;  /* 0x000000758872723e */ /* 0x000fe200000010ff */
[----:B------:R-:W-:Y:S01]  /*a310*/  FMUL.FTZ R7, R2, R115 ;  /* 0x0000007302077220 */ /* 0x000fe20000410000 */
[----:B------:R-:W-:Y:S01]  /*a320*/  MUFU.EX2 R152, R152 ;  /* 0x0000009800987308 */ /* 0x000fe20000000800 */
[----:B---3--:R-:W1:Y:S01]  /*a330*/  LDSM.16.MT88.4 R128, [R202+0x100] ;  /* 0x00010000ca80783b */ /* 0x008e620000004200 */
[--C-:B------:R-:W-:Y:S02]  /*a340*/  FFMA.FTZ R165, R20, c[0x0][0x2d0], -R147.reuse ;  /* 0x0000b40014a57a23 */ /* 0x100fe40000010893 */
[--C-:B------:R-:W-:Y:S02]  /*a350*/  FFMA.FTZ R164, R21, c[0x0][0x2d0], -R147.reuse ;  /* 0x0000b40015a47a23 */ /* 0x100fe40000010893 */
[--C-:B------:R-:W-:Y:S02]  /*a360*/  FFMA.FTZ R166, R24, c[0x0][0x2d0], -R147.reuse ;  /* 0x0000b40018a67a23 */ /* 0x100fe40000010893 */
[----:B------:R-:W-:Y:S01]  /*a370*/  FFMA.FTZ R167, R25, c[0x0][0x2d0], -R147 ;  /* 0x0000b40019a77a23 */ /* 0x000fe20000010893 */
[----:B------:R-:W3:Y:S01]  /*a380*/  LDSM.16.MT88.4 R132, [R201+0x100] ;  /* 0x00010000c984783b */ /* 0x000ee20000004200 */
[--C-:B------:R-:W-:Y:S01]  /*a390*/  FFMA.FTZ R181, R22, c[0x0][0x2d0], -R145.reuse ;  /* 0x0000b40016b57a23 */ /* 0x100fe20000010891 */
[----:B------:R-:W-:Y:S01]  /*a3a0*/  MUFU.EX2 R153, R153 ;  /* 0x0000009900997308 */ /* 0x000fe20000000800 */
[C---:B-----5:R-:W-:Y:S01]  /*a3b0*/  FMUL.FTZ R8, R3.reuse, R108 ;  /* 0x0000006c03087220 */ /* 0x060fe20000410000 */
[----:B------:R-:W-:Y:S01]  /*a3c0*/  F2FP.BF16.PACK_AB R115, R144, R139 ;  /* 0x0000008b9073723e */ /* 0x000fe200000010ff */
[----:B------:R-:W-:Y:S03]  /*a3d0*/  FMUL.FTZ R9, R3, R109 ;  /* 0x0000006d03097220 */ /* 0x000fe60000410000 */
[----:B------:R-:W4:Y:S01]  /*a3e0*/  LDSM.16.MT88.4 R108, [R200+0x100] ;  /* 0x00010000c86c783b */ /* 0x000f220000004200 */
[--C-:B------:R-:W-:Y:S02]  /*a3f0*/  FFMA.FTZ R180, R23, c[0x0][0x2d0], -R145.reuse ;  /* 0x0000b40017b47a23 */ /* 0x100fe40000010891 */
[--C-:B------:R-:W-:Y:S01]  /*a400*/  FFMA.FTZ R182, R26, c[0x0][0x2d0], -R145.reuse ;  /* 0x0000b4001ab67a23 */ /* 0x100fe20000010891 */
[----:B------:R-:W-:Y:S01]  /*a410*/  MUFU.EX2 R154, R154 ;  /* 0x0000009a009a7308 */ /* 0x000fe20000000800 */
[----:B------:R-:W-:Y:S02]  /*a420*/  FFMA.FTZ R183, R27, c[0x0][0x2d0], -R145 ;  /* 0x0000b4001bb77a23 */ /* 0x000fe40000010891 */
[--C-:B------:R-:W-:Y:S01]  /*a430*/  FFMA.FTZ R185, R28, c[0x0][0x2d0], -R147.reuse ;  /* 0x0000b4001cb97a23 */ /* 0x100fe20000010893 */
[----:B------:R-:W-:Y:S01]  /*a440*/  LDSM.16.MT88.4 R20, [R202+0x1100] ;  /* 0x00110000ca14783b */ /* 0x000fe20000004200 */
[--C-:B------:R-:W-:Y:S02]  /*a450*/  FFMA.FTZ R186, R29, c[0x0][0x2d0], -R147.reuse ;  /* 0x0000b4001dba7a23 */ /* 0x100fe40000010893 */
[--C-:B------:R-:W-:Y:S02]  /*a460*/  FFMA.FTZ R187, R32, c[0x0][0x2d0], -R147.reuse ;  /* 0x0000b40020bb7a23 */ /* 0x100fe40000010893 */
[----:B------:R-:W-:Y:S01]  /*a470*/  FFMA.FTZ R224, R33, c[0x0][0x2d0], -R147 ;  /* 0x0000b40021e07a23 */ /* 0x000fe20000010893 */
[----:B------:R-:W-:Y:S01]  /*a480*/  MUFU.EX2 R155, R155 ;  /* 0x0000009b009b7308 */ /* 0x000fe20000000800 */
[--C-:B------:R-:W-:Y:S01]  /*a490*/  FFMA.FTZ R226, R30, c[0x0][0x2d0], -R145.reuse ;  /* 0x0000b4001ee27a23 */ /* 0x100fe20000010891 */
[C---:B--2---:R-:W-:Y:S01]  /*a4a0*/  HMMA.16816.F32.BF16 R4, R112.reuse, R120, R4 ;  /* 0x000000787004723c */ /* 0x044fe20000041804 */
[----:B------:R-:W-:Y:S04]  /*a4b0*/  LDSM.16.MT88.4 R24, [R201+0x1100] ;  /* 0x00110000c918783b */ /* 0x000fe80000004200 */
[--C-:B------:R-:W-:Y:S02]  /*a4c0*/  FFMA.FTZ R227, R31, c[0x0][0x2d0], -R145.reuse ;  /* 0x0000b4001fe37a23 */ /* 0x100fe40000010891 */
[--C-:B------:R-:W-:Y:S01]  /*a4d0*/  FFMA.FTZ R228, R34, c[0x0][0x2d0], -R145.reuse ;  /* 0x0000b40022e47a23 */ /* 0x100fe20000010891 */
[C---:B------:R-:W-:Y:S01]  /*a4e0*/  HMMA.16816.F32.BF16 R8, R112.reuse, R122, R8 ;  /* 0x0000007a7008723c */ /* 0x040fe20000041808 */
[----:B------:R-:W2:Y:S01]  /*a4f0*/  LDSM.16.MT88.4 R120, [R204+0x3100] ;  /* 0x00310000cc78783b */ /* 0x000ea20000004200 */
[----:B------:R-:W-:Y:S02]  /*a500*/  MUFU.EX2 R165, R165 ;  /* 0x000000a500a57308 */ /* 0x000fe40000000800 */
[----:B------:R-:W-:Y:S02]  /*a510*/  FFMA.FTZ R229, R35, c[0x0][0x2d0], -R145 ;  /* 0x0000b40023e57a23 */ /* 0x000fe40000010891 */
[C---:B------:R-:W-:Y:S02]  /*a520*/  FMUL.FTZ R88, R3.reuse, R88 ;  /* 0x0000005803587220 */ /* 0x040fe40000410000 */
[C---:B-1----:R-:W-:Y:S01]  /*a530*/  HMMA.16816.F32.BF16 R68, R112.reuse, R128, R68 ;  /* 0x000000807044723c */ /* 0x042fe20000041844 */
[----:B------:R-:W-:Y:S03]  /*a540*/  LDSM.16.MT88.4 R28, [R202+0x1900] ;  /* 0x00190000ca1c783b */ /* 0x000fe60000004200 */
[C---:B------:R-:W-:Y:S01]  /*a550*/  FMUL.FTZ R89, R3.reuse, R89 ;  /* 0x0000005903597220 */ /* 0x040fe20000410000 */
[----:B------:R-:W-:Y:S01]  /*a560*/  MUFU.EX2 R164, R164 ;  /* 0x000000a400a47308 */ /* 0x000fe20000000800 */
[C---:B------:R-:W-:Y:S02]  /*a570*/  FMUL.FTZ R90, R2.reuse, R90 ;  /* 0x0000005a025a7220 */ /* 0x040fe40000410000 */
[C---:B------:R-:W-:Y:S01]  /*a580*/  HMMA.16816.F32.BF16 R72, R112.reuse, R130, R72 ;  /* 0x000000827048723c */ /* 0x040fe20000041848 */
[----:B------:R-:W1:Y:S03]  /*a590*/  LDSM.16.MT88.4 R128, [R202+0x3100] ;  /* 0x00310000ca80783b */ /* 0x000e660000004200 */
[C---:B------:R-:W-:Y:S02]  /*a5a0*/  FMUL.FTZ R91, R2.reuse, R91 ;  /* 0x0000005b025b7220 */ /* 0x040fe40000410000 */
[C---:B------:R-:W-:Y:S01]  /*a5b0*/  FMUL.FTZ R92, R3.reuse, R92 ;  /* 0x0000005c035c7220 */ /* 0x040fe20000410000 */
[----:B------:R-:W-:Y:S01]  /*a5c0*/  MUFU.EX2 R166, R166 ;  /* 0x000000a600a67308 */ /* 0x000fe20000000800 */
[C---:B---3--:R-:W-:Y:S01]  /*a5d0*/  HMMA.16816.F32.BF16 R76, R112.reuse, R132, R76 ;  /* 0x00000084704c723c */ /* 0x048fe2000004184c */
[----:B------:R-:W-:Y:S03]  /*a5e0*/  LDSM.16.MT88.4 R32, [R200+0x5100] ;  /* 0x00510000c820783b */ /* 0x000fe60000004200 */
[----:B------:R-:W-:Y:S02]  /*a5f0*/  FMUL.FTZ R93, R3, R93 ;  /* 0x0000005d035d7220 */ /* 0x000fe40000410000 */
[----:B------:R-:W-:Y:S02]  /*a600*/  FMUL.FTZ R94, R2, R94 ;  /* 0x0000005e025e7220 */ /* 0x000fe40000410000 */
[C---:B------:R-:W-:Y:S01]  /*a610*/  HMMA.16816.F32.BF16 R80, R112.reuse, R134, R80 ;  /* 0x000000867050723c */ /* 0x040fe20000041850 */
[----:B------:R-:W0:Y:S01]  /*a620*/  LDGDEPBAR ;  /* 0x00000000000079af */ /* 0x000e220000000000 */
[----:B------:R-:W-:Y:S02]  /*a630*/  MUFU.EX2 R167, R167 ;  /* 0x000000a700a77308 */ /* 0x000fe40000000800 */
[--C-:B------:R-:W-:Y:S02]  /*a640*/  FFMA.FTZ R132, R12, c[0x0][0x2d0], -R147.reuse ;  /* 0x0000b4000c847a23 */ /* 0x100fe40000010893 */
[--C-:B------:R-:W-:Y:S02]  /*a650*/  FFMA.FTZ R133, R13, c[0x0][0x2d0], -R147.reuse ;  /* 0x0000b4000d857a23 */ /* 0x100fe40000010893 */
[C---:B----4-:R-:W-:Y:S01]  /*a660*/  HMMA.16816.F32.BF16 R84, R112.reuse, R108, R84 ;  /* 0x0000006c7054723c */ /* 0x050fe20000041854 */
[----:B------:R-:W-:Y:S03]  /*a670*/  LDSM.16.MT88.4 R12, [R200+0x3100] ;  /* 0x00310000c80c783b */ /* 0x000fe60000004200 */
[--C-:B------:R-:W-:Y:S01]  /*a680*/  FFMA.FTZ R134, R16, c[0x0][0x2d0], -R147.reuse ;  /* 0x0000b40010867a23 */ /* 0x100fe20000010893 */
[----:B------:R-:W-:Y:S01]  /*a690*/  MUFU.EX2 R132, R132 ;  /* 0x0000008400847308 */ /* 0x000fe20000000800 */
[--C-:B------:R-:W-:Y:S02]  /*a6a0*/  FFMA.FTZ R135, R17, c[0x0][0x2d0], -R147.reuse ;  /* 0x0000b40011877a23 */ /* 0x100fe40000010893 */
[C---:B------:R-:W-:Y:S01]  /*a6b0*/  HMMA.16816.F32.BF16 R88, R112.reuse, R110, R88 ;  /* 0x0000006e7058723c */ /* 0x040fe20000041858 */
[----:B------:R-:W3:Y:S03]  /*a6c0*/  LDSM.16.MT88.4 R108, [R201+0x3100] ;  /* 0x00310000c96c783b */ /* 0x000ee60000004200 */
[C---:B------:R-:W-:Y:S02]  /*a6d0*/  FMUL.FTZ R95, R2.reuse, R95 ;  /* 0x0000005f025f7220 */ /* 0x040fe40000410000 */
[C---:B------:R-:W-:Y:S01]  /*a6e0*/  FMUL.FTZ R96, R3.reuse, R96 ;  /* 0x0000006003607220 */ /* 0x040fe20000410000 */
[----:B------:R-:W4:Y:S01]  /*a6f0*/  MUFU.EX2 R133, R133 ;  /* 0x0000008500857308 */ /* 0x000f220000000800 */
[C---:B------:R-:W-:Y:S01]  /*a700*/  FMUL.FTZ R97, R3.reuse, R97 ;  /* 0x0000006103617220 */ /* 0x040fe20000410000 */
[----:B------:R-:W-:Y:S02]  /*a710*/  LDSM.16.MT88.4 R16, [R202+0x900] ;  /* 0x00090000ca10783b */ /* 0x000fe40000004200 */
[C---:B--2---:R-:W-:Y:S03]  /*a720*/  HMMA.16816.F32.BF16 R92, R112.reuse, R120, R92 ;  /* 0x00000078705c723c */ /* 0x044fe6000004185c */
[C---:B------:R-:W-:Y:S02]  /*a730*/  FMUL.FTZ R98, R2.reuse, R98 ;  /* 0x0000006202627220 */ /* 0x040fe40000410000 */
[C---:B------:R-:W-:Y:S01]  /*a740*/  FMUL.FTZ R99, R2.reuse, R99 ;  /* 0x0000006302637220 */ /* 0x040fe20000410000 */
[----:B------:R-:W-:Y:S01]  /*a750*/  MUFU.EX2 R134, R134 ;  /* 0x0000008600867308 */ /* 0x000fe20000000800 */
[C---:B------:R-:W-:Y:S02]  /*a760*/  FMUL.FTZ R100, R3.reuse, R100 ;  /* 0x0000006403647220 */ /* 0x040fe40000410000 */
[C---:B------:R-:W-:Y:S03]  /*a770*/  FMUL.FTZ R101, R3.reuse, R101 ;  /* 0x0000006503657220 */ /* 0x040fe60000410000 */
[C---:B------:R-:W-:Y:S01]  /*a780*/  HMMA.16816.F32.BF16 R96, R112.reuse, R122, R96 ;  /* 0x0000007a7060723c */ /* 0x040fe20000041860 */
[----:B------:R-:W2:Y:S02]  /*a790*/  LDSM.16.MT88.4 R120, [R204+0x900] ;  /* 0x00090000cc78783b */ /* 0x000ea40000004200 */
[C---:B------:R-:W-:Y:S01]  /*a7a0*/  FMUL.FTZ R102, R2.reuse, R102 ;  /* 0x0000006602667220 */ /* 0x040fe20000410000 */
[----:B------:R-:W5:Y:S01]  /*a7b0*/  MUFU.EX2 R135, R135 ;  /* 0x0000008700877308 */ /* 0x000f620000000800 */
[C---:B------:R-:W-:Y:S02]  /*a7c0*/  FMUL.FTZ R103, R2.reuse, R103 ;  /* 0x0000006702677220 */ /* 0x040fe40000410000 */
[C---:B------:R-:W-:Y:S02]  /*a7d0*/  FMUL.FTZ R104, R3.reuse, R104 ;  /* 0x0000006803687220 */ /* 0x040fe40000410000 */
[C---:B------:R-:W-:Y:S03]  /*a7e0*/  FMUL.FTZ R105, R3.reuse, R105 ;  /* 0x0000006903697220 */ /* 0x040fe60000410000 */
[C---:B-1----:R-:W-:Y:S02]  /*a7f0*/  HMMA.16816.F32.BF16 R100, R112.reuse, R128, R100 ;  /* 0x000000807064723c */ /* 0x042fe40000041864 */
[----:B------:R-:W-:Y:S01]  /*a800*/  MUFU.EX2 R181, R181 ;  /* 0x000000b500b57308 */ /* 0x000fe20000000800 */
[C---:B------:R-:W-:Y:S02]  /*a810*/  FMUL.FTZ R106, R2.reuse, R106 ;  /* 0x0000006a026a7220 */ /* 0x040fe40000410000 */
[C---:B------:R-:W-:Y:S02]  /*a820*/  FMUL.FTZ R107, R2.reuse, R107 ;  /* 0x0000006b026b7220 */ /* 0x040fe40000410000 */
[C---:B------:R-:W-:Y:S02]  /*a830*/  FMUL.FTZ R52, R3.reuse, R52 ;  /* 0x0000003403347220 */ /* 0x040fe40000410000 */
[C---:B------:R-:W-:Y:S03]  /*a840*/  FMUL.FTZ R53, R3.reuse, R53 ;  /* 0x0000003503357220 */ /* 0x040fe60000410000 */
[C---:B------:R-:W-:Y:S01]  /*a850*/  HMMA.16816.F32.BF16 R104, R112.reuse, R130, R104 ;  /* 0x000000827068723c */ /* 0x040fe20000041868 */
[----:B------:R-:W-:Y:S01]  /*a860*/  LDSM.16.MT88.4 R128, [R200+0x900] ;  /* 0x00090000c880783b */ /* 0x000fe20000004200 */
[----:B------:R-:W1:Y:S01]  /*a870*/  MUFU.EX2 R180, R180 ;  /* 0x000000b400b47308 */ /* 0x000e620000000800 */
[C---:B------:R-:W-:Y:S02]  /*a880*/  FMUL.FTZ R54, R2.reuse, R54 ;  /* 0x0000003602367220 */ /* 0x040fe40000410000 */
[C---:B------:R-:W-:Y:S02]  /*a890*/  FMUL.FTZ R55, R2.reuse, R55 ;  /* 0x0000003702377220 */ /* 0x040fe40000410000 */
[C---:B------:R-:W-:Y:S02]  /*a8a0*/  FMUL.FTZ R56, R3.reuse, R56 ;  /* 0x0000003803387220 */ /* 0x040fe40000410000 */
[C---:B------:R-:W-:Y:S03]  /*a8b0*/  FMUL.FTZ R57, R3.reuse, R57 ;  /* 0x0000003903397220 */ /* 0x040fe60000410000 */
[C---:B---3--:R-:W-:Y:S01]  /*a8c0*/  HMMA.16816.F32.BF16 R52, R112.reuse, R108, R52 ;  /* 0x0000006c7034723c */ /* 0x048fe20000041834 */
[----:B------:R-:W-:Y:S02]  /*a8d0*/  MUFU.EX2 R182, R182 ;  /* 0x000000b600b67308 */ /* 0x000fe40000000800 */
[C---:B------:R-:W-:Y:S02]  /*a8e0*/  FMUL.FTZ R58, R2.reuse, R58 ;  /* 0x0000003a023a7220 */ /* 0x040fe40000410000 */
[C---:B------:R-:W-:Y:S02]  /*a8f0*/  FMUL.FTZ R59, R2.reuse, R59 ;  /* 0x0000003b023b7220 */ /* 0x040fe40000410000 */
[C---:B------:R-:W-:Y:S02]  /*a900*/  FMUL.FTZ R60, R3.reuse, R60 ;  /* 0x0000003c033c7220 */ /* 0x040fe40000410000 */
[C---:B------:R-:W-:Y:S02]  /*a910*/  FMUL.FTZ R61, R3.reuse, R61 ;  /* 0x0000003d033d7220 */ /* 0x040fe40000410000 */
[----:B------:R-:W3:Y:S01]  /*a920*/  MUFU.EX2 R183, R183 ;  /* 0x000000b700b77308 */ /* 0x000ee20000000800 */
[C---:B------:R-:W-:Y:S01]  /*a930*/  HMMA.16816.F32.BF16 R56, R112.reuse, R110, R56 ;  /* 0x0000006e7038723c */ /* 0x040fe20000041838 */
[----:B------:R-:W1:Y:S02]  /*a940*/  LDSM.16.MT88.4 R108, [R201+0x900] ;  /* 0x00090000c96c783b */ /* 0x000e640000004200 */
[C---:B------:R-:W-:Y:S02]  /*a950*/  FMUL.FTZ R62, R2.reuse, R62 ;  /* 0x0000003e023e7220 */ /* 0x040fe40000410000 */
[C---:B------:R-:W-:Y:S02]  /*a960*/  FMUL.FTZ R63, R2.reuse, R63 ;  /* 0x0000003f023f7220 */ /* 0x040fe40000410000 */
[C---:B------:R-:W-:Y:S02]  /*a970*/  FMUL.FTZ R64, R3.reuse, R64 ;  /* 0x0000004003407220 */ /* 0x040fe40000410000 */
[----:B------:R-:W-:Y:S01]  /*a980*/  FMUL.FTZ R65, R3, R65 ;  /* 0x0000004103417220 */ /* 0x000fe20000410000 */
[----:B------:R-:W-:Y:S02]  /*a990*/  MUFU.EX2 R185, R185 ;  /* 0x000000b900b97308 */ /* 0x000fe40000000800 */
[C---:B------:R-:W-:Y:S03]  /*a9a0*/  HMMA.16816.F32.BF16 R60, R112.reuse, R12, R60 ;  /* 0x0000000c703c723c */ /* 0x040fe6000004183c */
[C---:B------:R-:W-:Y:S02]  /*a9b0*/  FMUL.FTZ R66, R2.reuse, R66 ;  /* 0x0000004202427220 */ /* 0x040fe40000410000 */
[----:B------:R-:W-:Y:S02]  /*a9c0*/  FMUL.FTZ R67, R2, R67 ;  /* 0x0000004302437220 */ /* 0x000fe40000410000 */
[----:B----4-:R-:W-:Y:S01]  /*a9d0*/  F2FP.BF16.PACK_AB R12, R133, R132 ;  /* 0x00000084850c723e */ /* 0x010fe200000010ff */
[----:B------:R-:W4:Y:S01]  /*a9e0*/  MUFU.EX2 R186, R186 ;  /* 0x000000ba00ba7308 */ /* 0x000f220000000800 */
[----:B------:R-:W-:Y:S03]  /*a9f0*/  F2FP.BF16.PACK_AB R13, R153, R152 ;  /* 0x00000098990d723e */ /* 0x000fe600000010ff */
[----:B------:R-:W-:Y:S01]  /*aa00*/  HMMA.16816.F32.BF16 R64, R112, R14, R64 ;  /* 0x0000000e7040723c */ /* 0x000fe20000041840 */
[----:B------:R-:W1:Y:S02]  /*aa10*/  LDSM.16.MT88.4 R112, [R204+0x3900] ;  /* 0x00390000cc70783b */ /* 0x000e640000004200 */
[--C-:B------:R-:W-:Y:S02]  /*aa20*/  FFMA.FTZ R40, R40, c[0x0][0x2d0], -R147.reuse ;  /* 0x0000b40028287a23 */ /* 0x100fe40000010893 */
[----:B------:R-:W-:Y:S01]  /*aa30*/  FFMA.FTZ R41, R41, c[0x0][0x2d0], -R147 ;  /* 0x0000b40029297a23 */ /* 0x000fe20000010893 */
[----:B------:R-:W-:Y:S01]  /*aa40*/  MUFU.EX2 R187, R187 ;  /* 0x000000bb00bb7308 */ /* 0x000fe20000000800 */
[----:B-----5:R-:W-:Y:S01]  /*aa50*/  F2FP.BF16.PACK_AB R14, R135, R134 ;  /* 0x00000086870e723e */ /* 0x020fe200000010ff */
[--C-:B------:R-:W-:Y:S01]  /*aa60*/  FFMA.FTZ R42, R42, c[0x0][0x2d0], -R145.reuse ;  /* 0x0000b4002a2a7a23 */ /* 0x100fe20000010891 */
[----:B------:R-:W-:Y:S03]  /*aa70*/  F2FP.BF16.PACK_AB R15, R155, R154 ;  /* 0x0000009a9b0f723e */ /* 0x000fe600000010ff */
[----:B------:R-:W-:Y:S02]  /*aa80*/  FFMA.FTZ R43, R43, c[0x0][0x2d0], -R145 ;  /* 0x0000b4002b2b7a23 */ /* 0x000fe40000010891 */
[--C-:B------:R-:W-:Y:S02]  /*aa90*/  FFMA.FTZ R44, R44, c[0x0][0x2d0], -R147.reuse ;  /* 0x0000b4002c2c7a23 */ /* 0x100fe40000010893 */
[C---:B--2---:R-:W-:Y:S01]  /*aaa0*/  HMMA.16816.F32.BF16 R4, R12.reuse, R120, R4 ;  /* 0x000000780c04723c */ /* 0x044fe20000041804 */
[----:B------:R-:W2:Y:S04]  /*aab0*/  MUFU.EX2 R224, R224 ;  /* 0x000000e000e07308 */ /* 0x000ea80000000800 */
[--C-:B------:R-:W-:Y:S02]  /*aac0*/  FFMA.FTZ R45, R45, c[0x0][0x2d0], -R147.reuse ;  /* 0x0000b4002d2d7a23 */ /* 0x100fe40000010893 */
[----:B------:R-:W-:Y:S01]  /*aad0*/  FFMA.FTZ R48, R48, c[0x0][0x2d0], -R147 ;  /* 0x0000b40030307a23 */ /* 0x000fe20000010893 */
[C---:B------:R-:W-:Y:S01]  /*aae0*/  HMMA.16816.F32.BF16 R8, R12.reuse, R122, R8 ;  /* 0x0000007a0c08723c */ /* 0x040fe20000041808 */
[----:B------:R-:W-:Y:S02]  /*aaf0*/  LDSM.16.MT88.4 R120, [R200+0x3900] ;  /* 0x00390000c878783b */ /* 0x000fe40000004200 */
[----:B------:R-:W-:Y:S01]  /*ab00*/  MUFU.EX2 R226, R226 ;  /* 0x000000e200e27308 */ /* 0x000fe20000000800 */
[--C-:B------:R-:W-:Y:S02]  /*ab10*/  FFMA.FTZ R46, R46, c[0x0][0x2d0], -R145.reuse ;  /* 0x0000b4002e2e7a23 */ /* 0x100fe40000010891 */
[----:B------:R-:W-:Y:S02]  /*ab20*/  FFMA.FTZ R47, R47, c[0x0][0x2d0], -R145 ;  /* 0x0000b4002f2f7a23 */ /* 0x000fe40000010891 */
[C---:B------:R-:W-:Y:S04]  /*ab30*/  HMMA.16816.F32.BF16 R68, R12.reuse, R16, R68 ;  /* 0x000000100c44723c */ /* 0x040fe80000041844 */
[----:B------:R-:W-:Y:S01]  /*ab40*/  FFMA.FTZ R138, R3, R216, R138 ;  /* 0x000000d8038a7223 */ /* 0x000fe2000001008a */
[----:B------:R-:W5:Y:S01]  /*ab50*/  MUFU.EX2 R227, R227 ;  /* 0x000000e300e37308 */ /* 0x000f620000000800 */
[----:B------:R-:W-:Y:S01]  /*ab60*/  MOV R3, R0 ;  /* 0x0000000000037202 */ /* 0x000fe20000000f00 */
[----:B------:R-:W-:Y:S01]  /*ab70*/  FFMA.FTZ R146, R2, R217, R146 ;  /* 0x000000d902927223 */ /* 0x000fe20000010092 */
        /* <DEDUP_REMOVED lines=10> */
[----:B------:R-:W1:Y:S02]  /*ac20*/  MUFU.EX2 R229, R229 ;  /* 0x000000e500e57308 */ /* 0x000e640000000800 */
[----:B------:R-:W-:Y:S02]  /*ac30*/  FADD.FTZ R117, R136, R117 ;  /* 0x0000007588757221 */ /* 0x000fe40000010000 */
[----:B------:R-:W-:Y:S02]  /*ac40*/  FADD.FTZ R139, R144, R139 ;  /* 0x0000008b908b7221 */ /* 0x000fe40000010000 */
[C---:B------:R-:W-:Y:S04]  /*ac50*/  HMMA.16816.F32.BF16 R84, R12.reuse, R128, R84 ;  /* 0x000000800c54723c */ /* 0x040fe80000041854 */
[----:B------:R-:W-:Y:S01]  /*ac60*/  MUFU.EX2 R40, R40 ;  /* 0x0000002800287308 */ /* 0x000fe20000000800 */
[----:B------:R-:W-:Y:S01]  /*ac70*/  FADD.FTZ R132, R132, R117 ;  /* 0x0000007584847221 */ /* 0x000fe20000010000 */
[----:B------:R-:W-:Y:S01]  /*ac80*/  MOV R117, R116 ;  /* 0x0000007400757202 */ /* 0x000fe20000000f00 */
        /* <DEDUP_REMOVED lines=15> */
[----:B------:R-:W-:Y:S04]  /*ad80*/  MUFU.EX2 R43, R43 ;  /* 0x0000002b002b7308 */ /* 0x000fe80000000800 */
[C---:B------:R-:W-:Y:S01]  /*ad90*/  HMMA.16816.F32.BF16 R104, R12.reuse, R18, R104 ;  /* 0x000000120c68723c */ /* 0x040fe20000041868 */
[----:B------:R-:W2:Y:S05]  /*ada0*/  LDSM.16.MT88.4 R16, [R204+0x1100] ;  /* 0x00110000cc10783b */ /* 0x000eaa0000004200 */
[----:B------:R-:W-:Y:S02]  /*adb0*/  MUFU.EX2 R44, R44 ;  /* 0x0000002c002c7308 */ /* 0x000fe40000000800 */
[C---:B-1----:R-:W-:Y:S08]  /*adc0*/  HMMA.16816.F32.BF16 R52, R12.reuse, R108, R52 ;  /* 0x0000006c0c34723c */ /* 0x042ff00000041834 */
[C---:B------:R-:W-:Y:S01]  /*add0*/  HMMA.16816.F32.BF16 R56, R12.reuse, R110, R56 ;  /* 0x0000006e0c38723c */ /* 0x040fe20000041838 */
[----:B------:R-:W1:Y:S01]  /*ade0*/  LDSM.16.MT88.4 R108, [R200+0x1100] ;  /* 0x00110000c86c783b */ /* 0x000e620000004200 */
[----:B------:R-:W-:Y:S06]  /*adf0*/  MUFU.EX2 R45, R45 ;  /* 0x0000002d002d7308 */ /* 0x000fec0000000800 */
[C---:B------:R-:W-:Y:S04]  /*ae00*/  HMMA.16816.F32.BF16 R60, R12.reuse, R120, R60 ;  /* 0x000000780c3c723c */ /* 0x040fe8000004183c */
[----:B------:R-:W-:Y:S04]  /*ae10*/  MUFU.EX2 R48, R48 ;  /* 0x0000003000307308 */ /* 0x000fe80000000800 */
[----:B------:R-:W-:Y:S01]  /*ae20*/  HMMA.16816.F32.BF16 R64, R12, R122, R64 ;  /* 0x0000007a0c40723c */ /* 0x000fe20000041840 */
[----:B------:R-:W-:Y:S05]  /*ae30*/  LDSM.16.MT88.4 R120, [R201+0x4100] ;  /* 0x00410000c978783b */ /* 0x000fea0000004200 */
[----:B------:R-:W-:Y:S01]  /*ae40*/  MUFU.EX2 R46, R46 ;  /* 0x0000002e002e7308 */ /* 0x000fe20000000800 */
[----:B------:R-:W-:Y:S01]  /*ae50*/  F2FP.BF16.PACK_AB R12, R164, R165 ;  /* 0x000000a5a40c723e */ /* 0x000fe200000010ff */
[----:B------:R-:W-:Y:S01]  /*ae60*/  FADD.FTZ R165, R165, R134 ;  /* 0x00000086a5a57221 */ /* 0x000fe20000010000 */
[----:B------:R-:W-:Y:S03]  /*ae70*/  F2FP.BF16.PACK_AB R14, R167, R166 ;  /* 0x000000a6a70e723e */ /* 0x000fe600000010ff */
[----:B------:R-:W-:Y:S01]  /*ae80*/  F2FP.BF16.PACK_AB R13, R180, R181 ;  /* 0x000000b5b40d723e */ /* 0x000fe200000010ff */
[----:B------:R-:W-:Y:S01]  /*ae90*/  FADD.FTZ R181, R181, R154 ;  /* 0x0000009ab5b57221 */ /* 0x000fe20000010000 */
[----:B---3--:R-:W-:Y:S01]  /*aea0*/  F2FP.BF16.PACK_AB R15, R183, R182 ;  /* 0x000000b6b70f723e */ /* 0x008fe200000010ff */
[----:B------:R-:W-:Y:S01]  /*aeb0*/  FADD.FTZ R165, R164, R165 ;  /* 0x000000a5a4a57221 */ /* 0x000fe20000010000 */
[----:B------:R-:W-:Y:S01]  /*aec0*/  MUFU.EX2 R47, R47 ;  /* 0x0000002f002f7308 */ /* 0x000fe20000000800 */
[----:B------:R-:W-:Y:S02]  /*aed0*/  FADD.FTZ R181, R180, R181 ;  /* 0x000000b5b4b57221 */ /* 0x000fe40000010000 */
[----:B------:R-:W-:Y:S02]  /*aee0*/  FADD.FTZ R166, R166, R165 ;  /* 0x000000a5a6a67221 */ /* 0x000fe40000010000 */
[C---:B--2---:R-:W-:Y:S03]  /*aef0*/  HMMA.16816.F32.BF16 R4, R12.reuse, R16, R4 ;  /* 0x000000100c04723c */ /* 0x044fe60000041804 */
[----:B------:R-:W-:Y:S02]  /*af00*/  FADD.FTZ R182, R182, R181 ;  /* 0x000000b5b6b67221 */ /* 0x000fe40000010000 */
[----:B------:R-:W-:Y:S02]  /*af10*/  FADD.FTZ R166, R167, R166 ;  /* 0x000000a6a7a67221 */ /* 0x000fe40000010000 */
[----:B------:R-:W-:Y:S01]  /*af20*/  FADD.FTZ R183, R183, R182 ;  /* 0x000000b6b7b77221 */ /* 0x000fe20000010000 */
[C---:B------:R-:W-:Y:S01]  /*af30*/  HMMA.16816.F32.BF16 R8, R12.reuse, R18, R8 ;  /* 0x000000120c08723c */ /* 0x040fe20000041808 */
[----:B------:R-:W2:Y:S07]  /*af40*/  LDSM.16.MT88.4 R16, [R204+0x4100] ;  /* 0x00410000cc10783b */ /* 0x000eae0000004200 */
[C---:B------:R-:W-:Y:S08]  /*af50*/  HMMA.16816.F32.BF16 R68, R12.reuse, R20, R68 ;  /* 0x000000140c44723c */ /* 0x040ff00000041844 */
[C---:B------:R-:W-:Y:S01]  /*af60*/  HMMA.16816.F32.BF16 R72, R12.reuse, R22, R72 ;  /* 0x000000160c48723c */ /* 0x040fe20000041848 */
[----:B------:R-:W3:Y:S07]  /*af70*/  LDSM.16.MT88.4 R20, [R204+0x1900] ;  /* 0x00190000cc14783b */ /* 0x000eee0000004200 */
[C---:B------:R-:W-:Y:S08]  /*af80*/  HMMA.16816.F32.BF16 R76, R12.reuse, R24, R76 ;  /* 0x000000180c4c723c */ /* 0x040ff0000004184c */
[C---:B------:R-:W-:Y:S01]  /*af90*/  HMMA.16816.F32.BF16 R80, R12.reuse, R26, R80 ;  /* 0x0000001a0c50723c */ /* 0x040fe20000041850 */
[----:B------:R-:W3:Y:S07]  /*afa0*/  LDSM.16.MT88.4 R24, [R201+0x1900] ;  /* 0x00190000c918783b */ /* 0x000eee0000004200 */
[C---:B-1----:R-:W-:Y:S08]  /*afb0*/  HMMA.16816.F32.BF16 R84, R12.reuse, R108, R84 ;  /* 0x0000006c0c54723c */ /* 0x042ff00000041854 */
[C---:B------:R-:W-:Y:S01]  /*afc0*/  HMMA.16816.F32.BF16 R88, R12.reuse, R110, R88 ;  /* 0x0000006e0c58723c */ /* 0x040fe20000041858 */
[----:B------:R-:W-:Y:S07]  /*afd0*/  LDSM.16.MT88.4 R108, [R204+0x2900] ;  /* 0x00290000cc6c783b */ /* 0x000fee0000004200 */
[C---:B--2---:R-:W-:Y:S08]  /*afe0*/  HMMA.16816.F32.BF16 R92, R12.reuse, R16, R92 ;  /* 0x000000100c5c723c */ /* 0x044ff0000004185c */
[C---:B------:R-:W-:Y:S01]  /*aff0*/  HMMA.16816.F32.BF16 R96, R12.reuse, R18, R96 ;  /* 0x000000120c60723c */ /* 0x040fe20000041860 */
[----:B------:R-:W1:Y:S07]  /*b000*/  LDSM.16.MT88.4 R16, [R200+0x1900] ;  /* 0x00190000c810783b */ /* 0x000e6e0000004200 */
[C---:B------:R-:W-:Y:S08]  /*b010*/  HMMA.16816.F32.BF16 R100, R12.reuse, R112, R100 ;  /* 0x000000700c64723c */ /* 0x040ff00000041864 */
[C---:B------:R-:W-:Y:S08]  /*b020*/  HMMA.16816.F32.BF16 R104, R12.reuse, R114, R104 ;  /* 0x000000720c68723c */ /* 0x040ff00000041868 */
[C---:B------:R-:W-:Y:S07]  /*b030*/  HMMA.16816.F32.BF16 R52, R12.reuse, R120, R52 ;  /* 0x000000780c34723c */ /* 0x040fee0000041834 */
[--C-:B------:R-:W-:Y:S01]  /*b040*/  FFMA.FTZ R120, R36, c[0x0][0x2d0], -R147.reuse ;  /* 0x0000b40024787a23 */ /* 0x100fe20000010893 */
[C---:B------:R-:W-:Y:S04]  /*b050*/  HMMA.16816.F32.BF16 R56, R12.reuse, R122, R56 ;  /* 0x0000007a0c38723c */ /* 0x040fe80000041838 */
[--C-:B------:R-:W-:Y:S01]  /*b060*/  FFMA.FTZ R121, R37, c[0x0][0x2d0], -R147.reuse ;  /* 0x0000b40025797a23 */ /* 0x100fe20000010893 */
[----:B------:R-:W-:Y:S01]  /*b070*/  MUFU.EX2 R120, R120 ;  /* 0x0000007800787308 */ /* 0x000fe20000000800 */
[----:B------:R-:W-:Y:S02]  /*b080*/  FFMA.FTZ R147, R49, c[0x0][0x2d0], -R147 ;  /* 0x0000b40031937a23 */ /* 0x000fe40000010893 */
[C---:B------:R-:W-:Y:S04]  /*b090*/  HMMA.16816.F32.BF16 R60, R12.reuse, R128, R60 ;  /* 0x000000800c3c723c */ /* 0x040fe8000004183c */
[--C-:B------:R-:W-:Y:S02]  /*b0a0*/  FFMA.FTZ R122, R38, c[0x0][0x2d0], -R145.reuse ;  /* 0x0000b400267a7a23 */ /* 0x100fe40000010891 */
[--C-:B------:R-:W-:Y:S01]  /*b0b0*/  FFMA.FTZ R123, R39, c[0x0][0x2d0], -R145.reuse ;  /* 0x0000b400277b7a23 */ /* 0x100fe20000010891 */
[----:B------:R-:W2:Y:S01]  /*b0c0*/  MUFU.EX2 R121, R121 ;  /* 0x0000007900797308 */ /* 0x000ea20000000800 */
[----:B------:R-:W-:Y:S01]  /*b0d0*/  HMMA.16816.F32.BF16 R64, R12, R130, R64 ;  /* 0x000000820c40723c */ /* 0x000fe20000041840 */
[----:B------:R-:W-:Y:S03]  /*b0e0*/  LDSM.16.MT88.4 R36, [R201+0x2900] ;  /* 0x00290000c924783b */ /* 0x000fe60000004200 */
[--C-:B------:R-:W-:Y:S02]  /*b0f0*/  FFMA.FTZ R49, R50, c[0x0][0x2d0], -R145.reuse ;  /* 0x0000b40032317a23 */ /* 0x100fe40000010891 */
[----:B------:R-:W-:Y:S01]  /*b100*/  FFMA.FTZ R145, R51, c[0x0][0x2d0], -R145 ;  /* 0x0000b40033917a23 */ /* 0x000fe20000010891 */
[----:B----4-:R-:W-:Y:S01]  /*b110*/  F2FP.BF16.PACK_AB R12, R186, R185 ;  /* 0x000000b9ba0c723e */ /* 0x010fe200000010ff */
[----:B------:R-:W-:Y:S01]  /*b120*/  FADD.FTZ R185, R185, R166 ;  /* 0x000000a6b9b97221 */ /* 0x000fe20000010000 */
[----:B------:R-:W-:Y:S01]  /*b130*/  F2FP.BF16.PACK_AB R14, R224, R187 ;  /* 0x000000bbe00e723e */ /* 0x000fe200000010ff */
[----:B------:R-:W-:Y:S02]  /*b140*/  MUFU.EX2 R122, R122 ;  /* 0x0000007a007a7308 */ /* 0x000fe40000000800 */
[----:B-----5:R-:W-:Y:S01]  /*b150*/  F2FP.BF16.PACK_AB R13, R227, R226 ;  /* 0x000000e2e30d723e */ /* 0x020fe200000010ff */
[----:B------:R-:W-:Y:S01]  /*b160*/  FADD.FTZ R226, R226, R183 ;  /* 0x000000b7e2e27221 */ /* 0x000fe20000010000 */
[----:B------:R-:W-:Y:S01]  /*b170*/  F2FP.BF16.PACK_AB R15, R229, R228 ;  /* 0x000000e4e50f723e */ /* 0x000fe200000010ff */
[----:B------:R-:W-:Y:S02]  /*b180*/  FADD.FTZ R186, R186, R185 ;  /* 0x000000b9baba7221 */ /* 0x000fe40000010000 */
[----:B------:R-:W-:Y:S02]  /*b190*/  FADD.FTZ R227, R227, R226 ;  /* 0x000000e2e3e37221 */ /* 0x000fe40000010000 */
[----:B------:R-:W-:Y:S01]  /*b1a0*/  FADD.FTZ R187, R187, R186 ;  /* 0x000000babbbb7221 */ /* 0x000fe20000010000 */
[----:B------:R-:W4:Y:S01]  /*b1b0*/  MUFU.EX2 R123, R123 ;  /* 0x0000007b007b7308 */ /* 0x000f220000000800 */
[C---:B---3--:R-:W-:Y:S03]  /*b1c0*/  HMMA.16816.F32.BF16 R4, R12.reuse, R20, R4 ;  /* 0x000000140c04723c */ /* 0x048fe60000041804 */
[----:B------:R-:W-:Y:S02]  /*b1d0*/  FADD.FTZ R228, R228, R227 ;  /* 0x000000e3e4e47221 */ /* 0x000fe40000010000 */
[----:B------:R-:W-:Y:S02]  /*b1e0*/  FADD.FTZ R187, R224, R187 ;  /* 0x000000bbe0bb7221 */ /* 0x000fe40000010000 */
[----:B------:R-:W-:Y:S01]  /*b1f0*/  FADD.FTZ R229, R229, R228 ;  /* 0x000000e4e5e57221 */ /* 0x000fe20000010000 */
[C---:B------:R-:W-:Y:S01]  /*b200*/  HMMA.16816.F32.BF16 R8, R12.reuse, R22, R8 ;  /* 0x000000160c08723c */ /* 0x040fe20000041808 */
[----:B------:R-:W3:Y:S01]  /*b210*/  LDSM.16.MT88.4 R20, [R204+0x4900] ;  /* 0x00490000cc14783b */ /* 0x000ee20000004200 */
[----:B------:R-:W5:Y:S06]  /*b220*/  MUFU.EX2 R147, R147 ;  /* 0x0000009300937308 */ /* 0x000f6c0000000800 */
[C---:B------:R-:W-:Y:S04]  /*b230*/  HMMA.16816.F32.BF16 R68, R12.reuse, R28, R68 ;  /* 0x0000001c0c44723c */ /* 0x040fe80000041844 */
[----:B------:R-:W-:Y:S04]  /*b240*/  MUFU.EX2 R49, R49 ;  /* 0x0000003100317308 */ /* 0x000fe80000000800 */
[C---:B------:R-:W-:Y:S01]  /*b250*/  HMMA.16816.F32.BF16 R72, R12.reuse, R30, R72 ;  /* 0x0000001e0c48723c */ /* 0x040fe20000041848 */
[----:B------:R-:W2:Y:S05]  /*b260*/  LDSM.16.MT88.4 R28, [R202+0x4900] ;  /* 0x00490000ca1c783b */ /* 0x000eaa0000004200 */
[----:B------:R-:W2:Y:S02]  /*b270*/  MUFU.EX2 R50, R145 ;  /* 0x0000009100327308 */ /* 0x000ea40000000800 */
[C---:B------:R-:W-:Y:S08]  /*b280*/  HMMA.16816.F32.BF16 R76, R12.reuse, R24, R76 ;  /* 0x000000180c4c723c */ /* 0x040ff0000004184c */
[C---:B------:R-:W-:Y:S01]  /*b290*/  HMMA.16816.F32.BF16 R80, R12.reuse, R26, R80 ;  /* 0x0000001a0c50723c */ /* 0x040fe20000041850 */
[----:B------:R-:W4:Y:S07]  /*b2a0*/  LDSM.16.MT88.4 R24, [R201+0x4900] ;  /* 0x00490000c918783b */ /* 0x000f2e0000004200 */
[C---:B-1----:R-:W-:Y:S08]  /*b2b0*/  HMMA.16816.F32.BF16 R84, R12.reuse, R16, R84 ;  /* 0x000000100c54723c */ /* 0x042ff00000041854 */
[C---:B------:R-:W-:Y:S01]  /*b2c0*/  HMMA.16816.F32.BF16 R88, R12.reuse, R18, R88 ;  /* 0x000000120c58723c */ /* 0x040fe20000041858 */
[----:B------:R-:W1:Y:S07]  /*b2d0*/  LDSM.16.MT88.4 R16, [R200+0x4900] ;  /* 0x00490000c810783b */ /* 0x000e6e0000004200 */
[C---:B---3--:R-:W-:Y:S08]  /*b2e0*/  HMMA.16816.F32.BF16 R92, R12.reuse, R20, R92 ;  /* 0x000000140c5c723c */ /* 0x048ff0000004185c */
[C---:B------:R-:W-:Y:S01]  /*b2f0*/  HMMA.16816.F32.BF16 R96, R12.reuse, R22, R96 ;  /* 0x000000160c60723c */ /* 0x040fe20000041860 */
[----:B------:R-:W3:Y:S07]  /*b300*/  LDSM.16.MT88.4 R20, [R204+0x2100] ;  /* 0x00210000cc14783b */ /* 0x000eee0000004200 */
[C---:B--2---:R-:W-:Y:S08]  /*b310*/  HMMA.16816.F32.BF16 R100, R12.reuse, R28, R100 ;  /* 0x0000001c0c64723c */ /* 0x044ff00000041864 */
[C---:B------:R-:W-:Y:S01]  /*b320*/  HMMA.16816.F32.BF16 R104, R12.reuse, R30, R104 ;  /* 0x0000001e0c68723c */ /* 0x040fe20000041868 */
[----:B------:R-:W2:Y:S07]  /*b330*/  LDSM.16.MT88.4 R28, [R202+0x2100] ;  /* 0x00210000ca1c783b */ /* 0x000eae0000004200 */
[C---:B----4-:R-:W-:Y:S08]  /*b340*/  HMMA.16816.F32.BF16 R52, R12.reuse, R24, R52 ;  /* 0x000000180c34723c */ /* 0x050ff00000041834 */
[C---:B------:R-:W-:Y:S01]  /*b350*/  HMMA.16816.F32.BF16 R56, R12.reuse, R26, R56 ;  /* 0x0000001a0c38723c */ /* 0x040fe20000041838 */
[----:B------:R-:W4:Y:S07]  /*b360*/  LDSM.16.MT88.4 R24, [R201+0x2100] ;  /* 0x00210000c918783b */ /* 0x000f2e0000004200 */
[C---:B-1----:R-:W-:Y:S08]  /*b370*/  HMMA.16816.F32.BF16 R60, R12.reuse, R16, R60 ;  /* 0x000000100c3c723c */ /* 0x042ff0000004183c */
[----:B------:R-:W-:Y:S01]  /*b380*/  HMMA.16816.F32.BF16 R64, R12, R18, R64 ;  /* 0x000000120c40723c */ /* 0x000fe20000041840 */
[----:B------:R-:W1:Y:S06]  /*b390*/  LDSM.16.MT88.4 R16, [R200+0x2100] ;  /* 0x00210000c810783b */ /* 0x000e6c0000004200 */
        /* <DEDUP_REMOVED lines=9> */
[C---:B---3--:R-:W-:Y:S03]  /*b430*/  HMMA.16816.F32.BF16 R4, R12.reuse, R20, R4 ;  /* 0x000000140c04723c */ /* 0x048fe60000041804 */
[----:B------:R-:W-:Y:S02]  /*b440*/  FADD.FTZ R42, R42, R123 ;  /* 0x0000007b2a2a7221 */ /* 0x000fe40000010000 */
[----:B------:R-:W-:Y:S02]  /*b450*/  FADD.FTZ R41, R41, R40 ;  /* 0x0000002829297221 */ /* 0x000fe40000010000 */
[----:B------:R-:W-:Y:S01]  /*b460*/  FADD.FTZ R43, R43, R42 ;  /* 0x0000002a2b2b7221 */ /* 0x000fe20000010000 */
        /* <DEDUP_REMOVED lines=15> */
[C---:B------:R-:W-:Y:S08]  /*b560*/  HMMA.16816.F32.BF16 R104, R12.reuse, R30, R104 ;  /* 0x0000001e0c68723c */ /* 0x040ff00000041868 */
[C---:B----4-:R-:W-:Y:S08]  /*b570*/  HMMA.16816.F32.BF16 R52, R12.reuse, R24, R52 ;  /* 0x000000180c34723c */ /* 0x050ff00000041834 */
[C---:B------:R-:W-:Y:S01]  /*b580*/  HMMA.16816.F32.BF16 R56, R12.reuse, R26, R56 ;  /* 0x0000001a0c38723c */ /* 0x040fe20000041838 */
[----:B------:R-:W2:Y:S07]  /*b590*/  LDSM.16.MT88.4 R24, [R204+0x5900] ;  /* 0x00590000cc18783b */ /* 0x000eae0000004200 */
[C---:B------:R-:W-:Y:S08]  /*b5a0*/  HMMA.16816.F32.BF16 R60, R12.reuse, R32, R60 ;  /* 0x000000200c3c723c */ /* 0x040ff0000004183c */
[----:B------:R-:W-:Y:S07]  /*b5b0*/  HMMA.16816.F32.BF16 R64, R12, R34, R64 ;  /* 0x000000220c40723c */ /* 0x000fee0000041840 */
[----:B------:R-:W-:Y:S01]  /*b5c0*/  F2FP.BF16.PACK_AB R12, R45, R44 ;  /* 0x0000002c2d0c723e */ /* 0x000fe200000010ff */
[----:B------:R-:W-:Y:S01]  /*b5d0*/  FADD.FTZ R44, R44, R41 ;  /* 0x000000292c2c7221 */ /* 0x000fe20000010000 */
[----:B-----5:R-:W-:Y:S03]  /*b5e0*/  F2FP.BF16.PACK_AB R14, R147, R48 ;  /* 0x00000030930e723e */ /* 0x020fe600000010ff */
[----:B------:R-:W-:Y:S01]  /*b5f0*/  F2FP.BF16.PACK_AB R13, R47, R46 ;  /* 0x0000002e2f0d723e */ /* 0x000fe200000010ff */
[----:B------:R-:W-:Y:S01]  /*b600*/  FADD.FTZ R46, R46, R43 ;  /* 0x0000002b2e2e7221 */ /* 0x000fe20000010000 */
[----:B------:R-:W-:Y:S01]  /*b610*/  F2FP.BF16.PACK_AB R15, R50, R49 ;  /* 0x00000031320f723e */ /* 0x000fe200000010ff */
[----:B------:R-:W-:Y:S02]  /*b620*/  FADD.FTZ R45, R45, R44 ;  /* 0x0000002c2d2d7221 */ /* 0x000fe40000010000 */
[----:B------:R-:W-:Y:S02]  /*b630*/  FADD.FTZ R46, R47, R46 ;  /* 0x0000002e2f2e7221 */ /* 0x000fe40000010000 */
[----:B------:R-:W-:Y:S02]  /*b640*/  FADD.FTZ R48, R48, R45 ;  /* 0x0000002d30307221 */ /* 0x000fe40000010000 */
[C---:B------:R-:W-:Y:S01]  /*b650*/  HMMA.16816.F32.BF16 R112, R12.reuse, R108, R4 ;  /* 0x0000006c0c70723c */ /* 0x040fe20000041804 */
[----:B------:R-:W4:Y:S02]  /*b660*/  LDSM.16.MT88.4 R4, [R202+0x5900] ;  /* 0x00590000ca04783b */ /* 0x000f240000004200 */
[----:B------:R-:W-:Y:S02]  /*b670*/  FADD.FTZ R49, R49, R46 ;  /* 0x0000002e31317221 */ /* 0x000fe40000010000 */
[----:B------:R-:W-:Y:S02]  /*b680*/  FADD.FTZ R216, R147, R48 ;  /* 0x0000003093d87221 */ /* 0x000fe40000010000 */
[----:B------:R-:W-:Y:S01]  /*b690*/  FADD.FTZ R217, R50, R49 ;  /* 0x0000003132d97221 */ /* 0x000fe20000010000 */
[C---:B------:R-:W-:Y:S01]  /*b6a0*/  HMMA.16816.F32.BF16 R108, R12.reuse, R110, R8 ;  /* 0x0000006e0c6c723c */ /* 0x040fe20000041808 */
[----:B------:R-:W5:Y:S07]  /*b6b0*/  LDSM.16.MT88.4 R8, [R201+0x5900] ;  /* 0x00590000c908783b */ /* 0x000f6e0000004200 */
[C---:B-1----:R-:W-:Y:S08]  /*b6c0*/  HMMA.16816.F32.BF16 R68, R12.reuse, R16, R68 ;  /* 0x000000100c44723c */ /* 0x042ff00000041844 */
[C---:B------:R-:W-:Y:S01]  /*b6d0*/  HMMA.16816.F32.BF16 R72, R12.reuse, R18, R72 ;  /* 0x000000120c48723c */ /* 0x040fe20000041848 */
[----:B------:R-:W1:Y:S07]  /*b6e0*/  LDSM.16.MT88.4 R16, [R200+0x5900] ;  /* 0x00590000c810783b */ /* 0x000e6e0000004200 */
        /* <DEDUP_REMOVED lines=10> */
[C---:B-1----:R-:W-:Y:S08]  /*b790*/  HMMA.16816.F32.BF16 R60, R12.reuse, R16, R60 ;  /* 0x000000100c3c723c */ /* 0x042ff0000004183c */
[----:B------:R-:W-:Y:S07]  /*b7a0*/  HMMA.16816.F32.BF16 R64, R12, R18, R64 ;  /* 0x000000120c40723c */ /* 0x000fee0000041840 */
[----:B------:R-:W-:Y:S01]  /*b7b0*/  MOV R12, R116 ;  /* 0x00000074000c7202 */ /* 0x000fe20000000f00 */
[----:B------:R-:W-:-:S05]  /*b7c0*/  @P0 BRA `(.L_x_186) ;  /* 0xffffd6d000000947 */ /* 0x000fca000383ffff */
.L_x_185:
[----:B------:R-:W-:-:S13]  /*b7d0*/  ISETP.GE.AND P0, PT, R184, R207, PT ;  /* 0x000000cfb800720c */ /* 0x000fda0003f06270 */
[----:B------:R-:W-:Y:S05]  /*b7e0*/  @!P0 BRA `(.L_x_187) ;  /* 0x00003d3000008947 */ /* 0x000fea0003800000 */
[----:B------:R-:W-:Y:S01]  /*b7f0*/  ULDC.64 UR4, c[0x0][0x1e0] ;  /* 0x0000780000047ab9 */ /* 0x000fe20000000a00 */
[----:B------:R-:W-:Y:S01]  /*b800*/  IADD3 R186, P0, R218, 0x40, RZ ;  /* 0x00000040daba7810 */ /* 0x000fe20007f1e0ff */
[----:B------:R-:W-:Y:S01]  /*b810*/  UIADD3 UR6, UP1, UR14, 0x80, URZ ;  /* 0x000000800e067890 */ /* 0x000fe2000ff3e03f */
[----:B------:R-:W-:Y:S01]  /*b820*/  IMAD.MOV.U32 R2, RZ, RZ, R12 ;  /* 0x000000ffff027224 */ /* 0x000fe200078e000c */
[----:B------:R-:W-:Y:S01]  /*b830*/  USHF.L.U64.HI UR13, UR4, 0x6, UR5 ;  /* 0x00000006040d7899 */ /* 0x000fe20008010205 */
[----:B------:R-:W-:Y:S01]  /*b840*/  IMAD.MOV.U32 R3, RZ, RZ, R0 ;  /* 0x000000ffff037224 */ /* 0x000fe200078e0000 */
[----:B------:R-:W-:Y:S01]  /*b850*/  USHF.L.U32 UR15, UR4, 0x6, URZ ;  /* 0x00000006040f7899 */ /* 0x000fe2000800063f */
[-C--:B------:R-:W-:Y:S01]  /*b860*/  IADD3.X R187, RZ, R221.reuse, RZ, P0, !PT ;  /* 0x000000ddffbb7210 */ /* 0x080fe200007fe4ff */
[----:B------:R-:W-:Y:S01]  /*b870*/  UMOV UR14, 0x60 ;  /* 0x00000060000e7882 */ /* 0x000fe20000000000 */
[----:B------:R-:W-:Y:S01]  /*b880*/  @P4 IMAD.HI.U32 R185, R209, c[0x0][0x2c8], RZ ;  /* 0x0000b200d1b94a27 */ /* 0x000fe200078e00ff */
[----:B------:R-:W-:Y:S01]  /*b890*/  ULDC.64 UR4, c[0x0][0x208] ;  /* 0x0000820000047ab9 */ /* 0x000fe20000000a00 */
[----:B------:R-:W-:Y:S01]  /*b8a0*/  MOV R219, R221 ;  /* 0x000000dd00db7202 */ /* 0x000fe20000000f00 */
[----:B------:R-:W-:-:S02]  /*b8b0*/  UIADD3 UR16, UP0, UR9, 0x80, URZ ;  /* 0x0000008009107890 */ /* 0x000fc4000ff1e03f */
[----:B------:R-:W-:Y:S02]  /*b8c0*/  UIMAD.WIDE.U32 UR18, UR14, UR4, URZ ;  /* 0x000000040e1272a5 */ /* 0x000fe4000f8e003f */
[----:B------:R-:W-:Y:S02]  /*b8d0*/  UIMAD UR5, UR14, UR5, URZ ;  /* 0x000000050e0572a4 */ /* 0x000fe4000f8e023f */
[----:B------:R-:W-:Y:S02]  /*b8e0*/  UIADD3.X UR8, URZ, UR8, URZ, UP1, !UPT ;  /* 0x000000083f087290 */ /* 0x000fe40008ffe43f */
[----:B------:R-:W-:Y:S02]  /*b8f0*/  UIADD3.X UR4, URZ, UR12, URZ, UP0, !UPT ;  /* 0x0000000c3f047290 */ /* 0x000fe400087fe43f */
[----:B------:R-:W-:Y:S02]  /*b900*/  UIADD3 UR5, UR19, UR5, URZ ;  /* 0x0000000513057290 */ /* 0x000fe4000fffe03f */
.L_x_196:
[----:B------:R-:W-:Y:S04]  /*b910*/  DEPBAR.LE SB0, 0x0 ;  /* 0x000080000000791a */ /* 0x000fe80000000000 */
[----:B------:R-:W-:Y:S01]  /*b920*/  BAR.SYNC.DEFER_BLOCKING 0x0 ;  /* 0x0000000000007b1d */ /* 0x000fe20000010000 */
[C---:B------:R-:W-:Y:S04]  /*b930*/  IMAD.WIDE.U32 R136, R184.reuse, UR18, R218 ;  /* 0x00000012b8887c25 */ /* 0x040fe8000f8e00da */
[----:B------:R-:W-:Y:S01]  /*b940*/  IMAD.WIDE.U32 R134, R184, UR18, R186 ;  /* 0x00000012b8867c25 */ /* 0x000fe2000f8e00ba */
[----:B------:R-:W-:Y:S03]  /*b950*/  LEA R180, P1, R136, c[0x0][0x1f8], 0x1 ;  /* 0x00007e0088b47a11 */ /* 0x000fe600078208ff */
[----:B------:R-:W-:Y:S01]  /*b960*/  IMAD R132, R184, UR5, RZ ;  /* 0x00000005b8847c24 */ /* 0x000fe2000f8e02ff */
[----:B------:R-:W-:Y:S02]  /*b970*/  LEA R166, P0, R134, c[0x0][0x1f8], 0x1 ;  /* 0x00007e0086a67a11 */ /* 0x000fe400078008ff */
[----:B------:R-:W-:Y:S01]  /*b980*/  IADD3 R152, P2, R180, UR9, RZ ;  /* 0x00000009b4987c10 */ /* 0x000fe2000ff5e0ff */
[----:B------:R-:W1:Y:S05]  /*b990*/  LDSM.16.M88.4 R8, [R206+0x8100] ;  /* 0x00810000ce08783b */ /* 0x000e6a0000000200 */
[----:B------:R-:W2:Y:S05]  /*b9a0*/  LDSM.16.M88.4 R16, [R206+0x8900] ;  /* 0x00890000ce10783b */ /* 0x000eaa0000000200 */
[----:B------:R-:W3:Y:S05]  /*b9b0*/  LDSM.16.M88.4 R24, [R206+0x9100] ;  /* 0x00910000ce18783b */ /* 0x000eea0000000200 */
[----:B------:R-:W4:Y:S05]  /*b9c0*/  LDSM.16.M88.4 R32, [R206+0x9900] ;  /* 0x00990000ce20783b */ /* 0x000f2a0000000200 */
[----:B------:R-:W5:Y:S05]  /*b9d0*/  LDSM.16.M88.4 R40, [R206+0xa100] ;  /* 0x00a10000ce28783b */ /* 0x000f6a0000000200 */
[----:B------:R-:W3:Y:S05]  /*b9e0*/  LDSM.16.M88.4 R48, [R206+0xa900] ;  /* 0x00a90000ce30783b */ /* 0x000eea0000000200 */
[----:B------:R-:W3:Y:S05]  /*b9f0*/  LDSM.16.M88.4 R116, [R205] ;  /* 0x00000000cd74783b */ /* 0x000eea0000000200 */
[----:B------:R-:W4:Y:S01]  /*ba00*/  LDSM.16.M88.4 R120, [R199] ;  /* 0x00000000c778783b */ /* 0x000f220000000200 */
[C---:B-1----:R-:W-:Y:S04]  /*ba10*/  HMMA.16816.F32.BF16 R4, R124.reuse, R8, RZ ;  /* 0x000000087c04723c */ /* 0x042fe800000418ff */
[----:B------:R-:W1:Y:S05]  /*ba20*/  LDSM.16.M88.4 R128, [R198] ;  /* 0x00000000c680783b */ /* 0x000e6a0000000200 */
[----:B------:R-:W-:Y:S01]  /*ba30*/  LDSM.16.M88.4 R144, [R195] ;  /* 0x00000000c390783b */ /* 0x000fe20000000200 */
[C---:B------:R-:W-:Y:S08]  /*ba40*/  HMMA.16816.F32.BF16 R8, R124.reuse, R10, RZ ;  /* 0x0000000a7c08723c */ /* 0x040ff000000418ff */
[C---:B--2---:R-:W-:Y:S08]  /*ba50*/  HMMA.16816.F32.BF16 R12, R124.reuse, R16, RZ ;  /* 0x000000107c0c723c */ /* 0x044ff000000418ff */
[C---:B------:R-:W-:Y:S08]  /*ba60*/  HMMA.16816.F32.BF16 R16, R124.reuse, R18, RZ ;  /* 0x000000127c10723c */ /* 0x040ff000000418ff */
[C---:B---3--:R-:W-:Y:S08]  /*ba70*/  HMMA.16816.F32.BF16 R20, R124.reuse, R24, RZ ;  /* 0x000000187c14723c */ /* 0x048ff000000418ff */
[C---:B------:R-:W-:Y:S08]  /*ba80*/  HMMA.16816.F32.BF16 R24, R124.reuse, R26, RZ ;  /* 0x0000001a7c18723c */ /* 0x040ff000000418ff */
[C---:B----4-:R-:W-:Y:S08]  /*ba90*/  HMMA.16816.F32.BF16 R28, R124.reuse, R32, RZ ;  /* 0x000000207c1c723c */ /* 0x050ff000000418ff */
[C---:B------:R-:W-:Y:S08]  /*baa0*/  HMMA.16816.F32.BF16 R32, R124.reuse, R34, RZ ;  /* 0x000000227c20723c */ /* 0x040ff000000418ff */
[C---:B-----5:R-:W-:Y:S07]  /*bab0*/  HMMA.16816.F32.BF16 R36, R124.reuse, R40, RZ ;  /* 0x000000287c24723c */ /* 0x060fee00000418ff */
[----:B------:R-:W-:Y:S05]  /*bac0*/  SHF.R.S32.HI R41, RZ, 0x1f, R184 ;  /* 0x0000001fff297819 */ /* 0x000fea00000114b8 */
[----:B------:R-:W-:Y:S02]  /*bad0*/  IMAD R132, R41, UR18, R132 ;  /* 0x0000001229847c24 */ /* 0x000fe4000f8e0284 */
[C---:B------:R-:W-:Y:S02]  /*bae0*/  HMMA.16816.F32.BF16 R40, R124.reuse, R42, RZ ;  /* 0x0000002a7c28723c */ /* 0x040fe400000418ff */
[----:B------:R-:W-:Y:S02]  /*baf0*/  IMAD.IADD R0, R137, 0x1, R132 ;  /* 0x0000000189007824 */ /* 0x000fe400078e0284 */
[----:B------:R-:W-:Y:S03]  /*bb00*/  IMAD.IADD R132, R132, 0x1, R135 ;  /* 0x0000000184847824 */ /* 0x000fe600078e0287 */
[----:B------:R-:W-:Y:S01]  /*bb10*/  LEA.HI.X R181, R136, c[0x0][0x1fc], R0, 0x1, P1 ;  /* 0x00007f0088b57a11 */ /* 0x000fe200008f0c00 */
[C---:B------:R-:W-:Y:S01]  /*bb20*/  HMMA.16816.F32.BF16 R44, R124.reuse, R48, RZ ;  /* 0x000000307c2c723c */ /* 0x040fe200000418ff */
[----:B------:R-:W-:Y:S03]  /*bb30*/  LDSM.16.M88.4 R136, [R196] ;  /* 0x00000000c488783b */ /* 0x000fe60000000200 */
[----:B------:R-:W-:Y:S02]  /*bb40*/  LEA.HI.X R167, R134, c[0x0][0x1fc], R132, 0x1, P0 ;  /* 0x00007f0086a77a11 */ /* 0x000fe400000f0c84 */
[----:B------:R-:W2:Y:S01]  /*bb50*/  LDSM.16.M88.4 R132, [R197] ;  /* 0x00000000c584783b */ /* 0x000ea20000000200 */
[----:B------:R-:W-:Y:S01]  /*bb60*/  IADD3.X R153, R181, UR12, RZ, P2, !PT ;  /* 0x0000000cb5997c10 */ /* 0x000fe200097fe4ff */
[----:B------:R-:W-:Y:S01]  /*bb70*/  HMMA.16816.F32.BF16 R48, R124, R50, RZ ;  /* 0x000000327c30723c */ /* 0x000fe200000418ff */
[C---:B------:R-:W-:Y:S02]  /*bb80*/  IADD3 R164, P1, R152.reuse, UR9, RZ ;  /* 0x0000000998a47c10 */ /* 0x040fe4000ff3e0ff */
[----:B------:R-:W-:Y:S01]  /*bb90*/  @!PT LDS RZ, [RZ] ;  /* 0x00000000fffff984 */ /* 0x000fe20000000800 */
[----:B------:R-:W-:Y:S01]  /*bba0*/  @!PT LDS RZ, [RZ] ;  /* 0x00000000fffff984 */ /* 0x000fe20000000800 */
[----:B------:R-:W-:Y:S01]  /*bbb0*/  @!PT LDS RZ, [RZ] ;  /* 0x00000000fffff984 */ /* 0x000fe20000000800 */
[----:B------:R3:W-:Y:S01]  /*bbc0*/  LDGSTS.E.BYPASS.LTC128B.128 [R208+0x100], [R180.64], !P6 ;  /* 0x00100000b4d07fae */ /* 0x0007e2000f101d4a */
[----:B------:R-:W-:Y:S02]  /*bbd0*/  IADD3 R154, P0, R152, UR16, RZ ;  /* 0x00000010989a7c10 */ /* 0x000fe4000ff1e0ff */
[C---:B------:R-:W-:Y:S02]  /*bbe0*/  IADD3.X R165, R153.reuse, UR12, RZ, P1, !PT ;  /* 0x0000000c99a57c10 */ /* 0x040fe40008ffe4ff */
[C---:B------:R-:W-:Y:S01]  /*bbf0*/  HMMA.16816.F32.BF16 R4, R140.reuse, R116, R4 ;  /* 0x000000748c04723c */ /* 0x040fe20000041804 */
[----:B------:R4:W-:Y:S04]  /*bc00*/  LDGSTS.E.BYPASS.LTC128B.128 [R208+0x3100], [R166.64], !P5 ;  /* 0x03100000a6d07fae */ /* 0x0009e8000e901d4a */
[----:B------:R-:W-:Y:S01]  /*bc10*/  IADD3.X R155, R153, UR4, RZ, P0, !PT ;  /* 0x00000004999b7c10 */ /* 0x000fe200087fe4ff */
[----:B------:R5:W-:Y:S01]  /*bc20*/  LDGSTS.E.BYPASS.LTC128B.128 [R208+0x1100], [R152.64], !P6 ;  /* 0x0110000098d07fae */ /* 0x000be2000f101d4a */
[C---:B------:R-:W-:Y:S01]  /*bc30*/  ISETP.GT.AND P2, PT, R184.reuse, R207, PT ;  /* 0x000000cfb800720c */ /* 0x040fe20003f44270 */
[C---:B------:R-:W-:Y:S03]  /*bc40*/  HMMA.16816.F32.BF16 R8, R140.reuse, R118, R8 ;  /* 0x000000768c08723c */ /* 0x040fe60000041808 */
[----:B------:R5:W-:Y:S05]  /*bc50*/  LDGSTS.E.BYPASS.LTC128B.128 [R208+0x4100], [R152.64+0x80], !P5 ;  /* 0x0410008098d07fae */ /* 0x000bea000e901d4a */
[C---:B------:R-:W-:Y:S01]  /*bc60*/  HMMA.16816.F32.BF16 R12, R140.reuse, R120, R12 ;  /* 0x000000788c0c723c */ /* 0x040fe2000004180c */
[----:B------:R4:W-:Y:S03]  /*bc70*/  LDGSTS.E.BYPASS.LTC128B.128 [R208+0x2100], [R164.64], !P6 ;  /* 0x02100000a4d07fae */ /* 0x0009e6000f101d4a */
[----:B------:R-:W-:Y:S02]  /*bc80*/  @P2 IADD3 R0, R184, -0x1, RZ ;  /* 0xffffffffb8002810 */ /* 0x000fe40007ffe0ff */
[----:B------:R5:W-:Y:S02]  /*bc90*/  LDGSTS.E.BYPASS.LTC128B.128 [R208+0x5100], [R154.64], !P5 ;  /* 0x051000009ad07fae */ /* 0x000be4000e901d4a */
[C---:B------:R-:W-:Y:S03]  /*bca0*/  HMMA.16816.F32.BF16 R16, R140.reuse, R122, R16 ;  /* 0x0000007a8c10723c */ /* 0x040fe60000041810 */
[----:B------:R-:W3:Y:S05]  /*bcb0*/  LDSM.16.M88.4 R116, [R203+0x8100] ;  /* 0x00810000cb74783b */ /* 0x000eea0000000200 */
[C---:B-1----:R-:W-:Y:S01]  /*bcc0*/  HMMA.16816.F32.BF16 R20, R140.reuse, R128, R20 ;  /* 0x000000808c14723c */ /* 0x042fe20000041814 */
[----:B------:R-:W0:Y:S05]  /*bcd0*/  LDGDEPBAR ;  /* 0x00000000000079af */ /* 0x000e2a0000000000 */
[----:B------:R-:W1:Y:S02]  /*bce0*/  LDSM.16.M88.4 R120, [R203+0x8900] ;  /* 0x00890000cb78783b */ /* 0x000e640000000200 */
[C---:B------:R-:W-:Y:S03]  /*bcf0*/  HMMA.16816.F32.BF16 R24, R140.reuse, R130, R24 ;  /* 0x000000828c18723c */ /* 0x040fe60000041818 */
[----:B------:R-:W1:Y:S05]  /*bd00*/  LDSM.16.M88.4 R128, [R203+0x9100] ;  /* 0x00910000cb80783b */ /* 0x000e6a0000000200 */
[C---:B--2---:R-:W-:Y:S01]  /*bd10*/  HMMA.16816.F32.BF16 R28, R140.reuse, R132, R28 ;  /* 0x000000848c1c723c */ /* 0x044fe2000004181c */
[----:B-----5:R-:W-:Y:S05]  /*bd20*/  LDSM.16.M88.4 R152, [R194+0x1000] ;  /* 0x00100000c298783b */ /* 0x020fea0000000200 */
[----:B----4-:R-:W-:Y:S02]  /*bd30*/  LDSM.16.M88.4 R164, [R194+0x1800] ;  /* 0x00180000c2a4783b */ /* 0x010fe40000000200 */
[C---:B------:R-:W-:Y:S03]  /*bd40*/  HMMA.16816.F32.BF16 R32, R140.reuse, R134, R32 ;  /* 0x000000868c20723c */ /* 0x040fe60000041820 */
[----:B------:R-:W2:Y:S05]  /*bd50*/  LDSM.16.M88.4 R132, [R203+0x9900] ;  /* 0x00990000cb84783b */ /* 0x000eaa0000000200 */
[C---:B------:R-:W-:Y:S01]  /*bd60*/  HMMA.16816.F32.BF16 R36, R140.reuse, R136, R36 ;  /* 0x000000888c24723c */ /* 0x040fe20000041824 */
[----:B---3--:R-:W-:Y:S07]  /*bd70*/  LDSM.16.M88.4 R180, [R192] ;  /* 0x00000000c0b4783b */ /* 0x008fee0000000200 */
[C---:B------:R-:W-:Y:S01]  /*bd80*/  HMMA.16816.F32.BF16 R40, R140.reuse, R138, R40 ;  /* 0x0000008a8c28723c */ /* 0x040fe20000041828 */
[----:B------:R-:W3:Y:S07]  /*bd90*/  LDSM.16.M88.4 R136, [R203+0xa100] ;  /* 0x00a10000cb88783b */ /* 0x000eee0000000200 */
[C---:B------:R-:W-:Y:S08]  /*bda0*/  HMMA.16816.F32.BF16 R44, R140.reuse, R144, R44 ;  /* 0x000000908c2c723c */ /* 0x040ff0000004182c */
[----:B------:R-:W-:Y:S01]  /*bdb0*/  HMMA.16816.F32.BF16 R48, R140, R146, R48 ;  /* 0x000000928c30723c */ /* 0x000fe20000041830 */
[----:B------:R-:W-:Y:S07]  /*bdc0*/  LDSM.16.M88.4 R144, [R194+0x800] ;  /* 0x00080000c290783b */ /* 0x000fee0000000200 */
[C---:B------:R-:W-:Y:S08]  /*bdd0*/  HMMA.16816.F32.BF16 R4, R148.reuse, R116, R4 ;  /* 0x000000749404723c */ /* 0x040ff00000041804 */
[C---:B------:R-:W-:Y:S01]  /*bde0*/  HMMA.16816.F32.BF16 R8, R148.reuse, R118, R8 ;  /* 0x000000769408723c */ /* 0x040fe20000041808 */
[----:B------:R-:W4:Y:S07]  /*bdf0*/  LDSM.16.M88.4 R116, [R203+0xa900] ;  /* 0x00a90000cb74783b */ /* 0x000f2e0000000200 */
[C---:B-1----:R-:W-:Y:S08]  /*be00*/  HMMA.16816.F32.BF16 R12, R148.reuse, R120, R12 ;  /* 0x00000078940c723c */ /* 0x042ff0000004180c */
[C---:B------:R-:W-:Y:S01]  /*be10*/  HMMA.16816.F32.BF16 R16, R148.reuse, R122, R16 ;  /* 0x0000007a9410723c */ /* 0x040fe20000041810 */
[----:B------:R-:W1:Y:S07]  /*be20*/  LDSM.16.M88.4 R120, [R194] ;  /* 0x00000000c278783b */ /* 0x000e6e0000000200 */
        /* <DEDUP_REMOVED lines=8> */
[----:B------:R-:W-:Y:S07]  /*beb0*/  LDSM.16.M88.4 R136, [R206+0xc100] ;  /* 0x00c10000ce88783b */ /* 0x000fee0000000200 */
[C---:B----4-:R-:W-:Y:S08]  /*bec0*/  HMMA.16816.F32.BF16 R44, R148.reuse, R116, R44 ;  /* 0x00000074942c723c */ /* 0x050ff0000004182c */
[----:B------:R-:W-:Y:S01]  /*bed0*/  HMMA.16816.F32.BF16 R48, R148, R118, R48 ;  /* 0x000000769430723c */ /* 0x000fe20000041830 */
[----:B------:R-:W3:Y:S07]  /*bee0*/  LDSM.16.M88.4 R116, [R206+0xb100] ;  /* 0x00b10000ce74783b */ /* 0x000eee0000000200 */
[C---:B-1----:R-:W-:Y:S08]  /*bef0*/  HMMA.16816.F32.BF16 R4, R156.reuse, R120, R4 ;  /* 0x000000789c04723c */ /* 0x042ff00000041804 */
[C---:B------:R-:W-:Y:S01]  /*bf00*/  HMMA.16816.F32.BF16 R8, R156.reuse, R122, R8 ;  /* 0x0000007a9c08723c */ /* 0x040fe20000041808 */
[----:B------:R-:W1:Y:S07]  /*bf10*/  LDSM.16.M88.4 R120, [R206+0xb900] ;  /* 0x00b90000ce78783b */ /* 0x000e6e0000000200 */
[C---:B------:R-:W-:Y:S08]  /*bf20*/  HMMA.16816.F32.BF16 R12, R156.reuse, R144, R12 ;  /* 0x000000909c0c723c */ /* 0x040ff0000004180c */
[C---:B------:R-:W-:Y:S01]  /*bf30*/  HMMA.16816.F32.BF16 R16, R156.reuse, R146, R16 ;  /* 0x000000929c10723c */ /* 0x040fe20000041810 */
[----:B------:R-:W4:Y:S07]  /*bf40*/  LDSM.16.M88.4 R144, [R206+0xc900] ;  /* 0x00c90000ce90783b */ /* 0x000f2e0000000200 */
[C---:B------:R-:W-:Y:S08]  /*bf50*/  HMMA.16816.F32.BF16 R20, R156.reuse, R152, R20 ;  /* 0x000000989c14723c */ /* 0x040ff00000041814 */
[C---:B------:R-:W-:Y:S01]  /*bf60*/  HMMA.16816.F32.BF16 R24, R156.reuse, R154, R24 ;  /* 0x0000009a9c18723c */ /* 0x040fe20000041818 */
[----:B------:R-:W-:Y:S07]  /*bf70*/  LDSM.16.M88.4 R152, [R206+0xd900] ;  /* 0x00d90000ce98783b */ /* 0x000fee0000000200 */
[C---:B------:R-:W-:Y:S08]  /*bf80*/  HMMA.16816.F32.BF16 R28, R156.reuse, R164, R28 ;  /* 0x000000a49c1c723c */ /* 0x040ff0000004181c */
[C---:B------:R-:W-:Y:S01]  /*bf90*/  HMMA.16816.F32.BF16 R32, R156.reuse, R166, R32 ;  /* 0x000000a69c20723c */ /* 0x040fe20000041820 */
[----:B------:R-:W-:Y:S07]  /*bfa0*/  LDSM.16.M88.4 R164, [R193] ;  /* 0x00000000c1a4783b */ /* 0x000fee0000000200 */
[C---:B-----5:R-:W-:Y:S08]  /*bfb0*/  HMMA.16816.F32.BF16 R36, R156.reuse, R128, R36 ;  /* 0x000000809c24723c */ /* 0x060ff00000041824 */
[C---:B------:R-:W-:Y:S01]  /*bfc0*/  HMMA.16816.F32.BF16 R40, R156.reuse, R130, R40 ;  /* 0x000000829c28723c */ /* 0x040fe20000041828 */
[----:B------:R-:W5:Y:S07]  /*bfd0*/  LDSM.16.M88.4 R128, [R206+0xd100] ;  /* 0x00d10000ce80783b */ /* 0x000f6e0000000200 */
[C---:B--2---:R-:W-:Y:S08]  /*bfe0*/  HMMA.16816.F32.BF16 R44, R156.reuse, R132, R44 ;  /* 0x000000849c2c723c */ /* 0x044ff0000004182c */
[----:B------:R-:W-:Y:S01]  /*bff0*/  HMMA.16816.F32.BF16 R48, R156, R134, R48 ;  /* 0x000000869c30723c */ /* 0x000fe20000041830 */
[----:B------:R-:W2:Y:S07]  /*c000*/  LDSM.16.M88.4 R132, [R191] ;  /* 0x00000000bf84783b */ /* 0x000eae0000000200 */
[C---:B---3--:R-:W-:Y:S08]  /*c010*/  HMMA.16816.F32.BF16 R4, R160.reuse, R116, R4 ;  /* 0x00000074a004723c */ /* 0x048ff00000041804 */
[C---:B------:R-:W-:Y:S01]  /*c020*/  HMMA.16816.F32.BF16 R8, R160.reuse, R118, R8 ;  /* 0x00000076a008723c */ /* 0x040fe20000041808 */
[----:B------:R-:W3:Y:S07]  /*c030*/  LDSM.16.M88.4 R116, [R190] ;  /* 0x00000000be74783b */ /* 0x000eee0000000200 */
[C---:B-1----:R-:W-:Y:S08]  /*c040*/  HMMA.16816.F32.BF16 R12, R160.reuse, R120, R12 ;  /* 0x00000078a00c723c */ /* 0x042ff0000004180c */
[C---:B------:R-:W-:Y:S01]  /*c050*/  HMMA.16816.F32.BF16 R16, R160.reuse, R122, R16 ;  /* 0x0000007aa010723c */ /* 0x040fe20000041810 */
[----:B------:R-:W1:Y:S07]  /*c060*/  LDSM.16.M88.4 R120, [R189] ;  /* 0x00000000bd78783b */ /* 0x000e6e0000000200 */
[C---:B------:R-:W-:Y:S08]  /*c070*/  HMMA.16816.F32.BF16 R20, R160.reuse, R136, R20 ;  /* 0x00000088a014723c */ /* 0x040ff00000041814 */
[C---:B------:R-:W-:Y:S01]  /*c080*/  HMMA.16816.F32.BF16 R24, R160.reuse, R138, R24 ;  /* 0x0000008aa018723c */ /* 0x040fe20000041818 */
[----:B------:R-:W-:Y:S07]  /*c090*/  LDSM.16.M88.4 R136, [R203+0xb900] ;  /* 0x00b90000cb88783b */ /* 0x000fee0000000200 */
[C---:B----4-:R-:W-:Y:S08]  /*c0a0*/  HMMA.16816.F32.BF16 R28, R160.reuse, R144, R28 ;  /* 0x00000090a01c723c */ /* 0x050ff0000004181c */
[C---:B------:R-:W-:Y:S01]  /*c0b0*/  HMMA.16816.F32.BF16 R32, R160.reuse, R146, R32 ;  /* 0x00000092a020723c */ /* 0x040fe20000041820 */
[----:B------:R-:W-:Y:S07]  /*c0c0*/  LDSM.16.M88.4 R144, [R203+0xc100] ;  /* 0x00c10000cb90783b */ /* 0x000fee0000000200 */
[C---:B-----5:R-:W-:Y:S08]  /*c0d0*/  HMMA.16816.F32.BF16 R36, R160.reuse, R128, R36 ;  /* 0x00000080a024723c */ /* 0x060ff00000041824 */
[C---:B------:R-:W-:Y:S01]  /*c0e0*/  HMMA.16816.F32.BF16 R40, R160.reuse, R130, R40 ;  /* 0x00000082a028723c */ /* 0x040fe20000041828 */
[----:B------:R-:W4:Y:S07]  /*c0f0*/  LDSM.16.M88.4 R128, [R188] ;  /* 0x00000000bc80783b */ /* 0x000f2e0000000200 */
[C---:B------:R-:W-:Y:S08]  /*c100*/  HMMA.16816.F32.BF16 R44, R160.reuse, R152, R44 ;  /* 0x00000098a02c723c */ /* 0x040ff0000004182c */
[----:B------:R-:W-:Y:S01]  /*c110*/  HMMA.16816.F32.BF16 R48, R160, R154, R48 ;  /* 0x0000009aa030723c */ /* 0x000fe20000041830 */
[----:B------:R-:W-:Y:S07]  /*c120*/  LDSM.16.M88.4 R152, [R203+0xd100] ;  /* 0x00d10000cb98783b */ /* 0x000fee0000000200 */
[C---:B------:R-:W-:Y:S08]  /*c130*/  HMMA.16816.F32.BF16 R4, R168.reuse, R164, R4 ;  /* 0x000000a4a804723c */ /* 0x040ff00000041804 */
[C---:B------:R-:W-:Y:S01]  /*c140*/  HMMA.16816.F32.BF16 R8, R168.reuse, R166, R8 ;  /* 0x000000a6a808723c */ /* 0x040fe20000041808 */
[----:B------:R-:W-:Y:S07]  /*c150*/  LDSM.16.M88.4 R164, [R203+0xd900] ;  /* 0x00d90000cba4783b */ /* 0x000fee0000000200 */
[C---:B------:R-:W-:Y:S08]  /*c160*/  HMMA.16816.F32.BF16 R12, R168.reuse, R180, R12 ;  /* 0x000000b4a80c723c */ /* 0x040ff0000004180c */
[C---:B------:R-:W-:Y:S08]  /*c170*/  HMMA.16816.F32.BF16 R16, R168.reuse, R182, R16 ;  /* 0x000000b6a810723c */ /* 0x040ff00000041810 */
[C---:B--2---:R-:W-:Y:S08]  /*c180*/  HMMA.16816.F32.BF16 R20, R168.reuse, R132, R20 ;  /* 0x00000084a814723c */ /* 0x044ff00000041814 */
[C---:B------:R-:W-:Y:S01]  /*c190*/  HMMA.16816.F32.BF16 R24, R168.reuse, R134, R24 ;  /* 0x00000086a818723c */ /* 0x040fe20000041818 */
[----:B------:R-:W2:Y:S07]  /*c1a0*/  LDSM.16.M88.4 R132, [R203+0xb100] ;  /* 0x00b10000cb84783b */ /* 0x000eae0000000200 */
[C---:B---3--:R-:W-:Y:S08]  /*c1b0*/  HMMA.16816.F32.BF16 R28, R168.reuse, R116, R28 ;  /* 0x00000074a81c723c */ /* 0x048ff0000004181c */
[C---:B------:R-:W-:Y:S01]  /*c1c0*/  HMMA.16816.F32.BF16 R32, R168.reuse, R118, R32 ;  /* 0x00000076a820723c */ /* 0x040fe20000041820 */
[----:B------:R-:W3:Y:S07]  /*c1d0*/  LDSM.16.M88.4 R116, [R203+0xc900] ;  /* 0x00c90000cb74783b */ /* 0x000eee0000000200 */
[C---:B-1----:R-:W-:Y:S08]  /*c1e0*/  HMMA.16816.F32.BF16 R36, R168.reuse, R120, R36 ;  /* 0x00000078a824723c */ /* 0x042ff00000041824 */
[C---:B------:R-:W-:Y:S01]  /*c1f0*/  HMMA.16816.F32.BF16 R40, R168.reuse, R122, R40 ;  /* 0x0000007aa828723c */ /* 0x040fe20000041828 */
[----:B------:R-:W1:Y:S07]  /*c200*/  LDSM.16.M88.4 R120, [R194+0x3000] ;  /* 0x00300000c278783b */ /* 0x000e6e0000000200 */
[C---:B----4-:R-:W-:Y:S08]  /*c210*/  HMMA.16816.F32.BF16 R44, R168.reuse, R128, R44 ;  /* 0x00000080a82c723c */ /* 0x050ff0000004182c */
[----:B------:R-:W-:Y:S01]  /*c220*/  HMMA.16816.F32.BF16 R48, R168, R130, R48 ;  /* 0x00000082a830723c */ /* 0x000fe20000041830 */
[----:B------:R-:W4:Y:S07]  /*c230*/  LDSM.16.M88.4 R128, [R194+0x3800] ;  /* 0x00380000c280783b */ /* 0x000f2e0000000200 */
[C---:B--2---:R-:W-:Y:S08]  /*c240*/  HMMA.16816.F32.BF16 R4, R172.reuse, R132, R4 ;  /* 0x00000084ac04723c */ /* 0x044ff00000041804 */
[C---:B------:R-:W-:Y:S01]  /*c250*/  HMMA.16816.F32.BF16 R8, R172.reuse, R134, R8 ;  /* 0x00000086ac08723c */ /* 0x040fe20000041808 */
[----:B------:R-:W2:Y:S07]  /*c260*/  LDSM.16.M88.4 R132, [R194+0x4000] ;  /* 0x00400000c284783b */ /* 0x000eae0000000200 */
[C---:B------:R-:W-:Y:S08]  /*c270*/  HMMA.16816.F32.BF16 R12, R172.reuse, R136, R12 ;  /* 0x00000088ac0c723c */ /* 0x040ff0000004180c */
[C---:B------:R-:W-:Y:S08]  /*c280*/  HMMA.16816.F32.BF16 R16, R172.reuse, R138, R16 ;  /* 0x0000008aac10723c */ /* 0x040ff00000041810 */
[C---:B------:R-:W-:Y:S08]  /*c290*/  HMMA.16816.F32.BF16 R20, R172.reuse, R144, R20 ;  /* 0x00000090ac14723c */ /* 0x040ff00000041814 */
[C---:B------:R-:W-:Y:S08]  /*c2a0*/  HMMA.16816.F32.BF16 R24, R172.reuse, R146, R24 ;  /* 0x00000092ac18723c */ /* 0x040ff00000041818 */
[C---:B---3--:R-:W-:Y:S08]  /*c2b0*/  HMMA.16816.F32.BF16 R28, R172.reuse, R116, R28 ;  /* 0x00000074ac1c723c */ /* 0x048ff0000004181c */
[C---:B------:R-:W-:Y:S01]  /*c2c0*/  HMMA.16816.F32.BF16 R32, R172.reuse, R118, R32 ;  /* 0x00000076ac20723c */ /* 0x040fe20000041820 */
[----:B------:R-:W3:Y:S07]  /*c2d0*/  LDSM.16.M88.4 R116, [R194+0x4800] ;  /* 0x00480000c274783b */ /* 0x000eee0000000200 */
[C---:B------:R-:W-:Y:S08]  /*c2e0*/  HMMA.16816.F32.BF16 R36, R172.reuse, R152, R36 ;  /* 0x00000098ac24723c */ /* 0x040ff00000041824 */
[C---:B------:R-:W-:Y:S08]  /*c2f0*/  HMMA.16816.F32.BF16 R40, R172.reuse, R154, R40 ;  /* 0x0000009aac28723c */ /* 0x040ff00000041828 */
[C---:B------:R-:W-:Y:S08]  /*c300*/  HMMA.16816.F32.BF16 R44, R172.reuse, R164, R44 ;  /* 0x000000a4ac2c723c */ /* 0x040ff0000004182c */
[----:B------:R-:W-:Y:S08]  /*c310*/  HMMA.16816.F32.BF16 R48, R172, R166, R48 ;  /* 0x000000a6ac30723c */ /* 0x000ff00000041830 */
[C---:B-1----:R-:W-:Y:S08]  /*c320*/  HMMA.16816.F32.BF16 R4, R176.reuse, R120, R4 ;  /* 0x00000078b004723c */ /* 0x042ff00000041804 */
[C---:B------:R-:W-:Y:S01]  /*c330*/  HMMA.16816.F32.BF16 R8, R176.reuse, R122, R8 ;  /* 0x0000007ab008723c */ /* 0x040fe20000041808 */
[----:B------:R-:W1:Y:S07]  /*c340*/  LDSM.16.M88.4 R120, [R194+0x5000] ;  /* 0x00500000c278783b */ /* 0x000e6e0000000200 */
[C---:B----4-:R-:W-:Y:S07]  /*c350*/  HMMA.16816.F32.BF16 R12, R176.reuse, R128, R12 ;  /* 0x00000080b00c723c */ /* 0x050fee000004180c */
[----:B------:R-:W-:Y:S01]  /*c360*/  @P2 SHF.R.S32.HI R129, RZ, 0x1f, R0 ;  /* 0x0000001fff812819 */ /* 0x000fe20000011400 */
[C---:B------:R-:W-:Y:S04]  /*c370*/  HMMA.16816.F32.BF16 R16, R176.reuse, R130, R16 ;  /* 0x00000082b010723c */ /* 0x040fe80000041810 */
[----:B------:R-:W-:Y:S03]  /*c380*/  @P2 IMAD R129, R129, c[0x0][0x1e0], RZ ;  /* 0x0000780081812a24 */ /* 0x000fe600078e02ff */
[C---:B------:R-:W-:Y:S01]  /*c390*/  @P2 IMAD.WIDE.U32 R130, R0.reuse, c[0x0][0x1e0], RZ ;  /* 0x0000780000822a25 */ /* 0x040fe200078e00ff */
[C---:B--2---:R-:W-:Y:S04]  /*c3a0*/  HMMA.16816.F32.BF16 R20, R176.reuse, R132, R20 ;  /* 0x00000084b014723c */ /* 0x044fe80000041814 */
[----:B------:R-:W-:Y:S03]  /*c3b0*/  @P2 IMAD R129, R0, c[0x0][0x1e4], R129 ;  /* 0x0000790000812a24 */ /* 0x000fe600078e0281 */
[----:B------:R-:W-:Y:S01]  /*c3c0*/  @P2 IMAD.MOV.U32 R132, RZ, RZ, R210 ;  /* 0x000000ffff842224 */ /* 0x000fe200078e00d2 */
[C---:B------:R-:W-:Y:S04]  /*c3d0*/  HMMA.16816.F32.BF16 R24, R176.reuse, R134, R24 ;  /* 0x00000086b018723c */ /* 0x040fe80000041818 */
[----:B------:R-:W-:Y:S02]  /*c3e0*/  @P2 IMAD.MOV.U32 R133, RZ, RZ, R213 ;  /* 0x000000ffff852224 */ /* 0x000fe400078e00d5 */
[----:B------:R-:W-:Y:S02]  /*c3f0*/  @P2 IMAD.IADD R0, R131, 0x1, R129 ;  /* 0x0000000183002824 */ /* 0x000fe400078e0281 */
[----:B------:R-:W-:Y:S01]  /*c400*/  @P2 IMAD.WIDE.U32 R132, R130, 0x60, R132 ;  /* 0x0000006082842825 */ /* 0x000fe200078e0084 */
[C---:B---3--:R-:W-:Y:S01]  /*c410*/  HMMA.16816.F32.BF16 R28, R176.reuse, R116, R28 ;  /* 0x00000074b01c723c */ /* 0x048fe2000004181c */
[----:B------:R-:W2:Y:S01]  /*c420*/  LDSM.16.M88.4 R128, [R194+0x5800] ;  /* 0x00580000c280783b */ /* 0x000ea20000000200 */
[----:B------:R-:W-:Y:S04]  /*c430*/  DEPBAR.LE SB0, 0x0 ;  /* 0x000080000000791a */ /* 0x000fe80000000000 */
[----:B------:R-:W-:Y:S01]  /*c440*/  BAR.SYNC.DEFER_BLOCKING 0x0 ;  /* 0x0000000000007b1d */ /* 0x000fe20000010000 */
[----:B------:R-:W-:Y:S01]  /*c450*/  @P2 IMAD R0, R0, 0x60, RZ ;  /* 0x0000006000002824 */ /* 0x000fe200078e02ff */
[C---:B------:R-:W-:Y:S05]  /*c460*/  HMMA.16816.F32.BF16 R32, R176.reuse, R118, R32 ;  /* 0x00000076b020723c */ /* 0x040fea0000041820 */
[----:B------:R-:W-:Y:S02]  /*c470*/  @P2 IMAD.IADD R117, R133, 0x1, R0 ;  /* 0x0000000185752824 */ /* 0x000fe400078e0200 */
[----:B------:R-:W-:Y:S01]  /*c480*/  @P2 IMAD.SHL.U32 R116, R132, 0x2, RZ ;  /* 0x0000000284742824 */ /* 0x000fe200078e00ff */
[C---:B-1----:R-:W-:Y:S04]  /*c490*/  HMMA.16816.F32.BF16 R36, R176.reuse, R120, R36 ;  /* 0x00000078b024723c */ /* 0x042fe80000041824 */
[----:B------:R-:W-:Y:S02]  /*c4a0*/  @P2 IADD3 R118, P0, R116, c[0x0][0x1c8], RZ ;  /* 0x0000720074762a10 */ /* 0x000fe40007f1e0ff */
[----:B------:R-:W-:Y:S02]  /*c4b0*/  @P2 SHF.L.U64.HI R0, R132, 0x1, R117 ;  /* 0x0000000184002819 */ /* 0x000fe40000010275 */
[----:B------:R-:W-:Y:S01]  /*c4c0*/  @P2 IADD3 R132, P1, R116, 0x80, RZ ;  /* 0x0000008074842810 */ /* 0x000fe20007f3e0ff */
[C---:B------:R-:W-:Y:S03]  /*c4d0*/  HMMA.16816.F32.BF16 R40, R176.reuse, R122, R40 ;  /* 0x0000007ab028723c */ /* 0x040fe60000041828 */
[----:B------:R-:W-:Y:S02]  /*c4e0*/  @P2 IADD3.X R119, R0, c[0x0][0x1cc], RZ, P0, !PT ;  /* 0x0000730000772a10 */ /* 0x000fe400007fe4ff */
[----:B------:R-:W-:Y:S03]  /*c4f0*/  @P2 IADD3 R116, P0, R132, c[0x0][0x1c8], RZ ;  /* 0x0000720084742a10 */ /* 0x000fe60007f1e0ff */
[----:B------:R-:W-:Y:S01]  /*c500*/  @!PT LDS RZ, [RZ] ;  /* 0x00000000fffff984 */ /* 0x000fe20000000800 */
[----:B------:R-:W-:Y:S01]  /*c510*/  @!PT LDS RZ, [RZ] ;  /* 0x00000000fffff984 */ /* 0x000fe20000000800 */
[----:B------:R-:W-:Y:S01]  /*c520*/  @!PT LDS RZ, [RZ] ;  /* 0x00000000fffff984 */ /* 0x000fe20000000800 */
[----:B------:R1:W-:Y:S01]  /*c530*/  @P2 LDGSTS.E.BYPASS.LTC128B.128 [R208+0x8100], [R118.64], !P6 ;  /* 0x0810000076d02fae */ /* 0x0003e2000f101d4a */
[----:B------:R-:W-:Y:S03]  /*c540*/  @P2 IADD3.X R117, RZ, c[0x0][0x1cc], R0, P0, P1 ;  /* 0x00007300ff752a10 */ /* 0x000fe600007e2400 */
[----:B------:R-:W-:Y:S01]  /*c550*/  @P2 IADD3 R120, P0, R118, UR15, RZ ;  /* 0x0000000f76782c10 */ /* 0x000fe2000ff1e0ff */
[----:B------:R-:W-:Y:S01]  /*c560*/  IMAD.MOV.U32 R0, RZ, RZ, R209 ;  /* 0x000000ffff007224 */ /* 0x000fe200078e00d1 */
[----:B------:R3:W-:Y:S01]  /*c570*/  @P2 LDGSTS.E.BYPASS.LTC128B.128 [R208+0xb100], [R116.64], !P5 ;  /* 0x0b10000074d02fae */ /* 0x0007e2000e901d4a */
[----:B------:R-:W-:Y:S01]  /*c580*/  @P4 SHF.R.U32.HI R0, RZ, c[0x0][0x2cc], R185 ;  /* 0x0000b300ff004a19 */ /* 0x000fe200000116b9 */
[C---:B--2---:R-:W-:Y:S03]  /*c590*/  HMMA.16816.F32.BF16 R44, R176.reuse, R128, R44 ;  /* 0x00000080b02c723c */ /* 0x044fe6000004182c */
[----:B------:R-:W-:Y:S02]  /*c5a0*/  @P2 IADD3.X R121, R119, UR13, RZ, P0, !PT ;  /* 0x0000000d77792c10 */ /* 0x000fe400087fe4ff */
[C---:B------:R-:W-:Y:S02]  /*c5b0*/  @P2 IADD3 R134, P1, R120.reuse, UR15, RZ ;  /* 0x0000000f78862c10 */ /* 0x040fe4000ff3e0ff */
[----:B------:R-:W-:Y:S01]  /*c5c0*/  @P2 IADD3 R132, P0, R120, UR6, RZ ;  /* 0x0000000678842c10 */ /* 0x000fe2000ff1e0ff */
[----:B------:R2:W-:Y:S01]  /*c5d0*/  @P2 LDGSTS.E.BYPASS.LTC128B.128 [R208+0x9100], [R120.64], !P6 ;  /* 0x0910000078d02fae */ /* 0x0005e2000f101d4a */
[C---:B------:R-:W-:Y:S01]  /*c5e0*/  @P2 IADD3.X R135, R121.reuse, UR13, RZ, P1, !PT ;  /* 0x0000000d79872c10 */ /* 0x040fe20008ffe4ff */
[----:B------:R-:W-:Y:S03]  /*c5f0*/  HMMA.16816.F32.BF16 R48, R176, R130, R48 ;  /* 0x00000082b030723c */ /* 0x000fe60000041830 */
[----:B------:R2:W-:Y:S01]  /*c600*/  @P2 LDGSTS.E.BYPASS.LTC128B.128 [R208+0xc100], [R120.64+0x80], !P5 ;  /* 0x0c10008078d02fae */ /* 0x0005e2000e901d4a */
[----:B------:R-:W-:Y:S04]  /*c610*/  @P2 IADD3.X R133, R121, UR8, RZ, P0, !PT ;  /* 0x0000000879852c10 */ /* 0x000fe800087fe4ff */
[----:B------:R2:W-:Y:S05]  /*c620*/  @P2 LDGSTS.E.BYPASS.LTC128B.128 [R208+0xa100], [R134.64], !P6 ;  /* 0x0a10000086d02fae */ /* 0x0005ea000f101d4a */
[----:B------:R2:W-:Y:S01]  /*c630*/  @P2 LDGSTS.E.BYPASS.LTC128B.128 [R208+0xd100], [R132.64], !P5 ;  /* 0x0d10000084d02fae */ /* 0x0005e2000e901d4a */
[----:B---3--:R-:W-:Y:S04]  /*c640*/  IMAD R117, R184, -0x60, RZ ;  /* 0xffffffa0b8757824 */ /* 0x008fe800078e02ff */
[----:B-1----:R-:W1:Y:S01]  /*c650*/  SHFL.IDX PT, R118, R0, RZ, 0x1c1f ;  /* 0x001c1fff00767589 */ /* 0x002e6200000e0000 */
[----:B------:R-:W-:Y:S01]  /*c660*/  IMAD.IADD R119, R117, 0x1, -R214 ;  /* 0x0000000175777824 */ /* 0x000fe200078e0ad6 */
[----:B------:R-:W-:Y:S03]  /*c670*/  IADD3 R123, -R214, 0x1, R117 ;  /* 0x00000001d67b7810 */ /* 0x000fe60007ffe175 */
[----:B------:R-:W0:Y:S01]  /*c680*/  LDGDEPBAR ;  /* 0x00000000000079af */ /* 0x000e220000000000 */
[----:B------:R-:W-:Y:S04]  /*c690*/  IADD3 R123, R123, c[0x0][0x1d0], RZ ;  /* 0x000074007b7b7a10 */ /* 0x000fe80007ffe0ff */
[----:B------:R-:W-:Y:S04]  /*c6a0*/  IADD3 R123, R123, -c[0x0][0x168], RZ ;  /* 0x80005a007b7b7a10 */ /* 0x000fe80007ffe0ff */
[C---:B------:R-:W-:Y:S02]  /*c6b0*/  IADD3 R129, R123.reuse, c[0x0][0x328], RZ ;  /* 0x0000ca007b817a10 */ /* 0x040fe40007ffe0ff */
[----:B------:R-:W-:Y:S03]  /*c6c0*/  IADD3 R123, R123, UR7, RZ ;  /* 0x000000077b7b7c10 */ /* 0x000fe6000fffe0ff */
[--C-:B-1----:R-:W-:Y:S02]  /*c6d0*/  IMAD.IADD R131, R129, 0x1, R118.reuse ;  /* 0x0000000181837824 */ /* 0x102fe400078e0276 */
[----:B------:R-:W-:Y:S01]  /*c6e0*/  IMAD.IADD R116, R123, 0x1, R118 ;  /* 0x000000017b747824 */ /* 0x000fe200078e0276 */
[----:B------:R-:W-:-:S05]  /*c6f0*/  @!P3 BRA `(.L_x_188) ;  /* 0x000001800000b947 */ /* 0x000fca0003800000 */
[----:B--2---:R-:W-:Y:S01]  /*c700*/  IADD3 R118, R118, c[0x0][0x1d0], RZ ;  /* 0x0000740076767a10 */ /* 0x004fe20007ffe0ff */
        /* <DEDUP_REMOVED lines=13> */
.L_x_190:
[----:B------:R-:W-:Y:S04]  /*c7e0*/  MOV R118, c[0x0][0x32c] ;  /* 0x0000cb0000767a02 */ /* 0x000fe80000000f00 */
[----:B------:R-:W-:Y:S11]  /*c7f0*/  ISETP.NE.AND P0, PT, R118, 0x1, PT ;  /* 0x000000017600780c */ /* 0x000ff60003f05270 */
[----:B------:R-:W-:Y:S02]  /*c800*/  @!UPT UIADD3 URZ, URZ, URZ, URZ ;  /* 0x0000003f3f3ff290 */ /* 0x000fe4000fffe03f */
[----:B------:R-:W-:Y:S05]  /*c810*/  @P0 IMAD.HI.U32 R118, R120, c[0x0][0x330], RZ ;  /* 0x0000cc0078760a27 */ /* 0x000fea00078e00ff */
[----:B------:R-:W-:Y:S02]  /*c820*/  @P0 SHF.R.U32.HI R120, RZ, c[0x0][0x334], R118 ;  /* 0x0000cd00ff780a19 */ /* 0x000fe40000011676 */
.L_x_191:
[----:B------:R-:W-:Y:S05]  /*c830*/  BSYNC B0 ;  /* 0x0000000000007941 */ /* 0x000fea0003800000 */
.L_x_189:
[----:B------:R-:W-:Y:S05]  /*c840*/  IMAD R121, R120, c[0x0][0x32c], R119 ;  /* 0x0000cb0078797a24 */ /* 0x000fea00078e0277 */
[----:B------:R-:W-:Y:S02]  /*c850*/  IADD3 R118, R121, c[0x0][0x32c], RZ ;  /* 0x0000cb0079767a10 */ /* 0x000fe40007ffe0ff */
[----:B------:R-:W-:Y:S02]  /*c860*/  IMNMX R116, R116, R121, !PT ;  /* 0x0000007974747217 */ /* 0x000fe40007800200 */
[----:B------:R-:W-:Y:S02]  /*c870*/  IMNMX R131, R131, R118, PT ;  /* 0x0000007683837217 */ /* 0x000fe40003800200 */
.L_x_188:
[C---:B--2---:R-:W-:Y:S01]  /*c880*/  ISETP.GE.AND P0, PT, R117.reuse, 0x2, PT ;  /* 0x000000027500780c */ /* 0x044fe20003f06270 */
[----:B------:R-:W1:Y:S01]  /*c890*/  SHFL.IDX PT, R0, R0, 0x1, 0x1c1f ;  /* 0x003c1f0000007f89 */ /* 0x000e6200000e0000 */
[----:B------:R-:W-:Y:S02]  /*c8a0*/  ISETP.GE.AND P1, PT, R117, 0x9, PT ;  /* 0x000000097500780c */ /* 0x000fe40003f26270 */
[----:B------:R-:W-:Y:S02]  /*c8b0*/  LOP3.LUT R215, R215, 0xffefffff, RZ, 0xc0, !PT ;  /* 0xffefffffd7d77812 */ /* 0x000fe400078ec0ff */
[----:B------:R-:W-:Y:S07]  /*c8c0*/  ISETP.GE.AND P2, PT, R117, 0x59, PT ;  /* 0x000000597500780c */ /* 0x000fee0003f46270 */
[----:B------:R-:W-:Y:S02]  /*c8d0*/  @P0 LOP3.LUT R215, R215, 0x100000, RZ, 0xfc, !PT ;  /* 0x00100000d7d70812 */ /* 0x000fe400078efcff */
[C---:B------:R-:W-:Y:S02]  /*c8e0*/  ISETP.GT.AND P0, PT, R116.reuse, 0x1, !P0 ;  /* 0x000000017400780c */ /* 0x040fe40004704270 */
[----:B------:R-:W-:Y:S02]  /*c8f0*/  LOP3.LUT R215, R215, 0xfff7ffff, RZ, 0xc0, !PT ;  /* 0xfff7ffffd7d77812 */ /* 0x000fe400078ec0ff */
[----:B------:R-:W-:Y:S02]  /*c900*/  ISETP.LT.OR P0, PT, R131, 0x2, P0 ;  /* 0x000000028300780c */ /* 0x000fe40000701670 */
[----:B------:R-:W-:Y:S02]  /*c910*/  @P1 LOP3.LUT R215, R215, 0x80000, RZ, 0xfc, !PT ;  /* 0x00080000d7d71812 */ /* 0x000fe400078efcff */
[----:B------:R-:W-:Y:S02]  /*c920*/  FSEL R222, R5, -INF , !P0 ;  /* 0xff80000005de7808 */ /* 0x000fe40004000000 */
[----:B------:R-:W-:Y:S02]  /*c930*/  ISETP.GT.AND P0, PT, R116, 0x8, !P1 ;  /* 0x000000087400780c */ /* 0x000fe40004f04270 */
[----:B------:R-:W-:Y:S02]  /*c940*/  ISETP.GE.AND P1, PT, R117, 0xa, PT ;  /* 0x0000000a7500780c */ /* 0x000fe40003f26270 */
[----:B------:R-:W-:Y:S02]  /*c950*/  ISETP.LT.OR P0, PT, R131, 0x9, P0 ;  /* 0x000000098300780c */ /* 0x000fe40000701670 */
[----:B------:R-:W-:Y:S02]  /*c960*/  LOP3.LUT R215, R215, 0xfffbffff, RZ, 0xc0, !PT ;  /* 0xfffbffffd7d77812 */ /* 0x000fe400078ec0ff */
[----:B------:R-:W-:Y:S02]  /*c970*/  FSEL R220, R8, -INF , !P0 ;  /* 0xff80000008dc7808 */ /* 0x000fe40004000000 */
[C---:B------:R-:W-:Y:S04]  /*c980*/  ISETP.GT.AND P0, PT, R116.reuse, 0x9, !P1 ;  /* 0x000000097400780c */ /* 0x040fe80004f04270 */
        /* <DEDUP_REMOVED lines=11> */
[C---:B------:R-:W-:Y:S04]  /*ca40*/  ISETP.GT.AND P0, PT, R116.reuse, 0x11, !P1 ;  /* 0x000000117400780c */ /* 0x040fe80004f04270 */
        /* <DEDUP_REMOVED lines=10> */
[----:B------:R-:W-:Y:S01]  /*caf0*/  FSEL R130, R16, -INF , !P0 ;  /* 0xff80000010827808 */ /* 0x000fe20004000000 */
[--C-:B-1----:R-:W-:Y:S01]  /*cb00*/  IMAD.IADD R16, R123, 0x1, R0.reuse ;  /* 0x000000017b107824 */ /* 0x102fe200078e0200 */
        /* <DEDUP_REMOVED lines=83> */
[C---:B------:R-:W-:Y:S02]  /*d040*/  ISETP.GT.AND P0, PT, R116.reuse, 0x51, !P1 ;  /* 0x000000517400780c */ /* 0x040fe40004f04270 */
[----:B------:R-:W-:Y:S02]  /*d050*/  LOP3.LUT R215, R215, 0xfffffffe, RZ, 0xc0, !PT ;  /* 0xfffffffed7d77812 */ /* 0x000fe400078ec0ff */
[----:B------:R-:W-:Y:S04]  /*d060*/  ISETP.LT.OR P0, PT, R131, 0x52, P0 ;  /* 0x000000528300780c */ /* 0x000fe80000701670 */
[----:B------:R-:W-:Y:S02]  /*d070*/  FSEL R121, R45, -INF , !P0 ;  /* 0xff8000002d797808 */ /* 0x000fe40004000000 */
[----:B------:R-:W-:Y:S02]  /*d080*/  @P1 LOP3.LUT R215, R215, 0x1, RZ, 0xfc, !PT ;  /* 0x00000001d7d71812 */ /* 0x000fe400078efcff */
[----:B------:R-:W-:Y:S02]  /*d090*/  ISETP.GE.AND P1, PT, R117, 0x1, PT ;  /* 0x000000017500780c */ /* 0x000fe40003f26270 */
[----:B------:R-:W-:Y:S02]  /*d0a0*/  ISETP.GT.AND P0, PT, R116, 0x58, !P2 ;  /* 0x000000587400780c */ /* 0x000fe40005704270 */
[----:B------:R-:W-:Y:S02]  /*d0b0*/  LOP3.LUT R215, R215, 0xffdfffff, RZ, 0xc0, !PT ;  /* 0xffdfffffd7d77812 */ /* 0x000fe400078ec0ff */
[----:B------:R-:W-:Y:S04]  /*d0c0*/  ISETP.LT.OR P0, PT, R131, 0x59, P0 ;  /* 0x000000598300780c */ /* 0x000fe80000701670 */
[----:B------:R-:W-:Y:S02]  /*d0d0*/  FSEL R118, R48, -INF , !P0 ;  /* 0xff80000030767808 */ /* 0x000fe40004000000 */
[----:B------:R-:W-:Y:S02]  /*d0e0*/  ISETP.GT.AND P0, PT, R116, RZ, !P1 ;  /* 0x000000ff7400720c */ /* 0x000fe40004f04270 */
[----:B------:R-:W-:Y:S02]  /*d0f0*/  @P1 LOP3.LUT R215, R215, 0x200000, RZ, 0xfc, !PT ;  /* 0x00200000d7d71812 */ /* 0x000fe400078efcff */
[----:B------:R-:W-:Y:S02]  /*d100*/  ISETP.LT.OR P0, PT, R131, 0x1, P0 ;  /* 0x000000018300780c */ /* 0x000fe40000701670 */
[----:B------:R-:W-:Y:S02]  /*d110*/  ISETP.GE.AND P1, PT, R117, 0x5a, PT ;  /* 0x0000005a7500780c */ /* 0x000fe40003f26270 */
[----:B------:R-:W-:Y:S01]  /*d120*/  FSEL R12, R4, -INF , !P0 ;  /* 0xff800000040c7808 */ /* 0x000fe20004000000 */
[----:B------:R-:W-:Y:S01]  /*d130*/  IMAD.IADD R4, R129, 0x1, R0 ;  /* 0x0000000181047824 */ /* 0x000fe200078e0200 */
        /* <DEDUP_REMOVED lines=18> */
.L_x_194:
[----:B------:R-:W-:Y:S04]  /*d260*/  MOV R0, c[0x0][0x32c] ;  /* 0x0000cb0000007a02 */ /* 0x000fe80000000f00 */
[----:B------:R-:W-:Y:S11]  /*d270*/  ISETP.NE.AND P0, PT, R0, 0x1, PT ;  /* 0x000000010000780c */ /* 0x000ff60003f05270 */
[----:B------:R-:W-:Y:S02]  /*d280*/  @!UPT UIADD3 URZ, URZ, URZ, URZ ;  /* 0x0000003f3f3ff290 */ /* 0x000fe4000fffe03f */
[----:B------:R-:W-:Y:S05]  /*d290*/  @P0 IMAD.HI.U32 R0, R20, c[0x0][0x330], RZ ;  /* 0x0000cc0014000a27 */ /* 0x000fea00078e00ff */
[----:B------:R-:W-:Y:S02]  /*d2a0*/  @P0 SHF.R.U32.HI R20, RZ, c[0x0][0x334], R0 ;  /* 0x0000cd00ff140a19 */ /* 0x000fe40000011600 */
.L_x_195:
[----:B------:R-:W-:Y:S05]  /*d2b0*/  BSYNC B0 ;  /* 0x0000000000007941 */ /* 0x000fea0003800000 */
.L_x_193:
[----:B------:R-:W-:Y:S05]  /*d2c0*/  IMAD R119, R20, c[0x0][0x32c], R119 ;  /* 0x0000cb0014777a24 */ /* 0x000fea00078e0277 */
[----:B------:R-:W-:Y:S02]  /*d2d0*/  IADD3 R5, R119, c[0x0][0x32c], RZ ;  /* 0x0000cb0077057a10 */ /* 0x000fe40007ffe0ff */
[----:B------:R-:W-:Y:S02]  /*d2e0*/  IMNMX R16, R16, R119, !PT ;  /* 0x0000007710107217 */ /* 0x000fe40007800200 */
[----:B------:R-:W-:Y:S02]  /*d2f0*/  IMNMX R4, R4, R5, PT ;  /* 0x0000000504047217 */ /* 0x000fe40003800200 */
.L_x_192:
[C---:B------:R-:W-:Y:S02]  /*d300*/  LOP3.LUT P0, RZ, R215.reuse, 0x200000, RZ, 0xc0, !PT ;  /* 0x00200000d7ff7812 */ /* 0x040fe4000780c0ff */
[C---:B------:R-:W-:Y:S02]  /*d310*/  ISETP.GT.AND P2, PT, R16.reuse, 0x58, !P2 ;  /* 0x000000581000780c */ /* 0x040fe40005744270 */
[C---:B------:R-:W-:Y:S02]  /*d320*/  ISETP.GT.AND P0, PT, R16.reuse, RZ, !P0 ;  /* 0x000000ff1000720c */ /* 0x040fe40004704270 */
[----:B------:R-:W-:Y:S02]  /*d330*/  ISETP.GT.AND P1, PT, R16, 0x59, !P1 ;  /* 0x000000591000780c */ /* 0x000fe40004f24270 */
[C---:B------:R-:W-:Y:S02]  /*d340*/  ISETP.LT.OR P0, PT, R4.reuse, 0x1, P0 ;  /* 0x000000010400780c */ /* 0x040fe40000701670 */
[----:B------:R-:W-:Y:S02]  /*d350*/  ISETP.LT.OR P2, PT, R4, 0x59, P2 ;  /* 0x000000590400780c */ /* 0x000fe40001741670 */
[----:B------:R-:W-:Y:S02]  /*d360*/  FSEL R21, R6, -INF , !P0 ;  /* 0xff80000006157808 */ /* 0x000fe40004000000 */
[----:B------:R-:W-:Y:S02]  /*d370*/  LOP3.LUT P0, RZ, R215, 0x100000, RZ, 0xc0, !PT ;  /* 0x00100000d7ff7812 */ /* 0x000fe4000780c0ff */
[----:B------:R-:W-:Y:S02]  /*d380*/  FMNMX.FTZ R0, R21, R2, !PT ;  /* 0x0000000215007209 */ /* 0x000fe40007810000 */
[----:B------:R-:W-:Y:S02]  /*d390*/  ISETP.GT.AND P0, PT, R16, 0x1, !P0 ;  /* 0x000000011000780c */ /* 0x000fe40004704270 */
[C---:B------:R-:W-:Y:S02]  /*d3a0*/  ISETP.LT.OR P1, PT, R4.reuse, 0x5a, P1 ;  /* 0x0000005a0400780c */ /* 0x040fe40000f21670 */
[----:B------:R-:W-:Y:S02]  /*d3b0*/  ISETP.LT.OR P0, PT, R4, 0x2, P0 ;  /* 0x000000020400780c */ /* 0x000fe40000701670 */
[----:B------:R-:W-:Y:S02]  /*d3c0*/  FSEL R117, R50, -INF , !P2 ;  /* 0xff80000032757808 */ /* 0x000fe40005000000 */
[----:B------:R-:W-:Y:S02]  /*d3d0*/  FSEL R17, R7, -INF , !P0 ;  /* 0xff80000007117808 */ /* 0x000fe40004000000 */
[C---:B------:R-:W-:Y:S02]  /*d3e0*/  LOP3.LUT P0, RZ, R215.reuse, 0x80000, RZ, 0xc0, !PT ;  /* 0x00080000d7ff7812 */ /* 0x040fe4000780c0ff */
        /* <DEDUP_REMOVED lines=85> */
[----:B------:R-:W1:Y:S01]  /*d940*/  SHFL.BFLY PT, R6, R5, 0x2, 0x1f ;  /* 0x0c401f0005067f89 */ /* 0x000e6200000e0000 */
[----:B------:R-:W-:Y:S02]  /*d950*/  FMNMX.FTZ R0, R223, R0, !PT ;  /* 0x00000000df007209 */ /* 0x000fe40007810000 */
[----:B------:R-:W-:Y:S02]  /*d960*/  ISETP.GT.AND P0, PT, R16, 0x38, !P0 ;  /* 0x000000381000780c */ /* 0x000fe40004704270 */
[----:B------:R-:W-:Y:S02]  /*d970*/  FSEL R13, R51, -INF , !P1 ;  /* 0xff800000330d7808 */ /* 0x000fe40004800000 */
[----:B------:R-:W-:Y:S01]  /*d980*/  ISETP.LT.OR P0, PT, R4, 0x39, P0 ;  /* 0x000000390400780c */ /* 0x000fe20000701670 */
[----:B------:R-:W-:Y:S03]  /*d990*/  LDSM.16.MT88.4 R28, [R201+0x100] ;  /* 0x00010000c91c783b */ /* 0x000fe60000004200 */
        /* <DEDUP_REMOVED lines=14> */
[----:B------:R-:W-:Y:S02]  /*da80*/  ISETP.LT.OR P0, PT, R4, 0x42, P0 ;  /* 0x000000420400780c */ /* 0x000fe40000701670 */
[----:B-1----:R-:W-:Y:S02]  /*da90*/  FMNMX.FTZ R6, R5, R6, !PT ;  /* 0x0000000605067209 */ /* 0x002fe40007810000 */
[----:B------:R-:W-:Y:S02]  /*daa0*/  FSEL R145, R39, -INF , !P0 ;  /* 0xff80000027917808 */ /* 0x000fe40004000000 */
[----:B------:R-:W-:Y:S01]  /*dab0*/  LOP3.LUT P0, RZ, R215, 0x8, RZ, 0xc0, !PT ;  /* 0x00000008d7ff7812 */ /* 0x000fe2000780c0ff */
[----:B------:R-:W1:Y:S01]  /*dac0*/  SHFL.BFLY PT, R15, R6, 0x1, 0x1f ;  /* 0x0c201f00060f7f89 */ /* 0x000e6200000e0000 */
        /* <DEDUP_REMOVED lines=18> */
[----:B------:R-:W-:Y:S04]  /*dbf0*/  FSEL R119, R47, -INF , !P0 ;  /* 0xff8000002f777808 */ /* 0x000fe80004000000 */
[----:B------:R-:W-:Y:S04]  /*dc00*/  FMNMX.FTZ R0, R119, R0, !PT ;  /* 0x0000000077007209 */ /* 0x000fe80007810000 */
[----:B------:R-:W-:Y:S04]  /*dc10*/  FMNMX.FTZ R0, R117, R0, !PT ;  /* 0x0000000075007209 */ /* 0x000fe80007810000 */
[----:B------:R-:W-:Y:S02]  /*dc20*/  FMNMX.FTZ R7, R13, R0, !PT ;  /* 0x000000000d077209 */ /* 0x000fe40007810000 */
[----:B-1----:R-:W-:Y:S03]  /*dc30*/  FMNMX.FTZ R0, R6, R15, !PT ;  /* 0x0000000f06007209 */ /* 0x002fe60007810000 */
[----:B------:R-:W1:Y:S01]  /*dc40*/  SHFL.BFLY PT, R4, R7, 0x2, 0x1f ;  /* 0x0c401f0007047f89 */ /* 0x000e6200000e0000 */
[C---:B------:R-:W-:Y:S01]  /*dc50*/  FSETP.NEU.FTZ.AND P0, PT, R0.reuse, -INF , PT ;  /* 0xff8000000000780b */ /* 0x040fe20003f1d000 */
[C---:B------:R-:W-:Y:S03]  /*dc60*/  FMUL.FTZ R131, R0.reuse, c[0x0][0x2d0] ;  /* 0x0000b40000837a20 */ /* 0x040fe60000410000 */
[----:B------:R-:W-:Y:S02]  /*dc70*/  FSEL R6, R0, RZ, P0 ;  /* 0x000000ff00067208 */ /* 0x000fe40000000000 */
[----:B------:R-:W-:Y:S03]  /*dc80*/  FSEL R131, R131, RZ, P0 ;  /* 0x000000ff83837208 */ /* 0x000fe60000000000 */
[----:B------:R-:W-:Y:S02]  /*dc90*/  FADD.FTZ R3, -R6, R3 ;  /* 0x0000000306037221 */ /* 0x000fe40000010100 */
        /* <DEDUP_REMOVED lines=8> */
[--C-:B------:R-:W-:Y:S02]  /*dd20*/  FFMA.FTZ R120, R120, c[0x0][0x2d0], -R131.reuse ;  /* 0x0000b40078787a23 */ /* 0x100fe40000010883 */
[--C-:B------:R-:W-:Y:S02]  /*dd30*/  FFMA.FTZ R128, R128, c[0x0][0x2d0], -R131.reuse ;  /* 0x0000b40080807a23 */ /* 0x100fe40000010883 */
[----:B------:R-:W1:Y:S01]  /*dd40*/  SHFL.BFLY PT, R4, R5, 0x1, 0x1f ;  /* 0x0c201f0005047f89 */ /* 0x000e6200000e0000 */
        /* <DEDUP_REMOVED lines=8> */
[--C-:B------:R-:W-:Y:S02]  /*ddd0*/  FFMA.FTZ R146, R146, c[0x0][0x2d0], -R131.reuse ;  /* 0x0000b40092927a23 */ /* 0x100fe40000010883 */
[--C-:B------:R-:W-:Y:S02]  /*dde0*/  FFMA.FTZ R134, R134, c[0x0][0x2d0], -R131.reuse ;  /* 0x0000b40086867a23 */ /* 0x100fe40000010883 */
[--C-:B------:R-:W-:Y:S02]  /*ddf0*/  FFMA.FTZ R122, R122, c[0x0][0x2d0], -R131.reuse ;  /* 0x0000b4007a7a7a23 */ /* 0x100fe40000010883 */
[--C-:B------:R-:W-:Y:S01]  /*de00*/  FFMA.FTZ R121, R121, c[0x0][0x2d0], -R131.reuse ;  /* 0x0000b40079797a23 */ /* 0x100fe20000010883 */
[----:B------:R-:W3:Y:S01]  /*de10*/  MUFU.EX2 R45, R45 ;  /* 0x0000002d002d7308 */ /* 0x000ee20000000800 */
[--C-:B------:R-:W-:Y:S01]  /*de20*/  FFMA.FTZ R118, R118, c[0x0][0x2d0], -R131.reuse ;  /* 0x0000b40076767a23 */ /* 0x100fe20000010883 */
[----:B-1----:R-:W-:Y:S01]  /*de30*/  FMNMX.FTZ R12, R5, R4, !PT ;  /* 0x00000004050c7209 */ /* 0x002fe20007810000 */
[----:B------:R-:W-:Y:S01]  /*de40*/  FMUL.FTZ R4, R3, c[0x0][0x2d0] ;  /* 0x0000b40003047a20 */ /* 0x000fe20000410000 */
[----:B--2---:R-:W-:Y:S02]  /*de50*/  F2FP.BF16.PACK_AB R16, R15, R44 ;  /* 0x0000002c0f10723e */ /* 0x004fe400000010ff */
[C---:B------:R-:W-:Y:S01]  /*de60*/  FSETP.NEU.FTZ.AND P0, PT, R12.reuse, -INF , PT ;  /* 0xff8000000c00780b */ /* 0x040fe20003f1d000 */
[C---:B------:R-:W-:Y:S03]  /*de70*/  FMUL.FTZ R50, R12.reuse, c[0x0][0x2d0] ;  /* 0x0000b4000c327a20 */ /* 0x040fe60000410000 */
[----:B------:R-:W1:Y:S01]  /*de80*/  MUFU.EX2 R3, R4 ;  /* 0x0000000400037308 */ /* 0x000e620000000800 */
[----:B------:R-:W-:Y:S02]  /*de90*/  FSEL R5, R12, RZ, P0 ;  /* 0x000000ff0c057208 */ /* 0x000fe40000000000 */
[----:B------:R-:W-:Y:S02]  /*dea0*/  FSEL R50, R50, RZ, P0 ;  /* 0x000000ff32327208 */ /* 0x000fe40000000000 */
[----:B------:R-:W-:Y:S01]  /*deb0*/  ISETP.GT.AND P0, PT, R184, R207, PT ;  /* 0x000000cfb800720c */ /* 0x000fe20003f04270 */
[----:B------:R-:W-:Y:S02]  /*dec0*/  FADD.FTZ R5, -R5, R2 ;  /* 0x0000000205057221 */ /* 0x000fe40000010100 */
[--C-:B------:R-:W-:Y:S02]  /*ded0*/  FFMA.FTZ R49, R21, c[0x0][0x2d0], -R50.reuse ;  /* 0x0000b40015317a23 */ /* 0x100fe40000010832 */
[----:B------:R-:W2:Y:S01]  /*dee0*/  LDSM.16.MT88.4 R20, [R204+0x100] ;  /* 0x00010000cc14783b */ /* 0x000ea20000004200 */
[--C-:B------:R-:W-:Y:S01]  /*def0*/  FFMA.FTZ R47, R9, c[0x0][0x2d0], -R50.reuse ;  /* 0x0000b400092f7a23 */ /* 0x100fe20000010832 */
[----:B------:R-:W-:Y:S01]  /*df00*/  MUFU.EX2 R51, R51 ;  /* 0x0000003300337308 */ /* 0x000fe20000000800 */
[--C-:B------:R-:W-:Y:S01]  /*df10*/  FFMA.FTZ R46, R11, c[0x0][0x2d0], -R50.reuse ;  /* 0x0000b4000b2e7a23 */ /* 0x100fe20000010832 */
[----:B---3--:R-:W-:Y:S01]  /*df20*/  F2FP.BF16.PACK_AB R18, R45, R14 ;  /* 0x0000000e2d12723e */ /* 0x008fe200000010ff */
[--C-:B------:R-:W-:Y:S02]  /*df30*/  FFMA.FTZ R48, R17, c[0x0][0x2d0], -R50.reuse ;  /* 0x0000b40011307a23 */ /* 0x100fe40000010832 */
[----:B------:R-:W-:Y:S02]  /*df40*/  FMUL.FTZ R2, R5, c[0x0][0x2d0] ;  /* 0x0000b40005027a20 */ /* 0x000fe40000410000 */
[--C-:B------:R-:W-:Y:S02]  /*df50*/  FFMA.FTZ R132, R37, c[0x0][0x2d0], -R50.reuse ;  /* 0x0000b40025847a23 */ /* 0x100fe40000010832 */
[----:B------:R-:W-:Y:S01]  /*df60*/  LDSM.16.MT88.4 R36, [R200+0x900] ;  /* 0x00090000c824783b */ /* 0x000fe20000004200 */
[----:B------:R-:W-:Y:S01]  /*df70*/  MUFU.EX2 R49, R49 ;  /* 0x0000003100317308 */ /* 0x000fe20000000800 */
[--C-:B------:R-:W-:Y:S02]  /*df80*/  FFMA.FTZ R130, R135, c[0x0][0x2d0], -R50.reuse ;  /* 0x0000b40087827a23 */ /* 0x100fe40000010832 */
[C---:B-1----:R-:W-:Y:S02]  /*df90*/  FMUL.FTZ R4, R3.reuse, R112 ;  /* 0x0000007003047220 */ /* 0x042fe40000410000 */
[C---:B------:R-:W-:Y:S02]  /*dfa0*/  FMUL.FTZ R5, R3.reuse, R113 ;  /* 0x0000007103057220 */ /* 0x040fe40000410000 */
[C---:B------:R-:W-:Y:S02]  /*dfb0*/  FMUL.FTZ R8, R3.reuse, R108 ;  /* 0x0000006c03087220 */ /* 0x040fe40000410000 */
[C---:B------:R-:W-:Y:S01]  /*dfc0*/  FMUL.FTZ R9, R3.reuse, R109 ;  /* 0x0000006d03097220 */ /* 0x040fe20000410000 */
[----:B------:R-:W1:Y:S01]  /*dfd0*/  MUFU.EX2 R2, R2 ;  /* 0x0000000200027308 */ /* 0x000e620000000800 */
[C---:B------:R-:W-:Y:S02]  /*dfe0*/  FMUL.FTZ R68, R3.reuse, R68 ;  /* 0x0000004403447220 */ /* 0x040fe40000410000 */
[C---:B------:R-:W-:Y:S02]  /*dff0*/  FMUL.FTZ R69, R3.reuse, R69 ;  /* 0x0000004503457220 */ /* 0x040fe40000410000 */
[C---:B------:R-:W-:Y:S02]  /*e000*/  FMUL.FTZ R72, R3.reuse, R72 ;  /* 0x0000004803487220 */ /* 0x040fe40000410000 */
[C---:B------:R-:W-:Y:S02]  /*e010*/  FMUL.FTZ R73, R3.reuse, R73 ;  /* 0x0000004903497220 */ /* 0x040fe40000410000 */
[C---:B------:R-:W-:Y:S01]  /*e020*/  FMUL.FTZ R76, R3.reuse, R76 ;  /* 0x0000004c034c7220 */ /* 0x040fe20000410000 */
[----:B------:R-:W3:Y:S01]  /*e030*/  MUFU.EX2 R48, R48 ;  /* 0x0000003000307308 */ /* 0x000ee20000000800 */
[C---:B------:R-:W-:Y:S02]  /*e040*/  FMUL.FTZ R77, R3.reuse, R77 ;  /* 0x0000004d034d7220 */ /* 0x040fe40000410000 */
[C---:B------:R-:W-:Y:S02]  /*e050*/  FMUL.FTZ R80, R3.reuse, R80 ;  /* 0x0000005003507220 */ /* 0x040fe40000410000 */
[C---:B------:R-:W-:Y:S02]  /*e060*/  FMUL.FTZ R81, R3.reuse, R81 ;  /* 0x0000005103517220 */ /* 0x040fe40000410000 */
[C---:B------:R-:W-:Y:S02]  /*e070*/  FMUL.FTZ R84, R3.reuse, R84 ;  /* 0x0000005403547220 */ /* 0x040fe40000410000 */
[----:B------:R-:W-:Y:S01]  /*e080*/  FMUL.FTZ R85, R3, R85 ;  /* 0x0000005503557220 */ /* 0x000fe20000410000 */
[----:B------:R-:W-:Y:S01]  /*e090*/  MUFU.EX2 R47, R47 ;  /* 0x0000002f002f7308 */ /* 0x000fe20000000800 */
[--C-:B------:R-:W-:Y:S02]  /*e0a0*/  FFMA.FTZ R135, R33, c[0x0][0x2d0], -R50.reuse ;  /* 0x0000b40021877a23 */ /* 0x100fe40000010832 */
[----:B------:R-:W-:Y:S01]  /*e0b0*/  LDSM.16.MT88.4 R32, [R201+0x900] ;  /* 0x00090000c920783b */ /* 0x000fe20000004200 */
[C---:B-1----:R-:W-:Y:S02]  /*e0c0*/  FMUL.FTZ R6, R2.reuse, R114 ;  /* 0x0000007202067220 */ /* 0x042fe40000410000 */
[C---:B------:R-:W-:Y:S02]  /*e0d0*/  FMUL.FTZ R7, R2.reuse, R115 ;  /* 0x0000007302077220 */ /* 0x040fe40000410000 */
[C---:B------:R-:W-:Y:S02]  /*e0e0*/  FMUL.FTZ R10, R2.reuse, R110 ;  /* 0x0000006e020a7220 */ /* 0x040fe40000410000 */
[----:B------:R-:W1:Y:S01]  /*e0f0*/  MUFU.EX2 R46, R46 ;  /* 0x0000002e002e7308 */ /* 0x000e620000000800 */
[C---:B------:R-:W-:Y:S02]  /*e100*/  FMUL.FTZ R11, R2.reuse, R111 ;  /* 0x0000006f020b7220 */ /* 0x040fe40000410000 */
[----:B------:R-:W-:Y:S01]  /*e110*/  FMUL.FTZ R70, R2, R70 ;  /* 0x0000004602467220 */ /* 0x000fe20000410000 */
[----:B---3--:R-:W-:Y:S01]  /*e120*/  F2FP.BF16.PACK_AB R17, R48, R49 ;  /* 0x000000313011723e */ /* 0x008fe200000010ff */
[C---:B------:R-:W-:Y:S01]  /*e130*/  FMUL.FTZ R71, R2.reuse, R71 ;  /* 0x0000004702477220 */ /* 0x040fe20000410000 */
[----:B------:R-:W-:Y:S01]  /*e140*/  LDSM.16.MT88.4 R108, [R204+0x2900] ;  /* 0x00290000cc6c783b */ /* 0x000fe20000004200 */
[C---:B------:R-:W-:Y:S02]  /*e150*/  FMUL.FTZ R74, R2.reuse, R74 ;  /* 0x0000004a024a7220 */ /* 0x040fe40000410000 */
[C---:B------:R-:W-:Y:S01]  /*e160*/  FMUL.FTZ R75, R2.reuse, R75 ;  /* 0x0000004b024b7220 */ /* 0x040fe20000410000 */
[----:B------:R-:W3:Y:S01]  /*e170*/  MUFU.EX2 R120, R120 ;  /* 0x0000007800787308 */ /* 0x000ee20000000800 */
[C---:B------:R-:W-:Y:S02]  /*e180*/  FMUL.FTZ R78, R2.reuse, R78 ;  /* 0x0000004e024e7220 */ /* 0x040fe40000410000 */
[C---:B------:R-:W-:Y:S02]  /*e190*/  FMUL.FTZ R79, R2.reuse, R79 ;  /* 0x0000004f024f7220 */ /* 0x040fe40000410000 */
[C---:B------:R-:W-:Y:S02]  /*e1a0*/  FMUL.FTZ R82, R2.reuse, R82 ;  /* 0x0000005202527220 */ /* 0x040fe40000410000 */
[C---:B------:R-:W-:Y:S02]  /*e1b0*/  FMUL.FTZ R83, R2.reuse, R83 ;  /* 0x0000005302537220 */ /* 0x040fe40000410000 */
[C---:B------:R-:W-:Y:S01]  /*e1c0*/  FMUL.FTZ R86, R2.reuse, R86 ;  /* 0x0000005602567220 */ /* 0x040fe20000410000 */
[----:B------:R-:W-:Y:S01]  /*e1d0*/  MUFU.EX2 R123, R123 ;  /* 0x0000007b007b7308 */ /* 0x000fe20000000800 */
[----:B------:R-:W-:Y:S02]  /*e1e0*/  FMUL.FTZ R87, R2, R87 ;  /* 0x0000005702577220 */ /* 0x000fe40000410000 */
[C---:B------:R-:W-:Y:S01]  /*e1f0*/  FMUL.FTZ R88, R3.reuse, R88 ;  /* 0x0000005803587220 */ /* 0x040fe20000410000 */
[----:B-1----:R-:W-:Y:S01]  /*e200*/  F2FP.BF16.PACK_AB R19, R46, R47 ;  /* 0x0000002f2e13723e */ /* 0x002fe200000010ff */
[C---:B------:R-:W-:Y:S02]  /*e210*/  FMUL.FTZ R89, R3.reuse, R89 ;  /* 0x0000005903597220 */ /* 0x040fe40000410000 */
[C---:B------:R-:W-:Y:S02]  /*e220*/  FMUL.FTZ R90, R2.reuse, R90 ;  /* 0x0000005a025a7220 */ /* 0x040fe40000410000 */
[C---:B------:R-:W-:Y:S01]  /*e230*/  FMUL.FTZ R91, R2.reuse, R91 ;  /* 0x0000005b025b7220 */ /* 0x040fe20000410000 */
[----:B------:R-:W1:Y:S01]  /*e240*/  MUFU.EX2 R128, R128 ;  /* 0x0000008000807308 */ /* 0x000e620000000800 */
[C---:B--2---:R-:W-:Y:S05]  /*e250*/  HMMA.16816.F32.BF16 R4, R16.reuse, R20, R4 ;  /* 0x000000141004723c */ /* 0x044fea0000041804 */
[C---:B------:R-:W-:Y:S02]  /*e260*/  FMUL.FTZ R92, R3.reuse, R92 ;  /* 0x0000005c035c7220 */ /* 0x040fe40000410000 */
[C---:B------:R-:W-:Y:S01]  /*e270*/  FMUL.FTZ R93, R3.reuse, R93 ;  /* 0x0000005d035d7220 */ /* 0x040fe20000410000 */
[C---:B------:R-:W-:Y:S01]  /*e280*/  HMMA.16816.F32.BF16 R8, R16.reuse, R22, R8 ;  /* 0x000000161008723c */ /* 0x040fe20000041808 */
[----:B------:R-:W2:Y:S01]  /*e290*/  LDSM.16.MT88.4 R20, [R200+0x100] ;  /* 0x00010000c814783b */ /* 0x000ea20000004200 */
[----:B------:R-:W-:Y:S02]  /*e2a0*/  MUFU.EX2 R130, R130 ;  /* 0x0000008200827308 */ /* 0x000fe40000000800 */
[C---:B------:R-:W-:Y:S02]  /*e2b0*/  FMUL.FTZ R94, R2.reuse, R94 ;  /* 0x0000005e025e7220 */ /* 0x040fe40000410000 */
[C---:B------:R-:W-:Y:S02]  /*e2c0*/  FMUL.FTZ R95, R2.reuse, R95 ;  /* 0x0000005f025f7220 */ /* 0x040fe40000410000 */
[C---:B------:R-:W-:Y:S04]  /*e2d0*/  HMMA.16816.F32.BF16 R68, R16.reuse, R24, R68 ;  /* 0x000000181044723c */ /* 0x040fe80000041844 */
[C---:B------:R-:W-:Y:S01]  /*e2e0*/  FMUL.FTZ R96, R3.reuse, R96 ;  /* 0x0000006003607220 */ /* 0x040fe20000410000 */
[----:B------:R-:W-:Y:S01]  /*e2f0*/  MUFU.EX2 R132, R132 ;  /* 0x0000008400847308 */ /* 0x000fe20000000800 */
[C---:B------:R-:W-:Y:S02]  /*e300*/  FMUL.FTZ R97, R3.reuse, R97 ;  /* 0x0000006103617220 */ /* 0x040fe40000410000 */
[C---:B------:R-:W-:Y:S01]  /*e310*/  HMMA.16816.F32.BF16 R72, R16.reuse, R26, R72 ;  /* 0x0000001a1048723c */ /* 0x040fe20000041848 */
[----:B------:R-:W4:Y:S03]  /*e320*/  LDSM.16.MT88.4 R24, [R204+0x3100] ;  /* 0x00310000cc18783b */ /* 0x000f260000004200 */
[C---:B------:R-:W-:Y:S02]  /*e330*/  FMUL.FTZ R98, R2.reuse, R98 ;  /* 0x0000006202627220 */ /* 0x040fe40000410000 */
[C---:B------:R-:W-:Y:S01]  /*e340*/  FMUL.FTZ R99, R2.reuse, R99 ;  /* 0x0000006302637220 */ /* 0x040fe20000410000 */
[----:B------:R-:W-:Y:S01]  /*e350*/  MUFU.EX2 R135, R135 ;  /* 0x0000008700877308 */ /* 0x000fe20000000800 */
[C---:B------:R-:W-:Y:S04]  /*e360*/  HMMA.16816.F32.BF16 R76, R16.reuse, R28, R76 ;  /* 0x0000001c104c723c */ /* 0x040fe8000004184c */
[C---:B------:R-:W-:Y:S02]  /*e370*/  FMUL.FTZ R100, R3.reuse, R100 ;  /* 0x0000006403647220 */ /* 0x040fe40000410000 */
[C---:B------:R-:W-:Y:S02]  /*e380*/  FMUL.FTZ R101, R3.reuse, R101 ;  /* 0x0000006503657220 */ /* 0x040fe40000410000 */
[C---:B------:R-:W-:Y:S01]  /*e390*/  HMMA.16816.F32.BF16 R80, R16.reuse, R30, R80 ;  /* 0x0000001e1050723c */ /* 0x040fe20000041850 */
[----:B------:R-:W5:Y:S01]  /*e3a0*/  LDSM.16.MT88.4 R28, [R202+0x3100] ;  /* 0x00310000ca1c783b */ /* 0x000f620000004200 */
[----:B------:R-:W-:Y:S02]  /*e3b0*/  MUFU.EX2 R147, R147 ;  /* 0x0000009300937308 */ /* 0x000fe40000000800 */
[C---:B------:R-:W-:Y:S02]  /*e3c0*/  FMUL.FTZ R102, R2.reuse, R102 ;  /* 0x0000006602667220 */ /* 0x040fe40000410000 */
[C---:B------:R-:W-:Y:S02]  /*e3d0*/  FMUL.FTZ R103, R2.reuse, R103 ;  /* 0x0000006702677220 */ /* 0x040fe40000410000 */
[C---:B------:R-:W-:Y:S01]  /*e3e0*/  FMUL.FTZ R104, R3.reuse, R104 ;  /* 0x0000006803687220 */ /* 0x040fe20000410000 */
[C---:B--2---:R-:W-:Y:S03]  /*e3f0*/  HMMA.16816.F32.BF16 R84, R16.reuse, R20, R84 ;  /* 0x000000141054723c */ /* 0x044fe60000041854 */
[C---:B------:R-:W-:Y:S01]  /*e400*/  FMUL.FTZ R105, R3.reuse, R105 ;  /* 0x0000006903697220 */ /* 0x040fe20000410000 */
[----:B------:R-:W-:Y:S01]  /*e410*/  MUFU.EX2 R136, R136 ;  /* 0x0000008800887308 */ /* 0x000fe20000000800 */
[C---:B------:R-:W-:Y:S02]  /*e420*/  FMUL.FTZ R106, R2.reuse, R106 ;  /* 0x0000006a026a7220 */ /* 0x040fe40000410000 */
[C---:B------:R-:W-:Y:S01]  /*e430*/  FMUL.FTZ R107, R2.reuse, R107 ;  /* 0x0000006b026b7220 */ /* 0x040fe20000410000 */
[C---:B------:R-:W-:Y:S01]  /*e440*/  HMMA.16816.F32.BF16 R88, R16.reuse, R22, R88 ;  /* 0x000000161058723c */ /* 0x040fe20000041858 */
[----:B------:R-:W2:Y:S03]  /*e450*/  LDSM.16.MT88.4 R20, [R201+0x3100] ;  /* 0x00310000c914783b */ /* 0x000ea60000004200 */
[C---:B------:R-:W-:Y:S02]  /*e460*/  FMUL.FTZ R52, R3.reuse, R52 ;  /* 0x0000003403347220 */ /* 0x040fe40000410000 */
[C---:B------:R-:W-:Y:S01]  /*e470*/  FMUL.FTZ R53, R3.reuse, R53 ;  /* 0x0000003503357220 */ /* 0x040fe20000410000 */
[----:B------:R-:W-:Y:S01]  /*e480*/  MUFU.EX2 R144, R144 ;  /* 0x0000009000907308 */ /* 0x000fe20000000800 */
[C---:B----4-:R-:W-:Y:S04]  /*e490*/  HMMA.16816.F32.BF16 R92, R16.reuse, R24, R92 ;  /* 0x00000018105c723c */ /* 0x050fe8000004185c */
[C---:B------:R-:W-:Y:S02]  /*e4a0*/  FMUL.FTZ R54, R2.reuse, R54 ;  /* 0x0000003602367220 */ /* 0x040fe40000410000 */
[C---:B------:R-:W-:Y:S02]  /*e4b0*/  FMUL.FTZ R55, R2.reuse, R55 ;  /* 0x0000003702377220 */ /* 0x040fe40000410000 */
[C---:B------:R-:W-:Y:S01]  /*e4c0*/  HMMA.16816.F32.BF16 R96, R16.reuse, R26, R96 ;  /* 0x0000001a1060723c */ /* 0x040fe20000041860 */
[----:B------:R-:W4:Y:S01]  /*e4d0*/  LDSM.16.MT88.4 R24, [R200+0x3100] ;  /* 0x00310000c818783b */ /* 0x000f220000004200 */
[----:B------:R-:W-:Y:S02]  /*e4e0*/  MUFU.EX2 R153, R153 ;  /* 0x0000009900997308 */ /* 0x000fe40000000800 */
[C---:B------:R-:W-:Y:S02]  /*e4f0*/  FMUL.FTZ R56, R3.reuse, R56 ;  /* 0x0000003803387220 */ /* 0x040fe40000410000 */
[C---:B------:R-:W-:Y:S02]  /*e500*/  FMUL.FTZ R57, R3.reuse, R57 ;  /* 0x0000003903397220 */ /* 0x040fe40000410000 */
[C---:B-----5:R-:W-:Y:S04]  /*e510*/  HMMA.16816.F32.BF16 R100, R16.reuse, R28, R100 ;  /* 0x0000001c1064723c */ /* 0x060fe80000041864 */
[C---:B------:R-:W-:Y:S01]  /*e520*/  FMUL.FTZ R58, R2.reuse, R58 ;  /* 0x0000003a023a7220 */ /* 0x040fe20000410000 */
[----:B------:R-:W-:Y:S01]  /*e530*/  MUFU.EX2 R164, R164 ;  /* 0x000000a400a47308 */ /* 0x000fe20000000800 */
[C---:B------:R-:W-:Y:S02]  /*e540*/  FMUL.FTZ R59, R2.reuse, R59 ;  /* 0x0000003b023b7220 */ /* 0x040fe40000410000 */
[C---:B------:R-:W-:Y:S01]  /*e550*/  HMMA.16816.F32.BF16 R104, R16.reuse, R30, R104 ;  /* 0x0000001e1068723c */ /* 0x040fe20000041868 */
[----:B------:R-:W5:Y:S03]  /*e560*/  LDSM.16.MT88.4 R28, [R204+0x900] ;  /* 0x00090000cc1c783b */ /* 0x000f660000004200 */
[C---:B------:R-:W-:Y:S02]  /*e570*/  FMUL.FTZ R60, R3.reuse, R60 ;  /* 0x0000003c033c7220 */ /* 0x040fe40000410000 */
[----:B------:R-:W-:Y:S01]  /*e580*/  FMUL.FTZ R61, R3, R61 ;  /* 0x0000003d033d7220 */ /* 0x000fe20000410000 */
[----:B------:R-:W-:Y:S01]  /*e590*/  MUFU.EX2 R166, R166 ;  /* 0x000000a600a67308 */ /* 0x000fe20000000800 */
[C---:B------:R-:W-:Y:S01]  /*e5a0*/  FMUL.FTZ R62, R2.reuse, R62 ;  /* 0x0000003e023e7220 */ /* 0x040fe20000410000 */
[C---:B--2---:R-:W-:Y:S03]  /*e5b0*/  HMMA.16816.F32.BF16 R52, R16.reuse, R20, R52 ;  /* 0x000000141034723c */ /* 0x044fe60000041834 */
[--C-:B------:R-:W-:Y:S02]  /*e5c0*/  FFMA.FTZ R133, R133, c[0x0][0x2d0], -R50.reuse ;  /* 0x0000b40085857a23 */ /* 0x100fe40000010832 */
[C---:B------:R-:W-:Y:S02]  /*e5d0*/  FMUL.FTZ R63, R2.reuse, R63 ;  /* 0x0000003f023f7220 */ /* 0x040fe40000410000 */
[C---:B------:R-:W-:Y:S01]  /*e5e0*/  FMUL.FTZ R64, R3.reuse, R64 ;  /* 0x0000004003407220 */ /* 0x040fe20000410000 */
[C---:B------:R-:W-:Y:S01]  /*e5f0*/  HMMA.16816.F32.BF16 R56, R16.reuse, R22, R56 ;  /* 0x000000161038723c */ /* 0x040fe20000041838 */
[----:B------:R-:W2:Y:S01]  /*e600*/  MUFU.EX2 R133, R133 ;  /* 0x0000008500857308 */ /* 0x000ea20000000800 */
[----:B------:R-:W5:Y:S02]  /*e610*/  LDSM.16.MT88.4 R20, [R202+0x900] ;  /* 0x00090000ca14783b */ /* 0x000f640000004200 */
[----:B------:R-:W-:Y:S02]  /*e620*/  FMUL.FTZ R65, R3, R65 ;  /* 0x0000004103417220 */ /* 0x000fe40000410000 */
[C---:B------:R-:W-:Y:S02]  /*e630*/  FMUL.FTZ R66, R2.reuse, R66 ;  /* 0x0000004202427220 */ /* 0x040fe40000410000 */
[C---:B----4-:R-:W-:Y:S03]  /*e640*/  HMMA.16816.F32.BF16 R60, R16.reuse, R24, R60 ;  /* 0x00000018103c723c */ /* 0x050fe6000004183c */
[----:B------:R-:W-:Y:S01]  /*e650*/  MUFU.EX2 R146, R146 ;  /* 0x0000009200927308 */ /* 0x000fe20000000800 */
[----:B------:R-:W-:Y:S02]  /*e660*/  FMUL.FTZ R67, R2, R67 ;  /* 0x0000004302437220 */ /* 0x000fe40000410000 */
[--C-:B------:R-:W-:Y:S02]  /*e670*/  FFMA.FTZ R152, R183, c[0x0][0x2d0], -R50.reuse ;  /* 0x0000b400b7987a23 */ /* 0x100fe40000010832 */
[--C-:B------:R-:W-:Y:S03]  /*e680*/  FFMA.FTZ R183, R180, c[0x0][0x2d0], -R131.reuse ;  /* 0x0000b400b4b77a23 */ /* 0x100fe60000010883 */
[----:B------:R-:W-:Y:S01]  /*e690*/  HMMA.16816.F32.BF16 R64, R16, R26, R64 ;  /* 0x0000001a1040723c */ /* 0x000fe20000041840 */
[----:B------:R-:W4:Y:S01]  /*e6a0*/  LDSM.16.MT88.4 R24, [R204+0x3900] ;  /* 0x00390000cc18783b */ /* 0x000f220000004200 */
[----:B------:R-:W-:Y:S01]  /*e6b0*/  MUFU.EX2 R152, R152 ;  /* 0x0000009800987308 */ /* 0x000fe20000000800 */
[--C-:B------:R-:W-:Y:S02]  /*e6c0*/  FFMA.FTZ R180, R225, c[0x0][0x2d0], -R50.reuse ;  /* 0x0000b400e1b47a23 */ /* 0x100fe40000010832 */
[--C-:B------:R-:W-:Y:S02]  /*e6d0*/  FFMA.FTZ R225, R40, c[0x0][0x2d0], -R131.reuse ;  /* 0x0000b40028e17a23 */ /* 0x100fe40000010883 */
[----:B---3--:R-:W-:Y:S01]  /*e6e0*/  F2FP.BF16.PACK_AB R16, R120, R51 ;  /* 0x000000337810723e */ /* 0x008fe200000010ff */
[--C-:B------:R-:W-:Y:S01]  /*e6f0*/  FFMA.FTZ R155, R155, c[0x0][0x2d0], -R50.reuse ;  /* 0x0000b4009b9b7a23 */ /* 0x100fe20000010832 */
[----:B-1----:R-:W-:Y:S03]  /*e700*/  F2FP.BF16.PACK_AB R18, R128, R123 ;  /* 0x0000007b8012723e */ /* 0x002fe600000010ff */
[----:B--2---:R-:W-:Y:S01]  /*e710*/  F2FP.BF16.PACK_AB R17, R133, R130 ;  /* 0x000000828511723e */ /* 0x004fe200000010ff */
[----:B------:R-:W-:Y:S01]  /*e720*/  MUFU.EX2 R183, R183 ;  /* 0x000000b700b77308 */ /* 0x000fe20000000800 */
[----:B------:R-:W-:Y:S01]  /*e730*/  F2FP.BF16.PACK_AB R19, R135, R132 ;  /* 0x000000848713723e */ /* 0x000fe200000010ff */
[--C-:B------:R-:W-:Y:S02]  /*e740*/  FFMA.FTZ R154, R167, c[0x0][0x2d0], -R50.reuse ;  /* 0x0000b400a79a7a23 */ /* 0x100fe40000010832 */
[--C-:B------:R-:W-:Y:S02]  /*e750*/  FFMA.FTZ R165, R165, c[0x0][0x2d0], -R50.reuse ;  /* 0x0000b400a5a57a23 */ /* 0x100fe40000010832 */
[--C-:B------:R-:W-:Y:S02]  /*e760*/  FFMA.FTZ R167, R182, c[0x0][0x2d0], -R131.reuse ;  /* 0x0000b400b6a77a23 */ /* 0x100fe40000010883 */
[C---:B-----5:R-:W-:Y:S02]  /*e770*/  HMMA.16816.F32.BF16 R4, R16.reuse, R28, R4 ;  /* 0x0000001c1004723c */ /* 0x060fe40000041804 */
[----:B------:R-:W1:Y:S01]  /*e780*/  MUFU.EX2 R155, R155 ;  /* 0x0000009b009b7308 */ /* 0x000e620000000800 */
[--C-:B------:R-:W-:Y:S02]  /*e790*/  FFMA.FTZ R182, R221, c[0x0][0x2d0], -R50.reuse ;  /* 0x0000b400ddb67a23 */ /* 0x100fe40000010832 */
[--C-:B------:R-:W-:Y:S02]  /*e7a0*/  FFMA.FTZ R221, R138, c[0x0][0x2d0], -R131.reuse ;  /* 0x0000b4008add7a23 */ /* 0x100fe40000010883 */
[--C-:B------:R-:W-:Y:S01]  /*e7b0*/  FFMA.FTZ R138, R41, c[0x0][0x2d0], -R50.reuse ;  /* 0x0000b400298a7a23 */ /* 0x100fe20000010832 */
[C---:B------:R-:W-:Y:S01]  /*e7c0*/  HMMA.16816.F32.BF16 R8, R16.reuse, R30, R8 ;  /* 0x0000001e1008723c */ /* 0x040fe20000041808 */
[----:B------:R-:W-:Y:S03]  /*e7d0*/  LDSM.16.MT88.4 R28, [R201+0x3900] ;  /* 0x00390000c91c783b */ /* 0x000fe60000004200 */
[----:B------:R-:W-:Y:S01]  /*e7e0*/  MUFU.EX2 R154, R154 ;  /* 0x0000009a009a7308 */ /* 0x000fe20000000800 */
[--C-:B------:R-:W-:Y:S02]  /*e7f0*/  FFMA.FTZ R223, R223, c[0x0][0x2d0], -R50.reuse ;  /* 0x0000b400dfdf7a23 */ /* 0x100fe40000010832 */
[--C-:B------:R-:W-:Y:S01]  /*e800*/  FFMA.FTZ R181, R181, c[0x0][0x2d0], -R50.reuse ;  /* 0x0000b400b5b57a23 */ /* 0x100fe20000010832 */
[C---:B------:R-:W-:Y:S01]  /*e810*/  HMMA.16816.F32.BF16 R68, R16.reuse, R20, R68 ;  /* 0x000000141044723c */ /* 0x040fe20000041844 */
[----:B------:R-:W-:Y:S03]  /*e820*/  LDSM.16.MT88.4 R40, [R200+0x4900] ;  /* 0x00490000c828783b */ /* 0x000fe60000004200 */
[--C-:B------:R-:W-:Y:S02]  /*e830*/  FFMA.FTZ R145, R145, c[0x0][0x2d0], -R50.reuse ;  /* 0x0000b40091917a23 */ /* 0x100fe40000010832 */
[----:B------:R-:W2:Y:S01]  /*e840*/  MUFU.EX2 R165, R165 ;  /* 0x000000a500a57308 */ /* 0x000ea20000000800 */
[--C-:B------:R-:W-:Y:S01]  /*e850*/  FFMA.FTZ R139, R139, c[0x0][0x2d0], -R50.reuse ;  /* 0x0000b4008b8b7a23 */ /* 0x100fe20000010832 */
[C---:B------:R-:W-:Y:S01]  /*e860*/  HMMA.16816.F32.BF16 R72, R16.reuse, R22, R72 ;  /* 0x000000161048723c */ /* 0x040fe20000041848 */
[----:B------:R-:W3:Y:S03]  /*e870*/  LDSM.16.MT88.4 R20, [R202+0x3900] ;  /* 0x00390000ca14783b */ /* 0x000ee60000004200 */
[--C-:B------:R-:W-:Y:S02]  /*e880*/  FFMA.FTZ R220, R137, c[0x0][0x2d0], -R50.reuse ;  /* 0x0000b40089dc7a23 */ /* 0x100fe40000010832 */
[----:B------:R-:W-:Y:S02]  /*e890*/  FFMA.FTZ R131, R116, c[0x0][0x2d0], -R131 ;  /* 0x0000b40074837a23 */ /* 0x000fe40000010883 */
[C---:B------:R-:W-:Y:S01]  /*e8a0*/  HMMA.16816.F32.BF16 R76, R16.reuse, R32, R76 ;  /* 0x00000020104c723c */ /* 0x040fe2000004184c */
[----:B------:R-:W5:Y:S03]  /*e8b0*/  MUFU.EX2 R167, R167 ;  /* 0x000000a700a77308 */ /* 0x000f660000000800 */
[--C-:B------:R-:W-:Y:S02]  /*e8c0*/  FFMA.FTZ R116, R129, c[0x0][0x2d0], -R50.reuse ;  /* 0x0000b40081747a23 */ /* 0x100fe40000010832 */
[--C-:B------:R-:W-:Y:S02]  /*e8d0*/  FFMA.FTZ R119, R119, c[0x0][0x2d0], -R50.reuse ;  /* 0x0000b40077777a23 */ /* 0x100fe40000010832 */
[C---:B------:R-:W-:Y:S01]  /*e8e0*/  HMMA.16816.F32.BF16 R80, R16.reuse, R34, R80 ;  /* 0x000000221050723c */ /* 0x040fe20000041850 */
[----:B------:R-:W1:Y:S02]  /*e8f0*/  LDSM.16.MT88.4 R32, [R200+0x3900] ;  /* 0x00390000c820783b */ /* 0x000e640000004200 */
[----:B------:R-:W-:Y:S01]  /*e900*/  MUFU.EX2 R180, R180 ;  /* 0x000000b400b47308 */ /* 0x000fe20000000800 */
[--C-:B------:R-:W-:Y:S02]  /*e910*/  FFMA.FTZ R117, R117, c[0x0][0x2d0], -R50.reuse ;  /* 0x0000b40075757a23 */ /* 0x100fe40000010832 */
[----:B------:R-:W-:Y:S02]  /*e920*/  FFMA.FTZ R50, R13, c[0x0][0x2d0], -R50 ;  /* 0x0000b4000d327a23 */ /* 0x000fe40000010832 */
[C---:B------:R-:W-:Y:S04]  /*e930*/  HMMA.16816.F32.BF16 R84, R16.reuse, R36, R84 ;  /* 0x000000241054723c */ /* 0x040fe80000041854 */
[----:B------:R-:W-:Y:S01]  /*e940*/  FFMA.FTZ R44, R3, R216, R44 ;  /* 0x000000d8032c7223 */ /* 0x000fe2000001002c */
[----:B------:R-:W1:Y:S01]  /*e950*/  MUFU.EX2 R223, R223 ;  /* 0x000000df00df7308 */ /* 0x000e620000000800 */
[----:B------:R-:W-:Y:S02]  /*e960*/  FFMA.FTZ R49, R2, R217, R49 ;  /* 0x000000d902317223 */ /* 0x000fe40000010031 */
        /* <DEDUP_REMOVED lines=10> */
[----:B------:R-:W4:Y:S02]  /*ea10*/  MUFU.EX2 R181, R181 ;  /* 0x000000b500b57308 */ /* 0x000f240000000800 */
[----:B------:R-:W-:Y:S02]  /*ea20*/  FADD.FTZ R14, R45, R14 ;  /* 0x0000000e2d0e7221 */ /* 0x000fe40000010000 */
[----:B------:R-:W-:Y:S02]  /*ea30*/  FADD.FTZ R3, R46, R3 ;  /* 0x000000032e037221 */ /* 0x000fe40000010000 */
[C---:B---3--:R-:W-:Y:S04]  /*ea40*/  HMMA.16816.F32.BF16 R100, R16.reuse, R20, R100 ;  /* 0x000000141064723c */ /* 0x048fe80000041864 */
[----:B------:R-:W-:Y:S01]  /*ea50*/  MUFU.EX2 R221, R221 ;  /* 0x000000dd00dd7308 */ /* 0x000fe20000000800 */
[----:B------:R-:W-:Y:S02]  /*ea60*/  FADD.FTZ R51, R51, R14 ;  /* 0x0000000e33337221 */ /* 0x000fe40000010000 */
[----:B------:R-:W-:Y:S01]  /*ea70*/  FADD.FTZ R130, R130, R3 ;  /* 0x0000000382827221 */ /* 0x000fe20000010000 */
[C---:B------:R-:W-:Y:S01]  /*ea80*/  HMMA.16816.F32.BF16 R104, R16.reuse, R22, R104 ;  /* 0x000000161068723c */ /* 0x040fe20000041868 */
[----:B------:R-:W3:Y:S03]  /*ea90*/  LDSM.16.MT88.4 R20, [R204+0x1100] ;  /* 0x00110000cc14783b */ /* 0x000ee60000004200 */
[----:B------:R-:W-:Y:S02]  /*eaa0*/  FADD.FTZ R120, R120, R51 ;  /* 0x0000003378787221 */ /* 0x000fe40000010000 */
[----:B------:R-:W-:Y:S01]  /*eab0*/  MUFU.EX2 R134, R134 ;  /* 0x0000008600867308 */ /* 0x000fe20000000800 */
[----:B------:R-:W-:Y:S01]  /*eac0*/  FADD.FTZ R133, R133, R130 ;  /* 0x0000008285857221 */ /* 0x000fe20000010000 */
[C---:B------:R-:W-:Y:S04]  /*ead0*/  HMMA.16816.F32.BF16 R52, R16.reuse, R28, R52 ;  /* 0x0000001c1034723c */ /* 0x040fe80000041834 */
[----:B------:R-:W-:Y:S02]  /*eae0*/  FADD.FTZ R123, R123, R120 ;  /* 0x000000787b7b7221 */ /* 0x000fe40000010000 */
[----:B------:R-:W-:Y:S02]  /*eaf0*/  FADD.FTZ R132, R132, R133 ;  /* 0x0000008584847221 */ /* 0x000fe40000010000 */
[C---:B------:R-:W-:Y:S01]  /*eb00*/  HMMA.16816.F32.BF16 R56, R16.reuse, R30, R56 ;  /* 0x0000001e1038723c */ /* 0x040fe20000041838 */
[----:B------:R-:W4:Y:S01]  /*eb10*/  LDSM.16.MT88.4 R28, [R201+0x1100] ;  /* 0x00110000c91c783b */ /* 0x000f220000004200 */
[----:B------:R-:W-:Y:S02]  /*eb20*/  MUFU.EX2 R225, R225 ;  /* 0x000000e100e17308 */ /* 0x000fe40000000800 */
[----:B------:R-:W-:Y:S02]  /*eb30*/  FADD.FTZ R128, R128, R123 ;  /* 0x0000007b80807221 */ /* 0x000fe40000010000 */
[----:B------:R-:W-:Y:S02]  /*eb40*/  FADD.FTZ R135, R135, R132 ;  /* 0x0000008487877221 */ /* 0x000fe40000010000 */
[C---:B-1----:R-:W-:Y:S04]  /*eb50*/  HMMA.16816.F32.BF16 R60, R16.reuse, R32, R60 ;  /* 0x00000020103c723c */ /* 0x042fe8000004183c */
[----:B------:R-:W1:Y:S04]  /*eb60*/  MUFU.EX2 R138, R138 ;  /* 0x0000008a008a7308 */ /* 0x000e680000000800 */
[----:B------:R-:W-:Y:S01]  /*eb70*/  HMMA.16816.F32.BF16 R64, R16, R34, R64 ;  /* 0x000000221040723c */ /* 0x000fe20000041840 */
[----:B------:R-:W1:Y:S05]  /*eb80*/  LDSM.16.MT88.4 R32, [R200+0x1100] ;  /* 0x00110000c820783b */ /* 0x000e6a0000004200 */
[----:B------:R-:W1:Y:S01]  /*eb90*/  MUFU.EX2 R145, R145 ;  /* 0x0000009100917308 */ /* 0x000e620000000800 */
[----:B------:R-:W-:Y:S01]  /*eba0*/  F2FP.BF16.PACK_AB R16, R136, R147 ;  /* 0x000000938810723e */ /* 0x000fe200000010ff */
[----:B------:R-:W-:Y:S01]  /*ebb0*/  FADD.FTZ R147, R147, R128 ;  /* 0x0000008093937221 */ /* 0x000fe20000010000 */
[----:B------:R-:W-:Y:S03]  /*ebc0*/  F2FP.BF16.PACK_AB R18, R153, R144 ;  /* 0x000000909912723e */ /* 0x000fe600000010ff */
[----:B------:R-:W-:Y:S01]  /*ebd0*/  F2FP.BF16.PACK_AB R17, R155, R152 ;  /* 0x000000989b11723e */ /* 0x000fe200000010ff */
[----:B------:R-:W-:Y:S01]  /*ebe0*/  FADD.FTZ R152, R152, R135 ;  /* 0x0000008798987221 */ /* 0x000fe20000010000 */
[----:B--2---:R-:W-:Y:S01]  /*ebf0*/  F2FP.BF16.PACK_AB R19, R165, R154 ;  /* 0x0000009aa513723e */ /* 0x004fe200000010ff */
[----:B------:R-:W-:Y:S01]  /*ec00*/  FADD.FTZ R147, R136, R147 ;  /* 0x0000009388937221 */ /* 0x000fe20000010000 */
[----:B------:R-:W2:Y:S01]  /*ec10*/  MUFU.EX2 R139, R139 ;  /* 0x0000008b008b7308 */ /* 0x000ea20000000800 */
[----:B------:R-:W-:Y:S02]  /*ec20*/  FADD.FTZ R155, R155, R152 ;  /* 0x000000989b9b7221 */ /* 0x000fe40000010000 */
[----:B------:R-:W-:Y:S02]  /*ec30*/  FADD.FTZ R144, R144, R147 ;  /* 0x0000009390907221 */ /* 0x000fe40000010000 */
[C---:B---3--:R-:W-:Y:S03]  /*ec40*/  HMMA.16816.F32.BF16 R4, R16.reuse, R20, R4 ;  /* 0x000000141004723c */ /* 0x048fe60000041804 */
[----:B------:R-:W-:Y:S02]  /*ec50*/  FADD.FTZ R154, R154, R155 ;  /* 0x0000009b9a9a7221 */ /* 0x000fe40000010000 */
[----:B------:R-:W3:Y:S01]  /*ec60*/  MUFU.EX2 R220, R220 ;  /* 0x000000dc00dc7308 */ /* 0x000ee20000000800 */
[----:B------:R-:W-:Y:S02]  /*ec70*/  FADD.FTZ R153, R153, R144 ;  /* 0x0000009099997221 */ /* 0x000fe40000010000 */
[C---:B------:R-:W-:Y:S01]  /*ec80*/  HMMA.16816.F32.BF16 R8, R16.reuse, R22, R8 ;  /* 0x000000161008723c */ /* 0x040fe20000041808 */
[----:B------:R-:W2:Y:S03]  /*ec90*/  LDSM.16.MT88.4 R20, [R204+0x4100] ;  /* 0x00410000cc14783b */ /* 0x000ea60000004200 */
[----:B------:R-:W-:Y:S03]  /*eca0*/  FADD.FTZ R165, R165, R154 ;  /* 0x0000009aa5a57221 */ /* 0x000fe60000010000 */
[----:B------:R-:W-:Y:S01]  /*ecb0*/  MUFU.EX2 R122, R122 ;  /* 0x0000007a007a7308 */ /* 0x000fe20000000800 */
[C---:B------:R-:W-:Y:S08]  /*ecc0*/  HMMA.16816.F32.BF16 R68, R16.reuse, R24, R68 ;  /* 0x000000181044723c */ /* 0x040ff00000041844 */
[C---:B------:R-:W-:Y:S01]  /*ecd0*/  HMMA.16816.F32.BF16 R72, R16.reuse, R26, R72 ;  /* 0x0000001a1048723c */ /* 0x040fe20000041848 */
[----:B------:R-:W3:Y:S01]  /*ece0*/  LDSM.16.MT88.4 R24, [R202+0x4100] ;  /* 0x00410000ca18783b */ /* 0x000ee20000004200 */
[----:B------:R-:W2:Y:S06]  /*ecf0*/  MUFU.EX2 R121, R121 ;  /* 0x0000007900797308 */ /* 0x000eac0000000800 */
[C---:B----4-:R-:W-:Y:S04]  /*ed00*/  HMMA.16816.F32.BF16 R76, R16.reuse, R28, R76 ;  /* 0x0000001c104c723c */ /* 0x050fe8000004184c */
[----:B------:R-:W-:Y:S04]  /*ed10*/  MUFU.EX2 R118, R118 ;  /* 0x0000007600767308 */ /* 0x000fe80000000800 */
[C---:B------:R-:W-:Y:S01]  /*ed20*/  HMMA.16816.F32.BF16 R80, R16.reuse, R30, R80 ;  /* 0x0000001e1050723c */ /* 0x040fe20000041850 */
[----:B------:R-:W4:Y:S05]  /*ed30*/  LDSM.16.MT88.4 R28, [R201+0x4100] ;  /* 0x00410000c91c783b */ /* 0x000f2a0000004200 */
[----:B------:R-:W3:Y:S02]  /*ed40*/  MUFU.EX2 R131, R131 ;  /* 0x0000008300837308 */ /* 0x000ee40000000800 */
[C---:B-1----:R-:W-:Y:S08]  /*ed50*/  HMMA.16816.F32.BF16 R84, R16.reuse, R32, R84 ;  /* 0x000000201054723c */ /* 0x042ff00000041854 */
[C---:B------:R-:W-:Y:S01]  /*ed60*/  HMMA.16816.F32.BF16 R88, R16.reuse, R34, R88 ;  /* 0x000000221058723c */ /* 0x040fe20000041858 */
[----:B------:R-:W1:Y:S01]  /*ed70*/  LDSM.16.MT88.4 R32, [R204+0x1900] ;  /* 0x00190000cc20783b */ /* 0x000e620000004200 */
[----:B------:R-:W-:Y:S06]  /*ed80*/  MUFU.EX2 R116, R116 ;  /* 0x0000007400747308 */ /* 0x000fec0000000800 */
[C---:B--2---:R-:W-:Y:S04]  /*ed90*/  HMMA.16816.F32.BF16 R92, R16.reuse, R20, R92 ;  /* 0x00000014105c723c */ /* 0x044fe8000004185c */
[----:B------:R-:W2:Y:S04]  /*eda0*/  MUFU.EX2 R119, R119 ;  /* 0x0000007700777308 */ /* 0x000ea80000000800 */
[C---:B------:R-:W-:Y:S01]  /*edb0*/  HMMA.16816.F32.BF16 R96, R16.reuse, R22, R96 ;  /* 0x000000161060723c */ /* 0x040fe20000041860 */
[----:B------:R-:W1:Y:S05]  /*edc0*/  LDSM.16.MT88.4 R20, [R202+0x1900] ;  /* 0x00190000ca14783b */ /* 0x000e6a0000004200 */
[----:B------:R-:W-:Y:S02]  /*edd0*/  MUFU.EX2 R117, R117 ;  /* 0x0000007500757308 */ /* 0x000fe40000000800 */
[C---:B---3--:R-:W-:Y:S08]  /*ede0*/  HMMA.16816.F32.BF16 R100, R16.reuse, R24, R100 ;  /* 0x000000181064723c */ /* 0x048ff00000041864 */
[C---:B------:R-:W-:Y:S01]  /*edf0*/  HMMA.16816.F32.BF16 R104, R16.reuse, R26, R104 ;  /* 0x0000001a1068723c */ /* 0x040fe20000041868 */
[----:B------:R-:W3:Y:S01]  /*ee00*/  LDSM.16.MT88.4 R24, [R201+0x1900] ;  /* 0x00190000c918783b */ /* 0x000ee20000004200 */
[----:B------:R-:W1:Y:S06]  /*ee10*/  MUFU.EX2 R50, R50 ;  /* 0x0000003200327308 */ /* 0x000e6c0000000800 */
[C---:B----4-:R-:W-:Y:S08]  /*ee20*/  HMMA.16816.F32.BF16 R52, R16.reuse, R28, R52 ;  /* 0x0000001c1034723c */ /* 0x050ff00000041834 */
[C---:B------:R-:W-:Y:S01]  /*ee30*/  HMMA.16816.F32.BF16 R56, R16.reuse, R30, R56 ;  /* 0x0000001e1038723c */ /* 0x040fe20000041838 */
[----:B------:R-:W4:Y:S07]  /*ee40*/  LDSM.16.MT88.4 R28, [R200+0x1900] ;  /* 0x00190000c81c783b */ /* 0x000f2e0000004200 */
[C---:B------:R-:W-:Y:S08]  /*ee50*/  HMMA.16816.F32.BF16 R60, R16.reuse, R36, R60 ;  /* 0x00000024103c723c */ /* 0x040ff0000004183c */
[----:B------:R-:W-:Y:S01]  /*ee60*/  HMMA.16816.F32.BF16 R64, R16, R38, R64 ;  /* 0x000000261040723c */ /* 0x000fe20000041840 */
[----:B------:R-:W-:Y:S06]  /*ee70*/  LDSM.16.MT88.4 R36, [R201+0x4900] ;  /* 0x00490000c924783b */ /* 0x000fec0000004200 */
[----:B-----5:R-:W-:Y:S01]  /*ee80*/  F2FP.BF16.PACK_AB R16, R167, R164 ;  /* 0x000000a4a710723e */ /* 0x020fe200000010ff */
        /* <DEDUP_REMOVED lines=8> */
[C---:B-1----:R-:W-:Y:S03]  /*ef10*/  HMMA.16816.F32.BF16 R4, R16.reuse, R32, R4 ;  /* 0x000000201004723c */ /* 0x042fe60000041804 */
[----:B------:R-:W-:Y:S02]  /*ef20*/  FADD.FTZ R182, R182, R223 ;  /* 0x000000dfb6b67221 */ /* 0x000fe40000010000 */
[----:B------:R-:W-:Y:S02]  /*ef30*/  FADD.FTZ R183, R183, R166 ;  /* 0x000000a6b7b77221 */ /* 0x000fe40000010000 */
[----:B------:R-:W-:Y:S01]  /*ef40*/  FADD.FTZ R181, R181, R182 ;  /* 0x000000b6b5b57221 */ /* 0x000fe20000010000 */
[C---:B------:R-:W-:Y:S01]  /*ef50*/  HMMA.16816.F32.BF16 R8, R16.reuse, R34, R8 ;  /* 0x000000221008723c */ /* 0x040fe20000041808 */
[----:B------:R-:W1:Y:S03]  /*ef60*/  LDSM.16.MT88.4 R32, [R204+0x4900] ;  /* 0x00490000cc20783b */ /* 0x000e660000004200 */
[----:B------:R-:W-:Y:S04]  /*ef70*/  FADD.FTZ R2, R138, R181 ;  /* 0x000000b58a027221 */ /* 0x000fe80000010000 */
[C---:B------:R-:W-:Y:S04]  /*ef80*/  HMMA.16816.F32.BF16 R68, R16.reuse, R20, R68 ;  /* 0x000000141044723c */ /* 0x040fe80000041844 */
[----:B------:R-:W-:Y:S04]  /*ef90*/  FADD.FTZ R2, R145, R2 ;  /* 0x0000000291027221 */ /* 0x000fe80000010000 */
[C---:B------:R-:W-:Y:S01]  /*efa0*/  HMMA.16816.F32.BF16 R72, R16.reuse, R22, R72 ;  /* 0x000000161048723c */ /* 0x040fe20000041848 */
[----:B------:R-:W5:Y:S03]  /*efb0*/  LDSM.16.MT88.4 R20, [R202+0x4900] ;  /* 0x00490000ca14783b */ /* 0x000f660000004200 */
[----:B------:R-:W-:Y:S01]  /*efc0*/  FADD.FTZ R3, R139, R2 ;  /* 0x000000028b037221 */ /* 0x000fe20000010000 */
[----:B------:R-:W-:Y:S03]  /*efd0*/  IADD3 R2, R184, -0x1, RZ ;  /* 0xffffffffb8027810 */ /* 0x000fe60007ffe0ff */
[C---:B---3--:R-:W-:Y:S04]  /*efe0*/  HMMA.16816.F32.BF16 R76, R16.reuse, R24, R76 ;  /* 0x00000018104c723c */ /* 0x048fe8000004184c */
[----:B------:R-:W-:Y:S02]  /*eff0*/  FADD.FTZ R3, R220, R3 ;  /* 0x00000003dc037221 */ /* 0x000fe40000010000 */
[----:B------:R-:W-:Y:S02]  /*f000*/  IMAD.MOV.U32 R184, RZ, RZ, R2 ;  /* 0x000000ffffb87224 */ /* 0x000fe400078e0002 */
[C---:B------:R-:W-:Y:S01]  /*f010*/  HMMA.16816.F32.BF16 R80, R16.reuse, R26, R80 ;  /* 0x0000001a1050723c */ /* 0x040fe20000041850 */
[----:B------:R-:W3:Y:S03]  /*f020*/  LDSM.16.MT88.4 R24, [R204+0x2100] ;  /* 0x00210000cc18783b */ /* 0x000ee60000004200 */
[----:B------:R-:W-:Y:S04]  /*f030*/  IMAD.MOV.U32 R2, RZ, RZ, R12 ;  /* 0x000000ffff027224 */ /* 0x000fe800078e000c */
[C---:B----4-:R-:W-:Y:S08]  /*f040*/  HMMA.16816.F32.BF16 R84, R16.reuse, R28, R84 ;  /* 0x0000001c1054723c */ /* 0x050ff00000041854 */
[C---:B------:R-:W-:Y:S01]  /*f050*/  HMMA.16816.F32.BF16 R88, R16.reuse, R30, R88 ;  /* 0x0000001e1058723c */ /* 0x040fe20000041858 */
[----:B------:R-:W4:Y:S07]  /*f060*/  LDSM.16.MT88.4 R28, [R202+0x2100] ;  /* 0x00210000ca1c783b */ /* 0x000f2e0000004200 */
[C---:B-1----:R-:W-:Y:S08]  /*f070*/  HMMA.16816.F32.BF16 R92, R16.reuse, R32, R92 ;  /* 0x00000020105c723c */ /* 0x042ff0000004185c */
[C---:B------:R-:W-:Y:S01]  /*f080*/  HMMA.16816.F32.BF16 R96, R16.reuse, R34, R96 ;  /* 0x000000221060723c */ /* 0x040fe20000041860 */
[----:B------:R-:W-:Y:S07]  /*f090*/  LDSM.16.MT88.4 R32, [R200+0x2100] ;  /* 0x00210000c820783b */ /* 0x000fee0000004200 */
[C---:B-----5:R-:W-:Y:S08]  /*f0a0*/  HMMA.16816.F32.BF16 R100, R16.reuse, R20, R100 ;  /* 0x000000141064723c */ /* 0x060ff00000041864 */
[C---:B------:R-:W-:Y:S01]  /*f0b0*/  HMMA.16816.F32.BF16 R104, R16.reuse, R22, R104 ;  /* 0x000000161068723c */ /* 0x040fe20000041868 */
[----:B------:R-:W1:Y:S07]  /*f0c0*/  LDSM.16.MT88.4 R20, [R201+0x2100] ;  /* 0x00210000c914783b */ /* 0x000e6e0000004200 */
        /* <DEDUP_REMOVED lines=13> */
[C---:B---3--:R-:W-:Y:S03]  /*f1a0*/  HMMA.16816.F32.BF16 R4, R16.reuse, R24, R4 ;  /* 0x000000181004723c */ /* 0x048fe60000041804 */
[----:B------:R-:W-:Y:S05]  /*f1b0*/  FADD.FTZ R225, R225, R134 ;  /* 0x00000086e1e17221 */ /* 0x000fea0000010000 */
        /* <DEDUP_REMOVED lines=8> */
[C---:B------:R-:W-:Y:S08]  /*f240*/  HMMA.16816.F32.BF16 R84, R16.reuse, R32, R84 ;  /* 0x000000201054723c */ /* 0x040ff00000041854 */
[C---:B------:R-:W-:Y:S01]  /*f250*/  HMMA.16816.F32.BF16 R88, R16.reuse, R34, R88 ;  /* 0x000000221058723c */ /* 0x040fe20000041858 */
[----:B------:R-:W5:Y:S07]  /*f260*/  LDSM.16.MT88.4 R32, [R202+0x2900] ;  /* 0x00290000ca20783b */ /* 0x000f6e0000004200 */
[C---:B---3--:R-:W-:Y:S08]  /*f270*/  HMMA.16816.F32.BF16 R92, R16.reuse, R24, R92 ;  /* 0x00000018105c723c */ /* 0x048ff0000004185c */
[C---:B------:R-:W-:Y:S01]  /*f280*/  HMMA.16816.F32.BF16 R96, R16.reuse, R26, R96 ;  /* 0x0000001a1060723c */ /* 0x040fe20000041860 */
[----:B------:R-:W3:Y:S07]  /*f290*/  LDSM.16.MT88.4 R24, [R200+0x2900] ;  /* 0x00290000c818783b */ /* 0x000eee0000004200 */
[C---:B----4-:R-:W-:Y:S08]  /*f2a0*/  HMMA.16816.F32.BF16 R100, R16.reuse, R28, R100 ;  /* 0x0000001c1064723c */ /* 0x050ff00000041864 */
[C---:B------:R-:W-:Y:S08]  /*f2b0*/  HMMA.16816.F32.BF16 R104, R16.reuse, R30, R104 ;  /* 0x0000001e1068723c */ /* 0x040ff00000041868 */
[C---:B------:R-:W-:Y:S08]  /*f2c0*/  HMMA.16816.F32.BF16 R52, R16.reuse, R36, R52 ;  /* 0x000000241034723c */ /* 0x040ff00000041834 */
[C---:B------:R-:W-:Y:S08]  /*f2d0*/  HMMA.16816.F32.BF16 R56, R16.reuse, R38, R56 ;  /* 0x000000261038723c */ /* 0x040ff00000041838 */
[C---:B-1----:R-:W-:Y:S08]  /*f2e0*/  HMMA.16816.F32.BF16 R60, R16.reuse, R20, R60 ;  /* 0x00000014103c723c */ /* 0x042ff0000004183c */
[----:B------:R-:W-:Y:S01]  /*f2f0*/  HMMA.16816.F32.BF16 R64, R16, R22, R64 ;  /* 0x000000161040723c */ /* 0x000fe20000041840 */
[----:B------:R-:W1:Y:S06]  /*f300*/  LDSM.16.MT88.4 R20, [R204+0x5900] ;  /* 0x00590000cc14783b */ /* 0x000e6c0000004200 */
[----:B------:R-:W-:Y:S01]  /*f310*/  F2FP.BF16.PACK_AB R16, R121, R122 ;  /* 0x0000007a7910723e */ /* 0x000fe200000010ff */
[----:B------:R-:W-:Y:S01]  /*f320*/  FADD.FTZ R122, R122, R225 ;  /* 0x000000e17a7a7221 */ /* 0x000fe20000010000 */
[----:B------:R-:W-:Y:S03]  /*f330*/  F2FP.BF16.PACK_AB R18, R131, R118 ;  /* 0x000000768312723e */ /* 0x000fe600000010ff */
[----:B--2---:R-:W-:Y:S01]  /*f340*/  F2FP.BF16.PACK_AB R17, R119, R116 ;  /* 0x000000747711723e */ /* 0x004fe200000010ff */
[----:B------:R-:W-:Y:S01]  /*f350*/  FADD.FTZ R116, R116, R3 ;  /* 0x0000000374747221 */ /* 0x000fe20000010000 */
[----:B------:R-:W-:Y:S01]  /*f360*/  F2FP.BF16.PACK_AB R19, R50, R117 ;  /* 0x000000753213723e */ /* 0x000fe200000010ff */
[----:B------:R-:W-:Y:S02]  /*f370*/  FADD.FTZ R121, R121, R122 ;  /* 0x0000007a79797221 */ /* 0x000fe40000010000 */
[----:B------:R-:W-:Y:S02]  /*f380*/  FADD.FTZ R116, R119, R116 ;  /* 0x0000007477747221 */ /* 0x000fe40000010000 */
[----:B------:R-:W-:Y:S02]  /*f390*/  FADD.FTZ R118, R118, R121 ;  /* 0x0000007976767221 */ /* 0x000fe40000010000 */
[C---:B------:R-:W-:Y:S01]  /*f3a0*/  HMMA.16816.F32.BF16 R112, R16.reuse, R108, R4 ;  /* 0x0000006c1070723c */ /* 0x040fe20000041804 */
[----:B------:R-:W2:Y:S02]  /*f3b0*/  LDSM.16.MT88.4 R4, [R202+0x5900] ;  /* 0x00590000ca04783b */ /* 0x000ea40000004200 */
[----:B------:R-:W-:Y:S02]  /*f3c0*/  FADD.FTZ R117, R117, R116 ;  /* 0x0000007475757221 */ /* 0x000fe40000010000 */
[----:B------:R-:W-:Y:S02]  /*f3d0*/  FADD.FTZ R216, R131, R118 ;  /* 0x0000007683d87221 */ /* 0x000fe40000010000 */
[----:B------:R-:W-:Y:S01]  /*f3e0*/  FADD.FTZ R217, R50, R117 ;  /* 0x0000007532d97221 */ /* 0x000fe20000010000 */
[C---:B------:R-:W-:Y:S01]  /*f3f0*/  HMMA.16816.F32.BF16 R108, R16.reuse, R110, R8 ;  /* 0x0000006e106c723c */ /* 0x040fe20000041808 */
[----:B------:R-:W4:Y:S03]  /*f400*/  LDSM.16.MT88.4 R8, [R201+0x5900] ;  /* 0x00590000c908783b */ /* 0x000f260000004200 */
[----:B------:R-:W-:Y:S04]  /*f410*/  IMAD.MOV.U32 R3, RZ, RZ, R0 ;  /* 0x000000ffff037224 */ /* 0x000fe800078e0000 */
[C---:B-----5:R-:W-:Y:S08]  /*f420*/  HMMA.16816.F32.BF16 R68, R16.reuse, R32, R68 ;  /* 0x000000201044723c */ /* 0x060ff00000041844 */
[C---:B------:R-:W-:Y:S08]  /*f430*/  HMMA.16816.F32.BF16 R72, R16.reuse, R34, R72 ;  /* 0x000000221048723c */ /* 0x040ff00000041848 */
[C---:B------:R-:W-:Y:S08]  /*f440*/  HMMA.16816.F32.BF16 R76, R16.reuse, R40, R76 ;  /* 0x00000028104c723c */ /* 0x040ff0000004184c */
[C---:B------:R-:W-:Y:S08]  /*f450*/  HMMA.16816.F32.BF16 R80, R16.reuse, R42, R80 ;  /* 0x0000002a1050723c */ /* 0x040ff00000041850 */
[C---:B---3--:R-:W-:Y:S08]  /*f460*/  HMMA.16816.F32.BF16 R84, R16.reuse, R24, R84 ;  /* 0x000000181054723c */ /* 0x048ff00000041854 */
[C---:B------:R-:W-:Y:S08]  /*f470*/  HMMA.16816.F32.BF16 R88, R16.reuse, R26, R88 ;  /* 0x0000001a1058723c */ /* 0x040ff00000041858 */
[C---:B-1----:R-:W-:Y:S08]  /*f480*/  HMMA.16816.F32.BF16 R92, R16.reuse, R20, R92 ;  /* 0x00000014105c723c */ /* 0x042ff0000004185c */
[C---:B------:R-:W-:Y:S01]  /*f490*/  HMMA.16816.F32.BF16 R96, R16.reuse, R22, R96 ;  /* 0x000000161060723c */ /* 0x040fe20000041860 */
[----:B------:R-:W1:Y:S07]  /*f4a0*/  LDSM.16.MT88.4 R20, [R200+0x5900] ;  /* 0x00590000c814783b */ /* 0x000e6e0000004200 */
[C---:B--2---:R-:W-:Y:S08]  /*f4b0*/  HMMA.16816.F32.BF16 R100, R16.reuse, R4, R100 ;  /* 0x000000041064723c */ /* 0x044ff00000041864 */
[C---:B------:R-:W-:Y:S08]  /*f4c0*/  HMMA.16816.F32.BF16 R104, R16.reuse, R6, R104 ;  /* 0x000000061068723c */ /* 0x040ff00000041868 */
[C---:B----4-:R-:W-:Y:S08]  /*f4d0*/  HMMA.16816.F32.BF16 R52, R16.reuse, R8, R52 ;  /* 0x000000081034723c */ /* 0x050ff00000041834 */
[C---:B------:R-:W-:Y:S08]  /*f4e0*/  HMMA.16816.F32.BF16 R56, R16.reuse, R10, R56 ;  /* 0x0000000a1038723c */ /* 0x040ff00000041838 */
[C---:B-1----:R-:W-:Y:S08]  /*f4f0*/  HMMA.16816.F32.BF16 R60, R16.reuse, R20, R60 ;  /* 0x00000014103c723c */ /* 0x042ff0000004183c */
[----:B------:R-:W-:Y:S01]  /*f500*/  HMMA.16816.F32.BF16 R64, R16, R22, R64 ;  /* 0x000000161040723c */ /* 0x000fe20000041840 */
[----:B------:R-:W-:-:S07]  /*f510*/  @P0 BRA `(.L_x_196) ;  /* 0xffffc3f000000947 */ /* 0x000fce000383ffff */
.L_x_187:
[----:B------:R-:W1:Y:S01]  /*f520*/  SHFL.BFLY PT, R3, R216, 0x2, 0x1f ;  /* 0x0c401f00d8037f89 */ /* 0x000e6200000e0000 */
[----:B------:R-:W-:Y:S01]  /*f530*/  CS2R R4, SRZ ;  /* 0x0000000000047805 */ /* 0x000fe2000001ff00 */
[----:B------:R-:W-:-:S02]  /*f540*/  MOV R8, 0xff800000 ;  /* 0xff80000000087802 */ /* 0x000fc40000000f00 */
        /* <DEDUP_REMOVED lines=26> */
[----:B------:R-:W-:Y:S02]  /*f6f0*/  FMUL.FTZ R73, R5, R73 ;  /* 0x0000004905497220 */ /* 0x000fe40000410000 */
        /* <DEDUP_REMOVED lines=25> */
[----:B------:R-:W-:Y:S02]  /*f890*/  FMUL.FTZ R5, R5, R65 ;  /* 0x0000004105057220 */ /* 0x000fe40000410000 */
        /* <DEDUP_REMOVED lines=34> */
.L_x_159:
[----:B------:R-:W-:Y:S05]  /*fac0*/  @P1 BRA `(.L_x_197) ;  /* 0x000010f000001947 */ /* 0x000fea0003800000 */
[----:B------:R-:W1:Y:S01]  /*fad0*/  S2R R0, SR_CTAID.Y ;  /* 0x0000000000007919 */ /* 0x000e620000002600 */
[----:B------:R-:W-:Y:S01]  /*fae0*/  F2FP.BF16.PACK_AB R112, R113, R112 ;  /* 0x000000707170723e */ /* 0x000fe200000010ff */
[----:B------:R-:W-:Y:S01]  /*faf0*/  BSSY B0, `(.L_x_198) ;  /* 0x00000dc000007945 */ /* 0x000fe20003800000 */
[----:B------:R-:W-:Y:S01]  /*fb00*/  F2FP.BF16.PACK_AB R114, R115, R114 ;  /* 0x000000727372723e */ /* 0x000fe200000010ff */
[----:B------:R-:W2:Y:S01]  /*fb10*/  S2R R2, SR_TID.X ;  /* 0x0000000000027919 */ /* 0x000ea20000002100 */
[----:B------:R-:W-:Y:S02]  /*fb20*/  F2FP.BF16.PACK_AB R108, R109, R108 ;  /* 0x0000006c6d6c723e */ /* 0x000fe400000010ff */
[----:B------:R-:W-:Y:S01]  /*fb30*/  F2FP.BF16.PACK_AB R110, R111, R110 ;  /* 0x0000006e6f6e723e */ /* 0x000fe200000010ff */
[----:B------:R-:W3:Y:S01]  /*fb40*/  S2R R22, SR_CTAID.Z ;  /* 0x0000000000167919 */ /* 0x000ee20000002700 */
[----:B------:R-:W-:-:S02]  /*fb50*/  F2FP.BF16.PACK_AB R68, R69, R68 ;  /* 0x000000444544723e */ /* 0x000fc400000010ff */
[----:B------:R-:W-:Y:S01]  /*fb60*/  F2FP.BF16.PACK_AB R70, R71, R70 ;  /* 0x000000464746723e */ /* 0x000fe200000010ff */
[----:B------:R-:W-:Y:S01]  /*fb70*/  BAR.SYNC.DEFER_BLOCKING 0x1, 0x100 ;  /* 0x0044000000007b1d */ /* 0x000fe20000010000 */
[----:B------:R-:W-:Y:S02]  /*fb80*/  F2FP.BF16.PACK_AB R72, R73, R72 ;  /* 0x000000484948723e */ /* 0x000fe400000010ff */
[----:B------:R-:W-:Y:S02]  /*fb90*/  F2FP.BF16.PACK_AB R74, R75, R74 ;  /* 0x0000004a4b4a723e */ /* 0x000fe400000010ff */
[----:B------:R-:W-:Y:S02]  /*fba0*/  F2FP.BF16.PACK_AB R76, R77, R76 ;  /* 0x0000004c4d4c723e */ /* 0x000fe400000010ff */
[----:B------:R-:W-:Y:S02]  /*fbb0*/  F2FP.BF16.PACK_AB R78, R79, R78 ;  /* 0x0000004e4f4e723e */ /* 0x000fe400000010ff */
[----:B------:R-:W-:-:S02]  /*fbc0*/  F2FP.BF16.PACK_AB R80, R81, R80 ;  /* 0x000000505150723e */ /* 0x000fc400000010ff */
[----:B------:R-:W-:Y:S01]  /*fbd0*/  F2FP.BF16.PACK_AB R82, R83, R82 ;  /* 0x000000525352723e */ /* 0x000fe200000010ff */
[C---:B-1----:R-:W-:Y:S01]  /*fbe0*/  IMAD.WIDE.U32 R24, R0.reuse, c[0x0][0x490], RZ ;  /* 0x0001240000187a25 */ /* 0x042fe200078e00ff */
[----:B------:R-:W-:Y:S02]  /*fbf0*/  SHF.R.S32.HI R3, RZ, 0x1f, R0 ;  /* 0x0000001fff037819 */ /* 0x000fe40000011400 */
[----:B------:R-:W-:Y:S01]  /*fc00*/  F2FP.BF16.PACK_AB R84, R85, R84 ;  /* 0x000000545554723e */ /* 0x000fe200000010ff */
[C---:B------:R-:W-:Y:S01]  /*fc10*/  IMAD.WIDE.U32 R14, R0.reuse, c[0x0][0x3e8], RZ ;  /* 0x0000fa00000e7a25 */ /* 0x040fe200078e00ff */
[----:B--2---:R-:W-:Y:S02]  /*fc20*/  SHF.R.S32.HI R9, RZ, 0x1f, R2 ;  /* 0x0000001fff097819 */ /* 0x004fe40000011402 */
[----:B------:R-:W-:Y:S01]  /*fc30*/  F2FP.BF16.PACK_AB R86, R87, R86 ;  /* 0x000000565756723e */ /* 0x000fe200000010ff */
[----:B------:R-:W-:Y:S01]  /*fc40*/  IMAD R13, R3, c[0x0][0x490], RZ ;  /* 0x00012400030d7a24 */ /* 0x000fe200078e02ff */
[-C--:B------:R-:W-:Y:S01]  /*fc50*/  LEA.HI R11, R9, R2.reuse, RZ, 0x2 ;  /* 0x00000002090b7211 */ /* 0x080fe200078f10ff */
[----:B------:R-:W-:Y:S01]  /*fc60*/  IMAD R3, R3, c[0x0][0x3e8], RZ ;  /* 0x0000fa0003037a24 */ /* 0x000fe200078e02ff */
[CC--:B------:R-:W-:Y:S01]  /*fc70*/  LEA.HI R10, R9.reuse, R2.reuse, RZ, 0x3 ;  /* 0x00000002090a7211 */ /* 0x0c0fe200078f18ff */
[C---:B------:R-:W-:Y:S01]  /*fc80*/  IMAD R13, R0.reuse, c[0x0][0x494], R13 ;  /* 0x00012500000d7a24 */ /* 0x040fe200078e020d */
[----:B------:R-:W-:Y:S01]  /*fc90*/  SHF.R.S32.HI R20, RZ, 0x2, R11 ;  /* 0x00000002ff147819 */ /* 0x000fe2000001140b */
[----:B------:R-:W-:Y:S01]  /*fca0*/  IMAD R28, R0, c[0x0][0x3ec], R3 ;  /* 0x0000fb00001c7a24 */ /* 0x000fe200078e0203 */
[-C--:B------:R-:W-:Y:S01]  /*fcb0*/  LEA.HI R3, R9, R2.reuse, RZ, 0x5 ;  /* 0x0000000209037211 */ /* 0x080fe200078f28ff */
[----:B------:R-:W-:Y:S01]  /*fcc0*/  IMAD.IADD R25, R25, 0x1, R13 ;  /* 0x0000000119197824 */ /* 0x000fe200078e020d */
[----:B------:R-:W-:Y:S01]  /*fcd0*/  LEA.HI R0, R9, R2, RZ, 0x6 ;  /* 0x0000000209007211 */ /* 0x000fe200078f30ff */
[----:B------:R-:W-:Y:S01]  /*fce0*/  IMAD.IADD R29, R15, 0x1, R28 ;  /* 0x000000010f1d7824 */ /* 0x000fe200078e021c */
[----:B------:R-:W-:Y:S01]  /*fcf0*/  LOP3.LUT R9, R3, 0xffffffe0, RZ, 0xc0, !PT ;  /* 0xffffffe003097812 */ /* 0x000fe200078ec0ff */
[----:B------:R-:W-:Y:S01]  /*fd00*/  IMAD.MOV.U32 R28, RZ, RZ, R14 ;  /* 0x000000ffff1c7224 */ /* 0x000fe200078e000e */
[----:B------:R-:W-:Y:S01]  /*fd10*/  SHF.R.S32.HI R17, RZ, 0x1f, R11 ;  /* 0x0000001fff117819 */ /* 0x000fe2000001140b */
[----:B------:R-:W-:Y:S01]  /*fd20*/  IMAD.MOV.U32 R14, RZ, RZ, c[0x0][0x4e8] ;  /* 0x00013a00ff0e7624 */ /* 0x000fe200078e00ff */
[----:B------:R-:W-:Y:S01]  /*fd30*/  LOP3.LUT R11, R11, 0xfffffffc, RZ, 0xc0, !PT ;  /* 0xfffffffc0b0b7812 */ /* 0x000fe200078ec0ff */
[----:B------:R-:W-:Y:S01]  /*fd40*/  IMAD.IADD R12, R2, 0x1, -R9 ;  /* 0x00000001020c7824 */ /* 0x000fe200078e0a09 */
[----:B------:R-:W-:Y:S01]  /*fd50*/  LEA.HI R4, R17, R20, RZ, 0x3 ;  /* 0x0000001411047211 */ /* 0x000fe200078f18ff */
[----:B------:R-:W-:Y:S01]  /*fd60*/  IMAD.SHL.U32 R0, R0, 0x8, RZ ;  /* 0x0000000800007824 */ /* 0x000fe200078e00ff */
[----:B------:R-:W-:Y:S01]  /*fd70*/  LOP3.LUT R19, R10, 0xfffffff8, RZ, 0xc0, !PT ;  /* 0xfffffff80a137812 */ /* 0x000fe200078ec0ff */
[----:B------:R-:W-:Y:S01]  /*fd80*/  IMAD.IADD R11, R2, 0x1, -R11 ;  /* 0x00000001020b7824 */ /* 0x000fe200078e0a0b */
[----:B------:R-:W-:Y:S01]  /*fd90*/  SHF.R.S32.HI R13, RZ, 0x1f, R12 ;  /* 0x0000001fff0d7819 */ /* 0x000fe2000001140c */
[----:B---3--:R-:W-:Y:S01]  /*fda0*/  IMAD.WIDE.U32 R24, R22, c[0x0][0x498], R24 ;  /* 0x0001260016187a25 */ /* 0x008fe200078e0018 */
[----:B------:R-:W-:-:S02]  /*fdb0*/  LOP3.LUT R9, R4, 0xfffffff8, RZ, 0xc0, !PT ;  /* 0xfffffff804097812 */ /* 0x000fc400078ec0ff */
[----:B------:R-:W-:Y:S01]  /*fdc0*/  SHF.R.S32.HI R15, RZ, 0x1f, R22 ;  /* 0x0000001fff0f7819 */ /* 0x000fe20000011416 */
[----:B------:R-:W-:Y:S01]  /*fdd0*/  IMAD.IADD R19, R2, 0x1, -R19 ;  /* 0x0000000102137824 */ /* 0x000fe200078e0a13 */
[----:B------:R-:W-:Y:S01]  /*fde0*/  LOP3.LUT P4, RZ, R12, 0x3, RZ, 0xc0, !PT ;  /* 0x000000030cff7812 */ /* 0x000fe2000788c0ff */
[----:B------:R-:W-:Y:S01]  /*fdf0*/  IMAD.IADD R20, R20, 0x1, -R9 ;  /* 0x0000000114147824 */ /* 0x000fe200078e0a09 */
[--C-:B------:R-:W-:Y:S01]  /*fe00*/  SHF.R.S32.HI R26, RZ, 0x5, R3.reuse ;  /* 0x00000005ff1a7819 */ /* 0x100fe20000011403 */
[----:B------:R-:W-:Y:S01]  /*fe10*/  IMAD R9, R15, c[0x0][0x498], RZ ;  /* 0x000126000f097a24 */ /* 0x000fe200078e02ff */
[----:B------:R-:W-:Y:S01]  /*fe20*/  LEA.HI R12, R13, R12, RZ, 0x2 ;  /* 0x0000000c0d0c7211 */ /* 0x000fe200078f10ff */
[----:B------:R-:W-:Y:S01]  /*fe30*/  IMAD R15, R15, c[0x0][0x3f0], RZ ;  /* 0x0000fc000f0f7a24 */ /* 0x000fe200078e02ff */
[----:B------:R-:W-:Y:S01]  /*fe40*/  SHF.R.S32.HI R3, RZ, 0x1f, R3 ;  /* 0x0000001fff037819 */ /* 0x000fe20000011403 */
[----:B------:R-:W1:Y:S01]  /*fe50*/  S2R R13, SR_CTAID.X ;  /* 0x00000000000d7919 */ /* 0x000e620000002500 */
[----:B------:R-:W-:Y:S01]  /*fe60*/  SHF.R.S32.HI R10, RZ, 0x3, R10 ;  /* 0x00000003ff0a7819 */ /* 0x000fe2000001140a */
[----:B------:R-:W-:Y:S01]  /*fe70*/  IMAD R16, R22, c[0x0][0x49c], R9 ;  /* 0x0001270016107a24 */ /* 0x000fe200078e0209 */
[----:B------:R-:W-:Y:S01]  /*fe80*/  LEA.HI R3, R3, R26, RZ, 0x3 ;  /* 0x0000001a03037211 */ /* 0x000fe200078f18ff */
[----:B------:R-:W-:Y:S01]  /*fe90*/  IMAD.SHL.U32 R9, R19, 0x8, RZ ;  /* 0x0000000813097824 */ /* 0x000fe200078e00ff */
[----:B------:R-:W-:Y:S01]  /*fea0*/  LEA.HI R4, R11, R11, RZ, 0x1 ;  /* 0x0000000b0b047211 */ /* 0x000fe200078f08ff */
[----:B------:R-:W-:Y:S01]  /*feb0*/  IMAD.SHL.U32 R2, R10, 0x40, RZ ;  /* 0x000000400a027824 */ /* 0x000fe200078e00ff */
[----:B------:R-:W-:Y:S01]  /*fec0*/  LOP3.LUT R3, R3, 0xffffff8, RZ, 0xc0, !PT ;  /* 0x0ffffff803037812 */ /* 0x000fe200078ec0ff */
[----:B------:R-:W-:Y:S01]  /*fed0*/  IMAD R17, R26, 0x200, R11 ;  /* 0x000002001a117824 */ /* 0x000fe200078e020b */
[----:B------:R-:W-:Y:S01]  /*fee0*/  LOP3.LUT R4, R4, 0x1ffffffe, RZ, 0xc0, !PT ;  /* 0x1ffffffe04047812 */ /* 0x000fe200078ec0ff */
[----:B------:R-:W-:Y:S01]  /*fef0*/  IMAD R15, R22, c[0x0][0x3f4], R15 ;  /* 0x0000fd00160f7a24 */ /* 0x000fe200078e020f */
[----:B------:R-:W-:Y:S01]  /*ff00*/  LOP3.LUT R2, R2, 0x1c0, RZ, 0xc0, !PT ;  /* 0x000001c002027812 */ /* 0x000fe200078ec0ff */
[----:B------:R-:W-:Y:S01]  /*ff10*/  IMAD.IADD R18, R26, 0x1, -R3 ;  /* 0x000000011a127824 */ /* 0x000fe200078e0a03 */
[----:B------:R-:W-:Y:S01]  /*ff20*/  ISETP.NE.AND P0, PT, R14, 0x1, PT ;  /* 0x000000010e00780c */ /* 0x000fe20003f05270 */
[----:B------:R-:W-:Y:S01]  /*ff30*/  IMAD.IADD R11, R11, 0x1, -R4 ;  /* 0x000000010b0b7824 */ /* 0x000fe200078e0a04 */
[----:B------:R-:W-:Y:S01]  /*ff40*/  LOP3.LUT R4, R2, 0x38, R9, 0xf8, !PT ;  /* 0x0000003802047812 */ /* 0x000fe200078ef809 */
[----:B------:R-:W-:Y:S01]  /*ff50*/  IMAD.WIDE.U32 R22, R22, c[0x0][0x3f0], R28 ;  /* 0x0000fc0016167a25 */ /* 0x000fe200078e001c */
[----:B------:R-:W-:-:S02]  /*ff60*/  SHF.R.U32.HI R3, RZ, 0x3, R2 ;  /* 0x00000003ff037819 */ /* 0x000fc40000011602 */
[----:B------:R-:W-:Y:S01]  /*ff70*/  SHF.R.S32.HI R21, RZ, 0x2, R12 ;  /* 0x00000002ff157819 */ /* 0x000fe2000001140c */
[----:B------:R-:W-:Y:S01]  /*ff80*/  IMAD R2, R19, 0x20, R10 ;  /* 0x0000002013027824 */ /* 0x000fe200078e020a */
[----:B------:R-:W-:Y:S01]  /*ff90*/  LOP3.LUT R19, R20, 0x1, RZ, 0xc0, !PT ;  /* 0x0000000114137812 */ /* 0x000fe200078ec0ff */
[----:B------:R-:W-:Y:S01]  /*ffa0*/  IMAD.IADD R23, R23, 0x1, R15 ;  /* 0x0000000117177824 */ /* 0x000fe200078e020f */
[----:B------:R-:W-:Y:S01]  /*ffb0*/  LOP3.LUT R3, R4, R3, RZ, 0x3c, !PT ;  /* 0x0000000304037212 */ /* 0x000fe200078e3cff */
[----:B-1----:R-:W-:Y:S01]  /*ffc0*/  IMAD R2, R13, 0x80, R2 ;  /* 0x000000800d027824 */ /* 0x002fe200078e0202 */
[----:B------:R-:W-:Y:S01]  /*ffd0*/  ISETP.NE.U32.AND P3, PT, R19, 0x1, PT ;  /* 0x000000011300780c */ /* 0x000fe20003f65070 */
[----:B------:R-:W-:Y:S01]  /*ffe0*/  IMAD R18, R18, 0x10, R21 ;  /* 0x0000001012127824 */ /* 0x000fe200078e0215 */
[----:B------:R-:W-:Y:S01]  /*fff0*/  LOP3.LUT R0, R3, 0x7ffffe00, R0, 0xf8, !PT ;  /* 0x7ffffe0003007812 */ /* 0x000fe200078ef800 */
[----:B------:R-:W-:Y:S01]  /*10000*/  @P0 IMAD.HI.U32 R4, R2, c[0x0][0x4ec], RZ ;  /* 0x00013b0002040a27 */ /* 0x000fe200078e00ff */
[----:B------:R-:W-:-:S02]  /*10010*/  R2P PR, R20, 0x6 ;  /* 0x0000000614007804 */ /* 0x000fc40000000000 */
[----:B------:R-:W-:Y:S01]  /*10020*/  F2FP.BF16.PACK_AB R88, R89, R88 ;  /* 0x000000585958723e */ /* 0x000fe200000010ff */
[----:B------:R-:W-:Y:S01]  /*10030*/  IMAD.SHL.U32 R20, R20, 0x40, RZ ;  /* 0x0000004014147824 */ /* 0x000fe200078e00ff */
[----:B------:R-:W-:Y:S01]  /*10040*/  F2FP.BF16.PACK_AB R90, R91, R90 ;  /* 0x0000005a5b5a723e */ /* 0x000fe200000010ff */
[----:B------:R-:W-:Y:S01]  /*10050*/  IMAD.MOV.U32 R12, RZ, RZ, R2 ;  /* 0x000000ffff0c7224 */ /* 0x000fe200078e0002 */
[----:B------:R-:W-:Y:S01]  /*10060*/  @P0 SHF.R.U32.HI R12, RZ, c[0x0][0x4f0], R4 ;  /* 0x00013c00ff0c0a19 */ /* 0x000fe20000011604 */
[----:B------:R-:W-:Y:S01]  /*10070*/  IMAD R3, R14, c[0x0][0x388], RZ ;  /* 0x0000e2000e037a24 */ /* 0x000fe200078e02ff */
[----:B------:R-:W-:Y:S01]  /*10080*/  LOP3.LUT R26, R20, 0x1c0, RZ, 0xc0, !PT ;  /* 0x000001c0141a7812 */ /* 0x000fe200078ec0ff */
[----:B------:R-:W-:Y:S01]  /*10090*/  IMAD R4, R11, 0x8, R18 ;  /* 0x000000080b047824 */ /* 0x000fe200078e0212 */
[--C-:B------:R-:W-:Y:S01]  /*100a0*/  SHF.R.S32.HI R14, RZ, 0x1f, R12.reuse ;  /* 0x0000001fff0e7819 */ /* 0x100fe2000001140c */
[----:B------:R-:W-:Y:S01]  /*100b0*/  IMAD.MOV R11, RZ, RZ, -R12 ;  /* 0x000000ffff0b7224 */ /* 0x000fe200078e0a0c */
[----:B------:R-:W-:Y:S01]  /*100c0*/  LEA.HI R26, R26, R26, RZ, 0x1d ;  /* 0x0000001a1a1a7211 */ /* 0x000fe200078fe8ff */
[----:B------:R-:W-:Y:S01]  /*100d0*/  IMAD R4, R13, 0x80, R4 ;  /* 0x000000800d047824 */ /* 0x000fe200078e0204 */
[----:B------:R-:W-:Y:S01]  /*100e0*/  F2FP.BF16.PACK_AB R92, R93, R92 ;  /* 0x0000005c5d5c723e */ /* 0x000fe200000010ff */
[----:B------:R-:W-:Y:S01]  /*100f0*/  IMAD R15, R14, c[0x0][0x3e0], RZ ;  /* 0x0000f8000e0f7a24 */ /* 0x000fe200078e02ff */
[----:B------:R-:W-:Y:S01]  /*10100*/  F2FP.BF16.PACK_AB R94, R95, R94 ;  /* 0x0000005e5f5e723e */ /* 0x000fe200000010ff */
[----:B------:R-:W-:Y:S01]  /*10110*/  IMAD.U32 R17, R17, 0x2, R26 ;  /* 0x0000000211117824 */ /* 0x000fe200078e001a */
[----:B------:R-:W-:Y:S01]  /*10120*/  F2FP.BF16.PACK_AB R96, R97, R96 ;  /* 0x000000606160723e */ /* 0x000fe200000010ff */
[----:B------:R-:W-:Y:S01]  /*10130*/  IMAD R11, R11, c[0x0][0x4e8], R2 ;  /* 0x00013a000b0b7a24 */ /* 0x000fe200078e0202 */
[----:B------:R-:W-:Y:S01]  /*10140*/  F2FP.BF16.PACK_AB R98, R99, R98 ;  /* 0x000000626362723e */ /* 0x000fe200000010ff */
[----:B------:R-:W-:Y:S01]  /*10150*/  IMAD.SHL.U32 R17, R17, 0x2, RZ ;  /* 0x0000000211117824 */ /* 0x000fe200078e00ff */
[----:B------:R-:W-:Y:S01]  /*10160*/  F2FP.BF16.PACK_AB R100, R101, R100 ;  /* 0x000000646564723e */ /* 0x000fe200000010ff */
[----:B------:R-:W-:Y:S01]  /*10170*/  @P0 IMAD.HI.U32 R2, R4, c[0x0][0x4ec], RZ ;  /* 0x00013b0004020a27 */ /* 0x000fe200078e00ff */
[----:B------:R-:W-:-:S02]  /*10180*/  F2FP.BF16.PACK_AB R102, R103, R102 ;  /* 0x000000666766723e */ /* 0x000fc400000010ff */
[----:B------:R-:W-:Y:S01]  /*10190*/  IADD3 R21, R17, 0x70, RZ ;  /* 0x0000007011157810 */ /* 0x000fe20007ffe0ff */
[C---:B------:R-:W-:Y:S01]  /*101a0*/  IMAD.WIDE.U32 R22, R12.reuse, c[0x0][0x3e0], R22 ;  /* 0x0000f8000c167a25 */ /* 0x040fe200078e0016 */
[----:B------:R-:W-:Y:S01]  /*101b0*/  STS [R17+0x80], R112 ;  /* 0x0000807011007388 */ /* 0x000fe20000000800 */
[----:B------:R-:W-:Y:S02]  /*101c0*/  F2FP.BF16.PACK_AB R6, R105, R6 ;  /* 0x000000066906723e */ /* 0x000fe400000010ff */
[----:B------:R-:W-:Y:S01]  /*101d0*/  IMAD R15, R12, c[0x0][0x3e4], R15 ;  /* 0x0000f9000c0f7a24 */ /* 0x000fe200078e020f */
[----:B------:R-:W-:Y:S01]  /*101e0*/  IADD3 R12, R17, 0x80, RZ ;  /* 0x00000080110c7810 */ /* 0x000fe20007ffe0ff */
[----:B------:R-:W-:Y:S01]  /*101f0*/  IMAD.MOV.U32 R19, RZ, RZ, R4 ;  /* 0x000000ffff137224 */ /* 0x000fe200078e0004 */
[----:B------:R-:W-:Y:S01]  /*10200*/  @P0 SHF.R.U32.HI R19, RZ, c[0x0][0x4f0], R2 ;  /* 0x00013c00ff130a19 */ /* 0x000fe20000011602 */
[----:B------:R-:W-:Y:S01]  /*10210*/  IMAD.IADD R23, R23, 0x1, R15 ;  /* 0x0000000117177824 */ /* 0x000fe200078e020f */
[----:B------:R-:W-:Y:S01]  /*10220*/  @P3 IADD3 R21, R12, 0x10, RZ ;  /* 0x000000100c153810 */ /* 0x000fe20007ffe0ff */
[----:B------:R-:W-:Y:S01]  /*10230*/  IMAD.MOV.U32 R2, RZ, RZ, 0x20 ;  /* 0x00000020ff027424 */ /* 0x000fe200078e00ff */
[----:B------:R-:W-:Y:S01]  /*10240*/  SHF.R.S32.HI R12, RZ, 0x1f, R11 ;  /* 0x0000001fff0c7819 */ /* 0x000fe2000001140b */
[----:B------:R-:W-:Y:S01]  /*10250*/  IMAD.WIDE.U32 R22, R11, c[0x0][0x3d8], R22 ;  /* 0x0000f6000b167a25 */ /* 0x000fe200078e0016 */
[--C-:B------:R-:W-:Y:S01]  /*10260*/  SHF.R.S32.HI R15, RZ, 0x1f, R19.reuse ;  /* 0x0000001fff0f7819 */ /* 0x100fe20000011413 */
[----:B------:R-:W-:Y:S01]  /*10270*/  STS [R17+0x480], R114 ;  /* 0x0004807211007388 */ /* 0x000fe20000000800 */
[----:B------:R-:W-:Y:S01]  /*10280*/  IADD3 R14, P0, R19, R24, RZ ;  /* 0x00000018130e7210 */ /* 0x000fe20007f1e0ff */
[----:B------:R-:W-:Y:S01]  /*10290*/  IMAD.MOV R19, RZ, RZ, -R19 ;  /* 0x000000ffff137224 */ /* 0x000fe200078e0a13 */
[----:B------:R-:W-:Y:S01]  /*102a0*/  SEL R2, R2, 0xffffffe0, !P1 ;  /* 0xffffffe002027807 */ /* 0x000fe20004800000 */
[----:B------:R-:W-:Y:S01]  /*102b0*/  IMAD R12, R12, c[0x0][0x3d8], RZ ;  /* 0x0000f6000c0c7a24 */ /* 0x000fe200078e02ff */
[----:B------:R-:W-:Y:S01]  /*102c0*/  IADD3.X R15, R15, R25, R16, P0, !PT ;  /* 0x000000190f0f7210 */ /* 0x000fe200007fe410 */
[----:B------:R-:W-:Y:S01]  /*102d0*/  IMAD R25, R19, c[0x0][0x4e8], R4 ;  /* 0x00013a0013197a24 */ /* 0x000fe200078e0204 */
[----:B------:R-:W-:Y:S01]  /*102e0*/  STS [R21], R108 ;  /* 0x0000006c15007388 */ /* 0x000fe20000000800 */
[----:B------:R-:W-:Y:S01]  /*102f0*/  IMAD R4, R11, c[0x0][0x3dc], R12 ;  /* 0x0000f7000b047a24 */ /* 0x000fe200078e020c */
[----:B------:R-:W-:Y:S01]  /*10300*/  F2FP.BF16.PACK_AB R106, R107, R106 ;  /* 0x0000006a6b6a723e */ /* 0x000fe200000010ff */
[----:B------:R-:W-:Y:S01]  /*10310*/  IMAD.IADD R19, R17, 0x1, R2 ;  /* 0x0000000111137824 */ /* 0x000fe200078e0202 */
[----:B------:R-:W-:Y:S01]  /*10320*/  STS [R21+0x400], R110 ;  /* 0x0004006e15007388 */ /* 0x000fe20000000800 */
[----:B------:R-:W-:Y:S01]  /*10330*/  IMAD.IADD R11, R2, 0x1, R21 ;  /* 0x00000001020b7824 */ /* 0x000fe200078e0215 */
[----:B------:R-:W-:Y:S01]  /*10340*/  SHF.R.S32.HI R2, RZ, 0x1f, R25 ;  /* 0x0000001fff027819 */ /* 0x000fe20000011419 */
[----:B------:R-:W-:Y:S01]  /*10350*/  IMAD.MOV.U32 R12, RZ, RZ, 0x40 ;  /* 0x00000040ff0c7424 */ /* 0x000fe200078e00ff */
[----:B------:R-:W-:Y:S01]  /*10360*/  STS [R19+0x80], R68 ;  /* 0x0000804413007388 */ /* 0x000fe20000000800 */
[----:B------:R-:W-:Y:S01]  /*10370*/  IMAD.WIDE.U32 R14, R25, c[0x0][0x488], R14 ;  /* 0x00012200190e7a25 */ /* 0x000fe200078e000e */
[----:B------:R-:W-:-:S02]  /*10380*/  F2FP.BF16.PACK_AB R52, R53, R52 ;  /* 0x000000343534723e */ /* 0x000fc400000010ff */
[----:B------:R-:W-:Y:S01]  /*10390*/  SEL R12, R12, 0xffffffc0, !P2 ;  /* 0xffffffc00c0c7807 */ /* 0x000fe20005000000 */
[----:B------:R-:W-:Y:S01]  /*103a0*/  IMAD R2, R2, c[0x0][0x488], RZ ;  /* 0x0001220002027a24 */ /* 0x000fe200078e02ff */
[----:B------:R-:W-:Y:S01]  /*103b0*/  STS [R19+0x480], R70 ;  /* 0x0004804613007388 */ /* 0x000fe20000000800 */
[----:B------:R-:W-:Y:S01]  /*103c0*/  F2FP.BF16.PACK_AB R54, R55, R54 ;  /* 0x000000363736723e */ /* 0x000fe200000010ff */
[----:B------:R-:W-:Y:S01]  /*103d0*/  IMAD R20, R13, 0x80, R18 ;  /* 0x000000800d147824 */ /* 0x000fe200078e0212 */
[----:B------:R-:W-:Y:S01]  /*103e0*/  LEA R16, P0, R14, c[0x0][0x450], 0x2 ;  /* 0x000114000e107a11 */ /* 0x000fe200078010ff */
[----:B------:R-:W-:Y:S01]  /*103f0*/  IMAD R2, R25, c[0x0][0x48c], R2 ;  /* 0x0001230019027a24 */ /* 0x000fe200078e0202 */
[----:B------:R-:W-:Y:S01]  /*10400*/  STS [R11], R72 ;  /* 0x000000480b007388 */ /* 0x000fe20000000800 */
[--C-:B------:R-:W-:Y:S01]  /*10410*/  IMAD.IADD R25, R17, 0x1, R12.reuse ;  /* 0x0000000111197824 */ /* 0x100fe200078e020c */
[----:B------:R-:W-:Y:S01]  /*10420*/  F2FP.BF16.PACK_AB R56, R57, R56 ;  /* 0x000000383938723e */ /* 0x000fe200000010ff */
[C---:B------:R-:W-:Y:S01]  /*10430*/  IMAD.IADD R27, R12.reuse, 0x1, R21 ;  /* 0x000000010c1b7824 */ /* 0x040fe200078e0215 */
[----:B------:R-:W-:Y:S01]  /*10440*/  STS [R11+0x400], R74 ;  /* 0x0004004a0b007388 */ /* 0x000fe20000000800 */
[----:B------:R-:W-:Y:S01]  /*10450*/  IMAD.IADD R29, R12, 0x1, R19 ;  /* 0x000000010c1d7824 */ /* 0x000fe200078e0213 */
[----:B------:R-:W-:Y:S01]  /*10460*/  F2FP.BF16.PACK_AB R58, R59, R58 ;  /* 0x0000003a3b3a723e */ /* 0x000fe200000010ff */
[----:B------:R-:W-:Y:S01]  /*10470*/  IMAD.IADD R31, R11, 0x1, R12 ;  /* 0x000000010b1f7824 */ /* 0x000fe200078e020c */
[----:B------:R-:W-:Y:S01]  /*10480*/  STS [R25+0x80], R76 ;  /* 0x0000804c19007388 */ /* 0x000fe20000000800 */
[----:B------:R-:W-:Y:S01]  /*10490*/  IMAD.IADD R15, R15, 0x1, R2 ;  /* 0x000000010f0f7824 */ /* 0x000fe200078e0202 */
[----:B------:R-:W-:Y:S01]  /*104a0*/  F2FP.BF16.PACK_AB R60, R61, R60 ;  /* 0x0000003c3d3c723e */ /* 0x000fe200000010ff */
[----:B------:R-:W-:Y:S01]  /*104b0*/  IMAD.SHL.U32 R0, R0, 0x2, RZ ;  /* 0x0000000200007824 */ /* 0x000fe200078e00ff */
[----:B------:R-:W-:Y:S01]  /*104c0*/  STS [R25+0x480], R78 ;  /* 0x0004804e19007388 */ /* 0x000fe20000000800 */
[----:B------:R-:W-:Y:S01]  /*104d0*/  F2FP.BF16.PACK_AB R62, R63, R62 ;  /* 0x0000003e3f3e723e */ /* 0x000fe200000010ff */
[----:B------:R-:W-:Y:S01]  /*104e0*/  IMAD R10, R13, 0x80, R10 ;  /* 0x000000800d0a7824 */ /* 0x000fe200078e020a */
[----:B------:R-:W-:Y:S01]  /*104f0*/  F2FP.BF16.PACK_AB R5, R5, R64 ;  /* 0x000000400505723e */ /* 0x000fe200000010ff */
[----:B------:R-:W-:Y:S01]  /*10500*/  STS [R27], R80 ;  /* 0x000000501b007388 */ /* 0x000fe20000000800 */
[----:B------:R-:W-:-:S02]  /*10510*/  F2FP.BF16.PACK_AB R66, R67, R66 ;  /* 0x000000424342723e */ /* 0x000fc400000010ff */
[----:B------:R-:W-:Y:S01]  /*10520*/  LEA.HI.X R15, R14, c[0x0][0x454], R15, 0x2, P0 ;  /* 0x000115000e0f7a11 */ /* 0x000fe200000f140f */
[----:B------:R-:W-:Y:S01]  /*10530*/  STS [R27+0x400], R82 ;  /* 0x000400521b007388 */ /* 0x000fe20000000800 */
[C---:B------:R-:W-:Y:S02]  /*10540*/  IADD3 R18, R20.reuse, 0x8, RZ ;  /* 0x0000000814127810 */ /* 0x040fe40007ffe0ff */
[-C--:B------:R-:W-:Y:S01]  /*10550*/  ISETP.GE.OR P5, PT, R20, R3.reuse, P4 ;  /* 0x000000031400720c */ /* 0x080fe200027a6670 */
[----:B------:R-:W-:Y:S01]  /*10560*/  STS [R29+0x80], R84 ;  /* 0x000080541d007388 */ /* 0x000fe20000000800 */
[----:B------:R-:W-:Y:S02]  /*10570*/  ISETP.GE.OR P4, PT, R18, R3, P4 ;  /* 0x000000031200720c */ /* 0x000fe40002786670 */
[----:B------:R-:W-:Y:S01]  /*10580*/  LEA R2, P0, R22, c[0x0][0x380], 0x1 ;  /* 0x0000e00016027a11 */ /* 0x000fe200078008ff */
[----:B------:R-:W-:Y:S04]  /*10590*/  STS [R29+0x480], R86 ;  /* 0x000480561d007388 */ /* 0x000fe80000000800 */
[----:B------:R-:W-:Y:S04]  /*105a0*/  STS [R31], R88 ;  /* 0x000000581f007388 */ /* 0x000fe80000000800 */
        /* <DEDUP_REMOVED lines=15> */
[----:B------:R1:W-:Y:S04]  /*106a0*/  STS [R31+0x4000], R5 ;  /* 0x004000051f007388 */ /* 0x0003e80000000800 */
[----:B------:R-:W-:Y:S04]  /*106b0*/  STS [R31+0x4400], R66 ;  /* 0x004400421f007388 */ /* 0x000fe80000000800 */
[----:B------:R-:W-:Y:S04]  /*106c0*/  SHFL.IDX PT, R32, R16, RZ, 0x1c1f ;  /* 0x001c1fff10207589 */ /* 0x000fe800000e0000 */
[----:B------:R-:W2:Y:S04]  /*106d0*/  SHFL.IDX PT, R33, R15, RZ, 0x1c1f ;  /* 0x001c1fff0f217589 */ /* 0x000ea800000e0000 */
[----:B------:R-:W-:Y:S06]  /*106e0*/  BAR.SYNC.DEFER_BLOCKING 0x1, 0x100 ;  /* 0x0044000000007b1d */ /* 0x000fec0000010000 */
[----:B------:R-:W-:Y:S01]  /*106f0*/  SHFL.IDX PT, R34, R16, 0x1, 0x1c1f ;  /* 0x003c1f0010227f89 */ /* 0x000fe200000e0000 */
[----:B-1----:R-:W-:-:S03]  /*10700*/  IMAD.IADD R5, R23, 0x1, R4 ;  /* 0x0000000117057824 */ /* 0x002fc600078e0204 */
[----:B------:R-:W1:Y:S02]  /*10710*/  SHFL.IDX PT, R35, R15, 0x1, 0x1c1f ;  /* 0x003c1f000f237f89 */ /* 0x000e6400000e0000 */
[----:B------:R-:W-:Y:S02]  /*10720*/  LEA.HI.X R22, R22, c[0x0][0x384], R5, 0x1, P0 ;  /* 0x0000e10016167a11 */ /* 0x000fe400000f0c05 */
[----:B------:R-:W3:Y:S01]  /*10730*/  SHFL.IDX PT, R20, R2, RZ, 0x181f ;  /* 0x00181fff02147589 */ /* 0x000ee200000e0000 */
[----:B------:R-:W-:-:S03]  /*10740*/  ISETP.GE.AND P0, PT, R10, R3, PT ;  /* 0x000000030a00720c */ /* 0x000fc60003f06270 */
[----:B------:R-:W4:Y:S04]  /*10750*/  SHFL.IDX PT, R21, R22, RZ, 0x181f ;  /* 0x00181fff16157589 */ /* 0x000f2800000e0000 */
[----:B--2---:R-:W-:Y:S04]  /*10760*/  @!P5 ST.E [R32.64], R7 ;  /* 0x000000072000d985 */ /* 0x004fe8000c10190a */
[----:B-1----:R1:W-:Y:S04]  /*10770*/  @!P4 ST.E [R34.64], R8 ;  /* 0x000000082200c985 */ /* 0x0023e8000c10190a */
[----:B------:R2:W2:Y:S04]  /*10780*/  LDS.128 R48, [R0+0x1080] ;  /* 0x0010800000307984 */ /* 0x0004a80000000c00 */
[----:B------:R2:W2:Y:S04]  /*10790*/  LDS.128 R44, [R0+0x2080] ;  /* 0x00208000002c7984 */ /* 0x0004a80000000c00 */
[----:B------:R2:W2:Y:S04]  /*107a0*/  LDS.128 R40, [R0+0x3080] ;  /* 0x0030800000287984 */ /* 0x0004a80000000c00 */
[----:B------:R2:W2:Y:S04]  /*107b0*/  LDS.128 R36, [R0+0x5080] ;  /* 0x0050800000247984 */ /* 0x0004a80000000c00 */
[----:B------:R2:W2:Y:S04]  /*107c0*/  LDS.128 R24, [R0+0x6080] ;  /* 0x0060800000187984 */ /* 0x0004a80000000c00 */
[----:B------:R2:W2:Y:S01]  /*107d0*/  LDS.128 R16, [R0+0x7080] ;  /* 0x0070800000107984 */ /* 0x0004a20000000c00 */
[----:B-1----:R-:W-:Y:S01]  /*107e0*/  IADD3 R8, R9, 0x40, RZ ;  /* 0x0000004009087810 */ /* 0x002fe20007ffe0ff */
[----:B------:R-:W-:Y:S05]  /*107f0*/  @P0 BRA `(.L_x_199) ;  /* 0x000000b000000947 */ /* 0x000fea0003800000 */
[----:B---34-:R-:W1:Y:S01]  /*10800*/  LDS.128 R4, [R0+0x80] ;  /* 0x0000800000047984 */ /* 0x018e620000000c00 */
[----:B------:R-:W-:-:S02]  /*10810*/  ISETP.GE.AND P0, PT, R8, c[0x0][0x3c8], PT ;  /* 0x0000f20008007a0c */ /* 0x000fc40003f06270 */
[----:B------:R-:W-:Y:S01]  /*10820*/  ISETP.GE.AND P1, PT, R9, c[0x0][0x3c8], PT ;  /* 0x0000f20009007a0c */ /* 0x000fe20003f26270 */
[----:B------:R-:W3:Y:S10]  /*10830*/  LDS.128 R12, [R0+0x4080] ;  /* 0x00408000000c7984 */ /* 0x000ef40000000c00 */
[----:B------:R-:W-:-:S02]  /*10840*/  @!P0 SHF.R.S32.HI R11, RZ, 0x1f, R8 ;  /* 0x0000001fff0b8819 */ /* 0x000fc40000011408 */
[----:B------:R-:W-:Y:S02]  /*10850*/  @!P1 IMAD.WIDE R28, R9, 0x2, R20 ;  /* 0x00000002091c9825 */ /* 0x000fe400078e0214 */
[----:B------:R-:W-:-:S04]  /*10860*/  @!P0 LEA.HI R11, R11, R8, RZ, 0x3 ;  /* 0x000000080b0b8211 */ /* 0x000fc800078f18ff */
[----:B------:R-:W-:-:S05]  /*10870*/  @!P0 LOP3.LUT R11, R11, 0xfffffff8, RZ, 0xc0, !PT ;  /* 0xfffffff80b0b8812 */ /* 0x000fca00078ec0ff */
[----:B------:R-:W-:Y:S01]  /*10880*/  @!P0 IMAD.WIDE R20, R11, 0x2, R20 ;  /* 0x000000020b148825 */ /* 0x000fe200078e0214 */
[----:B-1----:R1:W-:Y:S04]  /*10890*/  @!P1 ST.E.128 [R28.64], R4 ;  /* 0x000000041c009985 */ /* 0x0023e8000c101d0a */
[----:B---3--:R1:W-:Y:S02]  /*108a0*/  @!P0 ST.E.128 [R20.64], R12 ;  /* 0x0000000c14008985 */ /* 0x0083e4000c101d0a */
.L_x_199:
[----:B---34-:R-:W-:Y:S05]  /*108b0*/  BSYNC B0 ;  /* 0x0000000000007941 */ /* 0x018fea0003800000 */
.L_x_198:
[----:B--2---:R-:W-:Y:S01]  /*108c0*/  IADD3 R0, R10, 0x20, RZ ;  /* 0x000000200a007810 */ /* 0x004fe20007ffe0ff */
[----:B-1----:R1:W2:Y:S01]  /*108d0*/  SHFL.IDX PT, R7, R22, 0x1, 0x181f ;  /* 0x00381f0016077f89 */ /* 0x0022a200000e0000 */
[----:B------:R-:W-:Y:S02]  /*108e0*/  BSSY B0, `(.L_x_200) ;  /* 0x000000d000007945 */ /* 0x000fe40003800000 */
[----:B------:R-:W-:Y:S01]  /*108f0*/  ISETP.GE.AND P0, PT, R0, R3, PT ;  /* 0x000000030000720c */ /* 0x000fe20003f06270 */
[----:B------:R1:W3:-:S12]  /*10900*/  SHFL.IDX PT, R6, R2, 0x1, 0x181f ;  /* 0x00381f0002067f89 */ /* 0x0002d800000e0000 */
[----:B------:R-:W-:Y:S05]  /*10910*/  @P0 BRA `(.L_x_201) ;  /* 0x0000009000000947 */ /* 0x000fea0003800000 */
[----:B------:R-:W-:Y:S02]  /*10920*/  ISETP.GE.AND P0, PT, R8, c[0x0][0x3c8], PT ;  /* 0x0000f20008007a0c */ /* 0x000fe40003f06270 */
[----:B------:R-:W-:-:S11]  /*10930*/  ISETP.GE.AND P1, PT, R9, c[0x0][0x3c8], PT ;  /* 0x0000f20009007a0c */ /* 0x000fd60003f26270 */
[----:B------:R-:W-:-:S04]  /*10940*/  @!P0 SHF.R.S32.HI R5, RZ, 0x1f, R8 ;  /* 0x0000001fff058819 */ /* 0x000fc80000011408 */
[----:B------:R-:W-:Y:S01]  /*10950*/  @!P0 LEA.HI R0, R5, R8, RZ, 0x3 ;  /* 0x0000000805008211 */ /* 0x000fe200078f18ff */
[----:B--23--:R-:W-:-:S03]  /*10960*/  @!P1 IMAD.WIDE R4, R9, 0x2, R6 ;  /* 0x0000000209049825 */ /* 0x00cfc600078e0206 */
[----:B------:R-:W-:Y:S02]  /*10970*/  @!P0 LOP3.LUT R0, R0, 0xfffffff8, RZ, 0xc0, !PT ;  /* 0xfffffff800008812 */ /* 0x000fe400078ec0ff */
[----:B------:R2:W-:Y:S03]  /*10980*/  @!P1 ST.E.128 [R4.64], R48 ;  /* 0x0000003004009985 */ /* 0x0005e6000c101d0a */
[----:B------:R-:W-:-:S05]  /*10990*/  @!P0 IMAD.WIDE R6, R0, 0x2, R6 ;  /* 0x0000000200068825 */ /* 0x000fca00078e0206 */
[----:B------:R2:W-:Y:S02]  /*109a0*/  @!P0 ST.E.128 [R6.64], R36 ;  /* 0x0000002406008985 */ /* 0x0005e4000c101d0a */
.L_x_201:
[----:B------:R-:W-:Y:S05]  /*109b0*/  BSYNC B0 ;  /* 0x0000000000007941 */ /* 0x000fea0003800000 */
.L_x_200:
[----:B------:R-:W-:Y:S01]  /*109c0*/  IADD3 R0, R10, 0x40, RZ ;  /* 0x000000400a007810 */ /* 0x000fe20007ffe0ff */
[----:B--2---:R2:W4:Y:S01]  /*109d0*/  SHFL.IDX PT, R7, R22, 0x2, 0x181f ;  /* 0x00581f0016077f89 */ /* 0x00452200000e0000 */
[----:B------:R-:W-:Y:S02]  /*109e0*/  BSSY B0, `(.L_x_202) ;  /* 0x000000d000007945 */ /* 0x000fe40003800000 */
[----:B------:R-:W-:Y:S01]  /*109f0*/  ISETP.GE.AND P0, PT, R0, R3, PT ;  /* 0x000000030000720c */ /* 0x000fe20003f06270 */
[----:B---3--:R2:W3:-:S12]  /*10a00*/  SHFL.IDX PT, R6, R2, 0x2, 0x181f ;  /* 0x00581f0002067f89 */ /* 0x0084d800000e0000 */
[----:B------:R-:W-:Y:S05]  /*10a10*/  @P0 BRA `(.L_x_203) ;  /* 0x0000009000000947 */ /* 0x000fea0003800000 */
[----:B------:R-:W-:Y:S02]  /*10a20*/  ISETP.GE.AND P0, PT, R8, c[0x0][0x3c8], PT ;  /* 0x0000f20008007a0c */ /* 0x000fe40003f06270 */
[----:B------:R-:W-:-:S11]  /*10a30*/  ISETP.GE.AND P1, PT, R9, c[0x0][0x3c8], PT ;  /* 0x0000f20009007a0c */ /* 0x000fd60003f26270 */
[----:B------:R-:W-:-:S04]  /*10a40*/  @!P0 SHF.R.S32.HI R5, RZ, 0x1f, R8 ;  /* 0x0000001fff058819 */ /* 0x000fc80000011408 */
[----:B------:R-:W-:Y:S01]  /*10a50*/  @!P0 LEA.HI R0, R5, R8, RZ, 0x3 ;  /* 0x0000000805008211 */ /* 0x000fe200078f18ff */
[----:B---34-:R-:W-:-:S03]  /*10a60*/  @!P1 IMAD.WIDE R4, R9, 0x2, R6 ;  /* 0x0000000209049825 */ /* 0x018fc600078e0206 */
[----:B------:R-:W-:Y:S02]  /*10a70*/  @!P0 LOP3.LUT R0, R0, 0xfffffff8, RZ, 0xc0, !PT ;  /* 0xfffffff800008812 */ /* 0x000fe400078ec0ff */
[----:B------:R3:W-:Y:S03]  /*10a80*/  @!P1 ST.E.128 [R4.64], R44 ;  /* 0x0000002c04009985 */ /* 0x0007e6000c101d0a */
[----:B------:R-:W-:-:S05]  /*10a90*/  @!P0 IMAD.WIDE R6, R0, 0x2, R6 ;  /* 0x0000000200068825 */ /* 0x000fca00078e0206 */
[----:B------:R3:W-:Y:S02]  /*10aa0*/  @!P0 ST.E.128 [R6.64], R24 ;  /* 0x0000001806008985 */ /* 0x0007e4000c101d0a */
.L_x_203:
[----:B------:R-:W-:Y:S05]  /*10ab0*/  BSYNC B0 ;  /* 0x0000000000007941 */ /* 0x000fea0003800000 */
.L_x_202:
[----:B------:R-:W-:Y:S01]  /*10ac0*/  IADD3 R10, R10, 0x60, RZ ;  /* 0x000000600a0a7810 */ /* 0x000fe20007ffe0ff */
[----:B---3--:R3:W1:Y:S03]  /*10ad0*/  SHFL.IDX PT, R5, R22, 0x3, 0x181f ;  /* 0x00781f0016057f89 */ /* 0x00866600000e0000 */
[----:B------:R-:W-:Y:S01]  /*10ae0*/  ISETP.GE.AND P0, PT, R10, R3, PT ;  /* 0x000000030a00720c */ /* 0x000fe20003f06270 */
[----:B------:R3:W2:-:S12]  /*10af0*/  SHFL.IDX PT, R4, R2, 0x3, 0x181f ;  /* 0x00781f0002047f89 */ /* 0x00069800000e0000 */
[----:B------:R-:W-:Y:S05]  /*10b00*/  @P0 EXIT ;  /* 0x000000000000094d */ /* 0x000fea0003800000 */
[----:B------:R-:W-:-:S13]  /*10b10*/  ISETP.GE.AND P0, PT, R9, c[0x0][0x3c8], PT ;  /* 0x0000f20009007a0c */ /* 0x000fda0003f06270 */
[----:B-123--:R-:W-:-:S05]  /*10b20*/  @!P0 IMAD.WIDE R2, R9, 0x2, R4 ;  /* 0x0000000209028825 */ /* 0x00efca00078e0204 */
        /* <DEDUP_REMOVED lines=9> */
.L_x_197:
[----:B------:R-:W1:Y:S01]  /*10bc0*/  S2R R5, SR_TID.X ;  /* 0x0000000000057919 */ /* 0x000e620000002100 */
[----:B------:R-:W-:Y:S03]  /*10bd0*/  BSSY B0, `(.L_x_204) ;  /* 0x0000027000007945 */ /* 0x000fe60003800000 */
[----:B------:R-:W2:Y:S01]  /*10be0*/  S2R R8, SR_CTAID.Z ;  /* 0x0000000000087919 */ /* 0x000ea20000002700 */
[----:B-1----:R-:W-:Y:S02]  /*10bf0*/  ISETP.GT.AND P0, PT, R5, 0x7f, PT ;  /* 0x0000007f0500780c */ /* 0x002fe40003f04270 */
[----:B--2---:R-:W-:-:S11]  /*10c00*/  SHF.R.S32.HI R11, RZ, 0x1f, R8 ;  /* 0x0000001fff0b7819 */ /* 0x004fd60000011408 */
[----:B------:R-:W-:Y:S05]  /*10c10*/  @P0 BRA `(.L_x_205) ;  /* 0x0000022000000947 */ /* 0x000fea0003800000 */
[----:B------:R-:W1:Y:S01]  /*10c20*/  S2R R0, SR_CTAID.X ;  /* 0x0000000000007919 */ /* 0x000e620000002500 */
[----:B------:R-:W-:-:S05]  /*10c30*/  MOV R2, c[0x0][0x4e8] ;  /* 0x00013a0000027a02 */ /* 0x000fca0000000f00 */
[----:B------:R-:W-:Y:S01]  /*10c40*/  IMAD R3, R2, c[0x0][0x388], RZ ;  /* 0x0000e20002037a24 */ /* 0x000fe200078e02ff */
[----:B-1----:R-:W-:-:S04]  /*10c50*/  LEA R0, R0, R5, 0x7 ;  /* 0x0000000500007211 */ /* 0x002fc800078e38ff */
[----:B------:R-:W-:-:S13]  /*10c60*/  ISETP.GE.AND P0, PT, R0, R3, PT ;  /* 0x000000030000720c */ /* 0x000fda0003f06270 */
[----:B------:R-:W-:Y:S05]  /*10c70*/  @P0 BRA `(.L_x_205) ;  /* 0x000001c000000947 */ /* 0x000fea0003800000 */
[----:B------:R-:W1:Y:S01]  /*10c80*/  S2R R7, SR_CTAID.Y ;  /* 0x0000000000077919 */ /* 0x000e620000002600 */
[----:B------:R-:W-:Y:S02]  /*10c90*/  ISETP.NE.AND P0, PT, R2, 0x1, PT ;  /* 0x000000010200780c */ /* 0x000fe40003f05270 */
[----:B------:R-:W-:-:S11]  /*10ca0*/  MOV R6, R0 ;  /* 0x0000000000067202 */ /* 0x000fd60000000f00 */
[----:B------:R-:W-:-:S05]  /*10cb0*/  @P0 IMAD.HI.U32 R9, R0, c[0x0][0x4ec], RZ ;  /* 0x00013b0000090a27 */ /* 0x000fca00078e00ff */
[----:B------:R-:W-:Y:S02]  /*10cc0*/  @P0 SHF.R.U32.HI R6, RZ, c[0x0][0x4f0], R9 ;  /* 0x00013c00ff060a19 */ /* 0x000fe40000011609 */
[----:B-1----:R-:W-:Y:S01]  /*10cd0*/  SHF.R.S32.HI R4, RZ, 0x1f, R7 ;  /* 0x0000001fff047819 */ /* 0x002fe20000011407 */
[----:B------:R-:W-:-:S04]  /*10ce0*/  IMAD.WIDE.U32 R2, R7, c[0x0][0x490], RZ ;  /* 0x0001240007027a25 */ /* 0x000fc800078e00ff */
[----:B------:R-:W-:Y:S02]  /*10cf0*/  IMAD R4, R4, c[0x0][0x490], RZ ;  /* 0x0001240004047a24 */ /* 0x000fe400078e02ff */
[----:B------:R-:W-:Y:S02]  /*10d00*/  IMAD.MOV.U32 R12, RZ, RZ, R2 ;  /* 0x000000ffff0c7224 */ /* 0x000fe400078e0002 */
[----:B------:R-:W-:Y:S01]  /*10d10*/  IMAD R13, R7, c[0x0][0x494], R4 ;  /* 0x00012500070d7a24 */ /* 0x000fe200078e0204 */
[----:B------:R-:W-:-:S04]  /*10d20*/  IADD3 R7, -R6, RZ, RZ ;  /* 0x000000ff06077210 */ /* 0x000fc80007ffe1ff */
[----:B------:R-:W-:Y:S01]  /*10d30*/  IADD3 R13, R3, R13, RZ ;  /* 0x0000000d030d7210 */ /* 0x000fe20007ffe0ff */
[----:B------:R-:W-:Y:S02]  /*10d40*/  IMAD R3, R11, c[0x0][0x498], RZ ;  /* 0x000126000b037a24 */ /* 0x000fe400078e02ff */
[----:B------:R-:W-:Y:S02]  /*10d50*/  IMAD R4, R7, c[0x0][0x4e8], R0 ;  /* 0x00013a0007047a24 */ /* 0x000fe400078e0200 */
[----:B------:R-:W-:-:S03]  /*10d60*/  IMAD.WIDE.U32 R12, R8, c[0x0][0x498], R12 ;  /* 0x00012600080c7a25 */ /* 0x000fc600078e000c */
[----:B------:R-:W-:Y:S01]  /*10d70*/  SHF.R.S32.HI R2, RZ, 0x1f, R4 ;  /* 0x0000001fff027819 */ /* 0x000fe20000011404 */
[----:B------:R-:W-:Y:S01]  /*10d80*/  IMAD R0, R8, c[0x0][0x49c], R3 ;  /* 0x0001270008007a24 */ /* 0x000fe200078e0203 */
[----:B------:R-:W-:Y:S02]  /*10d90*/  SHF.R.S32.HI R3, RZ, 0x1f, R6 ;  /* 0x0000001fff037819 */ /* 0x000fe40000011406 */
[----:B------:R-:W-:Y:S01]  /*10da0*/  IADD3 R12, P0, R6, R12, RZ ;  /* 0x0000000c060c7210 */ /* 0x000fe20007f1e0ff */
[----:B------:R-:W-:-:S03]  /*10db0*/  IMAD R7, R2, c[0x0][0x488], RZ ;  /* 0x0001220002077a24 */ /* 0x000fc600078e02ff */
[----:B------:R-:W-:Y:S01]  /*10dc0*/  IADD3.X R13, R3, R13, R0, P0, !PT ;  /* 0x0000000d030d7210 */ /* 0x000fe200007fe400 */
[----:B------:R-:W-:-:S04]  /*10dd0*/  IMAD R7, R4, c[0x0][0x48c], R7 ;  /* 0x0001230004077a24 */ /* 0x000fc800078e0207 */
[----:B------:R-:W-:-:S05]  /*10de0*/  IMAD.WIDE.U32 R12, R4, c[0x0][0x488], R12 ;  /* 0x00012200040c7a25 */ /* 0x000fca00078e000c */
[----:B------:R-:W-:Y:S02]  /*10df0*/  IADD3 R7, R13, R7, RZ ;  /* 0x000000070d077210 */ /* 0x000fe40007ffe0ff */
[----:B------:R-:W-:-:S04]  /*10e00*/  LEA R2, P0, R12, c[0x0][0x450], 0x2 ;  /* 0x000114000c027a11 */ /* 0x000fc800078010ff */
[----:B------:R-:W-:Y:S01]  /*10e10*/  LEA.HI.X R3, R12, c[0x0][0x454], R7, 0x2, P0 ;  /* 0x000115000c037a11 */ /* 0x000fe200000f1407 */
[----:B------:R-:W-:-:S05]  /*10e20*/  IMAD.MOV.U32 R7, RZ, RZ, -0x800000 ;  /* 0xff800000ff077424 */ /* 0x000fca00078e00ff */
[----:B------:R1:W-:Y:S03]  /*10e30*/  STG.E [R2.64], R7 ;  /* 0x0000000702007986 */ /* 0x0003e6000c10190a */
.L_x_205:
[----:B------:R-:W-:Y:S05]  /*10e40*/  BSYNC B0 ;  /* 0x0000000000007941 */ /* 0x000fea0003800000 */
.L_x_204:
[----:B------:R-:W2:Y:S01]  /*10e50*/  S2R R12, SR_CTAID.Y ;  /* 0x00000000000c7919 */ /* 0x000ea20000002600 */
[----:B------:R-:W-:Y:S01]  /*10e60*/  SHF.R.S32.HI R6, RZ, 0x1f, R5 ;  /* 0x0000001fff067819 */ /* 0x000fe20000011405 */
[----:B------:R-:W-:Y:S01]  /*10e70*/  IMAD R11, R11, c[0x0][0x3f0], RZ ;  /* 0x0000fc000b0b7a24 */ /* 0x000fe200078e02ff */
[----:B-1----:R-:W-:Y:S01]  /*10e80*/  MOV R3, c[0x0][0x4e8] ;  /* 0x00013a0000037a02 */ /* 0x002fe20000000f00 */
[----:B------:R-:W1:Y:S01]  /*10e90*/  S2R R7, SR_CTAID.X ;  /* 0x0000000000077919 */ /* 0x000e620000002500 */
[----:B------:R-:W-:Y:S01]  /*10ea0*/  LEA.HI R6, R6, R5, RZ, 0x3 ;  /* 0x0000000506067211 */ /* 0x000fe200078f18ff */
[----:B------:R-:W-:Y:S01]  /*10eb0*/  BSSY B0, `(.L_x_206) ;  /* 0x0000031000007945 */ /* 0x000fe20003800000 */
[C---:B------:R-:W-:Y:S01]  /*10ec0*/  ISETP.NE.AND P0, PT, R3.reuse, 0x1, PT ;  /* 0x000000010300780c */ /* 0x040fe20003f05270 */
[----:B------:R-:W-:Y:S01]  /*10ed0*/  IMAD R3, R3, c[0x0][0x388], RZ ;  /* 0x0000e20003037a24 */ /* 0x000fe200078e02ff */
[----:B------:R-:W-:Y:S02]  /*10ee0*/  LOP3.LUT R2, R6, 0xfffffff8, RZ, 0xc0, !PT ;  /* 0xfffffff806027812 */ /* 0x000fe400078ec0ff */
[----:B------:R-:W-:-:S03]  /*10ef0*/  SHF.R.S32.HI R6, RZ, 0x3, R6 ;  /* 0x00000003ff067819 */ /* 0x000fc60000011406 */
[----:B------:R-:W-:-:S05]  /*10f00*/  IMAD.IADD R5, R5, 0x1, -R2 ;  /* 0x0000000105057824 */ /* 0x000fca00078e0a02 */
[CC--:B------:R-:W-:Y:S02]  /*10f10*/  LEA R4, R5.reuse, R6.reuse, 0x5 ;  /* 0x0000000605047211 */ /* 0x0c0fe400078e28ff */
[----:B------:R-:W-:Y:S02]  /*10f20*/  SHF.L.U32 R5, R5, 0x3, RZ ;  /* 0x0000000305057819 */ /* 0x000fe400000006ff */
[----:B--2---:R-:W-:Y:S01]  /*10f30*/  SHF.R.S32.HI R0, RZ, 0x1f, R12 ;  /* 0x0000001fff007819 */ /* 0x004fe2000001140c */
[C---:B-1----:R-:W-:Y:S01]  /*10f40*/  IMAD R4, R7.reuse, 0x80, R4 ;  /* 0x0000008007047824 */ /* 0x042fe200078e0204 */
[----:B------:R-:W-:-:S03]  /*10f50*/  LEA R6, R7, R6, 0x7 ;  /* 0x0000000607067211 */ /* 0x000fc600078e38ff */
[----:B------:R-:W-:Y:S02]  /*10f60*/  IMAD R9, R0, c[0x0][0x3e8], RZ ;  /* 0x0000fa0000097a24 */ /* 0x000fe400078e02ff */
[----:B------:R-:W-:-:S04]  /*10f70*/  @P0 IMAD.HI.U32 R2, R4, c[0x0][0x4ec], RZ ;  /* 0x00013b0004020a27 */ /* 0x000fc800078e00ff */
[C---:B------:R-:W-:Y:S02]  /*10f80*/  IMAD R9, R12.reuse, c[0x0][0x3ec], R9 ;  /* 0x0000fb000c097a24 */ /* 0x040fe400078e0209 */
[----:B------:R-:W-:-:S04]  /*10f90*/  IMAD.WIDE.U32 R12, R12, c[0x0][0x3e8], RZ ;  /* 0x0000fa000c0c7a25 */ /* 0x000fc800078e00ff */
[----:B------:R-:W-:Y:S01]  /*10fa0*/  IMAD R0, R8, c[0x0][0x3f4], R11 ;  /* 0x0000fd0008007a24 */ /* 0x000fe200078e020b */
[----:B------:R-:W-:Y:S01]  /*10fb0*/  IADD3 R13, R13, R9, RZ ;  /* 0x000000090d0d7210 */ /* 0x000fe20007ffe0ff */
[----:B------:R-:W-:Y:S01]  /*10fc0*/  IMAD.MOV.U32 R9, RZ, RZ, R4 ;  /* 0x000000ffff097224 */ /* 0x000fe200078e0004 */
[----:B------:R-:W-:-:S03]  /*10fd0*/  @P0 SHF.R.U32.HI R9, RZ, c[0x0][0x4f0], R2 ;  /* 0x00013c00ff090a19 */ /* 0x000fc60000011602 */
[----:B------:R-:W-:Y:S01]  /*10fe0*/  IMAD.WIDE.U32 R12, R8, c[0x0][0x3f0], R12 ;  /* 0x0000fc00080c7a25 */ /* 0x000fe200078e000c */
[----:B------:R-:W-:Y:S02]  /*10ff0*/  SHF.R.S32.HI R2, RZ, 0x1f, R9 ;  /* 0x0000001fff027819 */ /* 0x000fe40000011409 */
[----:B------:R-:W-:Y:S01]  /*11000*/  IADD3 R11, -R9, RZ, RZ ;  /* 0x000000ff090b7210 */ /* 0x000fe20007ffe1ff */
[----:B------:R-:W-:Y:S02]  /*11010*/  IMAD.IADD R13, R13, 0x1, R0 ;  /* 0x000000010d0d7824 */ /* 0x000fe400078e0200 */
[----:B------:R-:W-:Y:S02]  /*11020*/  IMAD R2, R2, c[0x0][0x3e0], RZ ;  /* 0x0000f80002027a24 */ /* 0x000fe400078e02ff */
[----:B------:R-:W-:Y:S01]  /*11030*/  IMAD R11, R11, c[0x0][0x4e8], R4 ;  /* 0x00013a000b0b7a24 */ /* 0x000fe200078e0204 */
[----:B------:R-:W-:Y:S01]  /*11040*/  IADD3 R4, R5, 0x40, RZ ;  /* 0x0000004005047810 */ /* 0x000fe20007ffe0ff */
        /* <DEDUP_REMOVED lines=23> */
.L_x_207:
[----:B------:R-:W-:Y:S05]  /*111c0*/  BSYNC B0 ;  /* 0x0000000000007941 */ /* 0x000fea0003800000 */
.L_x_206:
        /* <DEDUP_REMOVED lines=15> */
.L_x_209:
[----:B------:R-:W-:Y:S05]  /*112c0*/  BSYNC B0 ;  /* 0x0000000000007941 */ /* 0x000fea0003800000 */
.L_x_208:
        /* <DEDUP_REMOVED lines=15> */
.L_x_211:
[----:B------:R-:W-:Y:S05]  /*113c0*/  BSYNC B0 ;  /* 0x0000000000007941 */ /* 0x000fea0003800000 */
.L_x_210:
[----:B------:R-:W-:Y:S01]  /*113d0*/  IADD3 R6, R6, 0x60, RZ ;  /* 0x0000006006067810 */ /* 0x000fe20007ffe0ff */
[----:B-1----:R1:W2:Y:S03]  /*113e0*/  SHFL.IDX PT, R9, R0, 0x3, 0x181f ;  /* 0x00781f0000097f89 */ /* 0x0022a600000e0000 */
[----:B------:R-:W-:Y:S01]  /*113f0*/  ISETP.GE.AND P0, PT, R6, R3, PT ;  /* 0x000000030600720c */ /* 0x000fe20003f06270 */
[----:B----4-:R1:W4:-:S12]  /*11400*/  SHFL.IDX PT, R8, R2, 0x3, 0x181f ;  /* 0x00781f0002087f89 */ /* 0x01031800000e0000 */
[----:B------:R-:W-:Y:S05]  /*11410*/  @P0 EXIT ;  /* 0x000000000000094d */ /* 0x000fea0003800000 */
[----:B------:R-:W-:-:S13]  /*11420*/  ISETP.GE.AND P0, PT, R5, c[0x0][0x3c8], PT ;  /* 0x0000f20005007a0c */ /* 0x000fda0003f06270 */
[----:B-1234-:R-:W-:-:S05]  /*11430*/  @!P0 IMAD.WIDE R2, R5, 0x2, R8 ;  /* 0x0000000205028825 */ /* 0x01efca00078e0208 */
        /* <DEDUP_REMOVED lines=9> */
.L_x_212:
        /* <DEDUP_REMOVED lines=11> */
.L_x_1827:


//--------------------- .text._ZN7cutlass13device_kernelIN5flash19enable_sm80_to_sm89INS1_16FlashAttnFwdSm80INS1_25CollectiveMainloopFwdSm80ILi8ELi1ELb1EN4cute5tupleIJNS5_1CILi128EEENS7_ILi96EEES8_EEELi128ENS_10bfloat16_tEfNS_4arch4Sm80ELb0ELb1ELb0ELb1ELb0ELb0ELb1ELb0EEENS1_21CollectiveEpilogueFwdINS6_IJS8_S8_S9_EEENS6_IJNS7_ILi1EEESH_SH_EEESB_SD_Li256ELb1ELb1ELb0ELb0EEENS1_19SingleTileSchedulerILb1ELb0ELb1ELi128EEEEEEEEEvNT_6ParamsE --------------------------
	.section	.text._ZN7cutlass13device_kernelIN5flash19enable_sm80_to_sm89INS1_16FlashAttnFwdSm80INS1_25CollectiveMainloopFwdSm80ILi8ELi1ELb1EN4cute5tupleIJNS5_1CILi128EEENS7_ILi96EEES8_EEELi128ENS_10bfloat16_tEfNS_4arch4Sm80ELb0ELb1ELb0ELb1ELb0ELb0ELb1ELb0EEENS1_21CollectiveEpilogueFwdINS6_IJS8_S8_S9_EEENS6_IJNS7_ILi1EEESH_SH_EEESB_SD_Li256ELb1ELb1ELb0ELb0EEENS1_19SingleTileSchedulerILb1ELb0ELb1ELi128EEEEEEEEEvNT_6ParamsE,"ax",@progbits
	.sectioninfo	@"SHI_REGISTERS=252"
	.align	128
.text._ZN7cutlass13device_kernelIN5flash19enable_sm80_to_sm89INS1_16FlashAttnFwdSm80INS1_25CollectiveMainloopFwdSm80ILi8ELi1ELb1EN4cute5tupleIJNS5_1CILi128EEENS7_ILi96EEES8_EEELi128ENS_10bfloat16_tEfNS_4arch4Sm80ELb0ELb1ELb0ELb1ELb0ELb0ELb1ELb0EEENS1_21CollectiveEpilogueFwdINS6_IJS8_S8_S9_EEENS6_IJNS7_ILi1EEESH_SH_EEESB_SD_Li256ELb1ELb1ELb0ELb0EEENS1_19SingleTileSchedulerILb1ELb0ELb1ELi128EEEEEEEEEvNT_6ParamsE:
        .type           _ZN7cutlass13device_kernelIN5flash19enable_sm80_to_sm89INS1_16FlashAttnFwdSm80INS1_25CollectiveMainloopFwdSm80ILi8ELi1ELb1EN4cute5tupleIJNS5_1CILi128EEENS7_ILi96EEES8_EEELi128ENS_10bfloat16_tEfNS_4arch4Sm80ELb0ELb1ELb0ELb1ELb0ELb0ELb1ELb0EEENS1_21CollectiveEpilogueFwdINS6_IJS8_S8_S9_EEENS6_IJNS7_ILi1EEESH_SH_EEESB_SD_Li256ELb1ELb1ELb0ELb0EEENS1_19SingleTileSchedulerILb1ELb0ELb1ELi128EEEEEEEEEvNT_6ParamsE,@function
        .size           _ZN7cutlass13device_kernelIN5flash19enable_sm80_to_sm89INS1_16FlashAttnFwdSm80INS1_25CollectiveMainloopFwdSm80ILi8ELi1ELb1EN4cute5tupleIJNS5_1CILi128EEENS7_ILi96EEES8_EEELi128ENS_10bfloat16_tEfNS_4arch4Sm80ELb0ELb1ELb0ELb1ELb0ELb0ELb1ELb0EEENS1_21CollectiveEpilogueFwdINS6_IJS8_S8_S9_EEENS6_IJNS7_ILi1EEESH_SH_EEESB_SD_Li256ELb1ELb1ELb0ELb0EEENS1_19SingleTileSchedulerILb1ELb0ELb1ELi128EEEEEEEEEvNT_6ParamsE,(.L_x_1828 - _ZN7cutlass13device_kernelIN5flash19enable_sm80_to_sm89INS1_16FlashAttnFwdSm80INS1_25CollectiveMainloopFwdSm80ILi8ELi1ELb1EN4cute5tupleIJNS5_1CILi128EEENS7_ILi96EEES8_EEELi128ENS_10bfloat16_tEfNS_4arch4Sm80ELb0ELb1ELb0ELb1ELb0ELb0ELb1ELb0EEENS1_21CollectiveEpilogueFwdINS6_IJS8_S8_S9_EEENS6_IJNS7_ILi1EEESH_SH_EEESB_SD_Li256ELb1ELb1ELb0ELb0EEENS1_19SingleTileSchedulerILb1ELb0ELb1ELi128EEEEEEEEEvNT_6ParamsE)
        .other          _ZN7cutlass13device_kernelIN5flash19enable_sm80_to_sm89INS1_16FlashAttnFwdSm80INS1_25CollectiveMainloopFwdSm80ILi8ELi1ELb1EN4cute5tupleIJNS5_1CILi128EEENS7_ILi96EEES8_EEELi128ENS_10bfloat16_tEfNS_4arch4Sm80ELb0ELb1ELb0ELb1ELb0ELb0ELb1ELb0EEENS1_21CollectiveEpilogueFwdINS6_IJS8_S8_S9_EEENS6_IJNS7_ILi1EEESH_SH_EEESB_SD_Li256ELb1ELb1ELb0ELb0EEENS1_19SingleTileSchedulerILb1ELb0ELb1ELi128EEEEEEEEEvNT_6ParamsE,@"STO_CUDA_ENTRY STV_DEFAULT"
_ZN7cutlass13device_kernelIN5flash19enable_sm80_to_sm89INS1_16FlashAttnFwdSm80INS1_25CollectiveMainloopFwdSm80ILi8ELi1ELb1EN4cute5tupleIJNS5_1CILi128EEENS7_ILi96EEES8_EEELi128ENS_10bfloat16_tEfNS_4arch4Sm80ELb0ELb1ELb0ELb1ELb0ELb0ELb1ELb0EEENS1_21CollectiveEpilogueFwdINS6_IJS8_S8_S9_EEENS6_IJNS7_ILi1EEESH_SH_EEESB_SD_Li256ELb1ELb1ELb0ELb0EEENS1_19SingleTileSchedulerILb1ELb0ELb1ELi128EEEEEEEEEvNT_6ParamsE:
[----:B------:R-:W-:Y:S02]  /*0000*/  MOV R1, c[0x0][0x28] ;  /* 0x00000a0000017a02 */ /* 0x000fe40000000f00 */
[----:B------:R-:W1:Y:S01]  /*0010*/  S2R R42, SR_TID.X ;  /* 0x00000000002a7919 */ /* 0x000e620000002100 */
[----:B------:R-:W-:Y:S01]  /*0020*/  MOV R5, 0x4 ;  /* 0x0000000400057802 */ /* 0x000fe20000000f00 */
[----:B------:R-:W2:Y:S01]  /*0030*/  S2UR UR4, SR_CTAID.X ;  /* 0x00000000000479c3 */ /* 0x000ea20000002500 */
[----:B------:R-:W-:Y:S01]  /*0040*/  ULDC.64 UR10, c[0x0][0x118] ;  /* 0x00004600000a7ab9 */ /* 0x000fe20000000a00 */
[----:B------:R-:W3:Y:S01]  /*0050*/  S2R R210, SR_CTAID.Z ;  /* 0x0000000000d27919 */ /* 0x000ee20000002700 */
[----:B-1----:R-:W-:Y:S01]  /*0060*/  SHF.R.U32.HI R0, RZ, 0x5, R42 ;  /* 0x00000005ff007819 */ /* 0x002fe2000001162a */
[----:B---3--:R-:W-:-:S05]  /*0070*/  IMAD.WIDE R2, R210, R5, c[0x0][0x568] ;  /* 0x00015a00d2027625 */ /* 0x008fca00078e0205 */
[----:B------:R-:W1:Y:S02]  /*0080*/  SHFL.IDX PT, R0, R0, RZ, 0x1f ;  /* 0x00001fff00007589 */ /* 0x000e6400000e0000 */
[----:B-1----:R-:W-:-:S13]  /*0090*/  ISETP.NE.AND P0, PT, R0, RZ, PT ;  /* 0x000000ff0000720c */ /* 0x002fda0003f05270 */
[----:B--2---:R-:W-:Y:S05]  /*00a0*/  @!P0 BRA `(.L_x_213) ;  /* 0x0000014000008947 */ /* 0x004fea0003800000 */
[----:B------:R-:W-:-:S04]  /*00b0*/  ISETP.NE.U32.AND P0, PT, RZ, c[0x0][0x568], PT ;  /* 0x00015a00ff007a0c */ /* 0x000fc80003f05070 */
[----:B------:R-:W-:-:S13]  /*00c0*/  ISETP.NE.AND.EX P0, PT, RZ, c[0x0][0x56c], PT, P0 ;  /* 0x00015b00ff007a0c */ /* 0x000fda0003f05300 */
[----:B------:R-:W-:Y:S05]  /*00d0*/  @!P0 BRA `(.L_x_214) ;  /* 0x0000002000008947 */ /* 0x000fea0003800000 */
[----:B------:R1:W5:Y:S01]  /*00e0*/  LDG.E R3, [R2.64] ;  /* 0x0000000a02037981 */ /* 0x000362000c1e1900 */
[----:B------:R-:W-:Y:S05]  /*00f0*/  BRA `(.L_x_215) ;  /* 0x0000009000007947 */ /* 0x000fea0003800000 */
.L_x_214:
        /* <DEDUP_REMOVED lines=8> */
.L_x_216:
[----:B------:R-:W-:-:S04]  /*0180*/  MOV R3, c[0x0][0x54c] ;  /* 0x0001530000037a02 */ /* 0x000fc80000000f00 */
.L_x_215:
[----:B------:R-:W-:Y:S01]  /*0190*/  USHF.L.U32 UR4, UR4, 0x7, URZ ;  /* 0x0000000704047899 */ /* 0x000fe2000800063f */
[----:B-----5:R-:W-:-:S05]  /*01a0*/  IMAD R3, R3, c[0x0][0x548], RZ ;  /* 0x0001520003037a24 */ /* 0x020fca00078e02ff */
[----:B------:R-:W-:-:S04]  /*01b0*/  MOV R40, UR4 ;  /* 0x0000000400287c02 */ /* 0x000fc80008000f00 */
[----:B------:R-:W-:-:S04]  /*01c0*/  ISETP.GE.AND P0, PT, R40, R3, PT ;  /* 0x000000032800720c */ /* 0x000fc80003f06270 */
[----:B------:R-:W-:Y:S01]  /*01d0*/  SEL R210, R210, 0xffffffff, !P0 ;  /* 0xffffffffd2d27807 */ /* 0x000fe20004000000 */
[----:B------:R-:W-:Y:S05]  /*01e0*/  BRA `(.L_x_217) ;  /* 0x0000013000007947 */ /* 0x000fea0003800000 */
.L_x_213:
[----:B------:R-:W-:-:S04]  /*01f0*/  ISETP.NE.U32.AND P0, PT, RZ, c[0x0][0x568], PT ;  /* 0x00015a00ff007a0c */ /* 0x000fc80003f05070 */
[----:B------:R-:W-:-:S13]  /*0200*/  ISETP.NE.AND.EX P0, PT, RZ, c[0x0][0x56c], PT, P0 ;  /* 0x00015b00ff007a0c */ /* 0x000fda0003f05300 */
[----:B------:R-:W-:Y:S05]  /*0210*/  @!P0 BRA `(.L_x_218) ;  /* 0x0000002000008947 */ /* 0x000fea0003800000 */
[----:B------:R1:W5:Y:S01]  /*0220*/  LDG.E R3, [R2.64] ;  /* 0x0000000a02037981 */ /* 0x000362000c1e1900 */
[----:B------:R-:W-:Y:S05]  /*0230*/  BRA `(.L_x_219) ;  /* 0x0000009000007947 */ /* 0x000fea0003800000 */
.L_x_218:
        /* <DEDUP_REMOVED lines=8> */
.L_x_220:
[----:B------:R-:W-:-:S04]  /*02c0*/  MOV R3, c[0x0][0x54c] ;  /* 0x0001530000037a02 */ /* 0x000fc80000000f00 */
.L_x_219:
[----:B------:R-:W-:Y:S01]  /*02d0*/  USHF.L.U32 UR4, UR4, 0x7, URZ ;  /* 0x0000000704047899 */ /* 0x000fe2000800063f */
[----:B-----5:R-:W-:-:S05]  /*02e0*/  IMAD R3, R3, c[0x0][0x548], RZ ;  /* 0x0001520003037a24 */ /* 0x020fca00078e02ff */
[----:B------:R-:W-:-:S04]  /*02f0*/  MOV R40, UR4 ;  /* 0x0000000400287c02 */ /* 0x000fc80008000f00 */
[----:B------:R-:W-:-:S04]  /*0300*/  ISETP.GE.AND P0, PT, R40, R3, PT ;  /* 0x000000032800720c */ /* 0x000fc80003f06270 */
[----:B------:R-:W-:-:S04]  /*0310*/  SEL R210, R210, 0xffffffff, !P0 ;  /* 0xffffffffd2d27807 */ /* 0x000fc80004000000 */
.L_x_217:
[----:B------:R-:W-:-:S13]  /*0320*/  ISETP.GE.AND P0, PT, R210, RZ, PT ;  /* 0x000000ffd200720c */ /* 0x000fda0003f06270 */
[----:B------:R-:W-:Y:S05]  /*0330*/  @!P0 EXIT ;  /* 0x000000000000894d */ /* 0x000fea0003800000 */
[----:B------:R-:W-:Y:S01]  /*0340*/  ISETP.NE.U32.AND P2, PT, RZ, c[0x0][0x370], PT ;  /* 0x0000dc00ff007a0c */ /* 0x000fe20003f45070 */
[----:B------:R-:W-:Y:S01]  /*0350*/  IMAD.MOV.U32 R9, RZ, RZ, RZ ;  /* 0x000000ffff097224 */ /* 0x000fe200078e00ff */
[----:B------:R-:W-:Y:S01]  /*0360*/  ISETP.NE.U32.AND P1, PT, RZ, c[0x0][0x360], PT ;  /* 0x0000d800ff007a0c */ /* 0x000fe20003f25070 */
[----:B------:R-:W-:Y:S01]  /*0370*/  IMAD.MOV.U32 R211, RZ, RZ, c[0x0][0x168] ;  /* 0x00005a00ffd37624 */ /* 0x000fe200078e00ff */
[----:B------:R-:W-:Y:S01]  /*0380*/  ISETP.NE.AND.EX P2, PT, RZ, c[0x0][0x374], PT, P2 ;  /* 0x0000dd00ff007a0c */ /* 0x000fe20003f45320 */
[----:B------:R-:W-:Y:S01]  /*0390*/  IMAD.MOV.U32 R34, RZ, RZ, RZ ;  /* 0x000000ffff227224 */ /* 0x000fe200078e00ff */
[----:B------:R-:W-:Y:S01]  /*03a0*/  ISETP.NE.AND.EX P1, PT, RZ, c[0x0][0x364], PT, P1 ;  /* 0x0000d900ff007a0c */ /* 0x000fe20003f25310 */
[CC--:B------:R-:W-:Y:S01]  /*03b0*/  IMAD.WIDE R6, R210.reuse, R5.reuse, c[0x0][0x348] ;  /* 0x0000d200d2067625 */ /* 0x0c0fe200078e0205 */
[----:B------:R-:W-:Y:S02]  /*03c0*/  ISETP.NE.U32.AND P0, PT, RZ, c[0x0][0x348], PT ;  /* 0x0000d200ff007a0c */ /* 0x000fe40003f05070 */
[----:B------:R-:W-:Y:S01]  /*03d0*/  ISETP.NE.U32.AND P5, PT, RZ, c[0x0][0x350], PT ;  /* 0x0000d400ff007a0c */ /* 0x000fe20003fa5070 */
[----:B-1----:R-:W-:Y:S01]  /*03e0*/  IMAD.WIDE R2, R210, R5, c[0x0][0x350] ;  /* 0x0000d400d2027625 */ /* 0x002fe200078e0205 */
[----:B------:R-:W-:-:S02]  /*03f0*/  ISETP.NE.AND.EX P0, PT, RZ, c[0x0][0x34c], PT, P0 ;  /* 0x0000d300ff007a0c */ /* 0x000fc40003f05300 */
[----:B------:R-:W-:Y:S02]  /*0400*/  ISETP.NE.AND.EX P5, PT, RZ, c[0x0][0x354], PT, P5 ;  /* 0x0000d500ff007a0c */ /* 0x000fe40003fa5350 */
[----:B------:R-:W-:Y:S01]  /*0410*/  MOV R0, RZ ;  /* 0x000000ff00007202 */ /* 0x000fe20000000f00 */
[----:B------:R-:W-:-:S04]  /*0420*/  @P2 IMAD.WIDE R12, R210, R5, c[0x0][0x370] ;  /* 0x0000dc00d20c2625 */ /* 0x000fc800078e0205 */
[----:B------:R-:W-:Y:S01]  /*0430*/  @P1 IMAD.WIDE R10, R210, R5, c[0x0][0x360] ;  /* 0x0000d800d20a1625 */ /* 0x000fe200078e0205 */
[----:B------:R1:W5:Y:S04]  /*0440*/  @P2 LDG.E R9, [R12.64] ;  /* 0x0000000a0c092981 */ /* 0x000368000c1e1900 */
[----:B------:R1:W5:Y:S04]  /*0450*/  @P1 LDG.E R211, [R10.64] ;  /* 0x0000000a0ad31981 */ /* 0x000368000c1e1900 */
[----:B------:R1:W5:Y:S04]  /*0460*/  @P0 LDG.E R0, [R6.64] ;  /* 0x0000000a06000981 */ /* 0x000368000c1e1900 */
[----:B------:R1:W5:Y:S01]  /*0470*/  @P5 LDG.E R34, [R2.64] ;  /* 0x0000000a02225981 */ /* 0x000362000c1e1900 */
[----:B------:R-:W-:Y:S01]  /*0480*/  MOV R208, c[0x0][0x1d0] ;  /* 0x0000740000d07a02 */ /* 0x000fe20000000f00 */
[----:B------:R-:W-:Y:S05]  /*0490*/  @P1 BRA `(.L_x_221) ;  /* 0x0000004000001947 */ /* 0x000fea0003800000 */
[----:B------:R-:W-:Y:S05]  /*04a0*/  @!P0 BRA `(.L_x_221) ;  /* 0x0000003000008947 */ /* 0x000fea0003800000 */
[----:B-----5:R-:W2:Y:S04]  /*04b0*/  LDG.E R211, [R6.64] ;  /* 0x0000000a06d37981 */ /* 0x020ea8000c1e1900 */
[----:B------:R-:W2:Y:S02]  /*04c0*/  LDG.E R4, [R6.64+0x4] ;  /* 0x0000040a06047981 */ /* 0x000ea4000c1e1900 */
[----:B--2---:R-:W-:-:S02]  /*04d0*/  IADD3 R211, -R211, R4, RZ ;  /* 0x00000004d3d37210 */ /* 0x004fc40007ffe1ff */
.L_x_221:
[----:B------:R-:W-:-:S04]  /*04e0*/  ISETP.NE.U32.AND P1, PT, RZ, c[0x0][0x368], PT ;  /* 0x0000da00ff007a0c */ /* 0x000fc80003f25070 */
[----:B------:R-:W-:-:S13]  /*04f0*/  ISETP.NE.AND.EX P1, PT, RZ, c[0x0][0x36c], PT, P1 ;  /* 0x0000db00ff007a0c */ /* 0x000fda0003f25310 */
[----:B------:R-:W-:Y:S05]  /*0500*/  @!P1 BRA `(.L_x_222) ;  /* 0x0000003000009947 */ /* 0x000fea0003800000 */
[----:B------:R-:W-:-:S06]  /*0510*/  IMAD.WIDE R208, R210, R5, c[0x0][0x368] ;  /* 0x0000da00d2d07625 */ /* 0x000fcc00078e0205 */
[----:B------:R2:W5:Y:S01]  /*0520*/  LDG.E R208, [R208.64] ;  /* 0x0000000ad0d07981 */ /* 0x000562000c1e1900 */
[----:B------:R-:W-:Y:S05]  /*0530*/  BRA `(.L_x_223) ;  /* 0x0000004000007947 */ /* 0x000fea0003800000 */
.L_x_222:
[----:B------:R-:W-:Y:S05]  /*0540*/  @!P5 BRA `(.L_x_223) ;  /* 0x000000300000d947 */ /* 0x000fea0003800000 */
[----:B------:R-:W2:Y:S04]  /*0550*/  LDG.E R208, [R2.64] ;  /* 0x0000000a02d07981 */ /* 0x000ea8000c1e1900 */
[----:B-1----:R-:W2:Y:S02]  /*0560*/  LDG.E R7, [R2.64+0x4] ;  /* 0x0000040a02077981 */ /* 0x002ea4000c1e1900 */
[----:B--2---:R-:W-:Y:S02]  /*0570*/  IADD3 R208, -R208, R7, RZ ;  /* 0x00000007d0d07210 */ /* 0x004fe40007ffe1ff */
.L_x_223:
[----:B-1----:R-:W-:Y:S01]  /*0580*/  IMAD.MOV.U32 R2, RZ, RZ, c[0x0][0x2c4] ;  /* 0x0000b100ff027624 */ /* 0x002fe200078e00ff */
[----:B------:R-:W-:Y:S01]  /*0590*/  IADD3 R7, R40, 0x7f, RZ ;  /* 0x0000007f28077810 */ /* 0x000fe20007ffe0ff */
[----:B------:R-:W-:Y:S02]  /*05a0*/  IMAD.MOV.U32 R13, RZ, RZ, c[0x0][0x32c] ;  /* 0x0000cb00ff0d7624 */ /* 0x000fe400078e00ff */
[--C-:B-----5:R-:W-:Y:S01]  /*05b0*/  IMAD.IADD R208, R208, 0x1, -R9.reuse ;  /* 0x00000001d0d07824 */ /* 0x120fe200078e0a09 */
[----:B------:R-:W-:Y:S01]  /*05c0*/  ISETP.NE.AND P4, PT, R2, 0x1, PT ;  /* 0x000000010200780c */ /* 0x000fe20003f85270 */
[----:B------:R-:W-:Y:S01]  /*05d0*/  IMAD.IADD R34, R34, 0x1, R9 ;  /* 0x0000000122227824 */ /* 0x000fe200078e0209 */
[----:B------:R-:W-:-:S02]  /*05e0*/  ISETP.GE.AND P3, PT, R13, 0x1, PT ;  /* 0x000000010d00780c */ /* 0x000fc40003f66270 */
[----:B------:R-:W-:-:S09]  /*05f0*/  IADD3 R2, R208, 0x1, -R211 ;  /* 0x00000001d0027810 */ /* 0x000fd20007ffe8d3 */
[----:B------:R-:W-:-:S05]  /*0600*/  @P4 IADD3 R3, R40, 0x7f, RZ ;  /* 0x0000007f28034810 */ /* 0x000fca0007ffe0ff */
[----:B------:R-:W-:-:S05]  /*0610*/  @P4 IMAD.HI.U32 R3, R3, c[0x0][0x2c8], RZ ;  /* 0x0000b20003034a27 */ /* 0x000fca00078e00ff */
[----:B------:R-:W-:-:S05]  /*0620*/  @P4 SHF.R.U32.HI R7, RZ, c[0x0][0x2cc], R3 ;  /* 0x0000b300ff074a19 */ /* 0x000fca0000011603 */
[----:B------:R-:W-:-:S05]  /*0630*/  IMAD.IADD R2, R2, 0x1, R7 ;  /* 0x0000000102027824 */ /* 0x000fca00078e0207 */
[----:B------:R-:W-:Y:S01]  /*0640*/  IADD3 R4, R2, c[0x0][0x328], RZ ;  /* 0x0000ca0002047a10 */ /* 0x000fe20007ffe0ff */
[----:B------:R-:W-:Y:S05]  /*0650*/  @!P3 BRA `(.L_x_224) ;  /* 0x000000e00000b947 */ /* 0x000fea0003800000 */
[C---:B------:R-:W-:Y:S02]  /*0660*/  ISETP.GT.AND P1, PT, R2.reuse, RZ, PT ;  /* 0x000000ff0200720c */ /* 0x040fe40003f24270 */
        /* <DEDUP_REMOVED lines=8> */
.L_x_225:
[----:B------:R-:W-:-:S13]  /*06f0*/  ISETP.NE.AND P1, PT, R13, 0x1, PT ;  /* 0x000000010d00780c */ /* 0x000fda0003f25270 */
[----:B------:R-:W-:-:S05]  /*0700*/  @P1 IMAD.HI.U32 R2, R6, c[0x0][0x330], RZ ;  /* 0x0000cc0006021a27 */ /* 0x000fca00078e00ff */
[----:B------:R-:W-:-:S05]  /*0710*/  @P1 SHF.R.U32.HI R6, RZ, c[0x0][0x334], R2 ;  /* 0x0000cd00ff061a19 */ /* 0x000fca0000011602 */
.L_x_226:
[----:B------:R-:W-:-:S05]  /*0720*/  IMAD R3, R6, R13, c[0x0][0x32c] ;  /* 0x0000cb0006037624 */ /* 0x000fca00078e020d */
[----:B------:R-:W-:-:S04]  /*0730*/  IMNMX R4, R4, R3, PT ;  /* 0x0000000304047217 */ /* 0x000fc80003800200 */
.L_x_224:
[----:B------:R-:W-:Y:S01]  /*0740*/  IADD3 R4, R4, 0x5f, RZ ;  /* 0x0000005f04047810 */ /* 0x000fe20007ffe0ff */
[----:B------:R-:W-:Y:S01]  /*0750*/  @P4 IMAD.HI.U32 R3, R40, c[0x0][0x2c8], RZ ;  /* 0x0000b20028034a27 */ /* 0x000fe200078e00ff */
[----:B------:R-:W-:-:S03]  /*0760*/  IADD3 R7, R208, 0x5f, RZ ;  /* 0x0000005fd0077810 */ /* 0x000fc60007ffe0ff */
[----:B------:R-:W-:-:S04]  /*0770*/  IMAD.HI R4, R4, 0x2aaaaaab, RZ ;  /* 0x2aaaaaab04047827 */ /* 0x000fc800078e02ff */
[----:B------:R-:W-:-:S04]  /*0780*/  IMAD.HI R7, R7, 0x2aaaaaab, RZ ;  /* 0x2aaaaaab07077827 */ /* 0x000fc800078e02ff */
[----:B------:R-:W-:Y:S01]  /*0790*/  IMAD.MOV.U32 R2, RZ, RZ, R40 ;  /* 0x000000ffff027224 */ /* 0x000fe200078e0028 */
[----:B------:R-:W-:Y:S01]  /*07a0*/  @P4 SHF.R.U32.HI R2, RZ, c[0x0][0x2cc], R3 ;  /* 0x0000b300ff024a19 */ /* 0x000fe20000011603 */
[----:B------:R-:W-:Y:S01]  /*07b0*/  IMAD.IADD R15, R208, 0x1, -R211 ;  /* 0x00000001d00f7824 */ /* 0x000fe200078e0ad3 */
[----:B------:R-:W-:Y:S02]  /*07c0*/  SHF.R.U32.HI R3, RZ, 0x1f, R4 ;  /* 0x0000001fff037819 */ /* 0x000fe40000011604 */
[----:B------:R-:W-:Y:S01]  /*07d0*/  SHF.R.U32.HI R6, RZ, 0x1f, R7 ;  /* 0x0000001fff067819 */ /* 0x000fe20000011607 */
[----:B------:R-:W-:Y:S01]  /*07e0*/  IMAD.IADD R2, R15, 0x1, R2 ;  /* 0x000000010f027824 */ /* 0x000fe200078e0202 */
[----:B------:R-:W-:Y:S02]  /*07f0*/  LEA.HI.SX32 R3, R4, R3, 0x1c ;  /* 0x0000000304037211 */ /* 0x000fe400078fe2ff */
[----:B------:R-:W-:Y:S02]  /*0800*/  LEA.HI.SX32 R6, R7, R6, 0x1c ;  /* 0x0000000607067211 */ /* 0x000fe400078fe2ff */
[----:B------:R-:W-:-:S02]  /*0810*/  IADD3 R4, R2, -c[0x0][0x324], RZ ;  /* 0x8000c90002047a10 */ /* 0x000fc40007ffe0ff */
[----:B------:R-:W-:Y:S01]  /*0820*/  IMNMX R14, R6, R3, PT ;  /* 0x00000003060e7217 */ /* 0x000fe20003800200 */
[----:B------:R-:W-:Y:S05]  /*0830*/  @!P3 BRA `(.L_x_227) ;  /* 0x000000e00000b947 */ /* 0x000fea0003800000 */
[----:B------:R-:W-:-:S04]  /*0840*/  MOV R3, R2 ;  /* 0x0000000200037202 */ /* 0x000fc80000000f00 */
[----:B------:R-:W-:-:S13]  /*0850*/  ISETP.GT.AND P1, PT, R3, -0x1, PT ;  /* 0xffffffff0300780c */ /* 0x000fda0003f24270 */
[----:B------:R-:W-:Y:S05]  /*0860*/  @P1 BRA `(.L_x_228) ;  /* 0x0000006000001947 */ /* 0x000fea0003800000 */
[----:B------:R-:W-:Y:S02]  /*0870*/  ISETP.NE.AND P1, PT, R13, 0x1, PT ;  /* 0x000000010d00780c */ /* 0x000fe40003f25270 */
[----:B------:R-:W-:-:S11]  /*0880*/  LOP3.LUT R3, RZ, R3, RZ, 0x33, !PT ;  /* 0x00000003ff037212 */ /* 0x000fd600078e33ff */
[----:B------:R-:W-:-:S05]  /*0890*/  @P1 IMAD.HI.U32 R2, R3, c[0x0][0x330], RZ ;  /* 0x0000cc0003021a27 */ /* 0x000fca00078e00ff */
[----:B------:R-:W-:-:S04]  /*08a0*/  @P1 SHF.R.U32.HI R3, RZ, c[0x0][0x334], R2 ;  /* 0x0000cd00ff031a19 */ /* 0x000fc80000011602 */
[----:B------:R-:W-:Y:S01]  /*08b0*/  LOP3.LUT R3, RZ, R3, RZ, 0x33, !PT ;  /* 0x00000003ff037212 */ /* 0x000fe200078e33ff */
[----:B------:R-:W-:Y:S05]  /*08c0*/  BRA `(.L_x_229) ;  /* 0x0000003000007947 */ /* 0x000fea0003800000 */
.L_x_228:
[----:B------:R-:W-:-:S13]  /*08d0*/  ISETP.NE.AND P1, PT, R13, 0x1, PT ;  /* 0x000000010d00780c */ /* 0x000fda0003f25270 */
[----:B------:R-:W-:-:S05]  /*08e0*/  @P1 IMAD.HI.U32 R2, R3, c[0x0][0x330], RZ ;  /* 0x0000cc0003021a27 */ /* 0x000fca00078e00ff */
[----:B------:R-:W-:-:S05]  /*08f0*/  @P1 SHF.R.U32.HI R3, RZ, c[0x0][0x334], R2 ;  /* 0x0000cd00ff031a19 */ /* 0x000fca0000011602 */
.L_x_229:
[----:B------:R-:W-:-:S05]  /*0900*/  IMAD R3, R3, c[0x0][0x32c], RZ ;  /* 0x0000cb0003037a24 */ /* 0x000fca00078e02ff */
[----:B------:R-:W-:-:S05]  /*0910*/  IMNMX R4, R4, R3, !PT ;  /* 0x0000000304047217 */ /* 0x000fca0007800200 */
.L_x_227:
[----:B------:R-:W-:Y:S01]  /*0920*/  IMAD.HI R2, R4, 0x2aaaaaab, RZ ;  /* 0x2aaaaaab04027827 */ /* 0x000fe200078e02ff */
[----:B------:R-:W-:Y:S01]  /*0930*/  PLOP3.LUT P2, PT, PT, PT, PT, 0x80, 0x0 ;  /* 0x000000000000781c */ /* 0x000fe20003f4f070 */
[----:B------:R-:W-:Y:S01]  /*0940*/  CS2R R64, SRZ ;  /* 0x0000000000407805 */ /* 0x000fe2000001ff00 */
[----:B------:R-:W-:Y:S01]  /*0950*/  CS2R R62, SRZ ;  /* 0x00000000003e7805 */ /* 0x000fe2000001ff00 */
[----:B------:R-:W-:Y:S01]  /*0960*/  IMAD.MOV.U32 R66, RZ, RZ, RZ ;  /* 0x000000ffff427224 */ /* 0x000fe200078e00ff */
[----:B------:R-:W-:Y:S01]  /*0970*/  SHF.R.U32.HI R207, RZ, 0x1f, R2 ;  /* 0x0000001fffcf7819 */ /* 0x000fe20000011602 */
[----:B------:R-:W-:Y:S01]  /*0980*/  CS2R R60, SRZ ;  /* 0x00000000003c7805 */ /* 0x000fe2000001ff00 */
        /* <DEDUP_REMOVED lines=9> */
[----:B------:R-:W-:Y:S01]  /*0a20*/  CS2R R100, SRZ ;  /* 0x0000000000647805 */ /* 0x000fe2000001ff00 */
        /* <DEDUP_REMOVED lines=23> */
[----:B------:R-:W-:Y:S05]  /*0ba0*/  @!P1 BRA `(.L_x_230) ;  /* 0x0000f38000009947 */ /* 0x000fea0003800000 */
[----:B------:R-:W-:Y:S01]  /*0bb0*/  ISETP.NE.U32.AND P2, PT, RZ, c[0x0][0x340], PT ;  /* 0x0000d000ff007a0c */ /* 0x000fe20003f45070 */
[----:B------:R-:W1:Y:S01]  /*0bc0*/  S2R R32, SR_CTAID.Y ;  /* 0x0000000000207919 */ /* 0x000e620000002600 */
[----:B------:R-:W-:Y:S01]  /*0bd0*/  SHF.R.S32.HI R109, RZ, 0x1f, R42 ;  /* 0x0000001fff6d7819 */ /* 0x000fe2000001142a */
[----:B------:R-:W-:Y:S01]  /*0be0*/  IMAD.WIDE.U32 R8, R0, c[0x0][0x178], RZ ;  /* 0x00005e0000087a25 */ /* 0x000fe200078e00ff */
[----:B------:R-:W-:Y:S01]  /*0bf0*/  ISETP.NE.AND.EX P2, PT, RZ, c[0x0][0x344], PT, P2 ;  /* 0x0000d100ff007a0c */ /* 0x000fe20003f45320 */
[----:B------:R-:W-:Y:S01]  /*0c00*/  ULDC.64 UR6, c[0x0][0x1e0] ;  /* 0x0000780000067ab9 */ /* 0x000fe20000000a00 */
[----:B------:R-:W-:Y:S01]  /*0c10*/  SEL R10, R210, RZ, !P0 ;  /* 0x000000ffd20a7207 */ /* 0x000fe20004000000 */
[----:B------:R-:W-:Y:S01]  /*0c20*/  IMAD.MOV.U32 R41, RZ, RZ, 0x60 ;  /* 0x00000060ff297424 */ /* 0x000fe200078e00ff */
[----:B------:R-:W-:Y:S01]  /*0c30*/  IADD3 R113, R14, -0x1, RZ ;  /* 0xffffffff0e717810 */ /* 0x000fe20007ffe0ff */
[----:B------:R-:W-:-:S08]  /*0c40*/  ULDC.64 UR4, c[0x0][0x208] ;  /* 0x0000820000047ab9 */ /* 0x000fd00000000a00 */
[----:B------:R-:W-:-:S06]  /*0c50*/  @P2 IMAD.WIDE R30, R210, R5, c[0x0][0x340] ;  /* 0x0000d000d21e2625 */ /* 0x000fcc00078e0205 */
[----:B------:R-:W3:Y:S01]  /*0c60*/  @P2 LDG.E R30, [R30.64] ;  /* 0x0000000a1e1e2981 */ /* 0x000ee2000c1e1900 */
[-C--:B------:R-:W-:Y:S01]  /*0c70*/  LEA.HI R3, R109, R42.reuse, RZ, 0x3 ;  /* 0x0000002a6d037211 */ /* 0x080fe200078f18ff */
[----:B------:R-:W-:Y:S01]  /*0c80*/  IMAD.WIDE.U32 R110, R41, c[0x0][0x1e0], RZ ;  /* 0x00007800296e7a25 */ /* 0x000fe200078e00ff */
[----:B------:R-:W-:Y:S01]  /*0c90*/  SHF.R.S32.HI R5, RZ, 0x1f, R0 ;  /* 0x0000001fff057819 */ /* 0x000fe20000011400 */
[----:B------:R-:W-:Y:S01]  /*0ca0*/  UIMAD.WIDE.U32 UR14, UR6, 0x40, URZ ;  /* 0x00000040060e78a5 */ /* 0x000fe2000f8e003f */
[----:B------:R-:W-:Y:S01]  /*0cb0*/  LOP3.LUT R29, R3, 0xfffffff8, RZ, 0xc0, !PT ;  /* 0xfffffff8031d7812 */ /* 0x000fe200078ec0ff */
[----:B------:R-:W-:Y:S01]  /*0cc0*/  USHF.L.U32 UR8, UR7, 0x6, URZ ;  /* 0x0000000607087899 */ /* 0x000fe2000800063f */
[----:B------:R-:W-:Y:S01]  /*0cd0*/  SHF.R.S32.HI R3, RZ, 0x3, R3 ;  /* 0x00000003ff037819 */ /* 0x000fe20000011403 */
[----:B------:R-:W-:Y:S01]  /*0ce0*/  IMAD R5, R5, c[0x0][0x178], RZ ;  /* 0x00005e0005057a24 */ /* 0x000fe200078e02ff */
[----:B-1----:R-:W-:Y:S01]  /*0cf0*/  SHF.R.S32.HI R33, RZ, 0x1f, R32 ;  /* 0x0000001fff217819 */ /* 0x002fe20000011420 */
[----:B------:R-:W-:Y:S01]  /*0d00*/  IMAD.IADD R29, R42, 0x1, -R29 ;  /* 0x000000012a1d7824 */ /* 0x000fe200078e0a1d */
[----:B------:R-:W-:Y:S01]  /*0d10*/  UIADD3 UR8, UR15, UR8, URZ ;  /* 0x000000080f087290 */ /* 0x000fe2000fffe03f */
[----:B------:R-:W-:Y:S01]  /*0d20*/  IMAD R5, R0, c[0x0][0x17c], R5 ;  /* 0x00005f0000057a24 */ /* 0x000fe200078e0205 */
[----:B------:R-:W-:Y:S01]  /*0d30*/  LEA.HI R108, R109, R42, RZ, 0x5 ;  /* 0x0000002a6d6c7211 */ /* 0x000fe200078f28ff */
[----:B------:R-:W-:Y:S01]  /*0d40*/  IMAD R11, R29, 0x20, R3 ;  /* 0x000000201d0b7824 */ /* 0x000fe200078e0203 */
[----:B------:R-:W-:Y:S01]  /*0d50*/  USHF.L.U32 UR9, UR4, 0x6, URZ ;  /* 0x0000000604097899 */ /* 0x000fe2000800063f */
[----:B------:R-:W-:Y:S01]  /*0d60*/  IMAD.IADD R9, R9, 0x1, R5 ;  /* 0x0000000109097824 */ /* 0x000fe200078e0205 */
[----:B------:R-:W-:Y:S01]  /*0d70*/  SHF.R.S32.HI R5, RZ, 0x1f, R210 ;  /* 0x0000001fff057819 */ /* 0x000fe200000114d2 */
[----:B------:R-:W-:Y:S01]  /*0d80*/  IMAD R7, R33, c[0x0][0x1b8], RZ ;  /* 0x00006e0021077a24 */ /* 0x000fe200078e02ff */
[----:B------:R-:W-:Y:S01]  /*0d90*/  SHF.R.S32.HI R43, RZ, 0x5, R108 ;  /* 0x00000005ff2b7819 */ /* 0x000fe2000001146c */
[----:B------:R-:W-:Y:S01]  /*0da0*/  IMAD.IADD R2, R40, 0x1, R11 ;  /* 0x0000000128027824 */ /* 0x000fe200078e020b */
[----:B------:R-:W-:Y:S01]  /*0db0*/  SEL R0, R5, RZ, !P0 ;  /* 0x000000ff05007207 */ /* 0x000fe20004000000 */
[C---:B------:R-:W-:Y:S01]  /*0dc0*/  IMAD R7, R32.reuse, c[0x0][0x1bc], R7 ;  /* 0x00006f0020077a24 */ /* 0x040fe200078e0207 */
[----:B------:R-:W-:Y:S01]  /*0dd0*/  UMOV UR12, 0x6 ;  /* 0x00000006000c7882 */ /* 0x000fe20000000000 */
[----:B------:R-:W-:Y:S01]  /*0de0*/  IMAD.WIDE.U32 R8, R32, c[0x0][0x1b8], R8 ;  /* 0x00006e0020087a25 */ /* 0x000fe200078e0008 */
[----:B------:R-:W-:-:S03]  /*0df0*/  USHF.L.U64.HI UR12, UR4, UR12, UR5 ;  /* 0x0000000c040c7299 */ /* 0x000fc60008010205 */
[----:B------:R-:W-:-:S04]  /*0e00*/  @P4 IMAD.HI.U32 R4, R2, c[0x0][0x2c8], RZ ;  /* 0x0000b20002044a27 */ /* 0x000fc800078e00ff */
[----:B------:R-:W-:Y:S02]  /*0e10*/  IMAD.IADD R9, R9, 0x1, R7 ;  /* 0x0000000109097824 */ /* 0x000fe400078e0207 */
[----:B------:R-:W-:Y:S01]  /*0e20*/  IMAD.MOV.U32 R7, RZ, RZ, R2 ;  /* 0x000000ffff077224 */ /* 0x000fe200078e0002 */
[----:B------:R-:W-:Y:S01]  /*0e30*/  @P4 SHF.R.U32.HI R7, RZ, c[0x0][0x2cc], R4 ;  /* 0x0000b300ff074a19 */ /* 0x000fe20000011604 */
[----:B------:R-:W-:Y:S02]  /*0e40*/  IMAD R17, R0, c[0x0][0x1c0], RZ ;  /* 0x0000700000117a24 */ /* 0x000fe400078e02ff */
[----:B--2---:R-:W-:Y:S01]  /*0e50*/  IMAD.SHL.U32 R209, R3, 0x40, RZ ;  /* 0x0000004003d17824 */ /* 0x004fe200078e00ff */
[----:B------:R-:W-:Y:S01]  /*0e60*/  SHF.R.S32.HI R0, RZ, 0x1f, R7 ;  /* 0x0000001fff007819 */ /* 0x000fe20000011407 */
[C---:B------:R-:W-:Y:S02]  /*0e70*/  IMAD R17, R10.reuse, c[0x0][0x1c4], R17 ;  /* 0x000071000a117a24 */ /* 0x040fe400078e0211 */
[----:B------:R-:W-:Y:S01]  /*0e80*/  IMAD.WIDE.U32 R10, R10, c[0x0][0x1c0], R8 ;  /* 0x000070000a0a7a25 */ /* 0x000fe200078e0008 */
[----:B------:R-:W-:-:S02]  /*0e90*/  LOP3.LUT R209, R209, 0x1c0, RZ, 0xc0, !PT ;  /* 0x000001c0d1d17812 */ /* 0x000fc400078ec0ff */
[----:B------:R-:W-:Y:S01]  /*0ea0*/  LEA.HI R8, R109, R42, RZ, 0x6 ;  /* 0x0000002a6d087211 */ /* 0x000fe200078f30ff */
[----:B------:R-:W-:Y:S02]  /*0eb0*/  IMAD.MOV R9, RZ, RZ, -R7 ;  /* 0x000000ffff097224 */ /* 0x000fe400078e0a07 */
[----:B------:R-:W-:Y:S02]  /*0ec0*/  IMAD.IADD R11, R11, 0x1, R17 ;  /* 0x000000010b0b7824 */ /* 0x000fe400078e0211 */
[----:B------:R-:W-:Y:S02]  /*0ed0*/  IMAD R6, R9, c[0x0][0x2c4], R2 ;  /* 0x0000b10009067a24 */ /* 0x000fe400078e0202 */
[----:B------:R-:W-:Y:S02]  /*0ee0*/  IMAD R0, R0, c[0x0][0x1b0], RZ ;  /* 0x00006c0000007a24 */ /* 0x000fe400078e02ff */
[----:B------:R-:W-:Y:S01]  /*0ef0*/  IMAD.WIDE.U32 R10, R7, c[0x0][0x1b0], R10 ;  /* 0x00006c00070a7a25 */ /* 0x000fe200078e000a */
[----:B------:R-:W-:-:S03]  /*0f00*/  SHF.R.S32.HI R9, RZ, 0x1f, R6 ;  /* 0x0000001fff097819 */ /* 0x000fc60000011406 */
[----:B------:R-:W-:Y:S02]  /*0f10*/  IMAD R0, R7, c[0x0][0x1b4], R0 ;  /* 0x00006d0007007a24 */ /* 0x000fe400078e0200 */
[----:B------:R-:W-:Y:S02]  /*0f20*/  IMAD R9, R9, c[0x0][0x1a8], RZ ;  /* 0x00006a0009097a24 */ /* 0x000fe400078e02ff */
[----:B------:R-:W-:Y:S02]  /*0f30*/  IMAD.IADD R11, R11, 0x1, R0 ;  /* 0x000000010b0b7824 */ /* 0x000fe400078e0200 */
[C---:B------:R-:W-:Y:S02]  /*0f40*/  IMAD R9, R6.reuse, c[0x0][0x1ac], R9 ;  /* 0x00006b0006097a24 */ /* 0x040fe400078e0209 */
[----:B------:R-:W-:Y:S02]  /*0f50*/  IMAD.SHL.U32 R36, R29, 0x8, RZ ;  /* 0x000000081d247824 */ /* 0x000fe400078e00ff */
[----:B------:R-:W-:-:S03]  /*0f60*/  IMAD.WIDE.U32 R6, R6, c[0x0][0x1a8], R10 ;  /* 0x00006a0006067a25 */ /* 0x000fc600078e000a */
[----:B------:R-:W-:Y:S01]  /*0f70*/  LOP3.LUT R2, R209, 0x38, R36, 0xf8, !PT ;  /* 0x00000038d1027812 */ /* 0x000fe200078ef824 */
[----:B------:R-:W-:Y:S01]  /*0f80*/  IMAD.IADD R0, R7, 0x1, R9 ;  /* 0x0000000107007824 */ /* 0x000fe200078e0209 */
[----:B------:R-:W-:Y:S01]  /*0f90*/  BAR.SYNC.DEFER_BLOCKING 0x0 ;  /* 0x0000000000007b1d */ /* 0x000fe20000010000 */
[----:B------:R-:W-:Y:S01]  /*0fa0*/  LEA R4, P0, R6, c[0x0][0x160], 0x1 ;  /* 0x0000580006047a11 */ /* 0x000fe200078008ff */
[----:B------:R-:W-:Y:S01]  /*0fb0*/  IMAD R7, R211, c[0x0][0x2c4], RZ ;  /* 0x0000b100d3077a24 */ /* 0x000fe200078e02ff */
[----:B------:R-:W-:Y:S01]  /*0fc0*/  SHF.R.U32.HI R209, RZ, 0x3, R209 ;  /* 0x00000003ffd17819 */ /* 0x000fe200000116d1 */
[----:B------:R-:W-:Y:S01]  /*0fd0*/  IMAD.SHL.U32 R8, R8, 0x8, RZ ;  /* 0x0000000808087824 */ /* 0x000fe200078e00ff */
[----:B------:R-:W-:Y:S01]  /*0fe0*/  LEA.HI.X R0, R6, c[0x0][0x164], R0, 0x1, P0 ;  /* 0x0000590006007a11 */ /* 0x000fe200000f0c00 */
[----:B------:R-:W1:Y:S01]  /*0ff0*/  SHFL.IDX PT, R10, R4, RZ, 0x181f ;  /* 0x00181fff040a7589 */ /* 0x000e6200000e0000 */
[----:B------:R-:W-:Y:S01]  /*1000*/  LOP3.LUT R209, R2, R209, RZ, 0x3c, !PT ;  /* 0x000000d102d17212 */ /* 0x000fe200078e3cff */
[----:B------:R-:W-:Y:S01]  /*1010*/  IMAD.IADD R2, R40, 0x1, R3 ;  /* 0x0000000128027824 */ /* 0x000fe200078e0203 */
[----:B------:R-:W-:Y:S01]  /*1020*/  SHF.R.S32.HI R37, RZ, 0x1f, R36 ;  /* 0x0000001fff257819 */ /* 0x000fe20000011424 */
[----:B------:R-:W2:Y:S01]  /*1030*/  SHFL.IDX PT, R11, R0, RZ, 0x181f ;  /* 0x00181fff000b7589 */ /* 0x000ea200000e0000 */
[----:B------:R-:W-:-:S02]  /*1040*/  LOP3.LUT R209, R209, 0xfffffe00, R8, 0xf8, !PT ;  /* 0xfffffe00d1d17812 */ /* 0x000fc400078ef808 */
[CC--:B------:R-:W-:Y:S01]  /*1050*/  ISETP.GE.AND P1, PT, R2.reuse, R7.reuse, PT ;  /* 0x000000070200720c */ /* 0x0c0fe20003f26270 */
[----:B------:R-:W4:Y:S01]  /*1060*/  SHFL.IDX PT, R16, R4, 0x1, 0x181f ;  /* 0x00381f0004107f89 */ /* 0x000f2200000e0000 */
[C---:B------:R-:W-:Y:S01]  /*1070*/  IADD3 R6, R2.reuse, 0x20, RZ ;  /* 0x0000002002067810 */ /* 0x040fe20007ffe0ff */
[----:B------:R-:W-:Y:S01]  /*1080*/  IMAD.SHL.U32 R209, R209, 0x2, RZ ;  /* 0x00000002d1d17824 */ /* 0x000fe200078e00ff */
[----:B------:R-:W-:Y:S01]  /*1090*/  IADD3 R8, R2, 0x40, RZ ;  /* 0x0000004002087810 */ /* 0x000fe20007ffe0ff */
[----:B------:R-:W5:Y:S01]  /*10a0*/  SHFL.IDX PT, R17, R0, 0x1, 0x181f ;  /* 0x00381f0000117f89 */ /* 0x000f6200000e0000 */
[----:B------:R-:W-:Y:S02]  /*10b0*/  ISETP.GE.AND P0, PT, R6, R7, PT ;  /* 0x000000070600720c */ /* 0x000fe40003f06270 */
[----:B------:R-:W-:Y:S02]  /*10c0*/  SHF.R.S32.HI R6, RZ, 0x1f, R34 ;  /* 0x0000001fff067819 */ /* 0x000fe40000011422 */
[----:B------:R-:W-:-:S02]  /*10d0*/  ISETP.GE.AND P6, PT, R36, c[0x0][0x198], PT ;  /* 0x0000660024007a0c */ /* 0x000fc40003fc6270 */
[----:B------:R-:W-:Y:S02]  /*10e0*/  IADD3 R2, R2, 0x60, RZ ;  /* 0x0000006002027810 */ /* 0x000fe40007ffe0ff */
[----:B---3--:R-:W-:Y:S01]  /*10f0*/  @P2 SHF.R.S32.HI R31, RZ, 0x1f, R30 ;  /* 0x0000001fff1f2819 */ /* 0x008fe2000001141e */
[----:B------:R-:W-:Y:S02]  /*1100*/  @!P2 IMAD.MOV.U32 R30, RZ, RZ, R210 ;  /* 0x000000ffff1ea224 */ /* 0x000fe400078e00d2 */
[----:B------:R-:W-:Y:S01]  /*1110*/  @!P2 IMAD.MOV.U32 R31, RZ, RZ, R5 ;  /* 0x000000ffff1fa224 */ /* 0x000fe200078e0005 */
[----:B------:R-:W-:Y:S02]  /*1120*/  IADD3 R34, P2, R34, R3, RZ ;  /* 0x0000000322227210 */ /* 0x000fe40007f5e0ff */
[----:B------:R-:W-:Y:S02]  /*1130*/  IADD3 R5, R36, 0x40, RZ ;  /* 0x0000004024057810 */ /* 0x000fe40007ffe0ff */
[----:B------:R-:W-:Y:S01]  /*1140*/  LEA.HI.X.SX32 R35, R3, R6, 0x1, P2 ;  /* 0x0000000603237211 */ /* 0x000fe200010f0eff */
[----:B------:R-:W-:Y:S01]  /*1150*/  IMAD.WIDE.U32 R18, R34, c[0x0][0x1e0], R36 ;  /* 0x0000780022127a25 */ /* 0x000fe200078e0024 */
[----:B------:R-:W-:-:S02]  /*1160*/  @!P1 SHF.R.S32.HI R6, RZ, 0x1f, R5 ;  /* 0x0000001fff069819 */ /* 0x000fc40000011405 */
[----:B------:R-:W-:Y:S01]  /*1170*/  SEL R222, R30, RZ, !P5 ;  /* 0x000000ff1ede7207 */ /* 0x000fe20006800000 */
[----:B------:R-:W-:Y:S01]  /*1180*/  IMAD R9, R35, c[0x0][0x1e0], RZ ;  /* 0x0000780023097a24 */ /* 0x000fe200078e02ff */
[----:B------:R-:W-:Y:S01]  /*1190*/  SEL R30, R31, RZ, !P5 ;  /* 0x000000ff1f1e7207 */ /* 0x000fe20006800000 */
[----:B------:R-:W-:Y:S01]  /*11a0*/  IMAD R35, R35, c[0x0][0x208], RZ ;  /* 0x0000820023237a24 */ /* 0x000fe200078e02ff */
[----:B------:R-:W-:Y:S02]  /*11b0*/  @!P1 LEA.HI R6, R6, R5, RZ, 0x3 ;  /* 0x0000000506069211 */ /* 0x000fe400078f18ff */
[----:B-1----:R-:W-:Y:S01]  /*11c0*/  @!P1 LEA R22, P5, R36, R10, 0x1 ;  /* 0x0000000a24169211 */ /* 0x002fe200078a08ff */
[C---:B------:R-:W-:Y:S01]  /*11d0*/  IMAD R215, R30.reuse, c[0x0][0x1f0], RZ ;  /* 0x00007c001ed77a24 */ /* 0x040fe200078e02ff */
[----:B------:R-:W-:Y:S01]  /*11e0*/  ISETP.GE.AND P2, PT, R5, c[0x0][0x198], PT ;  /* 0x0000660005007a0c */ /* 0x000fe20003f46270 */
[----:B------:R-:W-:Y:S01]  /*11f0*/  IMAD R225, R30, c[0x0][0x218], RZ ;  /* 0x000086001ee17a24 */ /* 0x000fe200078e02ff */
[----:B------:R-:W-:Y:S01]  /*1200*/  @!P1 LOP3.LUT R6, R6, 0xfffffff8, RZ, 0xc0, !PT ;  /* 0xfffffff806069812 */ /* 0x000fe200078ec0ff */
[----:B------:R-:W-:Y:S01]  /*1210*/  IMAD R215, R222, c[0x0][0x1f4], R215 ;  /* 0x00007d00ded77a24 */ /* 0x000fe200078e02d7 */
[----:B--2---:R-:W-:Y:S01]  /*1220*/  @!P1 LEA.HI.X R23, R36, R11, R37, 0x1, P5 ;  /* 0x0000000b24179211 */ /* 0x004fe200028f0c25 */
[----:B------:R-:W-:Y:S01]  /*1230*/  IMAD R225, R222, c[0x0][0x21c], R225 ;  /* 0x00008700dee17a24 */ /* 0x000fe200078e02e1 */
[----:B------:R-:W-:Y:S01]  /*1240*/  ISETP.GE.AND P5, PT, R8, R7, PT ;  /* 0x000000070800720c */ /* 0x000fe20003fa6270 */
[----:B------:R-:W-:Y:S01]  /*1250*/  @!P1 IMAD.WIDE R24, R6, 0x2, R10 ;  /* 0x0000000206189825 */ /* 0x000fe200078e020a */
[----:B------:R-:W1:Y:S01]  /*1260*/  SHFL.IDX PT, R8, R4, 0x2, 0x181f ;  /* 0x00581f0004087f89 */ /* 0x000e6200000e0000 */
[----:B------:R-:W-:-:S02]  /*1270*/  @!P0 SHF.R.S32.HI R6, RZ, 0x1f, R5 ;  /* 0x0000001fff068819 */ /* 0x000fc40000011405 */
[----:B------:R-:W-:Y:S01]  /*1280*/  IMAD R10, R34, c[0x0][0x1e4], R9 ;  /* 0x00007900220a7a24 */ /* 0x000fe200078e0209 */
[----:B------:R2:W-:Y:S01]  /*1290*/  @!P1 LDGSTS.E.BYPASS.LTC128B.128 [R209+0x100], [R22.64], !P6 ;  /* 0x0010000016d19fae */ /* 0x0005e2000f101d4a */
[----:B------:R-:W-:Y:S02]  /*12a0*/  @!P0 LEA.HI R6, R6, R5, RZ, 0x3 ;  /* 0x0000000506068211 */ /* 0x000fe400078f18ff */
[----:B------:R-:W-:Y:S01]  /*12b0*/  IMAD.IADD R19, R19, 0x1, R10 ;  /* 0x0000000113137824 */ /* 0x000fe200078e020a */
[----:B------:R-:W3:Y:S01]  /*12c0*/  SHFL.IDX PT, R9, R0, 0x2, 0x181f ;  /* 0x00581f0000097f89 */ /* 0x000ee200000e0000 */
[----:B------:R-:W-:Y:S02]  /*12d0*/  @!P0 LOP3.LUT R11, R6, 0xfffffff8, RZ, 0xc0, !PT ;  /* 0xfffffff8060b8812 */ /* 0x000fe400078ec0ff */
[----:B------:R-:W-:Y:S01]  /*12e0*/  SHF.R.S32.HI R31, RZ, 0x1f, R113 ;  /* 0x0000001fff1f7819 */ /* 0x000fe20000011471 */
[----:B------:R3:W-:Y:S01]  /*12f0*/  @!P1 LDGSTS.E.BYPASS.LTC128B.128 [R209+0x4100], [R24.64], !P2 ;  /* 0x0410000018d19fae */ /* 0x0007e2000d101d4a */
[----:B----4-:R-:W-:Y:S01]  /*1300*/  @!P0 LEA R20, P1, R36, R16, 0x1 ;  /* 0x0000001024148211 */ /* 0x010fe200078208ff */
[----:B-----5:R-:W-:-:S02]  /*1310*/  @!P0 IMAD.WIDE R10, R11, 0x2, R16 ;  /* 0x000000020b0a8825 */ /* 0x020fc400078e0210 */
[----:B------:R4:W5:Y:S01]  /*1320*/  SHFL.IDX PT, R16, R4, 0x3, 0x181f ;  /* 0x00781f0004107f89 */ /* 0x00096200000e0000 */
[----:B------:R-:W-:Y:S02]  /*1330*/  @!P0 LEA.HI.X R21, R36, R17, R37, 0x1, P1 ;  /* 0x0000001124158211 */ /* 0x000fe400008f0c25 */
[----:B------:R-:W-:Y:S01]  /*1340*/  ISETP.GE.AND P1, PT, R2, R7, PT ;  /* 0x000000070200720c */ /* 0x000fe20003f26270 */
[C---:B------:R-:W-:Y:S01]  /*1350*/  IMAD R7, R33.reuse, c[0x0][0x1e8], RZ ;  /* 0x00007a0021077a24 */ /* 0x040fe200078e02ff */
[----:B------:R-:W-:Y:S01]  /*1360*/  @!P5 SHF.R.S32.HI R2, RZ, 0x1f, R5 ;  /* 0x0000001fff02d819 */ /* 0x000fe20000011405 */
[----:B------:R5:W-:Y:S01]  /*1370*/  @!P0 LDGSTS.E.BYPASS.LTC128B.128 [R209+0x1100], [R20.64], !P6 ;  /* 0x0110000014d18fae */ /* 0x000be2000f101d4a */
[----:B------:R-:W-:Y:S02]  /*1380*/  IMAD R33, R33, c[0x0][0x210], RZ ;  /* 0x0000840021217a24 */ /* 0x000fe400078e02ff */
[----:B------:R-:W-:Y:S01]  /*1390*/  @!P5 LEA.HI R2, R2, R5, RZ, 0x3 ;  /* 0x000000050202d211 */ /* 0x000fe200078f18ff */
[C---:B------:R-:W-:Y:S01]  /*13a0*/  IMAD R212, R32.reuse, c[0x0][0x1ec], R7 ;  /* 0x00007b0020d47a24 */ /* 0x040fe200078e0207 */
[----:B------:R5:W-:Y:S01]  /*13b0*/  @!P0 LDGSTS.E.BYPASS.LTC128B.128 [R209+0x5100], [R10.64], !P2 ;  /* 0x051000000ad18fae */ /* 0x000be2000d101d4a */
[----:B------:R-:W-:Y:S01]  /*13c0*/  IMAD R33, R32, c[0x0][0x214], R33 ;  /* 0x0000850020217a24 */ /* 0x000fe200078e0221 */
[----:B------:R-:W-:Y:S01]  /*13d0*/  @!P5 LOP3.LUT R7, R2, 0xfffffff8, RZ, 0xc0, !PT ;  /* 0xfffffff80207d812 */ /* 0x000fe200078ec0ff */
[----:B--2---:R-:W-:Y:S01]  /*13e0*/  IMAD.WIDE.U32 R22, R32, c[0x0][0x1e8], R18 ;  /* 0x00007a0020167a25 */ /* 0x004fe200078e0012 */
[C---:B-1----:R-:W-:Y:S01]  /*13f0*/  @!P5 LEA R18, P0, R36.reuse, R8, 0x1 ;  /* 0x000000082412d211 */ /* 0x042fe200078008ff */
[----:B------:R1:W2:Y:S02]  /*1400*/  SHFL.IDX PT, R17, R0, 0x3, 0x181f ;  /* 0x00781f0000117f89 */ /* 0x0002a400000e0000 */
[----:B------:R-:W-:Y:S01]  /*1410*/  IMAD.IADD R213, R23, 0x1, R212 ;  /* 0x0000000117d57824 */ /* 0x000fe200078e02d4 */
[----:B---3--:R-:W-:Y:S01]  /*1420*/  @!P5 LEA.HI.X R19, R36, R9, R37, 0x1, P0 ;  /* 0x000000092413d211 */ /* 0x008fe200000f0c25 */
[----:B------:R-:W-:Y:S01]  /*1430*/  @!P5 IMAD.WIDE R8, R7, 0x2, R8 ;  /* 0x000000020708d825 */ /* 0x000fe200078e0208 */
[----:B----4-:R-:W-:-:S03]  /*1440*/  LEA.HI R4, R109, R42, RZ, 0x4 ;  /* 0x0000002a6d047211 */ /* 0x010fc600078f20ff */
[----:B------:R-:W-:Y:S01]  /*1450*/  IMAD R7, R41, c[0x0][0x1e4], RZ ;  /* 0x0000790029077a24 */ /* 0x000fe200078e02ff */
[----:B------:R3:W-:Y:S01]  /*1460*/  @!P5 LDGSTS.E.BYPASS.LTC128B.128 [R209+0x2100], [R18.64], !P6 ;  /* 0x0210000012d1dfae */ /* 0x0007e2000f101d4a */
[----:B------:R-:W-:Y:S02]  /*1470*/  IMAD R41, R14, -0x60, R41 ;  /* 0xffffffa00e297824 */ /* 0x000fe400078e0229 */
[----:B------:R-:W-:Y:S01]  /*1480*/  IMAD.MOV.U32 R212, RZ, RZ, R22 ;  /* 0x000000ffffd47224 */ /* 0x000fe200078e0016 */
[----:B------:R4:W-:Y:S01]  /*1490*/  @!P5 LDGSTS.E.BYPASS.LTC128B.128 [R209+0x6100], [R8.64], !P2 ;  /* 0x0610000008d1dfae */ /* 0x0009e2000d101d4a */
[----:B------:R-:W-:Y:S01]  /*14a0*/  IMAD.IADD R12, R111, 0x1, R7 ;  /* 0x000000016f0c7824 */ /* 0x000fe200078e0207 */
[----:B------:R-:W-:Y:S01]  /*14b0*/  IADD3 R28, R41, R208, -R3 ;  /* 0x000000d0291c7210 */ /* 0x000fe20007ffe803 */
[----:B------:R-:W-:Y:S01]  /*14c0*/  IMAD.WIDE.U32 R212, R222, c[0x0][0x1f0], R212 ;  /* 0x00007c00ded47a25 */ /* 0x000fe200078e00d4 */
[----:B------:R-:W-:Y:S02]  /*14d0*/  LOP3.LUT R7, R4, 0xfffffff0, RZ, 0xc0, !PT ;  /* 0xfffffff004077812 */ /* 0x000fe400078ec0ff */
[----:B------:R-:W-:Y:S01]  /*14e0*/  ISETP.GE.AND P0, PT, R28, 0x1, PT ;  /* 0x000000011c00780c */ /* 0x000fe20003f06270 */
[----:B------:R-:W-:-:S02]  /*14f0*/  IMAD.IADD R215, R213, 0x1, R215 ;  /* 0x00000001d5d77824 */ /* 0x000fc400078e02d7 */
[----:B-----5:R-:W-:Y:S01]  /*1500*/  IMAD R11, R12, R113, RZ ;  /* 0x000000710c0b7224 */ /* 0x020fe200078e02ff */
[----:B-1----:R-:W-:Y:S01]  /*1510*/  @!P1 SHF.R.S32.HI R0, RZ, 0x1f, R5 ;  /* 0x0000001fff009819 */ /* 0x002fe20000011405 */
[----:B------:R-:W-:Y:S02]  /*1520*/  IMAD.MOV.U32 R214, RZ, RZ, R212 ;  /* 0x000000ffffd67224 */ /* 0x000fe400078e00d4 */
[----:B------:R-:W-:Y:S01]  /*1530*/  IMAD.IADD R7, R42, 0x1, -R7 ;  /* 0x000000012a077824 */ /* 0x000fe200078e0a07 */
[----:B------:R-:W-:Y:S01]  /*1540*/  @!P1 LEA.HI R0, R0, R5, RZ, 0x3 ;  /* 0x0000000500009211 */ /* 0x000fe200078f18ff */
[----:B------:R-:W-:-:S03]  /*1550*/  IMAD R11, R31, R110, R11 ;  /* 0x0000006e1f0b7224 */ /* 0x000fc600078e020b */
[----:B------:R-:W-:Y:S02]  /*1560*/  @!P1 LOP3.LUT R0, R0, 0xfffffff8, RZ, 0xc0, !PT ;  /* 0xfffffff800009812 */ /* 0x000fe400078ec0ff */
[----:B------:R-:W-:Y:S02]  /*1570*/  SHF.R.S32.HI R2, RZ, 0x1f, R7 ;  /* 0x0000001fff027819 */ /* 0x000fe40000011407 */
[----:B---3--:R-:W-:Y:S02]  /*1580*/  @!P1 LEA R18, P5, R36, R16, 0x1 ;  /* 0x0000001024129211 */ /* 0x008fe400078a08ff */
[----:B------:R-:W-:Y:S01]  /*1590*/  LEA.HI R2, R2, R7, RZ, 0x3 ;  /* 0x0000000702027211 */ /* 0x000fe200078f18ff */
[----:B----4-:R-:W-:Y:S01]  /*15a0*/  IMAD.WIDE.U32 R8, R113, R110, R214 ;  /* 0x0000006e71087225 */ /* 0x010fe200078e00d6 */
[----:B--2---:R-:W-:-:S03]  /*15b0*/  @!P1 LEA.HI.X R19, R36, R17, R37, 0x1, P5 ;  /* 0x0000001124139211 */ /* 0x004fc600028f0c25 */
[----:B------:R-:W-:Y:S01]  /*15c0*/  IMAD.IADD R6, R9, 0x1, R11 ;  /* 0x0000000109067824 */ /* 0x000fe200078e020b */
[----:B------:R-:W-:Y:S01]  /*15d0*/  @P0 LEA R10, P5, R8, c[0x0][0x1c8], 0x1 ;  /* 0x00007200080a0a11 */ /* 0x000fe200078a08ff */
[----:B------:R-:W-:Y:S01]  /*15e0*/  @!P1 IMAD.WIDE R16, R0, 0x2, R16 ;  /* 0x0000000200109825 */ /* 0x000fe200078e0210 */
[----:B------:R1:W-:Y:S01]  /*15f0*/  @!P1 LDGSTS.E.BYPASS.LTC128B.128 [R209+0x3100], [R18.64], !P6 ;  /* 0x0310000012d19fae */ /* 0x0003e2000f101d4a */
[----:B------:R-:W-:Y:S02]  /*1600*/  ISETP.GE.AND P6, PT, R36, c[0x0][0x1d4], PT ;  /* 0x0000750024007a0c */ /* 0x000fe40003fc6270 */
[----:B------:R-:W-:Y:S01]  /*1610*/  @P0 LEA.HI.X R11, R8, c[0x0][0x1cc], R6, 0x1, P5 ;  /* 0x00007300080b0a11 */ /* 0x000fe200028f0c06 */
[----:B------:R2:W-:Y:S01]  /*1620*/  @!P1 LDGSTS.E.BYPASS.LTC128B.128 [R209+0x7100], [R16.64], !P2 ;  /* 0x0710000010d19fae */ /* 0x0005e2000d101d4a */
[----:B------:R-:W-:Y:S01]  /*1630*/  ISETP.GE.AND P5, PT, R5, c[0x0][0x1d4], PT ;  /* 0x0000750005007a0c */ /* 0x000fe20003fa6270 */
[----:B------:R-:W-:Y:S01]  /*1640*/  IMAD.U32 R5, RZ, RZ, UR6 ;  /* 0x00000006ff057e24 */ /* 0x000fe2000f8e00ff */
[----:B------:R-:W-:Y:S01]  /*1650*/  ISETP.GE.AND P2, PT, R28, 0x21, PT ;  /* 0x000000211c00780c */ /* 0x000fe20003f46270 */
[----:B------:R-:W0:Y:S01]  /*1660*/  LDGDEPBAR ;  /* 0x00000000000079af */ /* 0x000e220000000000 */
[C---:B------:R-:W-:Y:S01]  /*1670*/  LOP3.LUT R0, R2.reuse, 0xfffffff8, RZ, 0xc0, !PT ;  /* 0xfffffff802007812 */ /* 0x040fe200078ec0ff */
[----:B------:R-:W-:Y:S01]  /*1680*/  IMAD.SHL.U32 R2, R2, 0x40, RZ ;  /* 0x0000004002027824 */ /* 0x000fe200078e00ff */
[----:B------:R-:W-:-:S02]  /*1690*/  SHF.R.S32.HI R9, RZ, 0x4, R4 ;  /* 0x00000004ff097819 */ /* 0x000fc40000011404 */
[----:B------:R-:W-:Y:S01]  /*16a0*/  ISETP.GE.AND P1, PT, R28, 0x41, PT ;  /* 0x000000411c00780c */ /* 0x000fe20003f26270 */
[----:B------:R-:W-:Y:S01]  /*16b0*/  IMAD.IADD R0, R7, 0x1, -R0 ;  /* 0x0000000107007824 */ /* 0x000fe200078e0a00 */
[----:B------:R3:W-:Y:S01]  /*16c0*/  @P0 LDGSTS.E.BYPASS.LTC128B.128 [R209+0x8100], [R10.64], !P6 ;  /* 0x081000000ad10fae */ /* 0x0007e2000f101d4a */
[----:B------:R-:W-:Y:S01]  /*16d0*/  IMAD.U32 R7, RZ, RZ, UR6 ;  /* 0x00000006ff077e24 */ /* 0x000fe2000f8e00ff */
[----:B------:R-:W-:Y:S01]  /*16e0*/  LEA.HI R206, R4, R9, RZ, 0x1 ;  /* 0x0000000904ce7211 */ /* 0x000fe200078f08ff */
[----:B------:R-:W-:Y:S01]  /*16f0*/  IMAD.U32 R4, RZ, RZ, UR7 ;  /* 0x00000007ff047e24 */ /* 0x000fe2000f8e00ff */
[----:B------:R3:W-:Y:S02]  /*1700*/  @P0 LDGSTS.E.BYPASS.LTC128B.128 [R209+0xb100], [R10.64+0x80], !P5 ;  /* 0x0b1000800ad10fae */ /* 0x0007e4000e901d4a */
[----:B------:R-:W-:Y:S02]  /*1710*/  @P2 LEA R7, P0, R7, R8, 0x5 ;  /* 0x0000000807072211 */ /* 0x000fe400078028ff */
[----:B------:R-:W-:-:S02]  /*1720*/  LOP3.LUT R206, R206, 0xfffffffe, RZ, 0xc0, !PT ;  /* 0xfffffffecece7812 */ /* 0x000fc400078ec0ff */
[----:B------:R-:W-:-:S03]  /*1730*/  @P2 LEA.HI.X R4, R5, R6, R4, 0x5, P0 ;  /* 0x0000000605042211 */ /* 0x000fc600000f2c04 */
[----:B------:R-:W-:Y:S02]  /*1740*/  IMAD.IADD R206, R9, 0x1, -R206 ;  /* 0x0000000109ce7824 */ /* 0x000fe400078e0ace */
[----:B------:R-:W-:Y:S01]  /*1750*/  IMAD.SHL.U32 R9, R29, 0x40, RZ ;  /* 0x000000401d097824 */ /* 0x000fe200078e00ff */
[----:B--2---:R-:W-:Y:S01]  /*1760*/  @P2 LEA R16, P0, R7, c[0x0][0x1c8], 0x1 ;  /* 0x0000720007102a11 */ /* 0x004fe200078008ff */
[----:B------:R-:W-:-:S03]  /*1770*/  IMAD.SHL.U32 R5, R206, 0x8, RZ ;  /* 0x00000008ce057824 */ /* 0x000fc600078e00ff */
[----:B------:R-:W-:Y:S01]  /*1780*/  @P2 LEA.HI.X R17, R7, c[0x0][0x1cc], R4, 0x1, P0 ;  /* 0x0000730007112a11 */ /* 0x000fe200000f0c04 */
[----:B------:R-:W-:Y:S01]  /*1790*/  IMAD.SHL.U32 R4, R3, 0x8, RZ ;  /* 0x0000000803047824 */ /* 0x000fe200078e00ff */
[----:B------:R-:W-:Y:S01]  /*17a0*/  @P1 IADD3 R8, P0, R8, UR14, RZ ;  /* 0x0000000e08081c10 */ /* 0x000fe2000ff1e0ff */
[----:B------:R-:W-:Y:S01]  /*17b0*/  IMAD.MOV.U32 R3, RZ, RZ, 0x20 ;  /* 0x00000020ff037424 */ /* 0x000fe200078e00ff */
[----:B------:R-:W-:Y:S01]  /*17c0*/  LOP3.LUT R9, R9, 0x1c0, RZ, 0xc0, !PT ;  /* 0x000001c009097812 */ /* 0x000fe200078ec0ff */
[----:B------:R1:W-:Y:S01]  /*17d0*/  @P2 LDGSTS.E.BYPASS.LTC128B.128 [R209+0x9100], [R16.64], !P6 ;  /* 0x0910000010d12fae */ /* 0x0003e2000f101d4a */
[----:B------:R-:W-:Y:S02]  /*17e0*/  @P1 IADD3.X R7, R6, UR8, RZ, P0, !PT ;  /* 0x0000000806071c10 */ /* 0x000fe400087fe4ff */
[----:B------:R-:W-:Y:S01]  /*17f0*/  @P1 LEA R6, P0, R8, c[0x0][0x1c8], 0x1 ;  /* 0x0000720008061a11 */ /* 0x000fe200078008ff */
[----:B------:R1:W-:Y:S01]  /*1800*/  @P2 LDGSTS.E.BYPASS.LTC128B.128 [R209+0xc100], [R16.64+0x80], !P5 ;  /* 0x0c10008010d12fae */ /* 0x0003e2000e901d4a */
[----:B------:R-:W-:Y:S01]  /*1810*/  LOP3.LUT R4, R9, 0x8, R4, 0xf8, !PT ;  /* 0x0000000809047812 */ /* 0x000fe200078ef804 */
[----:B---3--:R-:W-:Y:S01]  /*1820*/  IMAD.SHL.U32 R10, R0, 0x40, RZ ;  /* 0x00000040000a7824 */ /* 0x008fe200078e00ff */
[----:B------:R-:W-:-:S02]  /*1830*/  @P1 LEA.HI.X R7, R8, c[0x0][0x1cc], R7, 0x1, P0 ;  /* 0x0000730008071a11 */ /* 0x000fc400000f0c07 */
[----:B------:R-:W-:Y:S02]  /*1840*/  SHF.R.U32.HI R9, RZ, 0x3, R9 ;  /* 0x00000003ff097819 */ /* 0x000fe40000011609 */
[----:B------:R-:W-:Y:S01]  /*1850*/  LOP3.LUT R10, R10, 0x1c0, RZ, 0xc0, !PT ;  /* 0x000001c00a0a7812 */ /* 0x000fe200078ec0ff */
[----:B------:R2:W-:Y:S01]  /*1860*/  @P1 LDGSTS.E.BYPASS.LTC128B.128 [R209+0xa100], [R6.64], !P6 ;  /* 0x0a10000006d11fae */ /* 0x0005e2000f101d4a */
[----:B------:R-:W-:Y:S02]  /*1870*/  LOP3.LUT R9, R4, R9, RZ, 0x3c, !PT ;  /* 0x0000000904097212 */ /* 0x000fe400078e3cff */
[----:B------:R-:W-:Y:S01]  /*1880*/  LOP3.LUT R5, R10, 0x8, R5, 0xf8, !PT ;  /* 0x000000080a057812 */ /* 0x000fe200078ef805 */
[----:B------:R2:W-:Y:S01]  /*1890*/  @P1 LDGSTS.E.BYPASS.LTC128B.128 [R209+0xd100], [R6.64+0x80], !P5 ;  /* 0x0d10008006d11fae */ /* 0x0005e2000e901d4a */
[----:B------:R-:W-:Y:S01]  /*18a0*/  SHF.R.U32.HI R10, RZ, 0x3, R10 ;  /* 0x00000003ff0a7819 */ /* 0x000fe2000001160a */
[----:B------:R-:W-:Y:S01]  /*18b0*/  IMAD R206, R206, 0x200, R9 ;  /* 0x00000200cece7824 */ /* 0x000fe200078e0209 */
[----:B------:R-:W-:Y:S01]  /*18c0*/  R2P PR, R0, 0x6 ;  /* 0x0000000600007804 */ /* 0x000fe20000000000 */
[----:B------:R-:W0:Y:S01]  /*18d0*/  LDGDEPBAR ;  /* 0x00000000000079af */ /* 0x000e220000000000 */
[----:B------:R-:W-:Y:S01]  /*18e0*/  LOP3.LUT R5, R5, R10, RZ, 0x3c, !PT ;  /* 0x0000000a05057212 */ /* 0x000fe200078e3cff */
[----:B------:R-:W-:Y:S01]  /*18f0*/  IMAD.SHL.U32 R206, R206, 0x2, RZ ;  /* 0x00000002cece7824 */ /* 0x000fe200078e00ff */
[----:B------:R-:W-:-:S02]  /*1900*/  LOP3.LUT P0, RZ, R29, 0x2, RZ, 0xc0, !PT ;  /* 0x000000021dff7812 */ /* 0x000fc4000780c0ff */
[----:B------:R-:W-:Y:S01]  /*1910*/  LOP3.LUT R2, R5, 0xfffffe00, R2, 0xf8, !PT ;  /* 0xfffffe0005027812 */ /* 0x000fe200078ef802 */
[----:B------:R-:W-:Y:S01]  /*1920*/  IMAD.MOV.U32 R5, RZ, RZ, 0x10 ;  /* 0x00000010ff057424 */ /* 0x000fe200078e00ff */
[----:B------:R-:W-:Y:S02]  /*1930*/  SEL R3, R3, 0xffffffe0, !P2 ;  /* 0xffffffe003037807 */ /* 0x000fe40005000000 */
[----:B------:R-:W-:Y:S02]  /*1940*/  IADD3 R205, R206, 0x8120, RZ ;  /* 0x00008120cecd7810 */ /* 0x000fe40007ffe0ff */
[----:B------:R-:W-:Y:S02]  /*1950*/  SEL R5, R5, 0xfffffff0, !P1 ;  /* 0xfffffff005057807 */ /* 0x000fe40004800000 */
[----:B------:R-:W-:Y:S01]  /*1960*/  ISETP.LT.OR P2, PT, R28, 0x1, P6 ;  /* 0x000000011c00780c */ /* 0x000fe20003741670 */
[----:B--2---:R-:W-:Y:S01]  /*1970*/  IMAD R7, R43, 0x400, R2 ;  /* 0x000004002b077824 */ /* 0x004fe200078e0202 */
[----:B------:R-:W-:-:S04]  /*1980*/  DEPBAR.LE SB0, 0x1 ;  /* 0x000080400000791a */ /* 0x000fc80000000000 */
[C---:B------:R-:W-:Y:S01]  /*1990*/  LEA R4, R7.reuse, 0x100, 0x1 ;  /* 0x0000010007047811 */ /* 0x040fe200078e08ff */
[----:B------:R-:W-:Y:S01]  /*19a0*/  IMAD.SHL.U32 R7, R7, 0x2, RZ ;  /* 0x0000000207077824 */ /* 0x000fe200078e00ff */
[----:B------:R-:W-:Y:S03]  /*19b0*/  BAR.SYNC.DEFER_BLOCKING 0x0 ;  /* 0x0000000000007b1d */ /* 0x000fe60000010000 */
[--C-:B------:R-:W-:Y:S02]  /*19c0*/  IMAD R6, R5, 0x2, R4.reuse ;  /* 0x0000000205067824 */ /* 0x100fe400078e0204 */
[C---:B------:R-:W-:Y:S02]  /*19d0*/  IMAD R4, R3.reuse, 0x2, R4 ;  /* 0x0000000203047824 */ /* 0x040fe400078e0204 */
[----:B------:R-:W-:Y:S01]  /*19e0*/  IMAD R0, R3, 0x2, R6 ;  /* 0x0000000203007824 */ /* 0x000fe200078e0206 */
        /* <DEDUP_REMOVED lines=11> */
[C---:B------:R-:W-:Y:S02]  /*1aa0*/  IADD3 R199, R205.reuse, 0x800, RZ ;  /* 0x00000800cdc77810 */ /* 0x040fe40007ffe0ff */
[C---:B------:R-:W-:Y:S02]  /*1ab0*/  IADD3 R198, R205.reuse, 0x1000, RZ ;  /* 0x00001000cdc67810 */ /* 0x040fe40007ffe0ff */
[C---:B------:R-:W-:Y:S02]  /*1ac0*/  IADD3 R197, R205.reuse, 0x1800, RZ ;  /* 0x00001800cdc57810 */ /* 0x040fe40007ffe0ff */
[C---:B------:R-:W-:Y:S02]  /*1ad0*/  IADD3 R196, R205.reuse, 0x2000, RZ ;  /* 0x00002000cdc47810 */ /* 0x040fe40007ffe0ff */
[C---:B------:R-:W-:Y:S02]  /*1ae0*/  IADD3 R195, R205.reuse, 0x2800, RZ ;  /* 0x00002800cdc37810 */ /* 0x040fe40007ffe0ff */
[----:B------:R-:W-:-:S02]  /*1af0*/  IADD3 R193, R205, 0x3000, RZ ;  /* 0x00003000cdc17810 */ /* 0x000fc40007ffe0ff */
        /* <DEDUP_REMOVED lines=11> */
[----:B------:R-:W-:-:S04]  /*1bb0*/  IMAD.WIDE.U32 R6, R32, c[0x0][0x210], R34 ;  /* 0x0000840020067a25 */ /* 0x000fc800078e0022 */
[----:B------:R-:W-:Y:S02]  /*1bc0*/  IMAD.IADD R7, R7, 0x1, R33 ;  /* 0x0000000107077824 */ /* 0x000fe400078e0221 */
[----:B------:R-:W-:Y:S02]  /*1bd0*/  IMAD.U32 R31, RZ, RZ, UR9 ;  /* 0x00000009ff1f7e24 */ /* 0x000fe4000f8e00ff */
[----:B------:R-:W-:-:S04]  /*1be0*/  IMAD.WIDE.U32 R222, R222, c[0x0][0x218], R6 ;  /* 0x00008600dede7a25 */ /* 0x000fc800078e0006 */
[----:B------:R-:W-:Y:S02]  /*1bf0*/  IMAD R7, R113, c[0x0][0x20c], R0 ;  /* 0x0000830071077a24 */ /* 0x000fe400078e0200 */
[----:B------:R-:W-:Y:S02]  /*1c00*/  IMAD.IADD R225, R223, 0x1, R225 ;  /* 0x00000001dfe17824 */ /* 0x000fe400078e02e1 */
[----:B------:R-:W-:Y:S01]  /*1c10*/  IMAD.MOV.U32 R224, RZ, RZ, R222 ;  /* 0x000000ffffe07224 */ /* 0x000fe200078e00de */
[----:B------:R-:W1:Y:S04]  /*1c20*/  LDSM.16.M88.4 R8, [R206+0x8100] ;  /* 0x00810000ce08783b */ /* 0x000e680000000200 */
[----:B------:R-:W-:Y:S04]  /*1c30*/  LDSM.16.M88.4 R20, [R205] ;  /* 0x00000000cd14783b */ /* 0x000fe80000000200 */
[----:B------:R-:W2:Y:S04]  /*1c40*/  LDSM.16.M88.4 R72, [R206+0x9100] ;  /* 0x00910000ce48783b */ /* 0x000ea80000000200 */
[----:B------:R-:W3:Y:S04]  /*1c50*/  LDSM.16.M88.4 R80, [R206+0x8900] ;  /* 0x00890000ce50783b */ /* 0x000ee80000000200 */
[----:B------:R-:W4:Y:S04]  /*1c60*/  LDSM.16.M88.4 R24, [R205+0x800] ;  /* 0x00080000cd18783b */ /* 0x000f280000000200 */
[----:B------:R-:W-:Y:S04]  /*1c70*/  LDSM.16.M88.4 R64, [R206+0x9900] ;  /* 0x00990000ce40783b */ /* 0x000fe80000000200 */
        /* <DEDUP_REMOVED lines=9> */
[C---:B---3--:R-:W-:Y:S08]  /*1d10*/  HMMA.16816.F32.BF16 R84, R124.reuse, R80, RZ ;  /* 0x000000507c54723c */ /* 0x048ff000000418ff */
[C---:B------:R-:W-:Y:S08]  /*1d20*/  HMMA.16816.F32.BF16 R80, R124.reuse, R82, RZ ;  /* 0x000000527c50723c */ /* 0x040ff000000418ff */
[----:B------:R-:W-:Y:S08]  /*1d30*/  HMMA.16816.F32.BF16 R72, R124, R74, RZ ;  /* 0x0000004a7c48723c */ /* 0x000ff000000418ff */
[C---:B----4-:R-:W-:Y:S08]  /*1d40*/  HMMA.16816.F32.BF16 R84, R136.reuse, R24, R84 ;  /* 0x000000188854723c */ /* 0x050ff00000041854 */
[C---:B------:R-:W-:Y:S01]  /*1d50*/  HMMA.16816.F32.BF16 R80, R136.reuse, R26, R80 ;  /* 0x0000001a8850723c */ /* 0x040fe20000041850 */
[----:B------:R-:W2:Y:S07]  /*1d60*/  LDSM.16.M88.4 R24, [R205+0x1800] ;  /* 0x00180000cd18783b */ /* 0x000eae0000000200 */
[C---:B-1----:R-:W-:Y:S07]  /*1d70*/  HMMA.16816.F32.BF16 R76, R136.reuse, R20, R76 ;  /* 0x00000014884c723c */ /* 0x042fee000004184c */
[----:B------:R-:W-:Y:S01]  /*1d80*/  IMAD.WIDE.U32 R20, R113, c[0x0][0x208], RZ ;  /* 0x0000820071147a25 */ /* 0x000fe200078e00ff */
[----:B------:R-:W-:Y:S03]  /*1d90*/  HMMA.16816.F32.BF16 R72, R136, R22, R72 ;  /* 0x000000168848723c */ /* 0x000fe60000041848 */
[----:B------:R-:W-:-:S02]  /*1da0*/  IMAD.IADD R0, R21, 0x1, R7 ;  /* 0x0000000115007824 */ /* 0x000fc400078e0207 */
[----:B------:R-:W-:-:S03]  /*1db0*/  IMAD.WIDE.U32 R20, R20, 0x60, R224 ;  /* 0x0000006014147825 */ /* 0x000fc600078e00e0 */
[----:B------:R-:W-:Y:S01]  /*1dc0*/  HMMA.16816.F32.BF16 R68, R124, R64, RZ ;  /* 0x000000407c44723c */ /* 0x000fe200000418ff */
[----:B------:R-:W-:Y:S01]  /*1dd0*/  IMAD R0, R0, 0x60, RZ ;  /* 0x0000006000007824 */ /* 0x000fe200078e02ff */
[----:B------:R-:W-:-:S03]  /*1de0*/  LEA R6, P0, R20, c[0x0][0x1f8], 0x1 ;  /* 0x00007e0014067a11 */ /* 0x000fc600078008ff */
[----:B------:R-:W-:-:S03]  /*1df0*/  IMAD.IADD R0, R21, 0x1, R0 ;  /* 0x0000000115007824 */ /* 0x000fc600078e0200 */
[C---:B------:R-:W-:Y:S02]  /*1e00*/  HMMA.16816.F32.BF16 R64, R124.reuse, R66, RZ ;  /* 0x000000427c40723c */ /* 0x040fe400000418ff */
[----:B------:R-:W-:Y:S01]  /*1e10*/  LEA.HI.X R7, R20, c[0x0][0x1fc], R0, 0x1, P0 ;  /* 0x00007f0014077a11 */ /* 0x000fe200000f0c00 */
[----:B------:R-:W-:Y:S01]  /*1e20*/  IMAD.MOV.U32 R0, RZ, RZ, 0x40 ;  /* 0x00000040ff007424 */ /* 0x000fe200078e00ff */
[----:B------:R-:W-:Y:S01]  /*1e30*/  IADD3 R30, P1, P0, R31, 0x80, R6 ;  /* 0x000000801f1e7810 */ /* 0x000fe2000783e006 */
[----:B------:R-:W1:Y:S03]  /*1e40*/  LDSM.16.M88.4 R20, [R205+0x2000] ;  /* 0x00200000cd14783b */ /* 0x000e660000000200 */
        /* <DEDUP_REMOVED lines=20> */
[----:B--2---:R-:W-:Y:S01]  /*1f90*/  HMMA.16816.F32.BF16 R68, R136, R24, R68 ;  /* 0x000000188844723c */ /* 0x004fe20000041844 */
        /* <DEDUP_REMOVED lines=10> */
[C---:B-1----:R-:W-:Y:S02]  /*2040*/  HMMA.16816.F32.BF16 R60, R136.reuse, R20, R60 ;  /* 0x00000014883c723c */ /* 0x042fe4000004183c */
[----:B------:R-:W1:Y:S04]  /*2050*/  LDSM.16.M88.4 R100, [R203+0x8900] ;  /* 0x00890000cb64783b */ /* 0x000e680000000200 */
[----:B----4-:R-:W4:Y:S02]  /*2060*/  LDSM.16.M88.4 R32, [R203+0x9100] ;  /* 0x00910000cb20783b */ /* 0x010f240000000200 */
[C---:B------:R-:W-:Y:S02]  /*2070*/  HMMA.16816.F32.BF16 R56, R136.reuse, R22, R56 ;  /* 0x000000168838723c */ /* 0x040fe40000041838 */
[----:B-----5:R-:W5:Y:S04]  /*2080*/  LDSM.16.M88.4 R28, [R203+0x9900] ;  /* 0x00990000cb1c783b */ /* 0x020f680000000200 */
[----:B------:R-:W1:Y:S02]  /*2090*/  LDSM.16.M88.4 R24, [R203+0xa100] ;  /* 0x00a10000cb18783b */ /* 0x000e640000000200 */
[C---:B------:R-:W-:Y:S02]  /*20a0*/  HMMA.16816.F32.BF16 R52, R136.reuse, R44, R52 ;  /* 0x0000002c8834723c */ /* 0x040fe40000041834 */
[----:B------:R-:W4:Y:S04]  /*20b0*/  LDSM.16.M88.4 R20, [R203+0xa900] ;  /* 0x00a90000cb14783b */ /* 0x000f280000000200 */
[----:B------:R-:W4:Y:S02]  /*20c0*/  LDSM.16.M88.4 R96, [R194] ;  /* 0x00000000c260783b */ /* 0x000f240000000200 */
[----:B------:R-:W-:Y:S02]  /*20d0*/  HMMA.16816.F32.BF16 R48, R136, R46, R48 ;  /* 0x0000002e8830723c */ /* 0x000fe40000041830 */
[----:B------:R-:W4:Y:S04]  /*20e0*/  LDSM.16.M88.4 R92, [R194+0x800] ;  /* 0x00080000c25c783b */ /* 0x000f280000000200 */
[----:B--2---:R-:W2:Y:S04]  /*20f0*/  LDSM.16.M88.4 R88, [R194+0x1000] ;  /* 0x00100000c258783b */ /* 0x004ea80000000200 */
[----:B------:R-:W2:Y:S01]  /*2100*/  LDSM.16.M88.4 R44, [R194+0x1800] ;  /* 0x00180000c22c783b */ /* 0x000ea20000000200 */
[C---:B---3--:R-:W-:Y:S03]  /*2110*/  HMMA.16816.F32.BF16 R16, R156.reuse, R36, R16 ;  /* 0x000000249c10723c */ /* 0x048fe60000041810 */
[----:B------:R-:W-:Y:S04]  /*2120*/  LDSM.16.M88.4 R104, [R203+0xb900] ;  /* 0x00b90000cb68783b */ /* 0x000fe80000000200 */
[----:B------:R-:W0:Y:S01]  /*2130*/  LDGDEPBAR ;  /* 0x00000000000079af */ /* 0x000e220000000000 */
[C---:B------:R-:W-:Y:S03]  /*2140*/  HMMA.16816.F32.BF16 R8, R156.reuse, R38, R8 ;  /* 0x000000269c08723c */ /* 0x040fe60000041808 */
[----:B------:R-:W3:Y:S05]  /*2150*/  LDSM.16.M88.4 R36, [R194+0x2000] ;  /* 0x00200000c224783b */ /* 0x000eea0000000200 */
[C---:B-1----:R-:W-:Y:S08]  /*2160*/  HMMA.16816.F32.BF16 R84, R156.reuse, R100, R84 ;  /* 0x000000649c54723c */ /* 0x042ff00000041854 */
[C---:B------:R-:W-:Y:S01]  /*2170*/  HMMA.16816.F32.BF16 R80, R156.reuse, R102, R80 ;  /* 0x000000669c50723c */ /* 0x040fe20000041850 */
[----:B------:R-:W1:Y:S07]  /*2180*/  LDSM.16.M88.4 R100, [R194+0x2800] ;  /* 0x00280000c264783b */ /* 0x000e6e0000000200 */
        /* <DEDUP_REMOVED lines=11> */
[----:B------:R-:W1:Y:S07]  /*2240*/  LDSM.16.M88.4 R20, [R206+0xc900] ;  /* 0x00c90000ce14783b */ /* 0x000e6e0000000200 */
[C---:B------:R-:W-:Y:S08]  /*2250*/  HMMA.16816.F32.BF16 R16, R164.reuse, R96, R16 ;  /* 0x00000060a410723c */ /* 0x040ff00000041810 */
[C---:B------:R-:W-:Y:S01]  /*2260*/  HMMA.16816.F32.BF16 R8, R164.reuse, R98, R8 ;  /* 0x00000062a408723c */ /* 0x040fe20000041808 */
[----:B------:R-:W1:Y:S07]  /*2270*/  LDSM.16.M88.4 R96, [R206+0xd100] ;  /* 0x00d10000ce60783b */ /* 0x000e6e0000000200 */
[C---:B------:R-:W-:Y:S08]  /*2280*/  HMMA.16816.F32.BF16 R84, R164.reuse, R92, R84 ;  /* 0x0000005ca454723c */ /* 0x040ff00000041854 */
[C---:B------:R-:W-:Y:S01]  /*2290*/  HMMA.16816.F32.BF16 R80, R164.reuse, R94, R80 ;  /* 0x0000005ea450723c */ /* 0x040fe20000041850 */
[----:B------:R-:W1:Y:S07]  /*22a0*/  LDSM.16.M88.4 R92, [R206+0xd900] ;  /* 0x00d90000ce5c783b */ /* 0x000e6e0000000200 */
[C---:B--2---:R-:W-:Y:S08]  /*22b0*/  HMMA.16816.F32.BF16 R76, R164.reuse, R88, R76 ;  /* 0x00000058a44c723c */ /* 0x044ff0000004184c */
[C---:B------:R-:W-:Y:S01]  /*22c0*/  HMMA.16816.F32.BF16 R72, R164.reuse, R90, R72 ;  /* 0x0000005aa448723c */ /* 0x040fe20000041848 */
[----:B------:R-:W2:Y:S07]  /*22d0*/  LDSM.16.M88.4 R88, [R205+0x3000] ;  /* 0x00300000cd58783b */ /* 0x000eae0000000200 */
[C---:B------:R-:W-:Y:S08]  /*22e0*/  HMMA.16816.F32.BF16 R68, R164.reuse, R44, R68 ;  /* 0x0000002ca444723c */ /* 0x040ff00000041844 */
[C---:B------:R-:W-:Y:S01]  /*22f0*/  HMMA.16816.F32.BF16 R64, R164.reuse, R46, R64 ;  /* 0x0000002ea440723c */ /* 0x040fe20000041840 */
[----:B------:R-:W2:Y:S07]  /*2300*/  LDSM.16.M88.4 R44, [R205+0x3800] ;  /* 0x00380000cd2c783b */ /* 0x000eae0000000200 */
[C---:B---3--:R-:W-:Y:S08]  /*2310*/  HMMA.16816.F32.BF16 R60, R164.reuse, R36, R60 ;  /* 0x00000024a43c723c */ /* 0x048ff0000004183c */
[C---:B------:R-:W-:Y:S01]  /*2320*/  HMMA.16816.F32.BF16 R56, R164.reuse, R38, R56 ;  /* 0x00000026a438723c */ /* 0x040fe20000041838 */
[----:B------:R-:W3:Y:S07]  /*2330*/  LDSM.16.M88.4 R36, [R205+0x4000] ;  /* 0x00400000cd24783b */ /* 0x000eee0000000200 */
[C---:B-1----:R-:W-:Y:S08]  /*2340*/  HMMA.16816.F32.BF16 R52, R164.reuse, R100, R52 ;  /* 0x00000064a434723c */ /* 0x042ff00000041834 */
[----:B------:R-:W-:Y:S01]  /*2350*/  HMMA.16816.F32.BF16 R48, R164, R102, R48 ;  /* 0x00000066a430723c */ /* 0x000fe20000041830 */
[----:B------:R-:W-:Y:S07]  /*2360*/  LDSM.16.M88.4 R100, [R203+0xc100] ;  /* 0x00c10000cb64783b */ /* 0x000fee0000000200 */
[C---:B----4-:R-:W-:Y:S08]  /*2370*/  HMMA.16816.F32.BF16 R16, R168.reuse, R32, R16 ;  /* 0x00000020a810723c */ /* 0x050ff00000041810 */
[C---:B------:R-:W-:Y:S01]  /*2380*/  HMMA.16816.F32.BF16 R8, R168.reuse, R34, R8 ;  /* 0x00000022a808723c */ /* 0x040fe20000041808 */
[----:B------:R-:W1:Y:S07]  /*2390*/  LDSM.16.M88.4 R32, [R205+0x4800] ;  /* 0x00480000cd20783b */ /* 0x000e6e0000000200 */
        /* <DEDUP_REMOVED lines=8> */
[----:B------:R-:W1:Y:S07]  /*2420*/  LDSM.16.M88.4 R20, [R203+0xb100] ;  /* 0x00b10000cb14783b */ /* 0x000e6e0000000200 */
[C---:B------:R-:W-:Y:S08]  /*2430*/  HMMA.16816.F32.BF16 R60, R168.reuse, R96, R60 ;  /* 0x00000060a83c723c */ /* 0x040ff0000004183c */
[C---:B------:R-:W-:Y:S01]  /*2440*/  HMMA.16816.F32.BF16 R56, R168.reuse, R98, R56 ;  /* 0x00000062a838723c */ /* 0x040fe20000041838 */
[----:B------:R-:W1:Y:S07]  /*2450*/  LDSM.16.M88.4 R96, [R203+0xc900] ;  /* 0x00c90000cb60783b */ /* 0x000e6e0000000200 */
[C---:B------:R-:W-:Y:S08]  /*2460*/  HMMA.16816.F32.BF16 R52, R168.reuse, R92, R52 ;  /* 0x0000005ca834723c */ /* 0x040ff00000041834 */
[----:B------:R-:W-:Y:S01]  /*2470*/  HMMA.16816.F32.BF16 R48, R168, R94, R48 ;  /* 0x0000005ea830723c */ /* 0x000fe20000041830 */
        /* <DEDUP_REMOVED lines=31> */
[C---:B--2---:R-:W-:Y:S08]  /*2670*/  HMMA.16816.F32.BF16 R52, R176.reuse, R88, R52 ;  /* 0x00000058b034723c */ /* 0x044ff00000041834 */
[----:B------:R-:W-:Y:S08]  /*2680*/  HMMA.16816.F32.BF16 R48, R176, R90, R48 ;  /* 0x0000005ab030723c */ /* 0x000ff00000041830 */
[C---:B------:R-:W-:Y:S08]  /*2690*/  HMMA.16816.F32.BF16 R16, R180.reuse, R44, R16 ;  /* 0x0000002cb410723c */ /* 0x040ff00000041810 */
[C---:B------:R-:W-:Y:S08]  /*26a0*/  HMMA.16816.F32.BF16 R8, R180.reuse, R46, R8 ;  /* 0x0000002eb408723c */ /* 0x040ff00000041808 */
[C---:B---3--:R-:W-:Y:S08]  /*26b0*/  HMMA.16816.F32.BF16 R84, R180.reuse, R36, R84 ;  /* 0x00000024b454723c */ /* 0x048ff00000041854 */
[C---:B------:R-:W-:Y:S08]  /*26c0*/  HMMA.16816.F32.BF16 R80, R180.reuse, R38, R80 ;  /* 0x00000026b450723c */ /* 0x040ff00000041850 */
[C---:B-1----:R-:W-:Y:S08]  /*26d0*/  HMMA.16816.F32.BF16 R76, R180.reuse, R32, R76 ;  /* 0x00000020b44c723c */ /* 0x042ff0000004184c */
        /* <DEDUP_REMOVED lines=35> */
.L_x_231:
        /* <DEDUP_REMOVED lines=16> */
[----:B------:R-:W-:-:S02]  /*2a10*/  LOP3.LUT R7, R4, 0x1ffffffe, RZ, 0xc0, !PT ;  /* 0x1ffffffe04077812 */ /* 0x000fc400078ec0ff */
[----:B------:R-:W-:Y:S01]  /*2a20*/  LOP3.LUT R217, R21, 0x7ffffffc, RZ, 0xc0, !PT ;  /* 0x7ffffffc15d97812 */ /* 0x000fe200078ec0ff */
[----:B------:R-:W-:Y:S01]  /*2a30*/  IMAD R6, R43, 0x10, R6 ;  /* 0x000000102b067824 */ /* 0x000fe200078e0206 */
[----:B------:R-:W-:Y:S01]  /*2a40*/  IADD3 R20, R208, 0x1, R41 ;  /* 0x00000001d0147810 */ /* 0x000fe20007ffe029 */
[----:B------:R-:W-:Y:S02]  /*2a50*/  IMAD.IADD R7, R42, 0x1, -R7 ;  /* 0x000000012a077824 */ /* 0x000fe400078e0a07 */
[----:B------:R-:W-:Y:S02]  /*2a60*/  IMAD.IADD R217, R0, 0x1, -R217 ;  /* 0x0000000100d97824 */ /* 0x000fe400078e0ad9 */
[----:B------:R-:W-:Y:S02]  /*2a70*/  IMAD R216, R7, 0x8, R6 ;  /* 0x0000000807d87824 */ /* 0x000fe400078e0206 */
[----:B------:R-:W-:Y:S02]  /*2a80*/  IMAD.SHL.U32 R217, R217, 0x2, RZ ;  /* 0x00000002d9d97824 */ /* 0x000fe400078e00ff */
[----:B------:R-:W-:-:S03]  /*2a90*/  @P4 IMAD.HI.U32 R4, R216, c[0x0][0x2c8], RZ ;  /* 0x0000b200d8044a27 */ /* 0x000fc600078e00ff */
[--C-:B------:R-:W-:Y:S01]  /*2aa0*/  IADD3 R20, -R211, R20, -R217.reuse ;  /* 0x00000014d3147210 */ /* 0x100fe20007ffe9d9 */
[----:B------:R-:W-:Y:S01]  /*2ab0*/  IMAD.MOV.U32 R24, RZ, RZ, R216 ;  /* 0x000000ffff187224 */ /* 0x000fe200078e00d8 */
[----:B------:R-:W-:Y:S01]  /*2ac0*/  @P4 SHF.R.U32.HI R24, RZ, c[0x0][0x2cc], R4 ;  /* 0x0000b300ff184a19 */ /* 0x000fe20000011604 */
[----:B------:R-:W-:Y:S01]  /*2ad0*/  IMAD.IADD R4, R41, 0x1, -R217 ;  /* 0x0000000129047824 */ /* 0x000fe200078e0ad9 */
[C---:B------:R-:W-:Y:S02]  /*2ae0*/  IADD3 R22, R20.reuse, c[0x0][0x328], RZ ;  /* 0x0000ca0014167a10 */ /* 0x040fe40007ffe0ff */
[----:B------:R-:W-:Y:S01]  /*2af0*/  IADD3 R20, R20, UR7, RZ ;  /* 0x0000000714147c10 */ /* 0x000fe2000fffe0ff */
[----:B------:R-:W1:Y:S01]  /*2b00*/  SHFL.IDX PT, R7, R24, RZ, 0x1c1f ;  /* 0x001c1fff18077589 */ /* 0x000e6200000e0000 */
[----:B------:R-:W-:Y:S01]  /*2b10*/  IADD3 R6, -R217, R208, R41 ;  /* 0x000000d0d9067210 */ /* 0x000fe20007ffe129 */
[--C-:B-1----:R-:W-:Y:S02]  /*2b20*/  IMAD.IADD R27, R22, 0x1, R7.reuse ;  /* 0x00000001161b7824 */ /* 0x102fe400078e0207 */
[----:B------:R-:W-:-:S03]  /*2b30*/  IMAD.IADD R26, R20, 0x1, R7 ;  /* 0x00000001141a7824 */ /* 0x000fc600078e0207 */
[----:B------:R-:W-:Y:S01]  /*2b40*/  IMNMX R27, R27, R6, PT ;  /* 0x000000061b1b7217 */ /* 0x000fe20003800200 */
[----:B------:R-:W-:Y:S05]  /*2b50*/  @!P3 BRA `(.L_x_232) ;  /* 0x000001200000b947 */ /* 0x000fea0003800000 */
[----:B------:R-:W-:Y:S01]  /*2b60*/  IADD3 R7, -R211, R208, R7 ;  /* 0x000000d0d3077210 */ /* 0x000fe20007ffe107 */
[----:B------:R-:W-:Y:S03]  /*2b70*/  BSSY B0, `(.L_x_233) ;  /* 0x000000c000007945 */ /* 0x000fe60003800000 */
        /* <DEDUP_REMOVED lines=8> */
.L_x_234:
[----:B------:R-:W-:-:S13]  /*2c00*/  ISETP.NE.AND P0, PT, R13, 0x1, PT ;  /* 0x000000010d00780c */ /* 0x000fda0003f05270 */
[----:B------:R-:W-:-:S05]  /*2c10*/  @P0 IMAD.HI.U32 R0, R7, c[0x0][0x330], RZ ;  /* 0x0000cc0007000a27 */ /* 0x000fca00078e00ff */
[----:B------:R-:W-:Y:S02]  /*2c20*/  @P0 SHF.R.U32.HI R7, RZ, c[0x0][0x334], R0 ;  /* 0x0000cd00ff070a19 */ /* 0x000fe40000011600 */
.L_x_235:
[----:B------:R-:W-:Y:S05]  /*2c30*/  BSYNC B0 ;  /* 0x0000000000007941 */ /* 0x000fea0003800000 */
.L_x_233:
[----:B------:R-:W-:-:S05]  /*2c40*/  IMAD R7, R7, c[0x0][0x32c], R4 ;  /* 0x0000cb0007077a24 */ /* 0x000fca00078e0204 */
[----:B------:R-:W-:Y:S02]  /*2c50*/  IADD3 R0, R7, c[0x0][0x32c], RZ ;  /* 0x0000cb0007007a10 */ /* 0x000fe40007ffe0ff */
[----:B------:R-:W-:Y:S02]  /*2c60*/  IMNMX R26, R26, R7, !PT ;  /* 0x000000071a1a7217 */ /* 0x000fe40007800200 */
[----:B------:R-:W-:Y:S02]  /*2c70*/  IMNMX R27, R27, R0, PT ;  /* 0x000000001b1b7217 */ /* 0x000fe40003800200 */
.L_x_232:
        /* <DEDUP_REMOVED lines=116> */
[----:B------:R-:W-:Y:S02]  /*33c0*/  ISETP.LT.OR P0, PT, R27, 0x5a, P0 ;  /* 0x0000005a1b00780c */ /* 0x000fe40000701670 */
[----:B------:R-:W1:Y:S02]  /*33d0*/  SHFL.IDX PT, R27, R24, 0x1, 0x1c1f ;  /* 0x003c1f00181b7f89 */ /* 0x000e6400000e0000 */
[----:B------:R-:W-:Y:S01]  /*33e0*/  FSEL R133, R49, -INF , !P0 ;  /* 0xff80000031857808 */ /* 0x000fe20004000000 */
        /* <DEDUP_REMOVED lines=14> */
.L_x_238:
[----:B------:R-:W-:-:S13]  /*34d0*/  ISETP.NE.AND P0, PT, R13, 0x1, PT ;  /* 0x000000010d00780c */ /* 0x000fda0003f05270 */
[----:B------:R-:W-:-:S05]  /*34e0*/  @P0 IMAD.HI.U32 R6, R27, c[0x0][0x330], RZ ;  /* 0x0000cc001b060a27 */ /* 0x000fca00078e00ff */
[----:B------:R-:W-:Y:S02]  /*34f0*/  @P0 SHF.R.U32.HI R27, RZ, c[0x0][0x334], R6 ;  /* 0x0000cd00ff1b0a19 */ /* 0x000fe40000011606 */
.L_x_239:
[----:B------:R-:W-:Y:S05]  /*3500*/  BSYNC B0 ;  /* 0x0000000000007941 */ /* 0x000fea0003800000 */
.L_x_237:
[----:B------:R-:W-:-:S05]  /*3510*/  IMAD R41, R27, c[0x0][0x32c], R4 ;  /* 0x0000cb001b297a24 */ /* 0x000fca00078e0204 */
[----:B------:R-:W-:Y:S02]  /*3520*/  IADD3 R27, R41, c[0x0][0x32c], RZ ;  /* 0x0000cb00291b7a10 */ /* 0x000fe40007ffe0ff */
[----:B------:R-:W-:Y:S02]  /*3530*/  IMNMX R26, R26, R41, !PT ;  /* 0x000000291a1a7217 */ /* 0x000fe40007800200 */
[----:B------:R-:W-:Y:S02]  /*3540*/  IMNMX R22, R22, R27, PT ;  /* 0x0000001b16167217 */ /* 0x000fe40003800200 */
.L_x_236:
[----:B------:R-:W-:Y:S01]  /*3550*/  ISETP.NE.AND P0, PT, R90, RZ, PT ;  /* 0x000000ff5a00720c */ /* 0x000fe20003f05270 */
[----:B------:R-:W-:Y:S01]  /*3560*/  IMAD.SHL.U32 R204, R2, 0x2, RZ ;  /* 0x0000000202cc7824 */ /* 0x000fe200078e00ff */
[C---:B------:R-:W-:Y:S02]  /*3570*/  ISETP.GT.AND P2, PT, R26.reuse, 0x58, !P2 ;  /* 0x000000581a00780c */ /* 0x040fe40005744270 */
[C---:B------:R-:W-:Y:S01]  /*3580*/  ISETP.GT.AND P0, PT, R26.reuse, 0x8, !P0 ;  /* 0x000000081a00780c */ /* 0x040fe20004704270 */
[----:B------:R-:W-:Y:S01]  /*3590*/  IMAD R202, R5, 0x2, R204 ;  /* 0x0000000205ca7824 */ /* 0x000fe200078e02cc */
[----:B------:R-:W-:Y:S01]  /*35a0*/  ISETP.GT.AND P1, PT, R26, 0x59, !P1 ;  /* 0x000000591a00780c */ /* 0x000fe20004f24270 */
[----:B------:R-:W-:Y:S01]  /*35b0*/  LDSM.16.MT88.4 R96, [R204+0x3100] ;  /* 0x00310000cc60783b */ /* 0x000fe20000004200 */
[C---:B------:R-:W-:Y:S01]  /*35c0*/  ISETP.LT.OR P0, PT, R22.reuse, 0x9, P0 ;  /* 0x000000091600780c */ /* 0x040fe20000701670 */
[C---:B------:R-:W-:Y:S01]  /*35d0*/  IMAD R200, R3.reuse, 0x2, R202 ;  /* 0x0000000203c87824 */ /* 0x040fe200078e02ca */
[----:B------:R-:W-:Y:S01]  /*35e0*/  ISETP.LT.OR P2, PT, R22, 0x59, P2 ;  /* 0x000000591600780c */ /* 0x000fe20001741670 */
[----:B------:R-:W-:Y:S01]  /*35f0*/  IMAD R201, R3, 0x2, R204 ;  /* 0x0000000203c97824 */ /* 0x000fe200078e02cc */
[----:B------:R-:W-:Y:S01]  /*3600*/  FSEL R6, R10, -INF , !P0 ;  /* 0xff8000000a067808 */ /* 0x000fe20004000000 */
[----:B------:R-:W-:Y:S01]  /*3610*/  LDSM.16.MT88.4 R108, [R204+0x100] ;  /* 0x00010000cc6c783b */ /* 0x000fe20000004200 */
[----:B------:R-:W-:-:S02]  /*3620*/  ISETP.NE.AND P0, PT, R89, RZ, PT ;  /* 0x000000ff5900720c */ /* 0x000fc40003f05270 */
[----:B------:R-:W-:Y:S01]  /*3630*/  ISETP.LT.OR P1, PT, R22, 0x5a, P1 ;  /* 0x0000005a1600780c */ /* 0x000fe20000f21670 */
[----:B------:R-:W-:Y:S01]  /*3640*/  LDSM.16.MT88.4 R104, [R202+0x3100] ;  /* 0x00310000ca68783b */ /* 0x000fe20000004200 */
[----:B------:R-:W-:Y:S02]  /*3650*/  ISETP.GT.AND P0, PT, R26, 0x9, !P0 ;  /* 0x000000091a00780c */ /* 0x000fe40004704270 */
[----:B------:R-:W-:Y:S02]  /*3660*/  FSEL R132, R50, -INF , !P2 ;  /* 0xff80000032847808 */ /* 0x000fe40005000000 */
[----:B------:R-:W-:Y:S02]  /*3670*/  ISETP.LT.OR P0, PT, R22, 0xa, P0 ;  /* 0x0000000a1600780c */ /* 0x000fe40000701670 */
[----:B------:R-:W-:Y:S02]  /*3680*/  FSEL R130, R51, -INF , !P1 ;  /* 0xff80000033827808 */ /* 0x000fe40004800000 */
[----:B------:R-:W-:-:S02]  /*3690*/  FSEL R4, R11, -INF , !P0 ;  /* 0xff8000000b047808 */ /* 0x000fc40004000000 */
        /* <DEDUP_REMOVED lines=68> */
[----:B------:R-:W-:Y:S01]  /*3ae0*/  LDSM.16.MT88.4 R56, [R201+0x3100] ;  /* 0x00310000c938783b */ /* 0x000fe20000004200 */
        /* <DEDUP_REMOVED lines=134> */
[--C-:B------:R-:W-:Y:S01]  /*4350*/  FFMA.FTZ R162, R184, c[0x0][0x2d0], -R129.reuse ;  /* 0x0000b400b8a27a23 */ /* 0x100fe20000010881 */
[----:B------:R-:W-:Y:S01]  /*4360*/  IADD3 R184, R14, -0x2, RZ ;  /* 0xfffffffe0eb87810 */ /* 0x000fe20007ffe0ff */
        /* <DEDUP_REMOVED lines=236> */
[----:B------:R-:W-:Y:S02]  /*5230*/  FADD.FTZ R135, R135, R150 ;  /* 0x0000009687877221 */ /* 0x000fe40000010000 */
[----:B------:R-:W-:Y:S02]  /*5240*/  IMAD.IADD R15, R15, 0x1, R40 ;  /* 0x000000010f0f7824 */ /* 0x000fe400078e0228 */
[----:B------:R-:W-:Y:S02]  /*5250*/  FADD.FTZ R36, R36, R133 ;  /* 0x0000008524247221 */ /* 0x000fe40000010000 */
[----:B------:R-:W-:Y:S01]  /*5260*/  FADD.FTZ R220, R220, R135 ;  /* 0x00000087dcdc7221 */ /* 0x000fe20000010000 */
[----:B------:R-:W-:Y:S01]  /*5270*/  HMMA.16816.F32.BF16 R104, R4, R22, R104 ;  /* 0x000000160468723c */ /* 0x000fe20000041868 */
[----:B------:R-:W-:Y:S01]  /*5280*/  FADD.FTZ R219, R219, R36 ;  /* 0x00000024dbdb7221 */ /* 0x000fe20000010000 */
[----:B------:R-:W-:-:S06]  /*5290*/  IADD3 R2, R15, c[0x0][0x328], RZ ;  /* 0x0000ca000f027a10 */ /* 0x000fcc0007ffe0ff */
[C---:B--2---:R-:W-:Y:S08]  /*52a0*/  HMMA.16816.F32.BF16 R52, R4.reuse, R16, R52 ;  /* 0x000000100434723c */ /* 0x044ff00000041834 */
[C---:B------:R-:W-:Y:S08]  /*52b0*/  HMMA.16816.F32.BF16 R56, R4.reuse, R18, R56 ;  /* 0x000000120438723c */ /* 0x040ff00000041838 */
[C---:B-1----:R-:W-:Y:S08]  /*52c0*/  HMMA.16816.F32.BF16 R60, R4.reuse, R8, R60 ;  /* 0x00000008043c723c */ /* 0x042ff0000004183c */
[----:B------:R-:W-:Y:S01]  /*52d0*/  HMMA.16816.F32.BF16 R64, R4, R10, R64 ;  /* 0x0000000a0440723c */ /* 0x000fe20000041840 */
[----:B------:R-:W-:Y:S07]  /*52e0*/  @!P3 BRA `(.L_x_240) ;  /* 0x000000e00000b947 */ /* 0x000fee0003800000 */
        /* <DEDUP_REMOVED lines=9> */
.L_x_241:
[----:B------:R-:W-:-:S13]  /*5380*/  ISETP.NE.AND P0, PT, R13, 0x1, PT ;  /* 0x000000010d00780c */ /* 0x000fda0003f05270 */
[----:B------:R-:W-:-:S05]  /*5390*/  @P0 IMAD.HI.U32 R3, R4, c[0x0][0x330], RZ ;  /* 0x0000cc0004030a27 */ /* 0x000fca00078e00ff */
[----:B------:R-:W-:-:S05]  /*53a0*/  @P0 SHF.R.U32.HI R4, RZ, c[0x0][0x334], R3 ;  /* 0x0000cd00ff040a19 */ /* 0x000fca0000011603 */
.L_x_242:
[----:B------:R-:W-:-:S05]  /*53b0*/  IMAD R13, R4, R13, c[0x0][0x32c] ;  /* 0x0000cb00040d7624 */ /* 0x000fca00078e020d */
[----:B------:R-:W-:-:S05]  /*53c0*/  IMNMX R2, R2, R13, PT ;  /* 0x0000000d02027217 */ /* 0x000fca0003800200 */
.L_x_240:
        /* <DEDUP_REMOVED lines=13> */
.L_x_252:
[----:B------:R-:W-:Y:S04]  /*54a0*/  DEPBAR.LE SB0, 0x0 ;  /* 0x000080000000791a */ /* 0x000fe80000000000 */
[----:B------:R-:W-:Y:S01]  /*54b0*/  BAR.SYNC.DEFER_BLOCKING 0x0 ;  /* 0x0000000000007b1d */ /* 0x000fe20000010000 */
[----:B------:R-:W-:Y:S01]  /*54c0*/  ISETP.GT.AND P2, PT, R207, R226, PT ;  /* 0x000000e2cf00720c */ /* 0x000fe20003f44270 */
[C---:B------:R-:W-:Y:S11]  /*54d0*/  IMAD R244, R226.reuse, -0x60, RZ ;  /* 0xffffffa0e2f47824 */ /* 0x040ff600078e02ff */
[----:B------:R-:W-:Y:S01]  /*54e0*/  @!UPT UIADD3 URZ, URZ, URZ, URZ ;  /* 0x0000003f3f3ff290 */ /* 0x000fe2000fffe03f */
[----:B------:R-:W-:Y:S01]  /*54f0*/  @!P2 SHF.R.S32.HI R0, RZ, 0x1f, R226 ;  /* 0x0000001fff00a819 */ /* 0x000fe200000114e2 */
[----:B------:R-:W-:Y:S04]  /*5500*/  @!P2 IMAD.WIDE.U32 R230, R226, c[0x0][0x208], RZ ;  /* 0x00008200e2e6aa25 */ /* 0x000fe800078e00ff */
        /* <DEDUP_REMOVED lines=14> */
[----:B------:R-:W-:Y:S01]  /*55f0*/  LDSM.16.M88.4 R140, [R199] ;  /* 0x00000000c78c783b */ /* 0x000fe20000000200 */
[----:B------:R-:W-:Y:S02]  /*5600*/  @!P2 SHF.L.U64.HI R0, R228, 0x1, R0 ;  /* 0x00000001e400a819 */ /* 0x000fe40000010200 */
[----:B------:R-:W-:Y:S02]  /*5610*/  @!P2 IADD3 R230, P0, R230, c[0x0][0x1f8], RZ ;  /* 0x00007e00e6e6aa10 */ /* 0x000fe40007f1e0ff */
[----:B------:R-:W-:Y:S02]  /*5620*/  LDSM.16.M88.4 R144, [R198] ;  /* 0x00000000c690783b */ /* 0x000fe40000000200 */
[----:B------:R-:W-:Y:S02]  /*5630*/  @!P2 IADD3.X R231, RZ, c[0x0][0x1fc], R0, P0, P1 ;  /* 0x00007f00ffe7aa10 */ /* 0x000fe400007e2400 */
[----:B------:R-:W-:Y:S01]  /*5640*/  @!P2 IADD3 R234, P0, R234, c[0x0][0x1f8], RZ ;  /* 0x00007e00eaeaaa10 */ /* 0x000fe20007f1e0ff */
[----:B------:R-:W-:Y:S03]  /*5650*/  LDSM.16.M88.4 R148, [R197] ;  /* 0x00000000c594783b */ /* 0x000fe60000000200 */
[----:B------:R-:W-:Y:S02]  /*5660*/  @!P2 IADD3.X R235, R0, c[0x0][0x1fc], RZ, P0, !PT ;  /* 0x00007f0000ebaa10 */ /* 0x000fe400007fe4ff */
[----:B------:R-:W-:Y:S01]  /*5670*/  LDSM.16.M88.4 R152, [R196] ;  /* 0x00000000c498783b */ /* 0x000fe20000000200 */
[----:B------:R-:W-:Y:S01]  /*5680*/  @!P2 IADD3 R228, P1, R234, UR9, RZ ;  /* 0x00000009eae4ac10 */ /* 0x000fe2000ff3e0ff */
[C---:B-1----:R-:W-:Y:S03]  /*5690*/  HMMA.16816.F32.BF16 R4, R124.reuse, R116, RZ ;  /* 0x000000747c04723c */ /* 0x042fe600000418ff */
[----:B------:R-:W-:Y:S02]  /*56a0*/  @!P2 IADD3.X R229, R235, UR12, RZ, P1, !PT ;  /* 0x0000000cebe5ac10 */ /* 0x000fe40008ffe4ff */
[----:B------:R-:W-:Y:S03]  /*56b0*/  @!P2 IADD3 R232, P0, R228, UR9, RZ ;  /* 0x00000009e4e8ac10 */ /* 0x000fe6000ff1e0ff */
[C---:B------:R-:W-:Y:S01]  /*56c0*/  HMMA.16816.F32.BF16 R8, R124.reuse, R118, RZ ;  /* 0x000000767c08723c */ /* 0x040fe200000418ff */
[----:B------:R-:W1:Y:S03]  /*56d0*/  LDSM.16.M88.4 R116, [R206+0xa100] ;  /* 0x00a10000ce74783b */ /* 0x000e660000000200 */
[----:B------:R-:W-:Y:S04]  /*56e0*/  @!P2 IADD3.X R233, R229, UR12, RZ, P0, !PT ;  /* 0x0000000ce5e9ac10 */ /* 0x000fe800087fe4ff */
[C---:B--2---:R-:W-:Y:S08]  /*56f0*/  HMMA.16816.F32.BF16 R12, R124.reuse, R120, RZ ;  /* 0x000000787c0c723c */ /* 0x044ff000000418ff */
[C---:B------:R-:W-:Y:S01]  /*5700*/  HMMA.16816.F32.BF16 R16, R124.reuse, R122, RZ ;  /* 0x0000007a7c10723c */ /* 0x040fe200000418ff */
[----:B------:R-:W2:Y:S07]  /*5710*/  LDSM.16.M88.4 R120, [R206+0xa900] ;  /* 0x00a90000ce78783b */ /* 0x000eae0000000200 */
[C---:B---3--:R-:W-:Y:S08]  /*5720*/  HMMA.16816.F32.BF16 R20, R124.reuse, R128, RZ ;  /* 0x000000807c14723c */ /* 0x048ff000000418ff */
[C---:B------:R-:W-:Y:S01]  /*5730*/  HMMA.16816.F32.BF16 R24, R124.reuse, R130, RZ ;  /* 0x000000827c18723c */ /* 0x040fe200000418ff */
[----:B------:R-:W3:Y:S07]  /*5740*/  LDSM.16.M88.4 R128, [R205] ;  /* 0x00000000cd80783b */ /* 0x000eee0000000200 */
[C---:B----4-:R-:W-:Y:S08]  /*5750*/  HMMA.16816.F32.BF16 R28, R124.reuse, R132, RZ ;  /* 0x000000847c1c723c */ /* 0x050ff000000418ff */
[C---:B------:R-:W-:Y:S01]  /*5760*/  HMMA.16816.F32.BF16 R32, R124.reuse, R134, RZ ;  /* 0x000000867c20723c */ /* 0x040fe200000418ff */
[----:B------:R-:W4:Y:S05]  /*5770*/  LDSM.16.M88.4 R132, [R195] ;  /* 0x00000000c384783b */ /* 0x000f2a0000000200 */
[----:B------:R-:W-:Y:S01]  /*5780*/  @!PT LDS RZ, [RZ] ;  /* 0x00000000fffff984 */ /* 0x000fe20000000800 */
[----:B------:R-:W-:Y:S01]  /*5790*/  @!PT LDS RZ, [RZ] ;  /* 0x00000000fffff984 */ /* 0x000fe20000000800 */
[----:B------:R-:W-:Y:S01]  /*57a0*/  @!PT LDS RZ, [RZ] ;  /* 0x00000000fffff984 */ /* 0x000fe20000000800 */
[----:B------:R5:W-:Y:S02]  /*57b0*/  @!P2 LDGSTS.E.BYPASS.LTC128B.128 [R209+0x100], [R234.64], !P6 ;  /* 0x00100000ead1afae */ /* 0x000be4000f101d4a */
[C---:B-1----:R-:W-:Y:S03]  /*57c0*/  HMMA.16816.F32.BF16 R36, R124.reuse, R116, RZ ;  /* 0x000000747c24723c */ /* 0x042fe600000418ff */
[----:B------:R1:W-:Y:S05]  /*57d0*/  @!P2 LDGSTS.E.BYPASS.LTC128B.128 [R209+0x3100], [R230.64], !P5 ;  /* 0x03100000e6d1afae */ /* 0x0003ea000e901d4a */
[C---:B------:R-:W-:Y:S01]  /*57e0*/  HMMA.16816.F32.BF16 R40, R124.reuse, R118, RZ ;  /* 0x000000767c28723c */ /* 0x040fe200000418ff */
[----:B------:R1:W-:Y:S05]  /*57f0*/  @!P2 LDGSTS.E.BYPASS.LTC128B.128 [R209+0x1100], [R228.64], !P6 ;  /* 0x01100000e4d1afae */ /* 0x0003ea000f101d4a */
[----:B------:R4:W-:Y:S02]  /*5800*/  @!P2 LDGSTS.E.BYPASS.LTC128B.128 [R209+0x4100], [R228.64+0x80], !P5 ;  /* 0x04100080e4d1afae */ /* 0x0009e4000e901d4a */
[C---:B--2---:R-:W-:Y:S03]  /*5810*/  HMMA.16816.F32.BF16 R44, R124.reuse, R120, RZ ;  /* 0x000000787c2c723c */ /* 0x044fe600000418ff */
[----:B------:R2:W-:Y:S05]  /*5820*/  @!P2 LDGSTS.E.BYPASS.LTC128B.128 [R209+0x2100], [R232.64], !P6 ;  /* 0x02100000e8d1afae */ /* 0x0005ea000f101d4a */
[----:B------:R-:W-:Y:S01]  /*5830*/  HMMA.16816.F32.BF16 R48, R124, R122, RZ ;  /* 0x0000007a7c30723c */ /* 0x000fe200000418ff */
[----:B------:R2:W-:Y:S01]  /*5840*/  @!P2 LDGSTS.E.BYPASS.LTC128B.128 [R209+0x5100], [R232.64+0x80], !P5 ;  /* 0x05100080e8d1afae */ /* 0x0005e2000e901d4a */
[C---:B------:R-:W-:Y:S04]  /*5850*/  ISETP.GT.AND P2, PT, R226.reuse, R207, PT ;  /* 0x000000cfe200720c */ /* 0x040fe80003f44270 */
[----:B------:R-:W2:Y:S02]  /*5860*/  LDSM.16.M88.4 R160, [R203+0x8100] ;  /* 0x00810000cba0783b */ /* 0x000ea40000000200 */
[C---:B---3--:R-:W-:Y:S03]  /*5870*/  HMMA.16816.F32.BF16 R4, R136.reuse, R128, R4 ;  /* 0x000000808804723c */ /* 0x048fe60000041804 */
[----:B------:R-:W0:Y:S04]  /*5880*/  LDGDEPBAR ;  /* 0x00000000000079af */ /* 0x000e280000000000 */
[----:B-1----:R-:W-:Y:S01]  /*5890*/  @P2 IMAD.MOV.U32 R230, RZ, RZ, R212 ;  /* 0x000000ffffe62224 */ /* 0x002fe200078e00d4 */
[C---:B------:R-:W-:Y:S01]  /*58a0*/  HMMA.16816.F32.BF16 R8, R136.reuse, R130, R8 ;  /* 0x000000828808723c */ /* 0x040fe20000041808 */
[----:B------:R-:W1:Y:S03]  /*58b0*/  LDSM.16.M88.4 R116, [R203+0x8900] ;  /* 0x00890000cb74783b */ /* 0x000e660000000200 */
[----:B------:R-:W-:Y:S01]  /*58c0*/  @P2 IADD3 R0, R226, -0x1, RZ ;  /* 0xffffffffe2002810 */ /* 0x000fe20007ffe0ff */
[----:B------:R-:W-:Y:S01]  /*58d0*/  @P2 IMAD.MOV.U32 R231, RZ, RZ, R215 ;  /* 0x000000ffffe72224 */ /* 0x000fe200078e00d7 */
[----:B------:R-:W3:Y:S02]  /*58e0*/  LDSM.16.M88.4 R120, [R203+0x9100] ;  /* 0x00910000cb78783b */ /* 0x000ee40000000200 */
[C---:B------:R-:W-:Y:S03]  /*58f0*/  HMMA.16816.F32.BF16 R12, R136.reuse, R140, R12 ;  /* 0x0000008c880c723c */ /* 0x040fe6000004180c */
[----:B------:R-:W1:Y:S01]  /*5900*/  LDSM.16.M88.4 R128, [R203+0x9900] ;  /* 0x00990000cb80783b */ /* 0x000e620000000200 */
[----:B------:R-:W-:Y:S01]  /*5910*/  @P2 SHF.R.S32.HI R184, RZ, 0x1f, R0 ;  /* 0x0000001fffb82819 */ /* 0x000fe20000011400 */
[----:B----4-:R-:W-:Y:S03]  /*5920*/  @P2 IMAD.WIDE.U32 R228, R0, c[0x0][0x1e0], RZ ;  /* 0x0000780000e42a25 */ /* 0x010fe600078e00ff */
[C---:B------:R-:W-:Y:S01]  /*5930*/  HMMA.16816.F32.BF16 R16, R136.reuse, R142, R16 ;  /* 0x0000008e8810723c */ /* 0x040fe20000041810 */
[----:B------:R-:W-:Y:S03]  /*5940*/  LDSM.16.M88.4 R140, [R194] ;  /* 0x00000000c28c783b */ /* 0x000fe60000000200 */
[----:B------:R-:W-:Y:S04]  /*5950*/  @P2 IMAD R184, R184, c[0x0][0x1e0], RZ ;  /* 0x00007800b8b82a24 */ /* 0x000fe800078e02ff */
[C---:B------:R-:W-:Y:S04]  /*5960*/  HMMA.16816.F32.BF16 R20, R136.reuse, R144, R20 ;  /* 0x000000908814723c */ /* 0x040fe80000041814 */
[----:B------:R-:W-:Y:S04]  /*5970*/  @P2 IMAD R184, R0, c[0x0][0x1e4], R184 ;  /* 0x0000790000b82a24 */ /* 0x000fe800078e02b8 */
[C---:B------:R-:W-:Y:S01]  /*5980*/  HMMA.16816.F32.BF16 R24, R136.reuse, R146, R24 ;  /* 0x000000928818723c */ /* 0x040fe20000041818 */
[----:B------:R-:W-:Y:S03]  /*5990*/  LDSM.16.M88.4 R144, [R194+0x800] ;  /* 0x00080000c290783b */ /* 0x000fe60000000200 */
[----:B------:R-:W-:Y:S02]  /*59a0*/  @P2 IMAD.IADD R184, R229, 0x1, R184 ;  /* 0x00000001e5b82824 */ /* 0x000fe400078e02b8 */
[----:B------:R-:W-:Y:S02]  /*59b0*/  @P2 IMAD.WIDE.U32 R228, R228, 0x60, R230 ;  /* 0x00000060e4e42825 */ /* 0x000fe400078e00e6 */
[C---:B------:R-:W-:Y:S04]  /*59c0*/  HMMA.16816.F32.BF16 R28, R136.reuse, R148, R28 ;  /* 0x00000094881c723c */ /* 0x040fe8000004181c */
[----:B------:R-:W-:Y:S02]  /*59d0*/  @P2 IMAD.SHL.U32 R0, R228, 0x2, RZ ;  /* 0x00000002e4002824 */ /* 0x000fe400078e00ff */
[----:B------:R-:W-:Y:S02]  /*59e0*/  @P2 IMAD.SHL.U32 R231, R187, 0x40, RZ ;  /* 0x00000040bbe72824 */ /* 0x000fe400078e00ff */
[C---:B------:R-:W-:Y:S01]  /*59f0*/  HMMA.16816.F32.BF16 R32, R136.reuse, R150, R32 ;  /* 0x000000968820723c */ /* 0x040fe20000041820 */
[----:B------:R-:W-:Y:S03]  /*5a00*/  LDSM.16.M88.4 R148, [R194+0x1800] ;  /* 0x00180000c294783b */ /* 0x000fe60000000200 */
[----:B------:R-:W-:Y:S04]  /*5a10*/  @P2 IMAD R184, R184, 0x60, RZ ;  /* 0x00000060b8b82824 */ /* 0x000fe800078e02ff */
[C---:B------:R-:W-:Y:S04]  /*5a20*/  HMMA.16816.F32.BF16 R36, R136.reuse, R152, R36 ;  /* 0x000000988824723c */ /* 0x040fe80000041824 */
[----:B------:R-:W-:Y:S04]  /*5a30*/  @P2 IMAD.IADD R227, R229, 0x1, R184 ;  /* 0x00000001e5e32824 */ /* 0x000fe800078e02b8 */
[C---:B------:R-:W-:Y:S01]  /*5a40*/  HMMA.16816.F32.BF16 R40, R136.reuse, R154, R40 ;  /* 0x0000009a8828723c */ /* 0x040fe20000041828 */
[----:B------:R-:W-:Y:S03]  /*5a50*/  LDSM.16.M88.4 R152, [R194+0x2000] ;  /* 0x00200000c298783b */ /* 0x000fe60000000200 */
[----:B------:R-:W-:Y:S02]  /*5a60*/  @P2 SHF.L.U64.HI R184, R228, 0x1, R227 ;  /* 0x00000001e4b82819 */ /* 0x000fe400000102e3 */
[----:B------:R-:W-:Y:S02]  /*5a70*/  @P2 IADD3 R228, P0, R0, c[0x0][0x1c8], RZ ;  /* 0x0000720000e42a10 */ /* 0x000fe40007f1e0ff */
[C---:B------:R-:W-:Y:S04]  /*5a80*/  HMMA.16816.F32.BF16 R44, R136.reuse, R132, R44 ;  /* 0x00000084882c723c */ /* 0x040fe8000004182c */
[----:B------:R-:W-:Y:S02]  /*5a90*/  @P2 IADD3.X R229, R184, c[0x0][0x1cc], RZ, P0, !PT ;  /* 0x00007300b8e52a10 */ /* 0x000fe400007fe4ff */
[----:B------:R-:W-:Y:S02]  /*5aa0*/  @P2 IADD3 R0, P1, R0, 0x80, RZ ;  /* 0x0000008000002810 */ /* 0x000fe40007f3e0ff */
[----:B------:R-:W-:Y:S01]  /*5ab0*/  HMMA.16816.F32.BF16 R48, R136, R134, R48 ;  /* 0x000000868830723c */ /* 0x000fe20000041830 */
[----:B------:R-:W4:Y:S03]  /*5ac0*/  LDSM.16.M88.4 R132, [R203+0xa100] ;  /* 0x00a10000cb84783b */ /* 0x000f260000000200 */
[----:B--2---:R-:W-:Y:S01]  /*5ad0*/  @P2 IADD3 R232, P0, R0, c[0x0][0x1c8], RZ ;  /* 0x0000720000e82a10 */ /* 0x004fe20007f1e0ff */
[----:B------:R-:W-:Y:S01]  /*5ae0*/  IMAD.MOV.U32 R0, RZ, RZ, R216 ;  /* 0x000000ffff007224 */ /* 0x000fe200078e00d8 */
[----:B------:R-:W-:Y:S01]  /*5af0*/  @P2 SHF.L.U64.HI R227, R187, 0x6, R186 ;  /* 0x00000006bbe32819 */ /* 0x000fe200000102ba */
[----:B------:R-:W-:Y:S01]  /*5b00*/  @P4 IMAD.MOV.U32 R0, RZ, RZ, R185 ;  /* 0x000000ffff004224 */ /* 0x000fe200078e00b9 */
[C---:B------:R-:W-:Y:S05]  /*5b10*/  HMMA.16816.F32.BF16 R4, R156.reuse, R160, R4 ;  /* 0x000000a09c04723c */ /* 0x040fea0000041804 */
[----:B------:R-:W-:Y:S02]  /*5b20*/  @P2 IADD3.X R233, RZ, c[0x0][0x1cc], R184, P0, P1 ;  /* 0x00007300ffe92a10 */ /* 0x000fe400007e24b8 */
[-C--:B------:R-:W-:Y:S01]  /*5b30*/  @P2 IADD3 R230, P1, R228, R231.reuse, RZ ;  /* 0x000000e7e4e62210 */ /* 0x080fe20007f3e0ff */
[C---:B------:R-:W-:Y:S01]  /*5b40*/  HMMA.16816.F32.BF16 R8, R156.reuse, R162, R8 ;  /* 0x000000a29c08723c */ /* 0x040fe20000041808 */
[----:B------:R-:W-:Y:S03]  /*5b50*/  LDSM.16.M88.4 R160, [R194+0x4000] ;  /* 0x00400000c2a0783b */ /* 0x000fe60000000200 */
[----:B-----5:R-:W-:Y:S01]  /*5b60*/  @P2 IADD3 R234, P0, R230, R231, RZ ;  /* 0x000000e7e6ea2210 */ /* 0x020fe20007f1e0ff */
[--C-:B------:R-:W-:Y:S01]  /*5b70*/  @P2 IMAD.X R231, R229, 0x1, R227.reuse, P1 ;  /* 0x00000001e5e72824 */ /* 0x100fe200008e06e3 */
[----:B------:R-:W-:Y:S02]  /*5b80*/  SHFL.IDX PT, R184, R0, RZ, 0x1c1f ;  /* 0x001c1fff00b87589 */ /* 0x000fe400000e0000 */
[C---:B-1----:R-:W-:Y:S04]  /*5b90*/  HMMA.16816.F32.BF16 R12, R156.reuse, R116, R12 ;  /* 0x000000749c0c723c */ /* 0x042fe8000004180c */
[----:B------:R-:W-:Y:S01]  /*5ba0*/  @P2 IMAD.X R235, R231, 0x1, R227, P0 ;  /* 0x00000001e7eb2824 */ /* 0x000fe200000e06e3 */
[----:B------:R-:W-:Y:S03]  /*5bb0*/  IADD3 R227, -R217, 0x1, R244 ;  /* 0x00000001d9e37810 */ /* 0x000fe60007ffe1f4 */
[C---:B------:R-:W-:Y:S01]  /*5bc0*/  HMMA.16816.F32.BF16 R16, R156.reuse, R118, R16 ;  /* 0x000000769c10723c */ /* 0x040fe20000041810 */
[----:B------:R-:W1:Y:S03]  /*5bd0*/  LDSM.16.M88.4 R116, [R203+0xa900] ;  /* 0x00a90000cb74783b */ /* 0x000e660000000200 */
[----:B------:R-:W-:Y:S04]  /*5be0*/  IADD3 R227, -R211, R227, R208 ;  /* 0x000000e3d3e37210 */ /* 0x000fe80007ffe1d0 */
[C---:B---3--:R-:W-:Y:S08]  /*5bf0*/  HMMA.16816.F32.BF16 R20, R156.reuse, R120, R20 ;  /* 0x000000789c14723c */ /* 0x048ff00000041814 */
[C---:B------:R-:W-:Y:S01]  /*5c00*/  HMMA.16816.F32.BF16 R24, R156.reuse, R122, R24 ;  /* 0x0000007a9c18723c */ /* 0x040fe20000041818 */
[----:B------:R-:W2:Y:S07]  /*5c10*/  LDSM.16.M88.4 R120, [R194+0x1000] ;  /* 0x00100000c278783b */ /* 0x000eae0000000200 */
[C---:B------:R-:W-:Y:S08]  /*5c20*/  HMMA.16816.F32.BF16 R28, R156.reuse, R128, R28 ;  /* 0x000000809c1c723c */ /* 0x040ff0000004181c */
[C---:B------:R-:W-:Y:S01]  /*5c30*/  HMMA.16816.F32.BF16 R32, R156.reuse, R130, R32 ;  /* 0x000000829c20723c */ /* 0x040fe20000041820 */
[----:B------:R-:W3:Y:S07]  /*5c40*/  LDSM.16.M88.4 R128, [R194+0x2800] ;  /* 0x00280000c280783b */ /* 0x000eee0000000200 */
[C---:B----4-:R-:W-:Y:S08]  /*5c50*/  HMMA.16816.F32.BF16 R36, R156.reuse, R132, R36 ;  /* 0x000000849c24723c */ /* 0x050ff00000041824 */
[C---:B------:R-:W-:Y:S01]  /*5c60*/  HMMA.16816.F32.BF16 R40, R156.reuse, R134, R40 ;  /* 0x000000869c28723c */ /* 0x040fe20000041828 */
[----:B------:R-:W4:Y:S07]  /*5c70*/  LDSM.16.M88.4 R132, [R206+0xb100] ;  /* 0x00b10000ce84783b */ /* 0x000f2e0000000200 */
[C---:B-1----:R-:W-:Y:S08]  /*5c80*/  HMMA.16816.F32.BF16 R44, R156.reuse, R116, R44 ;  /* 0x000000749c2c723c */ /* 0x042ff0000004182c */
[----:B------:R-:W-:Y:S01]  /*5c90*/  HMMA.16816.F32.BF16 R48, R156, R118, R48 ;  /* 0x000000769c30723c */ /* 0x000fe20000041830 */
[----:B------:R-:W1:Y:S07]  /*5ca0*/  LDSM.16.M88.4 R116, [R206+0xb900] ;  /* 0x00b90000ce74783b */ /* 0x000e6e0000000200 */
[C---:B------:R-:W-:Y:S08]  /*5cb0*/  HMMA.16816.F32.BF16 R4, R164.reuse, R140, R4 ;  /* 0x0000008ca404723c */ /* 0x040ff00000041804 */
[C---:B------:R-:W-:Y:S01]  /*5cc0*/  HMMA.16816.F32.BF16 R8, R164.reuse, R142, R8 ;  /* 0x0000008ea408723c */ /* 0x040fe20000041808 */
[----:B------:R-:W5:Y:S07]  /*5cd0*/  LDSM.16.M88.4 R140, [R206+0xc100] ;  /* 0x00c10000ce8c783b */ /* 0x000f6e0000000200 */
[C---:B------:R-:W-:Y:S08]  /*5ce0*/  HMMA.16816.F32.BF16 R12, R164.reuse, R144, R12 ;  /* 0x00000090a40c723c */ /* 0x040ff0000004180c */
[C---:B------:R-:W-:Y:S01]  /*5cf0*/  HMMA.16816.F32.BF16 R16, R164.reuse, R146, R16 ;  /* 0x00000092a410723c */ /* 0x040fe20000041810 */
[----:B------:R-:W-:Y:S07]  /*5d00*/  LDSM.16.M88.4 R144, [R206+0xd900] ;  /* 0x00d90000ce90783b */ /* 0x000fee0000000200 */
[C---:B--2---:R-:W-:Y:S08]  /*5d10*/  HMMA.16816.F32.BF16 R20, R164.reuse, R120, R20 ;  /* 0x00000078a414723c */ /* 0x044ff00000041814 */
[C---:B------:R-:W-:Y:S01]  /*5d20*/  HMMA.16816.F32.BF16 R24, R164.reuse, R122, R24 ;  /* 0x0000007aa418723c */ /* 0x040fe20000041818 */
[----:B------:R-:W2:Y:S07]  /*5d30*/  LDSM.16.M88.4 R120, [R206+0xc900] ;  /* 0x00c90000ce78783b */ /* 0x000eae0000000200 */
[C---:B------:R-:W-:Y:S08]  /*5d40*/  HMMA.16816.F32.BF16 R28, R164.reuse, R148, R28 ;  /* 0x00000094a41c723c */ /* 0x040ff0000004181c */
[C---:B------:R-:W-:Y:S01]  /*5d50*/  HMMA.16816.F32.BF16 R32, R164.reuse, R150, R32 ;  /* 0x00000096a420723c */ /* 0x040fe20000041820 */
[----:B------:R-:W-:Y:S07]  /*5d60*/  LDSM.16.M88.4 R148, [R191] ;  /* 0x00000000bf94783b */ /* 0x000fee0000000200 */
[C---:B------:R-:W-:Y:S08]  /*5d70*/  HMMA.16816.F32.BF16 R36, R164.reuse, R152, R36 ;  /* 0x00000098a424723c */ /* 0x040ff00000041824 */
[C---:B------:R-:W-:Y:S01]  /*5d80*/  HMMA.16816.F32.BF16 R40, R164.reuse, R154, R40 ;  /* 0x0000009aa428723c */ /* 0x040fe20000041828 */
[----:B------:R-:W-:Y:S07]  /*5d90*/  LDSM.16.M88.4 R152, [R203+0xd900] ;  /* 0x00d90000cb98783b */ /* 0x000fee0000000200 */
[C---:B---3--:R-:W-:Y:S08]  /*5da0*/  HMMA.16816.F32.BF16 R44, R164.reuse, R128, R44 ;  /* 0x00000080a42c723c */ /* 0x048ff0000004182c */
[----:B------:R-:W-:Y:S01]  /*5db0*/  HMMA.16816.F32.BF16 R48, R164, R130, R48 ;  /* 0x00000082a430723c */ /* 0x000fe20000041830 */
[----:B------:R-:W3:Y:S07]  /*5dc0*/  LDSM.16.M88.4 R128, [R206+0xd100] ;  /* 0x00d10000ce80783b */ /* 0x000eee0000000200 */
[C---:B----4-:R-:W-:Y:S08]  /*5dd0*/  HMMA.16816.F32.BF16 R4, R168.reuse, R132, R4 ;  /* 0x00000084a804723c */ /* 0x050ff00000041804 */
[C---:B------:R-:W-:Y:S01]  /*5de0*/  HMMA.16816.F32.BF16 R8, R168.reuse, R134, R8 ;  /* 0x00000086a808723c */ /* 0x040fe20000041808 */
[----:B------:R-:W4:Y:S07]  /*5df0*/  LDSM.16.M88.4 R132, [R193] ;  /* 0x00000000c184783b */ /* 0x000f2e0000000200 */
[C---:B-1----:R-:W-:Y:S08]  /*5e00*/  HMMA.16816.F32.BF16 R12, R168.reuse, R116, R12 ;  /* 0x00000074a80c723c */ /* 0x042ff0000004180c */
[C---:B------:R-:W-:Y:S01]  /*5e10*/  HMMA.16816.F32.BF16 R16, R168.reuse, R118, R16 ;  /* 0x00000076a810723c */ /* 0x040fe20000041810 */
[----:B------:R-:W1:Y:S07]  /*5e20*/  LDSM.16.M88.4 R116, [R192] ;  /* 0x00000000c074783b */ /* 0x000e6e0000000200 */
[C---:B-----5:R-:W-:Y:S08]  /*5e30*/  HMMA.16816.F32.BF16 R20, R168.reuse, R140, R20 ;  /* 0x0000008ca814723c */ /* 0x060ff00000041814 */
[C---:B------:R-:W-:Y:S01]  /*5e40*/  HMMA.16816.F32.BF16 R24, R168.reuse, R142, R24 ;  /* 0x0000008ea818723c */ /* 0x040fe20000041818 */
[----:B------:R-:W5:Y:S07]  /*5e50*/  LDSM.16.M88.4 R140, [R190] ;  /* 0x00000000be8c783b */ /* 0x000f6e0000000200 */
[C---:B--2---:R-:W-:Y:S08]  /*5e60*/  HMMA.16816.F32.BF16 R28, R168.reuse, R120, R28 ;  /* 0x00000078a81c723c */ /* 0x044ff0000004181c */
[C---:B------:R-:W-:Y:S01]  /*5e70*/  HMMA.16816.F32.BF16 R32, R168.reuse, R122, R32 ;  /* 0x0000007aa820723c */ /* 0x040fe20000041820 */
[----:B------:R-:W2:Y:S07]  /*5e80*/  LDSM.16.M88.4 R120, [R189] ;  /* 0x00000000bd78783b */ /* 0x000eae0000000200 */
[C---:B---3--:R-:W-:Y:S08]  /*5e90*/  HMMA.16816.F32.BF16 R36, R168.reuse, R128, R36 ;  /* 0x00000080a824723c */ /* 0x048ff00000041824 */
[C---:B------:R-:W-:Y:S01]  /*5ea0*/  HMMA.16816.F32.BF16 R40, R168.reuse, R130, R40 ;  /* 0x00000082a828723c */ /* 0x040fe20000041828 */
[----:B------:R-:W3:Y:S07]  /*5eb0*/  LDSM.16.M88.4 R128, [R188] ;  /* 0x00000000bc80783b */ /* 0x000eee0000000200 */
[C---:B------:R-:W-:Y:S08]  /*5ec0*/  HMMA.16816.F32.BF16 R44, R168.reuse, R144, R44 ;  /* 0x00000090a82c723c */ /* 0x040ff0000004182c */
[----:B------:R-:W-:Y:S01]  /*5ed0*/  HMMA.16816.F32.BF16 R48, R168, R146, R48 ;  /* 0x00000092a830723c */ /* 0x000fe20000041830 */
        /* <DEDUP_REMOVED lines=16> */
[C---:B---3--:R-:W-:Y:S08]  /*5fe0*/  HMMA.16816.F32.BF16 R44, R172.reuse, R128, R44 ;  /* 0x00000080ac2c723c */ /* 0x048ff0000004182c */
[----:B------:R-:W-:Y:S01]  /*5ff0*/  HMMA.16816.F32.BF16 R48, R172, R130, R48 ;  /* 0x00000082ac30723c */ /* 0x000fe20000041830 */
[----:B------:R-:W3:Y:S07]  /*6000*/  LDSM.16.M88.4 R128, [R194+0x3800] ;  /* 0x00380000c280783b */ /* 0x000eee0000000200 */
        /* <DEDUP_REMOVED lines=10> */
[C---:B------:R-:W-:Y:S08]  /*60b0*/  HMMA.16816.F32.BF16 R40, R176.reuse, R142, R40 ;  /* 0x0000008eb028723c */ /* 0x040ff00000041828 */
[C---:B------:R-:W-:Y:S08]  /*60c0*/  HMMA.16816.F32.BF16 R44, R176.reuse, R152, R44 ;  /* 0x00000098b02c723c */ /* 0x040ff0000004182c */
[----:B------:R-:W-:Y:S08]  /*60d0*/  HMMA.16816.F32.BF16 R48, R176, R154, R48 ;  /* 0x0000009ab030723c */ /* 0x000ff00000041830 */
[C---:B--2---:R-:W-:Y:S08]  /*60e0*/  HMMA.16816.F32.BF16 R4, R180.reuse, R120, R4 ;  /* 0x00000078b404723c */ /* 0x044ff00000041804 */
[C---:B------:R-:W-:Y:S01]  /*60f0*/  HMMA.16816.F32.BF16 R8, R180.reuse, R122, R8 ;  /* 0x0000007ab408723c */ /* 0x040fe20000041808 */
[----:B------:R-:W2:Y:S07]  /*6100*/  LDSM.16.M88.4 R120, [R194+0x5000] ;  /* 0x00500000c278783b */ /* 0x000eae0000000200 */
[C---:B---3--:R-:W-:Y:S08]  /*6110*/  HMMA.16816.F32.BF16 R12, R180.reuse, R128, R12 ;  /* 0x00000080b40c723c */ /* 0x048ff0000004180c */
[C---:B------:R-:W-:Y:S01]  /*6120*/  HMMA.16816.F32.BF16 R16, R180.reuse, R130, R16 ;  /* 0x00000082b410723c */ /* 0x040fe20000041810 */
[----:B------:R-:W3:Y:S01]  /*6130*/  LDSM.16.M88.4 R128, [R194+0x5800] ;  /* 0x00580000c280783b */ /* 0x000ee20000000200 */
[----:B------:R-:W-:Y:S04]  /*6140*/  DEPBAR.LE SB0, 0x0 ;  /* 0x000080000000791a */ /* 0x000fe80000000000 */
[----:B------:R-:W-:Y:S02]  /*6150*/  BAR.SYNC.DEFER_BLOCKING 0x0 ;  /* 0x0000000000007b1d */ /* 0x000fe40000010000 */
[C---:B------:R-:W-:Y:S08]  /*6160*/  HMMA.16816.F32.BF16 R20, R180.reuse, R160, R20 ;  /* 0x000000a0b414723c */ /* 0x040ff00000041814 */
[C---:B------:R-:W-:Y:S08]  /*6170*/  HMMA.16816.F32.BF16 R24, R180.reuse, R162, R24 ;  /* 0x000000a2b418723c */ /* 0x040ff00000041818 */
[C---:B-1----:R-:W-:Y:S01]  /*6180*/  HMMA.16816.F32.BF16 R28, R180.reuse, R116, R28 ;  /* 0x00000074b41c723c */ /* 0x042fe2000004181c */
[----:B------:R-:W-:Y:S01]  /*6190*/  @!PT LDS RZ, [RZ] ;  /* 0x00000000fffff984 */ /* 0x000fe20000000800 */
[----:B------:R-:W-:Y:S01]  /*61a0*/  @!PT LDS RZ, [RZ] ;  /* 0x00000000fffff984 */ /* 0x000fe20000000800 */
[----:B------:R-:W-:Y:S01]  /*61b0*/  @!PT LDS RZ, [RZ] ;  /* 0x00000000fffff984 */ /* 0x000fe20000000800 */
[----:B------:R1:W-:Y:S07]  /*61c0*/  @P2 LDGSTS.E.BYPASS.LTC128B.128 [R209+0x8100], [R228.64], !P6 ;  /* 0x08100000e4d12fae */ /* 0x0003ee000f101d4a */
[C---:B------:R-:W-:Y:S01]  /*61d0*/  HMMA.16816.F32.BF16 R32, R180.reuse, R118, R32 ;  /* 0x00000076b420723c */ /* 0x040fe20000041820 */
[----:B------:R4:W-:Y:S07]  /*61e0*/  @P2 LDGSTS.E.BYPASS.LTC128B.128 [R209+0xb100], [R232.64], !P5 ;  /* 0x0b100000e8d12fae */ /* 0x0009ee000e901d4a */
[C---:B--2---:R-:W-:Y:S01]  /*61f0*/  HMMA.16816.F32.BF16 R36, R180.reuse, R120, R36 ;  /* 0x00000078b424723c */ /* 0x044fe20000041824 */
[----:B------:R2:W-:Y:S05]  /*6200*/  @P2 LDGSTS.E.BYPASS.LTC128B.128 [R209+0x9100], [R230.64], !P6 ;  /* 0x09100000e6d12fae */ /* 0x0005ea000f101d4a */
[----:B------:R2:W-:Y:S02]  /*6210*/  @P2 LDGSTS.E.BYPASS.LTC128B.128 [R209+0xc100], [R230.64+0x80], !P5 ;  /* 0x0c100080e6d12fae */ /* 0x0005e4000e901d4a */
[C---:B------:R-:W-:Y:S03]  /*6220*/  HMMA.16816.F32.BF16 R40, R180.reuse, R122, R40 ;  /* 0x0000007ab428723c */ /* 0x040fe60000041828 */
[----:B------:R2:W-:Y:S05]  /*6230*/  @P2 LDGSTS.E.BYPASS.LTC128B.128 [R209+0xa100], [R234.64], !P6 ;  /* 0x0a100000ead12fae */ /* 0x0005ea000f101d4a */
[C---:B---3--:R-:W-:Y:S01]  /*6240*/  HMMA.16816.F32.BF16 R44, R180.reuse, R128, R44 ;  /* 0x00000080b42c723c */ /* 0x048fe2000004182c */
[----:B------:R3:W-:Y:S03]  /*6250*/  @P2 LDGSTS.E.BYPASS.LTC128B.128 [R209+0xd100], [R234.64+0x80], !P5 ;  /* 0x0d100080ead12fae */ /* 0x0007e6000e901d4a */
[C---:B-1----:R-:W-:Y:S02]  /*6260*/  IADD3 R229, R227.reuse, c[0x0][0x328], RZ ;  /* 0x0000ca00e3e57a10 */ /* 0x042fe40007ffe0ff */
[----:B------:R-:W0:Y:S01]  /*6270*/  LDGDEPBAR ;  /* 0x00000000000079af */ /* 0x000e220000000000 */
[----:B------:R-:W-:Y:S01]  /*6280*/  IADD3 R227, R227, UR7, RZ ;  /* 0x00000007e3e37c10 */ /* 0x000fe2000fffe0ff */
[----:B------:R-:W-:Y:S04]  /*6290*/  HMMA.16816.F32.BF16 R48, R180, R130, R48 ;  /* 0x00000082b430723c */ /* 0x000fe80000041830 */
[----:B----4-:R-:W-:Y:S02]  /*62a0*/  IMAD.IADD R233, R229, 0x1, R184 ;  /* 0x00000001e5e97824 */ /* 0x010fe400078e02b8 */
[----:B--2---:R-:W-:Y:S02]  /*62b0*/  IMAD.IADD R231, R184, 0x1, R227 ;  /* 0x00000001b8e77824 */ /* 0x004fe400078e02e3 */
[----:B------:R-:W-:-:S05]  /*62c0*/  @!P3 BRA `(.L_x_244) ;  /* 0x000001800000b947 */ /* 0x000fca0003800000 */
[----:B------:R-:W-:Y:S01]  /*62d0*/  IADD3 R184, -R211, R208, R184 ;  /* 0x000000d0d3b87210 */ /* 0x000fe20007ffe1b8 */
[----:B------:R-:W-:Y:S03]  /*62e0*/  BSSY B0, `(.L_x_245) ;  /* 0x0000011000007945 */ /* 0x000fe60003800000 */
        /* <DEDUP_REMOVED lines=11> */
.L_x_246:
[----:B------:R-:W-:Y:S04]  /*63a0*/  MOV R116, c[0x0][0x32c] ;  /* 0x0000cb0000747a02 */ /* 0x000fe80000000f00 */
[----:B------:R-:W-:Y:S11]  /*63b0*/  ISETP.NE.AND P0, PT, R116, 0x1, PT ;  /* 0x000000017400780c */ /* 0x000ff60003f05270 */
[----:B------:R-:W-:Y:S02]  /*63c0*/  @!UPT UIADD3 URZ, URZ, URZ, URZ ;  /* 0x0000003f3f3ff290 */ /* 0x000fe4000fffe03f */
[----:B------:R-:W-:Y:S05]  /*63d0*/  @P0 IMAD.HI.U32 R116, R184, c[0x0][0x330], RZ ;  /* 0x0000cc00b8740a27 */ /* 0x000fea00078e00ff */
[----:B------:R-:W-:Y:S02]  /*63e0*/  @P0 SHF.R.U32.HI R184, RZ, c[0x0][0x334], R116 ;  /* 0x0000cd00ffb80a19 */ /* 0x000fe40000011674 */
.L_x_247:
[----:B------:R-:W-:Y:S05]  /*63f0*/  BSYNC B0 ;  /* 0x0000000000007941 */ /* 0x000fea0003800000 */
.L_x_245:
[----:B------:R-:W-:Y:S04]  /*6400*/  IMAD.IADD R117, R244, 0x1, -R217 ;  /* 0x00000001f4757824 */ /* 0x000fe800078e0ad9 */
[----:B------:R-:W-:Y:S05]  /*6410*/  IMAD R184, R184, c[0x0][0x32c], R117 ;  /* 0x0000cb00b8b87a24 */ /* 0x000fea00078e0275 */
[----:B------:R-:W-:Y:S02]  /*6420*/  IADD3 R116, R184, c[0x0][0x32c], RZ ;  /* 0x0000cb00b8747a10 */ /* 0x000fe40007ffe0ff */
[----:B------:R-:W-:Y:S02]  /*6430*/  IMNMX R231, R231, R184, !PT ;  /* 0x000000b8e7e77217 */ /* 0x000fe40007800200 */
[----:B------:R-:W-:Y:S02]  /*6440*/  IMNMX R233, R233, R116, PT ;  /* 0x00000074e9e97217 */ /* 0x000fe40003800200 */
.L_x_244:
        /* <DEDUP_REMOVED lines=157> */
.L_x_250:
[----:B------:R-:W-:Y:S04]  /*6e20*/  MOV R0, c[0x0][0x32c] ;  /* 0x0000cb0000007a02 */ /* 0x000fe80000000f00 */
[----:B------:R-:W-:Y:S11]  /*6e30*/  ISETP.NE.AND P0, PT, R0, 0x1, PT ;  /* 0x000000010000780c */ /* 0x000ff60003f05270 */
[----:B------:R-:W-:Y:S02]  /*6e40*/  @!UPT UIADD3 URZ, URZ, URZ, URZ ;  /* 0x0000003f3f3ff290 */ /* 0x000fe4000fffe03f */
[----:B------:R-:W-:Y:S05]  /*6e50*/  @P0 IMAD.HI.U32 R0, R9, c[0x0][0x330], RZ ;  /* 0x0000cc0009000a27 */ /* 0x000fea00078e00ff */
[----:B------:R-:W-:Y:S02]  /*6e60*/  @P0 SHF.R.U32.HI R9, RZ, c[0x0][0x334], R0 ;  /* 0x0000cd00ff090a19 */ /* 0x000fe40000011600 */
.L_x_251:
[----:B------:R-:W-:Y:S05]  /*6e70*/  BSYNC B0 ;  /* 0x0000000000007941 */ /* 0x000fea0003800000 */
.L_x_249:
[----:B------:R-:W-:Y:S04]  /*6e80*/  IMAD.IADD R244, R244, 0x1, -R217 ;  /* 0x00000001f4f47824 */ /* 0x000fe800078e0ad9 */
[----:B------:R-:W-:Y:S05]  /*6e90*/  IMAD R244, R9, c[0x0][0x32c], R244 ;  /* 0x0000cb0009f47a24 */ /* 0x000fea00078e02f4 */
[----:B------:R-:W-:Y:S02]  /*6ea0*/  IADD3 R9, R244, c[0x0][0x32c], RZ ;  /* 0x0000cb00f4097a10 */ /* 0x000fe40007ffe0ff */
[----:B------:R-:W-:Y:S02]  /*6eb0*/  IMNMX R5, R5, R244, !PT ;  /* 0x000000f405057217 */ /* 0x000fe40007800200 */
[----:B------:R-:W-:Y:S02]  /*6ec0*/  IMNMX R4, R4, R9, PT ;  /* 0x0000000904047217 */ /* 0x000fe40003800200 */
.L_x_248:
        /* <DEDUP_REMOVED lines=12> */
[----:B------:R-:W-:Y:S02]  /*6f90*/  ISETP.LT.OR P1, PT, R4, 0x5a, P1 ;  /* 0x0000005a0400780c */ /* 0x000fe40000f21670 */
        /* <DEDUP_REMOVED lines=24> */
[C---:B------:R-:W-:Y:S02]  /*7120*/  ISETP.GT.AND P0, PT, R5.reuse, 0x18, !P0 ;  /* 0x000000180500780c */ /* 0x040fe40004704270 */
        /* <DEDUP_REMOVED lines=460> */
[----:B------:R-:W-:Y:S02]  /*8df0*/  F2FP.BF16.PACK_AB R71, R184, R163 ;  /* 0x000000a3b847723e */ /* 0x000fe400000010ff */
[----:B------:R-:W-:Y:S01]  /*8e00*/  IADD3 R184, R226, -0x1, RZ ;  /* 0xffffffffe2b87810 */ /* 0x000fe20007ffe0ff */
[----:B------:R-:W-:Y:S04]  /*8e10*/  FADD.FTZ R160, R160, R245 ;  /* 0x000000f5a0a07221 */ /* 0x000fe80000010000 */
[C---:B-1----:R-:W-:Y:S03]  /*8e20*/  HMMA.16816.F32.BF16 R4, R68.reuse, R76, R4 ;  /* 0x0000004c4404723c */ /* 0x042fe60000041804 */
[----:B------:R-:W-:Y:S02]  /*8e30*/  FADD.FTZ R249, R249, R160 ;  /* 0x000000a0f9f97221 */ /* 0x000fe40000010000 */
[----:B------:R-:W-:Y:S02]  /*8e40*/  IMAD.MOV.U32 R226, RZ, RZ, R184 ;  /* 0x000000ffffe27224 */ /* 0x000fe400078e00b8 */
[----:B------:R-:W-:Y:S01]  /*8e50*/  FADD.FTZ R146, R146, R249 ;  /* 0x000000f992927221 */ /* 0x000fe20000010000 */
[C---:B------:R-:W-:Y:S01]  /*8e60*/  HMMA.16816.F32.BF16 R8, R68.reuse, R78, R8 ;  /* 0x0000004e4408723c */ /* 0x040fe20000041808 */
[----:B------:R-:W1:Y:S03]  /*8e70*/  LDSM.16.MT88.4 R76, [R204+0x5100] ;  /* 0x00510000cc4c783b */ /* 0x000e660000004200 */
[----:B------:R-:W-:Y:S04]  /*8e80*/  FADD.FTZ R145, R145, R146 ;  /* 0x0000009291917221 */ /* 0x000fe80000010000 */
        /* <DEDUP_REMOVED lines=39> */
.L_x_243:
[----:B------:R-:W1:Y:S01]  /*9100*/  S2R R5, SR_CTAID.X ;  /* 0x0000000000057919 */ /* 0x000e620000002500 */
[----:B------:R-:W-:-:S02]  /*9110*/  IADD3 R2, R208, 0x1, -R211 ;  /* 0x00000001d0027810 */ /* 0x000fc40007ffe8d3 */
[----:B-1----:R-:W-:-:S05]  /*9120*/  LEA R5, R5, 0x7f, 0x7 ;  /* 0x0000007f05057811 */ /* 0x002fca00078e38ff */
[----:B------:R-:W-:-:S05]  /*9130*/  @P4 IMAD.HI.U32 R3, R5, c[0x0][0x2c8], RZ ;  /* 0x0000b20005034a27 */ /* 0x000fca00078e00ff */
[----:B------:R-:W-:-:S05]  /*9140*/  @P4 SHF.R.U32.HI R5, RZ, c[0x0][0x2cc], R3 ;  /* 0x0000b300ff054a19 */ /* 0x000fca0000011603 */
[----:B------:R-:W-:-:S05]  /*9150*/  IMAD.IADD R4, R2, 0x1, R5 ;  /* 0x0000000102047824 */ /* 0x000fca00078e0205 */
        /* <DEDUP_REMOVED lines=11> */
.L_x_254:
[----:B------:R-:W-:-:S04]  /*9210*/  MOV R2, c[0x0][0x32c] ;  /* 0x0000cb0000027a02 */ /* 0x000fc80000000f00 */
[----:B------:R-:W-:-:S13]  /*9220*/  ISETP.NE.AND P0, PT, R2, 0x1, PT ;  /* 0x000000010200780c */ /* 0x000fda0003f05270 */
[----:B------:R-:W-:-:S05]  /*9230*/  @P0 IMAD.HI.U32 R2, R4, c[0x0][0x330], RZ ;  /* 0x0000cc0004020a27 */ /* 0x000fca00078e00ff */
[----:B------:R-:W-:-:S05]  /*9240*/  @P0 SHF.R.U32.HI R4, RZ, c[0x0][0x334], R2 ;  /* 0x0000cd00ff040a19 */ /* 0x000fca0000011602 */
.L_x_255:
[----:B------:R-:W-:-:S05]  /*9250*/  IMAD R4, R4, c[0x0][0x32c], RZ ;  /* 0x0000cb0004047a24 */ /* 0x000fca00078e02ff */
[----:B------:R-:W-:-:S04]  /*9260*/  IMNMX R3, R3, R4, !PT ;  /* 0x0000000403037217 */ /* 0x000fc80007800200 */
.L_x_253:
        /* <DEDUP_REMOVED lines=12> */
.L_x_257:
        /* <DEDUP_REMOVED lines=659> */
.L_x_256:
        /* <DEDUP_REMOVED lines=20> */
.L_x_267:
[----:B------:R-:W-:Y:S04]  /*bda0*/  DEPBAR.LE SB0, 0x0 ;  /* 0x000080000000791a */ /* 0x000fe80000000000 */
[----:B------:R-:W-:Y:S01]  /*bdb0*/  BAR.SYNC.DEFER_BLOCKING 0x0 ;  /* 0x0000000000007b1d */ /* 0x000fe20000010000 */
[----:B------:R-:W-:Y:S01]  /*bdc0*/  SHF.R.S32.HI R0, RZ, 0x1f, R184 ;  /* 0x0000001fff007819 */ /* 0x000fe200000114b8 */
[C---:B------:R-:W-:Y:S01]  /*bdd0*/  IMAD R31, R184.reuse, UR5, RZ ;  /* 0x00000005b81f7c24 */ /* 0x040fe2000f8e02ff */
[C---:B------:R-:W-:Y:S01]  /*bde0*/  ISETP.GT.AND P2, PT, R184.reuse, R207, PT ;  /* 0x000000cfb800720c */ /* 0x040fe20003f44270 */
[----:B------:R-:W-:Y:S04]  /*bdf0*/  IMAD.WIDE.U32 R38, R184, UR18, R222 ;  /* 0x00000012b8267c25 */ /* 0x000fe8000f8e00de */
[----:B------:R-:W-:Y:S01]  /*be00*/  IMAD R31, R0, UR18, R31 ;  /* 0x00000012001f7c24 */ /* 0x000fe2000f8e021f */
[----:B------:R-:W-:Y:S01]  /*be10*/  LEA R36, P1, R38, c[0x0][0x1f8], 0x1 ;  /* 0x00007e0026247a11 */ /* 0x000fe200078208ff */
[----:B------:R-:W-:Y:S04]  /*be20*/  IMAD.WIDE.U32 R28, R184, UR18, R186 ;  /* 0x00000012b81c7c25 */ /* 0x000fe8000f8e00ba */
[----:B------:R-:W-:Y:S01]  /*be30*/  IMAD.IADD R0, R31, 0x1, R29 ;  /* 0x000000011f007824 */ /* 0x000fe200078e021d */
[C---:B------:R-:W-:Y:S04]  /*be40*/  LEA R44, P0, R28.reuse, c[0x0][0x1f8], 0x1 ;  /* 0x00007e001c2c7a11 */ /* 0x040fe800078008ff */
[----:B------:R-:W-:Y:S02]  /*be50*/  LEA.HI.X R45, R28, c[0x0][0x1fc], R0, 0x1, P0 ;  /* 0x00007f001c2d7a11 */ /* 0x000fe400000f0c00 */
[----:B------:R-:W-:Y:S02]  /*be60*/  IADD3 R152, P0, R36, UR9, RZ ;  /* 0x0000000924987c10 */ /* 0x000fe4000ff1e0ff */
[----:B------:R-:W-:Y:S01]  /*be70*/  @P2 IADD3 R0, R184, -0x1, RZ ;  /* 0xffffffffb8002810 */ /* 0x000fe20007ffe0ff */
        /* <DEDUP_REMOVED lines=10> */
[----:B------:R-:W1:Y:S01]  /*bf20*/  LDSM.16.M88.4 R132, [R197] ;  /* 0x00000000c584783b */ /* 0x000e620000000200 */
[C---:B------:R-:W-:Y:S04]  /*bf30*/  HMMA.16816.F32.BF16 R8, R124.reuse, R10, RZ ;  /* 0x0000000a7c08723c */ /* 0x040fe800000418ff */
[----:B------:R-:W1:Y:S04]  /*bf40*/  LDSM.16.M88.4 R140, [R196] ;  /* 0x00000000c48c783b */ /* 0x000e680000000200 */
[C---:B--2---:R-:W-:Y:S01]  /*bf50*/  HMMA.16816.F32.BF16 R12, R124.reuse, R16, RZ ;  /* 0x000000107c0c723c */ /* 0x044fe200000418ff */
[----:B------:R-:W2:Y:S07]  /*bf60*/  LDSM.16.M88.4 R144, [R195] ;  /* 0x00000000c390783b */ /* 0x000eae0000000200 */
[C---:B------:R-:W-:Y:S08]  /*bf70*/  HMMA.16816.F32.BF16 R16, R124.reuse, R18, RZ ;  /* 0x000000127c10723c */ /* 0x040ff000000418ff */
[C---:B---3--:R-:W-:Y:S07]  /*bf80*/  HMMA.16816.F32.BF16 R20, R124.reuse, R24, RZ ;  /* 0x000000187c14723c */ /* 0x048fee00000418ff */
[----:B------:R-:W-:Y:S05]  /*bf90*/  IMAD.IADD R24, R39, 0x1, R31 ;  /* 0x0000000127187824 */ /* 0x000fea00078e021f */
[----:B------:R-:W-:Y:S02]  /*bfa0*/  LEA.HI.X R37, R38, c[0x0][0x1fc], R24, 0x1, P1 ;  /* 0x00007f0026257a11 */ /* 0x000fe400008f0c18 */
[C---:B------:R-:W-:Y:S01]  /*bfb0*/  HMMA.16816.F32.BF16 R24, R124.reuse, R26, RZ ;  /* 0x0000001a7c18723c */ /* 0x040fe200000418ff */
[C---:B------:R-:W-:Y:S02]  /*bfc0*/  IADD3 R160, P1, R152.reuse, UR9, RZ ;  /* 0x0000000998a07c10 */ /* 0x040fe4000ff3e0ff */
[----:B------:R-:W-:Y:S01]  /*bfd0*/  @!PT LDS RZ, [RZ] ;  /* 0x00000000fffff984 */ /* 0x000fe20000000800 */
[----:B------:R-:W-:Y:S01]  /*bfe0*/  @!PT LDS RZ, [RZ] ;  /* 0x00000000fffff984 */ /* 0x000fe20000000800 */
[----:B------:R-:W-:Y:S01]  /*bff0*/  @!PT LDS RZ, [RZ] ;  /* 0x00000000fffff984 */ /* 0x000fe20000000800 */
[----:B------:R5:W-:Y:S01]  /*c000*/  LDGSTS.E.BYPASS.LTC128B.128 [R209+0x100], [R36.64], !P6 ;  /* 0x0010000024d17fae */ /* 0x000be2000f101d4a */
[----:B------:R-:W-:Y:S02]  /*c010*/  IADD3.X R153, R37, UR12, RZ, P0, !PT ;  /* 0x0000000c25997c10 */ /* 0x000fe400087fe4ff */
[----:B------:R-:W-:Y:S02]  /*c020*/  IADD3 R154, P0, R152, UR16, RZ ;  /* 0x00000010989a7c10 */ /* 0x000fe4000ff1e0ff */
[C---:B----4-:R-:W-:Y:S01]  /*c030*/  HMMA.16816.F32.BF16 R28, R124.reuse, R32, RZ ;  /* 0x000000207c1c723c */ /* 0x050fe200000418ff */
[----:B------:R3:W-:Y:S03]  /*c040*/  LDGSTS.E.BYPASS.LTC128B.128 [R209+0x3100], [R44.64], !P5 ;  /* 0x031000002cd17fae */ /* 0x0007e6000e901d4a */
[C---:B------:R-:W-:Y:S02]  /*c050*/  IADD3.X R161, R153.reuse, UR12, RZ, P1, !PT ;  /* 0x0000000c99a17c10 */ /* 0x040fe40008ffe4ff */
[----:B------:R4:W-:Y:S01]  /*c060*/  LDGSTS.E.BYPASS.LTC128B.128 [R209+0x1100], [R152.64], !P6 ;  /* 0x0110000098d17fae */ /* 0x0009e2000f101d4a */
[----:B------:R-:W-:Y:S01]  /*c070*/  IADD3.X R155, R153, UR4, RZ, P0, !PT ;  /* 0x00000004999b7c10 */ /* 0x000fe200087fe4ff */
[C---:B------:R-:W-:Y:S03]  /*c080*/  HMMA.16816.F32.BF16 R32, R124.reuse, R34, RZ ;  /* 0x000000227c20723c */ /* 0x040fe600000418ff */
[----:B------:R4:W-:Y:S05]  /*c090*/  LDGSTS.E.BYPASS.LTC128B.128 [R209+0x4100], [R152.64+0x80], !P5 ;  /* 0x0410008098d17fae */ /* 0x0009ea000e901d4a */
[----:B------:R1:W-:Y:S05]  /*c0a0*/  LDGSTS.E.BYPASS.LTC128B.128 [R209+0x2100], [R160.64], !P6 ;  /* 0x02100000a0d17fae */ /* 0x0003ea000f101d4a */
[----:B------:R4:W-:Y:S01]  /*c0b0*/  LDGSTS.E.BYPASS.LTC128B.128 [R209+0x5100], [R154.64], !P5 ;  /* 0x051000009ad17fae */ /* 0x0009e2000e901d4a */
[C---:B-----5:R-:W-:Y:S04]  /*c0c0*/  HMMA.16816.F32.BF16 R36, R124.reuse, R40, RZ ;  /* 0x000000287c24723c */ /* 0x060fe800000418ff */
[----:B------:R-:W5:Y:S04]  /*c0d0*/  LDSM.16.M88.4 R148, [R203+0x8100] ;  /* 0x00810000cb94783b */ /* 0x000f680000000200 */
[C---:B------:R-:W-:Y:S01]  /*c0e0*/  HMMA.16816.F32.BF16 R40, R124.reuse, R42, RZ ;  /* 0x0000002a7c28723c */ /* 0x040fe200000418ff */
[----:B------:R-:W0:Y:S07]  /*c0f0*/  LDGDEPBAR ;  /* 0x00000000000079af */ /* 0x000e2e0000000000 */
[C---:B---3--:R-:W-:Y:S01]  /*c100*/  HMMA.16816.F32.BF16 R44, R124.reuse, R48, RZ ;  /* 0x000000307c2c723c */ /* 0x048fe200000418ff */
[----:B-1----:R-:W-:Y:S07]  /*c110*/  LDSM.16.M88.4 R160, [R206+0xb900] ;  /* 0x00b90000cea0783b */ /* 0x002fee0000000200 */
[----:B------:R-:W-:Y:S01]  /*c120*/  HMMA.16816.F32.BF16 R48, R124, R50, RZ ;  /* 0x000000327c30723c */ /* 0x000fe200000418ff */
[----:B----4-:R-:W-:Y:S07]  /*c130*/  LDSM.16.M88.4 R152, [R206+0xb100] ;  /* 0x00b10000ce98783b */ /* 0x010fee0000000200 */
        /* <DEDUP_REMOVED lines=9> */
[C---:B------:R-:W-:Y:S08]  /*c1d0*/  HMMA.16816.F32.BF16 R28, R136.reuse, R132, R28 ;  /* 0x00000084881c723c */ /* 0x040ff0000004181c */
[C---:B------:R-:W-:Y:S01]  /*c1e0*/  HMMA.16816.F32.BF16 R32, R136.reuse, R134, R32 ;  /* 0x000000868820723c */ /* 0x040fe20000041820 */
[----:B------:R-:W1:Y:S07]  /*c1f0*/  LDSM.16.M88.4 R132, [R203+0xa100] ;  /* 0x00a10000cb84783b */ /* 0x000e6e0000000200 */
[C---:B------:R-:W-:Y:S08]  /*c200*/  HMMA.16816.F32.BF16 R36, R136.reuse, R140, R36 ;  /* 0x0000008c8824723c */ /* 0x040ff00000041824 */
[C---:B------:R-:W-:Y:S01]  /*c210*/  HMMA.16816.F32.BF16 R40, R136.reuse, R142, R40 ;  /* 0x0000008e8828723c */ /* 0x040fe20000041828 */
[----:B------:R-:W3:Y:S07]  /*c220*/  LDSM.16.M88.4 R140, [R203+0xa900] ;  /* 0x00a90000cb8c783b */ /* 0x000eee0000000200 */
[C---:B--2---:R-:W-:Y:S08]  /*c230*/  HMMA.16816.F32.BF16 R44, R136.reuse, R144, R44 ;  /* 0x00000090882c723c */ /* 0x044ff0000004182c */
[----:B------:R-:W-:Y:S01]  /*c240*/  HMMA.16816.F32.BF16 R48, R136, R146, R48 ;  /* 0x000000928830723c */ /* 0x000fe20000041830 */
[----:B------:R-:W-:Y:S07]  /*c250*/  LDSM.16.M88.4 R144, [R194+0x800] ;  /* 0x00080000c290783b */ /* 0x000fee0000000200 */
[C---:B-----5:R-:W-:Y:S08]  /*c260*/  HMMA.16816.F32.BF16 R4, R156.reuse, R148, R4 ;  /* 0x000000949c04723c */ /* 0x060ff00000041804 */
[C---:B------:R-:W-:Y:S01]  /*c270*/  HMMA.16816.F32.BF16 R8, R156.reuse, R150, R8 ;  /* 0x000000969c08723c */ /* 0x040fe20000041808 */
[----:B------:R-:W-:Y:S07]  /*c280*/  LDSM.16.M88.4 R148, [R194+0x2800] ;  /* 0x00280000c294783b */ /* 0x000fee0000000200 */
[C---:B-1----:R-:W-:Y:S08]  /*c290*/  HMMA.16816.F32.BF16 R12, R156.reuse, R116, R12 ;  /* 0x000000749c0c723c */ /* 0x042ff0000004180c */
[C---:B------:R-:W-:Y:S01]  /*c2a0*/  HMMA.16816.F32.BF16 R16, R156.reuse, R118, R16 ;  /* 0x000000769c10723c */ /* 0x040fe20000041810 */
[----:B------:R-:W1:Y:S07]  /*c2b0*/  LDSM.16.M88.4 R116, [R194] ;  /* 0x00000000c274783b */ /* 0x000e6e0000000200 */
[C---:B---3--:R-:W-:Y:S08]  /*c2c0*/  HMMA.16816.F32.BF16 R20, R156.reuse, R120, R20 ;  /* 0x000000789c14723c */ /* 0x048ff00000041814 */
[C---:B------:R-:W-:Y:S01]  /*c2d0*/  HMMA.16816.F32.BF16 R24, R156.reuse, R122, R24 ;  /* 0x0000007a9c18723c */ /* 0x040fe20000041818 */
[----:B------:R-:W2:Y:S07]  /*c2e0*/  LDSM.16.M88.4 R120, [R194+0x1000] ;  /* 0x00100000c278783b */ /* 0x000eae0000000200 */
[C---:B----4-:R-:W-:Y:S08]  /*c2f0*/  HMMA.16816.F32.BF16 R28, R156.reuse, R128, R28 ;  /* 0x000000809c1c723c */ /* 0x050ff0000004181c */
        /* <DEDUP_REMOVED lines=13> */
[----:B------:R-:W-:Y:S07]  /*c3d0*/  LDSM.16.M88.4 R144, [R188] ;  /* 0x00000000bc90783b */ /* 0x000fee0000000200 */
[C---:B--2---:R-:W-:Y:S08]  /*c3e0*/  HMMA.16816.F32.BF16 R20, R164.reuse, R120, R20 ;  /* 0x00000078a414723c */ /* 0x044ff00000041814 */
[C---:B------:R-:W-:Y:S01]  /*c3f0*/  HMMA.16816.F32.BF16 R24, R164.reuse, R122, R24 ;  /* 0x0000007aa418723c */ /* 0x040fe20000041818 */
[----:B------:R-:W2:Y:S07]  /*c400*/  LDSM.16.M88.4 R120, [R206+0xc900] ;  /* 0x00c90000ce78783b */ /* 0x000eae0000000200 */
[C---:B---3--:R-:W-:Y:S08]  /*c410*/  HMMA.16816.F32.BF16 R28, R164.reuse, R128, R28 ;  /* 0x00000080a41c723c */ /* 0x048ff0000004181c */
[C---:B------:R-:W-:Y:S01]  /*c420*/  HMMA.16816.F32.BF16 R32, R164.reuse, R130, R32 ;  /* 0x00000082a420723c */ /* 0x040fe20000041820 */
[----:B------:R-:W3:Y:S07]  /*c430*/  LDSM.16.M88.4 R128, [R206+0xd900] ;  /* 0x00d90000ce80783b */ /* 0x000eee0000000200 */
[C---:B----4-:R-:W-:Y:S08]  /*c440*/  HMMA.16816.F32.BF16 R36, R164.reuse, R132, R36 ;  /* 0x00000084a424723c */ /* 0x050ff00000041824 */
        /* <DEDUP_REMOVED lines=9> */
[C---:B------:R-:W-:Y:S01]  /*c4e0*/  HMMA.16816.F32.BF16 R16, R168.reuse, R162, R16 ;  /* 0x000000a2a810723c */ /* 0x040fe20000041810 */
[----:B------:R-:W-:Y:S07]  /*c4f0*/  LDSM.16.M88.4 R160, [R203+0xd900] ;  /* 0x00d90000cba0783b */ /* 0x000fee0000000200 */
[C---:B-1----:R-:W-:Y:S08]  /*c500*/  HMMA.16816.F32.BF16 R20, R168.reuse, R116, R20 ;  /* 0x00000074a814723c */ /* 0x042ff00000041814 */
[C---:B------:R-:W-:Y:S01]  /*c510*/  HMMA.16816.F32.BF16 R24, R168.reuse, R118, R24 ;  /* 0x00000076a818723c */ /* 0x040fe20000041818 */
[----:B------:R-:W1:Y:S07]  /*c520*/  LDSM.16.M88.4 R116, [R192] ;  /* 0x00000000c074783b */ /* 0x000e6e0000000200 */
[C---:B--2---:R-:W-:Y:S08]  /*c530*/  HMMA.16816.F32.BF16 R28, R168.reuse, R120, R28 ;  /* 0x00000078a81c723c */ /* 0x044ff0000004181c */
[C---:B------:R-:W-:Y:S01]  /*c540*/  HMMA.16816.F32.BF16 R32, R168.reuse, R122, R32 ;  /* 0x0000007aa820723c */ /* 0x040fe20000041820 */
[----:B------:R-:W2:Y:S07]  /*c550*/  LDSM.16.M88.4 R120, [R191] ;  /* 0x00000000bf78783b */ /* 0x000eae0000000200 */
[C---:B------:R-:W-:Y:S08]  /*c560*/  HMMA.16816.F32.BF16 R36, R168.reuse, R140, R36 ;  /* 0x0000008ca824723c */ /* 0x040ff00000041824 */
[C---:B------:R-:W-:Y:S01]  /*c570*/  HMMA.16816.F32.BF16 R40, R168.reuse, R142, R40 ;  /* 0x0000008ea828723c */ /* 0x040fe20000041828 */
[----:B------:R-:W5:Y:S07]  /*c580*/  LDSM.16.M88.4 R140, [R190] ;  /* 0x00000000be8c783b */ /* 0x000f6e0000000200 */
[C---:B---3--:R-:W-:Y:S08]  /*c590*/  HMMA.16816.F32.BF16 R44, R168.reuse, R128, R44 ;  /* 0x00000080a82c723c */ /* 0x048ff0000004182c */
[----:B------:R-:W-:Y:S01]  /*c5a0*/  HMMA.16816.F32.BF16 R48, R168, R130, R48 ;  /* 0x00000082a830723c */ /* 0x000fe20000041830 */
[----:B------:R-:W3:Y:S07]  /*c5b0*/  LDSM.16.M88.4 R128, [R189] ;  /* 0x00000000bd80783b */ /* 0x000eee0000000200 */
[C---:B----4-:R-:W-:Y:S08]  /*c5c0*/  HMMA.16816.F32.BF16 R4, R172.reuse, R132, R4 ;  /* 0x00000084ac04723c */ /* 0x050ff00000041804 */
[C---:B------:R-:W-:Y:S01]  /*c5d0*/  HMMA.16816.F32.BF16 R8, R172.reuse, R134, R8 ;  /* 0x00000086ac08723c */ /* 0x040fe20000041808 */
[----:B------:R-:W4:Y:S07]  /*c5e0*/  LDSM.16.M88.4 R132, [R203+0xb100] ;  /* 0x00b10000cb84783b */ /* 0x000f2e0000000200 */
[C---:B-1----:R-:W-:Y:S08]  /*c5f0*/  HMMA.16816.F32.BF16 R12, R172.reuse, R116, R12 ;  /* 0x00000074ac0c723c */ /* 0x042ff0000004180c */
[C---:B------:R-:W-:Y:S01]  /*c600*/  HMMA.16816.F32.BF16 R16, R172.reuse, R118, R16 ;  /* 0x00000076ac10723c */ /* 0x040fe20000041810 */
[----:B------:R-:W1:Y:S07]  /*c610*/  LDSM.16.M88.4 R116, [R203+0xb900] ;  /* 0x00b90000cb74783b */ /* 0x000e6e0000000200 */
[C---:B--2---:R-:W-:Y:S08]  /*c620*/  HMMA.16816.F32.BF16 R20, R172.reuse, R120, R20 ;  /* 0x00000078ac14723c */ /* 0x044ff00000041814 */
[C---:B------:R-:W-:Y:S01]  /*c630*/  HMMA.16816.F32.BF16 R24, R172.reuse, R122, R24 ;  /* 0x0000007aac18723c */ /* 0x040fe20000041818 */
[----:B------:R-:W2:Y:S07]  /*c640*/  LDSM.16.M88.4 R120, [R203+0xc100] ;  /* 0x00c10000cb78783b */ /* 0x000eae0000000200 */
[C---:B-----5:R-:W-:Y:S08]  /*c650*/  HMMA.16816.F32.BF16 R28, R172.reuse, R140, R28 ;  /* 0x0000008cac1c723c */ /* 0x060ff0000004181c */
[C---:B------:R-:W-:Y:S01]  /*c660*/  HMMA.16816.F32.BF16 R32, R172.reuse, R142, R32 ;  /* 0x0000008eac20723c */ /* 0x040fe20000041820 */
[----:B------:R-:W-:Y:S07]  /*c670*/  LDSM.16.M88.4 R140, [R194+0x3800] ;  /* 0x00380000c28c783b */ /* 0x000fee0000000200 */
[C---:B---3--:R-:W-:Y:S08]  /*c680*/  HMMA.16816.F32.BF16 R36, R172.reuse, R128, R36 ;  /* 0x00000080ac24723c */ /* 0x048ff00000041824 */
[C---:B------:R-:W-:Y:S01]  /*c690*/  HMMA.16816.F32.BF16 R40, R172.reuse, R130, R40 ;  /* 0x00000082ac28723c */ /* 0x040fe20000041828 */
[----:B------:R-:W3:Y:S07]  /*c6a0*/  LDSM.16.M88.4 R128, [R194+0x3000] ;  /* 0x00300000c280783b */ /* 0x000eee0000000200 */
[C---:B------:R-:W-:Y:S08]  /*c6b0*/  HMMA.16816.F32.BF16 R44, R172.reuse, R144, R44 ;  /* 0x00000090ac2c723c */ /* 0x040ff0000004182c */
[----:B------:R-:W-:Y:S08]  /*c6c0*/  HMMA.16816.F32.BF16 R48, R172, R146, R48 ;  /* 0x00000092ac30723c */ /* 0x000ff00000041830 */
[C---:B----4-:R-:W-:Y:S07]  /*c6d0*/  HMMA.16816.F32.BF16 R4, R176.reuse, R132, R4 ;  /* 0x00000084b004723c */ /* 0x050fee0000041804 */
[----:B------:R-:W-:Y:S01]  /*c6e0*/  @P2 IMAD.MOV.U32 R132, RZ, RZ, R212 ;  /* 0x000000ffff842224 */ /* 0x000fe200078e00d4 */
[C---:B------:R-:W-:Y:S04]  /*c6f0*/  HMMA.16816.F32.BF16 R8, R176.reuse, R134, R8 ;  /* 0x00000086b008723c */ /* 0x040fe80000041808 */
[----:B------:R-:W-:Y:S03]  /*c700*/  @P2 SHF.R.S32.HI R133, RZ, 0x1f, R0 ;  /* 0x0000001fff852819 */ /* 0x000fe60000011400 */
[C---:B------:R-:W-:Y:S01]  /*c710*/  @P2 IMAD.WIDE.U32 R134, R0.reuse, c[0x0][0x1e0], RZ ;  /* 0x0000780000862a25 */ /* 0x040fe200078e00ff */
[C---:B-1----:R-:W-:Y:S04]  /*c720*/  HMMA.16816.F32.BF16 R12, R176.reuse, R116, R12 ;  /* 0x00000074b00c723c */ /* 0x042fe8000004180c */
[----:B------:R-:W-:Y:S04]  /*c730*/  @P2 IMAD R133, R133, c[0x0][0x1e0], RZ ;  /* 0x0000780085852a24 */ /* 0x000fe800078e02ff */
[C---:B------:R-:W-:Y:S01]  /*c740*/  HMMA.16816.F32.BF16 R16, R176.reuse, R118, R16 ;  /* 0x00000076b010723c */ /* 0x040fe20000041810 */
[----:B------:R-:W1:Y:S03]  /*c750*/  LDSM.16.M88.4 R116, [R194+0x4000] ;  /* 0x00400000c274783b */ /* 0x000e660000000200 */
[----:B------:R-:W-:Y:S04]  /*c760*/  @P2 IMAD R133, R0, c[0x0][0x1e4], R133 ;  /* 0x0000790000852a24 */ /* 0x000fe800078e0285 */
[C---:B--2---:R-:W-:Y:S04]  /*c770*/  HMMA.16816.F32.BF16 R20, R176.reuse, R120, R20 ;  /* 0x00000078b014723c */ /* 0x044fe80000041814 */
[----:B------:R-:W-:Y:S02]  /*c780*/  @P2 IMAD.IADD R0, R135, 0x1, R133 ;  /* 0x0000000187002824 */ /* 0x000fe400078e0285 */
[----:B------:R-:W-:Y:S02]  /*c790*/  @P2 IMAD.MOV.U32 R133, RZ, RZ, R215 ;  /* 0x000000ffff852224 */ /* 0x000fe400078e00d7 */
[C---:B------:R-:W-:Y:S01]  /*c7a0*/  HMMA.16816.F32.BF16 R24, R176.reuse, R122, R24 ;  /* 0x0000007ab018723c */ /* 0x040fe20000041818 */
[----:B------:R-:W2:Y:S03]  /*c7b0*/  LDSM.16.M88.4 R120, [R194+0x4800] ;  /* 0x00480000c278783b */ /* 0x000ea60000000200 */
[----:B------:R-:W-:Y:S04]  /*c7c0*/  @P2 IMAD.WIDE.U32 R134, R134, 0x60, R132 ;  /* 0x0000006086862825 */ /* 0x000fe800078e0084 */
[C---:B------:R-:W-:Y:S04]  /*c7d0*/  HMMA.16816.F32.BF16 R28, R176.reuse, R148, R28 ;  /* 0x00000094b01c723c */ /* 0x040fe8000004181c */
[----:B------:R-:W-:Y:S04]  /*c7e0*/  @P2 IMAD R0, R0, 0x60, RZ ;  /* 0x0000006000002824 */ /* 0x000fe800078e02ff */
[C---:B------:R-:W-:Y:S08]  /*c7f0*/  HMMA.16816.F32.BF16 R32, R176.reuse, R150, R32 ;  /* 0x00000096b020723c */ /* 0x040ff00000041820 */
[C---:B------:R-:W-:Y:S08]  /*c800*/  HMMA.16816.F32.BF16 R36, R176.reuse, R152, R36 ;  /* 0x00000098b024723c */ /* 0x040ff00000041824 */
[C---:B------:R-:W-:Y:S08]  /*c810*/  HMMA.16816.F32.BF16 R40, R176.reuse, R154, R40 ;  /* 0x0000009ab028723c */ /* 0x040ff00000041828 */
[C---:B------:R-:W-:Y:S08]  /*c820*/  HMMA.16816.F32.BF16 R44, R176.reuse, R160, R44 ;  /* 0x000000a0b02c723c */ /* 0x040ff0000004182c */
[----:B------:R-:W-:Y:S08]  /*c830*/  HMMA.16816.F32.BF16 R48, R176, R162, R48 ;  /* 0x000000a2b030723c */ /* 0x000ff00000041830 */
[C---:B---3--:R-:W-:Y:S08]  /*c840*/  HMMA.16816.F32.BF16 R4, R180.reuse, R128, R4 ;  /* 0x00000080b404723c */ /* 0x048ff00000041804 */
[C---:B------:R-:W-:Y:S01]  /*c850*/  HMMA.16816.F32.BF16 R8, R180.reuse, R130, R8 ;  /* 0x00000082b408723c */ /* 0x040fe20000041808 */
[----:B------:R-:W3:Y:S07]  /*c860*/  LDSM.16.M88.4 R128, [R194+0x5000] ;  /* 0x00500000c280783b */ /* 0x000eee0000000200 */
[C---:B------:R-:W-:Y:S08]  /*c870*/  HMMA.16816.F32.BF16 R12, R180.reuse, R140, R12 ;  /* 0x0000008cb40c723c */ /* 0x040ff0000004180c */
[C---:B------:R-:W-:Y:S08]  /*c880*/  HMMA.16816.F32.BF16 R16, R180.reuse, R142, R16 ;  /* 0x0000008eb410723c */ /* 0x040ff00000041810 */
[C---:B-1----:R-:W-:Y:S08]  /*c890*/  HMMA.16816.F32.BF16 R20, R180.reuse, R116, R20 ;  /* 0x00000074b414723c */ /* 0x042ff00000041814 */
[C---:B------:R-:W-:Y:S01]  /*c8a0*/  HMMA.16816.F32.BF16 R24, R180.reuse, R118, R24 ;  /* 0x00000076b418723c */ /* 0x040fe20000041818 */
[----:B------:R-:W1:Y:S01]  /*c8b0*/  LDSM.16.M88.4 R116, [R194+0x5800] ;  /* 0x00580000c274783b */ /* 0x000e620000000200 */
[----:B------:R-:W-:Y:S04]  /*c8c0*/  DEPBAR.LE SB0, 0x0 ;  /* 0x000080000000791a */ /* 0x000fe80000000000 */
[----:B------:R-:W-:Y:S02]  /*c8d0*/  BAR.SYNC.DEFER_BLOCKING 0x0 ;  /* 0x0000000000007b1d */ /* 0x000fe40000010000 */
[C---:B--2---:R-:W-:Y:S07]  /*c8e0*/  HMMA.16816.F32.BF16 R28, R180.reuse, R120, R28 ;  /* 0x00000078b41c723c */ /* 0x044fee000004181c */
[----:B------:R-:W-:Y:S01]  /*c8f0*/  @P2 IMAD.IADD R121, R135, 0x1, R0 ;  /* 0x0000000187792824 */ /* 0x000fe200078e0200 */
[C---:B------:R-:W-:Y:S04]  /*c900*/  HMMA.16816.F32.BF16 R32, R180.reuse, R122, R32 ;  /* 0x0000007ab420723c */ /* 0x040fe80000041820 */
[C---:B------:R-:W-:Y:S01]  /*c910*/  @P2 IMAD.SHL.U32 R120, R134.reuse, 0x2, RZ ;  /* 0x0000000286782824 */ /* 0x040fe200078e00ff */
[----:B------:R-:W-:Y:S03]  /*c920*/  @P2 SHF.L.U64.HI R0, R134, 0x1, R121 ;  /* 0x0000000186002819 */ /* 0x000fe60000010279 */
[C---:B---3--:R-:W-:Y:S04]  /*c930*/  HMMA.16816.F32.BF16 R36, R180.reuse, R128, R36 ;  /* 0x00000080b424723c */ /* 0x048fe80000041824 */
[C---:B------:R-:W-:Y:S02]  /*c940*/  @P2 IADD3 R122, P0, R120.reuse, c[0x0][0x1c8], RZ ;  /* 0x00007200787a2a10 */ /* 0x040fe40007f1e0ff */
[----:B------:R-:W-:Y:S02]  /*c950*/  @P2 IADD3 R120, P1, R120, 0x80, RZ ;  /* 0x0000008078782810 */ /* 0x000fe40007f3e0ff */
[C---:B------:R-:W-:Y:S04]  /*c960*/  HMMA.16816.F32.BF16 R40, R180.reuse, R130, R40 ;  /* 0x00000082b428723c */ /* 0x040fe80000041828 */
[----:B------:R-:W-:Y:S02]  /*c970*/  @P2 IADD3.X R123, R0, c[0x0][0x1cc], RZ, P0, !PT ;  /* 0x00007300007b2a10 */ /* 0x000fe400007fe4ff */
[----:B------:R-:W-:Y:S03]  /*c980*/  @P2 IADD3 R120, P0, R120, c[0x0][0x1c8], RZ ;  /* 0x0000720078782a10 */ /* 0x000fe60007f1e0ff */
[----:B------:R-:W-:Y:S01]  /*c990*/  @!PT LDS RZ, [RZ] ;  /* 0x00000000fffff984 */ /* 0x000fe20000000800 */
[----:B------:R-:W-:Y:S01]  /*c9a0*/  @!PT LDS RZ, [RZ] ;  /* 0x00000000fffff984 */ /* 0x000fe20000000800 */
[----:B------:R-:W-:Y:S01]  /*c9b0*/  @!PT LDS RZ, [RZ] ;  /* 0x00000000fffff984 */ /* 0x000fe20000000800 */
[----:B------:R2:W-:Y:S01]  /*c9c0*/  @P2 LDGSTS.E.BYPASS.LTC128B.128 [R209+0x8100], [R122.64], !P6 ;  /* 0x081000007ad12fae */ /* 0x0005e2000f101d4a */
[C---:B-1----:R-:W-:Y:S03]  /*c9d0*/  HMMA.16816.F32.BF16 R44, R180.reuse, R116, R44 ;  /* 0x00000074b42c723c */ /* 0x042fe6000004182c */
[----:B------:R-:W-:Y:S01]  /*c9e0*/  @P2 IADD3.X R121, RZ, c[0x0][0x1cc], R0, P0, P1 ;  /* 0x00007300ff792a10 */ /* 0x000fe200007e2400 */
[----:B------:R-:W-:Y:S01]  /*c9f0*/  IMAD.MOV.U32 R0, RZ, RZ, R216 ;  /* 0x000000ffff007224 */ /* 0x000fe200078e00d8 */
[----:B------:R-:W-:Y:S02]  /*ca00*/  @P2 IADD3 R130, P0, R122, UR15, RZ ;  /* 0x0000000f7a822c10 */ /* 0x000fe4000ff1e0ff */
[----:B------:R-:W-:Y:S01]  /*ca10*/  @P4 SHF.R.U32.HI R0, RZ, c[0x0][0x2cc], R185 ;  /* 0x0000b300ff004a19 */ /* 0x000fe200000116b9 */
[----:B------:R1:W-:Y:S01]  /*ca20*/  @P2 LDGSTS.E.BYPASS.LTC128B.128 [R209+0xb100], [R120.64], !P5 ;  /* 0x0b10000078d12fae */ /* 0x0003e2000e901d4a */
[----:B------:R-:W-:Y:S01]  /*ca30*/  @P2 IADD3.X R131, R123, UR13, RZ, P0, !PT ;  /* 0x0000000d7b832c10 */ /* 0x000fe200087fe4ff */
[----:B------:R-:W-:Y:S03]  /*ca40*/  HMMA.16816.F32.BF16 R48, R180, R118, R48 ;  /* 0x00000076b430723c */ /* 0x000fe60000041830 */
[----:B------:R-:W3:Y:S01]  /*ca50*/  SHFL.IDX PT, R128, R0, RZ, 0x1c1f ;  /* 0x001c1fff00807589 */ /* 0x000ee200000e0000 */
[----:B------:R-:W-:Y:S01]  /*ca60*/  @P2 IADD3 R132, P1, R130, UR15, RZ ;  /* 0x0000000f82842c10 */ /* 0x000fe2000ff3e0ff */
[----:B------:R-:W-:Y:S01]  /*ca70*/  IMAD R116, R184, -0x60, RZ ;  /* 0xffffffa0b8747824 */ /* 0x000fe200078e02ff */
[----:B------:R-:W-:Y:S02]  /*ca80*/  @P2 IADD3 R134, P0, R130, UR6, RZ ;  /* 0x0000000682862c10 */ /* 0x000fe4000ff1e0ff */
[----:B------:R4:W-:Y:S01]  /*ca90*/  @P2 LDGSTS.E.BYPASS.LTC128B.128 [R209+0x9100], [R130.64], !P6 ;  /* 0x0910000082d12fae */ /* 0x0009e2000f101d4a */
[C---:B------:R-:W-:Y:S03]  /*caa0*/  @P2 IADD3.X R133, R131.reuse, UR13, RZ, P1, !PT ;  /* 0x0000000d83852c10 */ /* 0x040fe60008ffe4ff */
[----:B------:R-:W-:Y:S01]  /*cab0*/  @P2 IADD3.X R135, R131, UR8, RZ, P0, !PT ;  /* 0x0000000883872c10 */ /* 0x000fe200087fe4ff */
[----:B------:R4:W-:Y:S01]  /*cac0*/  @P2 LDGSTS.E.BYPASS.LTC128B.128 [R209+0xc100], [R130.64+0x80], !P5 ;  /* 0x0c10008082d12fae */ /* 0x0009e2000e901d4a */
[----:B------:R-:W-:Y:S01]  /*cad0*/  IADD3 R119, -R217, 0x1, R116 ;  /* 0x00000001d9777810 */ /* 0x000fe20007ffe174 */
[----:B------:R-:W-:Y:S03]  /*cae0*/  IMAD.IADD R117, R116, 0x1, -R217 ;  /* 0x0000000174757824 */ /* 0x000fe600078e0ad9 */
[----:B------:R1:W-:Y:S01]  /*caf0*/  @P2 LDGSTS.E.BYPASS.LTC128B.128 [R209+0xa100], [R132.64], !P6 ;  /* 0x0a10000084d12fae */ /* 0x0003e2000f101d4a */
[----:B------:R-:W-:Y:S04]  /*cb00*/  IADD3 R119, -R211, R119, R208 ;  /* 0x00000077d3777210 */ /* 0x000fe80007ffe1d0 */
[----:B------:R1:W-:Y:S01]  /*cb10*/  @P2 LDGSTS.E.BYPASS.LTC128B.128 [R209+0xd100], [R134.64], !P5 ;  /* 0x0d10000086d12fae */ /* 0x0003e2000e901d4a */
[C---:B--2---:R-:W-:Y:S02]  /*cb20*/  IADD3 R123, R119.reuse, c[0x0][0x328], RZ ;  /* 0x0000ca00777b7a10 */ /* 0x044fe40007ffe0ff */
[----:B------:R-:W-:Y:S02]  /*cb30*/  IADD3 R119, R119, UR7, RZ ;  /* 0x0000000777777c10 */ /* 0x000fe4000fffe0ff */
[----:B------:R-:W0:Y:S03]  /*cb40*/  LDGDEPBAR ;  /* 0x00000000000079af */ /* 0x000e260000000000 */
[--C-:B---3--:R-:W-:Y:S02]  /*cb50*/  IMAD.IADD R129, R119, 0x1, R128.reuse ;  /* 0x0000000177817824 */ /* 0x108fe400078e0280 */
[----:B----4-:R-:W-:Y:S01]  /*cb60*/  IMAD.IADD R131, R123, 0x1, R128 ;  /* 0x000000017b837824 */ /* 0x010fe200078e0280 */
        /* <DEDUP_REMOVED lines=14> */
.L_x_261:
[----:B------:R-:W-:Y:S04]  /*cc50*/  MOV R118, c[0x0][0x32c] ;  /* 0x0000cb0000767a02 */ /* 0x000fe80000000f00 */
[----:B------:R-:W-:Y:S11]  /*cc60*/  ISETP.NE.AND P0, PT, R118, 0x1, PT ;  /* 0x000000017600780c */ /* 0x000ff60003f05270 */
[----:B------:R-:W-:Y:S02]  /*cc70*/  @!UPT UIADD3 URZ, URZ, URZ, URZ ;  /* 0x0000003f3f3ff290 */ /* 0x000fe4000fffe03f */
[----:B------:R-:W-:Y:S05]  /*cc80*/  @P0 IMAD.HI.U32 R118, R128, c[0x0][0x330], RZ ;  /* 0x0000cc0080760a27 */ /* 0x000fea00078e00ff */
[----:B------:R-:W-:Y:S02]  /*cc90*/  @P0 SHF.R.U32.HI R128, RZ, c[0x0][0x334], R118 ;  /* 0x0000cd00ff800a19 */ /* 0x000fe40000011676 */
.L_x_262:
[----:B------:R-:W-:Y:S05]  /*cca0*/  BSYNC B0 ;  /* 0x0000000000007941 */ /* 0x000fea0003800000 */
.L_x_260:
[----:B------:R-:W-:Y:S05]  /*ccb0*/  IMAD R128, R128, c[0x0][0x32c], R117 ;  /* 0x0000cb0080807a24 */ /* 0x000fea00078e0275 */
[----:B------:R-:W-:Y:S02]  /*ccc0*/  IADD3 R118, R128, c[0x0][0x32c], RZ ;  /* 0x0000cb0080767a10 */ /* 0x000fe40007ffe0ff */
[----:B------:R-:W-:Y:S02]  /*ccd0*/  IMNMX R129, R129, R128, !PT ;  /* 0x0000008081817217 */ /* 0x000fe40007800200 */
[----:B------:R-:W-:Y:S02]  /*cce0*/  IMNMX R131, R131, R118, PT ;  /* 0x0000007683837217 */ /* 0x000fe40003800200 */
.L_x_259:
[C---:B------:R-:W-:Y:S01]  /*ccf0*/  ISETP.GE.AND P0, PT, R116.reuse, 0x2, PT ;  /* 0x000000027400780c */ /* 0x040fe20003f06270 */
[----:B------:R-:W2:Y:S01]  /*cd00*/  SHFL.IDX PT, R0, R0, 0x1, 0x1c1f ;  /* 0x003c1f0000007f89 */ /* 0x000ea200000e0000 */
[----:B------:R-:W-:Y:S02]  /*cd10*/  ISETP.GE.AND P1, PT, R116, 0x9, PT ;  /* 0x000000097400780c */ /* 0x000fe40003f26270 */
[----:B------:R-:W-:Y:S02]  /*cd20*/  LOP3.LUT R218, R218, 0xffefffff, RZ, 0xc0, !PT ;  /* 0xffefffffdada7812 */ /* 0x000fe400078ec0ff */
[----:B------:R-:W-:Y:S07]  /*cd30*/  ISETP.GE.AND P2, PT, R116, 0x59, PT ;  /* 0x000000597400780c */ /* 0x000fee0003f46270 */
[----:B------:R-:W-:Y:S02]  /*cd40*/  @P0 LOP3.LUT R218, R218, 0x100000, RZ, 0xfc, !PT ;  /* 0x00100000dada0812 */ /* 0x000fe400078efcff */
[----:B------:R-:W-:Y:S02]  /*cd50*/  ISETP.GT.AND P0, PT, R129, 0x1, !P0 ;  /* 0x000000018100780c */ /* 0x000fe40004704270 */
[----:B------:R-:W-:Y:S02]  /*cd60*/  LOP3.LUT R218, R218, 0xfff7ffff, RZ, 0xc0, !PT ;  /* 0xfff7ffffdada7812 */ /* 0x000fe400078ec0ff */
[----:B------:R-:W-:Y:S02]  /*cd70*/  ISETP.LT.OR P0, PT, R131, 0x2, P0 ;  /* 0x000000028300780c */ /* 0x000fe40000701670 */
[----:B------:R-:W-:Y:S02]  /*cd80*/  @P1 LOP3.LUT R218, R218, 0x80000, RZ, 0xfc, !PT ;  /* 0x00080000dada1812 */ /* 0x000fe400078efcff */
[----:B------:R-:W-:Y:S02]  /*cd90*/  FSEL R226, R5, -INF , !P0 ;  /* 0xff80000005e27808 */ /* 0x000fe40004000000 */
[----:B------:R-:W-:Y:S01]  /*cda0*/  ISETP.GT.AND P0, PT, R129, 0x8, !P1 ;  /* 0x000000088100780c */ /* 0x000fe20004f04270 */
[--C-:B--2---:R-:W-:Y:S01]  /*cdb0*/  IMAD.IADD R123, R123, 0x1, R0.reuse ;  /* 0x000000017b7b7824 */ /* 0x104fe200078e0200 */
[----:B------:R-:W-:Y:S02]  /*cdc0*/  ISETP.GE.AND P1, PT, R116, 0xa, PT ;  /* 0x0000000a7400780c */ /* 0x000fe40003f26270 */
[----:B------:R-:W-:Y:S02]  /*cdd0*/  ISETP.LT.OR P0, PT, R131, 0x9, P0 ;  /* 0x000000098300780c */ /* 0x000fe40000701670 */
[----:B------:R-:W-:Y:S02]  /*cde0*/  LOP3.LUT R218, R218, 0xfffbffff, RZ, 0xc0, !PT ;  /* 0xfffbffffdada7812 */ /* 0x000fe400078ec0ff */
[----:B------:R-:W-:Y:S02]  /*cdf0*/  FSEL R224, R8, -INF , !P0 ;  /* 0xff80000008e07808 */ /* 0x000fe40004000000 */
        /* <DEDUP_REMOVED lines=11> */
[----:B-1----:R-:W-:Y:S02]  /*ceb0*/  FSEL R132, R12, -INF , !P0 ;  /* 0xff8000000c847808 */ /* 0x002fe40004000000 */
        /* <DEDUP_REMOVED lines=128> */
.L_x_265:
[----:B------:R-:W-:Y:S04]  /*d6c0*/  MOV R0, c[0x0][0x32c] ;  /* 0x0000cb0000007a02 */ /* 0x000fe80000000f00 */
[----:B------:R-:W-:Y:S11]  /*d6d0*/  ISETP.NE.AND P0, PT, R0, 0x1, PT ;  /* 0x000000010000780c */ /* 0x000ff60003f05270 */
[----:B------:R-:W-:Y:S02]  /*d6e0*/  @!UPT UIADD3 URZ, URZ, URZ, URZ ;  /* 0x0000003f3f3ff290 */ /* 0x000fe4000fffe03f */
[----:B------:R-:W-:Y:S05]  /*d6f0*/  @P0 IMAD.HI.U32 R0, R16, c[0x0][0x330], RZ ;  /* 0x0000cc0010000a27 */ /* 0x000fea00078e00ff */
[----:B------:R-:W-:Y:S02]  /*d700*/  @P0 SHF.R.U32.HI R16, RZ, c[0x0][0x334], R0 ;  /* 0x0000cd00ff100a19 */ /* 0x000fe40000011600 */
.L_x_266:
[----:B------:R-:W-:Y:S05]  /*d710*/  BSYNC B0 ;  /* 0x0000000000007941 */ /* 0x000fea0003800000 */
.L_x_264:
[----:B------:R-:W-:Y:S05]  /*d720*/  IMAD R117, R16, c[0x0][0x32c], R117 ;  /* 0x0000cb0010757a24 */ /* 0x000fea00078e0275 */
[----:B------:R-:W-:Y:S02]  /*d730*/  IADD3 R0, R117, c[0x0][0x32c], RZ ;  /* 0x0000cb0075007a10 */ /* 0x000fe40007ffe0ff */
[----:B------:R-:W-:Y:S02]  /*d740*/  IMNMX R4, R4, R117, !PT ;  /* 0x0000007504047217 */ /* 0x000fe40007800200 */
[----:B------:R-:W-:Y:S02]  /*d750*/  IMNMX R123, R123, R0, PT ;  /* 0x000000007b7b7217 */ /* 0x000fe40003800200 */
.L_x_263:
[----:B------:R-:W-:Y:S02]  /*d760*/  LOP3.LUT P0, RZ, R218, 0x200000, RZ, 0xc0, !PT ;  /* 0x00200000daff7812 */ /* 0x000fe4000780c0ff */
        /* <DEDUP_REMOVED lines=545> */
.L_x_258:
[----:B------:R-:W1:Y:S01]  /*f980*/  SHFL.BFLY PT, R3, R220, 0x2, 0x1f ;  /* 0x0c401f00dc037f89 */ /* 0x000e6200000e0000 */
[----:B------:R-:W-:-:S02]  /*f990*/  MOV R4, RZ ;  /* 0x000000ff00047202 */ /* 0x000fc40000000f00 */
[----:B------:R-:W-:Y:S01]  /*f9a0*/  PLOP3.LUT P2, PT, PT, PT, PT, 0x8, 0x0 ;  /* 0x000000000000781c */ /* 0x000fe20003f4e170 */
[----:B------:R-:W2:Y:S01]  /*f9b0*/  SHFL.BFLY PT, R2, R219, 0x2, 0x1f ;  /* 0x0c401f00db027f89 */ /* 0x000ea200000e0000 */
[----:B-1----:R-:W-:Y:S01]  /*f9c0*/  FADD.FTZ R6, R3, R220 ;  /* 0x000000dc03067221 */ /* 0x002fe20000010000 */
[----:B------:R-:W-:Y:S01]  /*f9d0*/  MOV R3, RZ ;  /* 0x000000ff00037202 */ /* 0x000fe20000000f00 */
[----:B--2---:R-:W-:-:S03]  /*f9e0*/  FADD.FTZ R7, R2, R219 ;  /* 0x000000db02077221 */ /* 0x004fc60000010000 */
[----:B------:R-:W1:Y:S04]  /*f9f0*/  SHFL.BFLY PT, R5, R6, 0x1, 0x1f ;  /* 0x0c201f0006057f89 */ /* 0x000e6800000e0000 */
[----:B------:R-:W2:Y:S01]  /*fa00*/  SHFL.BFLY PT, R2, R7, 0x1, 0x1f ;  /* 0x0c201f0007027f89 */ /* 0x000ea200000e0000 */
[----:B-1----:R-:W-:Y:S02]  /*fa10*/  FADD.FTZ R5, R6, R5 ;  /* 0x0000000506057221 */ /* 0x002fe40000010000 */
[----:B--2---:R-:W-:-:S03]  /*fa20*/  FADD.FTZ R2, R2, R7 ;  /* 0x0000000702027221 */ /* 0x004fc60000010000 */
[----:B------:R-:W-:Y:S02]  /*fa30*/  FSETP.NE.FTZ.AND P1, PT, R5, RZ, PT ;  /* 0x000000ff0500720b */ /* 0x000fe40003f35000 */
[----:B------:R-:W-:-:S11]  /*fa40*/  FSETP.NE.FTZ.AND P0, PT, R2, RZ, PT ;  /* 0x000000ff0200720b */ /* 0x000fd60003f15000 */
[----:B------:R-:W1:Y:S01]  /*fa50*/  @P1 MUFU.RCP R4, R5 ;  /* 0x0000000500041308 */ /* 0x000e620000001000 */
[----:B------:R-:W-:Y:S02]  /*fa60*/  @P1 MOV R7, 0x3f317218 ;  /* 0x3f31721800071802 */ /* 0x000fe40000000f00 */
[----:B------:R-:W-:-:S03]  /*fa70*/  @P0 MOV R9, 0x3f317218 ;  /* 0x3f31721800090802 */ /* 0x000fc60000000f00 */
[----:B------:R-:W-:Y:S02]  /*fa80*/  @P1 FMUL.FTZ R7, R7, c[0x0][0x2d0] ;  /* 0x0000b40007071a20 */ /* 0x000fe40000410000 */
[----:B------:R-:W2:Y:S01]  /*fa90*/  @P1 MUFU.LG2 R5, R5 ;  /* 0x0000000500051308 */ /* 0x000ea20000000c00 */
[----:B------:R-:W-:-:S07]  /*faa0*/  @P0 FMUL.FTZ R9, R9, c[0x0][0x2d0] ;  /* 0x0000b40009090a20 */ /* 0x000fce0000410000 */
[----:B------:R-:W3:Y:S01]  /*fab0*/  @P0 MUFU.LG2 R6, R2 ;  /* 0x0000000200060308 */ /* 0x000ee20000000c00 */
[C---:B-1----:R-:W-:Y:S02]  /*fac0*/  FMUL.FTZ R112, R4.reuse, R112 ;  /* 0x0000007004707220 */ /* 0x042fe40000410000 */
[C---:B------:R-:W-:Y:S02]  /*fad0*/  FMUL.FTZ R113, R4.reuse, R113 ;  /* 0x0000007104717220 */ /* 0x040fe40000410000 */
[C---:B------:R-:W-:Y:S02]  /*fae0*/  FMUL.FTZ R108, R4.reuse, R108 ;  /* 0x0000006c046c7220 */ /* 0x040fe40000410000 */
[C---:B------:R-:W-:Y:S01]  /*faf0*/  FMUL.FTZ R109, R4.reuse, R109 ;  /* 0x0000006d046d7220 */ /* 0x040fe20000410000 */
[----:B------:R1:W4:Y:S01]  /*fb00*/  @P0 MUFU.RCP R3, R2 ;  /* 0x0000000200030308 */ /* 0x0003220000001000 */
[----:B--2---:R-:W-:Y:S02]  /*fb10*/  @P1 FMUL.FTZ R5, R5, 0.69314718246459960938 ;  /* 0x3f31721805051820 */ /* 0x004fe40000410000 */
[----:B------:R-:W-:-:S02]  /*fb20*/  FMUL.FTZ R68, R4, R68 ;  /* 0x0000004404447220 */ /* 0x000fc40000410000 */
[C---:B------:R-:W-:Y:S02]  /*fb30*/  FMUL.FTZ R69, R4.reuse, R69 ;  /* 0x0000004504457220 */ /* 0x040fe40000410000 */
[----:B------:R-:W-:Y:S02]  /*fb40*/  FMUL.FTZ R72, R4, R72 ;  /* 0x0000004804487220 */ /* 0x000fe40000410000 */
[----:B---3--:R-:W-:Y:S02]  /*fb50*/  @P0 FMUL.FTZ R6, R6, 0.69314718246459960938 ;  /* 0x3f31721806060820 */ /* 0x008fe40000410000 */
[C---:B------:R-:W-:Y:S02]  /*fb60*/  FMUL.FTZ R73, R4.reuse, R73 ;  /* 0x0000004904497220 */ /* 0x040fe40000410000 */
[C---:B------:R-:W-:Y:S02]  /*fb70*/  FMUL.FTZ R76, R4.reuse, R76 ;  /* 0x0000004c044c7220 */ /* 0x040fe40000410000 */
[C---:B------:R-:W-:Y:S01]  /*fb80*/  FMUL.FTZ R77, R4.reuse, R77 ;  /* 0x0000004d044d7220 */ /* 0x040fe20000410000 */
[----:B-1----:R-:W-:Y:S01]  /*fb90*/  MOV R2, 0xff800000 ;  /* 0xff80000000027802 */ /* 0x002fe20000000f00 */
        /* <DEDUP_REMOVED lines=21> */
[----:B------:R-:W-:Y:S01]  /*fcf0*/  FMUL.FTZ R65, R4, R65 ;  /* 0x0000004104417220 */ /* 0x000fe20000410000 */
[----:B------:R-:W-:Y:S01]  /*fd00*/  MOV R4, 0xff800000 ;  /* 0xff80000000047802 */ /* 0x000fe20000000f00 */
[C---:B----4-:R-:W-:Y:S02]  /*fd10*/  FMUL.FTZ R114, R3.reuse, R114 ;  /* 0x0000007203727220 */ /* 0x050fe40000410000 */
        /* <DEDUP_REMOVED lines=30> */
[----:B------:R-:W-:Y:S02]  /*ff00*/  FMUL.FTZ R3, R3, R67 ;  /* 0x0000004303037220 */ /* 0x000fe40000410000 */
[----:B------:R-:W-:-:S02]  /*ff10*/  @P1 FFMA.FTZ R2, R7, R0, R5 ;  /* 0x0000000007021223 */ /* 0x000fc40000010005 */
[----:B------:R-:W-:Y:S02]  /*ff20*/  @P0 FFMA.FTZ R4, R9, R12, R6 ;  /* 0x0000000c09040223 */ /* 0x000fe40000010006 */
.L_x_230:
[----:B------:R-:W-:Y:S05]  /*ff30*/  @P2 BRA `(.L_x_268) ;  /* 0x0000127000002947 */ /* 0x000fea0003800000 */
[----:B------:R-:W1:Y:S01]  /*ff40*/  S2R R0, SR_TID.X ;  /* 0x0000000000007919 */ /* 0x000e620000002100 */
[----:B------:R-:W-:Y:S02]  /*ff50*/  F2FP.BF16.PACK_AB R112, R113, R112 ;  /* 0x000000707170723e */ /* 0x000fe400000010ff */
[----:B------:R-:W-:Y:S01]  /*ff60*/  F2FP.BF16.PACK_AB R114, R115, R114 ;  /* 0x000000727372723e */ /* 0x000fe200000010ff */
[----:B------:R-:W-:Y:S01]  /*ff70*/  BAR.SYNC.DEFER_BLOCKING 0x1, 0x100 ;  /* 0x0044000000007b1d */ /* 0x000fe20000010000 */
[----:B------:R-:W-:Y:S02]  /*ff80*/  F2FP.BF16.PACK_AB R108, R109, R108 ;  /* 0x0000006c6d6c723e */ /* 0x000fe400000010ff */
        /* <DEDUP_REMOVED lines=9> */
[----:B-1----:R-:W-:Y:S02]  /*10020*/  SHF.R.S32.HI R5, RZ, 0x1f, R0 ;  /* 0x0000001fff057819 */ /* 0x002fe40000011400 */
[----:B------:R-:W-:Y:S02]  /*10030*/  F2FP.BF16.PACK_AB R84, R85, R84 ;  /* 0x000000545554723e */ /* 0x000fe400000010ff */
[----:B------:R-:W-:Y:S02]  /*10040*/  LEA.HI R6, R5, R0, RZ, 0x2 ;  /* 0x0000000005067211 */ /* 0x000fe400078f10ff */
[----:B------:R-:W-:Y:S02]  /*10050*/  F2FP.BF16.PACK_AB R86, R87, R86 ;  /* 0x000000565756723e */ /* 0x000fe400000010ff */
[--C-:B------:R-:W-:Y:S02]  /*10060*/  SHF.R.S32.HI R8, RZ, 0x2, R6.reuse ;  /* 0x00000002ff087819 */ /* 0x100fe40000011406 */
[----:B------:R-:W-:-:S02]  /*10070*/  SHF.R.S32.HI R7, RZ, 0x1f, R6 ;  /* 0x0000001fff077819 */ /* 0x000fc40000011406 */
[----:B------:R-:W-:Y:S02]  /*10080*/  LOP3.LUT R9, R6, 0xfffffffc, RZ, 0xc0, !PT ;  /* 0xfffffffc06097812 */ /* 0x000fe400078ec0ff */
[----:B------:R-:W-:Y:S02]  /*10090*/  LEA.HI R7, R7, R8, RZ, 0x3 ;  /* 0x0000000807077211 */ /* 0x000fe400078f18ff */
[----:B------:R-:W-:Y:S01]  /*100a0*/  F2FP.BF16.PACK_AB R88, R89, R88 ;  /* 0x000000585958723e */ /* 0x000fe200000010ff */
[----:B------:R-:W-:Y:S01]  /*100b0*/  IMAD.IADD R9, R0, 0x1, -R9 ;  /* 0x0000000100097824 */ /* 0x000fe200078e0a09 */
[----:B------:R-:W-:Y:S02]  /*100c0*/  LOP3.LUT R7, R7, 0xfffffff8, RZ, 0xc0, !PT ;  /* 0xfffffff807077812 */ /* 0x000fe400078ec0ff */
[----:B------:R-:W-:Y:S02]  /*100d0*/  F2FP.BF16.PACK_AB R90, R91, R90 ;  /* 0x0000005a5b5a723e */ /* 0x000fe400000010ff */
[----:B------:R-:W-:Y:S01]  /*100e0*/  F2FP.BF16.PACK_AB R92, R93, R92 ;  /* 0x0000005c5d5c723e */ /* 0x000fe200000010ff */
[----:B------:R-:W-:Y:S01]  /*100f0*/  IMAD.IADD R8, R8, 0x1, -R7 ;  /* 0x0000000108087824 */ /* 0x000fe200078e0a07 */
[----:B------:R-:W-:-:S02]  /*10100*/  LEA.HI R7, R5, R0, RZ, 0x5 ;  /* 0x0000000005077211 */ /* 0x000fc400078f28ff */
[----:B------:R-:W-:Y:S01]  /*10110*/  F2FP.BF16.PACK_AB R94, R95, R94 ;  /* 0x0000005e5f5e723e */ /* 0x000fe200000010ff */
[C---:B------:R-:W-:Y:S01]  /*10120*/  IMAD.SHL.U32 R10, R8.reuse, 0x40, RZ ;  /* 0x00000040080a7824 */ /* 0x040fe200078e00ff */
[----:B------:R-:W-:Y:S02]  /*10130*/  SHF.R.S32.HI R6, RZ, 0x5, R7 ;  /* 0x00000005ff067819 */ /* 0x000fe40000011407 */
[----:B------:R-:W-:Y:S02]  /*10140*/  LOP3.LUT R12, R8, 0x1, RZ, 0xc0, !PT ;  /* 0x00000001080c7812 */ /* 0x000fe400078ec0ff */
[----:B------:R-:W-:Y:S01]  /*10150*/  LOP3.LUT R10, R10, 0x1c0, RZ, 0xc0, !PT ;  /* 0x000001c00a0a7812 */ /* 0x000fe200078ec0ff */
[----:B------:R-:W-:Y:S01]  /*10160*/  IMAD R11, R6, 0x200, R9 ;  /* 0x00000200060b7824 */ /* 0x000fe200078e0209 */
[----:B------:R-:W-:Y:S02]  /*10170*/  ISETP.NE.U32.AND P0, PT, R12, 0x1, PT ;  /* 0x000000010c00780c */ /* 0x000fe40003f05070 */
[----:B------:R-:W-:-:S02]  /*10180*/  LEA.HI R10, R10, R10, RZ, 0x1d ;  /* 0x0000000a0a0a7211 */ /* 0x000fc400078fe8ff */
[----:B------:R-:W-:Y:S01]  /*10190*/  R2P PR, R8, 0x6 ;  /* 0x0000000608007804 */ /* 0x000fe20000000000 */
[----:B------:R-:W-:Y:S01]  /*101a0*/  IMAD.MOV.U32 R8, RZ, RZ, 0x20 ;  /* 0x00000020ff087424 */ /* 0x000fe200078e00ff */
[----:B------:R-:W-:Y:S01]  /*101b0*/  F2FP.BF16.PACK_AB R96, R97, R96 ;  /* 0x000000606160723e */ /* 0x000fe200000010ff */
[----:B------:R-:W-:Y:S01]  /*101c0*/  IMAD.U32 R10, R11, 0x2, R10 ;  /* 0x000000020b0a7824 */ /* 0x000fe200078e000a */
[----:B------:R-:W-:Y:S02]  /*101d0*/  F2FP.BF16.PACK_AB R98, R99, R98 ;  /* 0x000000626362723e */ /* 0x000fe400000010ff */
[----:B------:R-:W-:Y:S01]  /*101e0*/  SEL R8, R8, 0xffffffe0, !P1 ;  /* 0xffffffe008087807 */ /* 0x000fe20004800000 */
[----:B------:R-:W-:Y:S01]  /*101f0*/  IMAD.SHL.U32 R11, R10, 0x2, RZ ;  /* 0x000000020a0b7824 */ /* 0x000fe200078e00ff */
[----:B------:R-:W-:Y:S02]  /*10200*/  F2FP.BF16.PACK_AB R100, R101, R100 ;  /* 0x000000646564723e */ /* 0x000fe400000010ff */
[----:B------:R-:W-:Y:S01]  /*10210*/  F2FP.BF16.PACK_AB R102, R103, R102 ;  /* 0x000000666766723e */ /* 0x000fe200000010ff */
[C---:B------:R-:W-:Y:S01]  /*10220*/  IMAD.IADD R15, R11.reuse, 0x1, R8 ;  /* 0x000000010b0f7824 */ /* 0x040fe200078e0208 */
[C---:B------:R-:W-:Y:S01]  /*10230*/  IADD3 R10, R11.reuse, 0x80, RZ ;  /* 0x000000800b0a7810 */ /* 0x040fe20007ffe0ff */
[----:B------:R-:W-:Y:S01]  /*10240*/  STS [R11+0x80], R112 ;  /* 0x000080700b007388 */ /* 0x000fe20000000800 */
[----:B------:R-:W-:-:S02]  /*10250*/  IADD3 R13, R11, 0x70, RZ ;  /* 0x000000700b0d7810 */ /* 0x000fc40007ffe0ff */
[----:B------:R-:W-:Y:S01]  /*10260*/  @P0 IADD3 R13, R10, 0x10, RZ ;  /* 0x000000100a0d0810 */ /* 0x000fe20007ffe0ff */
[----:B------:R-:W-:Y:S01]  /*10270*/  IMAD.MOV.U32 R10, RZ, RZ, 0x40 ;  /* 0x00000040ff0a7424 */ /* 0x000fe200078e00ff */
[----:B------:R-:W-:Y:S01]  /*10280*/  STS [R11+0x480], R114 ;  /* 0x000480720b007388 */ /* 0x000fe20000000800 */
[----:B------:R-:W-:Y:S02]  /*10290*/  F2FP.BF16.PACK_AB R104, R105, R104 ;  /* 0x000000686968723e */ /* 0x000fe400000010ff */
[--C-:B------:R-:W-:Y:S01]  /*102a0*/  IMAD.IADD R17, R8, 0x1, R13.reuse ;  /* 0x0000000108117824 */ /* 0x100fe200078e020d */
[----:B------:R-:W-:Y:S01]  /*102b0*/  SEL R10, R10, 0xffffffc0, !P2 ;  /* 0xffffffc00a0a7807 */ /* 0x000fe20005000000 */
[----:B------:R-:W-:Y:S01]  /*102c0*/  STS [R13], R108 ;  /* 0x0000006c0d007388 */ /* 0x000fe20000000800 */
[----:B------:R-:W-:Y:S02]  /*102d0*/  F2FP.BF16.PACK_AB R106, R107, R106 ;  /* 0x0000006a6b6a723e */ /* 0x000fe400000010ff */
        /* <DEDUP_REMOVED lines=8> */
[----:B------:R-:W-:-:S02]  /*10360*/  F2FP.BF16.PACK_AB R56, R57, R56 ;  /* 0x000000383938723e */ /* 0x000fc400000010ff */
[----:B------:R-:W-:Y:S01]  /*10370*/  STS [R15+0x480], R70 ;  /* 0x000480460f007388 */ /* 0x000fe20000000800 */
[----:B------:R-:W-:Y:S02]  /*10380*/  F2FP.BF16.PACK_AB R58, R59, R58 ;  /* 0x0000003a3b3a723e */ /* 0x000fe400000010ff */
        /* <DEDUP_REMOVED lines=28> */
[----:B------:R1:W-:Y:S01]  /*10550*/  STS [R19+0x4480], R54 ;  /* 0x0044803613007388 */ /* 0x0003e20000000800 */
[----:B---3--:R-:W-:-:S03]  /*10560*/  IMAD.WIDE R12, R210, R11, c[0x0][0x500] ;  /* 0x00014000d20c7625 */ /* 0x008fc600078e020b */
[----:B------:R3:W-:Y:S04]  /*10570*/  STS [R21+0x4000], R56 ;  /* 0x0040003815007388 */ /* 0x0007e80000000800 */
        /* <DEDUP_REMOVED lines=8> */
[----:B----4-:R-:W4:Y:S04]  /*10600*/  @P0 LDG.E R15, [R12.64] ;  /* 0x0000000a0c0f0981 */ /* 0x010f28000c1e1900 */
[----:B------:R3:W5:Y:S01]  /*10610*/  @P1 LDG.E R8, [R10.64] ;  /* 0x0000000a0a081981 */ /* 0x000762000c1e1900 */
[----:B-1----:R-:W-:Y:S02]  /*10620*/  CS2R R18, SRZ ;  /* 0x0000000000127805 */ /* 0x002fe4000001ff00 */
[--C-:B----4-:R-:W-:Y:S01]  /*10630*/  @P0 SHF.R.S32.HI R19, RZ, 0x1f, R15.reuse ;  /* 0x0000001fff130819 */ /* 0x110fe2000001140f */
[----:B------:R-:W-:Y:S01]  /*10640*/  @P0 IMAD.MOV.U32 R18, RZ, RZ, R15 ;  /* 0x000000ffff120224 */ /* 0x000fe200078e000f */
[----:B------:R-:W-:Y:S05]  /*10650*/  @P1 BRA `(.L_x_269) ;  /* 0x0000004000001947 */ /* 0x000fea0003800000 */
[----:B---3--:R-:W-:Y:S05]  /*10660*/  @!P0 BRA `(.L_x_269) ;  /* 0x0000003000008947 */ /* 0x008fea0003800000 */
[----:B-----5:R-:W3:Y:S04]  /*10670*/  LDG.E R8, [R12.64] ;  /* 0x0000000a0c087981 */ /* 0x020ee8000c1e1900 */
[----:B------:R-:W3:Y:S02]  /*10680*/  LDG.E R3, [R12.64+0x4] ;  /* 0x0000040a0c037981 */ /* 0x000ee4000c1e1900 */
[----:B---3--:R-:W-:-:S02]  /*10690*/  IADD3 R8, -R8, R3, RZ ;  /* 0x0000000308087210 */ /* 0x008fc40007ffe1ff */
.L_x_269:
[----:B---3--:R-:W1:Y:S01]  /*106a0*/  S2R R10, SR_CTAID.Y ;  /* 0x00000000000a7919 */ /* 0x008e620000002600 */
[----:B------:R-:W-:Y:S01]  /*106b0*/  LOP3.LUT R3, R7, 0xffffffe0, RZ, 0xc0, !PT ;  /* 0xffffffe007037812 */ /* 0x000fe200078ec0ff */
[----:B------:R-:W-:Y:S01]  /*106c0*/  IMAD.MOV.U32 R13, RZ, RZ, c[0x0][0x4e8] ;  /* 0x00013a00ff0d7624 */ /* 0x000fe200078e00ff */
[----:B------:R-:W-:Y:S01]  /*106d0*/  SHF.R.S32.HI R7, RZ, 0x1f, R6 ;  /* 0x0000001fff077819 */ /* 0x000fe20000011406 */
[----:B------:R-:W3:Y:S01]  /*106e0*/  S2R R40, SR_CTAID.X ;  /* 0x0000000000287919 */ /* 0x000ee20000002500 */
[----:B------:R-:W-:Y:S01]  /*106f0*/  MOV R16, R18 ;  /* 0x0000001200107202 */ /* 0x000fe20000000f00 */
[----:B------:R-:W-:Y:S01]  /*10700*/  IMAD.IADD R12, R0, 0x1, -R3 ;  /* 0x00000001000c7824 */ /* 0x000fe200078e0a03 */
[----:B------:R-:W-:Y:S01]  /*10710*/  LEA.HI R7, R7, R6, RZ, 0x3 ;  /* 0x0000000607077211 */ /* 0x000fe200078f18ff */
[----:B------:R-:W-:Y:S01]  /*10720*/  IMAD.MOV.U32 R17, RZ, RZ, R19 ;  /* 0x000000ffff117224 */ /* 0x000fe200078e0013 */
[----:B------:R-:W-:Y:S01]  /*10730*/  LEA.HI R3, R9, R9, RZ, 0x1 ;  /* 0x0000000909037211 */ /* 0x000fe200078f08ff */
[----:B------:R-:W-:Y:S01]  /*10740*/  IMAD R15, R19, c[0x0][0x3a0], RZ ;  /* 0x0000e800130f7a24 */ /* 0x000fe200078e02ff */
[----:B------:R-:W-:Y:S01]  /*10750*/  SHF.R.S32.HI R11, RZ, 0x1f, R12 ;  /* 0x0000001fff0b7819 */ /* 0x000fe2000001140c */
[----:B------:R-:W-:Y:S01]  /*10760*/  BSSY B0, `(.L_x_270) ;  /* 0x0000074000007945 */ /* 0x000fe20003800000 */
[----:B------:R-:W-:Y:S01]  /*10770*/  LOP3.LUT R7, R7, 0xffffff8, RZ, 0xc0, !PT ;  /* 0x0ffffff807077812 */ /* 0x000fe200078ec0ff */
[C---:B------:R-:W-:Y:S01]  /*10780*/  IMAD R15, R18.reuse, c[0x0][0x3a4], R15 ;  /* 0x0000e900120f7a24 */ /* 0x040fe200078e020f */
[----:B------:R-:W-:Y:S01]  /*10790*/  LEA.HI R11, R11, R12, RZ, 0x2 ;  /* 0x0000000c0b0b7211 */ /* 0x000fe200078f10ff */
[----:B------:R-:W-:Y:S01]  /*107a0*/  IMAD.WIDE.U32 R18, R18, c[0x0][0x3a0], RZ ;  /* 0x0000e80012127a25 */ /* 0x000fe200078e00ff */
[----:B------:R-:W-:-:S02]  /*107b0*/  IADD3 R7, R6, -R7, RZ ;  /* 0x8000000706077210 */ /* 0x000fc40007ffe0ff */
[----:B------:R-:W-:Y:S02]  /*107c0*/  LOP3.LUT R6, R3, 0x1ffffffe, RZ, 0xc0, !PT ;  /* 0x1ffffffe03067812 */ /* 0x000fe400078ec0ff */
[----:B------:R-:W-:Y:S02]  /*107d0*/  SHF.R.S32.HI R14, RZ, 0x2, R11 ;  /* 0x00000002ff0e7819 */ /* 0x000fe4000001140b */
[----:B------:R-:W-:Y:S01]  /*107e0*/  ISETP.NE.AND P1, PT, R13, 0x1, PT ;  /* 0x000000010d00780c */ /* 0x000fe20003f25270 */
[----:B-1----:R-:W-:Y:S01]  /*107f0*/  IMAD.WIDE.U32 R16, R10, c[0x0][0x490], R16 ;  /* 0x000124000a107a25 */ /* 0x002fe200078e0010 */
[----:B------:R-:W-:Y:S02]  /*10800*/  SHF.R.S32.HI R13, RZ, 0x1f, R10 ;  /* 0x0000001fff0d7819 */ /* 0x000fe4000001140a */
[----:B------:R-:W-:Y:S01]  /*10810*/  LOP3.LUT P2, RZ, R12, 0x3, RZ, 0xc0, !PT ;  /* 0x000000030cff7812 */ /* 0x000fe2000784c0ff */
[----:B------:R-:W-:Y:S01]  /*10820*/  IMAD.IADD R12, R9, 0x1, -R6 ;  /* 0x00000001090c7824 */ /* 0x000fe200078e0a06 */
[-C--:B------:R-:W-:Y:S01]  /*10830*/  LEA.HI R11, R5, R0.reuse, RZ, 0x3 ;  /* 0x00000000050b7211 */ /* 0x080fe200078f18ff */
[----:B------:R-:W-:Y:S01]  /*10840*/  IMAD R3, R7, 0x10, R14 ;  /* 0x0000001007037824 */ /* 0x000fe200078e020e */
[----:B------:R-:W-:Y:S01]  /*10850*/  LEA.HI R6, R5, R0, RZ, 0x6 ;  /* 0x0000000005067211 */ /* 0x000fe200078f30ff */
[----:B------:R-:W-:Y:S01]  /*10860*/  IMAD R5, R13, c[0x0][0x490], RZ ;  /* 0x000124000d057a24 */ /* 0x000fe200078e02ff */
[----:B------:R-:W-:Y:S01]  /*10870*/  LOP3.LUT R9, R11, 0xfffffff8, RZ, 0xc0, !PT ;  /* 0xfffffff80b097812 */ /* 0x000fe200078ec0ff */
[----:B------:R-:W-:Y:S01]  /*10880*/  IMAD R7, R12, 0x8, R3 ;  /* 0x000000080c077824 */ /* 0x000fe200078e0203 */
[----:B------:R-:W-:Y:S01]  /*10890*/  IADD3 R19, R19, R15, RZ ;  /* 0x0000000f13137210 */ /* 0x000fe20007ffe0ff */
[----:B------:R-:W-:Y:S01]  /*108a0*/  IMAD R5, R10, c[0x0][0x494], R5 ;  /* 0x000125000a057a24 */ /* 0x000fe200078e0205 */
[----:B------:R-:W-:Y:S01]  /*108b0*/  SHF.R.S32.HI R15, RZ, 0x1f, R210 ;  /* 0x0000001fff0f7819 */ /* 0x000fe200000114d2 */
[----:B---3--:R-:W-:Y:S01]  /*108c0*/  IMAD R7, R40, 0x80, R7 ;  /* 0x0000008028077824 */ /* 0x008fe200078e0207 */
[----:B------:R-:W-:Y:S01]  /*108d0*/  SEL R14, R210, RZ, !P0 ;  /* 0x000000ffd20e7207 */ /* 0x000fe20004000000 */
[----:B------:R-:W-:Y:S01]  /*108e0*/  IMAD.IADD R0, R0, 0x1, -R9 ;  /* 0x0000000100007824 */ /* 0x000fe200078e0a09 */
[----:B------:R-:W-:Y:S01]  /*108f0*/  IADD3 R17, R17, R5, RZ ;  /* 0x0000000511117210 */ /* 0x000fe20007ffe0ff */
[----:B------:R-:W-:Y:S01]  /*10900*/  @P1 IMAD.HI.U32 R5, R7, c[0x0][0x4ec], RZ ;  /* 0x00013b0007051a27 */ /* 0x000fe200078e00ff */
[----:B------:R-:W-:-:S03]  /*10910*/  SEL R15, R15, RZ, !P0 ;  /* 0x000000ff0f0f7207 */ /* 0x000fc60004000000 */
[----:B------:R-:W-:Y:S01]  /*10920*/  IMAD.MOV.U32 R9, RZ, RZ, R7 ;  /* 0x000000ffff097224 */ /* 0x000fe200078e0007 */
[----:B------:R-:W-:Y:S01]  /*10930*/  @P1 SHF.R.U32.HI R9, RZ, c[0x0][0x4f0], R5 ;  /* 0x00013c00ff091a19 */ /* 0x000fe20000011605 */
[----:B------:R-:W-:Y:S01]  /*10940*/  IMAD R13, R13, c[0x0][0x3e8], RZ ;  /* 0x0000fa000d0d7a24 */ /* 0x000fe200078e02ff */
[----:B------:R-:W-:Y:S01]  /*10950*/  SHF.R.S32.HI R5, RZ, 0x3, R11 ;  /* 0x00000003ff057819 */ /* 0x000fe2000001140b */
[----:B------:R-:W-:Y:S01]  /*10960*/  IMAD.WIDE.U32 R18, R10, c[0x0][0x3e8], R18 ;  /* 0x0000fa000a127a25 */ /* 0x000fe200078e0012 */
[----:B------:R-:W-:-:S03]  /*10970*/  SHF.R.S32.HI R20, RZ, 0x1f, R9 ;  /* 0x0000001fff147819 */ /* 0x000fc60000011409 */
[----:B------:R-:W-:Y:S02]  /*10980*/  IMAD R13, R10, c[0x0][0x3ec], R13 ;  /* 0x0000fb000a0d7a24 */ /* 0x000fe400078e020d */
[----:B------:R-:W-:Y:S02]  /*10990*/  IMAD.MOV R10, RZ, RZ, -R9 ;  /* 0x000000ffff0a7224 */ /* 0x000fe400078e0a09 */
[----:B------:R-:W-:Y:S02]  /*109a0*/  IMAD R11, R15, c[0x0][0x498], RZ ;  /* 0x000126000f0b7a24 */ /* 0x000fe400078e02ff */
[----:B------:R-:W-:-:S04]  /*109b0*/  IMAD.WIDE.U32 R16, R14, c[0x0][0x498], R16 ;  /* 0x000126000e107a25 */ /* 0x000fc800078e0010 */
[----:B------:R-:W-:Y:S01]  /*109c0*/  IMAD R10, R10, c[0x0][0x4e8], R7 ;  /* 0x00013a000a0a7a24 */ /* 0x000fe200078e0207 */
[----:B------:R-:W-:Y:S01]  /*109d0*/  IADD3 R16, P0, R9, R16, RZ ;  /* 0x0000001009107210 */ /* 0x000fe20007f1e0ff */
[----:B------:R-:W-:Y:S01]  /*109e0*/  IMAD.IADD R19, R19, 0x1, R13 ;  /* 0x0000000113137824 */ /* 0x000fe200078e020d */
[----:B------:R-:W-:Y:S01]  /*109f0*/  LEA R13, R0, R5, 0x5 ;  /* 0x00000005000d7211 */ /* 0x000fe200078e28ff */
[----:B------:R-:W-:Y:S01]  /*10a00*/  IMAD R7, R14, c[0x0][0x49c], R11 ;  /* 0x000127000e077a24 */ /* 0x000fe200078e020b */
[----:B------:R-:W-:Y:S01]  /*10a10*/  SHF.R.S32.HI R11, RZ, 0x1f, R10 ;  /* 0x0000001fff0b7819 */ /* 0x000fe2000001140a */
[----:B------:R-:W-:Y:S02]  /*10a20*/  IMAD.SHL.U32 R0, R0, 0x8, RZ ;  /* 0x0000000800007824 */ /* 0x000fe400078e00ff */
[----:B------:R-:W-:Y:S01]  /*10a30*/  IMAD R13, R40, 0x80, R13 ;  /* 0x00000080280d7824 */ /* 0x000fe200078e020d */
[----:B------:R-:W-:Y:S01]  /*10a40*/  IADD3.X R17, R20, R17, R7, P0, !PT ;  /* 0x0000001114117210 */ /* 0x000fe200007fe407 */
[----:B------:R-:W-:Y:S01]  /*10a50*/  IMAD R11, R11, c[0x0][0x488], RZ ;  /* 0x000122000b0b7a24 */ /* 0x000fe200078e02ff */
[----:B------:R-:W-:Y:S01]  /*10a60*/  IADD3 R36, R0, 0x40, RZ ;  /* 0x0000004000247810 */ /* 0x000fe20007ffe0ff */
[----:B------:R-:W-:Y:S01]  /*10a70*/  @P1 IMAD.HI.U32 R12, R13, c[0x0][0x4ec], RZ ;  /* 0x00013b000d0c1a27 */ /* 0x000fe200078e00ff */
[----:B------:R-:W-:-:S03]  /*10a80*/  MOV R9, R13 ;  /* 0x0000000d00097202 */ /* 0x000fc60000000f00 */
[----:B------:R-:W-:Y:S01]  /*10a90*/  IMAD.WIDE.U32 R16, R10, c[0x0][0x488], R16 ;  /* 0x000122000a107a25 */ /* 0x000fe200078e0010 */
[----:B------:R-:W-:-:S03]  /*10aa0*/  @P1 SHF.R.U32.HI R9, RZ, c[0x0][0x4f0], R12 ;  /* 0x00013c00ff091a19 */ /* 0x000fc6000001160c */
[----:B------:R-:W-:Y:S01]  /*10ab0*/  IMAD R11, R10, c[0x0][0x48c], R11 ;  /* 0x000123000a0b7a24 */ /* 0x000fe200078e020b */
[----:B------:R-:W-:Y:S01]  /*10ac0*/  LEA R12, P0, R16, c[0x0][0x450], 0x2 ;  /* 0x00011400100c7a11 */ /* 0x000fe200078010ff */
[----:B------:R-:W-:Y:S02]  /*10ad0*/  IMAD.SHL.U32 R7, R5, 0x40, RZ ;  /* 0x0000004005077824 */ /* 0x000fe400078e00ff */
[----:B------:R-:W-:Y:S01]  /*10ae0*/  IMAD R15, R15, c[0x0][0x3f0], RZ ;  /* 0x0000fc000f0f7a24 */ /* 0x000fe200078e02ff */
[----:B------:R-:W-:Y:S01]  /*10af0*/  IADD3 R11, R17, R11, RZ ;  /* 0x0000000b110b7210 */ /* 0x000fe20007ffe0ff */
[----:B------:R-:W-:Y:S01]  /*10b00*/  SHFL.IDX PT, R42, R12, RZ, 0x1c1f ;  /* 0x001c1fff0c2a7589 */ /* 0x000fe200000e0000 */
[----:B------:R-:W-:Y:S01]  /*10b10*/  LOP3.LUT R7, R7, 0x1c0, RZ, 0xc0, !PT ;  /* 0x000001c007077812 */ /* 0x000fe200078ec0ff */
[----:B------:R-:W-:Y:S01]  /*10b20*/  IMAD R17, R14, c[0x0][0x3f4], R15 ;  /* 0x0000fd000e117a24 */ /* 0x000fe200078e020f */
[----:B------:R-:W-:Y:S01]  /*10b30*/  LEA.HI.X R11, R16, c[0x0][0x454], R11, 0x2, P0 ;  /* 0x00011500100b7a11 */ /* 0x000fe200000f140b */
[----:B------:R-:W-:Y:S01]  /*10b40*/  SHFL.IDX PT, R34, R12, 0x1, 0x1c1f ;  /* 0x003c1f000c227f89 */ /* 0x000fe200000e0000 */
[----:B------:R-:W-:Y:S01]  /*10b50*/  LOP3.LUT R10, R7, 0x38, R0, 0xf8, !PT ;  /* 0x00000038070a7812 */ /* 0x000fe200078ef800 */
[----:B------:R-:W-:Y:S01]  /*10b60*/  IMAD.WIDE.U32 R14, R14, c[0x0][0x3f0], R18 ;  /* 0x0000fc000e0e7a25 */ /* 0x000fe200078e0012 */
[----:B------:R-:W-:Y:S01]  /*10b70*/  SHF.R.U32.HI R7, RZ, 0x3, R7 ;  /* 0x00000003ff077819 */ /* 0x000fe20000011607 */
[----:B------:R-:W1:Y:S01]  /*10b80*/  SHFL.IDX PT, R43, R11, RZ, 0x1c1f ;  /* 0x001c1fff0b2b7589 */ /* 0x000e6200000e0000 */
[----:B------:R-:W-:Y:S01]  /*10b90*/  LEA R16, R40, R3, 0x7 ;  /* 0x0000000328107211 */ /* 0x000fe200078e38ff */
[--C-:B------:R-:W-:Y:S01]  /*10ba0*/  IMAD.MOV R32, RZ, RZ, -R9.reuse ;  /* 0x000000ffff207224 */ /* 0x100fe200078e0a09 */
[----:B------:R-:W-:Y:S01]  /*10bb0*/  LOP3.LUT R7, R10, R7, RZ, 0x3c, !PT ;  /* 0x000000070a077212 */ /* 0x000fe200078e3cff */
[----:B------:R-:W3:Y:S01]  /*10bc0*/  SHFL.IDX PT, R35, R11, 0x1, 0x1c1f ;  /* 0x003c1f000b237f89 */ /* 0x000ee200000e0000 */
[----:B------:R-:W-:Y:S01]  /*10bd0*/  SHF.R.S32.HI R10, RZ, 0x1f, R9 ;  /* 0x0000001fff0a7819 */ /* 0x000fe20000011409 */
[----:B-----5:R-:W-:Y:S01]  /*10be0*/  IMAD R3, R8, c[0x0][0x4e8], RZ ;  /* 0x00013a0008037a24 */ /* 0x020fe200078e02ff */
[----:B------:R-:W-:Y:S01]  /*10bf0*/  IADD3 R8, R16, 0x8, RZ ;  /* 0x0000000810087810 */ /* 0x000fe20007ffe0ff */
[----:B------:R-:W-:Y:S01]  /*10c00*/  IMAD.IADD R15, R15, 0x1, R17 ;  /* 0x000000010f0f7824 */ /* 0x000fe200078e0211 */
[----:B------:R-:W-:Y:S01]  /*10c10*/  LEA R40, R40, R5, 0x7 ;  /* 0x0000000528287211 */ /* 0x000fe200078e38ff */
[----:B------:R-:W-:Y:S01]  /*10c20*/  IMAD R32, R32, c[0x0][0x4e8], R13 ;  /* 0x00013a0020207a24 */ /* 0x000fe200078e020d */
[-C--:B------:R-:W-:Y:S01]  /*10c30*/  ISETP.GE.OR P0, PT, R16, R3.reuse, P2 ;  /* 0x000000031000720c */ /* 0x080fe20001706670 */
[----:B------:R-:W-:Y:S01]  /*10c40*/  IMAD R10, R10, c[0x0][0x3e0], RZ ;  /* 0x0000f8000a0a7a24 */ /* 0x000fe200078e02ff */
[----:B------:R-:W-:Y:S01]  /*10c50*/  ISETP.GE.OR P2, PT, R8, R3, P2 ;  /* 0x000000030800720c */ /* 0x000fe20001746670 */
[----:B------:R-:W-:-:S02]  /*10c60*/  IMAD.SHL.U32 R6, R6, 0x8, RZ ;  /* 0x0000000806067824 */ /* 0x000fc400078e00ff */
[C---:B------:R-:W-:Y:S02]  /*10c70*/  IMAD R10, R9.reuse, c[0x0][0x3e4], R10 ;  /* 0x0000f900090a7a24 */ /* 0x040fe400078e020a */
[----:B------:R-:W-:Y:S01]  /*10c80*/  IMAD.WIDE.U32 R14, R9, c[0x0][0x3e0], R14 ;  /* 0x0000f800090e7a25 */ /* 0x000fe200078e000e */
[----:B------:R-:W-:Y:S02]  /*10c90*/  SHF.R.S32.HI R9, RZ, 0x1f, R32 ;  /* 0x0000001fff097819 */ /* 0x000fe40000011420 */
[----:B------:R-:W-:Y:S01]  /*10ca0*/  LOP3.LUT R7, R7, 0x7ffffe00, R6, 0xf8, !PT ;  /* 0x7ffffe0007077812 */ /* 0x000fe200078ef806 */
[----:B------:R-:W-:Y:S02]  /*10cb0*/  IMAD.IADD R15, R15, 0x1, R10 ;  /* 0x000000010f0f7824 */ /* 0x000fe400078e020a */
[----:B------:R-:W-:Y:S01]  /*10cc0*/  IMAD R9, R9, c[0x0][0x3d8], RZ ;  /* 0x0000f60009097a24 */ /* 0x000fe200078e02ff */
[----:B------:R-:W-:Y:S01]  /*10cd0*/  SHF.L.U32 R41, R7, 0x1, RZ ;  /* 0x0000000107297819 */ /* 0x000fe200000006ff */
[----:B-1----:R1:W-:Y:S02]  /*10ce0*/  @!P0 ST.E [R42.64], R2 ;  /* 0x000000022a008985 */ /* 0x0023e4000c10190a */
[----:B------:R-:W-:-:S02]  /*10cf0*/  IMAD R6, R32, c[0x0][0x3dc], R9 ;  /* 0x0000f70020067a24 */ /* 0x000fc400078e0209 */
[----:B------:R-:W-:Y:S01]  /*10d00*/  IMAD.WIDE.U32 R32, R32, c[0x0][0x3d8], R14 ;  /* 0x0000f60020207a25 */ /* 0x000fe200078e000e */
[----:B---3--:R1:W-:Y:S03]  /*10d10*/  @!P2 ST.E [R34.64], R4 ;  /* 0x000000042200a985 */ /* 0x0083e6000c10190a */
[----:B------:R-:W-:Y:S01]  /*10d20*/  IMAD.IADD R6, R33, 0x1, R6 ;  /* 0x0000000121067824 */ /* 0x000fe200078e0206 */
[----:B------:R1:W3:Y:S01]  /*10d30*/  LDS.128 R28, [R41+0x1080] ;  /* 0x00108000291c7984 */ /* 0x0002e20000000c00 */
[----:B------:R-:W-:-:S03]  /*10d40*/  LEA R38, P0, R32, c[0x0][0x380], 0x1 ;  /* 0x0000e00020267a11 */ /* 0x000fc600078008ff */
[----:B------:R1:W4:Y:S01]  /*10d50*/  LDS.128 R24, [R41+0x2080] ;  /* 0x0020800029187984 */ /* 0x0003220000000c00 */
[----:B------:R-:W-:Y:S02]  /*10d60*/  LEA.HI.X R37, R32, c[0x0][0x384], R6, 0x1, P0 ;  /* 0x0000e10020257a11 */ /* 0x000fe400000f0c06 */
[----:B------:R-:W-:Y:S01]  /*10d70*/  ISETP.GE.AND P0, PT, R40, R3, PT ;  /* 0x000000032800720c */ /* 0x000fe20003f06270 */
[----:B------:R1:W2:Y:S04]  /*10d80*/  LDS.128 R20, [R41+0x3080] ;  /* 0x0030800029147984 */ /* 0x0002a80000000c00 */
        /* <DEDUP_REMOVED lines=17> */
.L_x_271:
[----:B------:R-:W-:Y:S05]  /*10ea0*/  BSYNC B0 ;  /* 0x0000000000007941 */ /* 0x000fea0003800000 */
.L_x_270:
        /* <DEDUP_REMOVED lines=15> */
.L_x_273:
[----:B------:R-:W-:Y:S05]  /*10fa0*/  BSYNC B0 ;  /* 0x0000000000007941 */ /* 0x000fea0003800000 */
.L_x_272:
[----:B------:R-:W-:Y:S01]  /*10fb0*/  IADD3 R2, R40, 0x40, RZ ;  /* 0x0000004028027810 */ /* 0x000fe20007ffe0ff */
[----:B---34-:R3:W4:Y:S01]  /*10fc0*/  SHFL.IDX PT, R7, R37, 0x2, 0x181f ;  /* 0x00581f0025077f89 */ /* 0x01872200000e0000 */
[----:B------:R-:W-:Y:S02]  /*10fd0*/  BSSY B0, `(.L_x_274) ;  /* 0x000000d000007945 */ /* 0x000fe40003800000 */
[----:B------:R-:W-:Y:S01]  /*10fe0*/  ISETP.GE.AND P0, PT, R2, R3, PT ;  /* 0x000000030200720c */ /* 0x000fe20003f06270 */
[----:B------:R3:W1:-:S12]  /*10ff0*/  SHFL.IDX PT, R6, R38, 0x2, 0x181f ;  /* 0x00581f0026067f89 */ /* 0x00065800000e0000 */
[----:B------:R-:W-:Y:S05]  /*11000*/  @P0 BRA `(.L_x_275) ;  /* 0x0000009000000947 */ /* 0x000fea0003800000 */
[----:B------:R-:W-:Y:S02]  /*11010*/  ISETP.GE.AND P0, PT, R36, c[0x0][0x3c8], PT ;  /* 0x0000f20024007a0c */ /* 0x000fe40003f06270 */
[----:B------:R-:W-:-:S11]  /*11020*/  ISETP.GE.AND P1, PT, R0, c[0x0][0x3c8], PT ;  /* 0x0000f20000007a0c */ /* 0x000fd60003f26270 */
[----:B------:R-:W-:-:S04]  /*11030*/  @!P0 SHF.R.S32.HI R5, RZ, 0x1f, R36 ;  /* 0x0000001fff058819 */ /* 0x000fc80000011424 */
[----:B------:R-:W-:Y:S01]  /*11040*/  @!P0 LEA.HI R2, R5, R36, RZ, 0x3 ;  /* 0x0000002405028211 */ /* 0x000fe200078f18ff */
[----:B-1--4-:R-:W-:-:S03]  /*11050*/  @!P1 IMAD.WIDE R4, R0, 0x2, R6 ;  /* 0x0000000200049825 */ /* 0x012fc600078e0206 */
[----:B------:R-:W-:Y:S02]  /*11060*/  @!P0 LOP3.LUT R2, R2, 0xfffffff8, RZ, 0xc0, !PT ;  /* 0xfffffff802028812 */ /* 0x000fe400078ec0ff */
[----:B------:R1:W-:Y:S03]  /*11070*/  @!P1 ST.E.128 [R4.64], R24 ;  /* 0x0000001804009985 */ /* 0x0003e6000c101d0a */
[----:B------:R-:W-:-:S05]  /*11080*/  @!P0 IMAD.WIDE R6, R2, 0x2, R6 ;  /* 0x0000000202068825 */ /* 0x000fca00078e0206 */
[----:B------:R1:W-:Y:S02]  /*11090*/  @!P0 ST.E.128 [R6.64], R12 ;  /* 0x0000000c06008985 */ /* 0x0003e4000c101d0a */
.L_x_275:
[----:B------:R-:W-:Y:S05]  /*110a0*/  BSYNC B0 ;  /* 0x0000000000007941 */ /* 0x000fea0003800000 */
.L_x_274:
[----:B------:R-:W-:Y:S01]  /*110b0*/  IADD3 R40, R40, 0x60, RZ ;  /* 0x0000006028287810 */ /* 0x000fe20007ffe0ff */
[----:B-1----:R1:W3:Y:S03]  /*110c0*/  SHFL.IDX PT, R5, R37, 0x3, 0x181f ;  /* 0x00781f0025057f89 */ /* 0x0022e600000e0000 */
[----:B------:R-:W-:Y:S01]  /*110d0*/  ISETP.GE.AND P0, PT, R40, R3, PT ;  /* 0x000000032800720c */ /* 0x000fe20003f06270 */
[----:B------:R1:W4:-:S12]  /*110e0*/  SHFL.IDX PT, R4, R38, 0x3, 0x181f ;  /* 0x00781f0026047f89 */ /* 0x00031800000e0000 */
[----:B------:R-:W-:Y:S05]  /*110f0*/  @P0 EXIT ;  /* 0x000000000000094d */ /* 0x000fea0003800000 */
[----:B------:R-:W-:-:S13]  /*11100*/  ISETP.GE.AND P0, PT, R0, c[0x0][0x3c8], PT ;  /* 0x0000f20000007a0c */ /* 0x000fda0003f06270 */
[----:B---34-:R-:W-:-:S05]  /*11110*/  @!P0 IMAD.WIDE R2, R0, 0x2, R4 ;  /* 0x0000000200028825 */ /* 0x018fca00078e0204 */
[----:B--2---:R2:W-:Y:S01]  /*11120*/  @!P0 ST.E.128 [R2.64], R20 ;  /* 0x0000001402008985 */ /* 0x0045e2000c101d0a */
[----:B------:R-:W-:-:S13]  /*11130*/  ISETP.GE.AND P0, PT, R36, c[0x0][0x3c8], PT ;  /* 0x0000f20024007a0c */ /* 0x000fda0003f06270 */
[----:B------:R-:W-:Y:S05]  /*11140*/  @P0 EXIT ;  /* 0x000000000000094d */ /* 0x000fea0003800000 */
[----:B--2---:R-:W-:-:S04]  /*11150*/  SHF.R.S32.HI R3, RZ, 0x1f, R36 ;  /* 0x0000001fff037819 */ /* 0x004fc80000011424 */
[----:B------:R-:W-:-:S04]  /*11160*/  LEA.HI R3, R3, R36, RZ, 0x3 ;  /* 0x0000002403037211 */ /* 0x000fc800078f18ff */
[----:B------:R-:W-:-:S05]  /*11170*/  LOP3.LUT R3, R3, 0xfffffff8, RZ, 0xc0, !PT ;  /* 0xfffffff803037812 */ /* 0x000fca00078ec0ff */
[----:B------:R-:W-:-:S05]  /*11180*/  IMAD.WIDE R4, R3, 0x2, R4 ;  /* 0x0000000203047825 */ /* 0x000fca00078e0204 */
[----:B------:R-:W-:Y:S01]  /*11190*/  ST.E.128 [R4.64], R8 ;  /* 0x0000000804007985 */ /* 0x000fe2000c101d0a */
[----:B------:R-:W-:Y:S05]  /*111a0*/  EXIT ;  /* 0x000000000000794d */ /* 0x000fea0003800000 */
.L_x_268:
        /* <DEDUP_REMOVED lines=8> */
[----:B------:R-:W3:Y:S04]  /*11230*/  @P1 LDG.E R3, [R4.64] ;  /* 0x0000000a04031981 */ /* 0x000ee8000c1e1900 */
[----:B------:R1:W5:Y:S01]  /*11240*/  @P0 LDG.E R2, [R6.64] ;  /* 0x0000000a06020981 */ /* 0x000362000c1e1900 */
[----:B------:R-:W-:Y:S02]  /*11250*/  CS2R R12, SRZ ;  /* 0x00000000000c7805 */ /* 0x000fe4000001ff00 */
[--C-:B---3--:R-:W-:Y:S01]  /*11260*/  @P1 SHF.R.S32.HI R13, RZ, 0x1f, R3.reuse ;  /* 0x0000001fff0d1819 */ /* 0x108fe20000011403 */
[----:B------:R-:W-:Y:S01]  /*11270*/  @P1 IMAD.MOV.U32 R12, RZ, RZ, R3 ;  /* 0x000000ffff0c1224 */ /* 0x000fe200078e0003 */
[----:B------:R-:W-:Y:S05]  /*11280*/  @P0 BRA `(.L_x_276) ;  /* 0x0000004000000947 */ /* 0x000fea0003800000 */
[----:B-1----:R-:W-:Y:S05]  /*11290*/  @!P1 BRA `(.L_x_276) ;  /* 0x0000003000009947 */ /* 0x002fea0003800000 */
[----:B-----5:R-:W3:Y:S04]  /*112a0*/  LDG.E R2, [R4.64] ;  /* 0x0000000a04027981 */ /* 0x020ee8000c1e1900 */
[----:B------:R-:W3:Y:S02]  /*112b0*/  LDG.E R3, [R4.64+0x4] ;  /* 0x0000040a04037981 */ /* 0x000ee4000c1e1900 */
[----:B---3--:R-:W-:-:S02]  /*112c0*/  IADD3 R2, -R2, R3, RZ ;  /* 0x0000000302027210 */ /* 0x008fc40007ffe1ff */
.L_x_276:
[----:B-1----:R-:W1:Y:S01]  /*112d0*/  S2R R0, SR_TID.X ;  /* 0x0000000000007919 */ /* 0x002e620000002100 */
[----:B------:R-:W-:Y:S01]  /*112e0*/  SHF.R.S32.HI R9, RZ, 0x1f, R210 ;  /* 0x0000001fff097819 */ /* 0x000fe200000114d2 */
[----:B------:R-:W-:Y:S01]  /*112f0*/  BSSY B0, `(.L_x_277) ;  /* 0x0000028000007945 */ /* 0x000fe20003800000 */
[----:B------:R-:W-:-:S02]  /*11300*/  SEL R210, R210, RZ, !P1 ;  /* 0x000000ffd2d27207 */ /* 0x000fc40004800000 */
[----:B------:R-:W-:Y:S02]  /*11310*/  SEL R9, R9, RZ, !P1 ;  /* 0x000000ff09097207 */ /* 0x000fe40004800000 */
[----:B-1----:R-:W-:-:S13]  /*11320*/  ISETP.GT.AND P0, PT, R0, 0x7f, PT ;  /* 0x0000007f0000780c */ /* 0x002fda0003f04270 */
        /* <DEDUP_REMOVED lines=36> */
.L_x_278:
[----:B------:R-:W-:Y:S05]  /*11570*/  BSYNC B0 ;  /* 0x0000000000007941 */ /* 0x000fea0003800000 */
.L_x_277:
[----:B------:R-:W3:Y:S01]  /*11580*/  S2R R7, SR_CTAID.Y ;  /* 0x0000000000077919 */ /* 0x000ee20000002600 */
        /* <DEDUP_REMOVED lines=18> */
[----:B---3--:R-:W-:Y:S01]  /*116b0*/  SHF.R.S32.HI R6, RZ, 0x1f, R7 ;  /* 0x0000001fff067819 */ /* 0x008fe20000011407 */
        /* <DEDUP_REMOVED lines=26> */
[----:B------:R1:W3:Y:S01]  /*11860*/  SHFL.IDX PT, R6, R3, RZ, 0x181f ;  /* 0x00181fff03067589 */ /* 0x0002e200000e0000 */
[----:B------:R-:W-:-:S03]  /*11870*/  ISETP.GE.AND P0, PT, R9, R2, PT ;  /* 0x000000020900720c */ /* 0x000fc60003f06270 */
[----:B------:R1:W4:Y:S10]  /*11880*/  SHFL.IDX PT, R7, R0, RZ, 0x181f ;  /* 0x00181fff00077589 */ /* 0x00033400000e0000 */
        /* <DEDUP_REMOVED lines=10> */
.L_x_280:
[----:B------:R-:W-:Y:S05]  /*11930*/  BSYNC B0 ;  /* 0x0000000000007941 */ /* 0x000fea0003800000 */
.L_x_279:
[----:B---34-:R-:W-:Y:S01]  /*11940*/  IADD3 R7, R9, 0x20, RZ ;  /* 0x0000002009077810 */ /* 0x018fe20007ffe0ff */
[----:B------:R3:W4:Y:S01]  /*11950*/  SHFL.IDX PT, R11, R0, 0x1, 0x181f ;  /* 0x00381f00000b7f89 */ /* 0x00072200000e0000 */
[----:B------:R-:W-:Y:S02]  /*11960*/  BSSY B0, `(.L_x_281) ;  /* 0x000000d000007945 */ /* 0x000fe40003800000 */
[----:B------:R-:W-:Y:S01]  /*11970*/  ISETP.GE.AND P0, PT, R7, R2, PT ;  /* 0x000000020700720c */ /* 0x000fe20003f06270 */
[----:B------:R3:W1:-:S12]  /*11980*/  SHFL.IDX PT, R10, R3, 0x1, 0x181f ;  /* 0x00381f00030a7f89 */ /* 0x00065800000e0000 */
        /* <DEDUP_REMOVED lines=10> */
.L_x_282:
[----:B------:R-:W-:Y:S05]  /*11a30*/  BSYNC B0 ;  /* 0x0000000000007941 */ /* 0x000fea0003800000 */
.L_x_281:
[----:B-1----:R-:W-:Y:S01]  /*11a40*/  IADD3 R7, R9, 0x40, RZ ;  /* 0x0000004009077810 */ /* 0x002fe20007ffe0ff */
[----:B----4-:R1:W4:Y:S01]  /*11a50*/  SHFL.IDX PT, R11, R0, 0x2, 0x181f ;  /* 0x00581f00000b7f89 */ /* 0x01032200000e0000 */
[----:B------:R-:W-:Y:S02]  /*11a60*/  BSSY B0, `(.L_x_283) ;  /* 0x000000d000007945 */ /* 0x000fe40003800000 */
[----:B------:R-:W-:Y:S01]  /*11a70*/  ISETP.GE.AND P0, PT, R7, R2, PT ;  /* 0x000000020700720c */ /* 0x000fe20003f06270 */
[----:B------:R1:W2:-:S12]  /*11a80*/  SHFL.IDX PT, R10, R3, 0x2, 0x181f ;  /* 0x00581f00030a7f89 */ /* 0x00029800000e0000 */
[----:B------:R-:W-:Y:S05]  /*11a90*/  @P0 BRA `(.L_x_284) ;  /* 0x0000009000000947 */ /* 0x000fea0003800000 */
[----:B------:R-:W-:Y:S02]  /*11aa0*/  ISETP.GE.AND P0, PT, R4, c[0x0][0x3c8], PT ;  /* 0x0000f20004007a0c */ /* 0x000fe40003f06270 */
[----:B------:R-:W-:-:S11]  /*11ab0*/  ISETP.GE.AND P1, PT, R5, c[0x0][0x3c8], PT ;  /* 0x0000f20005007a0c */ /* 0x000fd60003f26270 */
[----:B------:R-:W-:Y:S02]  /*11ac0*/  @!P0 SHF.R.S32.HI R7, RZ, 0x1f, R4 ;  /* 0x0000001fff078819 */ /* 0x000fe40000011404 */
[----:B--2-4-:R-:W-:Y:S02]  /*11ad0*/  @!P1 IMAD.WIDE R12, R5, 0x2, R10 ;  /* 0x00000002050c9825 */ /* 0x014fe400078e020a */
[----:B------:R-:W-:-:S03]  /*11ae0*/  @!P0 LEA.HI R6, R7, R4, RZ, 0x3 ;  /* 0x0000000407068211 */ /* 0x000fc600078f18ff */
[----:B------:R2:W-:Y:S01]  /*11af0*/  @!P1 ST.E.128 [R12.64], RZ ;  /* 0x000000ff0c009985 */ /* 0x0005e2000c101d0a */
[----:B------:R-:W-:-:S05]  /*11b00*/  @!P0 LOP3.LUT R6, R6, 0xfffffff8, RZ, 0xc0, !PT ;  /* 0xfffffff806068812 */ /* 0x000fca00078ec0ff */
[----:B------:R-:W-:-:S05]  /*11b10*/  @!P0 IMAD.WIDE R6, R6, 0x2, R10 ;  /* 0x0000000206068825 */ /* 0x000fca00078e020a */
[----:B------:R2:W-:Y:S02]  /*11b20*/  @!P0 ST.E.128 [R6.64], RZ ;  /* 0x000000ff06008985 */ /* 0x0005e4000c101d0a */
.L_x_284:
[----:B------:R-:W-:Y:S05]  /*11b30*/  BSYNC B0 ;  /* 0x0000000000007941 */ /* 0x000fea0003800000 */
.L_x_283:
[----:B------:R-:W-:Y:S01]  /*11b40*/  IADD3 R9, R9, 0x60, RZ ;  /* 0x0000006009097810 */ /* 0x000fe20007ffe0ff */
[----:B--2---:R2:W1:Y:S03]  /*11b50*/  SHFL.IDX PT, R7, R0, 0x3, 0x181f ;  /* 0x00781f0000077f89 */ /* 0x00446600000e0000 */
        /* <DEDUP_REMOVED lines=14> */
.L_x_285:
        /* <DEDUP_REMOVED lines=12> */
.L_x_1828:


//--------------------- .text._ZN7cutlass13device_kernelIN5flash19enable_sm80_to_sm89INS1_16FlashAttnFwdSm80INS1_25CollectiveMainloopFwdSm80ILi8ELi1ELb1EN4cute5tupleIJNS5_1CILi128EEENS7_ILi96EEES8_EEELi128ENS_10bfloat16_tEfNS_4arch4Sm80ELb0ELb1ELb0ELb1ELb0ELb1ELb1ELb0EEENS1_21CollectiveEpilogueFwdINS6_IJS8_S8_S9_EEENS6_IJNS7_ILi1EEESH_SH_EEESB_SD_Li256ELb1ELb1ELb0ELb0EEENS1_19SingleTileSchedulerILb1ELb0ELb1ELi128EEEEEEEEEvNT_6ParamsE --------------------------
	.section	.text._ZN7cutlass13device_kernelIN5flash19enable_sm80_to_sm89INS1_16FlashAttnFwdSm80INS1_25CollectiveMainloopFwdSm80ILi8ELi1ELb1EN4cute5tupleIJNS5_1CILi128EEENS7_ILi96EEES8_EEELi128ENS_10bfloat16_tEfNS_4arch4Sm80ELb0ELb1ELb0ELb1ELb0ELb1ELb1ELb0EEENS1_21CollectiveEpilogueFwdINS6_IJS8_S8_S9_EEENS6_IJNS7_ILi1EEESH_SH_EEESB_SD_Li256ELb1ELb1ELb0ELb0EEENS1_19SingleTileSchedulerILb1ELb0ELb1ELi128EEEEEEEEEvNT_6ParamsE,"ax",@progbits
	.sectioninfo	@"SHI_REGISTERS=254"
	.align	128
.text._ZN7cutlass13device_kernelIN5flash19enable_sm80_to_sm89INS1_16FlashAttnFwdSm80INS1_25CollectiveMainloopFwdSm80ILi8ELi1ELb1EN4cute5tupleIJNS5_1CILi128EEENS7_ILi96EEES8_EEELi128ENS_10bfloat16_tEfNS_4arch4Sm80ELb0ELb1ELb0ELb1ELb0ELb1ELb1ELb0EEENS1_21CollectiveEpilogueFwdINS6_IJS8_S8_S9_EEENS6_IJNS7_ILi1EEESH_SH_EEESB_SD_Li256ELb1ELb1ELb0ELb0EEENS1_19SingleTileSchedulerILb1ELb0ELb1ELi128EEEEEEEEEvNT_6ParamsE:
        .type           _ZN7cutlass13device_kernelIN5flash19enable_sm80_to_sm89INS1_16FlashAttnFwdSm80INS1_25CollectiveMainloopFwdSm80ILi8ELi1ELb1EN4cute5tupleIJNS5_1CILi128EEENS7_ILi96EEES8_EEELi128ENS_10bfloat16_tEfNS_4arch4Sm80ELb0ELb1ELb0ELb1ELb0ELb1ELb1ELb0EEENS1_21CollectiveEpilogueFwdINS6_IJS8_S8_S9_EEENS6_IJNS7_ILi1EEESH_SH_EEESB_SD_Li256ELb1ELb1ELb0ELb0EEENS1_19SingleTileSchedulerILb1ELb0ELb1ELi128EEEEEEEEEvNT_6ParamsE,@function
        .size           _ZN7cutlass13device_kernelIN5flash19enable_sm80_to_sm89INS1_16FlashAttnFwdSm80INS1_25CollectiveMainloopFwdSm80ILi8ELi1ELb1EN4cute5tupleIJNS5_1CILi128EEENS7_ILi96EEES8_EEELi128ENS_10bfloat16_tEfNS_4arch4Sm80ELb0ELb1ELb0ELb1ELb0ELb1ELb1ELb0EEENS1_21CollectiveEpilogueFwdINS6_IJS8_S8_S9_EEENS6_IJNS7_ILi1EEESH_SH_EEESB_SD_Li256ELb1ELb1ELb0ELb0EEENS1_19SingleTileSchedulerILb1ELb0ELb1ELi128EEEEEEEEEvNT_6ParamsE,(.L_x_1829 - _ZN7cutlass13device_kernelIN5flash19enable_sm80_to_sm89INS1_16FlashAttnFwdSm80INS1_25CollectiveMainloopFwdSm80ILi8ELi1ELb1EN4cute5tupleIJNS5_1CILi128EEENS7_ILi96EEES8_EEELi128ENS_10bfloat16_tEfNS_4arch4Sm80ELb0ELb1ELb0ELb1ELb0ELb1ELb1ELb0EEENS1_21CollectiveEpilogueFwdINS6_IJS8_S8_S9_EEENS6_IJNS7_ILi1EEESH_SH_EEESB_SD_Li256ELb1ELb1ELb0ELb0EEENS1_19SingleTileSchedulerILb1ELb0ELb1ELi128EEEEEEEEEvNT_6ParamsE)
        .other          _ZN7cutlass13device_kernelIN5flash19enable_sm80_to_sm89INS1_16FlashAttnFwdSm80INS1_25CollectiveMainloopFwdSm80ILi8ELi1ELb1EN4cute5tupleIJNS5_1CILi128EEENS7_ILi96EEES8_EEELi128ENS_10bfloat16_tEfNS_4arch4Sm80ELb0ELb1ELb0ELb1ELb0ELb1ELb1ELb0EEENS1_21CollectiveEpilogueFwdINS6_IJS8_S8_S9_EEENS6_IJNS7_ILi1EEESH_SH_EEESB_SD_Li256ELb1ELb1ELb0ELb0EEENS1_19SingleTileSchedulerILb1ELb0ELb1ELi128EEEEEEEEEvNT_6ParamsE,@"STO_CUDA_ENTRY STV_DEFAULT"
_ZN7cutlass13device_kernelIN5flash19enable_sm80_to_sm89INS1_16FlashAttnFwdSm80INS1_25CollectiveMainloopFwdSm80ILi8ELi1ELb1EN4cute5tupleIJNS5_1CILi128EEENS7_ILi96EEES8_EEELi128ENS_10bfloat16_tEfNS_4arch4Sm80ELb0ELb1ELb0ELb1ELb0ELb1ELb1ELb0EEENS1_21CollectiveEpilogueFwdINS6_IJS8_S8_S9_EEENS6_IJNS7_ILi1EEESH_SH_EEESB_SD_Li256ELb1ELb1ELb0ELb0EEENS1_19SingleTileSchedulerILb1ELb0ELb1ELi128EEEEEEEEEvNT_6ParamsE:
        /* <DEDUP_REMOVED lines=16> */
.L_x_287:
        /* <DEDUP_REMOVED lines=8> */
.L_x_289:
[----:B------:R-:W-:-:S04]  /*0180*/  MOV R0, c[0x0][0x54c] ;  /* 0x0001530000007a02 */ /* 0x000fc80000000f00 */
.L_x_288:
[----:B------:R-:W-:Y:S01]  /*0190*/  USHF.L.U32 UR4, UR4, 0x7, URZ ;  /* 0x0000000704047899 */ /* 0x000fe2000800063f */
[----:B-----5:R-:W-:-:S05]  /*01a0*/  IMAD R0, R0, c[0x0][0x548], RZ ;  /* 0x0001520000007a24 */ /* 0x020fca00078e02ff */
[----:B------:R-:W-:-:S04]  /*01b0*/  MOV R117, UR4 ;  /* 0x0000000400757c02 */ /* 0x000fc80008000f00 */
[----:B------:R-:W-:-:S04]  /*01c0*/  ISETP.GE.AND P0, PT, R117, R0, PT ;  /* 0x000000007500720c */ /* 0x000fc80003f06270 */
[----:B------:R-:W-:Y:S01]  /*01d0*/  SEL R213, R213, 0xffffffff, !P0 ;  /* 0xffffffffd5d57807 */ /* 0x000fe20004000000 */
[----:B------:R-:W-:Y:S05]  /*01e0*/  BRA `(.L_x_290) ;  /* 0x0000013000007947 */ /* 0x000fea0003800000 */
.L_x_286:
[----:B------:R-:W-:-:S04]  /*01f0*/  ISETP.NE.U32.AND P0, PT, RZ, c[0x0][0x568], PT ;  /* 0x00015a00ff007a0c */ /* 0x000fc80003f05070 */
[----:B------:R-:W-:-:S13]  /*0200*/  ISETP.NE.AND.EX P0, PT, RZ, c[0x0][0x56c], PT, P0 ;  /* 0x00015b00ff007a0c */ /* 0x000fda0003f05300 */
[----:B------:R-:W-:Y:S05]  /*0210*/  @!P0 BRA `(.L_x_291) ;  /* 0x0000002000008947 */ /* 0x000fea0003800000 */
[----:B------:R1:W5:Y:S01]  /*0220*/  LDG.E R0, [R2.64] ;  /* 0x0000001002007981 */ /* 0x000362000c1e1900 */
[----:B------:R-:W-:Y:S05]  /*0230*/  BRA `(.L_x_292) ;  /* 0x0000009000007947 */ /* 0x000fea0003800000 */
.L_x_291:
        /* <DEDUP_REMOVED lines=8> */
.L_x_293:
[----:B------:R-:W-:-:S04]  /*02c0*/  MOV R0, c[0x0][0x54c] ;  /* 0x0001530000007a02 */ /* 0x000fc80000000f00 */
.L_x_292:
[----:B------:R-:W-:Y:S01]  /*02d0*/  USHF.L.U32 UR4, UR4, 0x7, URZ ;  /* 0x0000000704047899 */ /* 0x000fe2000800063f */
[----:B-----5:R-:W-:-:S05]  /*02e0*/  IMAD R0, R0, c[0x0][0x548], RZ ;  /* 0x0001520000007a24 */ /* 0x020fca00078e02ff */
[----:B------:R-:W-:-:S04]  /*02f0*/  MOV R117, UR4 ;  /* 0x0000000400757c02 */ /* 0x000fc80008000f00 */
[----:B------:R-:W-:-:S04]  /*0300*/  ISETP.GE.AND P0, PT, R117, R0, PT ;  /* 0x000000007500720c */ /* 0x000fc80003f06270 */
[----:B------:R-:W-:-:S04]  /*0310*/  SEL R213, R213, 0xffffffff, !P0 ;  /* 0xffffffffd5d57807 */ /* 0x000fc80004000000 */
.L_x_290:
[----:B------:R-:W-:-:S13]  /*0320*/  ISETP.GE.AND P0, PT, R213, RZ, PT ;  /* 0x000000ffd500720c */ /* 0x000fda0003f06270 */
[----:B------:R-:W-:Y:S05]  /*0330*/  @!P0 EXIT ;  /* 0x000000000000894d */ /* 0x000fea0003800000 */
[----:B------:R-:W-:Y:S01]  /*0340*/  ISETP.NE.U32.AND P0, PT, RZ, c[0x0][0x370], PT ;  /* 0x0000dc00ff007a0c */ /* 0x000fe20003f05070 */
[----:B------:R-:W-:Y:S01]  /*0350*/  CS2R R126, SRZ ;  /* 0x00000000007e7805 */ /* 0x000fe2000001ff00 */
[----:B------:R-:W-:Y:S01]  /*0360*/  ISETP.NE.U32.AND P1, PT, RZ, c[0x0][0x360], PT ;  /* 0x0000d800ff007a0c */ /* 0x000fe20003f25070 */
[----:B------:R-:W-:Y:S01]  /*0370*/  IMAD.MOV.U32 R212, RZ, RZ, c[0x0][0x168] ;  /* 0x00005a00ffd47624 */ /* 0x000fe200078e00ff */
[----:B------:R-:W-:Y:S01]  /*0380*/  ISETP.NE.AND.EX P2, PT, RZ, c[0x0][0x374], PT, P0 ;  /* 0x0000dd00ff007a0c */ /* 0x000fe20003f45300 */
[----:B------:R-:W-:Y:S01]  /*0390*/  IMAD.MOV.U32 R80, RZ, RZ, RZ ;  /* 0x000000ffff507224 */ /* 0x000fe200078e00ff */
[----:B------:R-:W-:Y:S01]  /*03a0*/  ISETP.NE.AND.EX P0, PT, RZ, c[0x0][0x364], PT, P1 ;  /* 0x0000d900ff007a0c */ /* 0x000fe20003f05310 */
[----:B-1----:R-:W-:Y:S01]  /*03b0*/  IMAD.MOV.U32 R2, RZ, RZ, RZ ;  /* 0x000000ffff027224 */ /* 0x002fe200078e00ff */
[----:B------:R-:W-:Y:S01]  /*03c0*/  ISETP.NE.U32.AND P1, PT, RZ, c[0x0][0x348], PT ;  /* 0x0000d200ff007a0c */ /* 0x000fe20003f25070 */
[----:B------:R-:W-:Y:S01]  /*03d0*/  IMAD.WIDE R10, R213, R6, c[0x0][0x348] ;  /* 0x0000d200d50a7625 */ /* 0x000fe200078e0206 */
[----:B------:R-:W-:-:S02]  /*03e0*/  ISETP.NE.U32.AND P4, PT, RZ, c[0x0][0x350], PT ;  /* 0x0000d400ff007a0c */ /* 0x000fc40003f85070 */
[----:B------:R-:W-:Y:S01]  /*03f0*/  ISETP.NE.U32.AND P3, PT, RZ, c[0x0][0x358], PT ;  /* 0x0000d600ff007a0c */ /* 0x000fe20003f65070 */
[CC--:B------:R-:W-:Y:S01]  /*0400*/  IMAD.WIDE R8, R213.reuse, R6.reuse, c[0x0][0x350] ;  /* 0x0000d400d5087625 */ /* 0x0c0fe200078e0206 */
[----:B------:R-:W-:Y:S02]  /*0410*/  ISETP.NE.AND.EX P1, PT, RZ, c[0x0][0x34c], PT, P1 ;  /* 0x0000d300ff007a0c */ /* 0x000fe40003f25310 */
[----:B------:R-:W-:Y:S01]  /*0420*/  ISETP.NE.AND.EX P4, PT, RZ, c[0x0][0x354], PT, P4 ;  /* 0x0000d500ff007a0c */ /* 0x000fe20003f85340 */
[----:B------:R-:W-:Y:S01]  /*0430*/  @P2 IMAD.WIDE R16, R213, R6, c[0x0][0x370] ;  /* 0x0000dc00d5102625 */ /* 0x000fe200078e0206 */
[----:B------:R-:W-:-:S03]  /*0440*/  ISETP.NE.AND.EX P3, PT, RZ, c[0x0][0x35c], PT, P3 ;  /* 0x0000d700ff007a0c */ /* 0x000fc60003f65330 */
[CC--:B------:R-:W-:Y:S01]  /*0450*/  @P0 IMAD.WIDE R14, R213.reuse, R6.reuse, c[0x0][0x360] ;  /* 0x0000d800d50e0625 */ /* 0x0c0fe200078e0206 */
[----:B------:R1:W5:Y:S03]  /*0460*/  @P2 LDG.E R127, [R16.64] ;  /* 0x00000010107f2981 */ /* 0x000366000c1e1900 */
[----:B------:R-:W-:Y:S01]  /*0470*/  IMAD.WIDE R12, R213, R6, c[0x0][0x358] ;  /* 0x0000d600d50c7625 */ /* 0x000fe200078e0206 */
[----:B------:R1:W5:Y:S04]  /*0480*/  @P0 LDG.E R212, [R14.64] ;  /* 0x000000100ed40981 */ /* 0x000368000c1e1900 */
[----:B------:R1:W5:Y:S04]  /*0490*/  @P1 LDG.E R80, [R10.64] ;  /* 0x000000100a501981 */ /* 0x000368000c1e1900 */
[----:B------:R1:W5:Y:S04]  /*04a0*/  @P4 LDG.E R126, [R8.64] ;  /* 0x00000010087e4981 */ /* 0x000368000c1e1900 */
[----:B------:R1:W5:Y:S04]  /*04b0*/  @P3 LDG.E R2, [R12.64] ;  /* 0x000000100c023981 */ /* 0x000368000c1e1900 */
[----:B------:R-:W2:Y:S01]  /*04c0*/  S2R R211, SR_CTAID.Y ;  /* 0x0000000000d37919 */ /* 0x000ea20000002600 */
[----:B------:R-:W-:-:S02]  /*04d0*/  IMAD.MOV.U32 R4, RZ, RZ, c[0x0][0x1d0] ;  /* 0x00007400ff047624 */ /* 0x000fc400078e00ff */
[----:B------:R-:W-:Y:S01]  /*04e0*/  IMAD.MOV.U32 R0, RZ, RZ, c[0x0][0x228] ;  /* 0x00008a00ff007624 */ /* 0x000fe200078e00ff */
[----:B--2---:R-:W-:Y:S01]  /*04f0*/  SHF.R.S32.HI R210, RZ, 0x1f, R211 ;  /* 0x0000001fffd27819 */ /* 0x004fe200000114d3 */
[----:B------:R-:W-:Y:S05]  /*0500*/  @P0 BRA `(.L_x_294) ;  /* 0x0000004000000947 */ /* 0x000fea0003800000 */
[----:B-1----:R-:W-:Y:S05]  /*0510*/  @!P1 BRA `(.L_x_294) ;  /* 0x0000003000009947 */ /* 0x002fea0003800000 */
[----:B-----5:R-:W2:Y:S04]  /*0520*/  LDG.E R212, [R10.64] ;  /* 0x000000100ad47981 */ /* 0x020ea8000c1e1900 */
[----:B------:R-:W2:Y:S02]  /*0530*/  LDG.E R3, [R10.64+0x4] ;  /* 0x000004100a037981 */ /* 0x000ea4000c1e1900 */
[----:B--2---:R-:W-:Y:S02]  /*0540*/  IADD3 R212, -R212, R3, RZ ;  /* 0x00000003d4d47210 */ /* 0x004fe40007ffe1ff */
.L_x_294:
[----:B-1----:R-:W-:-:S04]  /*0550*/  ISETP.NE.U32.AND P0, PT, RZ, c[0x0][0x368], PT ;  /* 0x0000da00ff007a0c */ /* 0x002fc80003f05070 */
[----:B------:R-:W-:-:S13]  /*0560*/  ISETP.NE.AND.EX P0, PT, RZ, c[0x0][0x36c], PT, P0 ;  /* 0x0000db00ff007a0c */ /* 0x000fda0003f05300 */
[----:B------:R-:W-:Y:S05]  /*0570*/  @!P0 BRA `(.L_x_295) ;  /* 0x0000003000008947 */ /* 0x000fea0003800000 */
[----:B------:R-:W-:-:S06]  /*0580*/  IMAD.WIDE R4, R213, R6, c[0x0][0x368] ;  /* 0x0000da00d5047625 */ /* 0x000fcc00078e0206 */
[----:B------:R1:W5:Y:S01]  /*0590*/  LDG.E R4, [R4.64] ;  /* 0x0000001004047981 */ /* 0x000362000c1e1900 */
[----:B------:R-:W-:Y:S05]  /*05a0*/  BRA `(.L_x_296) ;  /* 0x0000004000007947 */ /* 0x000fea0003800000 */
.L_x_295:
[----:B------:R-:W-:Y:S05]  /*05b0*/  @!P4 BRA `(.L_x_296) ;  /* 0x000000300000c947 */ /* 0x000fea0003800000 */
[----:B------:R-:W2:Y:S04]  /*05c0*/  LDG.E R4, [R8.64] ;  /* 0x0000001008047981 */ /* 0x000ea8000c1e1900 */
[----:B------:R-:W2:Y:S02]  /*05d0*/  LDG.E R3, [R8.64+0x4] ;  /* 0x0000041008037981 */ /* 0x000ea4000c1e1900 */
[----:B--2---:R-:W-:Y:S02]  /*05e0*/  IADD3 R4, -R4, R3, RZ ;  /* 0x0000000304047210 */ /* 0x004fe40007ffe1ff */
.L_x_296:
[----:B------:R-:W2:Y:S01]  /*05f0*/  @P3 LDG.E R3, [R12.64] ;  /* 0x000000100c033981 */ /* 0x000ea2000c1e1900 */
[----:B------:R-:W-:-:S03]  /*0600*/  ISETP.NE.U32.AND P0, PT, RZ, c[0x0][0x378], PT ;  /* 0x0000de00ff007a0c */ /* 0x000fc60003f05070 */
[----:B------:R-:W2:Y:S01]  /*0610*/  @P3 LDG.E R8, [R12.64+0x4] ;  /* 0x000004100c083981 */ /* 0x000ea2000c1e1900 */
[----:B------:R-:W-:Y:S01]  /*0620*/  ISETP.NE.AND.EX P0, PT, RZ, c[0x0][0x37c], PT, P0 ;  /* 0x0000df00ff007a0c */ /* 0x000fe20003f05300 */
[----:B-----5:R-:W-:-:S12]  /*0630*/  IMAD.MOV.U32 R79, RZ, RZ, R4 ;  /* 0x000000ffff4f7224 */ /* 0x020fd800078e0004 */
[----:B------:R-:W-:-:S05]  /*0640*/  @P0 IMAD.WIDE R10, R213, R6, c[0x0][0x378] ;  /* 0x0000de00d50a0625 */ /* 0x000fca00078e0206 */
[----:B------:R3:W5:Y:S01]  /*0650*/  @P0 LDG.E R79, [R10.64] ;  /* 0x000000100a4f0981 */ /* 0x000762000c1e1900 */
[----:B------:R-:W-:Y:S01]  /*0660*/  IMAD.MOV.U32 R209, RZ, RZ, c[0x0][0x2c4] ;  /* 0x0000b100ffd17624 */ /* 0x000fe200078e00ff */
[----:B------:R-:W-:Y:S01]  /*0670*/  LOP3.LUT R214, R214, 0xffdfffff, RZ, 0xc0, !PT ;  /* 0xffdfffffd6d67812 */ /* 0x000fe200078ec0ff */
[----:B------:R-:W-:Y:S01]  /*0680*/  IMAD.MOV.U32 R208, RZ, RZ, c[0x0][0x32c] ;  /* 0x0000cb00ffd07624 */ /* 0x000fe200078e00ff */
[----:B------:R-:W-:Y:S02]  /*0690*/  IADD3 R7, R117, 0x7f, RZ ;  /* 0x0000007f75077810 */ /* 0x000fe40007ffe0ff */
[----:B------:R-:W-:Y:S02]  /*06a0*/  ISETP.NE.AND P2, PT, R209, 0x1, PT ;  /* 0x00000001d100780c */ /* 0x000fe40003f45270 */
[----:B------:R-:W-:-:S11]  /*06b0*/  ISETP.GE.AND P1, PT, R208, 0x1, PT ;  /* 0x00000001d000780c */ /* 0x000fd60003f26270 */
[----:B-1----:R-:W-:Y:S02]  /*06c0*/  @P2 IADD3 R5, R117, 0x7f, RZ ;  /* 0x0000007f75052810 */ /* 0x002fe40007ffe0ff */
[----:B------:R-:W-:-:S03]  /*06d0*/  @P2 LOP3.LUT R214, R214, 0x200000, RZ, 0xfc, !PT ;  /* 0x00200000d6d62812 */ /* 0x000fc600078efcff */
[----:B------:R-:W-:Y:S01]  /*06e0*/  @P2 IMAD.HI.U32 R5, R5, c[0x0][0x2c8], RZ ;  /* 0x0000b20005052a27 */ /* 0x000fe200078e00ff */
[----:B------:R-:W-:-:S04]  /*06f0*/  LOP3.LUT R214, R214, 0xffefffff, RZ, 0xc0, !PT ;  /* 0xffefffffd6d67812 */ /* 0x000fc800078ec0ff */
[----:B------:R-:W-:Y:S02]  /*0700*/  @P2 SHF.R.U32.HI R7, RZ, c[0x0][0x2cc], R5 ;  /* 0x0000b300ff072a19 */ /* 0x000fe40000011605 */
[----:B------:R-:W-:Y:S01]  /*0710*/  @P1 LOP3.LUT R214, R214, 0x100000, RZ, 0xfc, !PT ;  /* 0x00100000d6d61812 */ /* 0x000fe200078efcff */
[----:B--2---:R-:W-:Y:S02]  /*0720*/  @P3 IMAD.IADD R0, R8, 0x1, -R3 ;  /* 0x0000000108003824 */ /* 0x004fe400078e0a03 */
[----:B------:R-:W-:-:S04]  /*0730*/  IMAD.IADD R3, R4, 0x1, -R127 ;  /* 0x0000000104037824 */ /* 0x000fc800078e0a7f */
[----:B------:R-:W-:-:S05]  /*0740*/  IMAD.IADD R207, R3, 0x1, R0 ;  /* 0x0000000103cf7824 */ /* 0x000fca00078e0200 */
[----:B------:R-:W-:-:S05]  /*0750*/  IADD3 R100, R207, 0x1, -R212 ;  /* 0x00000001cf647810 */ /* 0x000fca0007ffe8d4 */
[----:B------:R-:W-:-:S05]  /*0760*/  IMAD.IADD R7, R100, 0x1, R7 ;  /* 0x0000000164077824 */ /* 0x000fca00078e0207 */
[----:B------:R-:W-:Y:S01]  /*0770*/  IADD3 R9, R7, c[0x0][0x328], RZ ;  /* 0x0000ca0007097a10 */ /* 0x000fe20007ffe0ff */
[----:B------:R-:W-:Y:S05]  /*0780*/  @!P1 BRA `(.L_x_297) ;  /* 0x000000e000009947 */ /* 0x000fea0003800000 */
[C---:B---3--:R-:W-:Y:S02]  /*0790*/  ISETP.GT.AND P0, PT, R7.reuse, RZ, PT ;  /* 0x000000ff0700720c */ /* 0x048fe40003f04270 */
        /* <DEDUP_REMOVED lines=8> */
.L_x_298:
[----:B------:R-:W-:-:S13]  /*0820*/  ISETP.NE.AND P0, PT, R208, 0x1, PT ;  /* 0x00000001d000780c */ /* 0x000fda0003f05270 */
[----:B------:R-:W-:-:S05]  /*0830*/  @P0 IMAD.HI.U32 R7, R5, c[0x0][0x330], RZ ;  /* 0x0000cc0005070a27 */ /* 0x000fca00078e00ff */
[----:B------:R-:W-:-:S05]  /*0840*/  @P0 SHF.R.U32.HI R5, RZ, c[0x0][0x334], R7 ;  /* 0x0000cd00ff050a19 */ /* 0x000fca0000011607 */
.L_x_299:
[----:B------:R-:W-:-:S05]  /*0850*/  IMAD R8, R5, R208, c[0x0][0x32c] ;  /* 0x0000cb0005087624 */ /* 0x000fca00078e02d0 */
[----:B------:R-:W-:Y:S02]  /*0860*/  IMNMX R9, R9, R8, PT ;  /* 0x0000000809097217 */ /* 0x000fe40003800200 */
.L_x_297:
[----:B---3--:R-:W-:Y:S01]  /*0870*/  IADD3 R8, R207, 0x5f, RZ ;  /* 0x0000005fcf087810 */ /* 0x008fe20007ffe0ff */
[----:B------:R-:W-:-:S04]  /*0880*/  @P2 IMAD.HI.U32 R7, R117, c[0x0][0x2c8], RZ ;  /* 0x0000b20075072a27 */ /* 0x000fc800078e00ff */
[----:B------:R-:W-:Y:S01]  /*0890*/  IMAD.MOV.U32 R5, RZ, RZ, R117 ;  /* 0x000000ffff057224 */ /* 0x000fe200078e0075 */
[----:B------:R-:W-:Y:S01]  /*08a0*/  @P2 SHF.R.U32.HI R5, RZ, c[0x0][0x2cc], R7 ;  /* 0x0000b300ff052a19 */ /* 0x000fe20000011607 */
[----:B------:R-:W-:-:S04]  /*08b0*/  IMAD.HI R8, R8, 0x2aaaaaab, RZ ;  /* 0x2aaaaaab08087827 */ /* 0x000fc800078e02ff */
[----:B------:R-:W-:Y:S01]  /*08c0*/  IMAD.IADD R116, R207, 0x1, -R212 ;  /* 0x00000001cf747824 */ /* 0x000fe200078e0ad4 */
[----:B------:R-:W-:-:S03]  /*08d0*/  SHF.R.U32.HI R99, RZ, 0x1f, R8 ;  /* 0x0000001fff637819 */ /* 0x000fc60000011608 */
[----:B------:R-:W-:Y:S01]  /*08e0*/  IMAD.IADD R7, R116, 0x1, R5 ;  /* 0x0000000174077824 */ /* 0x000fe200078e0205 */
[----:B------:R-:W-:-:S04]  /*08f0*/  LEA.HI.SX32 R99, R8, R99, 0x1c ;  /* 0x0000006308637211 */ /* 0x000fc800078fe2ff */
[----:B------:R-:W-:Y:S01]  /*0900*/  IADD3 R8, R7, -c[0x0][0x324], RZ ;  /* 0x8000c90007087a10 */ /* 0x000fe20007ffe0ff */
[----:B------:R-:W-:Y:S05]  /*0910*/  @!P1 BRA `(.L_x_300) ;  /* 0x000000d000009947 */ /* 0x000fea0003800000 */
        /* <DEDUP_REMOVED lines=8> */
.L_x_301:
[----:B------:R-:W-:-:S13]  /*09a0*/  ISETP.NE.AND P0, PT, R208, 0x1, PT ;  /* 0x00000001d000780c */ /* 0x000fda0003f05270 */
[----:B------:R-:W-:-:S05]  /*09b0*/  @P0 IMAD.HI.U32 R5, R7, c[0x0][0x330], RZ ;  /* 0x0000cc0007050a27 */ /* 0x000fca00078e00ff */
[----:B------:R-:W-:-:S05]  /*09c0*/  @P0 SHF.R.U32.HI R7, RZ, c[0x0][0x334], R5 ;  /* 0x0000cd00ff070a19 */ /* 0x000fca0000011605 */
.L_x_302:
[----:B------:R-:W-:-:S05]  /*09d0*/  IMAD R7, R7, c[0x0][0x32c], RZ ;  /* 0x0000cb0007077a24 */ /* 0x000fca00078e02ff */
[----:B------:R-:W-:-:S04]  /*09e0*/  IMNMX R8, R8, R7, !PT ;  /* 0x0000000708087217 */ /* 0x000fc80007800200 */
.L_x_300:
[----:B------:R-:W-:Y:S01]  /*09f0*/  IADD3 R10, R9, 0x5f, RZ ;  /* 0x0000005f090a7810 */ /* 0x000fe20007ffe0ff */
[----:B------:R-:W-:-:S04]  /*0a00*/  IMAD.HI R8, R8, 0x2aaaaaab, RZ ;  /* 0x2aaaaaab08087827 */ /* 0x000fc800078e02ff */
[----:B------:R-:W-:Y:S01]  /*0a10*/  IMAD.HI R10, R10, 0x2aaaaaab, RZ ;  /* 0x2aaaaaab0a0a7827 */ /* 0x000fe200078e02ff */
[----:B------:R-:W-:-:S04]  /*0a20*/  SHF.R.U32.HI R5, RZ, 0x1f, R8 ;  /* 0x0000001fff057819 */ /* 0x000fc80000011608 */
[----:B------:R-:W-:Y:S02]  /*0a30*/  SHF.R.U32.HI R7, RZ, 0x1f, R10 ;  /* 0x0000001fff077819 */ /* 0x000fe4000001160a */
[----:B------:R-:W-:Y:S02]  /*0a40*/  LEA.HI.SX32 R5, R8, R5, 0x1c ;  /* 0x0000000508057211 */ /* 0x000fe400078fe2ff */
[----:B------:R-:W-:Y:S02]  /*0a50*/  LEA.HI.SX32 R10, R10, R7, 0x1c ;  /* 0x000000070a0a7211 */ /* 0x000fe400078fe2ff */
[----:B------:R-:W-:Y:S02]  /*0a60*/  IMNMX R8, RZ, R5, !PT ;  /* 0x00000005ff087217 */ /* 0x000fe40007800200 */
[----:B------:R-:W-:-:S03]  /*0a70*/  IMNMX R10, R10, R99, PT ;  /* 0x000000630a0a7217 */ /* 0x000fc60003800200 */
[--C-:B------:R-:W-:Y:S02]  /*0a80*/  IMAD R8, R8, 0x60, -R3.reuse ;  /* 0x0000006008087824 */ /* 0x100fe400078e0a03 */
[----:B------:R-:W-:-:S03]  /*0a90*/  IMAD R3, R10, 0x60, -R3 ;  /* 0x000000600a037824 */ /* 0x000fc600078e0a03 */
[----:B------:R-:W-:Y:S02]  /*0aa0*/  IMNMX R11, RZ, R8, !PT ;  /* 0x00000008ff0b7217 */ /* 0x000fe40007800200 */
[----:B------:R-:W-:-:S04]  /*0ab0*/  IMNMX R8, R3, R0, PT ;  /* 0x0000000003087217 */ /* 0x000fc80003800200 */
[----:B------:R-:W-:Y:S01]  /*0ac0*/  ISETP.GT.AND P0, PT, R8, R11, PT ;  /* 0x0000000b0800720c */ /* 0x000fe20003f04270 */
[----:B------:R-:W-:-:S05]  /*0ad0*/  IMAD.WIDE.U32 R10, R11, -0x55555555, RZ ;  /* 0xaaaaaaab0b0a7825 */ /* 0x000fca00078e00ff */
[----:B------:R-:W-:-:S05]  /*0ae0*/  SHF.R.U32.HI R98, RZ, 0x6, R11 ;  /* 0x00000006ff627819 */ /* 0x000fca000001160b */
[----:B------:R-:W-:Y:S02]  /*0af0*/  IMAD.MOV.U32 R9, RZ, RZ, R98 ;  /* 0x000000ffff097224 */ /* 0x000fe400078e0062 */
[----:B------:R-:W-:-:S05]  /*0b00*/  @P0 IADD3 R8, R8, 0x5f, RZ ;  /* 0x0000005f08080810 */ /* 0x000fca0007ffe0ff */
[----:B------:R-:W-:-:S05]  /*0b10*/  @P0 IMAD.HI R8, R8, 0x2aaaaaab, RZ ;  /* 0x2aaaaaab08080827 */ /* 0x000fca00078e02ff */
[----:B------:R-:W-:-:S04]  /*0b20*/  @P0 SHF.R.U32.HI R3, RZ, 0x1f, R8 ;  /* 0x0000001fff030819 */ /* 0x000fc80000011608 */
[----:B------:R-:W-:-:S04]  /*0b30*/  @P0 LEA.HI.SX32 R9, R8, R3, 0x1c ;  /* 0x0000000308090211 */ /* 0x000fc800078fe2ff */
[----:B------:R-:W-:-:S13]  /*0b40*/  ISETP.GT.AND P0, PT, R9, R98, PT ;  /* 0x000000620900720c */ /* 0x000fda0003f04270 */
[----:B------:R-:W-:Y:S05]  /*0b50*/  @!P0 BRA `(.L_x_303) ;  /* 0x0000570000008947 */ /* 0x000fea0003800000 */
[----:B------:R-:W-:Y:S02]  /*0b60*/  ISETP.NE.U32.AND P2, PT, RZ, c[0x0][0x340], PT ;  /* 0x0000d000ff007a0c */ /* 0x000fe40003f45070 */
[----:B------:R-:W-:Y:S01]  /*0b70*/  SHF.R.S32.HI R7, RZ, 0x1f, R78 ;  /* 0x0000001fff077819 */ /* 0x000fe2000001144e */
[----:B------:R-:W-:Y:S01]  /*0b80*/  IMAD.MOV.U32 R146, RZ, RZ, 0x60 ;  /* 0x00000060ff927424 */ /* 0x000fe200078e00ff */
[----:B------:R-:W-:Y:S01]  /*0b90*/  ISETP.NE.AND.EX P2, PT, RZ, c[0x0][0x344], PT, P2 ;  /* 0x0000d100ff007a0c */ /* 0x000fe20003f45320 */
[----:B------:R-:W-:Y:S01]  /*0ba0*/  ULDC.64 UR10, c[0x0][0x238] ;  /* 0x00008e00000a7ab9 */ /* 0x000fe20000000a00 */
[----:B------:R-:W-:Y:S02]  /*0bb0*/  IADD3 R43, R9, -0x1, RZ ;  /* 0xffffffff092b7810 */ /* 0x000fe40007ffe0ff */
[----:B------:R-:W-:Y:S02]  /*0bc0*/  SEL R132, R213, RZ, !P3 ;  /* 0x000000ffd5847207 */ /* 0x000fe40005800000 */
[----:B------:R-:W-:Y:S01]  /*0bd0*/  IADD3 R4, R126, R4, RZ ;  /* 0x000000047e047210 */ /* 0x000fe20007ffe0ff */
[----:B------:R-:W-:-:S02]  /*0be0*/  IMAD.MOV.U32 R101, RZ, RZ, c[0x0][0x27c] ;  /* 0x00009f00ff657624 */ /* 0x000fc400078e00ff */
[C---:B------:R-:W-:Y:S02]  /*0bf0*/  IMAD R144, R210.reuse, c[0x0][0x1e8], RZ ;  /* 0x00007a00d2907a24 */ /* 0x040fe400078e02ff */
[----:B------:R-:W-:Y:S01]  /*0c00*/  IMAD R24, R210, c[0x0][0x210], RZ ;  /* 0x00008400d2187a24 */ /* 0x000fe200078e02ff */
[----:B------:R-:W-:Y:S01]  /*0c10*/  UMOV UR7, 0x6 ;  /* 0x0000000600077882 */ /* 0x000fe20000000000 */
[----:B------:R-:W-:Y:S01]  /*0c20*/  @P2 IMAD.WIDE R10, R213, R6, c[0x0][0x340] ;  /* 0x0000d000d50a2625 */ /* 0x000fe200078e0206 */
[----:B------:R-:W-:Y:S02]  /*0c30*/  UMOV UR6, 0x5 ;  /* 0x0000000500067882 */ /* 0x000fe40000000000 */
[----:B------:R-:W-:Y:S02]  /*0c40*/  ULDC UR14, c[0x0][0x1e4] ;  /* 0x00007900000e7ab9 */ /* 0x000fe40000000800 */
[----:B------:R1:W2:Y:S01]  /*0c50*/  @P2 LDG.E R8, [R10.64] ;  /* 0x000000100a082981 */ /* 0x0002a2000c1e1900 */
[CC--:B------:R-:W-:Y:S01]  /*0c60*/  LEA.HI R5, R7.reuse, R78.reuse, RZ, 0x3 ;  /* 0x0000004e07057211 */ /* 0x0c0fe200078f18ff */
[----:B------:R-:W-:Y:S01]  /*0c70*/  IMAD.WIDE.U32 R158, R146, c[0x0][0x238], RZ ;  /* 0x00008e00929e7a25 */ /* 0x000fe200078e00ff */
[----:B------:R-:W-:Y:S01]  /*0c80*/  LEA.HI R20, R7, R78, RZ, 0x6 ;  /* 0x0000004e07147211 */ /* 0x000fe200078f30ff */
[----:B------:R-:W-:Y:S01]  /*0c90*/  UIMAD.WIDE.U32 UR12, UR10, 0x40, URZ ;  /* 0x000000400a0c78a5 */ /* 0x000fe2000f8e003f */
[----:B------:R-:W-:Y:S01]  /*0ca0*/  SHF.R.S32.HI R125, RZ, 0x3, R5 ;  /* 0x00000003ff7d7819 */ /* 0x000fe20000011405 */
[----:B------:R-:W-:Y:S01]  /*0cb0*/  IMAD R6, R210, c[0x0][0x240], RZ ;  /* 0x00009000d2067a24 */ /* 0x000fe200078e02ff */
[----:B------:R-:W-:Y:S01]  /*0cc0*/  LOP3.LUT R5, R5, 0xfffffff8, RZ, 0xc0, !PT ;  /* 0xfffffff805057812 */ /* 0x000fe200078ec0ff */
[----:B------:R-:W-:Y:S01]  /*0cd0*/  IMAD.SHL.U32 R20, R20, 0x8, RZ ;  /* 0x0000000814147824 */ /* 0x000fe200078e00ff */
[----:B------:R-:W-:Y:S01]  /*0ce0*/  SHF.R.S32.HI R3, RZ, 0x1f, R125 ;  /* 0x0000001fff037819 */ /* 0x000fe2000001147d */
[----:B------:R-:W-:Y:S01]  /*0cf0*/  IMAD R9, R211, c[0x0][0x244], R6 ;  /* 0x00009100d3097a24 */ /* 0x000fe200078e0206 */
[----:B------:R-:W-:Y:S01]  /*0d00*/  IADD3 R93, P0, R125, R2, RZ ;  /* 0x000000027d5d7210 */ /* 0x000fe20007f1e0ff */
[----:B------:R-:W-:Y:S01]  /*0d10*/  IMAD.IADD R14, R78, 0x1, -R5 ;  /* 0x000000014e0e7824 */ /* 0x000fe200078e0a05 */
[----:B------:R-:W-:Y:S01]  /*0d20*/  SHF.R.S32.HI R6, RZ, 0x1f, R43 ;  /* 0x0000001fff067819 */ /* 0x000fe2000001142b */
[----:B------:R-:W-:Y:S01]  /*0d30*/  IMAD R5, R146, c[0x0][0x23c], RZ ;  /* 0x00008f0092057a24 */ /* 0x000fe200078e02ff */
[----:B------:R-:W-:Y:S01]  /*0d40*/  LEA.HI.X.SX32 R91, R2, R3, 0x1, P0 ;  /* 0x00000003025b7211 */ /* 0x000fe200000f0eff */
[----:B------:R-:W-:Y:S01]  /*0d50*/  IMAD.SHL.U32 R12, R14, 0x8, RZ ;  /* 0x000000080e0c7824 */ /* 0x000fe200078e00ff */
[----:B------:R-:W-:Y:S01]  /*0d60*/  SHF.R.S32.HI R2, RZ, 0x1f, R213 ;  /* 0x0000001fff027819 */ /* 0x000fe200000114d5 */
[----:B------:R-:W-:Y:S01]  /*0d70*/  IMAD.IADD R102, R159, 0x1, R5 ;  /* 0x000000019f667824 */ /* 0x000fe200078e0205 */
[----:B------:R-:W-:Y:S01]  /*0d80*/  SHF.L.U32 R23, R125, 0x6, RZ ;  /* 0x000000067d177819 */ /* 0x000fe200000006ff */
[----:B------:R-:W-:Y:S01]  /*0d90*/  IMAD R134, R91, c[0x0][0x238], RZ ;  /* 0x00008e005b867a24 */ /* 0x000fe200078e02ff */
[----:B------:R-:W-:Y:S01]  /*0da0*/  SHF.R.S32.HI R13, RZ, 0x1f, R12 ;  /* 0x0000001fff0d7819 */ /* 0x000fe2000001140c */
[----:B------:R-:W-:Y:S01]  /*0db0*/  IMAD R5, R102, R43, RZ ;  /* 0x0000002b66057224 */ /* 0x000fe200078e02ff */
[----:B------:R-:W-:Y:S01]  /*0dc0*/  SEL R87, R2, RZ, !P3 ;  /* 0x000000ff02577207 */ /* 0x000fe20005800000 */
[----:B------:R-:W-:Y:S01]  /*0dd0*/  IMAD R134, R93, c[0x0][0x23c], R134 ;  /* 0x00008f005d867a24 */ /* 0x000fe200078e0286 */
[----:B------:R-:W-:Y:S01]  /*0de0*/  LOP3.LUT R23, R23, 0x1c0, RZ, 0xc0, !PT ;  /* 0x000001c017177812 */ /* 0x000fe200078ec0ff */
[----:B-1----:R-:W-:Y:S01]  /*0df0*/  IMAD.WIDE.U32 R10, R93, c[0x0][0x238], R12 ;  /* 0x00008e005d0a7a25 */ /* 0x002fe200078e000c */
[----:B------:R-:W-:Y:S01]  /*0e00*/  IADD3 R123, R12, 0x40, RZ ;  /* 0x000000400c7b7810 */ /* 0x000fe20007ffe0ff */
[----:B------:R-:W-:Y:S01]  /*0e10*/  USHF.L.U32 UR8, UR11, 0x6, URZ ;  /* 0x000000060b087899 */ /* 0x000fe2000800063f */
[----:B------:R-:W-:Y:S01]  /*0e20*/  LOP3.LUT R20, R20, 0xfffffe00, RZ, 0xc0, !PT ;  /* 0xfffffe0014147812 */ /* 0x000fe200078ec0ff */
[----:B------:R-:W-:Y:S01]  /*0e30*/  IMAD.IADD R90, R0, 0x1, -R125 ;  /* 0x00000001005a7824 */ /* 0x000fe200078e0a7d */
[----:B------:R-:W-:Y:S01]  /*0e40*/  IADD3 R135, R11, R134, RZ ;  /* 0x000000860b877210 */ /* 0x000fe20007ffe0ff */
[----:B------:R-:W-:Y:S01]  /*0e50*/  IMAD.MOV.U32 R134, RZ, RZ, R10 ;  /* 0x000000ffff867224 */ /* 0x000fe200078e000a */
[----:B------:R-:W-:Y:S01]  /*0e60*/  LOP3.LUT R124, R23, 0x38, R12, 0xf8, !PT ;  /* 0x00000038177c7812 */ /* 0x000fe200078ef80c */
[----:B------:R-:W-:Y:S01]  /*0e70*/  IMAD R5, R6, R158, R5 ;  /* 0x0000009e06057224 */ /* 0x000fe200078e0205 */
[----:B------:R-:W-:Y:S01]  /*0e80*/  SHF.R.U32.HI R21, RZ, 0x3, R23 ;  /* 0x00000003ff157819 */ /* 0x000fe20000011617 */
[----:B------:R-:W-:Y:S01]  /*0e90*/  IMAD.WIDE.U32 R134, R211, c[0x0][0x240], R134 ;  /* 0x00009000d3867a25 */ /* 0x000fe200078e0086 */
[----:B------:R-:W-:Y:S01]  /*0ea0*/  ISETP.GE.AND P5, PT, R12, c[0x0][0x1d4], PT ;  /* 0x000075000c007a0c */ /* 0x000fe20003fa6270 */
[----:B------:R-:W-:Y:S01]  /*0eb0*/  UIADD3 UR8, UR13, UR8, URZ ;  /* 0x000000080d087290 */ /* 0x000fe2000fffe03f */
[----:B------:R-:W-:Y:S01]  /*0ec0*/  ISETP.GE.AND P6, PT, R123, c[0x0][0x1d4], PT ;  /* 0x000075007b007a0c */ /* 0x000fe20003fc6270 */
[----:B------:R-:W-:Y:S01]  /*0ed0*/  IMAD R6, R43, -0x60, R90 ;  /* 0xffffffa02b067824 */ /* 0x000fe200078e025a */
[----:B------:R-:W-:Y:S01]  /*0ee0*/  IADD3 R135, R135, R9, RZ ;  /* 0x0000000987877210 */ /* 0x000fe20007ffe0ff */
[----:B------:R-:W-:Y:S01]  /*0ef0*/  IMAD R157, R87, c[0x0][0x248], RZ ;  /* 0x00009200579d7a24 */ /* 0x000fe200078e02ff */
[----:B------:R-:W-:Y:S01]  /*0f00*/  LOP3.LUT R124, R20, R124, R21, 0xf6, !PT ;  /* 0x0000007c147c7212 */ /* 0x000fe200078ef615 */
[----:B------:R-:W-:Y:S01]  /*0f10*/  IMAD.SHL.U32 R14, R14, 0x4, RZ ;  /* 0x000000040e0e7824 */ /* 0x000fe200078e00ff */
[----:B------:R-:W-:Y:S01]  /*0f20*/  ISETP.GE.AND P1, PT, R6, 0x1, PT ;  /* 0x000000010600780c */ /* 0x000fe20003f26270 */
[----:B------:R-:W-:Y:S01]  /*0f30*/  IMAD R157, R132, c[0x0][0x24c], R157 ;  /* 0x00009300849d7a24 */ /* 0x000fe200078e029d */
[----:B------:R-:W-:Y:S01]  /*0f40*/  ISETP.GE.AND P0, PT, R6, 0x21, PT ;  /* 0x000000210600780c */ /* 0x000fe20003f06270 */
[----:B------:R-:W-:Y:S01]  /*0f50*/  IMAD.WIDE.U32 R134, R132, c[0x0][0x248], R134 ;  /* 0x0000920084867a25 */ /* 0x000fe200078e0086 */
[----:B------:R-:W-:Y:S01]  /*0f60*/  SHF.L.U32 R124, R124, 0x1, RZ ;  /* 0x000000017c7c7819 */ /* 0x000fe200000006ff */
[----:B------:R-:W-:Y:S01]  /*0f70*/  ULDC.64 UR4, c[0x0][0x1e0] ;  /* 0x0000780000047ab9 */ /* 0x000fe20000000a00 */
[----:B------:R-:W-:Y:S01]  /*0f80*/  SHF.R.S32.HI R84, RZ, 0x1f, R4 ;  /* 0x0000001fff547819 */ /* 0x000fe20000011404 */
[----:B------:R-:W-:Y:S01]  /*0f90*/  IMAD.IADD R157, R135, 0x1, R157 ;  /* 0x00000001879d7824 */ /* 0x000fe200078e029d */
[----:B------:R-:W-:Y:S01]  /*0fa0*/  SHF.R.S32.HI R15, RZ, 0x1f, R14 ;  /* 0x0000001fff0f7819 */ /* 0x000fe2000001140e */
[----:B------:R-:W-:Y:S01]  /*0fb0*/  IMAD.MOV.U32 R156, RZ, RZ, R134 ;  /* 0x000000ffff9c7224 */ /* 0x000fe200078e0086 */
[C---:B------:R-:W-:Y:S01]  /*0fc0*/  IADD3 R122, R125.reuse, 0x20, RZ ;  /* 0x000000207d7a7810 */ /* 0x040fe20007ffe0ff */
[----:B------:R-:W-:Y:S01]  /*0fd0*/  IMAD R7, R84, c[0x0][0x1e0], RZ ;  /* 0x0000780054077a24 */ /* 0x000fe200078e02ff */
[----:B------:R-:W-:Y:S01]  /*0fe0*/  IADD3 R121, R125, 0x40, RZ ;  /* 0x000000407d797810 */ /* 0x000fe20007ffe0ff */
[----:B------:R-:W-:Y:S01]  /*0ff0*/  IMAD.WIDE.U32 R10, R43, R158, R156 ;  /* 0x0000009e2b0a7225 */ /* 0x000fe200078e009c */
[----:B------:R-:W-:Y:S01]  /*1000*/  USHF.L.U64.HI UR11, UR4, UR7, UR5 ;  /* 0x00000007040b7299 */ /* 0x000fe20008010205 */
[----:B------:R-:W-:Y:S01]  /*1010*/  SHF.R.S32.HI R103, RZ, 0x1f, R122 ;  /* 0x0000001fff677819 */ /* 0x000fe2000001147a */
[----:B------:R-:W-:Y:S01]  /*1020*/  USHF.L.U32 UR13, UR4, 0x6, URZ ;  /* 0x00000006040d7899 */ /* 0x000fe2000800063f */
[----:B------:R-:W-:Y:S01]  /*1030*/  IMAD.IADD R5, R11, 0x1, R5 ;  /* 0x000000010b057824 */ /* 0x000fe200078e0205 */
[----:B------:R-:W-:Y:S01]  /*1040*/  USHF.L.U64.HI UR14, UR4, UR6, UR14 ;  /* 0x00000006040e7299 */ /* 0x000fe2000801020e */
[----:B------:R-:W-:Y:S01]  /*1050*/  IMAD R7, R4, c[0x0][0x1e4], R7 ;  /* 0x0000790004077a24 */ /* 0x000fe200078e0207 */
[----:B------:R-:W-:Y:S01]  /*1060*/  USHF.L.U32 UR15, UR4, 0x5, URZ ;  /* 0x00000005040f7899 */ /* 0x000fe2000800063f */
[----:B------:R-:W-:Y:S01]  /*1070*/  IMAD R138, R3, c[0x0][0x280], RZ ;  /* 0x0000a000038a7a24 */ /* 0x000fe200078e02ff */
[----:B------:R-:W-:Y:S01]  /*1080*/  UIMAD.WIDE.U32 UR24, UR4, 0x60, URZ ;  /* 0x00000060041878a5 */ /* 0x000fe2000f8e003f */
[----:B------:R-:W-:Y:S01]  /*1090*/  IMAD R144, R211, c[0x0][0x1ec], R144 ;  /* 0x00007b00d3907a24 */ /* 0x000fe200078e0290 */
[----:B------:R-:W-:Y:S01]  /*10a0*/  ULDC UR20, c[0x0][0x284] ;  /* 0x0000a10000147ab9 */ /* 0x000fe20000000800 */
[C---:B------:R-:W-:Y:S01]  /*10b0*/  IMAD R138, R125.reuse, c[0x0][0x284], R138 ;  /* 0x0000a1007d8a7a24 */ /* 0x040fe200078e028a */
[----:B------:R-:W-:Y:S01]  /*10c0*/  ULDC.64 UR4, c[0x0][0x280] ;  /* 0x0000a00000047ab9 */ /* 0x000fe20000000a00 */
[----:B------:R-:W-:Y:S01]  /*10d0*/  IMAD.WIDE.U32 R18, R125, c[0x0][0x280], R12 ;  /* 0x0000a0007d127a25 */ /* 0x000fe200078e000c */
[----:B------:R-:W-:Y:S01]  /*10e0*/  USHF.L.U64.HI UR18, UR4, UR7, UR5 ;  /* 0x0000000704127299 */ /* 0x000fe20008010205 */
[----:B------:R-:W-:Y:S01]  /*10f0*/  P2R R129, PR, RZ, 0x20 ;  /* 0x00000020ff817803 */ /* 0x000fe20000000000 */
[----:B------:R-:W-:Y:S01]  /*1100*/  USHF.L.U32 UR19, UR4, 0x6, URZ ;  /* 0x0000000604137899 */ /* 0x000fe2000800063f */
[----:B------:R-:W-:Y:S01]  /*1110*/  IMAD R136, R3, c[0x0][0x290], RZ ;  /* 0x0000a40003887a24 */ /* 0x000fe200078e02ff */
[----:B------:R-:W-:Y:S01]  /*1120*/  IADD3 R139, R138, R19, RZ ;  /* 0x000000138a8b7210 */ /* 0x000fe20007ffe0ff */
[----:B------:R-:W-:Y:S01]  /*1130*/  IMAD R24, R211, c[0x0][0x214], R24 ;  /* 0x00008500d3187a24 */ /* 0x000fe200078e0218 */
[----:B------:R-:W-:Y:S01]  /*1140*/  SHF.L.U32 R19, R122, 0x6, RZ ;  /* 0x000000067a137819 */ /* 0x000fe200000006ff */
[----:B------:R-:W-:Y:S01]  /*1150*/  IMAD.WIDE.U32 R142, R125, c[0x0][0x280], R14 ;  /* 0x0000a0007d8e7a25 */ /* 0x000fe200078e000e */
[----:B------:R-:W-:-:S02]  /*1160*/  USHF.L.U64.HI UR20, UR4, UR6, UR20 ;  /* 0x0000000604147299 */ /* 0x000fc40008010214 */
[----:B------:R-:W-:Y:S01]  /*1170*/  LOP3.LUT R19, R19, 0x1c0, RZ, 0xc0, !PT ;  /* 0x000001c013137812 */ /* 0x000fe200078ec0ff */
[C---:B------:R-:W-:Y:S01]  /*1180*/  IMAD R136, R125.reuse, c[0x0][0x294], R136 ;  /* 0x0000a5007d887a24 */ /* 0x040fe200078e0288 */
[----:B------:R-:W-:Y:S01]  /*1190*/  USHF.L.U32 UR22, UR4, 0x5, URZ ;  /* 0x0000000504167899 */ /* 0x000fe2000800063f */
[----:B------:R-:W-:Y:S01]  /*11a0*/  IMAD.WIDE.U32 R140, R125, c[0x0][0x290], R14 ;  /* 0x0000a4007d8c7a25 */ /* 0x000fe200078e000e */
[----:B------:R-:W-:Y:S02]  /*11b0*/  ULDC UR9, c[0x0][0x23c] ;  /* 0x00008f0000097ab9 */ /* 0x000fe40000000800 */
[----:B------:R-:W-:Y:S01]  /*11c0*/  ULDC UR21, c[0x0][0x294] ;  /* 0x0000a50000157ab9 */ /* 0x000fe20000000800 */
[----:B------:R-:W-:Y:S01]  /*11d0*/  IMAD.IADD R143, R143, 0x1, R138 ;  /* 0x000000018f8f7824 */ /* 0x000fe200078e028a */
[----:B------:R-:W-:Y:S01]  /*11e0*/  MOV R138, R18 ;  /* 0x00000012008a7202 */ /* 0x000fe20000000f00 */
[----:B------:R-:W-:Y:S01]  /*11f0*/  IMAD R87, R87, c[0x0][0x268], RZ ;  /* 0x00009a0057577a24 */ /* 0x000fe200078e02ff */
[----:B------:R-:W-:Y:S01]  /*1200*/  ULDC.64 UR4, c[0x0][0x290] ;  /* 0x0000a40000047ab9 */ /* 0x000fe20000000a00 */
[----:B------:R-:W-:Y:S01]  /*1210*/  IMAD.IADD R141, R141, 0x1, R136 ;  /* 0x000000018d8d7824 */ /* 0x000fe200078e0288 */
[----:B------:R-:W-:Y:S01]  /*1220*/  USHF.L.U64.HI UR9, UR10, UR7, UR9 ;  /* 0x000000070a097299 */ /* 0x000fe20008010209 */
[----:B------:R-:W-:Y:S01]  /*1230*/  IMAD R87, R132, c[0x0][0x26c], R87 ;  /* 0x00009b0084577a24 */ /* 0x000fe200078e0257 */
[----:B------:R-:W-:Y:S01]  /*1240*/  USHF.L.U64.HI UR5, UR4, UR7, UR5 ;  /* 0x0000000704057299 */ /* 0x000fe20008010205 */
[----:B------:R-:W-:Y:S01]  /*1250*/  IMAD.WIDE.U32 R154, R125, c[0x0][0x1e0], RZ ;  /* 0x000078007d9a7a25 */ /* 0x000fe200078e00ff */
[----:B------:R-:W-:-:S02]  /*1260*/  USHF.L.U64.HI UR21, UR4, UR6, UR21 ;  /* 0x0000000604157299 */ /* 0x000fc40008010215 */
[----:B------:R-:W-:Y:S01]  /*1270*/  USHF.L.U32 UR7, UR4, 0x6, URZ ;  /* 0x0000000604077899 */ /* 0x000fe2000800063f */
[C---:B------:R-:W-:Y:S01]  /*1280*/  IMAD R110, R146.reuse, c[0x0][0x1e4], RZ ;  /* 0x00007900926e7a24 */ /* 0x040fe200078e02ff */
[----:B------:R-:W-:Y:S01]  /*1290*/  USHF.L.U32 UR6, UR4, 0x5, URZ ;  /* 0x0000000504067899 */ /* 0x000fe2000800063f */
[----:B------:R-:W-:Y:S01]  /*12a0*/  IMAD.WIDE.U32 R148, R146, c[0x0][0x290], RZ ;  /* 0x0000a40092947a25 */ /* 0x000fe200078e00ff */
[----:B------:R-:W-:Y:S02]  /*12b0*/  USHF.L.U32 UR10, UR10, 0x6, URZ ;  /* 0x000000060a0a7899 */ /* 0x000fe4000800063f */
[----:B------:R-:W-:Y:S01]  /*12c0*/  ULDC.U8 UR4, c[0x0][0x298] ;  /* 0x0000a60000047ab9 */ /* 0x000fe20000000000 */
[----:B------:R-:W-:Y:S01]  /*12d0*/  IMAD R103, R103, c[0x0][0x1e0], RZ ;  /* 0x0000780067677a24 */ /* 0x000fe200078e02ff */
[----:B------:R-:W-:Y:S01]  /*12e0*/  IADD3 R110, R110, UR25, RZ ;  /* 0x000000196e6e7c10 */ /* 0x000fe2000fffe0ff */
[----:B-----5:R-:W-:-:S04]  /*12f0*/  IMAD.WIDE.U32 R140, R79, c[0x0][0x290], R140 ;  /* 0x0000a4004f8c7a25 */ /* 0x020fc800078e008c */
[----:B------:R-:W-:-:S04]  /*1300*/  IMAD.WIDE.U32 R152, R122, c[0x0][0x1e0], RZ ;  /* 0x000078007a987a25 */ /* 0x000fc800078e00ff */
[----:B------:R-:W-:-:S04]  /*1310*/  IMAD.WIDE.U32 R150, R121, c[0x0][0x1e0], RZ ;  /* 0x0000780079967a25 */ /* 0x000fc800078e00ff */
[----:B------:R-:W-:Y:S02]  /*1320*/  IMAD R103, R122, c[0x0][0x1e4], R103 ;  /* 0x000079007a677a24 */ /* 0x000fe400078e0267 */
[----:B------:R-:W-:-:S04]  /*1330*/  IMAD.WIDE.U32 R142, R79, c[0x0][0x280], R142 ;  /* 0x0000a0004f8e7a25 */ /* 0x000fc800078e008e */
[----:B------:R-:W-:-:S04]  /*1340*/  IMAD.WIDE.U32 R138, R79, c[0x0][0x280], R138 ;  /* 0x0000a0004f8a7a25 */ /* 0x000fc800078e008a */
[----:B------:R-:W-:Y:S01]  /*1350*/  IMAD.IADD R103, R153, 0x1, R103 ;  /* 0x0000000199677824 */ /* 0x000fe200078e0267 */
[----:B--2---:R-:W-:Y:S01]  /*1360*/  @P2 SHF.R.S32.HI R9, RZ, 0x1f, R8 ;  /* 0x0000001fff092819 */ /* 0x004fe20000011408 */
[----:B------:R-:W-:Y:S01]  /*1370*/  @!P2 IMAD.MOV.U32 R9, RZ, RZ, R2 ;  /* 0x000000ffff09a224 */ /* 0x000fe200078e0002 */
[----:B------:R-:W-:Y:S02]  /*1380*/  @!P2 MOV R8, R213 ;  /* 0x000000d50008a202 */ /* 0x000fe40000000f00 */
[----:B------:R-:W-:Y:S02]  /*1390*/  @P1 LEA R16, P2, R10, c[0x0][0x220], 0x1 ;  /* 0x000088000a101a11 */ /* 0x000fe400078408ff */
[----:B------:R-:W-:Y:S01]  /*13a0*/  SEL R130, R8, RZ, !P4 ;  /* 0x000000ff08827207 */ /* 0x000fe20006000000 */
[----:B------:R-:W-:Y:S01]  /*13b0*/  IMAD.MOV.U32 R8, RZ, RZ, c[0x0][0x23c] ;  /* 0x00008f00ff087624 */ /* 0x000fe200078e00ff */
[----:B------:R-:W-:Y:S02]  /*13c0*/  @P1 LEA.HI.X R17, R10, c[0x0][0x224], R5, 0x1, P2 ;  /* 0x000089000a111a11 */ /* 0x000fe400010f0c05 */
[----:B------:R-:W-:Y:S01]  /*13d0*/  ISETP.GT.AND P2, PT, R6, 0x40, PT ;  /* 0x000000400600780c */ /* 0x000fe20003f44270 */
[----:B------:R-:W-:Y:S01]  /*13e0*/  IMAD.MOV.U32 R6, RZ, RZ, c[0x0][0x238] ;  /* 0x00008e00ff067624 */ /* 0x000fe200078e00ff */
[----:B------:R-:W-:Y:S01]  /*13f0*/  SEL R2, R9, RZ, !P4 ;  /* 0x000000ff09027207 */ /* 0x000fe20006000000 */
[----:B------:R-:W-:Y:S01]  /*1400*/  @!PT LDS RZ, [RZ] ;  /* 0x00000000fffff984 */ /* 0x000fe20000000800 */
[----:B------:R-:W-:Y:S01]  /*1410*/  @!PT LDS RZ, [RZ] ;  /* 0x00000000fffff984 */ /* 0x000fe20000000800 */
[----:B------:R-:W-:Y:S01]  /*1420*/  @!PT LDS RZ, [RZ] ;  /* 0x00000000fffff984 */ /* 0x000fe20000000800 */
[----:B------:R1:W-:Y:S01]  /*1430*/  @P1 LDGSTS.E.BYPASS.LTC128B.128 [R124+0x8100], [R16.64], !P5 ;  /* 0x08100000107c1fae */ /* 0x0003e2000e901d50 */
[----:B------:R-:W-:-:S03]  /*1440*/  ISETP.GE.AND P4, PT, R12, c[0x0][0x1d4], PT ;  /* 0x000075000c007a0c */ /* 0x000fc60003f86270 */
[----:B------:R1:W-:Y:S01]  /*1450*/  @P1 LDGSTS.E.BYPASS.LTC128B.128 [R124+0xb100], [R16.64+0x80], !P6 ;  /* 0x0b100080107c1fae */ /* 0x0003e2000f101d50 */
[----:B------:R-:W-:Y:S01]  /*1460*/  @P0 LEA R9, P1, R6, R10, 0x5 ;  /* 0x0000000a06090211 */ /* 0x000fe200078228ff */
[C---:B------:R-:W-:Y:S02]  /*1470*/  IMAD R97, R2.reuse, c[0x0][0x1f0], RZ ;  /* 0x00007c0002617a24 */ /* 0x040fe400078e02ff */
[----:B------:R-:W-:Y:S01]  /*1480*/  IMAD R83, R2, c[0x0][0x218], RZ ;  /* 0x0000860002537a24 */ /* 0x000fe200078e02ff */
[----:B------:R-:W-:Y:S01]  /*1490*/  @P0 LEA.HI.X R8, R6, R5, R8, 0x5, P1 ;  /* 0x0000000506080211 */ /* 0x000fe200008f2c08 */
[----:B------:R-:W-:Y:S01]  /*14a0*/  IMAD R97, R130, c[0x0][0x1f4], R97 ;  /* 0x00007d0082617a24 */ /* 0x000fe200078e0261 */
[----:B------:R-:W-:Y:S01]  /*14b0*/  @P2 IADD3 R6, P1, R10, UR12, RZ ;  /* 0x0000000c0a062c10 */ /* 0x000fe2000ff3e0ff */
[----:B------:R-:W-:Y:S01]  /*14c0*/  IMAD R83, R130, c[0x0][0x21c], R83 ;  /* 0x0000870082537a24 */ /* 0x000fe200078e0253 */
[----:B------:R-:W-:Y:S01]  /*14d0*/  SHF.L.U32 R10, R101, 0x1, RZ ;  /* 0x00000001650a7819 */ /* 0x000fe200000006ff */
[----:B------:R-:W-:Y:S01]  /*14e0*/  UIADD3 UR12, UP0, UR12, 0x80, URZ ;  /* 0x000000800c0c7890 */ /* 0x000fe2000ff1e03f */
[----:B------:R-:W-:-:S02]  /*14f0*/  @P2 IADD3.X R5, R5, UR8, RZ, P1, !PT ;  /* 0x0000000805052c10 */ /* 0x000fc40008ffe4ff */
[C---:B------:R-:W-:Y:S01]  /*1500*/  @P0 LEA R28, P1, R9.reuse, c[0x0][0x220], 0x1 ;  /* 0x00008800091c0a11 */ /* 0x040fe200078208ff */
[----:B------:R-:W-:Y:S01]  /*1510*/  UIADD3.X UR8, URZ, UR8, URZ, UP0, !UPT ;  /* 0x000000083f087290 */ /* 0x000fe200087fe43f */
[----:B------:R-:W-:Y:S02]  /*1520*/  SHF.R.S32.HI R2, RZ, 0x1f, R79 ;  /* 0x0000001fff027819 */ /* 0x000fe4000001144f */
[----:B------:R-:W-:Y:S02]  /*1530*/  @P0 LEA.HI.X R29, R9, c[0x0][0x224], R8, 0x1, P1 ;  /* 0x00008900091d0a11 */ /* 0x000fe400008f0c08 */
[----:B------:R-:W-:-:S03]  /*1540*/  ISETP.GE.AND P1, PT, R12, c[0x0][0x27c], PT ;  /* 0x00009f000c007a0c */ /* 0x000fc60003f26270 */
[----:B------:R2:W-:Y:S04]  /*1550*/  @P0 LDGSTS.E.BYPASS.LTC128B.128 [R124+0x9100], [R28.64], !P5 ;  /* 0x091000001c7c0fae */ /* 0x0005e8000e901d50 */
[----:B------:R2:W-:Y:S01]  /*1560*/  @P0 LDGSTS.E.BYPASS.LTC128B.128 [R124+0xc100], [R28.64+0x80], !P6 ;  /* 0x0c1000801c7c0fae */ /* 0x0005e2000f101d50 */
[----:B-1----:R-:W-:-:S04]  /*1570*/  IMAD.WIDE.U32 R16, R4, c[0x0][0x1e0], RZ ;  /* 0x0000780004107a25 */ /* 0x002fc800078e00ff */
[----:B------:R-:W-:Y:S01]  /*1580*/  IMAD.IADD R17, R17, 0x1, R7 ;  /* 0x0000000111117824 */ /* 0x000fe200078e0207 */
[----:B------:R-:W-:Y:S02]  /*1590*/  SEL R7, RZ, c[0x0][0x27c], !P1 ;  /* 0x00009f00ff077a07 */ /* 0x000fe40004800000 */
[----:B------:R-:W-:Y:S01]  /*15a0*/  @P1 IADD3 R10, -R10, c[0x0][0x1d4], RZ ;  /* 0x000075000a0a1a10 */ /* 0x000fe20007ffe1ff */
[----:B------:R-:W-:Y:S01]  /*15b0*/  IMAD.WIDE.U32 R16, R211, c[0x0][0x1e8], R16 ;  /* 0x00007a00d3107a25 */ /* 0x000fe200078e0010 */
[----:B------:R-:W-:-:S03]  /*15c0*/  ISETP.GE.AND P1, PT, R101, 0x1, PT ;  /* 0x000000016500780c */ /* 0x000fc60003f26270 */
[----:B------:R-:W-:Y:S01]  /*15d0*/  IMAD.IADD R8, R12, 0x1, R7 ;  /* 0x000000010c087824 */ /* 0x000fe200078e0207 */
[----:B------:R-:W-:Y:S01]  /*15e0*/  SHF.R.S32.HI R7, RZ, 0x1f, R10 ;  /* 0x0000001fff077819 */ /* 0x000fe2000001140a */
[----:B------:R-:W-:Y:S01]  /*15f0*/  IMAD.IADD R145, R17, 0x1, R144 ;  /* 0x0000000111917824 */ /* 0x000fe200078e0290 */
[----:B------:R-:W-:Y:S02]  /*1600*/  P2R R9, PR, RZ, 0x2 ;  /* 0x00000002ff097803 */ /* 0x000fe40000000000 */
[----:B------:R-:W-:Y:S02]  /*1610*/  SHF.R.S32.HI R27, RZ, 0x1f, R8 ;  /* 0x0000001fff1b7819 */ /* 0x000fe40000011408 */
[----:B------:R-:W-:Y:S01]  /*1620*/  LEA.HI R7, R7, R10, RZ, 0x4 ;  /* 0x0000000a07077211 */ /* 0x000fe200078f20ff */
[----:B------:R-:W-:Y:S01]  /*1630*/  IMAD R10, R210, c[0x0][0x260], RZ ;  /* 0x00009800d20a7a24 */ /* 0x000fe200078e02ff */
[CC--:B------:R-:W-:Y:S02]  /*1640*/  LEA.HI R120, R27.reuse, R8.reuse, RZ, 0x3 ;  /* 0x000000081b787211 */ /* 0x0c0fe400078f18ff */
[----:B------:R-:W-:Y:S01]  /*1650*/  LEA.HI R27, R27, R8, RZ, 0x6 ;  /* 0x000000081b1b7211 */ /* 0x000fe200078f30ff */
[C---:B------:R-:W-:Y:S01]  /*1660*/  IMAD R10, R211.reuse, c[0x0][0x264], R10 ;  /* 0x00009900d30a7a24 */ /* 0x040fe200078e020a */
[----:B------:R-:W-:Y:S01]  /*1670*/  MOV R144, R16 ;  /* 0x0000001000907202 */ /* 0x000fe20000000f00 */
[----:B------:R-:W-:Y:S01]  /*1680*/  IMAD.WIDE.U32 R8, R211, c[0x0][0x260], R12 ;  /* 0x00009800d3087a25 */ /* 0x000fe200078e000c */
[----:B------:R-:W-:-:S02]  /*1690*/  SHF.R.S32.HI R27, RZ, 0x6, R27 ;  /* 0x00000006ff1b7819 */ /* 0x000fc4000001141b */
[----:B------:R-:W-:Y:S01]  /*16a0*/  LOP3.LUT R118, R23, 0x38, R120, 0xf8, !PT ;  /* 0x0000003817767812 */ /* 0x000fe200078ef878 */
[----:B------:R-:W-:Y:S01]  /*16b0*/  IMAD.IADD R11, R9, 0x1, R10 ;  /* 0x00000001090b7824 */ /* 0x000fe200078e020a */
[----:B------:R-:W-:Y:S01]  /*16c0*/  MOV R10, R8 ;  /* 0x00000008000a7202 */ /* 0x000fe20000000f00 */
[----:B------:R-:W-:Y:S01]  /*16d0*/  IMAD.WIDE.U32 R8, R211, c[0x0][0x210], R12 ;  /* 0x00008400d3087a25 */ /* 0x000fe200078e000c */
[----:B------:R-:W-:Y:S02]  /*16e0*/  LOP3.LUT R118, R118, R21, RZ, 0x3c, !PT ;  /* 0x0000001576767212 */ /* 0x000fe400078e3cff */
[----:B------:R-:W-:Y:S01]  /*16f0*/  SHF.R.S32.HI R7, RZ, 0x4, R7 ;  /* 0x00000004ff077819 */ /* 0x000fe20000011407 */
[----:B------:R-:W-:-:S04]  /*1700*/  IMAD.WIDE.U32 R16, R125, c[0x0][0x290], R12 ;  /* 0x0000a4007d107a25 */ /* 0x000fc800078e000c */
[----:B------:R-:W-:Y:S01]  /*1710*/  IMAD.IADD R25, R9, 0x1, R24 ;  /* 0x0000000109197824 */ /* 0x000fe200078e0218 */
[----:B------:R-:W-:Y:S01]  /*1720*/  SHF.R.S32.HI R9, RZ, 0x1f, R122 ;  /* 0x0000001fff097819 */ /* 0x000fe2000001147a */
[----:B------:R-:W-:Y:S01]  /*1730*/  IMAD.IADD R137, R136, 0x1, R17 ;  /* 0x0000000188897824 */ /* 0x000fe200078e0211 */
[----:B------:R-:W-:Y:S01]  /*1740*/  SHF.R.U32.HI R17, RZ, 0x3, R19 ;  /* 0x00000003ff117819 */ /* 0x000fe20000011613 */
[----:B------:R-:W-:Y:S01]  /*1750*/  IMAD.MOV.U32 R136, RZ, RZ, R16 ;  /* 0x000000ffff887224 */ /* 0x000fe200078e0010 */
[----:B------:R-:W-:Y:S01]  /*1760*/  LEA.HI R18, R9, R122, RZ, 0x3 ;  /* 0x0000007a09127211 */ /* 0x000fe200078f18ff */
[----:B------:R-:W-:Y:S01]  /*1770*/  IMAD.MOV.U32 R24, RZ, RZ, R8 ;  /* 0x000000ffff187224 */ /* 0x000fe200078e0008 */
[----:B------:R-:W-:Y:S01]  /*1780*/  SHF.R.S32.HI R8, RZ, 0x1f, R121 ;  /* 0x0000001fff087819 */ /* 0x000fe20000011479 */
[----:B------:R-:W-:Y:S01]  /*1790*/  IMAD.WIDE.U32 R132, R132, c[0x0][0x268], R10 ;  /* 0x00009a0084847a25 */ /* 0x000fe200078e000a */
[----:B------:R-:W-:Y:S02]  /*17a0*/  SHF.L.U32 R16, R121, 0x6, RZ ;  /* 0x0000000679107819 */ /* 0x000fe400000006ff */
[----:B------:R-:W-:Y:S01]  /*17b0*/  LOP3.LUT R10, R19, 0x38, R120, 0xf8, !PT ;  /* 0x00000038130a7812 */ /* 0x000fe200078ef878 */
[----:B------:R-:W-:Y:S01]  /*17c0*/  IMAD R9, R27, 0x1800, R20 ;  /* 0x000018001b097824 */ /* 0x000fe200078e0214 */
[----:B------:R-:W-:Y:S01]  /*17d0*/  LEA.HI R11, R8, R121, RZ, 0x3 ;  /* 0x00000079080b7211 */ /* 0x000fe200078f18ff */
[----:B------:R-:W-:Y:S01]  /*17e0*/  IMAD.SHL.U32 R18, R18, 0x40, RZ ;  /* 0x0000004012127824 */ /* 0x000fe200078e00ff */
[----:B------:R-:W-:Y:S01]  /*17f0*/  LOP3.LUT R16, R16, 0x1c0, RZ, 0xc0, !PT ;  /* 0x000001c010107812 */ /* 0x000fe200078ec0ff */
[----:B------:R-:W-:Y:S01]  /*1800*/  IMAD.IADD R118, R9, 0x1, R118 ;  /* 0x0000000109767824 */ /* 0x000fe200078e0276 */
[----:B------:R-:W-:Y:S01]  /*1810*/  LOP3.LUT R113, R10, R17, RZ, 0x3c, !PT ;  /* 0x000000110a717212 */ /* 0x000fe200078e3cff */
[----:B------:R-:W-:Y:S01]  /*1820*/  IMAD.SHL.U32 R11, R11, 0x40, RZ ;  /* 0x000000400b0b7824 */ /* 0x000fe200078e00ff */
[----:B------:R-:W-:Y:S01]  /*1830*/  SHF.R.U32.HI R9, RZ, 0x3, R16 ;  /* 0x00000003ff097819 */ /* 0x000fe20000011610 */
[----:B------:R-:W-:Y:S01]  /*1840*/  IMAD.WIDE.U32 R144, R130, c[0x0][0x1f0], R144 ;  /* 0x00007c0082907a25 */ /* 0x000fe200078e0090 */
[----:B------:R-:W-:-:S02]  /*1850*/  LOP3.LUT R10, R16, 0x38, R120, 0xf8, !PT ;  /* 0x00000038100a7812 */ /* 0x000fc400078ef878 */
[----:B------:R-:W-:Y:S01]  /*1860*/  LOP3.LUT R18, R18, 0xfffffe00, RZ, 0xc0, !PT ;  /* 0xfffffe0012127812 */ /* 0x000fe200078ec0ff */
[----:B------:R-:W-:Y:S01]  /*1870*/  IMAD.IADD R97, R145, 0x1, R97 ;  /* 0x0000000191617824 */ /* 0x000fe200078e0261 */
[----:B------:R-:W-:Y:S01]  /*1880*/  LOP3.LUT R109, R10, R9, RZ, 0x3c, !PT ;  /* 0x000000090a6d7212 */ /* 0x000fe200078e3cff */
[----:B------:R-:W-:Y:S01]  /*1890*/  IMAD.WIDE.U32 R130, R130, c[0x0][0x218], R24 ;  /* 0x0000860082827a25 */ /* 0x000fe200078e0018 */
[----:B------:R-:W-:Y:S02]  /*18a0*/  LEA.HI.SX32 R10, R120, R7, 0x1d ;  /* 0x00000007780a7211 */ /* 0x000fe400078feaff */
[----:B------:R-:W-:Y:S01]  /*18b0*/  LOP3.LUT R11, R11, 0xfffffe00, RZ, 0xc0, !PT ;  /* 0xfffffe000b0b7812 */ /* 0x000fe200078ec0ff */
[----:B------:R-:W-:Y:S01]  /*18c0*/  IMAD R8, R27, 0x1800, R18 ;  /* 0x000018001b087824 */ /* 0x000fe200078e0212 */
[----:B------:R-:W-:Y:S01]  /*18d0*/  SHF.R.S32.HI R7, RZ, 0x1f, R10 ;  /* 0x0000001fff077819 */ /* 0x000fe2000001140a */
[----:B------:R-:W-:Y:S01]  /*18e0*/  IMAD.SHL.U32 R119, R10, 0x8, RZ ;  /* 0x000000080a777824 */ /* 0x000fe200078e00ff */
[----:B------:R-:W-:Y:S01]  /*18f0*/  LOP3.LUT R120, R120, 0xfffffff8, RZ, 0xc0, !PT ;  /* 0xfffffff878787812 */ /* 0x000fe200078ec0ff */
[----:B------:R-:W-:Y:S01]  /*1900*/  IMAD.IADD R113, R8, 0x1, R113 ;  /* 0x0000000108717824 */ /* 0x000fe200078e0271 */
[----:B------:R-:W-:Y:S01]  /*1910*/  LEA.HI R7, R7, R10, RZ, 0x3 ;  /* 0x0000000a07077211 */ /* 0x000fe200078f18ff */
[----:B------:R-:W-:Y:S01]  /*1920*/  IMAD R8, R27, 0x1800, R11 ;  /* 0x000018001b087824 */ /* 0x000fe200078e020b */
[----:B------:R-:W-:Y:S01]  /*1930*/  LOP3.LUT R16, R16, 0x38, R119, 0xf8, !PT ;  /* 0x0000003810107812 */ /* 0x000fe200078ef877 */
[----:B------:R-:W-:Y:S01]  /*1940*/  IMAD.WIDE.U32 R136, R79, c[0x0][0x290], R136 ;  /* 0x0000a4004f887a25 */ /* 0x000fe200078e0088 */
[----:B------:R-:W-:-:S02]  /*1950*/  SHF.R.S32.HI R7, RZ, 0x3, R7 ;  /* 0x00000003ff077819 */ /* 0x000fc40000011407 */
[----:B------:R-:W-:Y:S01]  /*1960*/  IADD3 R109, R8, R109, RZ ;  /* 0x0000006d086d7210 */ /* 0x000fe20007ffe0ff */
[----:B------:R-:W-:Y:S01]  /*1970*/  IMAD.IADD R83, R131, 0x1, R83 ;  /* 0x0000000183537824 */ /* 0x000fe200078e0253 */
[----:B------:R-:W-:Y:S01]  /*1980*/  LOP3.LUT R8, R23, 0x38, R119, 0xf8, !PT ;  /* 0x0000003817087812 */ /* 0x000fe200078ef877 */
[C---:B------:R-:W-:Y:S01]  /*1990*/  IMAD R115, R7.reuse, 0x1800, R20 ;  /* 0x0000180007737824 */ /* 0x040fe200078e0214 */
[----:B------:R-:W-:Y:S01]  /*19a0*/  LOP3.LUT R16, R16, R9, RZ, 0x3c, !PT ;  /* 0x0000000910107212 */ /* 0x000fe200078e3cff */
[C---:B------:R-:W-:Y:S01]  /*19b0*/  IMAD R111, R7.reuse, 0x1800, R18 ;  /* 0x00001800076f7824 */ /* 0x040fe200078e0212 */
[----:B------:R-:W-:Y:S01]  /*19c0*/  LOP3.LUT R8, R8, R21, RZ, 0x3c, !PT ;  /* 0x0000001508087212 */ /* 0x000fe200078e3cff */
[----:B------:R-:W-:Y:S01]  /*19d0*/  IMAD R107, R7, 0x1800, R11 ;  /* 0x00001800076b7824 */ /* 0x000fe200078e020b */
[----:B------:R-:W-:Y:S01]  /*19e0*/  LOP3.LUT R10, R19, 0x38, R119, 0xf8, !PT ;  /* 0x00000038130a7812 */ /* 0x000fe200078ef877 */
[----:B------:R-:W-:Y:S01]  /*19f0*/  IMAD R7, R146, c[0x0][0x284], RZ ;  /* 0x0000a10092077a24 */ /* 0x000fe200078e02ff */
[----:B------:R-:W-:Y:S01]  /*1a00*/  IADD3 R87, R133, R87, RZ ;  /* 0x0000005785577210 */ /* 0x000fe20007ffe0ff */
[----:B------:R-:W-:Y:S01]  /*1a10*/  IMAD.IADD R115, R115, 0x1, R8 ;  /* 0x0000000173737824 */ /* 0x000fe200078e0208 */
[----:B------:R-:W-:Y:S01]  /*1a20*/  @P2 LEA R8, P0, R6, c[0x0][0x220], 0x1 ;  /* 0x0000880006082a11 */ /* 0x000fe200078008ff */
[----:B------:R-:W-:Y:S01]  /*1a30*/  IMAD.IADD R107, R107, 0x1, R16 ;  /* 0x000000016b6b7824 */ /* 0x000fe200078e0210 */
[----:B------:R-:W-:Y:S01]  /*1a40*/  LOP3.LUT R10, R10, R17, RZ, 0x3c, !PT ;  /* 0x000000110a0a7212 */ /* 0x000fe200078e3cff */
[----:B------:R-:W-:Y:S01]  /*1a50*/  IMAD.SHL.U32 R113, R113, 0x2, RZ ;  /* 0x0000000271717824 */ /* 0x000fe200078e00ff */
[----:B------:R-:W-:Y:S01]  /*1a60*/  @P2 LEA.HI.X R9, R6, c[0x0][0x224], R5, 0x1, P0 ;  /* 0x0000890006092a11 */ /* 0x000fe200000f0c05 */
[----:B------:R-:W-:Y:S01]  /*1a70*/  IMAD.SHL.U32 R109, R109, 0x2, RZ ;  /* 0x000000026d6d7824 */ /* 0x000fe200078e00ff */
[----:B------:R-:W-:Y:S01]  /*1a80*/  IADD3 R85, P0, R4, R125, RZ ;  /* 0x0000007d04557210 */ /* 0x000fe20007f1e0ff */
[----:B------:R-:W-:Y:S01]  /*1a90*/  IMAD R4, R3, c[0x0][0x1e0], RZ ;  /* 0x0000780003047a24 */ /* 0x000fe200078e02ff */
[----:B------:R-:W-:Y:S01]  /*1aa0*/  IADD3 R111, R111, R10, RZ ;  /* 0x0000000a6f6f7210 */ /* 0x000fe20007ffe0ff */
[----:B------:R1:W-:Y:S01]  /*1ab0*/  @P2 LDGSTS.E.BYPASS.LTC128B.128 [R124+0xa100], [R8.64], !P5 ;  /* 0x0a100000087c2fae */ /* 0x0003e2000e901d50 */
[----:B------:R-:W-:Y:S01]  /*1ac0*/  IADD3 R10, R14, 0x20, RZ ;  /* 0x000000200e0a7810 */ /* 0x000fe20007ffe0ff */
[----:B------:R-:W-:Y:S01]  /*1ad0*/  IMAD R105, R125, c[0x0][0x1e4], R4 ;  /* 0x000079007d697a24 */ /* 0x000fe200078e0204 */
[----:B------:R-:W-:Y:S01]  /*1ae0*/  SHF.R.S32.HI R114, RZ, 0x1f, R120 ;  /* 0x0000001fff727819 */ /* 0x000fe20000011478 */
[----:B------:R1:W-:Y:S01]  /*1af0*/  @P2 LDGSTS.E.BYPASS.LTC128B.128 [R124+0xd100], [R8.64+0x80], !P6 ;  /* 0x0d100080087c2fae */ /* 0x0003e2000f101d50 */
[C---:B------:R-:W-:Y:S01]  /*1b00*/  IMAD R4, R2.reuse, c[0x0][0x280], RZ ;  /* 0x0000a00002047a24 */ /* 0x040fe200078e02ff */
[----:B------:R-:W-:Y:S01]  /*1b10*/  SHF.R.S32.HI R112, RZ, 0x1f, R119 ;  /* 0x0000001fff707819 */ /* 0x000fe20000011477 */
[----:B------:R-:W-:Y:S01]  /*1b20*/  IMAD R2, R2, c[0x0][0x290], RZ ;  /* 0x0000a40002027a24 */ /* 0x000fe200078e02ff */
[----:B------:R-:W0:Y:S01]  /*1b30*/  LDGDEPBAR ;  /* 0x00000000000079af */ /* 0x000e220000000000 */
[----:B------:R-:W-:Y:S01]  /*1b40*/  IMAD.X R84, R84, 0x1, R3, P0 ;  /* 0x0000000154547824 */ /* 0x000fe200000e0603 */
[----:B------:R-:W-:Y:S01]  /*1b50*/  IADD3 R105, R155, R105, RZ ;  /* 0x000000699b697210 */ /* 0x000fe20007ffe0ff */
[C---:B------:R-:W-:Y:S01]  /*1b60*/  IMAD R3, R79.reuse, c[0x0][0x294], R2 ;  /* 0x0000a5004f037a24 */ /* 0x040fe200078e0202 */
[----:B------:R-:W-:Y:S01]  /*1b70*/  SHF.R.S32.HI R2, RZ, 0x1f, R121 ;  /* 0x0000001fff027819 */ /* 0x000fe20000011479 */
[----:B------:R-:W-:Y:S01]  /*1b80*/  IMAD R5, R79, c[0x0][0x284], R4 ;  /* 0x0000a1004f057a24 */ /* 0x000fe200078e0204 */
[----:B------:R-:W-:Y:S01]  /*1b90*/  IADD3 R89, P1, P0, R144, R154, R12 ;  /* 0x0000009a90597210 */ /* 0x000fe2000783e00c */
[----:B------:R-:W-:Y:S01]  /*1ba0*/  IMAD.IADD R92, R3, 0x1, R137 ;  /* 0x00000001035c7824 */ /* 0x000fe200078e0289 */
[----:B------:R-:W-:Y:S01]  /*1bb0*/  IADD3 R95, R141, R3, RZ ;  /* 0x000000038d5f7210 */ /* 0x000fe20007ffe0ff */
[----:B------:R-:W-:Y:S01]  /*1bc0*/  IMAD R2, R2, c[0x0][0x1e0], RZ ;  /* 0x0000780002027a24 */ /* 0x000fe200078e02ff */
[----:B------:R-:W-:Y:S01]  /*1bd0*/  IADD3.X R88, R97, R105, R13, P1, P0 ;  /* 0x0000006961587210 */ /* 0x000fe20000fe040d */
[----:B------:R-:W-:Y:S01]  /*1be0*/  IMAD.IADD R96, R143, 0x1, R5 ;  /* 0x000000018f607824 */ /* 0x000fe200078e0205 */
[----:B------:R-:W-:Y:S01]  /*1bf0*/  BAR.SYNC.DEFER_BLOCKING 0x0 ;  /* 0x0000000000007b1d */ /* 0x000fe20000010000 */
[----:B------:R-:W-:Y:S01]  /*1c00*/  ISETP.NE.AND P0, PT, RZ, UR4, PT ;  /* 0x00000004ff007c0c */ /* 0x000fe2000bf05270 */
[----:B------:R-:W-:Y:S01]  /*1c10*/  IMAD.IADD R94, R5, 0x1, R139 ;  /* 0x00000001055e7824 */ /* 0x000fe200078e028b */
[----:B------:R-:W-:Y:S01]  /*1c20*/  SHF.L.U32 R118, R118, 0x1, RZ ;  /* 0x0000000176767819 */ /* 0x000fe200000006ff */
[----:B------:R-:W-:Y:S01]  /*1c30*/  IMAD.SHL.U32 R111, R111, 0x2, RZ ;  /* 0x000000026f6f7824 */ /* 0x000fe200078e00ff */
[----:B------:R-:W-:-:S02]  /*1c40*/  P2R R128, PR, RZ, 0x1 ;  /* 0x00000001ff807803 */ /* 0x000fc40000000000 */
[----:B------:R-:W-:Y:S02]  /*1c50*/  SHF.L.U32 R115, R115, 0x1, RZ ;  /* 0x0000000173737819 */ /* 0x000fe400000006ff */
[----:B------:R-:W-:Y:S01]  /*1c60*/  SHF.L.U32 R107, R107, 0x1, RZ ;  /* 0x000000016b6b7819 */ /* 0x000fe200000006ff */
[C---:B-1----:R-:W-:Y:S02]  /*1c70*/  IMAD R9, R146.reuse, c[0x0][0x294], RZ ;  /* 0x0000a50092097a24 */ /* 0x042fe400078e02ff */
[----:B------:R-:W-:-:S04]  /*1c80*/  IMAD.WIDE.U32 R146, R146, c[0x0][0x280], RZ ;  /* 0x0000a00092927a25 */ /* 0x000fc800078e00ff */
[----:B------:R-:W-:Y:S01]  /*1c90*/  IMAD.IADD R106, R149, 0x1, R9 ;  /* 0x00000001956a7824 */ /* 0x000fe200078e0209 */
[----:B------:R-:W-:Y:S01]  /*1ca0*/  IADD3 R108, R147, R7, RZ ;  /* 0x00000007936c7210 */ /* 0x000fe20007ffe0ff */
[----:B------:R-:W-:-:S04]  /*1cb0*/  IMAD R7, R121, c[0x0][0x1e4], R2 ;  /* 0x0000790079077a24 */ /* 0x000fc800078e0202 */
[----:B--2---:R-:W-:Y:S02]  /*1cc0*/  IMAD.IADD R104, R151, 0x1, R7 ;  /* 0x0000000197687824 */ /* 0x004fe400078e0207 */
.L_x_338:
[----:B------:R-:W-:Y:S01]  /*1cd0*/  SHF.R.S32.HI R81, RZ, 0x1f, R43 ;  /* 0x0000001fff517819 */ /* 0x000fe2000001142b */
[----:B------:R-:W-:Y:S01]  /*1ce0*/  IMAD R161, R110, R43, RZ ;  /* 0x0000002b6ea17224 */ /* 0x000fe200078e02ff */
[----:B------:R-:W-:Y:S01]  /*1cf0*/  ISETP.GE.AND P2, PT, R101, 0x1, PT ;  /* 0x000000016500780c */ /* 0x000fe20003f46270 */
[----:B------:R-:W-:Y:S01]  /*1d00*/  IMAD.WIDE.U32 R162, R43, UR24, RZ ;  /* 0x000000182ba27c25 */ /* 0x000fe2000f8e00ff */
[----:B------:R-:W-:Y:S04]  /*1d10*/  DEPBAR.LE SB0, 0x0 ;  /* 0x000080000000791a */ /* 0x000fe80000000000 */
[----:B------:R-:W-:Y:S01]  /*1d20*/  BAR.SYNC.DEFER_BLOCKING 0x0 ;  /* 0x0000000000007b1d */ /* 0x000fe20000010000 */
[--C-:B-1----:R-:W-:Y:S01]  /*1d30*/  IADD3 R5, P1, P0, R89, UR15, R162.reuse ;  /* 0x0000000f59057c10 */ /* 0x102fe2000f83e0a2 */
[----:B------:R-:W-:Y:S04]  /*1d40*/  IMAD R161, R81, UR24, R161 ;  /* 0x0000001851a17c24 */ /* 0x000fe8000f8e02a1 */
[----:B------:R-:W-:Y:S05]  /*1d50*/  IMAD.IADD R161, R163, 0x1, R161 ;  /* 0x00000001a3a17824 */ /* 0x000fea00078e02a1 */
[C-C-:B------:R-:W-:Y:S02]  /*1d60*/  IADD3.X R4, R88.reuse, UR14, R161.reuse, P1, P0 ;  /* 0x0000000e58047c10 */ /* 0x140fe40008fe04a1 */
[C---:B------:R-:W-:Y:S04]  /*1d70*/  IADD3 R3, P1, P0, R89.reuse, UR13, R162 ;  /* 0x0000000d59037c10 */ /* 0x040fe8000f83e0a2 */
[----:B------:R-:W-:Y:S02]  /*1d80*/  IADD3.X R2, R88, UR11, R161, P1, P0 ;  /* 0x0000000b58027c10 */ /* 0x000fe40008fe04a1 */
[----:B------:R-:W-:Y:S05]  /*1d90*/  IADD3 R7, P0, R89, R162, RZ ;  /* 0x000000a259077210 */ /* 0x000fea0007f1e0ff */
[----:B------:R-:W-:Y:S01]  /*1da0*/  IMAD.X R6, R161, 0x1, R88, P0 ;  /* 0x00000001a1067824 */ /* 0x000fe200000e0658 */
[C---:B------:R-:W-:Y:S01]  /*1db0*/  LEA R74, P0, R7.reuse, c[0x0][0x1c8], 0x1 ;  /* 0x00007200074a7a11 */ /* 0x040fe200078008ff */
[----:B------:R-:W-:Y:S03]  /*1dc0*/  BSSY B2, `(.L_x_304) ;  /* 0x00003bc000027945 */ /* 0x000fe60003800000 */
[----:B------:R-:W-:Y:S02]  /*1dd0*/  LEA.HI.X R75, R7, c[0x0][0x1cc], R6, 0x1, P0 ;  /* 0x00007300074b7a11 */ /* 0x000fe400000f0c06 */
[C---:B------:R-:W-:Y:S04]  /*1de0*/  LEA R72, P0, R5.reuse, c[0x0][0x1c8], 0x1 ;  /* 0x0000720005487a11 */ /* 0x040fe800078008ff */
[----:B------:R-:W-:Y:S02]  /*1df0*/  LEA.HI.X R73, R5, c[0x0][0x1cc], R4, 0x1, P0 ;  /* 0x0000730005497a11 */ /* 0x000fe400000f0c04 */
[C---:B------:R-:W-:Y:S04]  /*1e00*/  LEA R70, P0, R3.reuse, c[0x0][0x1c8], 0x1 ;  /* 0x0000720003467a11 */ /* 0x040fe800078008ff */
[----:B------:R-:W-:Y:S01]  /*1e10*/  LEA.HI.X R71, R3, c[0x0][0x1cc], R2, 0x1, P0 ;  /* 0x0000730003477a11 */ /* 0x000fe200000f0c02 */
[----:B-----5:R-:W-:-:S05]  /*1e20*/  @!P2 BRA `(.L_x_305) ;  /* 0x000039400000a947 */ /* 0x020fca0003800000 */
        /* <DEDUP_REMOVED lines=23> */
[----:B------:R-:W-:Y:S01]  /*1fa0*/  CS2R R38, SRZ ;  /* 0x0000000000267805 */ /* 0x000fe2000001ff00 */
[----:B------:R-:W-:Y:S01]  /*1fb0*/  CS2R R66, SRZ ;  /* 0x0000000000427805 */ /* 0x000fe2000001ff00 */
[----:B------:R-:W-:Y:S01]  /*1fc0*/  IMAD.X R2, R21, 0x1, R96, P0 ;  /* 0x0000000115027824 */ /* 0x000fe200000e0660 */
[----:B------:R-:W-:Y:S05]  /*1fd0*/  IADD3 R5, P0, R140, R22, RZ ;  /* 0x000000168c057210 */ /* 0x000fea0007f1e0ff */
[----:B------:R-:W-:Y:S01]  /*1fe0*/  IMAD.X R4, R20, 0x1, R95, P0 ;  /* 0x0000000114047824 */ /* 0x000fe200000e065f */
        /* <DEDUP_REMOVED lines=12> */
.L_x_308:
[----:B------:R-:W-:Y:S05]  /*20b0*/  BSYNC B0 ;  /* 0x0000000000007941 */ /* 0x000fea0003800000 */
.L_x_307:
[----:B------:R-:W-:Y:S01]  /*20c0*/  ISETP.GE.AND P3, PT, R122, R82, PT ;  /* 0x000000527a00720c */ /* 0x000fe20003f66270 */
[----:B-----5:R-:W-:Y:S01]  /*20d0*/  IMAD.MOV.U32 R5, RZ, RZ, R38 ;  /* 0x000000ffff057224 */ /* 0x020fe200078e0026 */
[----:B------:R-:W-:Y:S01]  /*20e0*/  BSSY B0, `(.L_x_309) ;  /* 0x0000028000007945 */ /* 0x000fe20003800000 */
[----:B------:R-:W-:Y:S01]  /*20f0*/  IMAD.MOV.U32 R4, RZ, RZ, R39 ;  /* 0x000000ffff047224 */ /* 0x000fe200078e0027 */
[----:B------:R-:W-:Y:S01]  /*2100*/  CS2R R32, SRZ ;  /* 0x0000000000207805 */ /* 0x000fe2000001ff00 */
[----:B-1----:R-:W-:Y:S01]  /*2110*/  IMAD.MOV.U32 R3, RZ, RZ, R36 ;  /* 0x000000ffff037224 */ /* 0x002fe200078e0024 */
[----:B------:R-:W-:Y:S01]  /*2120*/  PRMT R30, R5, 0x7610, R30 ;  /* 0x00007610051e7816 */ /* 0x000fe2000000001e */
[----:B------:R-:W-:Y:S01]  /*2130*/  IMAD.MOV.U32 R2, RZ, RZ, R37 ;  /* 0x000000ffff027224 */ /* 0x000fe200078e0025 */
        /* <DEDUP_REMOVED lines=9> */
[----:B------:R-:W-:Y:S01]  /*21d0*/  CS2R R58, SRZ ;  /* 0x00000000003a7805 */ /* 0x000fe2000001ff00 */
[----:B------:R-:W-:Y:S01]  /*21e0*/  PRMT R40, R7, 0x7610, R40 ;  /* 0x0000761007287816 */ /* 0x000fe20000000028 */
[----:B------:R-:W-:Y:S01]  /*21f0*/  CS2R R62, SRZ ;  /* 0x00000000003e7805 */ /* 0x000fe2000001ff00 */
[----:B------:R-:W-:Y:S01]  /*2200*/  PRMT R44, R6, 0x7610, R44 ;  /* 0x00007610062c7816 */ /* 0x000fe2000000002c */
[----:B------:R-:W-:-:S05]  /*2210*/  @P3 BRA `(.L_x_310) ;  /* 0x0000014000003947 */ /* 0x000fca0003800000 */
[----:B------:R-:W-:Y:S01]  /*2220*/  IADD3 R3, P1, P0, R142, UR22, R48 ;  /* 0x000000168e037c10 */ /* 0x000fe2000f83e030 */
[----:B------:R-:W-:Y:S01]  /*2230*/  CS2R R32, SRZ ;  /* 0x0000000000207805 */ /* 0x000fe2000001ff00 */
[----:B------:R-:W-:Y:S01]  /*2240*/  CS2R R62, SRZ ;  /* 0x00000000003e7805 */ /* 0x000fe2000001ff00 */
[----:B------:R-:W-:Y:S01]  /*2250*/  CS2R R28, SRZ ;  /* 0x00000000001c7805 */ /* 0x000fe2000001ff00 */
[----:B------:R-:W-:Y:S01]  /*2260*/  IADD3.X R2, R96, UR20, R21, P1, P0 ;  /* 0x0000001460027c10 */ /* 0x000fe20008fe0415 */
[----:B------:R-:W-:Y:S01]  /*2270*/  CS2R R58, SRZ ;  /* 0x00000000003a7805 */ /* 0x000fe2000001ff00 */
[----:B------:R-:W-:Y:S04]  /*2280*/  IADD3 R5, P1, P0, R140, UR6, R22 ;  /* 0x000000068c057c10 */ /* 0x000fe8000f83e016 */
[----:B------:R-:W-:Y:S02]  /*2290*/  IADD3.X R4, R95, UR21, R20, P1, P0 ;  /* 0x000000155f047c10 */ /* 0x000fe40008fe0414 */
        /* <DEDUP_REMOVED lines=12> */
.L_x_310:
[----:B------:R-:W-:Y:S05]  /*2360*/  BSYNC B0 ;  /* 0x0000000000007941 */ /* 0x000fea0003800000 */
.L_x_309:
        /* <DEDUP_REMOVED lines=21> */
[----:B------:R-:W-:Y:S01]  /*24c0*/  CS2R R54, SRZ ;  /* 0x0000000000367805 */ /* 0x000fe2000001ff00 */
[----:B------:R-:W-:-:S05]  /*24d0*/  @P2 BRA `(.L_x_312) ;  /* 0x0000012000002947 */ /* 0x000fca0003800000 */
[----:B------:R-:W-:Y:S01]  /*24e0*/  IADD3 R2, P1, P0, R142, UR19, R48 ;  /* 0x000000138e027c10 */ /* 0x000fe2000f83e030 */
[----:B------:R-:W-:Y:S01]  /*24f0*/  CS2R R8, SRZ ;  /* 0x0000000000087805 */ /* 0x000fe2000001ff00 */
[----:B------:R-:W-:Y:S02]  /*2500*/  CS2R R50, SRZ ;  /* 0x0000000000327805 */ /* 0x000fe4000001ff00 */
[----:B------:R-:W-:Y:S02]  /*2510*/  IADD3.X R21, R96, UR18, R21, P1, P0 ;  /* 0x0000001260157c10 */ /* 0x000fe40008fe0415 */
        /* <DEDUP_REMOVED lines=14> */
.L_x_312:
[----:B------:R-:W-:Y:S05]  /*2600*/  BSYNC B0 ;  /* 0x0000000000007941 */ /* 0x000fea0003800000 */
.L_x_311:
[----:B-1---5:R-:W-:Y:S01]  /*2610*/  IMAD.MOV.U32 R5, RZ, RZ, R8 ;  /* 0x000000ffff057224 */ /* 0x022fe200078e0008 */
[----:B------:R-:W-:Y:S01]  /*2620*/  BSSY B1, `(.L_x_313) ;  /* 0x000007f000017945 */ /* 0x000fe20003800000 */
[----:B------:R-:W-:Y:S02]  /*2630*/  IMAD.MOV.U32 R4, RZ, RZ, R9 ;  /* 0x000000ffff047224 */ /* 0x000fe400078e0009 */
        /* <DEDUP_REMOVED lines=11> */
[----:B------:R-:W-:Y:S02]  /*26f0*/  PRMT R47, R22, 0x7610, R47 ;  /* 0x00007610162f7816 */ /* 0x000fe4000000002f */
[----:B------:R-:W-:Y:S02]  /*2700*/  PRMT R52, R21, 0x7610, R52 ;  /* 0x0000761015347816 */ /* 0x000fe40000000034 */
[----:B------:R-:W-:Y:S01]  /*2710*/  PRMT R49, R20, 0x7610, R49 ;  /* 0x0000761014317816 */ /* 0x000fe20000000031 */
[----:B------:R-:W-:-:S05]  /*2720*/  @P5 BRA `(.L_x_314) ;  /* 0x000006e000005947 */ /* 0x000fca0003800000 */
[----:B------:R-:W-:Y:S01]  /*2730*/  BSSY B0, `(.L_x_315) ;  /* 0x0000036000007945 */ /* 0x000fe20003800000 */
        /* <DEDUP_REMOVED lines=8> */
[----:B------:R-:W-:Y:S02]  /*27c0*/  @!P0 SHF.R.U32.HI R41, RZ, 0x10, R69 ;  /* 0x00000010ff298819 */ /* 0x000fe40000011645 */
[----:B------:R-:W-:Y:S02]  /*27d0*/  @!P0 PRMT R34, R34, 0x5410, R35 ;  /* 0x0000541022228816 */ /* 0x000fe40000000023 */
[----:B------:R-:W-:Y:S02]  /*27e0*/  @!P0 PRMT R31, R31, 0x5410, R36 ;  /* 0x000054101f1f8816 */ /* 0x000fe40000000024 */
[----:B------:R-:W-:Y:S01]  /*27f0*/  @!P0 PRMT R44, R44, 0x5410, R41 ;  /* 0x000054102c2c8816 */ /* 0x000fe20000000029 */
[C---:B------:R-:W-:Y:S01]  /*2800*/  @!P0 IMAD.U32 R41, R42.reuse, 0x10000, RZ ;  /* 0x000100002a298824 */ /* 0x040fe200078e00ff */
[----:B------:R-:W-:Y:S01]  /*2810*/  @!P0 LOP3.LUT R42, R42, 0xffff0000, RZ, 0xc0, !PT ;  /* 0xffff00002a2a8812 */ /* 0x000fe200078ec0ff */
[C---:B------:R-:W-:Y:S01]  /*2820*/  @!P0 IMAD.U32 R35, R34.reuse, 0x10000, RZ ;  /* 0x0001000022238824 */ /* 0x040fe200078e00ff */
[----:B------:R-:W-:Y:S01]  /*2830*/  @!P0 LOP3.LUT R34, R34, 0xffff0000, RZ, 0xc0, !PT ;  /* 0xffff000022228812 */ /* 0x000fe200078ec0ff */
[C---:B-1----:R-:W-:Y:S01]  /*2840*/  @!P0 IMAD.U32 R45, R21.reuse, 0x10000, RZ ;  /* 0x00010000152d8824 */ /* 0x042fe200078e00ff */
[C---:B------:R-:W-:Y:S02]  /*2850*/  @!P0 LOP3.LUT R36, R20.reuse, 0xffff0000, RZ, 0xc0, !PT ;  /* 0xffff000014248812 */ /* 0x040fe400078ec0ff */
[----:B------:R-:W-:Y:S02]  /*2860*/  @!P0 LOP3.LUT R37, R21, 0xffff0000, RZ, 0xc0, !PT ;  /* 0xffff000015258812 */ /* 0x000fe400078ec0ff */
[----:B------:R-:W-:Y:S01]  /*2870*/  @!P0 SHF.L.U32 R40, R20, 0x10, RZ ;  /* 0x0000001014288819 */ /* 0x000fe200000006ff */
[C---:B------:R-:W-:Y:S01]  /*2880*/  @!P0 FMUL.FTZ R65, R36.reuse, R41 ;  /* 0x0000002924418220 */ /* 0x040fe20000410000 */
[----:B------:R-:W-:Y:S01]  /*2890*/  @!P0 SHF.L.U32 R46, R23, 0x10, RZ ;  /* 0x00000010172e8819 */ /* 0x000fe200000006ff */
[----:B------:R-:W-:Y:S02]  /*28a0*/  @!P0 FMUL.FTZ R76, R37, R42 ;  /* 0x0000002a254c8220 */ /* 0x000fe40000410000 */
[-C--:B------:R-:W-:Y:S01]  /*28b0*/  @!P0 FMUL.FTZ R2, R36, R35.reuse ;  /* 0x0000002324028220 */ /* 0x080fe20000410000 */
[----:B------:R-:W-:Y:S01]  /*28c0*/  @!P0 LOP3.LUT R36, R23, 0xffff0000, RZ, 0xc0, !PT ;  /* 0xffff000017248812 */ /* 0x000fe200078ec0ff */
[----:B------:R-:W-:Y:S01]  /*28d0*/  @!P0 FFMA.FTZ R65, R40, R35, -R65 ;  /* 0x0000002328418223 */ /* 0x000fe20000010841 */
[C---:B------:R-:W-:Y:S01]  /*28e0*/  @!P0 LOP3.LUT R35, R22.reuse, 0xffff0000, RZ, 0xc0, !PT ;  /* 0xffff000016238812 */ /* 0x040fe200078ec0ff */
[-C--:B------:R-:W-:Y:S02]  /*28f0*/  @!P0 FMUL.FTZ R3, R37, R34.reuse ;  /* 0x0000002225038220 */ /* 0x080fe40000410000 */
[----:B------:R-:W-:Y:S02]  /*2900*/  @!P0 FFMA.FTZ R76, R45, R34, -R76 ;  /* 0x000000222d4c8223 */ /* 0x000fe4000001084c */
[C---:B------:R-:W-:Y:S01]  /*2910*/  @!P0 IMAD.U32 R34, R31.reuse, 0x10000, RZ ;  /* 0x000100001f228824 */ /* 0x040fe200078e00ff */
[----:B------:R-:W-:Y:S01]  /*2920*/  @!P0 LOP3.LUT R31, R31, 0xffff0000, RZ, 0xc0, !PT ;  /* 0xffff00001f1f8812 */ /* 0x000fe200078ec0ff */
[----:B------:R-:W-:Y:S01]  /*2930*/  @!P0 FFMA.FTZ R2, R41, R40, R2 ;  /* 0x0000002829028223 */ /* 0x000fe20000010002 */
[----:B------:R-:W-:Y:S01]  /*2940*/  @!P0 SHF.L.U32 R41, R22, 0x10, RZ ;  /* 0x0000001016298819 */ /* 0x000fe200000006ff */
[C---:B------:R-:W-:Y:S01]  /*2950*/  @!P0 IMAD.U32 R40, R44.reuse, 0x10000, RZ ;  /* 0x000100002c288824 */ /* 0x040fe200078e00ff */
[----:B------:R-:W-:Y:S01]  /*2960*/  @!P0 LOP3.LUT R44, R44, 0xffff0000, RZ, 0xc0, !PT ;  /* 0xffff00002c2c8812 */ /* 0x000fe200078ec0ff */
[C---:B------:R-:W-:Y:S01]  /*2970*/  @!P0 FMUL.FTZ R4, R35.reuse, R34 ;  /* 0x0000002223048220 */ /* 0x040fe20000410000 */
[----:B------:R-:W-:Y:S01]  /*2980*/  @!P0 F2FP.BF16.PACK_AB R65, R2, R65 ;  /* 0x000000410241823e */ /* 0x000fe200000010ff */
[----:B------:R-:W-:Y:S02]  /*2990*/  @!P0 FMUL.FTZ R77, R35, R40 ;  /* 0x00000028234d8220 */ /* 0x000fe40000410000 */
        /* <DEDUP_REMOVED lines=9> */
[----:B------:R-:W-:Y:S01]  /*2a30*/  @!P0 IMAD.MOV.U32 R20, RZ, RZ, R65 ;  /* 0x000000ffff148224 */ /* 0x000fe200078e0041 */
[----:B------:R-:W-:Y:S02]  /*2a40*/  @!P0 MOV R21, R76 ;  /* 0x0000004c00158202 */ /* 0x000fe40000000f00 */
[----:B------:R-:W-:Y:S01]  /*2a50*/  @!P0 F2FP.BF16.PACK_AB R82, R5, R82 ;  /* 0x000000520552823e */ /* 0x000fe200000010ff */
[----:B------:R-:W-:Y:S03]  /*2a60*/  @!P0 IMAD.MOV.U32 R22, RZ, RZ, R77 ;  /* 0x000000ffff168224 */ /* 0x000fe600078e004d */
[----:B------:R-:W-:Y:S05]  /*2a70*/  @!P0 MOV R23, R82 ;  /* 0x0000005200178202 */ /* 0x000fea0000000f00 */
[----:B------:R1:W-:Y:S02]  /*2a80*/  STG.E.128 [R74.64], R20 ;  /* 0x000000144a007986 */ /* 0x0003e4000c101d10 */
.L_x_316:
[----:B------:R-:W-:Y:S05]  /*2a90*/  BSYNC B0 ;  /* 0x0000000000007941 */ /* 0x000fea0003800000 */
.L_x_315:
[----:B------:R-:W-:Y:S11]  /*2aa0*/  ISETP.GE.AND P0, PT, R123, c[0x0][0x1d4], PT ;  /* 0x000075007b007a0c */ /* 0x000ff60003f06270 */
[----:B------:R-:W-:Y:S02]  /*2ab0*/  @!UPT UIADD3 URZ, URZ, URZ, URZ ;  /* 0x0000003f3f3ff290 */ /* 0x000fe4000fffe03f */
[----:B------:R-:W-:-:S05]  /*2ac0*/  @P0 BRA `(.L_x_314) ;  /* 0x0000034000000947 */ /* 0x000fca0003800000 */
[----:B------:R-:W-:Y:S01]  /*2ad0*/  ISETP.GE.AND P0, PT, R10, c[0x0][0x27c], PT ;  /* 0x00009f000a007a0c */ /* 0x000fe20003f06270 */
[----:B-1----:R-:W1:Y:S11]  /*2ae0*/  LDS.128 R20, [R124+0xb100] ;  /* 0x00b100007c147984 */ /* 0x002e760000000c00 */
[----:B------:R-:W-:Y:S01]  /*2af0*/  @!UPT UIADD3 URZ, URZ, URZ, URZ ;  /* 0x0000003f3f3ff290 */ /* 0x000fe2000fffe03f */
[----:B------:R-:W-:Y:S02]  /*2b00*/  @!P0 SHF.R.U64 R37, R66, 0x10, R67 ;  /* 0x0000001042258819 */ /* 0x000fe40000001243 */
[----:B------:R-:W-:Y:S02]  /*2b10*/  @!P0 SHF.R.U64 R31, R38, 0x10, R39 ;  /* 0x00000010261f8819 */ /* 0x000fe40000001227 */
[----:B------:R-:W-:Y:S02]  /*2b20*/  @!P0 PRMT R64, R64, 0x5410, R37 ;  /* 0x0000541040408816 */ /* 0x000fe40000000025 */
[----:B------:R-:W-:Y:S02]  /*2b30*/  @!P0 PRMT R30, R30, 0x5410, R31 ;  /* 0x000054101e1e8816 */ /* 0x000fe4000000001f */
[C---:B------:R-:W-:Y:S01]  /*2b40*/  @!P0 LOP3.LUT R40, R64.reuse, 0xffff0000, RZ, 0xc0, !PT ;  /* 0xffff000040288812 */ /* 0x040fe200078ec0ff */
[----:B------:R-:W-:Y:S01]  /*2b50*/  @!P0 IMAD.U32 R37, R64, 0x10000, RZ ;  /* 0x0001000040258824 */ /* 0x000fe200078e00ff */
[----:B------:R-:W-:Y:S01]  /*2b60*/  @!P0 SHF.R.U32.HI R38, RZ, 0x10, R39 ;  /* 0x00000010ff268819 */ /* 0x000fe20000011627 */
[C---:B------:R-:W-:Y:S01]  /*2b70*/  @!P0 IMAD.U32 R31, R30.reuse, 0x10000, RZ ;  /* 0x000100001e1f8824 */ /* 0x040fe200078e00ff */
[----:B------:R-:W-:Y:S02]  /*2b80*/  @!P0 SHF.R.U32.HI R66, RZ, 0x10, R67 ;  /* 0x00000010ff428819 */ /* 0x000fe40000011643 */
[----:B------:R-:W-:Y:S02]  /*2b90*/  @!P0 LOP3.LUT R30, R30, 0xffff0000, RZ, 0xc0, !PT ;  /* 0xffff00001e1e8812 */ /* 0x000fe400078ec0ff */
[----:B------:R-:W-:Y:S02]  /*2ba0*/  @!P0 PRMT R25, R25, 0x5410, R38 ;  /* 0x0000541019198816 */ /* 0x000fe40000000026 */
[----:B------:R-:W-:Y:S04]  /*2bb0*/  @!P0 PRMT R61, R61, 0x5410, R66 ;  /* 0x000054103d3d8816 */ /* 0x000fe80000000042 */
        /* <DEDUP_REMOVED lines=18> */
[----:B------:R-:W-:Y:S02]  /*2ce0*/  @!P0 IMAD.U32 R36, R61, 0x10000, RZ ;  /* 0x000100003d248824 */ /* 0x000fe400078e00ff */
        /* <DEDUP_REMOVED lines=17> */
[----:B------:R1:W-:Y:S02]  /*2e00*/  STG.E.128 [R74.64+0x80], R20 ;  /* 0x000080144a007986 */ /* 0x0003e4000c101d10 */
.L_x_314:
[----:B------:R-:W-:Y:S05]  /*2e10*/  BSYNC B1 ;  /* 0x0000000000017941 */ /* 0x000fea0003800000 */
.L_x_313:
[----:B------:R-:W-:Y:S01]  /*2e20*/  BSSY B1, `(.L_x_317) ;  /* 0x0000070000017945 */ /* 0x000fe20003800000 */
[----:B------:R-:W-:-:S05]  /*2e30*/  @P3 BRA `(.L_x_318) ;  /* 0x000006e000003947 */ /* 0x000fca0003800000 */
[----:B------:R-:W-:Y:S01]  /*2e40*/  BSSY B0, `(.L_x_319) ;  /* 0x0000036000007945 */ /* 0x000fe20003800000 */
        /* <DEDUP_REMOVED lines=53> */
.L_x_320:
[----:B------:R-:W-:Y:S05]  /*31a0*/  BSYNC B0 ;  /* 0x0000000000007941 */ /* 0x000fea0003800000 */
.L_x_319:
        /* <DEDUP_REMOVED lines=55> */
.L_x_318:
[----:B------:R-:W-:Y:S05]  /*3520*/  BSYNC B1 ;  /* 0x0000000000017941 */ /* 0x000fea0003800000 */
.L_x_317:
        /* <DEDUP_REMOVED lines=55> */
.L_x_323:
[----:B------:R-:W-:Y:S05]  /*38a0*/  BSYNC B0 ;  /* 0x0000000000007941 */ /* 0x000fea0003800000 */
.L_x_322:
[----:B------:R-:W-:Y:S11]  /*38b0*/  ISETP.GE.AND P0, PT, R123, c[0x0][0x1d4], PT ;  /* 0x000075007b007a0c */ /* 0x000ff60003f06270 */
[----:B------:R-:W-:Y:S02]  /*38c0*/  @!UPT UIADD3 URZ, URZ, URZ, URZ ;  /* 0x0000003f3f3ff290 */ /* 0x000fe4000fffe03f */
[----:B------:R-:W-:-:S05]  /*38d0*/  @P0 BRA `(.L_x_321) ;  /* 0x000020a000000947 */ /* 0x000fca0003800000 */
[----:B------:R-:W-:Y:S01]  /*38e0*/  ISETP.GE.AND P0, PT, R10, c[0x0][0x27c], PT ;  /* 0x00009f000a007a0c */ /* 0x000fe20003f06270 */
[----:B------:R-:W2:Y:S11]  /*38f0*/  LDS.128 R16, [R124+0xd100] ;  /* 0x00d100007c107984 */ /* 0x000eb60000000c00 */
[----:B------:R-:W-:Y:S01]  /*3900*/  @!UPT UIADD3 URZ, URZ, URZ, URZ ;  /* 0x0000003f3f3ff290 */ /* 0x000fe2000fffe03f */
[----:B------:R-:W-:Y:S02]  /*3910*/  @!P0 SHF.R.U64 R11, R50, 0x10, R51 ;  /* 0x00000010320b8819 */ /* 0x000fe40000001233 */
[--C-:B------:R-:W-:Y:S02]  /*3920*/  @!P0 SHF.R.U64 R8, R8, 0x10, R9.reuse ;  /* 0x0000001008088819 */ /* 0x100fe40000001209 */
[----:B------:R-:W-:Y:S02]  /*3930*/  @!P0 SHF.R.U32.HI R9, RZ, 0x10, R9 ;  /* 0x00000010ff098819 */ /* 0x000fe40000011609 */
[----:B------:R-:W-:Y:S02]  /*3940*/  @!P0 PRMT R48, R48, 0x5410, R11 ;  /* 0x0000541030308816 */ /* 0x000fe4000000000b */
[----:B------:R-:W-:Y:S02]  /*3950*/  @!P0 PRMT R7, R7, 0x5410, R8 ;  /* 0x0000541007078816 */ /* 0x000fe40000000008 */
[----:B------:R-:W-:Y:S01]  /*3960*/  @!P0 PRMT R6, R6, 0x5410, R9 ;  /* 0x0000541006068816 */ /* 0x000fe20000000009 */
[C---:B------:R-:W-:Y:S01]  /*3970*/  @!P0 IMAD.U32 R11, R48.reuse, 0x10000, RZ ;  /* 0x00010000300b8824 */ /* 0x040fe200078e00ff */
[----:B-1----:R-:W-:Y:S01]  /*3980*/  @!P0 LOP3.LUT R22, R48, 0xffff0000, RZ, 0xc0, !PT ;  /* 0xffff000030168812 */ /* 0x002fe200078ec0ff */
[C---:B------:R-:W-:Y:S01]  /*3990*/  @!P0 IMAD.U32 R8, R7.reuse, 0x10000, RZ ;  /* 0x0001000007088824 */ /* 0x040fe200078e00ff */
[----:B------:R-:W-:Y:S02]  /*39a0*/  @!P0 SHF.R.U32.HI R50, RZ, 0x10, R51 ;  /* 0x00000010ff328819 */ /* 0x000fe40000011633 */
[----:B------:R-:W-:Y:S02]  /*39b0*/  @!P0 LOP3.LUT R7, R7, 0xffff0000, RZ, 0xc0, !PT ;  /* 0xffff000007078812 */ /* 0x000fe400078ec0ff */
[----:B------:R-:W-:Y:S04]  /*39c0*/  @!P0 PRMT R47, R47, 0x5410, R50 ;  /* 0x000054102f2f8816 */ /* 0x000fe80000000032 */
[----:B------:R-:W-:Y:S01]  /*39d0*/  @!P0 LOP3.LUT R28, R47, 0xffff0000, RZ, 0xc0, !PT ;  /* 0xffff00002f1c8812 */ /* 0x000fe200078ec0ff */
[C---:B--2---:R-:W-:Y:S01]  /*39e0*/  @!P0 IMAD.U32 R24, R17.reuse, 0x10000, RZ ;  /* 0x0001000011188824 */ /* 0x044fe200078e00ff */
        /* <DEDUP_REMOVED lines=9> */
[----:B------:R-:W-:Y:S01]  /*3a80*/  @!P0 LOP3.LUT R8, R18, 0xffff0000, RZ, 0xc0, !PT ;  /* 0xffff000012088812 */ /* 0x000fe200078ec0ff */
[-C--:B------:R-:W-:Y:S02]  /*3a90*/  @!P0 FMUL.FTZ R3, R20, R7.reuse ;  /* 0x0000000714038220 */ /* 0x080fe40000410000 */
[----:B------:R-:W-:Y:S02]  /*3aa0*/  @!P0 FFMA.FTZ R30, R24, R7, -R30 ;  /* 0x00000007181e8223 */ /* 0x000fe4000001081e */
[C---:B------:R-:W-:Y:S01]  /*3ab0*/  @!P0 IMAD.U32 R7, R6.reuse, 0x10000, RZ ;  /* 0x0001000006078824 */ /* 0x040fe200078e00ff */
[----:B------:R-:W-:Y:S01]  /*3ac0*/  @!P0 LOP3.LUT R6, R6, 0xffff0000, RZ, 0xc0, !PT ;  /* 0xffff000006068812 */ /* 0x000fe200078ec0ff */
[----:B------:R-:W-:Y:S01]  /*3ad0*/  @!P0 FFMA.FTZ R2, R11, R21, R2 ;  /* 0x000000150b028223 */ /* 0x000fe20000010002 */
[----:B------:R-:W-:Y:S01]  /*3ae0*/  @!P0 SHF.L.U32 R21, R19, 0x10, RZ ;  /* 0x0000001013158819 */ /* 0x000fe200000006ff */
[----:B------:R-:W-:Y:S02]  /*3af0*/  @!P0 IMAD.U32 R11, R47, 0x10000, RZ ;  /* 0x000100002f0b8824 */ /* 0x000fe400078e00ff */
[----:B------:R-:W-:Y:S01]  /*3b00*/  @!P0 FMUL.FTZ R4, R8, R7 ;  /* 0x0000000708048220 */ /* 0x000fe20000410000 */
        /* <DEDUP_REMOVED lines=16> */
[----:B------:R1:W-:Y:S01]  /*3c10*/  STG.E.128 [R70.64+0x80], R16 ;  /* 0x0000801046007986 */ /* 0x0003e2000c101d10 */
[----:B------:R-:W-:-:S05]  /*3c20*/  BRA `(.L_x_321) ;  /* 0x00001d5000007947 */ /* 0x000fca0003800000 */
.L_x_306:
[-C--:B------:R-:W-:Y:S01]  /*3c30*/  ISETP.GE.AND P0, PT, R122, R82.reuse, PT ;  /* 0x000000527a00720c */ /* 0x080fe20003f06270 */
        /* <DEDUP_REMOVED lines=14> */
[----:B------:R-:W-:Y:S04]  /*3d20*/  @!P2 IADD3 R40, P1, P0, R138, UR22, R48 ;  /* 0x000000168a28ac10 */ /* 0x000fe8000f83e030 */
[--C-:B------:R-:W-:Y:S02]  /*3d30*/  @!P2 IADD3.X R23, R94, UR20, R21.reuse, P1, P0 ;  /* 0x000000145e17ac10 */ /* 0x100fe40008fe0415 */
[----:B------:R-:W-:Y:S04]  /*3d40*/  @!P2 IADD3 R42, P1, P0, R136, UR6, R22 ;  /* 0x00000006882aac10 */ /* 0x000fe8000f83e016 */
[----:B------:R-:W-:Y:S02]  /*3d50*/  @!P2 IADD3.X R35, R92, UR21, R20, P1, P0 ;  /* 0x000000155c23ac10 */ /* 0x000fe40008fe0414 */
[-C--:B------:R-:W-:Y:S04]  /*3d60*/  ISETP.GE.AND P0, PT, R121, R82.reuse, PT ;  /* 0x000000527900720c */ /* 0x080fe80003f06270 */
[----:B------:R-:W-:Y:S11]  /*3d70*/  ISETP.GE.OR P1, PT, R12, c[0x0][0x27c], P0 ;  /* 0x00009f000c007a0c */ /* 0x000ff60000726670 */
[----:B------:R-:W-:Y:S02]  /*3d80*/  @!UPT UIADD3 URZ, URZ, URZ, URZ ;  /* 0x0000003f3f3ff290 */ /* 0x000fe4000fffe03f */
[----:B------:R-:W-:Y:S04]  /*3d90*/  @!P1 IADD3 R50, P3, P0, R138, UR19, R48 ;  /* 0x000000138a329c10 */ /* 0x000fe8000f87e030 */
[----:B------:R-:W-:Y:S02]  /*3da0*/  @!P1 IADD3.X R41, R94, UR18, R21, P3, P0 ;  /* 0x000000125e299c10 */ /* 0x000fe40009fe0415 */
[----:B------:R-:W-:Y:S04]  /*3db0*/  @!P1 IADD3 R52, P3, P0, R136, UR7, R22 ;  /* 0x0000000788349c10 */ /* 0x000fe8000f87e016 */
[----:B------:R-:W-:Y:S02]  /*3dc0*/  @!P1 IADD3.X R49, R92, UR5, R20, P3, P0 ;  /* 0x000000055c319c10 */ /* 0x000fe40009fe0414 */
[C---:B------:R-:W-:Y:S04]  /*3dd0*/  @!P2 LEA R68, P0, R40.reuse, c[0x0][0x270], 0x1 ;  /* 0x00009c002844aa11 */ /* 0x040fe800078008ff */
[----:B------:R-:W-:Y:S02]  /*3de0*/  @!P2 LEA.HI.X R69, R40, c[0x0][0x274], R23, 0x1, P0 ;  /* 0x00009d002845aa11 */ /* 0x000fe400000f0c17 */
[C---:B------:R-:W-:Y:S03]  /*3df0*/  @!P2 LEA R70, P0, R42.reuse, c[0x0][0x288], 0x1 ;  /* 0x0000a2002a46aa11 */ /* 0x040fe600078008ff */
[----:B------:R-:W2:Y:S01]  /*3e00*/  @!P2 LDG.E.128 R24, [R68.64] ;  /* 0x000000104418a981 */ /* 0x000ea2000c1e1d00 */
[----:B------:R-:W-:Y:S02]  /*3e10*/  @!P2 LEA.HI.X R71, R42, c[0x0][0x28c], R35, 0x1, P0 ;  /* 0x0000a3002a47aa11 */ /* 0x000fe400000f0c23 */
[C---:B------:R-:W-:Y:S04]  /*3e20*/  @!P1 LEA R54, P0, R50.reuse, c[0x0][0x270], 0x1 ;  /* 0x00009c0032369a11 */ /* 0x040fe800078008ff */
[----:B------:R-:W-:Y:S01]  /*3e30*/  @!P1 LEA.HI.X R55, R50, c[0x0][0x274], R41, 0x1, P0 ;  /* 0x00009d0032379a11 */ /* 0x000fe200000f0c29 */
[----:B------:R-:W3:Y:S01]  /*3e40*/  @!P2 LDG.E.128 R64, [R70.64] ;  /* 0x000000104640a981 */ /* 0x000ee2000c1e1d00 */
[C---:B------:R-:W-:Y:S04]  /*3e50*/  @!P1 LEA R50, P0, R52.reuse, c[0x0][0x288], 0x1 ;  /* 0x0000a20034329a11 */ /* 0x040fe800078008ff */
[----:B------:R-:W-:Y:S02]  /*3e60*/  @!P1 LEA.HI.X R51, R52, c[0x0][0x28c], R49, 0x1, P0 ;  /* 0x0000a30034339a11 */ /* 0x000fe400000f0c31 */
[----:B------:R-:W-:Y:S01]  /*3e70*/  ISETP.GE.AND P0, PT, R125, R82, PT ;  /* 0x000000527d00720c */ /* 0x000fe20003f06270 */
[----:B------:R-:W4:Y:S03]  /*3e80*/  @!P1 LDG.E.128 R16, [R54.64] ;  /* 0x0000001036109981 */ /* 0x000f26000c1e1d00 */
[----:B------:R-:W-:Y:S05]  /*3e90*/  ISETP.GE.OR P0, PT, R12, c[0x0][0x27c], P0 ;  /* 0x00009f000c007a0c */ /* 0x000fea0000706670 */
[----:B------:R-:W4:Y:S08]  /*3ea0*/  @!P1 LDG.E.128 R60, [R50.64] ;  /* 0x00000010323c9981 */ /* 0x000f30000c1e1d00 */
[----:B------:R-:W-:Y:S05]  /*3eb0*/  @!P0 IADD3 R48, P1, R138, R48, RZ ;  /* 0x000000308a308210 */ /* 0x000fea0007f3e0ff */
[----:B------:R-:W-:Y:S01]  /*3ec0*/  @!P0 IMAD.X R21, R21, 0x1, R94, P1 ;  /* 0x0000000115158824 */ /* 0x000fe200008e065e */
[C---:B------:R-:W-:Y:S04]  /*3ed0*/  @!P0 LEA R40, P1, R48.reuse, c[0x0][0x270], 0x1 ;  /* 0x00009c0030288a11 */ /* 0x040fe800078208ff */
[----:B------:R-:W-:Y:S02]  /*3ee0*/  @!P0 LEA.HI.X R41, R48, c[0x0][0x274], R21, 0x1, P1 ;  /* 0x00009d0030298a11 */ /* 0x000fe400008f0c15 */
[----:B------:R-:W-:Y:S03]  /*3ef0*/  @!P0 IADD3 R22, P1, R136, R22, RZ ;  /* 0x0000001688168210 */ /* 0x000fe60007f3e0ff */
[----:B------:R1:W5:Y:S02]  /*3f00*/  @!P0 LDG.E.128 R36, [R40.64] ;  /* 0x0000001028248981 */ /* 0x000364000c1e1d00 */
[----:B------:R-:W-:Y:S01]  /*3f10*/  @!P0 IMAD.X R21, R20, 0x1, R92, P1 ;  /* 0x0000000114158824 */ /* 0x000fe200008e065c */
[C---:B------:R-:W-:Y:S04]  /*3f20*/  @!P0 LEA R48, P1, R22.reuse, c[0x0][0x288], 0x1 ;  /* 0x0000a20016308a11 */ /* 0x040fe800078208ff */
[----:B------:R-:W-:Y:S02]  /*3f30*/  @!P0 LEA.HI.X R49, R22, c[0x0][0x28c], R21, 0x1, P1 ;  /* 0x0000a30016318a11 */ /* 0x000fe400008f0c15 */
[----:B------:R-:W-:Y:S03]  /*3f40*/  ISETP.GE.AND P1, PT, R12, c[0x0][0x27c], PT ;  /* 0x00009f000c007a0c */ /* 0x000fe60003f26270 */
[----:B------:R1:W5:Y:S01]  /*3f50*/  @!P0 LDG.E.128 R44, [R48.64] ;  /* 0x00000010302c8981 */ /* 0x000362000c1e1d00 */
[----:B------:R-:W-:Y:S01]  /*3f60*/  ISETP.GE.OR P0, PT, R125, R82, P4 ;  /* 0x000000527d00720c */ /* 0x000fe20002706670 */
[----:B--2---:R-:W-:Y:S02]  /*3f70*/  IMAD.MOV.U32 R5, RZ, RZ, R26 ;  /* 0x000000ffff057224 */ /* 0x004fe400078e001a */
[----:B------:R-:W-:Y:S02]  /*3f80*/  IMAD.MOV.U32 R4, RZ, RZ, R27 ;  /* 0x000000ffff047224 */ /* 0x000fe400078e001b */
[----:B------:R-:W-:Y:S01]  /*3f90*/  IMAD.MOV.U32 R3, RZ, RZ, R24 ;  /* 0x000000ffff037224 */ /* 0x000fe200078e0018 */
[----:B------:R-:W-:Y:S01]  /*3fa0*/  PRMT R34, R5, 0x7610, R34 ;  /* 0x0000761005227816 */ /* 0x000fe20000000022 */
[----:B------:R-:W-:Y:S01]  /*3fb0*/  IMAD.MOV.U32 R2, RZ, RZ, R25 ;  /* 0x000000ffff027224 */ /* 0x000fe200078e0019 */
[----:B------:R-:W-:Y:S01]  /*3fc0*/  PRMT R33, R4, 0x7610, R33 ;  /* 0x0000761004217816 */ /* 0x000fe20000000021 */
[----:B---3--:R-:W-:Y:S01]  /*3fd0*/  IMAD.MOV.U32 R9, RZ, RZ, R66 ;  /* 0x000000ffff097224 */ /* 0x008fe200078e0042 */
[----:B------:R-:W-:Y:S01]  /*3fe0*/  PRMT R32, R3, 0x7610, R32 ;  /* 0x0000761003207816 */ /* 0x000fe20000000020 */
[----:B------:R-:W-:Y:S01]  /*3ff0*/  IMAD.MOV.U32 R8, RZ, RZ, R67 ;  /* 0x000000ffff087224 */ /* 0x000fe200078e0043 */
[----:B------:R-:W-:Y:S01]  /*4000*/  PRMT R31, R2, 0x7610, R31 ;  /* 0x00007610021f7816 */ /* 0x000fe2000000001f */
[----:B------:R-:W-:Y:S01]  /*4010*/  IMAD.MOV.U32 R7, RZ, RZ, R64 ;  /* 0x000000ffff077224 */ /* 0x000fe200078e0040 */
[----:B------:R-:W-:Y:S01]  /*4020*/  PRMT R74, R9, 0x7610, R74 ;  /* 0x00007610094a7816 */ /* 0x000fe2000000004a */
[----:B------:R-:W-:Y:S01]  /*4030*/  IMAD.MOV.U32 R6, RZ, RZ, R65 ;  /* 0x000000ffff067224 */ /* 0x000fe200078e0041 */
[----:B------:R-:W-:Y:S01]  /*4040*/  PRMT R75, R8, 0x7610, R75 ;  /* 0x00007610084b7816 */ /* 0x000fe2000000004b */
[----:B----4-:R-:W-:Y:S01]  /*4050*/  IMAD.MOV.U32 R5, RZ, RZ, R18 ;  /* 0x000000ffff057224 */ /* 0x010fe200078e0012 */
        /* <DEDUP_REMOVED lines=18> */
[----:B-1----:R-:W-:Y:S01]  /*4180*/  IADD3 R165, P0, R154, R162, RZ ;  /* 0x000000a29aa57210 */ /* 0x002fe20007f1e0ff */
[----:B------:R-:W1:Y:S01]  /*4190*/  LDS.128 R20, [R115+0x8100] ;  /* 0x0081000073147984 */ /* 0x000e620000000c00 */
[----:B-----5:R-:W-:Y:S01]  /*41a0*/  @!P1 SHF.R.U64 R41, R36, 0x10, R37 ;  /* 0x0000001024299819 */ /* 0x020fe20000001225 */
[----:B------:R-:W-:Y:S01]  /*41b0*/  IMAD.MOV.U32 R49, RZ, RZ, R44 ;  /* 0x000000ffff317224 */ /* 0x000fe200078e002c */
[----:B------:R-:W-:Y:S01]  /*41c0*/  @!P1 SHF.R.U64 R44, R44, 0x10, R45 ;  /* 0x000000102c2c9819 */ /* 0x000fe2000000122d */
[----:B------:R-:W-:Y:S01]  /*41d0*/  IMAD.X R86, R105, 0x1, R161, P0 ;  /* 0x0000000169567824 */ /* 0x000fe200000e06a1 */
[----:B------:R-:W-:Y:S01]  /*41e0*/  IADD3 R167, P2, P0, R144, R165, R120 ;  /* 0x000000a590a77210 */ /* 0x000fe2000785e078 */
[--C-:B------:R-:W-:Y:S01]  /*41f0*/  IMAD.MOV.U32 R48, RZ, RZ, R45.reuse ;  /* 0x000000ffff307224 */ /* 0x100fe200078e002d */
[----:B------:R-:W-:Y:S01]  /*4200*/  @!P1 SHF.R.U32.HI R45, RZ, 0x10, R45 ;  /* 0x00000010ff2d9819 */ /* 0x000fe2000001162d */
[----:B------:R-:W2:Y:S01]  /*4210*/  LDS.128 R68, [R118+0x8100] ;  /* 0x0081000076447984 */ /* 0x000ea20000000c00 */
[-C--:B------:R-:W-:Y:S01]  /*4220*/  IADD3.X R160, R97, R86.reuse, R114, P2, P0 ;  /* 0x0000005661a07210 */ /* 0x080fe200017e0472 */
[----:B------:R-:W-:Y:S01]  /*4230*/  IMAD.MOV.U32 R40, RZ, RZ, R36 ;  /* 0x000000ffff287224 */ /* 0x000fe200078e0024 */
[----:B------:R-:W-:Y:S01]  /*4240*/  ISETP.GE.AND P0, PT, R119, c[0x0][0x1d4], PT ;  /* 0x0000750077007a0c */ /* 0x000fe20003f06270 */
[----:B------:R-:W-:Y:S01]  /*4250*/  IMAD.MOV.U32 R36, RZ, RZ, R39 ;  /* 0x000000ffff247224 */ /* 0x000fe200078e0027 */
[----:B------:R-:W-:Y:S01]  /*4260*/  MOV R35, R37 ;  /* 0x0000002500237202 */ /* 0x000fe20000000f00 */
[----:B------:R-:W-:Y:S01]  /*4270*/  IMAD.MOV.U32 R52, RZ, RZ, R46 ;  /* 0x000000ffff347224 */ /* 0x000fe200078e002e */
[----:B------:R-:W-:Y:S01]  /*4280*/  @!P1 SHF.R.U32.HI R42, RZ, 0x10, R37 ;  /* 0x00000010ff2a9819 */ /* 0x000fe20000011625 */
[--C-:B------:R-:W-:Y:S01]  /*4290*/  IMAD.MOV.U32 R56, RZ, RZ, R47.reuse ;  /* 0x000000ffff387224 */ /* 0x100fe200078e002f */
[----:B------:R-:W-:Y:S02]  /*42a0*/  @!P1 SHF.R.U64 R51, R46, 0x10, R47 ;  /* 0x000000102e339819 */ /* 0x000fe4000000122f */
[----:B------:R-:W-:Y:S02]  /*42b0*/  @!P1 PRMT R46, R49, 0x5410, R44 ;  /* 0x00005410312e9816 */ /* 0x000fe4000000002c */
[----:B------:R-:W-:Y:S02]  /*42c0*/  @!P1 PRMT R40, R40, 0x5410, R41 ;  /* 0x0000541028289816 */ /* 0x000fe40000000029 */
[----:B------:R-:W-:Y:S01]  /*42d0*/  @!P1 PRMT R48, R48, 0x5410, R45 ;  /* 0x0000541030309816 */ /* 0x000fe2000000002d */
[----:B------:R-:W-:Y:S01]  /*42e0*/  @!P1 IMAD.U32 R44, R46, 0x10000, RZ ;  /* 0x000100002e2c9824 */ /* 0x000fe200078e00ff */
[----:B------:R-:W-:Y:S02]  /*42f0*/  @!P0 IADD3 R165, P3, P2, R144, R165, R119 ;  /* 0x000000a590a58210 */ /* 0x000fe40007a7e077 */
[----:B------:R-:W-:Y:S02]  /*4300*/  @!P1 PRMT R52, R52, 0x5410, R51 ;  /* 0x0000541034349816 */ /* 0x000fe40000000033 */
[----:B------:R-:W-:Y:S02]  /*4310*/  @!P0 IADD3.X R86, R97, R86, R112, P3, P2 ;  /* 0x0000005661568210 */ /* 0x000fe40001fe4470 */
[C---:B------:R-:W-:Y:S01]  /*4320*/  LEA R166, P2, R167.reuse, c[0x0][0x1c8], 0x1 ;  /* 0x00007200a7a67a11 */ /* 0x040fe200078408ff */
[----:B------:R-:W-:Y:S01]  /*4330*/  @!P1 IMAD.U32 R50, R52, 0x10000, RZ ;  /* 0x0001000034329824 */ /* 0x000fe200078e00ff */
[--C-:B------:R-:W-:Y:S02]  /*4340*/  @!P1 SHF.R.U64 R37, R38, 0x10, R39.reuse ;  /* 0x0000001026259819 */ /* 0x100fe40000001227 */
[----:B------:R-:W-:Y:S02]  /*4350*/  LEA.HI.X R167, R167, c[0x0][0x1cc], R160, 0x1, P2 ;  /* 0x00007300a7a77a11 */ /* 0x000fe400010f0ca0 */
[C---:B------:R-:W-:Y:S02]  /*4360*/  @!P0 LEA R164, P2, R165.reuse, c[0x0][0x1c8], 0x1 ;  /* 0x00007200a5a48a11 */ /* 0x040fe400078408ff */
[----:B------:R-:W-:Y:S01]  /*4370*/  @!P1 SHF.R.U32.HI R39, RZ, 0x10, R39 ;  /* 0x00000010ff279819 */ /* 0x000fe20000011627 */
[----:B-1----:R-:W-:Y:S01]  /*4380*/  @!P1 IMAD.U32 R41, R20, 0x10000, RZ ;  /* 0x0001000014299824 */ /* 0x002fe200078e00ff */
[----:B------:R-:W-:Y:S02]  /*4390*/  @!P0 LEA.HI.X R165, R165, c[0x0][0x1cc], R86, 0x1, P2 ;  /* 0x00007300a5a58a11 */ /* 0x000fe400010f0c56 */
[----:B------:R-:W-:Y:S01]  /*43a0*/  @!P1 PRMT R42, R35, 0x5410, R42 ;  /* 0x00005410232a9816 */ /* 0x000fe2000000002a */
[----:B------:R-:W-:Y:S01]  /*43b0*/  @!P1 FMUL.FTZ R86, R41, R44 ;  /* 0x0000002c29569220 */ /* 0x000fe20000410000 */
[----:B------:R-:W-:Y:S02]  /*43c0*/  @!P1 PRMT R35, R36, 0x5410, R39 ;  /* 0x0000541024239816 */ /* 0x000fe40000000027 */
[----:B------:R-:W-:Y:S01]  /*43d0*/  @!P1 SHF.L.U32 R39, R21, 0x10, RZ ;  /* 0x0000001015279819 */ /* 0x000fe200000006ff */
[----:B------:R-:W-:Y:S01]  /*43e0*/  @!P1 IMAD.U32 R36, R42, 0x10000, RZ ;  /* 0x000100002a249824 */ /* 0x000fe200078e00ff */
[----:B--2---:R-:W-:Y:S01]  /*43f0*/  @!P1 SHF.L.U32 R45, R68, 0x10, RZ ;  /* 0x00000010442d9819 */ /* 0x004fe200000006ff */
[----:B------:R-:W-:Y:S01]  /*4400*/  @!P1 IMAD.U32 R49, R69, 0x10000, RZ ;  /* 0x0001000045319824 */ /* 0x000fe200078e00ff */
[C---:B------:R-:W-:Y:S01]  /*4410*/  @!P1 LOP3.LUT R54, R70.reuse, 0xffff0000, RZ, 0xc0, !PT ;  /* 0xffff000046369812 */ /* 0x040fe200078ec0ff */
[----:B------:R-:W-:Y:S01]  /*4420*/  @!P1 FMUL.FTZ R4, R39, R36 ;  /* 0x0000002427049220 */ /* 0x000fe20000410000 */
[----:B------:R-:W-:Y:S02]  /*4430*/  @!P1 SHF.L.U32 R51, R70, 0x10, RZ ;  /* 0x0000001046339819 */ /* 0x000fe400000006ff */
[C---:B------:R-:W-:Y:S02]  /*4440*/  @!P1 SHF.L.U32 R55, R71.reuse, 0x10, RZ ;  /* 0x0000001047379819 */ /* 0x040fe400000006ff */
[----:B------:R-:W-:Y:S02]  /*4450*/  @!P1 LOP3.LUT R58, R71, 0xffff0000, RZ, 0xc0, !PT ;  /* 0xffff0000473a9812 */ /* 0x000fe400078ec0ff */
[----:B------:R-:W-:Y:S01]  /*4460*/  @!P1 PRMT R37, R38, 0x5410, R37 ;  /* 0x0000541026259816 */ /* 0x000fe20000000025 */
[----:B------:R-:W-:Y:S01]  /*4470*/  @!P1 IMAD.U32 R38, R40, 0x10000, RZ ;  /* 0x0001000028269824 */ /* 0x000fe200078e00ff */
[----:B------:R-:W-:Y:S02]  /*4480*/  @!P1 LOP3.LUT R52, R52, 0xffff0000, RZ, 0xc0, !PT ;  /* 0xffff000034349812 */ /* 0x000fe400078ec0ff */
[----:B------:R-:W-:Y:S01]  /*4490*/  @!P1 SHF.R.U32.HI R47, RZ, 0x10, R47 ;  /* 0x00000010ff2f9819 */ /* 0x000fe2000001162f */
[-C--:B------:R-:W-:Y:S01]  /*44a0*/  @!P1 FMUL.FTZ R2, R41, R38.reuse ;  /* 0x0000002629029220 */ /* 0x080fe20000410000 */
[----:B------:R-:W-:Y:S01]  /*44b0*/  @!P1 LOP3.LUT R41, R21, 0xffff0000, RZ, 0xc0, !PT ;  /* 0xffff000015299812 */ /* 0x000fe200078ec0ff */
[----:B------:R-:W-:Y:S01]  /*44c0*/  @!P1 FFMA.FTZ R86, R45, R38, -R86 ;  /* 0x000000262d569223 */ /* 0x000fe20000010856 */
[----:B------:R-:W-:Y:S01]  /*44d0*/  @!P1 LOP3.LUT R38, R42, 0xffff0000, RZ, 0xc0, !PT ;  /* 0xffff00002a269812 */ /* 0x000fe200078ec0ff */
[----:B------:R-:W-:Y:S01]  /*44e0*/  @!P1 FFMA.FTZ R2, R44, R45, R2 ;  /* 0x0000002d2c029223 */ /* 0x000fe20000010002 */
[----:B------:R-:W-:Y:S02]  /*44f0*/  @!P1 LOP3.LUT R45, R69, 0xffff0000, RZ, 0xc0, !PT ;  /* 0xffff0000452d9812 */ /* 0x000fe400078ec0ff */
[----:B------:R-:W-:Y:S01]  /*4500*/  @!P1 LOP3.LUT R44, R46, 0xffff0000, RZ, 0xc0, !PT ;  /* 0xffff00002e2c9812 */ /* 0x000fe200078ec0ff */
[----:B------:R-:W-:Y:S01]  /*4510*/  @!P1 FMUL.FTZ R5, R41, R38 ;  /* 0x0000002629059220 */ /* 0x000fe20000410000 */
[----:B------:R-:W-:Y:S01]  /*4520*/  @!P1 PRMT R56, R56, 0x5410, R47 ;  /* 0x0000541038389816 */ /* 0x000fe2000000002f */
[----:B------:R-:W-:Y:S01]  /*4530*/  @!P1 IMAD.U32 R47, R48, 0x10000, RZ ;  /* 0x00010000302f9824 */ /* 0x000fe200078e00ff */
[----:B------:R-:W-:Y:S02]  /*4540*/  @!P1 LOP3.LUT R46, R68, 0xffff0000, RZ, 0xc0, !PT ;  /* 0xffff0000442e9812 */ /* 0x000fe400078ec0ff */
[----:B------:R-:W-:Y:S01]  /*4550*/  @!P1 LOP3.LUT R48, R48, 0xffff0000, RZ, 0xc0, !PT ;  /* 0xffff000030309812 */ /* 0x000fe200078ec0ff */
[----:B------:R-:W-:Y:S01]  /*4560*/  @!P1 FMUL.FTZ R160, R39, R47 ;  /* 0x0000002f27a09220 */ /* 0x000fe20000410000 */
[----:B------:R-:W-:Y:S01]  /*4570*/  @!P1 LOP3.LUT R39, R40, 0xffff0000, RZ, 0xc0, !PT ;  /* 0xffff000028279812 */ /* 0x000fe200078ec0ff */
[C---:B------:R-:W-:Y:S01]  /*4580*/  @!P1 IMAD.U32 R53, R56.reuse, 0x10000, RZ ;  /* 0x0001000038359824 */ /* 0x040fe200078e00ff */
[----:B------:R-:W-:Y:S01]  /*4590*/  @!P1 LOP3.LUT R56, R56, 0xffff0000, RZ, 0xc0, !PT ;  /* 0xffff000038389812 */ /* 0x000fe200078ec0ff */
[----:B------:R-:W-:Y:S01]  /*45a0*/  @!P1 FFMA.FTZ R160, R49, R36, -R160 ;  /* 0x0000002431a09223 */ /* 0x000fe200000108a0 */
[----:B------:R-:W-:Y:S01]  /*45b0*/  @!P1 LOP3.LUT R36, R20, 0xffff0000, RZ, 0xc0, !PT ;  /* 0xffff000014249812 */ /* 0x000fe200078ec0ff */
[----:B------:R-:W-:Y:S04]  /*45c0*/  @!P1 FMUL.FTZ R169, R41, R48 ;  /* 0x0000003029a99220 */ /* 0x000fe80000410000 */
[----:B------:R-:W-:Y:S02]  /*45d0*/  @!P1 FMUL.FTZ R171, R36, R44 ;  /* 0x0000002c24ab9220 */ /* 0x000fe40000410000 */
[----:B------:R-:W-:Y:S01]  /*45e0*/  @!P1 FFMA.FTZ R169, R45, R38, -R169 ;  /* 0x000000262da99223 */ /* 0x000fe200000108a9 */
[----:B------:R-:W-:Y:S01]  /*45f0*/  @!P1 LOP3.LUT R38, R22, 0xffff0000, RZ, 0xc0, !PT ;  /* 0xffff000016269812 */ /* 0x000fe200078ec0ff */
[-C--:B------:R-:W-:Y:S02]  /*4600*/  @!P1 FMUL.FTZ R3, R36, R39.reuse ;  /* 0x0000002724039220 */ /* 0x080fe40000410000 */
[C---:B------:R-:W-:Y:S01]  /*4610*/  @!P1 IMAD.U32 R36, R37.reuse, 0x10000, RZ ;  /* 0x0001000025249824 */ /* 0x040fe200078e00ff */
[----:B------:R-:W-:Y:S01]  /*4620*/  @!P1 LOP3.LUT R37, R37, 0xffff0000, RZ, 0xc0, !PT ;  /* 0xffff000025259812 */ /* 0x000fe200078ec0ff */
[----:B------:R-:W-:Y:S01]  /*4630*/  @!P1 FFMA.FTZ R171, R46, R39, -R171 ;  /* 0x000000272eab9223 */ /* 0x000fe200000108ab */
[----:B------:R-:W-:Y:S01]  /*4640*/  @!P1 F2FP.BF16.PACK_AB R160, R169, R160 ;  /* 0x000000a0a9a0923e */ /* 0x000fe200000010ff */
[----:B------:R-:W-:Y:S02]  /*4650*/  @!P1 IMAD.U32 R39, R22, 0x10000, RZ ;  /* 0x0001000016279824 */ /* 0x000fe400078e00ff */
[C---:B------:R-:W-:Y:S01]  /*4660*/  @!P1 FMUL.FTZ R173, R38.reuse, R52 ;  /* 0x0000003426ad9220 */ /* 0x040fe20000410000 */
[----:B------:R-:W-:Y:S01]  /*4670*/  @!P1 F2FP.BF16.PACK_AB R171, R171, R86 ;  /* 0x00000056abab923e */ /* 0x000fe200000010ff */
[----:B------:R-:W-:Y:S02]  /*4680*/  @!P1 FMUL.FTZ R168, R39, R50 ;  /* 0x0000003227a89220 */ /* 0x000fe40000410000 */
[-C--:B------:R-:W-:Y:S01]  /*4690*/  @!P1 FMUL.FTZ R7, R38, R37.reuse ;  /* 0x0000002526079220 */ /* 0x080fe20000410000 */
[C---:B------:R-:W-:Y:S01]  /*46a0*/  @!P1 LOP3.LUT R38, R23.reuse, 0xffff0000, RZ, 0xc0, !PT ;  /* 0xffff000017269812 */ /* 0x040fe200078ec0ff */
[----:B------:R-:W-:Y:S01]  /*46b0*/  @!P1 FFMA.FTZ R173, R54, R37, -R173 ;  /* 0x0000002536ad9223 */ /* 0x000fe200000108ad */
[----:B------:R-:W-:Y:S01]  /*46c0*/  @!P1 MOV R68, R171 ;  /* 0x000000ab00449202 */ /* 0x000fe20000000f00 */
[----:B------:R-:W-:Y:S02]  /*46d0*/  @!P1 IMAD.U32 R37, R23, 0x10000, RZ ;  /* 0x0001000017259824 */ /* 0x000fe400078e00ff */
[-C--:B------:R-:W-:Y:S02]  /*46e0*/  @!P1 FMUL.FTZ R6, R39, R36.reuse ;  /* 0x0000002427069220 */ /* 0x080fe40000410000 */
[----:B------:R-:W-:Y:S02]  /*46f0*/  @!P1 FFMA.FTZ R168, R51, R36, -R168 ;  /* 0x0000002433a89223 */ /* 0x000fe400000108a8 */
        /* <DEDUP_REMOVED lines=15> */
[----:B------:R-:W-:Y:S02]  /*47f0*/  @!P1 FMUL.FTZ R9, R38, R35 ;  /* 0x0000002326099220 */ /* 0x000fe40000410000 */
[----:B------:R-:W-:Y:S01]  /*4800*/  @!P1 FFMA.FTZ R7, R52, R54, R7 ;  /* 0x0000003634079223 */ /* 0x000fe20000010007 */
[----:B------:R-:W-:Y:S01]  /*4810*/  @!P1 MOV R71, R175 ;  /* 0x000000af00479202 */ /* 0x000fe20000000f00 */
[----:B------:R-:W-:Y:S02]  /*4820*/  @!P1 FFMA.FTZ R8, R53, R55, R8 ;  /* 0x0000003735089223 */ /* 0x000fe40000010008 */
[----:B------:R-:W-:Y:S02]  /*4830*/  @!P1 FFMA.FTZ R9, R56, R58, R9 ;  /* 0x0000003a38099223 */ /* 0x000fe40000010009 */
        /* <DEDUP_REMOVED lines=10> */
.L_x_325:
[----:B-1----:R-:W-:Y:S05]  /*48e0*/  BSYNC B0 ;  /* 0x0000000000007941 */ /* 0x002fea0003800000 */
.L_x_324:
[----:B------:R-:W-:Y:S01]  /*48f0*/  ISETP.GE.OR P0, PT, R122, R82, P4 ;  /* 0x000000527a00720c */ /* 0x000fe20002706670 */
[----:B------:R-:W-:Y:S01]  /*4900*/  @!UPT UIADD3 URZ, URZ, URZ, URZ ;  /* 0x0000003f3f3ff290 */ /* 0x000fe2000fffe03f */
[----:B------:R-:W-:Y:S11]  /*4910*/  BSSY B0, `(.L_x_326) ;  /* 0x0000071000007945 */ /* 0x000ff60003800000 */
[----:B------:R-:W-:-:S05]  /*4920*/  @P0 BRA `(.L_x_327) ;  /* 0x000006f000000947 */ /* 0x000fca0003800000 */
[----:B------:R-:W-:Y:S01]  /*4930*/  IADD3 R69, P0, R152, R162, RZ ;  /* 0x000000a298457210 */ /* 0x000fe20007f1e0ff */
[----:B------:R-:W1:Y:S01]  /*4940*/  LDS.128 R20, [R111+0x8100] ;  /* 0x008100006f147984 */ /* 0x000e620000000c00 */
[--C-:B-----5:R-:W-:Y:S02]  /*4950*/  @!P1 SHF.R.U64 R38, R64, 0x10, R65.reuse ;  /* 0x0000001040269819 */ /* 0x120fe40000001241 */
[----:B------:R-:W-:Y:S01]  /*4960*/  @!P1 SHF.R.U32.HI R65, RZ, 0x10, R65 ;  /* 0x00000010ff419819 */ /* 0x000fe20000011641 */
[----:B------:R-:W-:Y:S01]  /*4970*/  IMAD.X R56, R161, 0x1, R103, P0 ;  /* 0x00000001a1387824 */ /* 0x000fe200000e0667 */
[-C--:B------:R-:W-:Y:S02]  /*4980*/  IADD3 R71, P2, P0, R144, R69.reuse, R120 ;  /* 0x0000004590477210 */ /* 0x080fe4000785e078 */
[--C-:B------:R-:W-:Y:S01]  /*4990*/  @!P1 SHF.R.U64 R35, R24, 0x10, R25.reuse ;  /* 0x0000001018239819 */ /* 0x100fe20000001219 */
[----:B------:R-:W2:Y:S01]  /*49a0*/  LDS.128 R52, [R113+0x8100] ;  /* 0x0081000071347984 */ /* 0x000ea20000000c00 */
[-C--:B------:R-:W-:Y:S02]  /*49b0*/  IADD3.X R58, R97, R56.reuse, R114, P2, P0 ;  /* 0x00000038613a7210 */ /* 0x080fe400017e0472 */
[----:B------:R-:W-:Y:S02]  /*49c0*/  ISETP.GE.AND P0, PT, R119, c[0x0][0x1d4], PT ;  /* 0x0000750077007a0c */ /* 0x000fe40003f06270 */
[----:B------:R-:W-:Y:S02]  /*49d0*/  @!P1 PRMT R77, R77, 0x5410, R38 ;  /* 0x000054104d4d9816 */ /* 0x000fe40000000026 */
[----:B------:R-:W-:Y:S02]  /*49e0*/  @!P1 SHF.R.U32.HI R24, RZ, 0x10, R25 ;  /* 0x00000010ff189819 */ /* 0x000fe40000011619 */
[--C-:B------:R-:W-:Y:S01]  /*49f0*/  @!P1 SHF.R.U32.HI R36, RZ, 0x10, R27.reuse ;  /* 0x00000010ff249819 */ /* 0x100fe2000001161b */
[----:B------:R-:W-:Y:S01]  /*4a00*/  @!P1 IMAD.U32 R37, R77, 0x10000, RZ ;  /* 0x000100004d259824 */ /* 0x000fe200078e00ff */
[----:B------:R-:W-:Y:S02]  /*4a10*/  @!P1 SHF.R.U64 R27, R26, 0x10, R27 ;  /* 0x000000101a1b9819 */ /* 0x000fe4000000121b */
[----:B------:R-:W-:Y:S02]  /*4a20*/  @!P1 PRMT R32, R32, 0x5410, R35 ;  /* 0x0000541020209816 */ /* 0x000fe40000000023 */
[----:B------:R-:W-:Y:S02]  /*4a30*/  @!P1 PRMT R34, R34, 0x5410, R27 ;  /* 0x0000541022229816 */ /* 0x000fe4000000001b */
[----:B------:R-:W-:Y:S01]  /*4a40*/  @!P0 IADD3 R69, P3, P2, R144, R69, R119 ;  /* 0x0000004590458210 */ /* 0x000fe20007a7e077 */
[----:B------:R-:W-:Y:S01]  /*4a50*/  @!P1 IMAD.U32 R25, R32, 0x10000, RZ ;  /* 0x0001000020199824 */ /* 0x000fe200078e00ff */
[----:B------:R-:W-:Y:S02]  /*4a60*/  @!P1 PRMT R31, R31, 0x5410, R24 ;  /* 0x000054101f1f9816 */ /* 0x000fe40000000018 */
[----:B------:R-:W-:Y:S02]  /*4a70*/  @!P0 IADD3.X R56, R97, R56, R112, P3, P2 ;  /* 0x0000003861388210 */ /* 0x000fe40001fe4470 */
[----:B------:R-:W-:Y:S01]  /*4a80*/  LEA R70, P2, R71, c[0x0][0x1c8], 0x1 ;  /* 0x0000720047467a11 */ /* 0x000fe200078408ff */
[----:B------:R-:W-:Y:S01]  /*4a90*/  @!P1 IMAD.U32 R24, R31, 0x10000, RZ ;  /* 0x000100001f189824 */ /* 0x000fe200078e00ff */
[----:B------:R-:W-:Y:S02]  /*4aa0*/  @!P1 PRMT R76, R76, 0x5410, R65 ;  /* 0x000054104c4c9816 */ /* 0x000fe40000000041 */
[----:B------:R-:W-:Y:S02]  /*4ab0*/  LEA.HI.X R71, R71, c[0x0][0x1cc], R58, 0x1, P2 ;  /* 0x0000730047477a11 */ /* 0x000fe400010f0c3a */
[C---:B------:R-:W-:Y:S01]  /*4ac0*/  @!P0 LEA R68, P2, R69.reuse, c[0x0][0x1c8], 0x1 ;  /* 0x0000720045448a11 */ /* 0x040fe200078408ff */
[----:B------:R-:W-:Y:S01]  /*4ad0*/  @!P1 IMAD.U32 R39, R76, 0x10000, RZ ;  /* 0x000100004c279824 */ /* 0x000fe200078e00ff */
[----:B------:R-:W-:Y:S01]  /*4ae0*/  @!P1 SHF.R.U32.HI R40, RZ, 0x10, R67 ;  /* 0x00000010ff289819 */ /* 0x000fe20000011643 */
[----:B-1----:R-:W-:Y:S01]  /*4af0*/  @!P1 IMAD.U32 R26, R20, 0x10000, RZ ;  /* 0x00010000141a9824 */ /* 0x002fe200078e00ff */
[----:B------:R-:W-:Y:S02]  /*4b00*/  @!P0 LEA.HI.X R69, R69, c[0x0][0x1cc], R56, 0x1, P2 ;  /* 0x0000730045458a11 */ /* 0x000fe400010f0c38 */
[----:B------:R-:W-:Y:S01]  /*4b10*/  @!P1 SHF.L.U32 R27, R21, 0x10, RZ ;  /* 0x00000010151b9819 */ /* 0x000fe200000006ff */
[C---:B------:R-:W-:Y:S01]  /*4b20*/  @!P1 FMUL.FTZ R2, R26.reuse, R25 ;  /* 0x000000191a029220 */ /* 0x040fe20000410000 */
[----:B------:R-:W-:Y:S01]  /*4b30*/  @!P1 PRMT R75, R75, 0x5410, R40 ;  /* 0x000054104b4b9816 */ /* 0x000fe20000000028 */
[----:B------:R-:W-:Y:S01]  /*4b40*/  @!P1 FMUL.FTZ R56, R26, R37 ;  /* 0x000000251a389220 */ /* 0x000fe20000410000 */
[----:B------:R-:W-:Y:S01]  /*4b50*/  @!P1 LOP3.LUT R26, R21, 0xffff0000, RZ, 0xc0, !PT ;  /* 0xffff0000151a9812 */ /* 0x000fe200078ec0ff */
[----:B--2---:R-:W-:Y:S01]  /*4b60*/  @!P1 IMAD.U32 R38, R52, 0x10000, RZ ;  /* 0x0001000034269824 */ /* 0x004fe200078e00ff */
[C---:B------:R-:W-:Y:S01]  /*4b70*/  @!P1 LOP3.LUT R42, R53.reuse, 0xffff0000, RZ, 0xc0, !PT ;  /* 0xffff0000352a9812 */ /* 0x040fe200078ec0ff */
[----:B------:R-:W-:Y:S01]  /*4b80*/  @!P1 IMAD.U32 R41, R53, 0x10000, RZ ;  /* 0x0001000035299824 */ /* 0x000fe200078e00ff */
[----:B------:R-:W-:Y:S01]  /*4b90*/  @!P1 LOP3.LUT R51, R55, 0xffff0000, RZ, 0xc0, !PT ;  /* 0xffff000037339812 */ /* 0x000fe200078ec0ff */
[----:B------:R-:W-:Y:S01]  /*4ba0*/  @!P1 FMUL.FTZ R58, R27, R39 ;  /* 0x000000271b3a9220 */ /* 0x000fe20000410000 */
[----:B------:R-:W-:Y:S01]  /*4bb0*/  @!P1 LOP3.LUT R47, R54, 0xffff0000, RZ, 0xc0, !PT ;  /* 0xffff0000362f9812 */ /* 0x000fe200078ec0ff */
[----:B------:R-:W-:Y:S01]  /*4bc0*/  @!P1 FFMA.FTZ R2, R37, R38, R2 ;  /* 0x0000002625029223 */ /* 0x000fe20000010002 */
[----:B------:R-:W-:Y:S01]  /*4bd0*/  @!P1 LOP3.LUT R37, R77, 0xffff0000, RZ, 0xc0, !PT ;  /* 0xffff00004d259812 */ /* 0x000fe200078ec0ff */
[-C--:B------:R-:W-:Y:S01]  /*4be0*/  @!P1 FMUL.FTZ R4, R27, R24.reuse ;  /* 0x000000181b049220 */ /* 0x080fe20000410000 */
[----:B------:R-:W-:Y:S01]  /*4bf0*/  @!P1 LOP3.LUT R27, R32, 0xffff0000, RZ, 0xc0, !PT ;  /* 0xffff0000201b9812 */ /* 0x000fe200078ec0ff */
[----:B------:R-:W-:Y:S01]  /*4c00*/  @!P1 FFMA.FTZ R58, R41, R24, -R58 ;  /* 0x00000018293a9223 */ /* 0x000fe2000001083a */
[----:B------:R-:W-:Y:S01]  /*4c10*/  @!P1 LOP3.LUT R24, R20, 0xffff0000, RZ, 0xc0, !PT ;  /* 0xffff000014189812 */ /* 0x000fe200078ec0ff */
[----:B------:R-:W-:Y:S01]  /*4c20*/  @!P1 FFMA.FTZ R56, R38, R25, -R56 ;  /* 0x0000001926389223 */ /* 0x000fe20000010838 */
[----:B------:R-:W-:Y:S01]  /*4c30*/  @!P1 LOP3.LUT R38, R52, 0xffff0000, RZ, 0xc0, !PT ;  /* 0xffff000034269812 */ /* 0x000fe200078ec0ff */
[----:B------:R-:W-:Y:S01]  /*4c40*/  @!P1 IMAD.U32 R49, R75, 0x10000, RZ ;  /* 0x000100004b319824 */ /* 0x000fe200078e00ff */
[----:B------:R-:W-:Y:S01]  /*4c50*/  @!P1 LOP3.LUT R40, R76, 0xffff0000, RZ, 0xc0, !PT ;  /* 0xffff00004c289812 */ /* 0x000fe200078ec0ff */
[C---:B------:R-:W-:Y:S01]  /*4c60*/  @!P1 FMUL.FTZ R167, R24.reuse, R37 ;  /* 0x0000002518a79220 */ /* 0x040fe20000410000 */
[----:B------:R-:W-:Y:S01]  /*4c70*/  @!P1 LOP3.LUT R25, R31, 0xffff0000, RZ, 0xc0, !PT ;  /* 0xffff00001f199812 */ /* 0x000fe200078ec0ff */
[----:B------:R-:W-:Y:S01]  /*4c80*/  @!P1 FMUL.FTZ R3, R24, R27 ;  /* 0x0000001b18039220 */ /* 0x000fe20000410000 */
[----:B------:R-:W-:Y:S01]  /*4c90*/  @!P1 LOP3.LUT R50, R75, 0xffff0000, RZ, 0xc0, !PT ;  /* 0xffff00004b329812 */ /* 0x000fe200078ec0ff */
[C---:B------:R-:W-:Y:S01]  /*4ca0*/  @!P1 FMUL.FTZ R165, R26.reuse, R40 ;  /* 0x000000281aa59220 */ /* 0x040fe20000410000 */
[----:B------:R-:W-:Y:S01]  /*4cb0*/  @!P1 PRMT R33, R33, 0x5410, R36 ;  /* 0x0000541021219816 */ /* 0x000fe20000000024 */
[----:B------:R-:W-:Y:S01]  /*4cc0*/  @!P1 FMUL.FTZ R5, R26, R25 ;  /* 0x000000191a059220 */ /* 0x000fe20000410000 */
[C---:B------:R-:W-:Y:S01]  /*4cd0*/  @!P1 SHF.L.U32 R26, R23.reuse, 0x10, RZ ;  /* 0x00000010171a9819 */ /* 0x040fe200000006ff */
[----:B------:R-:W-:Y:S01]  /*4ce0*/  @!P1 FFMA.FTZ R167, R38, R27, -R167 ;  /* 0x0000001b26a79223 */ /* 0x000fe200000108a7 */
[----:B------:R-:W-:Y:S01]  /*4cf0*/  @!P1 SHF.R.U64 R67, R66, 0x10, R67 ;  /* 0x0000001042439819 */ /* 0x000fe20000001243 */
[----:B------:R-:W-:Y:S01]  /*4d00*/  @!P1 FFMA.FTZ R165, R42, R25, -R165 ;  /* 0x000000192aa59223 */ /* 0x000fe200000108a5 */
[----:B------:R-:W-:Y:S01]  /*4d10*/  @!P1 LOP3.LUT R27, R23, 0xffff0000, RZ, 0xc0, !PT ;  /* 0xffff0000171b9812 */ /* 0x000fe200078ec0ff */
[C---:B------:R-:W-:Y:S01]  /*4d20*/  @!P1 IMAD.U32 R25, R33.reuse, 0x10000, RZ ;  /* 0x0001000021199824 */ /* 0x040fe200078e00ff */
[----:B------:R-:W-:Y:S01]  /*4d30*/  @!P1 LOP3.LUT R24, R33, 0xffff0000, RZ, 0xc0, !PT ;  /* 0xffff000021189812 */ /* 0x000fe200078ec0ff */
[----:B------:R-:W-:Y:S01]  /*4d40*/  @!P1 IMAD.U32 R48, R55, 0x10000, RZ ;  /* 0x0001000037309824 */ /* 0x000fe200078e00ff */
[----:B------:R-:W-:Y:S01]  /*4d50*/  @!P1 PRMT R74, R74, 0x5410, R67 ;  /* 0x000054104a4a9816 */ /* 0x000fe20000000043 */
[C---:B------:R-:W-:Y:S01]  /*4d60*/  @!P1 FMUL.FTZ R86, R26.reuse, R49 ;  /* 0x000000311a569220 */ /* 0x040fe20000410000 */
[----:B------:R-:W-:Y:S01]  /*4d70*/  @!P1 F2FP.BF16.PACK_AB R167, R167, R56 ;  /* 0x00000038a7a7923e */ /* 0x000fe200000010ff */
[----:B------:R-:W-:Y:S01]  /*4d80*/  @!P1 FMUL.FTZ R169, R27, R50 ;  /* 0x000000321ba99220 */ /* 0x000fe20000410000 */
[----:B------:R-:W-:Y:S01]  /*4d90*/  @!P1 F2FP.BF16.PACK_AB R58, R165, R58 ;  /* 0x0000003aa53a923e */ /* 0x000fe200000010ff */
[-C--:B------:R-:W-:Y:S01]  /*4da0*/  @!P1 FMUL.FTZ R8, R26, R25.reuse ;  /* 0x000000191a089220 */ /* 0x080fe20000410000 */
[C---:B------:R-:W-:Y:S01]  /*4db0*/  @!P1 SHF.L.U32 R26, R22.reuse, 0x10, RZ ;  /* 0x00000010161a9819 */ /* 0x040fe200000006ff */
[----:B------:R-:W-:Y:S01]  /*4dc0*/  @!P1 FMUL.FTZ R9, R27, R24 ;  /* 0x000000181b099220 */ /* 0x000fe20000410000 */
[----:B------:R-:W-:Y:S01]  /*4dd0*/  @!P1 LOP3.LUT R27, R22, 0xffff0000, RZ, 0xc0, !PT ;  /* 0xffff0000161b9812 */ /* 0x000fe200078ec0ff */
[C---:B------:R-:W-:Y:S01]  /*4de0*/  @!P1 IMAD.U32 R45, R74.reuse, 0x10000, RZ ;  /* 0x000100004a2d9824 */ /* 0x040fe200078e00ff */
[----:B------:R-:W-:Y:S01]  /*4df0*/  @!P1 LOP3.LUT R46, R74, 0xffff0000, RZ, 0xc0, !PT ;  /* 0xffff00004a2e9812 */ /* 0x000fe200078ec0ff */
[----:B------:R-:W-:Y:S01]  /*4e00*/  @!P1 FFMA.FTZ R86, R48, R25, -R86 ;  /* 0x0000001930569223 */ /* 0x000fe20000010856 */
[----:B------:R-:W-:Y:S01]  /*4e10*/  @!P1 MOV R53, R58 ;  /* 0x0000003a00359202 */ /* 0x000fe20000000f00 */
[C---:B------:R-:W-:Y:S02]  /*4e20*/  @!P1 IMAD.U32 R25, R34.reuse, 0x10000, RZ ;  /* 0x0001000022199824 */ /* 0x040fe400078e00ff */
[----:B------:R-:W-:Y:S01]  /*4e30*/  @!P1 FFMA.FTZ R169, R51, R24, -R169 ;  /* 0x0000001833a99223 */ /* 0x000fe200000108a9 */
[----:B------:R-:W-:Y:S01]  /*4e40*/  @!P1 LOP3.LUT R24, R34, 0xffff0000, RZ, 0xc0, !PT ;  /* 0xffff000022189812 */ /* 0x000fe200078ec0ff */
[----:B------:R-:W-:Y:S02]  /*4e50*/  @!P1 IMAD.U32 R44, R54, 0x10000, RZ ;  /* 0x00010000362c9824 */ /* 0x000fe400078e00ff */
[C---:B------:R-:W-:Y:S01]  /*4e60*/  @!P1 FMUL.FTZ R171, R26.reuse, R45 ;  /* 0x0000002d1aab9220 */ /* 0x040fe20000410000 */
[----:B------:R-:W-:Y:S01]  /*4e70*/  @!P1 F2FP.BF16.PACK_AB R86, R169, R86 ;  /* 0x00000056a956923e */ /* 0x000fe200000010ff */
[----:B------:R-:W-:Y:S02]  /*4e80*/  @!P1 FMUL.FTZ R160, R27, R46 ;  /* 0x0000002e1ba09220 */ /* 0x000fe40000410000 */
[----:B------:R-:W-:Y:S02]  /*4e90*/  @!P1 FFMA.FTZ R3, R37, R38, R3 ;  /* 0x0000002625039223 */ /* 0x000fe40000010003 */
[----:B------:R-:W-:Y:S02]  /*4ea0*/  @!P1 FMUL.FTZ R6, R26, R25 ;  /* 0x000000191a069220 */ /* 0x000fe40000410000 */
[----:B------:R-:W-:Y:S01]  /*4eb0*/  @!P1 FFMA.FTZ R4, R39, R41, R4 ;  /* 0x0000002927049223 */ /* 0x000fe20000010004 */
[----:B------:R-:W-:Y:S01]  /*4ec0*/  @!P1 F2FP.BF16.PACK_AB R56, R3, R2 ;  /* 0x000000020338923e */ /* 0x000fe200000010ff */
[----:B------:R-:W-:Y:S02]  /*4ed0*/  @!P1 FFMA.FTZ R171, R44, R25, -R171 ;  /* 0x000000192cab9223 */ /* 0x000fe400000108ab */
[-C--:B------:R-:W-:Y:S02]  /*4ee0*/  @!P1 FMUL.FTZ R7, R27, R24.reuse ;  /* 0x000000181b079220 */ /* 0x080fe40000410000 */
[----:B------:R-:W-:Y:S02]  /*4ef0*/  @!P1 FFMA.FTZ R160, R47, R24, -R160 ;  /* 0x000000182fa09223 */ /* 0x000fe400000108a0 */
[----:B------:R-:W-:Y:S02]  /*4f00*/  @!P1 FFMA.FTZ R5, R40, R42, R5 ;  /* 0x0000002a28059223 */ /* 0x000fe40000010005 */
[----:B------:R-:W-:Y:S01]  /*4f10*/  @!P1 FFMA.FTZ R6, R45, R44, R6 ;  /* 0x0000002c2d069223 */ /* 0x000fe20000010006 */
[----:B------:R-:W-:Y:S01]  /*4f20*/  @!P1 F2FP.BF16.PACK_AB R171, R160, R171 ;  /* 0x000000aba0ab923e */ /* 0x000fe200000010ff */
[----:B------:R-:W-:Y:S01]  /*4f30*/  @!P1 FFMA.FTZ R7, R46, R47, R7 ;  /* 0x0000002f2e079223 */ /* 0x000fe20000010007 */
[----:B------:R-:W-:Y:S01]  /*4f40*/  @!P1 F2FP.BF16.PACK_AB R165, R5, R4 ;  /* 0x0000000405a5923e */ /* 0x000fe200000010ff */
[----:B------:R-:W-:Y:S02]  /*4f50*/  @!P1 FFMA.FTZ R8, R49, R48, R8 ;  /* 0x0000003031089223 */ /* 0x000fe40000010008 */
        /* <DEDUP_REMOVED lines=12> */
.L_x_327:
[----:B------:R-:W-:Y:S05]  /*5020*/  BSYNC B0 ;  /* 0x0000000000007941 */ /* 0x000fea0003800000 */
.L_x_326:
[----:B------:R-:W-:Y:S05]  /*5030*/  IADD3 R163, P0, R150, R162, RZ ;  /* 0x000000a296a37210 */ /* 0x000fea0007f1e0ff */
[----:B------:R-:W-:Y:S01]  /*5040*/  IMAD.X R161, R161, 0x1, R104, P0 ;  /* 0x00000001a1a17824 */ /* 0x000fe200000e0668 */
[----:B------:R-:W-:Y:S11]  /*5050*/  ISETP.GE.OR P0, PT, R121, R82, P4 ;  /* 0x000000527900720c */ /* 0x000ff60002706670 */
[----:B------:R-:W-:Y:S02]  /*5060*/  @!UPT UIADD3 URZ, URZ, URZ, URZ ;  /* 0x0000003f3f3ff290 */ /* 0x000fe4000fffe03f */
[----:B------:R-:W-:-:S05]  /*5070*/  @P0 BRA `(.L_x_321) ;  /* 0x0000090000000947 */ /* 0x000fca0003800000 */
[----:B------:R-:W-:Y:S01]  /*5080*/  @!P1 SHF.R.U64 R25, R16, 0x10, R17 ;  /* 0x0000001010199819 */ /* 0x000fe20000001211 */
[----:B-1----:R-:W1:Y:S01]  /*5090*/  LDS.128 R20, [R107+0x8100] ;  /* 0x008100006b147984 */ /* 0x002e620000000c00 */
[--C-:B------:R-:W-:Y:S02]  /*50a0*/  @!P1 SHF.R.U64 R26, R60, 0x10, R61.reuse ;  /* 0x000000103c1a9819 */ /* 0x100fe4000000123d */
[----:B------:R-:W-:Y:S02]  /*50b0*/  @!P1 SHF.R.U32.HI R61, RZ, 0x10, R61 ;  /* 0x00000010ff3d9819 */ /* 0x000fe4000001163d */
[----:B------:R-:W-:Y:S02]  /*50c0*/  @!P1 PRMT R28, R28, 0x5410, R25 ;  /* 0x000054101c1c9816 */ /* 0x000fe40000000019 */
[----:B------:R-:W-:Y:S01]  /*50d0*/  IADD3 R50, P2, P0, R144, R163, R120 ;  /* 0x000000a390327210 */ /* 0x000fe2000785e078 */
[----:B-----5:R-:W2:Y:S01]  /*50e0*/  LDS.128 R44, [R109+0x8100] ;  /* 0x008100006d2c7984 */ /* 0x020ea20000000c00 */
[----:B------:R-:W-:Y:S02]  /*50f0*/  @!P1 PRMT R73, R73, 0x5410, R26 ;  /* 0x0000541049499816 */ /* 0x000fe4000000001a */
[----:B------:R-:W-:Y:S02]  /*5100*/  IADD3.X R49, R97, R161, R114, P2, P0 ;  /* 0x000000a161317210 */ /* 0x000fe400017e0472 */
[C---:B------:R-:W-:Y:S01]  /*5110*/  LEA R48, P0, R50.reuse, c[0x0][0x1c8], 0x1 ;  /* 0x0000720032307a11 */ /* 0x040fe200078008ff */
[----:B------:R-:W-:Y:S01]  /*5120*/  @!P1 IMAD.U32 R27, R73, 0x10000, RZ ;  /* 0x00010000491b9824 */ /* 0x000fe200078e00ff */
[----:B------:R-:W-:Y:S02]  /*5130*/  @!P1 SHF.R.U32.HI R32, RZ, 0x10, R63 ;  /* 0x00000010ff209819 */ /* 0x000fe4000001163f */
[----:B------:R-:W-:Y:S02]  /*5140*/  LEA.HI.X R49, R50, c[0x0][0x1cc], R49, 0x1, P0 ;  /* 0x0000730032317a11 */ /* 0x000fe400000f0c31 */
[----:B------:R-:W-:Y:S02]  /*5150*/  @!P1 PRMT R59, R59, 0x5410, R32 ;  /* 0x000054103b3b9816 */ /* 0x000fe40000000020 */
[----:B------:R-:W-:Y:S02]  /*5160*/  @!P1 SHF.R.U32.HI R16, RZ, 0x10, R17 ;  /* 0x00000010ff109819 */ /* 0x000fe40000011611 */
[----:B------:R-:W-:Y:S02]  /*5170*/  @!P1 SHF.L.U32 R17, R28, 0x10, RZ ;  /* 0x000000101c119819 */ /* 0x000fe400000006ff */
[----:B------:R-:W-:Y:S02]  /*5180*/  @!P1 PRMT R11, R11, 0x5410, R16 ;  /* 0x000054100b0b9816 */ /* 0x000fe40000000010 */
[C---:B------:R-:W-:Y:S02]  /*5190*/  @!P1 SHF.L.U32 R39, R59.reuse, 0x10, RZ ;  /* 0x000000103b279819 */ /* 0x040fe400000006ff */
[----:B------:R-:W-:Y:S01]  /*51a0*/  @!P1 LOP3.LUT R40, R59, 0xffff0000, RZ, 0xc0, !PT ;  /* 0xffff00003b289812 */ /* 0x000fe200078ec0ff */
[C---:B------:R-:W-:Y:S01]  /*51b0*/  @!P1 IMAD.U32 R16, R11.reuse, 0x10000, RZ ;  /* 0x000100000b109824 */ /* 0x040fe200078e00ff */
[----:B------:R-:W-:Y:S02]  /*51c0*/  @!P1 LOP3.LUT R11, R11, 0xffff0000, RZ, 0xc0, !PT ;  /* 0xffff00000b0b9812 */ /* 0x000fe400078ec0ff */
[----:B------:R-:W-:Y:S02]  /*51d0*/  @!P1 PRMT R72, R72, 0x5410, R61 ;  /* 0x0000541048489816 */ /* 0x000fe4000000003d */
[--C-:B------:R-:W-:Y:S02]  /*51e0*/  @!P1 SHF.R.U32.HI R24, RZ, 0x10, R19.reuse ;  /* 0x00000010ff189819 */ /* 0x100fe40000011613 */
[----:B------:R-:W-:Y:S01]  /*51f0*/  @!P1 SHF.R.U64 R19, R18, 0x10, R19 ;  /* 0x0000001012139819 */ /* 0x000fe20000001213 */
[----:B------:R-:W-:Y:S01]  /*5200*/  @!P1 IMAD.U32 R31, R72, 0x10000, RZ ;  /* 0x00010000481f9824 */ /* 0x000fe200078e00ff */
[----:B------:R-:W-:Y:S01]  /*5210*/  @!P1 PRMT R29, R29, 0x5410, R24 ;  /* 0x000054101d1d9816 */ /* 0x000fe20000000018 */
[----:B-1----:R-:W-:Y:S01]  /*5220*/  @!P1 IMAD.U32 R18, R20, 0x10000, RZ ;  /* 0x0001000014129824 */ /* 0x002fe200078e00ff */
[----:B------:R-:W-:Y:S01]  /*5230*/  @!P1 PRMT R30, R30, 0x5410, R19 ;  /* 0x000054101e1e9816 */ /* 0x000fe20000000013 */
[----:B------:R-:W-:Y:S01]  /*5240*/  @!P1 IMAD.U32 R19, R21, 0x10000, RZ ;  /* 0x0001000015139824 */ /* 0x000fe200078e00ff */
[----:B------:R-:W-:Y:S01]  /*5250*/  @!P1 SHF.R.U64 R62, R62, 0x10, R63 ;  /* 0x000000103e3e9819 */ /* 0x000fe2000000123f */
[C---:B------:R-:W-:Y:S01]  /*5260*/  @!P1 FMUL.FTZ R2, R18.reuse, R17 ;  /* 0x0000001112029220 */ /* 0x040fe20000410000 */
[----:B------:R-:W-:Y:S01]  /*5270*/  ISETP.GE.AND P0, PT, R119, c[0x0][0x1d4], PT ;  /* 0x0000750077007a0c */ /* 0x000fe20003f06270 */
[----:B------:R-:W-:Y:S01]  /*5280*/  @!P1 FMUL.FTZ R50, R18, R27 ;  /* 0x0000001b12329220 */ /* 0x000fe20000410000 */
[----:B------:R-:W-:Y:S01]  /*5290*/  @!P1 LOP3.LUT R18, R21, 0xffff0000, RZ, 0xc0, !PT ;  /* 0xffff000015129812 */ /* 0x000fe200078ec0ff */
[C---:B--2---:R-:W-:Y:S01]  /*52a0*/  @!P1 IMAD.U32 R26, R44.reuse, 0x10000, RZ ;  /* 0x000100002c1a9824 */ /* 0x044fe200078e00ff */
[----:B------:R-:W-:Y:S01]  /*52b0*/  @!P1 SHF.L.U32 R33, R45, 0x10, RZ ;  /* 0x000000102d219819 */ /* 0x000fe200000006ff */
[----:B------:R-:W-:Y:S01]  /*52c0*/  @!P1 FMUL.FTZ R51, R19, R31 ;  /* 0x0000001f13339220 */ /* 0x000fe20000410000 */
[----:B------:R-:W-:Y:S01]  /*52d0*/  @!P1 LOP3.LUT R34, R45, 0xffff0000, RZ, 0xc0, !PT ;  /* 0xffff00002d229812 */ /* 0x000fe200078ec0ff */
[----:B------:R-:W-:Y:S01]  /*52e0*/  @!P1 FFMA.FTZ R2, R27, R26, R2 ;  /* 0x0000001a1b029223 */ /* 0x000fe20000010002 */
[----:B------:R-:W-:Y:S01]  /*52f0*/  @!P1 LOP3.LUT R32, R44, 0xffff0000, RZ, 0xc0, !PT ;  /* 0xffff00002c209812 */ /* 0x000fe200078ec0ff */
[----:B------:R-:W-:Y:S01]  /*5300*/  @!P1 FFMA.FTZ R50, R26, R17, -R50 ;  /* 0x000000111a329223 */ /* 0x000fe20000010832 */
[----:B------:R-:W-:Y:S01]  /*5310*/  @!P1 LOP3.LUT R42, R47, 0xffff0000, RZ, 0xc0, !PT ;  /* 0xffff00002f2a9812 */ /* 0x000fe200078ec0ff */
[-C--:B------:R-:W-:Y:S01]  /*5320*/  @!P1 FMUL.FTZ R4, R19, R16.reuse ;  /* 0x0000001013049220 */ /* 0x080fe20000410000 */
[----:B------:R-:W-:Y:S01]  /*5330*/  @!P1 LOP3.LUT R38, R46, 0xffff0000, RZ, 0xc0, !PT ;  /* 0xffff00002e269812 */ /* 0x000fe200078ec0ff */
[----:B------:R-:W-:Y:S01]  /*5340*/  @!P1 FFMA.FTZ R51, R33, R16, -R51 ;  /* 0x0000001021339223 */ /* 0x000fe20000010833 */
[----:B------:R-:W-:Y:S01]  /*5350*/  @!P1 LOP3.LUT R17, R28, 0xffff0000, RZ, 0xc0, !PT ;  /* 0xffff00001c119812 */ /* 0x000fe200078ec0ff */
[----:B------:R-:W-:Y:S01]  /*5360*/  @!P1 FMUL.FTZ R5, R18, R11 ;  /* 0x0000000b12059220 */ /* 0x000fe20000410000 */
[----:B------:R-:W-:Y:S01]  /*5370*/  @!P1 LOP3.LUT R27, R72, 0xffff0000, RZ, 0xc0, !PT ;  /* 0xffff0000481b9812 */ /* 0x000fe200078ec0ff */
[----:B------:R-:W-:Y:S01]  /*5380*/  @!P1 IMAD.U32 R41, R47, 0x10000, RZ ;  /* 0x000100002f299824 */ /* 0x000fe200078e00ff */
[----:B------:R-:W-:Y:S01]  /*5390*/  @!P1 LOP3.LUT R16, R20, 0xffff0000, RZ, 0xc0, !PT ;  /* 0xffff000014109812 */ /* 0x000fe200078ec0ff */
[----:B------:R-:W-:Y:S01]  /*53a0*/  @!P1 IMAD.U32 R37, R46, 0x10000, RZ ;  /* 0x000100002e259824 */ /* 0x000fe200078e00ff */
[----:B------:R-:W-:Y:S01]  /*53b0*/  @!P1 LOP3.LUT R26, R73, 0xffff0000, RZ, 0xc0, !PT ;  /* 0xffff0000491a9812 */ /* 0x000fe200078ec0ff */
[----:B------:R-:W-:Y:S01]  /*53c0*/  @!P1 FMUL.FTZ R52, R18, R27 ;  /* 0x0000001b12349220 */ /* 0x000fe20000410000 */
[----:B------:R-:W-:Y:S01]  /*53d0*/  @!P1 LOP3.LUT R18, R23, 0xffff0000, RZ, 0xc0, !PT ;  /* 0xffff000017129812 */ /* 0x000fe200078ec0ff */
[C---:B------:R-:W-:Y:S01]  /*53e0*/  @!P1 FMUL.FTZ R3, R16.reuse, R17 ;  /* 0x0000001110039220 */ /* 0x040fe20000410000 */
[----:B------:R-:W-:Y:S01]  /*53f0*/  @!P1 PRMT R57, R57, 0x5410, R62 ;  /* 0x0000541039399816 */ /* 0x000fe2000000003e */
[----:B------:R-:W-:Y:S02]  /*5400*/  @!P1 FMUL.FTZ R53, R16, R26 ;  /* 0x0000001a10359220 */ /* 0x000fe40000410000 */
[----:B------:R-:W-:Y:S01]  /*5410*/  @!P1 FFMA.FTZ R52, R34, R11, -R52 ;  /* 0x0000000b22349223 */ /* 0x000fe20000010834 */
[----:B------:R-:W-:Y:S01]  /*5420*/  @!P1 LOP3.LUT R11, R29, 0xffff0000, RZ, 0xc0, !PT ;  /* 0xffff00001d0b9812 */ /* 0x000fe200078ec0ff */
[----:B------:R-:W-:Y:S01]  /*5430*/  @!P1 FFMA.FTZ R53, R32, R17, -R53 ;  /* 0x0000001120359223 */ /* 0x000fe20000010835 */
[----:B------:R-:W-:Y:S01]  /*5440*/  @!P1 LOP3.LUT R36, R57, 0xffff0000, RZ, 0xc0, !PT ;  /* 0xffff000039249812 */ /* 0x000fe200078ec0ff */
[----:B------:R-:W-:Y:S01]  /*5450*/  @!P1 IMAD.U32 R17, R23, 0x10000, RZ ;  /* 0x0001000017119824 */ /* 0x000fe200078e00ff */
[----:B------:R-:W-:Y:S01]  /*5460*/  @!P1 F2FP.BF16.PACK_AB R51, R52, R51 ;  /* 0x000000333433923e */ /* 0x000fe200000010ff */
[----:B------:R-:W-:Y:S01]  /*5470*/  @!P1 IMAD.U32 R16, R29, 0x10000, RZ ;  /* 0x000100001d109824 */ /* 0x000fe200078e00ff */
[----:B------:R-:W-:Y:S01]  /*5480*/  @!P1 F2FP.BF16.PACK_AB R50, R53, R50 ;  /* 0x000000323532923e */ /* 0x000fe200000010ff */
[C---:B------:R-:W-:Y:S02]  /*5490*/  @!P1 FMUL.FTZ R54, R17.reuse, R39 ;  /* 0x0000002711369220 */ /* 0x040fe40000410000 */
[----:B------:R-:W-:Y:S01]  /*54a0*/  @!P1 FMUL.FTZ R65, R18, R40 ;  /* 0x0000002812419220 */ /* 0x000fe20000410000 */
[----:B------:R-:W-:Y:S01]  /*54b0*/  @!P1 MOV R44, R50 ;  /* 0x00000032002c9202 */ /* 0x000fe20000000f00 */
[-C--:B------:R-:W-:Y:S01]  /*54c0*/  @!P1 FMUL.FTZ R8, R17, R16.reuse ;  /* 0x0000001011089220 */ /* 0x080fe20000410000 */
[----:B------:R-:W-:Y:S01]  /*54d0*/  @!P1 SHF.L.U32 R17, R22, 0x10, RZ ;  /* 0x0000001016119819 */ /* 0x000fe200000006ff */
[-C--:B------:R-:W-:Y:S01]  /*54e0*/  @!P1 FMUL.FTZ R9, R18, R11.reuse ;  /* 0x0000000b12099220 */ /* 0x080fe20000410000 */
[----:B------:R-:W-:Y:S01]  /*54f0*/  @!P1 LOP3.LUT R18, R22, 0xffff0000, RZ, 0xc0, !PT ;  /* 0xffff000016129812 */ /* 0x000fe200078ec0ff */
[----:B------:R-:W-:Y:S02]  /*5500*/  @!P1 IMAD.U32 R35, R57, 0x10000, RZ ;  /* 0x0001000039239824 */ /* 0x000fe400078e00ff */
[----:B------:R-:W-:Y:S01]  /*5510*/  @!P1 FFMA.FTZ R65, R42, R11, -R65 ;  /* 0x0000000b2a419223 */ /* 0x000fe20000010841 */
[C---:B------:R-:W-:Y:S01]  /*5520*/  @!P1 LOP3.LUT R11, R30.reuse, 0xffff0000, RZ, 0xc0, !PT ;  /* 0xffff00001e0b9812 */ /* 0x040fe200078ec0ff */
[----:B------:R-:W-:Y:S02]  /*5530*/  @!P1 FFMA.FTZ R54, R41, R16, -R54 ;  /* 0x0000001029369223 */ /* 0x000fe40000010836 */
[----:B------:R-:W-:Y:S02]  /*5540*/  @!P1 IMAD.U32 R16, R30, 0x10000, RZ ;  /* 0x000100001e109824 */ /* 0x000fe400078e00ff */
[----:B------:R-:W-:Y:S01]  /*5550*/  @!P1 FMUL.FTZ R55, R17, R35 ;  /* 0x0000002311379220 */ /* 0x000fe20000410000 */
[----:B------:R-:W-:Y:S01]  /*5560*/  @!P1 F2FP.BF16.PACK_AB R54, R65, R54 ;  /* 0x000000364136923e */ /* 0x000fe200000010ff */
[----:B------:R-:W-:Y:S02]  /*5570*/  @!P1 FMUL.FTZ R56, R18, R36 ;  /* 0x0000002412389220 */ /* 0x000fe40000410000 */
[----:B------:R-:W-:Y:S01]  /*5580*/  @!P1 FFMA.FTZ R55, R37, R16, -R55 ;  /* 0x0000001025379223 */ /* 0x000fe20000010837 */
[----:B------:R-:W-:Y:S01]  /*5590*/  @!P1 MOV R47, R54 ;  /* 0x00000036002f9202 */ /* 0x000fe20000000f00 */
[----:B------:R-:W-:Y:S02]  /*55a0*/  @!P1 FFMA.FTZ R56, R38, R11, -R56 ;  /* 0x0000000b26389223 */ /* 0x000fe40000010838 */
[----:B------:R-:W-:Y:S02]  /*55b0*/  @!P1 IMAD.MOV.U32 R45, RZ, RZ, R51 ;  /* 0x000000ffff2d9224 */ /* 0x000fe400078e0033 */
[----:B------:R-:W-:Y:S01]  /*55c0*/  @!P1 FFMA.FTZ R3, R26, R32, R3 ;  /* 0x000000201a039223 */ /* 0x000fe20000010003 */
[----:B------:R-:W-:Y:S01]  /*55d0*/  @!P1 F2FP.BF16.PACK_AB R55, R56, R55 ;  /* 0x000000373837923e */ /* 0x000fe200000010ff */
[----:B------:R-:W-:Y:S02]  /*55e0*/  @!P1 FMUL.FTZ R6, R17, R16 ;  /* 0x0000001011069220 */ /* 0x000fe40000410000 */
[----:B------:R-:W-:Y:S01]  /*55f0*/  @!P1 FFMA.FTZ R4, R31, R33, R4 ;  /* 0x000000211f049223 */ /* 0x000fe20000010004 */
[----:B------:R-:W-:Y:S01]  /*5600*/  @!P1 F2FP.BF16.PACK_AB R52, R3, R2 ;  /* 0x000000020334923e */ /* 0x000fe200000010ff */
[----:B------:R-:W-:Y:S02]  /*5610*/  @!P1 IMAD.MOV.U32 R46, RZ, RZ, R55 ;  /* 0x000000ffff2e9224 */ /* 0x000fe400078e0037 */
[----:B------:R-:W-:Y:S02]  /*5620*/  @!P1 FMUL.FTZ R7, R18, R11 ;  /* 0x0000000b12079220 */ /* 0x000fe40000410000 */
[----:B------:R-:W-:Y:S01]  /*5630*/  @!P1 FFMA.FTZ R5, R27, R34, R5 ;  /* 0x000000221b059223 */ /* 0x000fe20000010005 */
[----:B------:R1:W-:Y:S01]  /*5640*/  STG.E.128 [R48.64], R44 ;  /* 0x0000002c30007986 */ /* 0x0003e2000c101d10 */
[----:B------:R-:W-:Y:S02]  /*5650*/  @!P1 FFMA.FTZ R6, R35, R37, R6 ;  /* 0x0000002523069223 */ /* 0x000fe40000010006 */
[----:B------:R-:W-:Y:S01]  /*5660*/  @!P1 FFMA.FTZ R7, R36, R38, R7 ;  /* 0x0000002624079223 */ /* 0x000fe20000010007 */
[----:B------:R-:W-:Y:S01]  /*5670*/  @!P1 F2FP.BF16.PACK_AB R53, R5, R4 ;  /* 0x000000040535923e */ /* 0x000fe200000010ff */
        /* <DEDUP_REMOVED lines=15> */
.L_x_305:
[----:B------:R-:W-:Y:S01]  /*5770*/  IMAD R2, R43, -0x60, R0 ;  /* 0xffffffa02b027824 */ /* 0x000fe200078e0200 */
[----:B------:R-:W-:Y:S04]  /*5780*/  BSSY B0, `(.L_x_328) ;  /* 0x000000b000007945 */ /* 0x000fe80003800000 */
[----:B------:R-:W-:Y:S04]  /*5790*/  IMNMX R8, R2, 0x60, PT ;  /* 0x0000006002087817 */ /* 0x000fe80003800200 */
[----:B------:R-:W-:Y:S11]  /*57a0*/  ISETP.GE.AND P0, PT, R125, R8, PT ;  /* 0x000000087d00720c */ /* 0x000ff60003f06270 */
[----:B------:R-:W-:Y:S02]  /*57b0*/  @!UPT UIADD3 URZ, URZ, URZ, URZ ;  /* 0x0000003f3f3ff290 */ /* 0x000fe4000fffe03f */
[----:B------:R-:W-:-:S05]  /*57c0*/  @P0 BRA `(.L_x_329) ;  /* 0x0000006000000947 */ /* 0x000fca0003800000 */
[----:B------:R-:W1:Y:S01]  /*57d0*/  @!P4 LDS.128 R16, [R124+0x8100] ;  /* 0x008100007c10c984 */ /* 0x000e620000000c00 */
[----:B------:R-:W-:Y:S11]  /*57e0*/  ISETP.GE.AND P0, PT, R123, c[0x0][0x1d4], PT ;  /* 0x000075007b007a0c */ /* 0x000ff60003f06270 */
[----:B------:R-:W-:Y:S02]  /*57f0*/  @!UPT UIADD3 URZ, URZ, URZ, URZ ;  /* 0x0000003f3f3ff290 */ /* 0x000fe4000fffe03f */
[----:B------:R-:W2:Y:S04]  /*5800*/  @!P0 LDS.128 R4, [R124+0xb100] ;  /* 0x00b100007c048984 */ /* 0x000ea80000000c00 */
[----:B-1----:R1:W-:Y:S04]  /*5810*/  @!P4 STG.E.128 [R74.64], R16 ;  /* 0x000000104a00c986 */ /* 0x0023e8000c101d10 */
[----:B--2---:R1:W-:Y:S02]  /*5820*/  @!P0 STG.E.128 [R74.64+0x80], R4 ;  /* 0x000080044a008986 */ /* 0x0043e4000c101d10 */
.L_x_329:
[----:B------:R-:W-:Y:S05]  /*5830*/  BSYNC B0 ;  /* 0x0000000000007941 */ /* 0x000fea0003800000 */
.L_x_328:
[----:B------:R-:W-:Y:S01]  /*5840*/  ISETP.GE.AND P0, PT, R122, R8, PT ;  /* 0x000000087a00720c */ /* 0x000fe20003f06270 */
[----:B------:R-:W-:Y:S01]  /*5850*/  @!UPT UIADD3 URZ, URZ, URZ, URZ ;  /* 0x0000003f3f3ff290 */ /* 0x000fe2000fffe03f */
[----:B------:R-:W-:Y:S11]  /*5860*/  BSSY B0, `(.L_x_330) ;  /* 0x0000008000007945 */ /* 0x000ff60003800000 */
[----:B------:R-:W-:-:S05]  /*5870*/  @P0 BRA `(.L_x_331) ;  /* 0x0000006000000947 */ /* 0x000fca0003800000 */
[----:B-1----:R-:W1:Y:S01]  /*5880*/  @!P4 LDS.128 R16, [R124+0x9100] ;  /* 0x009100007c10c984 */ /* 0x002e620000000c00 */
[----:B------:R-:W-:Y:S11]  /*5890*/  ISETP.GE.AND P0, PT, R123, c[0x0][0x1d4], PT ;  /* 0x000075007b007a0c */ /* 0x000ff60003f06270 */
[----:B------:R-:W-:Y:S02]  /*58a0*/  @!UPT UIADD3 URZ, URZ, URZ, URZ ;  /* 0x0000003f3f3ff290 */ /* 0x000fe4000fffe03f */
[----:B------:R-:W2:Y:S04]  /*58b0*/  @!P0 LDS.128 R4, [R124+0xc100] ;  /* 0x00c100007c048984 */ /* 0x000ea80000000c00 */
[----:B-1----:R1:W-:Y:S04]  /*58c0*/  @!P4 STG.E.128 [R72.64], R16 ;  /* 0x000000104800c986 */ /* 0x0023e8000c101d10 */
[----:B--2---:R1:W-:Y:S02]  /*58d0*/  @!P0 STG.E.128 [R72.64+0x80], R4 ;  /* 0x0000800448008986 */ /* 0x0043e4000c101d10 */
.L_x_331:
[----:B------:R-:W-:Y:S05]  /*58e0*/  BSYNC B0 ;  /* 0x0000000000007941 */ /* 0x000fea0003800000 */
.L_x_330:
[----:B------:R-:W-:Y:S11]  /*58f0*/  ISETP.GE.AND P0, PT, R121, R8, PT ;  /* 0x000000087900720c */ /* 0x000ff60003f06270 */
[----:B------:R-:W-:Y:S02]  /*5900*/  @!UPT UIADD3 URZ, URZ, URZ, URZ ;  /* 0x0000003f3f3ff290 */ /* 0x000fe4000fffe03f */
[----:B------:R-:W-:-:S05]  /*5910*/  @P0 BRA `(.L_x_321) ;  /* 0x0000006000000947 */ /* 0x000fca0003800000 */
[----:B-1----:R-:W1:Y:S01]  /*5920*/  @!P4 LDS.128 R16, [R124+0xa100] ;  /* 0x00a100007c10c984 */ /* 0x002e620000000c00 */
[----:B------:R-:W-:Y:S11]  /*5930*/  ISETP.GE.AND P0, PT, R123, c[0x0][0x1d4], PT ;  /* 0x000075007b007a0c */ /* 0x000ff60003f06270 */
[----:B------:R-:W-:Y:S02]  /*5940*/  @!UPT UIADD3 URZ, URZ, URZ, URZ ;  /* 0x0000003f3f3ff290 */ /* 0x000fe4000fffe03f */
[----:B------:R-:W2:Y:S04]  /*5950*/  @!P0 LDS.128 R4, [R124+0xd100] ;  /* 0x00d100007c048984 */ /* 0x000ea80000000c00 */
[----:B-1----:R1:W-:Y:S04]  /*5960*/  @!P4 STG.E.128 [R70.64], R16 ;  /* 0x000000104600c986 */ /* 0x0023e8000c101d10 */
[----:B--2---:R1:W-:Y:S02]  /*5970*/  @!P0 STG.E.128 [R70.64+0x80], R4 ;  /* 0x0000800446008986 */ /* 0x0043e4000c101d10 */
.L_x_321:
[----:B------:R-:W-:Y:S05]  /*5980*/  BSYNC B2 ;  /* 0x0000000000027941 */ /* 0x000fea0003800000 */
.L_x_304:
[----:B-12---:R-:W-:Y:S01]  /*5990*/  IMAD R5, R43, -0x60, RZ ;  /* 0xffffffa02b057824 */ /* 0x006fe200078e02ff */
[----:B------:R-:W-:Y:S01]  /*59a0*/  ISETP.NE.AND P5, PT, R129, RZ, PT ;  /* 0x000000ff8100720c */ /* 0x000fe20003fa5270 */
[----:B------:R-:W-:Y:S01]  /*59b0*/  IMAD.WIDE.U32 R16, R43, 0x60, RZ ;  /* 0x000000602b107825 */ /* 0x000fe200078e00ff */
[----:B------:R-:W-:Y:S02]  /*59c0*/  BSSY B0, `(.L_x_332) ;  /* 0x0000041000007945 */ /* 0x000fe40003800000 */
[----:B------:R-:W-:Y:S01]  /*59d0*/  IADD3 R4, R90, R5, RZ ;  /* 0x000000055a047210 */ /* 0x000fe20007ffe0ff */
[----:B------:R-:W-:Y:S01]  /*59e0*/  IMAD R81, R81, 0x60, RZ ;  /* 0x0000006051517824 */ /* 0x000fe200078e02ff */
[----:B------:R-:W-:Y:S02]  /*59f0*/  IADD3 R7, P0, R93, R16, RZ ;  /* 0x000000105d077210 */ /* 0x000fe40007f1e0ff */
[----:B------:R-:W-:Y:S01]  /*5a00*/  ISETP.GE.AND P1, PT, R4, 0x21, PT ;  /* 0x000000210400780c */ /* 0x000fe20003f26270 */
[----:B------:R-:W-:Y:S04]  /*5a10*/  IMAD.IADD R2, R17, 0x1, R81 ;  /* 0x0000000111027824 */ /* 0x000fe800078e0251 */
[----:B------:R-:W-:Y:S08]  /*5a20*/  IMAD.X R3, R2, 0x1, R91, P0 ;  /* 0x0000000102037824 */ /* 0x000ff000000e065b */
[----:B------:R-:W-:Y:S05]  /*5a30*/  @P1 IADD3 R9, P0, R7, 0x20, RZ ;  /* 0x0000002007091810 */ /* 0x000fea0007f1e0ff */
[----:B------:R-:W-:Y:S01]  /*5a40*/  @P1 IMAD.X R6, RZ, RZ, R3, P0 ;  /* 0x000000ffff061224 */ /* 0x000fe200000e0603 */
[----:B------:R-:W-:Y:S03]  /*5a50*/  ISETP.GE.AND P0, PT, R4, 0x41, PT ;  /* 0x000000410400780c */ /* 0x000fe60003f06270 */
[----:B------:R-:W-:Y:S04]  /*5a60*/  @P1 IMAD R6, R6, c[0x0][0x258], RZ ;  /* 0x0000960006061a24 */ /* 0x000fe800078e02ff */
[----:B------:R-:W-:Y:S06]  /*5a70*/  @P1 IMAD R6, R9, c[0x0][0x25c], R6 ;  /* 0x0000970009061a24 */ /* 0x000fec00078e0206 */
[----:B------:R-:W-:Y:S04]  /*5a80*/  @P0 IADD3 R11, P2, R7, 0x40, RZ ;  /* 0x00000040070b0810 */ /* 0x000fe80007f5e0ff */
[----:B------:R-:W-:Y:S02]  /*5a90*/  @P0 IADD3.X R8, RZ, R3, RZ, P2, !PT ;  /* 0x00000003ff080210 */ /* 0x000fe400017fe4ff */
[----:B------:R-:W-:Y:S03]  /*5aa0*/  ISETP.GE.AND P2, PT, R4, 0x1, PT ;  /* 0x000000010400780c */ /* 0x000fe60003f46270 */
[----:B------:R-:W-:Y:S04]  /*5ab0*/  @P0 IMAD R8, R8, c[0x0][0x258], RZ ;  /* 0x0000960008080a24 */ /* 0x000fe800078e02ff */
[----:B------:R-:W-:Y:S06]  /*5ac0*/  @P0 IMAD R8, R11, c[0x0][0x25c], R8 ;  /* 0x000097000b080a24 */ /* 0x000fec00078e0208 */
[----:B------:R-:W-:Y:S02]  /*5ad0*/  @P2 IMAD.MOV.U32 R86, RZ, RZ, R132 ;  /* 0x000000ffff562224 */ /* 0x000fe400078e0084 */
[----:B------:R-:W-:Y:S02]  /*5ae0*/  @P2 IMAD R4, R3, c[0x0][0x258], RZ ;  /* 0x0000960003042a24 */ /* 0x000fe400078e02ff */
[C---:B------:R-:W-:Y:S04]  /*5af0*/  @P2 IMAD.WIDE.U32 R20, R7.reuse, c[0x0][0x258], R86 ;  /* 0x0000960007142a25 */ /* 0x040fe800078e0056 */
[----:B------:R-:W-:Y:S01]  /*5b00*/  @P2 IMAD R4, R7, c[0x0][0x25c], R4 ;  /* 0x0000970007042a24 */ /* 0x000fe200078e0204 */
[C---:B------:R-:W-:Y:S01]  /*5b10*/  @P2 LEA R18, P3, R20.reuse, c[0x0][0x250], 0x1 ;  /* 0x0000940014122a11 */ /* 0x040fe200078608ff */
[----:B------:R-:W-:Y:S03]  /*5b20*/  @P1 IMAD.MOV.U32 R86, RZ, RZ, R132 ;  /* 0x000000ffff561224 */ /* 0x000fe600078e0084 */
[----:B------:R-:W-:Y:S01]  /*5b30*/  @P2 IADD3 R4, R21, R4, RZ ;  /* 0x0000000415042210 */ /* 0x000fe20007ffe0ff */
[----:B------:R-:W-:Y:S03]  /*5b40*/  @P1 IMAD.WIDE.U32 R22, R9, c[0x0][0x258], R86 ;  /* 0x0000960009161a25 */ /* 0x000fe600078e0056 */
[----:B------:R-:W-:Y:S01]  /*5b50*/  @P2 LEA.HI.X R19, R20, c[0x0][0x254], R4, 0x1, P3 ;  /* 0x0000950014132a11 */ /* 0x000fe200018f0c04 */
[----:B------:R-:W-:Y:S01]  /*5b60*/  @P0 IMAD.MOV.U32 R86, RZ, RZ, R132 ;  /* 0x000000ffff560224 */ /* 0x000fe200078e0084 */
[C---:B------:R-:W-:Y:S02]  /*5b70*/  @P1 LEA R20, P3, R22.reuse, c[0x0][0x250], 0x1 ;  /* 0x0000940016141a11 */ /* 0x040fe400078608ff */
[----:B------:R-:W-:Y:S01]  /*5b80*/  @P1 IADD3 R6, R23, R6, RZ ;  /* 0x0000000617061210 */ /* 0x000fe20007ffe0ff */
[----:B------:R-:W-:Y:S01]  /*5b90*/  @!PT LDS RZ, [RZ] ;  /* 0x00000000fffff984 */ /* 0x000fe20000000800 */
[----:B------:R-:W-:Y:S01]  /*5ba0*/  @!PT LDS RZ, [RZ] ;  /* 0x00000000fffff984 */ /* 0x000fe20000000800 */
[----:B------:R-:W-:Y:S01]  /*5bb0*/  @!PT LDS RZ, [RZ] ;  /* 0x00000000fffff984 */ /* 0x000fe20000000800 */
[----:B------:R1:W-:Y:S03]  /*5bc0*/  @P2 LDGSTS.E.BYPASS.LTC128B.128 [R124+0x100], [R18.64], !P5 ;  /* 0x00100000127c2fae */ /* 0x0003e6000e901d50 */
[----:B------:R-:W-:Y:S01]  /*5bd0*/  @P1 LEA.HI.X R21, R22, c[0x0][0x254], R6, 0x1, P3 ;  /* 0x0000950016151a11 */ /* 0x000fe200018f0c06 */
[----:B------:R-:W-:Y:S01]  /*5be0*/  @P0 IMAD.WIDE.U32 R6, R11, c[0x0][0x258], R86 ;  /* 0x000096000b060a25 */ /* 0x000fe200078e0056 */
[----:B------:R1:W-:Y:S01]  /*5bf0*/  @P2 LDGSTS.E.BYPASS.LTC128B.128 [R124+0x3100], [R18.64+0x80], !P6 ;  /* 0x03100080127c2fae */ /* 0x0003e2000f101d50 */
[----:B------:R-:W-:Y:S03]  /*5c00*/  IADD3 R3, P2, R85, R16, RZ ;  /* 0x0000001055037210 */ /* 0x000fe60007f5e0ff */
[----:B------:R-:W-:Y:S01]  /*5c10*/  @P0 LEA R22, P3, R6, c[0x0][0x250], 0x1 ;  /* 0x0000940006160a11 */ /* 0x000fe200078608ff */
[----:B------:R1:W-:Y:S01]  /*5c20*/  @P1 LDGSTS.E.BYPASS.LTC128B.128 [R124+0x1100], [R20.64], !P5 ;  /* 0x01100000147c1fae */ /* 0x0003e2000e901d50 */
[----:B------:R-:W-:Y:S01]  /*5c30*/  @P0 IADD3 R8, R7, R8, RZ ;  /* 0x0000000807080210 */ /* 0x000fe20007ffe0ff */
[----:B------:R-:W-:Y:S03]  /*5c40*/  IMAD.X R2, R2, 0x1, R84, P2 ;  /* 0x0000000102027824 */ /* 0x000fe600010e0654 */
[----:B------:R1:W-:Y:S01]  /*5c50*/  @P1 LDGSTS.E.BYPASS.LTC128B.128 [R124+0x4100], [R20.64+0x80], !P6 ;  /* 0x04100080147c1fae */ /* 0x0003e2000f101d50 */
[----:B------:R-:W-:Y:S02]  /*5c60*/  @P0 LEA.HI.X R23, R6, c[0x0][0x254], R8, 0x1, P3 ;  /* 0x0000950006170a11 */ /* 0x000fe400018f0c08 */
[----:B------:R-:W-:Y:S03]  /*5c70*/  IADD3 R8, R5, R0, RZ ;  /* 0x0000000005087210 */ /* 0x000fe60007ffe0ff */
[----:B------:R1:W-:Y:S01]  /*5c80*/  @P0 LDGSTS.E.BYPASS.LTC128B.128 [R124+0x2100], [R22.64], !P5 ;  /* 0x02100000167c0fae */ /* 0x0003e2000e901d50 */
[----:B------:R-:W-:Y:S04]  /*5c90*/  IMNMX R8, R8, 0x60, PT ;  /* 0x0000006008087817 */ /* 0x000fe80003800200 */
[----:B------:R1:W-:Y:S01]  /*5ca0*/  @P0 LDGSTS.E.BYPASS.LTC128B.128 [R124+0x5100], [R22.64+0x80], !P6 ;  /* 0x05100080167c0fae */ /* 0x0003e2000f101d50 */
[----:B------:R-:W-:Y:S04]  /*5cb0*/  ISETP.GE.AND P0, PT, R125, R8, PT ;  /* 0x000000087d00720c */ /* 0x000fe80003f06270 */
[----:B------:R-:W0:Y:S01]  /*5cc0*/  LDGDEPBAR ;  /* 0x00000000000079af */ /* 0x000e220000000000 */
[----:B------:R-:W-:Y:S04]  /*5cd0*/  DEPBAR.LE SB0, 0x0 ;  /* 0x000080000000791a */ /* 0x000fe80000000000 */
[----:B------:R-:W-:Y:S06]  /*5ce0*/  BAR.SYNC.DEFER_BLOCKING 0x0 ;  /* 0x0000000000007b1d */ /* 0x000fec0000010000 */
[----:B------:R-:W-:-:S05]  /*5cf0*/  @P0 BRA `(.L_x_333) ;  /* 0x000000d000000947 */ /* 0x000fca0003800000 */
[----:B-1----:R-:W1:Y:S01]  /*5d00*/  @!P4 LDS.128 R16, [R124+0x100] ;  /* 0x000100007c10c984 */ /* 0x002e620000000c00 */
[----:B------:R-:W-:Y:S01]  /*5d10*/  MOV R82, R130 ;  /* 0x0000008200527202 */ /* 0x000fe20000000f00 */
[----:B------:R-:W-:Y:S04]  /*5d20*/  IMAD R9, R2, c[0x0][0x208], RZ ;  /* 0x0000820002097a24 */ /* 0x000fe800078e02ff */
[C---:B------:R-:W-:Y:S04]  /*5d30*/  IMAD.WIDE.U32 R22, R3.reuse, c[0x0][0x208], R82 ;  /* 0x0000820003167a25 */ /* 0x040fe800078e0052 */
[----:B------:R-:W-:Y:S01]  /*5d40*/  IMAD R9, R3, c[0x0][0x20c], R9 ;  /* 0x0000830003097a24 */ /* 0x000fe200078e0209 */
[C---:B------:R-:W-:Y:S04]  /*5d50*/  LEA R20, P0, R22.reuse, c[0x0][0x1f8], 0x1 ;  /* 0x00007e0016147a11 */ /* 0x040fe800078008ff */
[----:B------:R-:W-:Y:S04]  /*5d60*/  IADD3 R9, R23, R9, RZ ;  /* 0x0000000917097210 */ /* 0x000fe80007ffe0ff */
[----:B------:R-:W-:Y:S02]  /*5d70*/  LEA.HI.X R21, R22, c[0x0][0x1fc], R9, 0x1, P0 ;  /* 0x00007f0016157a11 */ /* 0x000fe400000f0c09 */
[----:B------:R-:W-:Y:S11]  /*5d80*/  ISETP.GE.AND P0, PT, R123, c[0x0][0x1d4], PT ;  /* 0x000075007b007a0c */ /* 0x000ff60003f06270 */
[----:B------:R-:W-:Y:S02]  /*5d90*/  @!UPT UIADD3 URZ, URZ, URZ, URZ ;  /* 0x0000003f3f3ff290 */ /* 0x000fe4000fffe03f */
[----:B------:R-:W2:Y:S04]  /*5da0*/  @!P0 LDS.128 R4, [R124+0x3100] ;  /* 0x003100007c048984 */ /* 0x000ea80000000c00 */
[----:B-1----:R1:W-:Y:S04]  /*5db0*/  @!P4 STG.E.128 [R20.64], R16 ;  /* 0x000000101400c986 */ /* 0x0023e8000c101d10 */
[----:B--2---:R1:W-:Y:S02]  /*5dc0*/  @!P0 STG.E.128 [R20.64+0x80], R4 ;  /* 0x0000800414008986 */ /* 0x0043e4000c101d10 */
.L_x_333:
[----:B-1----:R-:W-:Y:S05]  /*5dd0*/  BSYNC B0 ;  /* 0x0000000000007941 */ /* 0x002fea0003800000 */
.L_x_332:
[----:B------:R-:W-:Y:S01]  /*5de0*/  ISETP.GE.AND P0, PT, R122, R8, PT ;  /* 0x000000087a00720c */ /* 0x000fe20003f06270 */
[----:B------:R-:W-:Y:S01]  /*5df0*/  @!UPT UIADD3 URZ, URZ, URZ, URZ ;  /* 0x0000003f3f3ff290 */ /* 0x000fe2000fffe03f */
[----:B------:R-:W-:Y:S11]  /*5e00*/  BSSY B0, `(.L_x_334) ;  /* 0x0000011000007945 */ /* 0x000ff60003800000 */
[----:B------:R-:W-:-:S05]  /*5e10*/  @P0 BRA `(.L_x_335) ;  /* 0x000000f000000947 */ /* 0x000fca0003800000 */
[----:B------:R-:W1:Y:S01]  /*5e20*/  @!P4 LDS.128 R16, [R124+0x1100] ;  /* 0x001100007c10c984 */ /* 0x000e620000000c00 */
[----:B------:R-:W-:Y:S02]  /*5e30*/  IADD3 R4, P0, R3, 0x20, RZ ;  /* 0x0000002003047810 */ /* 0x000fe40007f1e0ff */
[----:B------:R-:W-:Y:S03]  /*5e40*/  MOV R82, R130 ;  /* 0x0000008200527202 */ /* 0x000fe60000000f00 */
[----:B------:R-:W-:Y:S02]  /*5e50*/  IMAD.X R9, RZ, RZ, R2, P0 ;  /* 0x000000ffff097224 */ /* 0x000fe400000e0602 */
[----:B------:R-:W-:Y:S04]  /*5e60*/  IMAD.WIDE.U32 R22, R4, c[0x0][0x208], R82 ;  /* 0x0000820004167a25 */ /* 0x000fe800078e0052 */
[----:B------:R-:W-:Y:S01]  /*5e70*/  IMAD R9, R9, c[0x0][0x208], RZ ;  /* 0x0000820009097a24 */ /* 0x000fe200078e02ff */
[----:B------:R-:W-:Y:S03]  /*5e80*/  LEA R20, P0, R22, c[0x0][0x1f8], 0x1 ;  /* 0x00007e0016147a11 */ /* 0x000fe600078008ff */
[----:B------:R-:W-:Y:S04]  /*5e90*/  IMAD R9, R4, c[0x0][0x20c], R9 ;  /* 0x0000830004097a24 */ /* 0x000fe800078e0209 */
[----:B------:R-:W-:Y:S05]  /*5ea0*/  IMAD.IADD R9, R23, 0x1, R9 ;  /* 0x0000000117097824 */ /* 0x000fea00078e0209 */
[----:B------:R-:W-:Y:S02]  /*5eb0*/  LEA.HI.X R21, R22, c[0x0][0x1fc], R9, 0x1, P0 ;  /* 0x00007f0016157a11 */ /* 0x000fe400000f0c09 */
[----:B------:R-:W-:Y:S11]  /*5ec0*/  ISETP.GE.AND P0, PT, R123, c[0x0][0x1d4], PT ;  /* 0x000075007b007a0c */ /* 0x000ff60003f06270 */
[----:B------:R-:W-:Y:S02]  /*5ed0*/  @!UPT UIADD3 URZ, URZ, URZ, URZ ;  /* 0x0000003f3f3ff290 */ /* 0x000fe4000fffe03f */
[----:B------:R-:W2:Y:S04]  /*5ee0*/  @!P0 LDS.128 R4, [R124+0x4100] ;  /* 0x004100007c048984 */ /* 0x000ea80000000c00 */
[----:B-1----:R1:W-:Y:S04]  /*5ef0*/  @!P4 STG.E.128 [R20.64], R16 ;  /* 0x000000101400c986 */ /* 0x0023e8000c101d10 */
[----:B--2---:R1:W-:Y:S02]  /*5f00*/  @!P0 STG.E.128 [R20.64+0x80], R4 ;  /* 0x0000800414008986 */ /* 0x0043e4000c101d10 */
.L_x_335:
[----:B------:R-:W-:Y:S05]  /*5f10*/  BSYNC B0 ;  /* 0x0000000000007941 */ /* 0x000fea0003800000 */
.L_x_334:
[----:B------:R-:W-:Y:S01]  /*5f20*/  ISETP.GE.AND P0, PT, R121, R8, PT ;  /* 0x000000087900720c */ /* 0x000fe20003f06270 */
[----:B------:R-:W-:Y:S01]  /*5f30*/  @!UPT UIADD3 URZ, URZ, URZ, URZ ;  /* 0x0000003f3f3ff290 */ /* 0x000fe2000fffe03f */
[----:B------:R-:W-:Y:S11]  /*5f40*/  BSSY B0, `(.L_x_336) ;  /* 0x0000011000007945 */ /* 0x000ff60003800000 */
[----:B------:R-:W-:-:S05]  /*5f50*/  @P0 BRA `(.L_x_337) ;  /* 0x000000f000000947 */ /* 0x000fca0003800000 */
[----:B-1----:R-:W1:Y:S01]  /*5f60*/  @!P4 LDS.128 R16, [R124+0x2100] ;  /* 0x002100007c10c984 */ /* 0x002e620000000c00 */
[----:B------:R-:W-:Y:S02]  /*5f70*/  IADD3 R3, P0, R3, 0x40, RZ ;  /* 0x0000004003037810 */ /* 0x000fe40007f1e0ff */
[----:B------:R-:W-:Y:S03]  /*5f80*/  MOV R82, R130 ;  /* 0x0000008200527202 */ /* 0x000fe60000000f00 */
[----:B------:R-:W-:Y:S02]  /*5f90*/  IMAD.X R2, RZ, RZ, R2, P0 ;  /* 0x000000ffff027224 */ /* 0x000fe400000e0602 */
[C---:B------:R-:W-:Y:S04]  /*5fa0*/  IMAD.WIDE.U32 R20, R3.reuse, c[0x0][0x208], R82 ;  /* 0x0000820003147a25 */ /* 0x040fe800078e0052 */
[----:B------:R-:W-:Y:S01]  /*5fb0*/  IMAD R2, R2, c[0x0][0x208], RZ ;  /* 0x0000820002027a24 */ /* 0x000fe200078e02ff */
[C---:B------:R-:W-:Y:S03]  /*5fc0*/  LEA R8, P0, R20.reuse, c[0x0][0x1f8], 0x1 ;  /* 0x00007e0014087a11 */ /* 0x040fe600078008ff */
        /* <DEDUP_REMOVED lines=8> */
.L_x_337:
[----:B------:R-:W-:Y:S05]  /*6050*/  BSYNC B0 ;  /* 0x0000000000007941 */ /* 0x000fea0003800000 */
.L_x_336:
[C---:B------:R-:W-:Y:S02]  /*6060*/  ISETP.GT.AND P0, PT, R43.reuse, R98, PT ;  /* 0x000000622b00720c */ /* 0x040fe40003f04270 */
[----:B------:R-:W-:Y:S11]  /*6070*/  IADD3 R43, R43, -0x1, RZ ;  /* 0xffffffff2b2b7810 */ /* 0x000ff60007ffe0ff */
[----:B------:R-:W-:Y:S01]  /*6080*/  @P0 SHF.R.S32.HI R2, RZ, 0x1f, R43 ;  /* 0x0000001fff020819 */ /* 0x000fe2000001142b */
[----:B-1----:R-:W-:Y:S02]  /*6090*/  @P0 IMAD.MOV.U32 R4, RZ, RZ, R134 ;  /* 0x000000ffff040224 */ /* 0x002fe400078e0086 */
[----:B------:R-:W-:Y:S02]  /*60a0*/  @P0 IMAD.MOV.U32 R5, RZ, RZ, R157 ;  /* 0x000000ffff050224 */ /* 0x000fe400078e009d */
[----:B------:R-:W-:Y:S02]  /*60b0*/  @P0 IMAD R3, R102, R43, RZ ;  /* 0x0000002b66030224 */ /* 0x000fe400078e02ff */
[-C--:B------:R-:W-:Y:S04]  /*60c0*/  @P0 IMAD.WIDE.U32 R4, R43, R158.reuse, R4 ;  /* 0x0000009e2b040225 */ /* 0x080fe800078e0004 */
[----:B------:R-:W-:Y:S01]  /*60d0*/  @P0 IMAD R3, R2, R158, R3 ;  /* 0x0000009e02030224 */ /* 0x000fe200078e0203 */
[C---:B------:R-:W-:Y:S01]  /*60e0*/  @P0 LEA R6, P1, R4.reuse, c[0x0][0x220], 0x1 ;  /* 0x0000880004060a11 */ /* 0x040fe200078208ff */
[----:B------:R-:W-:Y:S02]  /*60f0*/  IMAD.U32 R2, RZ, RZ, UR10 ;  /* 0x0000000aff027e24 */ /* 0x000fe4000f8e00ff */
[----:B------:R-:W-:Y:S05]  /*6100*/  @P0 IMAD.IADD R3, R5, 0x1, R3 ;  /* 0x0000000105030824 */ /* 0x000fea00078e0203 */
[----:B------:R-:W-:Y:S02]  /*6110*/  @P0 LEA.HI.X R7, R4, c[0x0][0x224], R3, 0x1, P1 ;  /* 0x0000890004070a11 */ /* 0x000fe400008f0c03 */
[----:B------:R-:W-:Y:S03]  /*6120*/  @P0 IADD3 R8, P2, P1, R2, 0x80, R6 ;  /* 0x0000008002080810 */ /* 0x000fe6000795e006 */
[----:B------:R-:W-:Y:S01]  /*6130*/  @!PT LDS RZ, [RZ] ;  /* 0x00000000fffff984 */ /* 0x000fe20000000800 */
[----:B------:R-:W-:Y:S01]  /*6140*/  @!PT LDS RZ, [RZ] ;  /* 0x00000000fffff984 */ /* 0x000fe20000000800 */
[----:B------:R-:W-:Y:S01]  /*6150*/  @!PT LDS RZ, [RZ] ;  /* 0x00000000fffff984 */ /* 0x000fe20000000800 */
[----:B------:R1:W-:Y:S01]  /*6160*/  @P0 LDGSTS.E.BYPASS.LTC128B.128 [R124+0x8100], [R6.64], !P5 ;  /* 0x08100000067c0fae */ /* 0x0003e2000e901d50 */
[----:B------:R-:W-:Y:S02]  /*6170*/  @P0 IADD3.X R9, RZ, UR9, R7, P2, P1 ;  /* 0x00000009ff090c10 */ /* 0x000fe400097e2407 */
[----:B------:R-:W-:Y:S01]  /*6180*/  @P0 IADD3 R16, P1, R6, UR10, RZ ;  /* 0x0000000a06100c10 */ /* 0x000fe2000ff3e0ff */
[----:B------:R1:W-:Y:S03]  /*6190*/  @P0 LDGSTS.E.BYPASS.LTC128B.128 [R124+0xb100], [R6.64+0x80], !P6 ;  /* 0x0b100080067c0fae */ /* 0x0003e6000f101d50 */
[----:B------:R-:W-:Y:S02]  /*61a0*/  @P0 IADD3.X R17, R7, UR9, RZ, P1, !PT ;  /* 0x0000000907110c10 */ /* 0x000fe40008ffe4ff */
[C---:B------:R-:W-:Y:S03]  /*61b0*/  @P0 IADD3 R4, P1, R16.reuse, UR10, RZ ;  /* 0x0000000a10040c10 */ /* 0x040fe6000ff3e0ff */
[----:B------:R1:W-:Y:S01]  /*61c0*/  @P0 LDGSTS.E.BYPASS.LTC128B.128 [R124+0x9100], [R16.64], !P5 ;  /* 0x09100000107c0fae */ /* 0x0003e2000e901d50 */
[C---:B------:R-:W-:Y:S02]  /*61d0*/  @P0 IADD3.X R5, R17.reuse, UR9, RZ, P1, !PT ;  /* 0x0000000911050c10 */ /* 0x040fe40008ffe4ff */
[----:B------:R-:W-:Y:S01]  /*61e0*/  @P0 IADD3 R2, P1, R16, UR12, RZ ;  /* 0x0000000c10020c10 */ /* 0x000fe2000ff3e0ff */
[----:B------:R1:W-:Y:S03]  /*61f0*/  @P0 LDGSTS.E.BYPASS.LTC128B.128 [R124+0xc100], [R8.64], !P6 ;  /* 0x0c100000087c0fae */ /* 0x0003e6000f101d50 */
[----:B------:R-:W-:Y:S01]  /*6200*/  @P0 IADD3.X R3, R17, UR8, RZ, P1, !PT ;  /* 0x0000000811030c10 */ /* 0x000fe20008ffe4ff */
[----:B------:R1:W-:Y:S04]  /*6210*/  @P0 LDGSTS.E.BYPASS.LTC128B.128 [R124+0xa100], [R4.64], !P5 ;  /* 0x0a100000047c0fae */ /* 0x0003e8000e901d50 */
[----:B------:R1:W-:Y:S04]  /*6220*/  @P0 LDGSTS.E.BYPASS.LTC128B.128 [R124+0xd100], [R2.64], !P6 ;  /* 0x0d100000027c0fae */ /* 0x0003e8000f101d50 */
[----:B------:R-:W0:Y:S01]  /*6230*/  LDGDEPBAR ;  /* 0x00000000000079af */ /* 0x000e220000000000 */
[----:B------:R-:W-:-:S05]  /*6240*/  @P0 BRA `(.L_x_338) ;  /* 0xffffba8000000947 */ /* 0x000fca000383ffff */
[----:B------:R-:W-:Y:S06]  /*6250*/  BAR.SYNC.DEFER_BLOCKING 0x0 ;  /* 0x0000000000007b1d */ /* 0x000fec0000010000 */
.L_x_303:
[----:B------:R-:W-:Y:S01]  /*6260*/  ISETP.NE.AND P3, PT, R209, 0x1, PT ;  /* 0x00000001d100780c */ /* 0x000fe20003f65270 */
[----:B------:R-:W-:Y:S01]  /*6270*/  IMAD.IADD R127, R126, 0x1, R127 ;  /* 0x000000017e7f7824 */ /* 0x000fe200078e027f */
[----:B-1----:R-:W-:-:S02]  /*6280*/  IADD3 R2, R117, 0x7f, RZ ;  /* 0x0000007f75027810 */ /* 0x002fc40007ffe0ff */
[----:B------:R-:W-:-:S09]  /*6290*/  ISETP.GE.AND P1, PT, R208, 0x1, PT ;  /* 0x00000001d000780c */ /* 0x000fd20003f26270 */
[----:B------:R-:W-:-:S05]  /*62a0*/  @P3 IMAD.HI.U32 R0, R2, c[0x0][0x2c8], RZ ;  /* 0x0000b20002003a27 */ /* 0x000fca00078e00ff */
[----:B------:R-:W-:-:S05]  /*62b0*/  @P3 SHF.R.U32.HI R2, RZ, c[0x0][0x2cc], R0 ;  /* 0x0000b300ff023a19 */ /* 0x000fca0000011600 */
[----:B------:R-:W-:-:S05]  /*62c0*/  IMAD.IADD R100, R100, 0x1, R2 ;  /* 0x0000000164647824 */ /* 0x000fca00078e0202 */
[----:B------:R-:W-:Y:S01]  /*62d0*/  IADD3 R2, R100, c[0x0][0x328], RZ ;  /* 0x0000ca0064027a10 */ /* 0x000fe20007ffe0ff */
[----:B------:R-:W-:Y:S05]  /*62e0*/  @!P1 BRA `(.L_x_339) ;  /* 0x000000f000009947 */ /* 0x000fea0003800000 */
        /* <DEDUP_REMOVED lines=10> */
.L_x_340:
[----:B------:R-:W-:-:S13]  /*6390*/  ISETP.NE.AND P0, PT, R0, 0x1, PT ;  /* 0x000000010000780c */ /* 0x000fda0003f05270 */
[----:B------:R-:W-:-:S05]  /*63a0*/  @P0 IMAD.HI.U32 R4, R3, c[0x0][0x330], RZ ;  /* 0x0000cc0003040a27 */ /* 0x000fca00078e00ff */
[----:B------:R-:W-:-:S05]  /*63b0*/  @P0 SHF.R.U32.HI R3, RZ, c[0x0][0x334], R4 ;  /* 0x0000cd00ff030a19 */ /* 0x000fca0000011604 */
.L_x_341:
[----:B------:R-:W-:-:S05]  /*63c0*/  IMAD R3, R3, R0, c[0x0][0x32c] ;  /* 0x0000cb0003037624 */ /* 0x000fca00078e0200 */
[----:B------:R-:W-:-:S04]  /*63d0*/  IMNMX R2, R2, R3, PT ;  /* 0x0000000302027217 */ /* 0x000fc80003800200 */
.L_x_339:
[----:B------:R-:W-:Y:S01]  /*63e0*/  IADD3 R5, R2, 0x5f, RZ ;  /* 0x0000005f02057810 */ /* 0x000fe20007ffe0ff */
[----:B------:R-:W-:-:S04]  /*63f0*/  @P3 IMAD.HI.U32 R0, R117, c[0x0][0x2c8], RZ ;  /* 0x0000b20075003a27 */ /* 0x000fc800078e00ff */
[----:B------:R-:W-:-:S04]  /*6400*/  IMAD.HI R5, R5, 0x2aaaaaab, RZ ;  /* 0x2aaaaaab05057827 */ /* 0x000fc800078e02ff */
[----:B------:R-:W-:Y:S01]  /*6410*/  IMAD.MOV.U32 R3, RZ, RZ, R117 ;  /* 0x000000ffff037224 */ /* 0x000fe200078e0075 */
[----:B------:R-:W-:Y:S02]  /*6420*/  @P3 SHF.R.U32.HI R3, RZ, c[0x0][0x2cc], R0 ;  /* 0x0000b300ff033a19 */ /* 0x000fe40000011600 */
[----:B------:R-:W-:-:S03]  /*6430*/  SHF.R.U32.HI R0, RZ, 0x1f, R5 ;  /* 0x0000001fff007819 */ /* 0x000fc60000011605 */
[----:B------:R-:W-:Y:S01]  /*6440*/  IMAD.IADD R3, R116, 0x1, R3 ;  /* 0x0000000174037824 */ /* 0x000fe200078e0203 */
[----:B------:R-:W-:-:S04]  /*6450*/  LEA.HI.SX32 R14, R5, R0, 0x1c ;  /* 0x00000000050e7211 */ /* 0x000fc800078fe2ff */
[----:B------:R-:W-:Y:S02]  /*6460*/  IADD3 R0, R3, -c[0x0][0x324], RZ ;  /* 0x8000c90003007a10 */ /* 0x000fe40007ffe0ff */
[----:B------:R-:W-:Y:S01]  /*6470*/  IMNMX R14, R14, R99, PT ;  /* 0x000000630e0e7217 */ /* 0x000fe20003800200 */
        /* <DEDUP_REMOVED lines=10> */
.L_x_343:
[----:B------:R-:W-:-:S04]  /*6520*/  MOV R2, c[0x0][0x32c] ;  /* 0x0000cb0000027a02 */ /* 0x000fc80000000f00 */
[----:B------:R-:W-:-:S13]  /*6530*/  ISETP.NE.AND P0, PT, R2, 0x1, PT ;  /* 0x000000010200780c */ /* 0x000fda0003f05270 */
[----:B------:R-:W-:-:S05]  /*6540*/  @P0 IMAD.HI.U32 R2, R3, c[0x0][0x330], RZ ;  /* 0x0000cc0003020a27 */ /* 0x000fca00078e00ff */
[----:B------:R-:W-:-:S05]  /*6550*/  @P0 SHF.R.U32.HI R3, RZ, c[0x0][0x334], R2 ;  /* 0x0000cd00ff030a19 */ /* 0x000fca0000011602 */
.L_x_344:
[----:B------:R-:W-:-:S05]  /*6560*/  IMAD R3, R3, c[0x0][0x32c], RZ ;  /* 0x0000cb0003037a24 */ /* 0x000fca00078e02ff */
[----:B------:R-:W-:-:S05]  /*6570*/  IMNMX R0, R0, R3, !PT ;  /* 0x0000000300007217 */ /* 0x000fca0007800200 */
.L_x_342:
[----:B------:R-:W-:Y:S01]  /*6580*/  IMAD.HI R0, R0, 0x2aaaaaab, RZ ;  /* 0x2aaaaaab00007827 */ /* 0x000fe200078e02ff */
[----:B------:R-:W-:Y:S01]  /*6590*/  PLOP3.LUT P2, PT, PT, PT, PT, 0x80, 0x0 ;  /* 0x000000000000781c */ /* 0x000fe20003f4f070 */
[----:B------:R-:W-:Y:S01]  /*65a0*/  CS2R R66, SRZ ;  /* 0x0000000000427805 */ /* 0x000fe2000001ff00 */
        /* <DEDUP_REMOVED lines=38> */
[----:B------:R-:W-:Y:S05]  /*6810*/  @!P0 BRA `(.L_x_345) ;  /* 0x0001439000008947 */ /* 0x000fea0003800000 */
[----:B------:R-:W-:Y:S02]  /*6820*/  ISETP.NE.U32.AND P0, PT, RZ, c[0x0][0x340], PT ;  /* 0x0000d000ff007a0c */ /* 0x000fe40003f05070 */
[----:B------:R-:W-:-:S02]  /*6830*/  SHF.R.S32.HI R13, RZ, 0x1f, R78 ;  /* 0x0000001fff0d7819 */ /* 0x000fc4000001144e */
[----:B------:R-:W-:Y:S01]  /*6840*/  SHF.R.S32.HI R3, RZ, 0x1f, R80 ;  /* 0x0000001fff037819 */ /* 0x000fe20000011450 */
[----:B------:R-:W-:Y:S01]  /*6850*/  IMAD R0, R210, c[0x0][0x1b8], RZ ;  /* 0x00006e00d2007a24 */ /* 0x000fe200078e02ff */
[----:B------:R-:W-:Y:S01]  /*6860*/  ISETP.NE.AND.EX P1, PT, RZ, c[0x0][0x344], PT, P0 ;  /* 0x0000d100ff007a0c */ /* 0x000fe20003f25300 */
[----:B------:R-:W-:Y:S01]  /*6870*/  IMAD.WIDE.U32 R10, R80, c[0x0][0x178], RZ ;  /* 0x00005e00500a7a25 */ /* 0x000fe200078e00ff */
[----:B------:R-:W-:Y:S01]  /*6880*/  ISETP.NE.U32.AND P2, PT, RZ, c[0x0][0x350], PT ;  /* 0x0000d400ff007a0c */ /* 0x000fe20003f45070 */
[----:B------:R-:W-:-:S10]  /*6890*/  ULDC.64 UR10, c[0x0][0x1e0] ;  /* 0x00007800000a7ab9 */ /* 0x000fd40000000a00 */
[----:B------:R-:W-:-:S04]  /*68a0*/  @P1 IMAD.MOV.U32 R6, RZ, RZ, 0x4 ;  /* 0x00000004ff061424 */ /* 0x000fc800078e00ff */
[----:B------:R-:W-:-:S05]  /*68b0*/  @P1 IMAD.WIDE R6, R213, R6, c[0x0][0x340] ;  /* 0x0000d000d5061625 */ /* 0x000fca00078e0206 */
[----:B------:R1:W2:Y:S01]  /*68c0*/  @P1 LDG.E R2, [R6.64] ;  /* 0x0000001006021981 */ /* 0x0002a2000c1e1900 */
[----:B------:R-:W-:Y:S01]  /*68d0*/  LEA.HI R4, R13, R78, RZ, 0x3 ;  /* 0x0000004e0d047211 */ /* 0x000fe200078f18ff */
[----:B------:R-:W-:Y:S01]  /*68e0*/  IMAD R3, R3, c[0x0][0x178], RZ ;  /* 0x00005e0003037a24 */ /* 0x000fe200078e02ff */
[----:B------:R-:W-:Y:S01]  /*68f0*/  ISETP.NE.U32.AND P0, PT, RZ, c[0x0][0x348], PT ;  /* 0x0000d200ff007a0c */ /* 0x000fe20003f05070 */
[----:B------:R-:W-:Y:S01]  /*6900*/  IMAD R5, R211, c[0x0][0x1bc], R0 ;  /* 0x00006f00d3057a24 */ /* 0x000fe200078e0200 */
[----:B------:R-:W-:Y:S01]  /*6910*/  LOP3.LUT R33, R4, 0xfffffff8, RZ, 0xc0, !PT ;  /* 0xfffffff804217812 */ /* 0x000fe200078ec0ff */
[----:B------:R-:W-:Y:S01]  /*6920*/  IMAD R3, R80, c[0x0][0x17c], R3 ;  /* 0x00005f0050037a24 */ /* 0x000fe200078e0203 */
[----:B------:R-:W-:Y:S01]  /*6930*/  SHF.R.S32.HI R4, RZ, 0x3, R4 ;  /* 0x00000003ff047819 */ /* 0x000fe20000011404 */
[----:B------:R-:W-:Y:S01]  /*6940*/  UIMAD.WIDE.U32 UR12, UR10, 0x40, URZ ;  /* 0x000000400a0c78a5 */ /* 0x000fe2000f8e003f */
[----:B------:R-:W-:Y:S01]  /*6950*/  ISETP.NE.AND.EX P0, PT, RZ, c[0x0][0x34c], PT, P0 ;  /* 0x0000d300ff007a0c */ /* 0x000fe20003f05300 */
[----:B------:R-:W-:Y:S01]  /*6960*/  IMAD.IADD R33, R78, 0x1, -R33 ;  /* 0x000000014e217824 */ /* 0x000fe200078e0a21 */
[----:B------:R-:W-:Y:S01]  /*6970*/  IADD3 R110, R14, -0x1, RZ ;  /* 0xffffffff0e6e7810 */ /* 0x000fe20007ffe0ff */
[----:B------:R-:W-:Y:S01]  /*6980*/  IMAD.IADD R11, R11, 0x1, R3 ;  /* 0x000000010b0b7824 */ /* 0x000fe200078e0203 */
[----:B------:R-:W-:Y:S01]  /*6990*/  SEL R16, R213, RZ, !P0 ;  /* 0x000000ffd5107207 */ /* 0x000fe20004000000 */
[----:B------:R-:W-:Y:S01]  /*69a0*/  IMAD R0, R33, 0x20, R4 ;  /* 0x0000002021007824 */ /* 0x000fe200078e0204 */
[----:B------:R-:W-:Y:S01]  /*69b0*/  SHF.R.S32.HI R35, RZ, 0x1f, R110 ;  /* 0x0000001fff237819 */ /* 0x000fe2000001146e */
[----:B------:R-:W-:Y:S01]  /*69c0*/  IMAD.WIDE.U32 R10, R211, c[0x0][0x1b8], R10 ;  /* 0x00006e00d30a7a25 */ /* 0x000fe200078e000a */
[----:B------:R-:W-:Y:S01]  /*69d0*/  USHF.L.U32 UR6, UR11, 0x6, URZ ;  /* 0x000000060b067899 */ /* 0x000fe2000800063f */
[----:B------:R-:W-:-:S02]  /*69e0*/  LOP3.LUT R214, R214, 0xfffbffff, RZ, 0xc0, !PT ;  /* 0xfffbffffd6d67812 */ /* 0x000fc400078ec0ff */
[----:B------:R-:W-:Y:S01]  /*69f0*/  IMAD.IADD R3, R117, 0x1, R0 ;  /* 0x0000000175037824 */ /* 0x000fe200078e0200 */
[----:B------:R-:W-:Y:S01]  /*6a00*/  UIADD3 UR6, UR13, UR6, URZ ;  /* 0x000000060d067290 */ /* 0x000fe2000fffe03f */
[----:B------:R-:W-:Y:S02]  /*6a10*/  IMAD.IADD R11, R11, 0x1, R5 ;  /* 0x000000010b0b7824 */ /* 0x000fe400078e0205 */
[----:B------:R-:W-:Y:S01]  /*6a20*/  @P3 IMAD.HI.U32 R0, R3, c[0x0][0x2c8], RZ ;  /* 0x0000b20003003a27 */ /* 0x000fe200078e00ff */
[----:B-1----:R-:W-:Y:S02]  /*6a30*/  SHF.R.S32.HI R6, RZ, 0x1f, R213 ;  /* 0x0000001fff067819 */ /* 0x002fe400000114d5 */
[----:B------:R-:W-:Y:S01]  /*6a40*/  SHF.R.S32.HI R7, RZ, 0x1f, R127 ;  /* 0x0000001fff077819 */ /* 0x000fe2000001147f */
[----:B------:R-:W-:Y:S01]  /*6a50*/  IMAD.MOV.U32 R5, RZ, RZ, R3 ;  /* 0x000000ffff057224 */ /* 0x000fe200078e0003 */
[----:B------:R-:W-:Y:S01]  /*6a60*/  SEL R9, R6, RZ, !P0 ;  /* 0x000000ff06097207 */ /* 0x000fe20004000000 */
[----:B------:R-:W-:Y:S01]  /*6a70*/  IMAD.SHL.U32 R82, R33, 0x8, RZ ;  /* 0x0000000821527824 */ /* 0x000fe200078e00ff */
[----:B------:R-:W-:Y:S01]  /*6a80*/  @P3 SHF.R.U32.HI R5, RZ, c[0x0][0x2cc], R0 ;  /* 0x0000b300ff053a19 */ /* 0x000fe20000011600 */
[----:B------:R-:W-:Y:S01]  /*6a90*/  BAR.SYNC.DEFER_BLOCKING 0x0 ;  /* 0x0000000000007b1d */ /* 0x000fe20000010000 */
[C---:B------:R-:W-:Y:S01]  /*6aa0*/  IADD3 R127, P0, R4.reuse, R127, RZ ;  /* 0x0000007f047f7210 */ /* 0x040fe20007f1e0ff */
[----:B------:R-:W-:Y:S01]  /*6ab0*/  IMAD R9, R9, c[0x0][0x1c0], RZ ;  /* 0x0000700009097a24 */ /* 0x000fe200078e02ff */
[----:B------:R-:W-:Y:S01]  /*6ac0*/  SHF.R.S32.HI R83, RZ, 0x1f, R82 ;  /* 0x0000001fff537819 */ /* 0x000fe20000011452 */
[----:B------:R-:W-:Y:S01]  /*6ad0*/  IMAD.MOV R8, RZ, RZ, -R5 ;  /* 0x000000ffff087224 */ /* 0x000fe200078e0a05 */
[----:B------:R-:W-:Y:S01]  /*6ae0*/  LEA.HI.X.SX32 R0, R4, R7, 0x1, P0 ;  /* 0x0000000704007211 */ /* 0x000fe200000f0eff */
[C---:B------:R-:W-:Y:S01]  /*6af0*/  IMAD R9, R16.reuse, c[0x0][0x1c4], R9 ;  /* 0x0000710010097a24 */ /* 0x040fe200078e0209 */
[----:B------:R-:W-:Y:S01]  /*6b00*/  SHF.R.S32.HI R7, RZ, 0x1f, R5 ;  /* 0x0000001fff077819 */ /* 0x000fe20000011405 */
[----:B------:R-:W-:-:S04]  /*6b10*/  IMAD.WIDE.U32 R16, R16, c[0x0][0x1c0], R10 ;  /* 0x0000700010107a25 */ /* 0x000fc800078e000a */
[----:B------:R-:W-:Y:S02]  /*6b20*/  IMAD R3, R8, c[0x0][0x2c4], R3 ;  /* 0x0000b10008037a24 */ /* 0x000fe400078e0203 */
[----:B------:R-:W-:Y:S02]  /*6b30*/  IMAD.IADD R9, R17, 0x1, R9 ;  /* 0x0000000111097824 */ /* 0x000fe400078e0209 */
[----:B------:R-:W-:Y:S02]  /*6b40*/  IMAD.MOV.U32 R8, RZ, RZ, R16 ;  /* 0x000000ffff087224 */ /* 0x000fe400078e0010 */
[----:B------:R-:W-:Y:S02]  /*6b50*/  IMAD R12, R7, c[0x0][0x1b0], RZ ;  /* 0x00006c00070c7a24 */ /* 0x000fe400078e02ff */
[----:B------:R-:W-:Y:S02]  /*6b60*/  IMAD R10, R0, c[0x0][0x1e0], RZ ;  /* 0x00007800000a7a24 */ /* 0x000fe400078e02ff */
[----:B------:R-:W-:-:S02]  /*6b70*/  IMAD R12, R5, c[0x0][0x1b4], R12 ;  /* 0x00006d00050c7a24 */ /* 0x000fc400078e020c */
[----:B------:R-:W-:Y:S01]  /*6b80*/  IMAD.WIDE.U32 R18, R5, c[0x0][0x1b0], R8 ;  /* 0x00006c0005127a25 */ /* 0x000fe200078e0008 */
[----:B------:R-:W-:-:S03]  /*6b90*/  SHF.R.S32.HI R5, RZ, 0x1f, R3 ;  /* 0x0000001fff057819 */ /* 0x000fc60000011403 */
[C---:B------:R-:W-:Y:S02]  /*6ba0*/  IMAD R10, R127.reuse, c[0x0][0x1e4], R10 ;  /* 0x000079007f0a7a24 */ /* 0x040fe400078e020a */
[----:B------:R-:W-:-:S04]  /*6bb0*/  IMAD.WIDE.U32 R16, R127, c[0x0][0x1e0], R82 ;  /* 0x000078007f107a25 */ /* 0x000fc800078e0052 */
[----:B------:R-:W-:Y:S02]  /*6bc0*/  IMAD.IADD R17, R17, 0x1, R10 ;  /* 0x0000000111117824 */ /* 0x000fe400078e020a */
[----:B------:R-:W-:Y:S02]  /*6bd0*/  IMAD.IADD R19, R19, 0x1, R12 ;  /* 0x0000000113137824 */ /* 0x000fe400078e020c */
[----:B------:R-:W-:Y:S02]  /*6be0*/  IMAD R10, R5, c[0x0][0x1a8], RZ ;  /* 0x00006a00050a7a24 */ /* 0x000fe400078e02ff */
[----:B------:R-:W-:-:S04]  /*6bf0*/  IMAD.WIDE.U32 R18, R3, c[0x0][0x1a8], R18 ;  /* 0x00006a0003127a25 */ /* 0x000fc800078e0012 */
[----:B------:R-:W-:Y:S01]  /*6c00*/  IMAD R10, R3, c[0x0][0x1ac], R10 ;  /* 0x00006b00030a7a24 */ /* 0x000fe200078e020a */
[----:B------:R-:W-:Y:S01]  /*6c10*/  LEA R7, P0, R18, c[0x0][0x160], 0x1 ;  /* 0x0000580012077a11 */ /* 0x000fe200078008ff */
[----:B------:R-:W-:Y:S02]  /*6c20*/  IMAD R8, R210, c[0x0][0x1e8], RZ ;  /* 0x00007a00d2087a24 */ /* 0x000fe400078e02ff */
[----:B------:R-:W-:Y:S02]  /*6c30*/  IMAD.IADD R5, R19, 0x1, R10 ;  /* 0x0000000113057824 */ /* 0x000fe400078e020a */
[C---:B------:R-:W-:Y:S01]  /*6c40*/  IMAD R8, R211.reuse, c[0x0][0x1ec], R8 ;  /* 0x00007b00d3087a24 */ /* 0x040fe200078e0208 */
[----:B-----5:R-:W1:Y:S01]  /*6c50*/  SHFL.IDX PT, R44, R7, RZ, 0x181f ;  /* 0x00181fff072c7589 */ /* 0x020e6200000e0000 */
[----:B------:R-:W-:Y:S01]  /*6c60*/  IMAD.WIDE.U32 R216, R211, c[0x0][0x1e8], R16 ;  /* 0x00007a00d3d87a25 */ /* 0x000fe200078e0010 */
[----:B------:R-:W-:Y:S02]  /*6c70*/  LEA.HI.X R5, R18, c[0x0][0x164], R5, 0x1, P0 ;  /* 0x0000590012057a11 */ /* 0x000fe400000f0c05 */
[----:B------:R-:W-:Y:S01]  /*6c80*/  ISETP.NE.AND.EX P0, PT, RZ, c[0x0][0x354], PT, P2 ;  /* 0x0000d500ff007a0c */ /* 0x000fe20003f05320 */
[----:B------:R-:W-:Y:S01]  /*6c90*/  IMAD.MOV.U32 R3, RZ, RZ, 0x60 ;  /* 0x00000060ff037424 */ /* 0x000fe200078e00ff */
[----:B------:R-:W-:Y:S01]  /*6ca0*/  SHFL.IDX PT, R42, R7, 0x1, 0x181f ;  /* 0x00381f00072a7f89 */ /* 0x000fe200000e0000 */
[----:B------:R-:W-:-:S02]  /*6cb0*/  IMAD.IADD R217, R8, 0x1, R217 ;  /* 0x0000000108d97824 */ /* 0x000fc400078e02d9 */
[----:B------:R-:W-:Y:S01]  /*6cc0*/  IMAD R12, R14, -0x60, R3 ;  /* 0xffffffa00e0c7824 */ /* 0x000fe200078e0203 */
[----:B------:R-:W3:Y:S01]  /*6cd0*/  SHFL.IDX PT, R45, R5, RZ, 0x181f ;  /* 0x00181fff052d7589 */ /* 0x000ee200000e0000 */
[C---:B------:R-:W-:Y:S02]  /*6ce0*/  IMAD R15, R3.reuse, c[0x0][0x1e4], RZ ;  /* 0x00007900030f7a24 */ /* 0x040fe400078e02ff */
[----:B------:R-:W-:Y:S01]  /*6cf0*/  IMAD.WIDE.U32 R108, R3, c[0x0][0x1e0], RZ ;  /* 0x00007800036c7a25 */ /* 0x000fe200078e00ff */
[----:B------:R-:W-:Y:S01]  /*6d00*/  IADD3 R32, R12, R207, -R4 ;  /* 0x000000cf0c207210 */ /* 0x000fe20007ffe804 */
[----:B------:R-:W4:Y:S02]  /*6d10*/  SHFL.IDX PT, R43, R5, 0x1, 0x181f ;  /* 0x00381f00052b7f89 */ /* 0x000f2400000e0000 */
[----:B------:R-:W-:Y:S01]  /*6d20*/  IMAD.IADD R15, R15, 0x1, R109 ;  /* 0x000000010f0f7824 */ /* 0x000fe200078e026d */
[C---:B------:R-:W-:Y:S01]  /*6d30*/  ISETP.GE.AND P2, PT, R32.reuse, 0x1, PT ;  /* 0x000000012000780c */ /* 0x040fe20003f46270 */
[----:B------:R-:W-:Y:S01]  /*6d40*/  IMAD.MOV.U32 R11, RZ, RZ, c[0x0][0x1e4] ;  /* 0x00007900ff0b7624 */ /* 0x000fe200078e00ff */
[C---:B------:R-:W-:Y:S01]  /*6d50*/  ISETP.GE.AND P5, PT, R32.reuse, 0x21, PT ;  /* 0x000000212000780c */ /* 0x040fe20003fa6270 */
[----:B------:R-:W-:Y:S01]  /*6d60*/  IMAD R3, R15, R110, RZ ;  /* 0x0000006e0f037224 */ /* 0x000fe200078e02ff */
[----:B------:R-:W-:Y:S01]  /*6d70*/  ISETP.GE.AND P3, PT, R32, 0x41, PT ;  /* 0x000000412000780c */ /* 0x000fe20003f66270 */
[----:B------:R-:W-:Y:S01]  /*6d80*/  IMAD R10, R212, c[0x0][0x2c4], RZ ;  /* 0x0000b100d40a7a24 */ /* 0x000fe200078e02ff */
[----:B------:R-:W1:Y:S01]  /*6d90*/  SHFL.IDX PT, R40, R7, 0x2, 0x181f ;  /* 0x00581f0007287f89 */ /* 0x000e6200000e0000 */
[----:B------:R-:W-:-:S02]  /*6da0*/  IMAD R3, R35, R108, R3 ;  /* 0x0000006c23037224 */ /* 0x000fc400078e0203 */
[----:B------:R-:W-:Y:S01]  /*6db0*/  IMAD R0, R0, c[0x0][0x208], RZ ;  /* 0x0000820000007a24 */ /* 0x000fe200078e02ff */
[----:B------:R-:W1:Y:S03]  /*6dc0*/  SHFL.IDX PT, R41, R5, 0x2, 0x181f ;  /* 0x00581f0005297f89 */ /* 0x000e6600000e0000 */
[----:B------:R-:W-:Y:S01]  /*6dd0*/  IMAD R0, R127, c[0x0][0x20c], R0 ;  /* 0x000083007f007a24 */ /* 0x000fe200078e0200 */
[----:B------:R1:W1:Y:S04]  /*6de0*/  SHFL.IDX PT, R22, R7, 0x3, 0x181f ;  /* 0x00781f0007167f89 */ /* 0x00026800000e0000 */
[----:B------:R1:W1:Y:S01]  /*6df0*/  SHFL.IDX PT, R23, R5, 0x3, 0x181f ;  /* 0x00781f0005177f89 */ /* 0x00026200000e0000 */
[----:B--2---:R-:W-:Y:S01]  /*6e00*/  @P1 SHF.R.S32.HI R9, RZ, 0x1f, R2 ;  /* 0x0000001fff091819 */ /* 0x004fe20000011402 */
[----:B------:R-:W-:-:S02]  /*6e10*/  @!P1 IMAD.MOV.U32 R9, RZ, RZ, R6 ;  /* 0x000000ffff099224 */ /* 0x000fc400078e0006 */
[----:B------:R-:W-:Y:S02]  /*6e20*/  @P1 IMAD.MOV.U32 R8, RZ, RZ, R2 ;  /* 0x000000ffff081224 */ /* 0x000fe400078e0002 */
[----:B------:R-:W-:Y:S01]  /*6e30*/  @!P1 IMAD.MOV.U32 R8, RZ, RZ, R213 ;  /* 0x000000ffff089224 */ /* 0x000fe200078e00d5 */
[----:B------:R-:W-:Y:S01]  /*6e40*/  SEL R2, R9, RZ, !P0 ;  /* 0x000000ff09027207 */ /* 0x000fe20004000000 */
[----:B------:R-:W-:Y:S02]  /*6e50*/  IMAD.U32 R9, RZ, RZ, UR10 ;  /* 0x0000000aff097e24 */ /* 0x000fe4000f8e00ff */
[----:B------:R-:W-:Y:S01]  /*6e60*/  IMAD.IADD R6, R117, 0x1, R4 ;  /* 0x0000000175067824 */ /* 0x000fe200078e0204 */
[----:B------:R-:W-:Y:S01]  /*6e70*/  SEL R226, R8, RZ, !P0 ;  /* 0x000000ff08e27207 */ /* 0x000fe20004000000 */
[----:B------:R-:W-:Y:S02]  /*6e80*/  IMAD R219, R2, c[0x0][0x1f0], RZ ;  /* 0x00007c0002db7a24 */ /* 0x000fe400078e02ff */
[----:B------:R-:W-:Y:S01]  /*6e90*/  IMAD.U32 R8, RZ, RZ, UR10 ;  /* 0x0000000aff087e24 */ /* 0x000fe2000f8e00ff */
[----:B------:R-:W-:Y:S01]  /*6ea0*/  ISETP.GE.AND P4, PT, R6, R10, PT ;  /* 0x0000000a0600720c */ /* 0x000fe20003f86270 */
[----:B------:R-:W-:-:S02]  /*6eb0*/  IMAD R219, R226, c[0x0][0x1f4], R219 ;  /* 0x00007d00e2db7a24 */ /* 0x000fc400078e02db */
[----:B------:R-:W-:-:S04]  /*6ec0*/  IMAD.WIDE.U32 R216, R226, c[0x0][0x1f0], R216 ;  /* 0x00007c00e2d87a25 */ /* 0x000fc800078e00d8 */
[----:B------:R-:W-:Y:S02]  /*6ed0*/  IMAD.IADD R219, R217, 0x1, R219 ;  /* 0x00000001d9db7824 */ /* 0x000fe400078e02db */
[----:B------:R-:W-:Y:S02]  /*6ee0*/  IMAD.MOV.U32 R218, RZ, RZ, R216 ;  /* 0x000000ffffda7224 */ /* 0x000fe400078e00d8 */
[----:B------:R-:W-:Y:S02]  /*6ef0*/  IMAD R229, R2, c[0x0][0x218], RZ ;  /* 0x0000860002e57a24 */ /* 0x000fe400078e02ff */
[----:B------:R-:W-:Y:S01]  /*6f00*/  IMAD.WIDE.U32 R16, R110, R108, R218 ;  /* 0x0000006c6e107225 */ /* 0x000fe200078e00da */
[----:B-1----:R-:W-:-:S03]  /*6f10*/  @!P4 LEA R38, P1, R82, R44, 0x1 ;  /* 0x0000002c5226c211 */ /* 0x002fc600078208ff */
[----:B------:R-:W-:Y:S01]  /*6f20*/  IMAD.IADD R3, R17, 0x1, R3 ;  /* 0x0000000111037824 */ /* 0x000fe200078e0203 */
[----:B------:R-:W-:Y:S01]  /*6f30*/  @P2 LEA R30, P0, R16, c[0x0][0x1c8], 0x1 ;  /* 0x00007200101e2a11 */ /* 0x000fe200078008ff */
[----:B------:R-:W-:Y:S01]  /*6f40*/  IMAD R229, R226, c[0x0][0x21c], R229 ;  /* 0x00008700e2e57a24 */ /* 0x000fe200078e02e5 */
[----:B---3--:R-:W-:Y:S02]  /*6f50*/  @!P4 LEA.HI.X R39, R82, R45, R83, 0x1, P1 ;  /* 0x0000002d5227c211 */ /* 0x008fe400008f0c53 */
[----:B------:R-:W-:Y:S02]  /*6f60*/  @P2 LEA.HI.X R31, R16, c[0x0][0x1cc], R3, 0x1, P0 ;  /* 0x00007300101f2a11 */ /* 0x000fe400000f0c03 */
[----:B------:R-:W-:Y:S02]  /*6f70*/  @P5 LEA R9, P0, R9, R16, 0x5 ;  /* 0x0000001009095211 */ /* 0x000fe400078028ff */
[----:B------:R-:W-:Y:S02]  /*6f80*/  ISETP.GE.AND P1, PT, R82, c[0x0][0x198], PT ;  /* 0x0000660052007a0c */ /* 0x000fe40003f26270 */
[----:B------:R-:W-:Y:S01]  /*6f90*/  @P5 LEA.HI.X R8, R8, R3, R11, 0x5, P0 ;  /* 0x0000000308085211 */ /* 0x000fe200000f2c0b */
[----:B------:R-:W-:Y:S01]  /*6fa0*/  IMAD.SHL.U32 R11, R4, 0x40, RZ ;  /* 0x00000040040b7824 */ /* 0x000fe200078e00ff */
[----:B------:R-:W-:-:S04]  /*6fb0*/  @P5 LEA R20, P0, R9, c[0x0][0x1c8], 0x1 ;  /* 0x0000720009145a11 */ /* 0x000fc800078008ff */
[----:B------:R-:W-:Y:S02]  /*6fc0*/  @P5 LEA.HI.X R21, R9, c[0x0][0x1cc], R8, 0x1, P0 ;  /* 0x0000730009155a11 */ /* 0x000fe400000f0c08 */
[----:B------:R-:W-:Y:S02]  /*6fd0*/  @P3 IADD3 R8, P0, R16, UR12, RZ ;  /* 0x0000000c10083c10 */ /* 0x000fe4000ff1e0ff */
[----:B------:R-:W-:Y:S02]  /*6fe0*/  IADD3 R9, R6, 0x20, RZ ;  /* 0x0000002006097810 */ /* 0x000fe40007ffe0ff */
[----:B------:R-:W-:Y:S02]  /*6ff0*/  @P3 IADD3.X R3, R3, UR6, RZ, P0, !PT ;  /* 0x0000000603033c10 */ /* 0x000fe400087fe4ff */
[----:B------:R-:W-:Y:S02]  /*7000*/  @P3 LEA R18, P0, R8, c[0x0][0x1c8], 0x1 ;  /* 0x0000720008123a11 */ /* 0x000fe400078008ff */
[----:B------:R-:W-:-:S02]  /*7010*/  LOP3.LUT R11, R11, 0x1c0, RZ, 0xc0, !PT ;  /* 0x000001c00b0b7812 */ /* 0x000fc400078ec0ff */
[----:B------:R-:W-:Y:S02]  /*7020*/  @P3 LEA.HI.X R19, R8, c[0x0][0x1cc], R3, 0x1, P0 ;  /* 0x0000730008133a11 */ /* 0x000fe400000f0c03 */
[----:B------:R-:W-:Y:S02]  /*7030*/  ISETP.GE.AND P3, PT, R9, R10, PT ;  /* 0x0000000a0900720c */ /* 0x000fe40003f66270 */
[C---:B------:R-:W-:Y:S02]  /*7040*/  IADD3 R3, R6.reuse, 0x40, RZ ;  /* 0x0000004006037810 */ /* 0x040fe40007ffe0ff */
[----:B------:R-:W-:Y:S02]  /*7050*/  LEA.HI R9, R13, R78, RZ, 0x6 ;  /* 0x0000004e0d097211 */ /* 0x000fe400078f30ff */
[----:B------:R-:W-:Y:S02]  /*7060*/  ISETP.GE.AND P5, PT, R3, R10, PT ;  /* 0x0000000a0300720c */ /* 0x000fe40003fa6270 */
[----:B------:R-:W-:Y:S01]  /*7070*/  IADD3 R3, R6, 0x60, RZ ;  /* 0x0000006006037810 */ /* 0x000fe20007ffe0ff */
[----:B------:R-:W-:Y:S01]  /*7080*/  IMAD.SHL.U32 R9, R9, 0x8, RZ ;  /* 0x0000000809097824 */ /* 0x000fe200078e00ff */
[----:B------:R-:W-:-:S02]  /*7090*/  LOP3.LUT R34, R11, 0x38, R82, 0xf8, !PT ;  /* 0x000000380b227812 */ /* 0x000fc400078ef852 */
[----:B------:R-:W-:Y:S02]  /*70a0*/  ISETP.GE.AND P6, PT, R3, R10, PT ;  /* 0x0000000a0300720c */ /* 0x000fe40003fc6270 */
[C---:B------:R-:W-:Y:S02]  /*70b0*/  @!P3 LEA R28, P0, R82.reuse, R42, 0x1 ;  /* 0x0000002a521cb211 */ /* 0x040fe400078008ff */
[----:B------:R-:W-:Y:S02]  /*70c0*/  LOP3.LUT R9, R9, 0xfffffe00, RZ, 0xc0, !PT ;  /* 0xfffffe0009097812 */ /* 0x000fe400078ec0ff */
[----:B------:R-:W-:Y:S02]  /*70d0*/  SHF.R.U32.HI R8, RZ, 0x3, R11 ;  /* 0x00000003ff087819 */ /* 0x000fe4000001160b */
[C---:B----4-:R-:W-:Y:S02]  /*70e0*/  @!P3 LEA.HI.X R29, R82.reuse, R43, R83, 0x1, P0 ;  /* 0x0000002b521db211 */ /* 0x050fe400000f0c53 */
[----:B------:R-:W-:-:S02]  /*70f0*/  IADD3 R16, R82, 0x40, RZ ;  /* 0x0000004052107810 */ /* 0x000fc40007ffe0ff */
[C---:B------:R-:W-:Y:S02]  /*7100*/  @!P5 LEA R26, P0, R82.reuse, R40, 0x1 ;  /* 0x00000028521ad211 */ /* 0x040fe400078008ff */
[----:B------:R-:W-:Y:S02]  /*7110*/  LOP3.LUT R34, R9, R34, R8, 0xf6, !PT ;  /* 0x0000002209227212 */ /* 0x000fe400078ef608 */
[--C-:B------:R-:W-:Y:S02]  /*7120*/  @!P4 SHF.R.S32.HI R3, RZ, 0x1f, R16.reuse ;  /* 0x0000001fff03c819 */ /* 0x100fe40000011410 */
[----:B------:R-:W-:Y:S01]  /*7130*/  @!P5 LEA.HI.X R27, R82, R41, R83, 0x1, P0 ;  /* 0x00000029521bd211 */ /* 0x000fe200000f0c53 */
[----:B------:R-:W-:Y:S01]  /*7140*/  @!P4 IMAD.SHL.U32 R7, R34, 0x2, RZ ;  /* 0x000000022207c824 */ /* 0x000fe200078e00ff */
[----:B------:R-:W-:Y:S02]  /*7150*/  @!P6 LEA R24, P0, R82, R22, 0x1 ;  /* 0x000000165218e211 */ /* 0x000fe400078008ff */
[----:B------:R-:W-:-:S02]  /*7160*/  @!P3 SHF.R.S32.HI R5, RZ, 0x1f, R16 ;  /* 0x0000001fff05b819 */ /* 0x000fc40000011410 */
[-C--:B------:R-:W-:Y:S01]  /*7170*/  @!P4 LEA.HI R36, R3, R16.reuse, RZ, 0x3 ;  /* 0x000000100324c211 */ /* 0x080fe200078f18ff */
[----:B------:R1:W-:Y:S01]  /*7180*/  @!P4 LDGSTS.E.BYPASS.LTC128B.128 [R7+0x100], [R38.64], !P1 ;  /* 0x001000002607cfae */ /* 0x0003e2000c901d50 */
[----:B------:R-:W-:Y:S02]  /*7190*/  @!P5 SHF.R.S32.HI R3, RZ, 0x1f, R16 ;  /* 0x0000001fff03d819 */ /* 0x000fe40000011410 */
[----:B------:R-:W-:Y:S02]  /*71a0*/  @!P6 LEA.HI.X R25, R82, R23, R83, 0x1, P0 ;  /* 0x000000175219e211 */ /* 0x000fe400000f0c53 */
[-C--:B------:R-:W-:Y:S02]  /*71b0*/  @!P3 LEA.HI R5, R5, R16.reuse, RZ, 0x3 ;  /* 0x000000100505b211 */ /* 0x080fe400078f18ff */
[----:B------:R-:W-:Y:S02]  /*71c0*/  ISETP.GE.AND P0, PT, R16, c[0x0][0x198], PT ;  /* 0x0000660010007a0c */ /* 0x000fe40003f06270 */
[----:B------:R-:W-:-:S02]  /*71d0*/  @!P5 LEA.HI R3, R3, R16, RZ, 0x3 ;  /* 0x000000100303d211 */ /* 0x000fc400078f18ff */
[----:B------:R-:W-:Y:S02]  /*71e0*/  @!P4 LOP3.LUT R36, R36, 0xfffffff8, RZ, 0xc0, !PT ;  /* 0xfffffff82424c812 */ /* 0x000fe400078ec0ff */
[----:B------:R-:W-:Y:S02]  /*71f0*/  @!P3 LOP3.LUT R5, R5, 0xfffffff8, RZ, 0xc0, !PT ;  /* 0xfffffff80505b812 */ /* 0x000fe400078ec0ff */
[----:B------:R-:W-:Y:S01]  /*7200*/  @!P5 LOP3.LUT R3, R3, 0xfffffff8, RZ, 0xc0, !PT ;  /* 0xfffffff80303d812 */ /* 0x000fe200078ec0ff */
[----:B------:R-:W-:Y:S01]  /*7210*/  @!P4 IMAD.WIDE R36, R36, 0x2, R44 ;  /* 0x000000022424c825 */ /* 0x000fe200078e022c */
[----:B------:R-:W-:-:S03]  /*7220*/  P2R R17, PR, RZ, 0x8 ;  /* 0x00000008ff117803 */ /* 0x000fc60000000000 */
[----:B------:R-:W-:Y:S01]  /*7230*/  @!P3 IMAD.WIDE R42, R5, 0x2, R42 ;  /* 0x00000002052ab825 */ /* 0x000fe200078e022a */
[----:B------:R2:W-:Y:S03]  /*7240*/  @!P4 LDGSTS.E.BYPASS.LTC128B.128 [R7+0x4100], [R36.64], !P0 ;  /* 0x041000002407cfae */ /* 0x0005e6000c101d50 */
[C---:B------:R-:W-:Y:S02]  /*7250*/  @!P3 IMAD.SHL.U32 R5, R34.reuse, 0x2, RZ ;  /* 0x000000022205b824 */ /* 0x040fe400078e00ff */
[----:B------:R-:W-:Y:S01]  /*7260*/  @!P5 IMAD.WIDE R44, R3, 0x2, R40 ;  /* 0x00000002032cd825 */ /* 0x000fe200078e0228 */
[----:B-1----:R-:W-:Y:S02]  /*7270*/  @!P6 SHF.R.S32.HI R39, RZ, 0x1f, R16 ;  /* 0x0000001fff27e819 */ /* 0x002fe40000011410 */
[----:B------:R1:W-:Y:S01]  /*7280*/  @!P3 LDGSTS.E.BYPASS.LTC128B.128 [R5+0x1100], [R28.64], !P1 ;  /* 0x011000001c05bfae */ /* 0x0003e2000c901d50 */
[C---:B------:R-:W-:Y:S01]  /*7290*/  @!P5 IMAD.SHL.U32 R3, R34.reuse, 0x2, RZ ;  /* 0x000000022203d824 */ /* 0x040fe200078e00ff */
[----:B------:R-:W-:Y:S01]  /*72a0*/  @!P6 LEA.HI R39, R39, R16, RZ, 0x3 ;  /* 0x000000102727e211 */ /* 0x000fe200078f18ff */
[----:B------:R-:W-:Y:S01]  /*72b0*/  @!P6 IMAD.SHL.U32 R41, R34, 0x2, RZ ;  /* 0x000000022229e824 */ /* 0x000fe200078e00ff */
[----:B------:R3:W-:Y:S01]  /*72c0*/  @!P3 LDGSTS.E.BYPASS.LTC128B.128 [R5+0x5100], [R42.64], !P0 ;  /* 0x051000002a05bfae */ /* 0x0007e2000c101d50 */
[----:B------:R-:W-:-:S02]  /*72d0*/  ISETP.GE.AND P3, PT, R32, 0x21, PT ;  /* 0x000000212000780c */ /* 0x000fc40003f66270 */
[----:B------:R-:W-:Y:S01]  /*72e0*/  @!P6 LOP3.LUT R39, R39, 0xfffffff8, RZ, 0xc0, !PT ;  /* 0xfffffff82727e812 */ /* 0x000fe200078ec0ff */
[----:B------:R4:W-:Y:S04]  /*72f0*/  @!P5 LDGSTS.E.BYPASS.LTC128B.128 [R3+0x2100], [R26.64], !P1 ;  /* 0x021000001a03dfae */ /* 0x0009e8000c901d50 */
[----:B------:R4:W-:Y:S04]  /*7300*/  @!P5 LDGSTS.E.BYPASS.LTC128B.128 [R3+0x6100], [R44.64], !P0 ;  /* 0x061000002c03dfae */ /* 0x0009e8000c101d50 */
[----:B------:R4:W-:Y:S01]  /*7310*/  @!P6 LDGSTS.E.BYPASS.LTC128B.128 [R41+0x3100], [R24.64], !P1 ;  /* 0x031000001829efae */ /* 0x0009e2000c901d50 */
[----:B--2---:R-:W-:Y:S01]  /*7320*/  @!P6 IMAD.WIDE R36, R39, 0x2, R22 ;  /* 0x000000022724e825 */ /* 0x004fe200078e0216 */
[----:B------:R-:W-:-:S02]  /*7330*/  LEA.HI R23, R13, R78, RZ, 0x4 ;  /* 0x0000004e0d177211 */ /* 0x000fc400078f20ff */
[----:B------:R-:W-:Y:S02]  /*7340*/  P2R R7, PR, RZ, 0x10 ;  /* 0x00000010ff077803 */ /* 0x000fe40000000000 */
[----:B------:R2:W-:Y:S01]  /*7350*/  @!P6 LDGSTS.E.BYPASS.LTC128B.128 [R41+0x7100], [R36.64], !P0 ;  /* 0x071000002429efae */ /* 0x0005e2000c101d50 */
[----:B------:R-:W-:Y:S02]  /*7360*/  ISETP.GE.AND P0, PT, R16, c[0x0][0x1d4], PT ;  /* 0x0000750010007a0c */ /* 0x000fe40003f06270 */
[----:B------:R-:W-:Y:S01]  /*7370*/  ISETP.GE.AND P4, PT, R82, c[0x0][0x1d4], PT ;  /* 0x0000750052007a0c */ /* 0x000fe20003f86270 */
[----:B-1----:R-:W-:Y:S01]  /*7380*/  @P2 IMAD.SHL.U32 R29, R34, 0x2, RZ ;  /* 0x00000002221d2824 */ /* 0x002fe200078e00ff */
[----:B------:R-:W0:Y:S01]  /*7390*/  LDGDEPBAR ;  /* 0x00000000000079af */ /* 0x000e220000000000 */
[----:B---3--:R-:W-:Y:S02]  /*73a0*/  IMAD.MOV.U32 R5, RZ, RZ, 0x10 ;  /* 0x00000010ff057424 */ /* 0x008fe400078e00ff */
[----:B----4-:R-:W-:Y:S01]  /*73b0*/  IMAD.WIDE.U32 R26, R127, c[0x0][0x208], R82 ;  /* 0x000082007f1a7a25 */ /* 0x010fe200078e0052 */
[----:B------:R-:W-:-:S07]  /*73c0*/  LOP3.LUT R3, R23, 0xfffffff0, RZ, 0xc0, !PT ;  /* 0xfffffff017037812 */ /* 0x000fce00078ec0ff */
[----:B------:R2:W-:Y:S01]  /*73d0*/  @P2 LDGSTS.E.BYPASS.LTC128B.128 [R29+0x8100], [R30.64], !P4 ;  /* 0x081000001e1d2fae */ /* 0x0005e2000e101d50 */
[----:B------:R-:W-:Y:S01]  /*73e0*/  @P4 LOP3.LUT R214, R214, 0x40000, RZ, 0xfc, !PT ;  /* 0x00040000d6d64812 */ /* 0x000fe200078efcff */
[----:B------:R-:W-:Y:S02]  /*73f0*/  @P3 IMAD.SHL.U32 R25, R34, 0x2, RZ ;  /* 0x0000000222193824 */ /* 0x000fe400078e00ff */
[----:B------:R2:W-:Y:S01]  /*7400*/  @P2 LDGSTS.E.BYPASS.LTC128B.128 [R29+0xb100], [R30.64+0x80], !P0 ;  /* 0x0b1000801e1d2fae */ /* 0x0005e2000c101d50 */
[----:B------:R-:W-:Y:S01]  /*7410*/  IMAD.IADD R3, R78, 0x1, -R3 ;  /* 0x000000014e037824 */ /* 0x000fe200078e0a03 */
[----:B------:R-:W-:Y:S02]  /*7420*/  SHF.R.S32.HI R24, RZ, 0x4, R23 ;  /* 0x00000004ff187819 */ /* 0x000fe40000011417 */
[----:B------:R1:W-:Y:S01]  /*7430*/  @P3 LDGSTS.E.BYPASS.LTC128B.128 [R25+0x9100], [R20.64], !P4 ;  /* 0x0910000014193fae */ /* 0x0003e2000e101d50 */
[----:B------:R-:W-:Y:S02]  /*7440*/  LOP3.LUT R214, R214, 0xfffdffff, RZ, 0xc0, !PT ;  /* 0xfffdffffd6d67812 */ /* 0x000fe400078ec0ff */
[----:B------:R-:W-:Y:S01]  /*7450*/  SHF.R.S32.HI R16, RZ, 0x1f, R3 ;  /* 0x0000001fff107819 */ /* 0x000fe20000011403 */
[----:B------:R1:W-:Y:S01]  /*7460*/  @P3 LDGSTS.E.BYPASS.LTC128B.128 [R25+0xc100], [R20.64+0x80], !P0 ;  /* 0x0c10008014193fae */ /* 0x0003e2000c101d50 */
[----:B------:R-:W-:-:S02]  /*7470*/  @P0 LOP3.LUT R214, R214, 0x20000, RZ, 0xfc, !PT ;  /* 0x00020000d6d60812 */ /* 0x000fc400078efcff */
[----:B------:R-:W-:-:S04]  /*7480*/  LEA.HI R16, R16, R3, RZ, 0x3 ;  /* 0x0000000310107211 */ /* 0x000fc800078f18ff */
[----:B------:R-:W-:-:S05]  /*7490*/  LOP3.LUT R22, R16, 0xfffffff8, RZ, 0xc0, !PT ;  /* 0xfffffff810167812 */ /* 0x000fca00078ec0ff */
[----:B------:R-:W-:Y:S02]  /*74a0*/  IMAD.IADD R22, R3, 0x1, -R22 ;  /* 0x0000000103167824 */ /* 0x000fe400078e0a16 */
[----:B------:R-:W-:-:S03]  /*74b0*/  IMAD.MOV.U32 R3, RZ, RZ, 0x20 ;  /* 0x00000020ff037424 */ /* 0x000fc600078e00ff */
[C---:B------:R-:W-:Y:S01]  /*74c0*/  R2P PR, R22.reuse, 0x6 ;  /* 0x0000000616007804 */ /* 0x040fe20000000000 */
[----:B------:R-:W-:Y:S01]  /*74d0*/  IMAD.SHL.U32 R22, R22, 0x40, RZ ;  /* 0x0000004016167824 */ /* 0x000fe200078e00ff */
[----:B------:R-:W-:-:S03]  /*74e0*/  ISETP.NE.AND P3, PT, R17, RZ, PT ;  /* 0x000000ff1100720c */ /* 0x000fc60003f65270 */
[----:B------:R-:W-:Y:S02]  /*74f0*/  SEL R5, R5, 0xfffffff0, !P1 ;  /* 0xfffffff005057807 */ /* 0x000fe40004800000 */
[----:B------:R-:W-:Y:S02]  /*7500*/  ISETP.GE.AND P1, PT, R32, 0x41, PT ;  /* 0x000000412000780c */ /* 0x000fe40003f26270 */
[----:B------:R-:W-:Y:S01]  /*7510*/  LOP3.LUT R22, R22, 0x1c0, RZ, 0xc0, !PT ;  /* 0x000001c016167812 */ /* 0x000fe200078ec0ff */
[----:B-1----:R-:W-:Y:S01]  /*7520*/  IMAD.IADD R25, R27, 0x1, R0 ;  /* 0x000000011b197824 */ /* 0x002fe200078e0200 */
[----:B------:R-:W-:Y:S01]  /*7530*/  SEL R3, R3, 0xffffffe0, !P2 ;  /* 0xffffffe003037807 */ /* 0x000fe20005000000 */
[----:B------:R-:W-:-:S04]  /*7540*/  IMAD R20, R210, c[0x0][0x210], RZ ;  /* 0x00008400d2147a24 */ /* 0x000fc800078e02ff */
[----:B------:R-:W-:-:S04]  /*7550*/  IMAD R20, R211, c[0x0][0x214], R20 ;  /* 0x00008500d3147a24 */ /* 0x000fc800078e0214 */
[----:B------:R-:W-:-:S05]  /*7560*/  @P1 IMAD.SHL.U32 R17, R34, 0x2, RZ ;  /* 0x0000000222111824 */ /* 0x000fca00078e00ff */
[----:B------:R2:W-:Y:S01]  /*7570*/  @P1 LDGSTS.E.BYPASS.LTC128B.128 [R17+0xa100], [R18.64], !P4 ;  /* 0x0a10000012111fae */ /* 0x0005e2000e101d50 */
[----:B------:R-:W-:Y:S02]  /*7580*/  ISETP.NE.AND P4, PT, R7, RZ, PT ;  /* 0x000000ff0700720c */ /* 0x000fe40003f85270 */
[----:B------:R-:W-:Y:S01]  /*7590*/  LEA.HI R7, R23, R24, RZ, 0x1 ;  /* 0x0000001817077211 */ /* 0x000fe200078f08ff */
[----:B------:R2:W-:Y:S01]  /*75a0*/  @P1 LDGSTS.E.BYPASS.LTC128B.128 [R17+0xd100], [R18.64+0x80], !P0 ;  /* 0x0d10008012111fae */ /* 0x0005e2000c101d50 */
[----:B------:R-:W-:Y:S02]  /*75b0*/  ISETP.LT.AND P0, PT, RZ, c[0x0][0x27c], PT ;  /* 0x00009f00ff007a0c */ /* 0x000fe40003f01270 */
[----:B------:R-:W-:Y:S01]  /*75c0*/  LOP3.LUT R7, R7, 0xfffffffe, RZ, 0xc0, !PT ;  /* 0xfffffffe07077812 */ /* 0x000fe200078ec0ff */
[----:B------:R-:W0:Y:S04]  /*75d0*/  LDGDEPBAR ;  /* 0x00000000000079af */ /* 0x000e280000000000 */
[----:B------:R-:W-:-:S02]  /*75e0*/  IMAD.IADD R0, R24, 0x1, -R7 ;  /* 0x0000000118007824 */ /* 0x000fc400078e0a07 */
[----:B------:R-:W-:Y:S02]  /*75f0*/  IMAD.MOV.U32 R24, RZ, RZ, R26 ;  /* 0x000000ffff187224 */ /* 0x000fe400078e001a */
[----:B------:R-:W-:Y:S02]  /*7600*/  IMAD.SHL.U32 R7, R0, 0x8, RZ ;  /* 0x0000000800077824 */ /* 0x000fe400078e00ff */
[----:B------:R-:W-:-:S03]  /*7610*/  IMAD.WIDE.U32 R24, R211, c[0x0][0x210], R24 ;  /* 0x00008400d3187a25 */ /* 0x000fc600078e0018 */
[----:B------:R-:W-:Y:S01]  /*7620*/  LOP3.LUT R7, R22, 0x8, R7, 0xf8, !PT ;  /* 0x0000000816077812 */ /* 0x000fe200078ef807 */
[----:B------:R-:W-:Y:S01]  /*7630*/  IMAD.IADD R25, R20, 0x1, R25 ;  /* 0x0000000114197824 */ /* 0x000fe200078e0219 */
[----:B------:R-:W-:-:S03]  /*7640*/  SHF.R.U32.HI R22, RZ, 0x3, R22 ;  /* 0x00000003ff167819 */ /* 0x000fc60000011616 */
[----:B------:R-:W-:Y:S01]  /*7650*/  IMAD.WIDE.U32 R226, R226, c[0x0][0x218], R24 ;  /* 0x00008600e2e27a25 */ /* 0x000fe200078e0018 */
[----:B------:R-:W-:-:S03]  /*7660*/  LOP3.LUT R2, R7, R22, RZ, 0x3c, !PT ;  /* 0x0000001607027212 */ /* 0x000fc600078e3cff */
[----:B------:R-:W-:Y:S02]  /*7670*/  IMAD.SHL.U32 R7, R16, 0x40, RZ ;  /* 0x0000004010077824 */ /* 0x000fe400078e00ff */
[----:B------:R-:W-:-:S03]  /*7680*/  IMAD.IADD R229, R227, 0x1, R229 ;  /* 0x00000001e3e57824 */ /* 0x000fc600078e02e5 */
[----:B------:R-:W-:Y:S01]  /*7690*/  LOP3.LUT R2, R2, 0xfffffe00, R7, 0xf8, !PT ;  /* 0xfffffe0002027812 */ /* 0x000fe200078ef807 */
[----:B------:R-:W-:Y:S05]  /*76a0*/  @P0 BRA `(.L_x_346) ;  /* 0x0000002000000947 */ /* 0x000fea0003800000 */
[----:B--2---:R-:W-:-:S04]  /*76b0*/  DEPBAR.LE SB0, 0x1 ;  /* 0x000080400000791a */ /* 0x004fc80000000000 */
[----:B------:R-:W-:Y:S05]  /*76c0*/  BRA `(.L_x_347) ;  /* 0x00004ea000007947 */ /* 0x000fea0003800000 */
.L_x_346:
[----:B--2---:R-:W-:Y:S01]  /*76d0*/  ULDC.U8 UR4, c[0x0][0x298] ;  /* 0x0000a60000047ab9 */ /* 0x004fe20000000000 */
[----:B------:R-:W-:Y:S01]  /*76e0*/  SHF.R.S32.HI R16, RZ, 0x1f, R79 ;  /* 0x0000001fff107819 */ /* 0x000fe2000001144f */
[----:B------:R-:W-:Y:S01]  /*76f0*/  IMAD.WIDE.U32 R20, R79, c[0x0][0x280], RZ ;  /* 0x0000a0004f147a25 */ /* 0x000fe200078e00ff */
[----:B------:R-:W-:Y:S01]  /*7700*/  ISETP.NE.AND P0, PT, RZ, UR4, PT ;  /* 0x00000004ff007c0c */ /* 0x000fe2000bf05270 */
[----:B------:R-:W-:Y:S01]  /*7710*/  BSSY B2, `(.L_x_347) ;  /* 0x00004e5000027945 */ /* 0x000fe20003800000 */
[----:B------:R-:W-:Y:S01]  /*7720*/  LEA R7, R33, R6, 0x5 ;  /* 0x0000000621077211 */ /* 0x000fe200078e28ff */
[----:B------:R-:W-:Y:S01]  /*7730*/  IMAD R18, R16, c[0x0][0x280], RZ ;  /* 0x0000a00010127a24 */ /* 0x000fe200078e02ff */
[----:B------:R-:W-:Y:S01]  /*7740*/  SHF.L.U32 R6, R34, 0x1, RZ ;  /* 0x0000000122067819 */ /* 0x000fe200000006ff */
[----:B------:R-:W-:Y:S02]  /*7750*/  IMAD R16, R16, c[0x0][0x290], RZ ;  /* 0x0000a40010107a24 */ /* 0x000fe400078e02ff */
[----:B------:R-:W-:-:S02]  /*7760*/  IMAD R17, R79, c[0x0][0x284], R18 ;  /* 0x0000a1004f117a24 */ /* 0x000fc400078e0212 */
[C---:B------:R-:W-:Y:S02]  /*7770*/  IMAD R16, R79.reuse, c[0x0][0x294], R16 ;  /* 0x0000a5004f107a24 */ /* 0x040fe400078e0210 */
[----:B------:R-:W-:Y:S01]  /*7780*/  IMAD.WIDE.U32 R22, R79, c[0x0][0x290], RZ ;  /* 0x0000a4004f167a25 */ /* 0x000fe200078e00ff */
[----:B------:R-:W-:-:S04]  /*7790*/  IADD3 R25, R17, R21, RZ ;  /* 0x0000001511197210 */ /* 0x000fc80007ffe0ff */
[----:B------:R-:W-:Y:S01]  /*77a0*/  IADD3 R19, R16, R23, RZ ;  /* 0x0000001710137210 */ /* 0x000fe20007ffe0ff */
[----:B------:R-:W-:Y:S05]  /*77b0*/  @!P0 BRA `(.L_x_348) ;  /* 0x0000268000008947 */ /* 0x000fea0003800000 */
[----:B------:R-:W-:Y:S01]  /*77c0*/  ISETP.NE.AND P1, PT, R209, 0x1, PT ;  /* 0x00000001d100780c */ /* 0x000fe20003f25270 */
[----:B------:R-:W-:Y:S01]  /*77d0*/  IMAD.MOV.U32 R18, RZ, RZ, R22 ;  /* 0x000000ffff127224 */ /* 0x000fe200078e0016 */
[----:B------:R-:W-:Y:S01]  /*77e0*/  MOV R24, R20 ;  /* 0x0000001400187202 */ /* 0x000fe20000000f00 */
[----:B------:R-:W-:Y:S01]  /*77f0*/  BSSY B0, `(.L_x_349) ;  /* 0x000002d000007945 */ /* 0x000fe20003800000 */
[----:B------:R-:W-:Y:S01]  /*7800*/  CS2R R68, SRZ ;  /* 0x0000000000447805 */ /* 0x000fe2000001ff00 */
[----:B------:R-:W-:Y:S01]  /*7810*/  CS2R R88, SRZ ;  /* 0x0000000000587805 */ /* 0x000fe2000001ff00 */
[----:B------:R-:W-:Y:S01]  /*7820*/  CS2R R76, SRZ ;  /* 0x00000000004c7805 */ /* 0x000fe2000001ff00 */
[----:B------:R-:W-:Y:S01]  /*7830*/  CS2R R86, SRZ ;  /* 0x0000000000567805 */ /* 0x000fe2000001ff00 */
[----:B------:R-:W-:-:S05]  /*7840*/  CS2R R80, SRZ ;  /* 0x0000000000507805 */ /* 0x000fca000001ff00 */
[----:B------:R-:W-:-:S05]  /*7850*/  @P1 IMAD.HI.U32 R8, R7, c[0x0][0x2c8], RZ ;  /* 0x0000b20007081a27 */ /* 0x000fca00078e00ff */
[----:B------:R-:W-:-:S04]  /*7860*/  @P1 SHF.R.U32.HI R7, RZ, c[0x0][0x2cc], R8 ;  /* 0x0000b300ff071a19 */ /* 0x000fc80000011608 */
[----:B------:R-:W-:Y:S01]  /*7870*/  SHF.R.S32.HI R8, RZ, 0x1f, R7 ;  /* 0x0000001fff087819 */ /* 0x000fe20000011407 */
[----:B------:R-:W-:-:S04]  /*7880*/  IMAD.WIDE.U32 R24, R7, c[0x0][0x280], R24 ;  /* 0x0000a00007187a25 */ /* 0x000fc800078e0018 */
[----:B------:R-:W-:Y:S01]  /*7890*/  IMAD R16, R8, c[0x0][0x280], RZ ;  /* 0x0000a00008107a24 */ /* 0x000fe200078e02ff */
[----:B------:R-:W-:Y:S01]  /*78a0*/  LEA R20, P0, R24, c[0x0][0x270], 0x1 ;  /* 0x00009c0018147a11 */ /* 0x000fe200078008ff */
[----:B------:R-:W-:Y:S02]  /*78b0*/  IMAD R8, R8, c[0x0][0x290], RZ ;  /* 0x0000a40008087a24 */ /* 0x000fe400078e02ff */
[C---:B------:R-:W-:Y:S02]  /*78c0*/  IMAD R16, R7.reuse, c[0x0][0x284], R16 ;  /* 0x0000a10007107a24 */ /* 0x040fe400078e0210 */
[----:B------:R-:W-:-:S03]  /*78d0*/  IMAD.WIDE.U32 R18, R7, c[0x0][0x290], R18 ;  /* 0x0000a40007127a25 */ /* 0x000fc600078e0012 */
[----:B------:R-:W-:Y:S01]  /*78e0*/  IADD3 R23, R25, R16, RZ ;  /* 0x0000001019177210 */ /* 0x000fe20007ffe0ff */
[----:B------:R-:W-:Y:S02]  /*78f0*/  IMAD R8, R7, c[0x0][0x294], R8 ;  /* 0x0000a50007087a24 */ /* 0x000fe400078e0208 */
[----:B------:R-:W-:Y:S01]  /*7900*/  IMAD.SHL.U32 R16, R33, 0x4, RZ ;  /* 0x0000000421107824 */ /* 0x000fe200078e00ff */
[----:B------:R-:W-:Y:S02]  /*7910*/  LEA.HI.X R23, R24, c[0x0][0x274], R23, 0x1, P0 ;  /* 0x00009d0018177a11 */ /* 0x000fe400000f0c17 */
[----:B------:R-:W-:Y:S01]  /*7920*/  IADD3 R22, R19, R8, RZ ;  /* 0x0000000813167210 */ /* 0x000fe20007ffe0ff */
[----:B------:R1:W2:Y:S01]  /*7930*/  SHFL.IDX PT, R24, R20, RZ, 0x181f ;  /* 0x00181fff14187589 */ /* 0x0002a200000e0000 */
[----:B------:R-:W-:-:S03]  /*7940*/  LEA R17, P0, R18, c[0x0][0x288], 0x1 ;  /* 0x0000a20012117a11 */ /* 0x000fc600078008ff */
[----:B------:R1:W3:Y:S01]  /*7950*/  SHFL.IDX PT, R25, R23, RZ, 0x181f ;  /* 0x00181fff17197589 */ /* 0x0002e200000e0000 */
[----:B------:R-:W-:-:S03]  /*7960*/  LEA.HI.X R22, R18, c[0x0][0x28c], R22, 0x1, P0 ;  /* 0x0000a30012167a11 */ /* 0x000fc600000f0c16 */
[----:B------:R1:W4:Y:S04]  /*7970*/  SHFL.IDX PT, R18, R17, RZ, 0x181f ;  /* 0x00181fff11127589 */ /* 0x00032800000e0000 */
[----:B------:R1:W1:Y:S01]  /*7980*/  SHFL.IDX PT, R19, R22, RZ, 0x181f ;  /* 0x00181fff16137589 */ /* 0x00026200000e0000 */
[----:B------:R-:W-:Y:S05]  /*7990*/  @P4 BRA `(.L_x_350) ;  /* 0x0000012000004947 */ /* 0x000fea0003800000 */
[C---:B------:R-:W-:Y:S01]  /*79a0*/  ISETP.GE.AND P0, PT, R16.reuse, c[0x0][0x27c], PT ;  /* 0x00009f0010007a0c */ /* 0x040fe20003f06270 */
[----:B------:R-:W-:Y:S01]  /*79b0*/  CS2R R76, SRZ ;  /* 0x00000000004c7805 */ /* 0x000fe2000001ff00 */
[----:B------:R-:W-:Y:S01]  /*79c0*/  CS2R R80, SRZ ;  /* 0x0000000000507805 */ /* 0x000fe2000001ff00 */
[----:B------:R-:W-:-:S10]  /*79d0*/  IADD3 R7, R16, 0x20, RZ ;  /* 0x0000002010077810 */ /* 0x000fd40007ffe0ff */
[----:B--23--:R-:W-:-:S04]  /*79e0*/  @!P0 IMAD.WIDE R28, R16, 0x2, R24 ;  /* 0x00000002101c8825 */ /* 0x00cfc800078e0218 */
[----:B-1--4-:R-:W-:Y:S01]  /*79f0*/  @!P0 IMAD.WIDE R26, R16, 0x2, R18 ;  /* 0x00000002101a8825 */ /* 0x012fe200078e0212 */
[----:B------:R1:W5:Y:S04]  /*7a00*/  @!P0 LD.E.64 R76, [R28.64] ;  /* 0x000000101c4c8980 */ /* 0x000368000c101b00 */
[----:B------:R1:W5:Y:S01]  /*7a10*/  @!P0 LD.E.64 R80, [R26.64] ;  /* 0x000000101a508980 */ /* 0x000362000c101b00 */
[----:B------:R-:W-:Y:S01]  /*7a20*/  ISETP.GE.AND P0, PT, R7, c[0x0][0x27c], PT ;  /* 0x00009f0007007a0c */ /* 0x000fe20003f06270 */
[----:B------:R-:W-:Y:S01]  /*7a30*/  CS2R R88, SRZ ;  /* 0x0000000000587805 */ /* 0x000fe2000001ff00 */
[----:B------:R-:W-:-:S11]  /*7a40*/  CS2R R86, SRZ ;  /* 0x0000000000567805 */ /* 0x000fd6000001ff00 */
[----:B------:R-:W-:-:S04]  /*7a50*/  @!P0 SHF.R.S32.HI R8, RZ, 0x1f, R7 ;  /* 0x0000001fff088819 */ /* 0x000fc80000011407 */
[----:B------:R-:W-:-:S04]  /*7a60*/  @!P0 LEA.HI R7, R8, R7, RZ, 0x2 ;  /* 0x0000000708078211 */ /* 0x000fc800078f10ff */
[----:B------:R-:W-:-:S05]  /*7a70*/  @!P0 LOP3.LUT R7, R7, 0xfffffffc, RZ, 0xc0, !PT ;  /* 0xfffffffc07078812 */ /* 0x000fca00078ec0ff */
[----:B------:R-:W-:-:S04]  /*7a80*/  @!P0 IMAD.WIDE R24, R7, 0x2, R24 ;  /* 0x0000000207188825 */ /* 0x000fc800078e0218 */
[----:B------:R-:W-:Y:S01]  /*7a90*/  @!P0 IMAD.WIDE R18, R7, 0x2, R18 ;  /* 0x0000000207128825 */ /* 0x000fe200078e0212 */
[----:B------:R1:W5:Y:S04]  /*7aa0*/  @!P0 LD.E.64 R88, [R24.64] ;  /* 0x0000001018588980 */ /* 0x000368000c101b00 */
[----:B------:R1:W5:Y:S02]  /*7ab0*/  @!P0 LD.E.64 R86, [R18.64] ;  /* 0x0000001012568980 */ /* 0x000364000c101b00 */
.L_x_350:
[----:B------:R-:W-:Y:S05]  /*7ac0*/  BSYNC B0 ;  /* 0x0000000000007941 */ /* 0x000fea0003800000 */
.L_x_349:
[----:B-----5:R-:W-:Y:S01]  /*7ad0*/  IMAD.MOV.U32 R11, RZ, RZ, R88 ;  /* 0x000000ffff0b7224 */ /* 0x020fe200078e0058 */
[----:B-1-3--:R1:W3:Y:S01]  /*7ae0*/  SHFL.IDX PT, R25, R23, 0x1, 0x181f ;  /* 0x00381f0017197f89 */ /* 0x00a2e200000e0000 */
[----:B------:R-:W-:Y:S01]  /*7af0*/  IMAD.MOV.U32 R9, RZ, RZ, R89 ;  /* 0x000000ffff097224 */ /* 0x000fe200078e0059 */
[----:B------:R-:W-:Y:S01]  /*7b00*/  BSSY B0, `(.L_x_351) ;  /* 0x0000028000007945 */ /* 0x000fe20003800000 */
        /* <DEDUP_REMOVED lines=9> */
[----:B--2---:R1:W2:Y:S01]  /*7ba0*/  SHFL.IDX PT, R24, R20, 0x1, 0x181f ;  /* 0x00381f0014187f89 */ /* 0x0042a200000e0000 */
[----:B------:R-:W-:Y:S01]  /*7bb0*/  IMAD.MOV.U32 R7, RZ, RZ, R81 ;  /* 0x000000ffff077224 */ /* 0x000fe200078e0051 */
[----:B------:R-:W-:Y:S01]  /*7bc0*/  PRMT R62, R11, 0x7610, R62 ;  /* 0x000076100b3e7816 */ /* 0x000fe2000000003e */
[----:B------:R-:W-:Y:S01]  /*7bd0*/  CS2R R84, SRZ ;  /* 0x0000000000547805 */ /* 0x000fe2000001ff00 */
[----:B------:R1:W4:Y:S01]  /*7be0*/  SHFL.IDX PT, R19, R22, 0x1, 0x181f ;  /* 0x00381f0016137f89 */ /* 0x00032200000e0000 */
[----:B------:R-:W-:Y:S01]  /*7bf0*/  PRMT R53, R9, 0x7610, R53 ;  /* 0x0000761009357816 */ /* 0x000fe20000000035 */
[----:B------:R-:W-:Y:S01]  /*7c00*/  CS2R R66, SRZ ;  /* 0x0000000000427805 */ /* 0x000fe2000001ff00 */
[----:B------:R-:W-:Y:S01]  /*7c10*/  PRMT R70, R8, 0x7610, R70 ;  /* 0x0000761008467816 */ /* 0x000fe20000000046 */
[----:B----4-:R1:W4:Y:S01]  /*7c20*/  SHFL.IDX PT, R18, R17, 0x1, 0x181f ;  /* 0x00381f0011127f89 */ /* 0x01032200000e0000 */
[----:B------:R-:W-:Y:S01]  /*7c30*/  PRMT R65, R7, 0x7610, R65 ;  /* 0x0000761007417816 */ /* 0x000fe20000000041 */
[----:B------:R-:W-:Y:S01]  /*7c40*/  CS2R R82, SRZ ;  /* 0x0000000000527805 */ /* 0x000fe2000001ff00 */
[----:B------:R-:W-:Y:S05]  /*7c50*/  @P3 BRA `(.L_x_352) ;  /* 0x0000012000003947 */ /* 0x000fea0003800000 */
[C---:B------:R-:W-:Y:S01]  /*7c60*/  ISETP.GE.AND P0, PT, R16.reuse, c[0x0][0x27c], PT ;  /* 0x00009f0010007a0c */ /* 0x040fe20003f06270 */
[----:B------:R-:W-:Y:S01]  /*7c70*/  CS2R R84, SRZ ;  /* 0x0000000000547805 */ /* 0x000fe2000001ff00 */
[----:B------:R-:W-:Y:S01]  /*7c80*/  CS2R R82, SRZ ;  /* 0x0000000000527805 */ /* 0x000fe2000001ff00 */
[----:B------:R-:W-:-:S10]  /*7c90*/  IADD3 R8, R16, 0x20, RZ ;  /* 0x0000002010087810 */ /* 0x000fd40007ffe0ff */
[----:B--23--:R-:W-:-:S04]  /*7ca0*/  @!P0 IMAD.WIDE R28, R16, 0x2, R24 ;  /* 0x00000002101c8825 */ /* 0x00cfc800078e0218 */
[----:B----4-:R-:W-:Y:S01]  /*7cb0*/  @!P0 IMAD.WIDE R26, R16, 0x2, R18 ;  /* 0x00000002101a8825 */ /* 0x010fe200078e0212 */
        /* <DEDUP_REMOVED lines=12> */
.L_x_352:
[----:B------:R-:W-:Y:S05]  /*7d80*/  BSYNC B0 ;  /* 0x0000000000007941 */ /* 0x000fea0003800000 */
.L_x_351:
[----:B-----5:R-:W-:Y:S01]  /*7d90*/  IMAD.MOV.U32 R11, RZ, RZ, R68 ;  /* 0x000000ffff0b7224 */ /* 0x020fe200078e0044 */
[----:B--23--:R2:W3:Y:S01]  /*7da0*/  SHFL.IDX PT, R25, R23, 0x2, 0x181f ;  /* 0x00581f0017197f89 */ /* 0x00c4e200000e0000 */
        /* <DEDUP_REMOVED lines=11> */
[----:B------:R2:W1:Y:S01]  /*7e60*/  SHFL.IDX PT, R24, R20, 0x2, 0x181f ;  /* 0x00581f0014187f89 */ /* 0x00046200000e0000 */
        /* <DEDUP_REMOVED lines=10> */
[----:B------:R-:W-:Y:S01]  /*7f10*/  CS2R R54, SRZ ;  /* 0x0000000000367805 */ /* 0x000fe2000001ff00 */
[----:B------:R-:W-:Y:S01]  /*7f20*/  CS2R R58, SRZ ;  /* 0x00000000003a7805 */ /* 0x000fe2000001ff00 */
[----:B------:R-:W-:Y:S05]  /*7f30*/  @P5 BRA `(.L_x_354) ;  /* 0x0000012000005947 */ /* 0x000fea0003800000 */
[C---:B---3--:R-:W-:Y:S01]  /*7f40*/  IADD3 R8, R16.reuse, 0x20, RZ ;  /* 0x0000002010087810 */ /* 0x048fe20007ffe0ff */
[----:B------:R-:W-:Y:S01]  /*7f50*/  CS2R R60, SRZ ;  /* 0x00000000003c7805 */ /* 0x000fe2000001ff00 */
[----:B------:R-:W-:Y:S01]  /*7f60*/  ISETP.GE.AND P1, PT, R16, c[0x0][0x27c], PT ;  /* 0x00009f0010007a0c */ /* 0x000fe20003f26270 */
[----:B------:R-:W-:Y:S01]  /*7f70*/  CS2R R58, SRZ ;  /* 0x00000000003a7805 */ /* 0x000fe2000001ff00 */
[----:B------:R-:W-:Y:S01]  /*7f80*/  ISETP.GE.AND P0, PT, R8, c[0x0][0x27c], PT ;  /* 0x00009f0008007a0c */ /* 0x000fe20003f06270 */
[----:B------:R-:W-:Y:S01]  /*7f90*/  CS2R R56, SRZ ;  /* 0x0000000000387805 */ /* 0x000fe2000001ff00 */
[----:B------:R-:W-:-:S11]  /*7fa0*/  CS2R R54, SRZ ;  /* 0x0000000000367805 */ /* 0x000fd6000001ff00 */
[----:B------:R-:W-:-:S04]  /*7fb0*/  @!P0 SHF.R.S32.HI R7, RZ, 0x1f, R8 ;  /* 0x0000001fff078819 */ /* 0x000fc80000011408 */
[----:B------:R-:W-:Y:S01]  /*7fc0*/  @!P0 LEA.HI R7, R7, R8, RZ, 0x2 ;  /* 0x0000000807078211 */ /* 0x000fe200078f10ff */
[----:B-1----:R-:W-:-:S03]  /*7fd0*/  @!P1 IMAD.WIDE R8, R16, 0x2, R24 ;  /* 0x0000000210089825 */ /* 0x002fc600078e0218 */
[----:B------:R-:W-:Y:S02]  /*7fe0*/  @!P0 LOP3.LUT R7, R7, 0xfffffffc, RZ, 0xc0, !PT ;  /* 0xfffffffc07078812 */ /* 0x000fe400078ec0ff */
[----:B------:R1:W5:Y:S03]  /*7ff0*/  @!P1 LD.E.64 R60, [R8.64] ;  /* 0x00000010083c9980 */ /* 0x000366000c101b00 */
[----:B----4-:R-:W-:-:S04]  /*8000*/  @!P0 IMAD.WIDE R26, R7, 0x2, R18 ;  /* 0x00000002071a8825 */ /* 0x010fc800078e0212 */
[----:B------:R-:W-:Y:S01]  /*8010*/  @!P0 IMAD.WIDE R24, R7, 0x2, R24 ;  /* 0x0000000207188825 */ /* 0x000fe200078e0218 */
[----:B------:R1:W5:Y:S03]  /*8020*/  @!P0 LD.E.64 R54, [R26.64] ;  /* 0x000000101a368980 */ /* 0x000366000c101b00 */
[----:B------:R-:W-:Y:S01]  /*8030*/  @!P1 IMAD.WIDE R18, R16, 0x2, R18 ;  /* 0x0000000210129825 */ /* 0x000fe200078e0212 */
[----:B------:R1:W5:Y:S04]  /*8040*/  @!P0 LD.E.64 R56, [R24.64] ;  /* 0x0000001018388980 */ /* 0x000368000c101b00 */
[----:B------:R1:W5:Y:S02]  /*8050*/  @!P1 LD.E.64 R58, [R18.64] ;  /* 0x00000010123a9980 */ /* 0x000364000c101b00 */
.L_x_354:
[----:B---3--:R-:W-:Y:S05]  /*8060*/  BSYNC B0 ;  /* 0x0000000000007941 */ /* 0x008fea0003800000 */
.L_x_353:
[----:B-----5:R-:W-:Y:S01]  /*8070*/  IMAD.MOV.U32 R11, RZ, RZ, R56 ;  /* 0x000000ffff0b7224 */ /* 0x020fe200078e0038 */
[----:B------:R3:W2:Y:S01]  /*8080*/  SHFL.IDX PT, R21, R23, 0x3, 0x181f ;  /* 0x00781f0017157f89 */ /* 0x0006a200000e0000 */
[----:B-1----:R-:W-:Y:S01]  /*8090*/  IMAD.MOV.U32 R9, RZ, RZ, R57 ;  /* 0x000000ffff097224 */ /* 0x002fe200078e0039 */
        /* <DEDUP_REMOVED lines=10> */
[----:B--2---:R-:W1:Y:S01]  /*8140*/  SHFL.IDX PT, R20, R20, 0x3, 0x181f ;  /* 0x00781f0014147f89 */ /* 0x004e6200000e0000 */
[----:B------:R-:W-:Y:S01]  /*8150*/  IMAD.MOV.U32 R7, RZ, RZ, R59 ;  /* 0x000000ffff077224 */ /* 0x000fe200078e003b */
[----:B------:R-:W-:Y:S01]  /*8160*/  PRMT R26, R11, 0x7610, R26 ;  /* 0x000076100b1a7816 */ /* 0x000fe2000000001a */
[----:B------:R-:W-:Y:S01]  /*8170*/  CS2R R48, SRZ ;  /* 0x0000000000307805 */ /* 0x000fe2000001ff00 */
[----:B------:R3:W2:Y:S01]  /*8180*/  SHFL.IDX PT, R19, R22, 0x3, 0x181f ;  /* 0x00781f0016137f89 */ /* 0x0006a200000e0000 */
[----:B------:R-:W-:Y:S01]  /*8190*/  PRMT R24, R9, 0x7610, R24 ;  /* 0x0000761009187816 */ /* 0x000fe20000000018 */
[----:B------:R-:W-:Y:S01]  /*81a0*/  CS2R R38, SRZ ;  /* 0x0000000000267805 */ /* 0x000fe2000001ff00 */
[----:B------:R-:W-:Y:S01]  /*81b0*/  PRMT R30, R8, 0x7610, R30 ;  /* 0x00007610081e7816 */ /* 0x000fe2000000001e */
[----:B----4-:R3:W4:Y:S01]  /*81c0*/  SHFL.IDX PT, R18, R17, 0x3, 0x181f ;  /* 0x00781f0011127f89 */ /* 0x01072200000e0000 */
[----:B------:R-:W-:Y:S01]  /*81d0*/  PRMT R29, R7, 0x7610, R29 ;  /* 0x00007610071d7816 */ /* 0x000fe2000000001d */
[----:B------:R-:W-:Y:S01]  /*81e0*/  CS2R R46, SRZ ;  /* 0x00000000002e7805 */ /* 0x000fe2000001ff00 */
[----:B------:R-:W-:Y:S05]  /*81f0*/  @P6 BRA `(.L_x_356) ;  /* 0x0000012000006947 */ /* 0x000fea0003800000 */
[C---:B------:R-:W-:Y:S01]  /*8200*/  IADD3 R8, R16.reuse, 0x20, RZ ;  /* 0x0000002010087810 */ /* 0x040fe20007ffe0ff */
        /* <DEDUP_REMOVED lines=11> */
[----:B--234-:R-:W-:-:S04]  /*82c0*/  @!P0 IMAD.WIDE R22, R7, 0x2, R18 ;  /* 0x0000000207168825 */ /* 0x01cfc800078e0212 */
[----:B------:R-:W-:Y:S01]  /*82d0*/  @!P0 IMAD.WIDE R20, R7, 0x2, R20 ;  /* 0x0000000207148825 */ /* 0x000fe200078e0214 */
[----:B------:R1:W5:Y:S03]  /*82e0*/  @!P0 LD.E.64 R38, [R22.64] ;  /* 0x0000001016268980 */ /* 0x000366000c101b00 */
[----:B------:R-:W-:Y:S01]  /*82f0*/  @!P1 IMAD.WIDE R18, R16, 0x2, R18 ;  /* 0x0000000210129825 */ /* 0x000fe200078e0212 */
[----:B------:R1:W5:Y:S04]  /*8300*/  @!P0 LD.E.64 R40, [R20.64] ;  /* 0x0000001014288980 */ /* 0x000368000c101b00 */
[----:B------:R1:W5:Y:S02]  /*8310*/  @!P1 LD.E.64 R46, [R18.64] ;  /* 0x00000010122e9980 */ /* 0x000364000c101b00 */
.L_x_356:
[----:B------:R-:W-:Y:S05]  /*8320*/  BSYNC B0 ;  /* 0x0000000000007941 */ /* 0x000fea0003800000 */
.L_x_355:
[----:B------:R-:W-:Y:S01]  /*8330*/  IMAD.IADD R25, R10, 0x1, -R117 ;  /* 0x000000010a197824 */ /* 0x000fe200078e0a75 */
[----:B------:R-:W-:-:S04]  /*8340*/  DEPBAR.LE SB0, 0x1 ;  /* 0x000080400000791a */ /* 0x000fc80000000000 */
[----:B------:R-:W-:Y:S01]  /*8350*/  IMNMX R25, R25, 0x80, PT ;  /* 0x0000008019197817 */ /* 0x000fe20003800200 */
[----:B-----5:R-:W-:Y:S01]  /*8360*/  IMAD.MOV.U32 R11, RZ, RZ, R41 ;  /* 0x000000ffff0b7224 */ /* 0x020fe200078e0029 */
[----:B------:R-:W-:Y:S01]  /*8370*/  BSSY B1, `(.L_x_357) ;  /* 0x0000075000017945 */ /* 0x000fe20003800000 */
[----:B-1----:R-:W-:Y:S01]  /*8380*/  IMAD.MOV.U32 R9, RZ, RZ, R48 ;  /* 0x000000ffff097224 */ /* 0x002fe200078e0030 */
[----:B------:R-:W-:Y:S01]  /*8390*/  BAR.SYNC.DEFER_BLOCKING 0x0 ;  /* 0x0000000000007b1d */ /* 0x000fe20000010000 */
[----:B------:R-:W-:Y:S01]  /*83a0*/  ISETP.GE.AND P0, PT, R4, R25, PT ;  /* 0x000000190400720c */ /* 0x000fe20003f06270 */
[----:B------:R-:W-:Y:S01]  /*83b0*/  IMAD.MOV.U32 R8, RZ, RZ, R49 ;  /* 0x000000ffff087224 */ /* 0x000fe200078e0031 */
[----:B--2---:R-:W-:Y:S01]  /*83c0*/  PRMT R19, R11, 0x7610, R19 ;  /* 0x000076100b137816 */ /* 0x004fe20000000013 */
[----:B------:R-:W-:Y:S01]  /*83d0*/  IMAD.MOV.U32 R11, RZ, RZ, R38 ;  /* 0x000000ffff0b7224 */ /* 0x000fe200078e0026 */
[----:B---3--:R-:W-:Y:S01]  /*83e0*/  PRMT R23, R9, 0x7610, R23 ;  /* 0x0000761009177816 */ /* 0x008fe20000000017 */
[----:B------:R-:W-:Y:S01]  /*83f0*/  IMAD.MOV.U32 R10, RZ, RZ, R39 ;  /* 0x000000ffff0a7224 */ /* 0x000fe200078e0027 */
[----:B------:R-:W-:Y:S01]  /*8400*/  PRMT R22, R8, 0x7610, R22 ;  /* 0x0000761008167816 */ /* 0x000fe20000000016 */
[----:B------:R-:W-:Y:S01]  /*8410*/  IMAD.MOV.U32 R9, RZ, RZ, R46 ;  /* 0x000000ffff097224 */ /* 0x000fe200078e002e */
[----:B----4-:R-:W-:Y:S01]  /*8420*/  PRMT R18, R11, 0x7610, R18 ;  /* 0x000076100b127816 */ /* 0x010fe20000000012 */
[----:B------:R-:W-:Y:S01]  /*8430*/  IMAD.MOV.U32 R8, RZ, RZ, R47 ;  /* 0x000000ffff087224 */ /* 0x000fe200078e002f */
[----:B------:R-:W-:Y:S01]  /*8440*/  PRMT R17, R10, 0x7610, R17 ;  /* 0x000076100a117816 */ /* 0x000fe20000000011 */
[----:B------:R-:W-:Y:S01]  /*8450*/  IMAD.MOV.U32 R7, RZ, RZ, R40 ;  /* 0x000000ffff077224 */ /* 0x000fe200078e0028 */
[----:B------:R-:W-:-:S02]  /*8460*/  PRMT R21, R9, 0x7610, R21 ;  /* 0x0000761009157816 */ /* 0x000fc40000000015 */
[----:B------:R-:W-:Y:S01]  /*8470*/  PRMT R20, R8, 0x7610, R20 ;  /* 0x0000761008147816 */ /* 0x000fe20000000014 */
[----:B------:R-:W-:Y:S05]  /*8480*/  @P0 BRA `(.L_x_358) ;  /* 0x0000063000000947 */ /* 0x000fea0003800000 */
[----:B------:R-:W-:Y:S01]  /*8490*/  ISETP.GE.AND P0, PT, R16, c[0x0][0x27c], PT ;  /* 0x00009f0010007a0c */ /* 0x000fe20003f06270 */
[----:B------:R-:W-:-:S12]  /*84a0*/  BSSY B0, `(.L_x_359) ;  /* 0x0000030000007945 */ /* 0x000fd80003800000 */
[----:B------:R-:W-:Y:S05]  /*84b0*/  @P0 BRA `(.L_x_360) ;  /* 0x000002e000000947 */ /* 0x000fea0003800000 */
[----:B------:R-:W1:Y:S01]  /*84c0*/  LDS.128 R8, [R6+0x100] ;  /* 0x0001000006087984 */ /* 0x000e620000000c00 */
[----:B------:R-:W-:Y:S02]  /*84d0*/  SHF.R.U64 R75, R76, 0x10, R77 ;  /* 0x000000104c4b7819 */ /* 0x000fe4000000124d */
[----:B------:R-:W-:Y:S02]  /*84e0*/  SHF.R.U32.HI R74, RZ, 0x10, R81 ;  /* 0x00000010ff4a7819 */ /* 0x000fe40000011651 */
[----:B------:R-:W-:Y:S02]  /*84f0*/  SHF.R.U32.HI R76, RZ, 0x10, R77 ;  /* 0x00000010ff4c7819 */ /* 0x000fe4000001164d */
[----:B------:R-:W-:Y:S02]  /*8500*/  SHF.R.U64 R73, R80, 0x10, R81 ;  /* 0x0000001050497819 */ /* 0x000fe40000001251 */
[----:B------:R-:W-:Y:S02]  /*8510*/  PRMT R65, R65, 0x5410, R74 ;  /* 0x0000541041417816 */ /* 0x000fe4000000004a */
[----:B------:R-:W-:-:S02]  /*8520*/  PRMT R71, R71, 0x5410, R76 ;  /* 0x0000541047477816 */ /* 0x000fc4000000004c */
[----:B------:R-:W-:Y:S02]  /*8530*/  PRMT R70, R70, 0x5410, R73 ;  /* 0x0000541046467816 */ /* 0x000fe40000000049 */
[----:B------:R-:W-:Y:S02]  /*8540*/  PRMT R72, R72, 0x5410, R75 ;  /* 0x0000541048487816 */ /* 0x000fe4000000004b */
[----:B------:R-:W-:Y:S01]  /*8550*/  LOP3.LUT R80, R71, 0xffff0000, RZ, 0xc0, !PT ;  /* 0xffff000047507812 */ /* 0x000fe200078ec0ff */
[C---:B-1----:R-:W-:Y:S01]  /*8560*/  IMAD.U32 R74, R10.reuse, 0x10000, RZ ;  /* 0x000100000a4a7824 */ /* 0x042fe200078e00ff */
[----:B------:R-:W-:Y:S01]  /*8570*/  LOP3.LUT R73, R10, 0xffff0000, RZ, 0xc0, !PT ;  /* 0xffff00000a497812 */ /* 0x000fe200078ec0ff */
[----:B------:R-:W-:Y:S01]  /*8580*/  IMAD.U32 R10, R11, 0x10000, RZ ;  /* 0x000100000b0a7824 */ /* 0x000fe200078e00ff */
[C---:B------:R-:W-:Y:S02]  /*8590*/  SHF.L.U32 R79, R8.reuse, 0x10, RZ ;  /* 0x00000010084f7819 */ /* 0x040fe400000006ff */
[----:B------:R-:W-:Y:S01]  /*85a0*/  LOP3.LUT R77, R8, 0xffff0000, RZ, 0xc0, !PT ;  /* 0xffff0000084d7812 */ /* 0x000fe200078ec0ff */
[----:B------:R-:W-:Y:S01]  /*85b0*/  IMAD.U32 R8, R65, 0x10000, RZ ;  /* 0x0001000041087824 */ /* 0x000fe200078e00ff */
[----:B------:R-:W-:Y:S01]  /*85c0*/  LOP3.LUT R75, R11, 0xffff0000, RZ, 0xc0, !PT ;  /* 0xffff00000b4b7812 */ /* 0x000fe200078ec0ff */
[----:B------:R-:W-:Y:S01]  /*85d0*/  IMAD.U32 R11, R71, 0x10000, RZ ;  /* 0x00010000470b7824 */ /* 0x000fe200078e00ff */
[----:B------:R-:W-:Y:S01]  /*85e0*/  LOP3.LUT R65, R65, 0xffff0000, RZ, 0xc0, !PT ;  /* 0xffff000041417812 */ /* 0x000fe200078ec0ff */
[----:B------:R-:W-:Y:S01]  /*85f0*/  FMUL.FTZ R71, R73, R8 ;  /* 0x0000000849477220 */ /* 0x000fe20000410000 */
[----:B------:R-:W-:Y:S01]  /*8600*/  SHF.L.U32 R76, R9, 0x10, RZ ;  /* 0x00000010094c7819 */ /* 0x000fe200000006ff */
[----:B------:R-:W-:Y:S01]  /*8610*/  FMUL.FTZ R73, R73, R11 ;  /* 0x0000000b49497220 */ /* 0x000fe20000410000 */
[----:B------:R-:W-:Y:S01]  /*8620*/  LOP3.LUT R81, R9, 0xffff0000, RZ, 0xc0, !PT ;  /* 0xffff000009517812 */ /* 0x000fe200078ec0ff */
[----:B------:R-:W-:-:S02]  /*8630*/  FMUL.FTZ R9, R75, R65 ;  /* 0x000000414b097220 */ /* 0x000fc40000410000 */
[C---:B------:R-:W-:Y:S02]  /*8640*/  FFMA.FTZ R71, R74.reuse, R11, -R71 ;  /* 0x0000000b4a477223 */ /* 0x040fe40000010847 */
[----:B------:R-:W-:Y:S02]  /*8650*/  FFMA.FTZ R8, R74, R8, R73 ;  /* 0x000000084a087223 */ /* 0x000fe40000010049 */
[-C--:B------:R-:W-:Y:S02]  /*8660*/  FMUL.FTZ R75, R75, R80.reuse ;  /* 0x000000504b4b7220 */ /* 0x080fe40000410000 */
[----:B------:R-:W-:Y:S01]  /*8670*/  FFMA.FTZ R9, R10, R80, -R9 ;  /* 0x000000500a097223 */ /* 0x000fe20000010809 */
[----:B------:R-:W-:Y:S01]  /*8680*/  SHF.L.U32 R80, R72, 0x10, RZ ;  /* 0x0000001048507819 */ /* 0x000fe200000006ff */
[C---:B------:R-:W-:Y:S01]  /*8690*/  IMAD.U32 R74, R70.reuse, 0x10000, RZ ;  /* 0x00010000464a7824 */ /* 0x040fe200078e00ff */
[----:B------:R-:W-:Y:S01]  /*86a0*/  LOP3.LUT R70, R70, 0xffff0000, RZ, 0xc0, !PT ;  /* 0xffff000046467812 */ /* 0x000fe200078ec0ff */
[----:B------:R-:W-:Y:S01]  /*86b0*/  FFMA.FTZ R90, R10, R65, R75 ;  /* 0x000000410a5a7223 */ /* 0x000fe2000001004b */
[----:B------:R-:W-:Y:S01]  /*86c0*/  LOP3.LUT R72, R72, 0xffff0000, RZ, 0xc0, !PT ;  /* 0xffff000048487812 */ /* 0x000fe200078ec0ff */
[----:B------:R-:W-:-:S02]  /*86d0*/  FMUL.FTZ R10, R77, R74 ;  /* 0x0000004a4d0a7220 */ /* 0x000fc40000410000 */
[----:B------:R-:W-:Y:S02]  /*86e0*/  FMUL.FTZ R11, R81, R70 ;  /* 0x00000046510b7220 */ /* 0x000fe40000410000 */
[----:B------:R-:W-:Y:S02]  /*86f0*/  FMUL.FTZ R77, R77, R80 ;  /* 0x000000504d4d7220 */ /* 0x000fe40000410000 */
[----:B------:R-:W-:Y:S02]  /*8700*/  FMUL.FTZ R81, R81, R72 ;  /* 0x0000004851517220 */ /* 0x000fe40000410000 */
[C---:B------:R-:W-:Y:S01]  /*8710*/  FFMA.FTZ R80, R79.reuse, R80, -R10 ;  /* 0x000000504f507223 */ /* 0x040fe2000001080a */
[----:B------:R-:W-:Y:S01]  /*8720*/  F2FP.BF16.PACK_AB R10, R8, R71 ;  /* 0x00000047080a723e */ /* 0x000fe200000010ff */
[----:B------:R-:W-:Y:S02]  /*8730*/  FFMA.FTZ R77, R79, R74, R77 ;  /* 0x0000004a4f4d7223 */ /* 0x000fe4000001004d */
[----:B------:R-:W-:Y:S01]  /*8740*/  FFMA.FTZ R72, R76, R72, -R11 ;  /* 0x000000484c487223 */ /* 0x000fe2000001080b */
[----:B------:R-:W-:Y:S01]  /*8750*/  F2FP.BF16.PACK_AB R11, R90, R9 ;  /* 0x000000095a0b723e */ /* 0x000fe200000010ff */
[----:B------:R-:W-:Y:S01]  /*8760*/  FFMA.FTZ R81, R76, R70, R81 ;  /* 0x000000464c517223 */ /* 0x000fe20000010051 */
[----:B------:R-:W-:-:S04]  /*8770*/  F2FP.BF16.PACK_AB R8, R77, R80 ;  /* 0x000000504d08723e */ /* 0x000fc800000010ff */
[----:B------:R-:W-:-:S05]  /*8780*/  F2FP.BF16.PACK_AB R9, R81, R72 ;  /* 0x000000485109723e */ /* 0x000fca00000010ff */
[----:B------:R1:W-:Y:S02]  /*8790*/  STS.128 [R6+0x100], R8 ;  /* 0x0001000806007388 */ /* 0x0003e40000000c00 */
.L_x_360:
[----:B------:R-:W-:Y:S05]  /*87a0*/  BSYNC B0 ;  /* 0x0000000000007941 */ /* 0x000fea0003800000 */
.L_x_359:
[----:B-1----:R-:W-:-:S04]  /*87b0*/  IADD3 R8, R16, 0x20, RZ ;  /* 0x0000002010087810 */ /* 0x002fc80007ffe0ff */
[----:B------:R-:W-:-:S13]  /*87c0*/  ISETP.GE.AND P0, PT, R8, c[0x0][0x27c], PT ;  /* 0x00009f0008007a0c */ /* 0x000fda0003f06270 */
[----:B------:R-:W-:Y:S05]  /*87d0*/  @P0 BRA `(.L_x_358) ;  /* 0x000002e000000947 */ /* 0x000fea0003800000 */
[----:B------:R-:W1:Y:S01]  /*87e0*/  LDS.128 R8, [R6+0x4100] ;  /* 0x0041000006087984 */ /* 0x000e620000000c00 */
[--C-:B------:R-:W-:Y:S02]  /*87f0*/  SHF.R.U64 R71, R86, 0x10, R87.reuse ;  /* 0x0000001056477819 */ /* 0x100fe40000001257 */
[----:B------:R-:W-:Y:S02]  /*8800*/  SHF.R.U32.HI R86, RZ, 0x10, R87 ;  /* 0x00000010ff567819 */ /* 0x000fe40000011657 */
[--C-:B------:R-:W-:Y:S02]  /*8810*/  SHF.R.U64 R65, R88, 0x10, R89.reuse ;  /* 0x0000001058417819 */ /* 0x100fe40000001259 */
[----:B------:R-:W-:Y:S02]  /*8820*/  SHF.R.U32.HI R88, RZ, 0x10, R89 ;  /* 0x00000010ff587819 */ /* 0x000fe40000011659 */
[----:B------:R-:W-:Y:S02]  /*8830*/  PRMT R53, R53, 0x5410, R86 ;  /* 0x0000541035357816 */ /* 0x000fe40000000056 */
[----:B------:R-:W-:-:S02]  /*8840*/  PRMT R63, R63, 0x5410, R88 ;  /* 0x000054103f3f7816 */ /* 0x000fc40000000058 */
[----:B------:R-:W-:Y:S02]  /*8850*/  PRMT R64, R64, 0x5410, R65 ;  /* 0x0000541040407816 */ /* 0x000fe40000000041 */
[----:B------:R-:W-:Y:S02]  /*8860*/  PRMT R62, R62, 0x5410, R71 ;  /* 0x000054103e3e7816 */ /* 0x000fe40000000047 */
[----:B------:R-:W-:Y:S02]  /*8870*/  LOP3.LUT R75, R63, 0xffff0000, RZ, 0xc0, !PT ;  /* 0xffff00003f4b7812 */ /* 0x000fe400078ec0ff */
[----:B------:R-:W-:Y:S02]  /*8880*/  LOP3.LUT R77, R64, 0xffff0000, RZ, 0xc0, !PT ;  /* 0xffff0000404d7812 */ /* 0x000fe400078ec0ff */
[----:B-1----:R-:W-:Y:S01]  /*8890*/  SHF.L.U32 R74, R8, 0x10, RZ ;  /* 0x00000010084a7819 */ /* 0x002fe200000006ff */
[----:B------:R-:W-:Y:S01]  /*88a0*/  IMAD.U32 R70, R10, 0x10000, RZ ;  /* 0x000100000a467824 */ /* 0x000fe200078e00ff */
[----:B------:R-:W-:Y:S01]  /*88b0*/  LOP3.LUT R73, R8, 0xffff0000, RZ, 0xc0, !PT ;  /* 0xffff000008497812 */ /* 0x000fe200078ec0ff */
[----:B------:R-:W-:Y:S01]  /*88c0*/  IMAD.U32 R8, R53, 0x10000, RZ ;  /* 0x0001000035087824 */ /* 0x000fe200078e00ff */
[----:B------:R-:W-:Y:S01]  /*88d0*/  LOP3.LUT R65, R10, 0xffff0000, RZ, 0xc0, !PT ;  /* 0xffff00000a417812 */ /* 0x000fe200078ec0ff */
[C---:B------:R-:W-:Y:S01]  /*88e0*/  IMAD.U32 R10, R11.reuse, 0x10000, RZ ;  /* 0x000100000b0a7824 */ /* 0x040fe200078e00ff */
        /* <DEDUP_REMOVED lines=8> */
[-C--:B------:R-:W-:Y:S02]  /*8970*/  FMUL.FTZ R71, R71, R75.reuse ;  /* 0x0000004b47477220 */ /* 0x080fe40000410000 */
[----:B------:R-:W-:Y:S01]  /*8980*/  FFMA.FTZ R9, R10, R75, -R9 ;  /* 0x0000004b0a097223 */ /* 0x000fe20000010809 */
[----:B------:R-:W-:Y:S01]  /*8990*/  LOP3.LUT R75, R62, 0xffff0000, RZ, 0xc0, !PT ;  /* 0xffff00003e4b7812 */ /* 0x000fe200078ec0ff */
[C---:B------:R-:W-:Y:S02]  /*89a0*/  FFMA.FTZ R63, R70.reuse, R11, -R63 ;  /* 0x0000000b463f7223 */ /* 0x040fe4000001083f */
[----:B------:R-:W-:Y:S01]  /*89b0*/  FFMA.FTZ R8, R70, R8, R65 ;  /* 0x0000000846087223 */ /* 0x000fe20000010041 */
[----:B------:R-:W-:Y:S01]  /*89c0*/  SHF.L.U32 R65, R64, 0x10, RZ ;  /* 0x0000001040417819 */ /* 0x000fe200000006ff */
[----:B------:R-:W-:Y:S02]  /*89d0*/  IMAD.U32 R11, R62, 0x10000, RZ ;  /* 0x000100003e0b7824 */ /* 0x000fe400078e00ff */
[----:B------:R-:W-:-:S02]  /*89e0*/  FFMA.FTZ R62, R10, R53, R71 ;  /* 0x000000350a3e7223 */ /* 0x000fc40000010047 */
[C---:B------:R-:W-:Y:S02]  /*89f0*/  FMUL.FTZ R10, R73.reuse, R11 ;  /* 0x0000000b490a7220 */ /* 0x040fe40000410000 */
[C---:B------:R-:W-:Y:S02]  /*8a00*/  FMUL.FTZ R53, R76.reuse, R75 ;  /* 0x0000004b4c357220 */ /* 0x040fe40000410000 */
[----:B------:R-:W-:Y:S02]  /*8a10*/  FMUL.FTZ R73, R73, R65 ;  /* 0x0000004149497220 */ /* 0x000fe40000410000 */
        /* <DEDUP_REMOVED lines=10> */
.L_x_358:
[----:B------:R-:W-:Y:S05]  /*8ac0*/  BSYNC B1 ;  /* 0x0000000000017941 */ /* 0x000fea0003800000 */
.L_x_357:
[----:B-1----:R-:W-:Y:S01]  /*8ad0*/  IADD3 R8, R4, 0x20, RZ ;  /* 0x0000002004087810 */ /* 0x002fe20007ffe0ff */
[----:B------:R-:W-:Y:S03]  /*8ae0*/  BSSY B1, `(.L_x_361) ;  /* 0x0000066000017945 */ /* 0x000fe60003800000 */
[----:B------:R-:W-:-:S13]  /*8af0*/  ISETP.GE.AND P0, PT, R8, R25, PT ;  /* 0x000000190800720c */ /* 0x000fda0003f06270 */
[----:B------:R-:W-:Y:S05]  /*8b00*/  @P0 BRA `(.L_x_362) ;  /* 0x0000063000000947 */ /* 0x000fea0003800000 */
[----:B------:R-:W-:Y:S01]  /*8b10*/  ISETP.GE.AND P0, PT, R16, c[0x0][0x27c], PT ;  /* 0x00009f0010007a0c */ /* 0x000fe20003f06270 */
[----:B------:R-:W-:-:S12]  /*8b20*/  BSSY B0, `(.L_x_363) ;  /* 0x0000030000007945 */ /* 0x000fd80003800000 */
        /* <DEDUP_REMOVED lines=47> */
.L_x_364:
[----:B------:R-:W-:Y:S05]  /*8e20*/  BSYNC B0 ;  /* 0x0000000000007941 */ /* 0x000fea0003800000 */
.L_x_363:
        /* <DEDUP_REMOVED lines=49> */
.L_x_362:
[----:B------:R-:W-:Y:S05]  /*9140*/  BSYNC B1 ;  /* 0x0000000000017941 */ /* 0x000fea0003800000 */
.L_x_361:
        /* <DEDUP_REMOVED lines=53> */
.L_x_368:
[----:B------:R-:W-:Y:S05]  /*94a0*/  BSYNC B0 ;  /* 0x0000000000007941 */ /* 0x000fea0003800000 */
.L_x_367:
        /* <DEDUP_REMOVED lines=49> */
.L_x_366:
[----:B------:R-:W-:Y:S05]  /*97c0*/  BSYNC B1 ;  /* 0x0000000000017941 */ /* 0x000fea0003800000 */
.L_x_365:
[----:B-1----:R-:W-:-:S04]  /*97d0*/  IADD3 R8, R4, 0x60, RZ ;  /* 0x0000006004087810 */ /* 0x002fc80007ffe0ff */
[----:B------:R-:W-:-:S13]  /*97e0*/  ISETP.GE.AND P0, PT, R8, R25, PT ;  /* 0x000000190800720c */ /* 0x000fda0003f06270 */
[----:B------:R-:W-:Y:S05]  /*97f0*/  @P0 BRA `(.L_x_369) ;  /* 0x00002d6000000947 */ /* 0x000fea0003800000 */
[----:B------:R-:W-:Y:S01]  /*9800*/  ISETP.GE.AND P0, PT, R16, c[0x0][0x27c], PT ;  /* 0x00009f0010007a0c */ /* 0x000fe20003f06270 */
[----:B------:R-:W-:-:S12]  /*9810*/  BSSY B0, `(.L_x_370) ;  /* 0x0000030000007945 */ /* 0x000fd80003800000 */
[----:B------:R-:W-:Y:S05]  /*9820*/  @P0 BRA `(.L_x_371) ;  /* 0x000002e000000947 */ /* 0x000fea0003800000 */
[----:B------:R-:W1:Y:S01]  /*9830*/  LDS.128 R8, [R6+0x3100] ;  /* 0x0031000006087984 */ /* 0x000e620000000c00 */
[----:B------:R-:W-:Y:S02]  /*9840*/  SHF.R.U64 R26, R46, 0x10, R47 ;  /* 0x000000102e1a7819 */ /* 0x000fe4000000122f */
[----:B------:R-:W-:Y:S02]  /*9850*/  SHF.R.U64 R24, R48, 0x10, R49 ;  /* 0x0000001030187819 */ /* 0x000fe40000001231 */
[----:B------:R-:W-:Y:S02]  /*9860*/  SHF.R.U32.HI R47, RZ, 0x10, R47 ;  /* 0x00000010ff2f7819 */ /* 0x000fe4000001162f */
[----:B------:R-:W-:Y:S02]  /*9870*/  SHF.R.U32.HI R49, RZ, 0x10, R49 ;  /* 0x00000010ff317819 */ /* 0x000fe40000011631 */
[----:B------:R-:W-:Y:S02]  /*9880*/  PRMT R20, R20, 0x5410, R47 ;  /* 0x0000541014147816 */ /* 0x000fe4000000002f */
[----:B------:R-:W-:-:S02]  /*9890*/  PRMT R22, R22, 0x5410, R49 ;  /* 0x0000541016167816 */ /* 0x000fc40000000031 */
[----:B------:R-:W-:Y:S02]  /*98a0*/  PRMT R23, R23, 0x5410, R24 ;  /* 0x0000541017177816 */ /* 0x000fe40000000018 */
[----:B------:R-:W-:Y:S02]  /*98b0*/  PRMT R21, R21, 0x5410, R26 ;  /* 0x0000541015157816 */ /* 0x000fe4000000001a */
[----:B------:R-:W-:Y:S02]  /*98c0*/  LOP3.LUT R31, R20, 0xffff0000, RZ, 0xc0, !PT ;  /* 0xffff0000141f7812 */ /* 0x000fe400078ec0ff */
[----:B------:R-:W-:Y:S01]  /*98d0*/  LOP3.LUT R37, R22, 0xffff0000, RZ, 0xc0, !PT ;  /* 0xffff000016257812 */ /* 0x000fe200078ec0ff */
[C---:B-1----:R-:W-:Y:S01]  /*98e0*/  IMAD.U32 R25, R10.reuse, 0x10000, RZ ;  /* 0x000100000a197824 */ /* 0x042fe200078e00ff */
[----:B------:R-:W-:Y:S01]  /*98f0*/  LOP3.LUT R24, R10, 0xffff0000, RZ, 0xc0, !PT ;  /* 0xffff00000a187812 */ /* 0x000fe200078ec0ff */
[----:B------:R-:W-:Y:S01]  /*9900*/  IMAD.U32 R10, R11, 0x10000, RZ ;  /* 0x000100000b0a7824 */ /* 0x000fe200078e00ff */
[----:B------:R-:W-:-:S02]  /*9910*/  SHF.L.U32 R29, R8, 0x10, RZ ;  /* 0x00000010081d7819 */ /* 0x000fc400000006ff */
[----:B------:R-:W-:Y:S01]  /*9920*/  LOP3.LUT R28, R8, 0xffff0000, RZ, 0xc0, !PT ;  /* 0xffff0000081c7812 */ /* 0x000fe200078ec0ff */
[----:B------:R-:W-:Y:S01]  /*9930*/  IMAD.U32 R8, R20, 0x10000, RZ ;  /* 0x0001000014087824 */ /* 0x000fe200078e00ff */
[----:B------:R-:W-:Y:S01]  /*9940*/  LOP3.LUT R26, R11, 0xffff0000, RZ, 0xc0, !PT ;  /* 0xffff00000b1a7812 */ /* 0x000fe200078ec0ff */
[----:B------:R-:W-:Y:S01]  /*9950*/  IMAD.U32 R11, R22, 0x10000, RZ ;  /* 0x00010000160b7824 */ /* 0x000fe200078e00ff */
[C---:B------:R-:W-:Y:S01]  /*9960*/  SHF.L.U32 R27, R9.reuse, 0x10, RZ ;  /* 0x00000010091b7819 */ /* 0x040fe200000006ff */
[CC--:B------:R-:W-:Y:S01]  /*9970*/  FMUL.FTZ R20, R24.reuse, R8.reuse ;  /* 0x0000000818147220 */ /* 0x0c0fe20000410000 */
[----:B------:R-:W-:Y:S01]  /*9980*/  LOP3.LUT R22, R9, 0xffff0000, RZ, 0xc0, !PT ;  /* 0xffff000009167812 */ /* 0x000fe200078ec0ff */
[-C--:B------:R-:W-:Y:S02]  /*9990*/  FMUL.FTZ R24, R24, R11.reuse ;  /* 0x0000000b18187220 */ /* 0x080fe40000410000 */
[----:B------:R-:W-:Y:S01]  /*99a0*/  FFMA.FTZ R20, R25, R11, -R20 ;  /* 0x0000000b19147223 */ /* 0x000fe20000010814 */
[----:B------:R-:W-:Y:S01]  /*99b0*/  SHF.L.U32 R11, R23, 0x10, RZ ;  /* 0x00000010170b7819 */ /* 0x000fe200000006ff */
[----:B------:R-:W-:Y:S01]  /*99c0*/  FFMA.FTZ R25, R25, R8, R24 ;  /* 0x0000000819197223 */ /* 0x000fe20000010018 */
[----:B------:R-:W-:Y:S01]  /*99d0*/  LOP3.LUT R23, R23, 0xffff0000, RZ, 0xc0, !PT ;  /* 0xffff000017177812 */ /* 0x000fe200078ec0ff */
[----:B------:R-:W-:-:S02]  /*99e0*/  FMUL.FTZ R9, R26, R31 ;  /* 0x0000001f1a097220 */ /* 0x000fc40000410000 */
[C---:B------:R-:W-:Y:S01]  /*99f0*/  IMAD.U32 R8, R21.reuse, 0x10000, RZ ;  /* 0x0001000015087824 */ /* 0x040fe200078e00ff */
[----:B------:R-:W-:Y:S01]  /*9a00*/  LOP3.LUT R21, R21, 0xffff0000, RZ, 0xc0, !PT ;  /* 0xffff000015157812 */ /* 0x000fe200078ec0ff */
[-C--:B------:R-:W-:Y:S02]  /*9a10*/  FMUL.FTZ R26, R26, R37.reuse ;  /* 0x000000251a1a7220 */ /* 0x080fe40000410000 */
[C---:B------:R-:W-:Y:S02]  /*9a20*/  FFMA.FTZ R9, R10.reuse, R37, -R9 ;  /* 0x000000250a097223 */ /* 0x040fe40000010809 */
[----:B------:R-:W-:Y:S02]  /*9a30*/  FFMA.FTZ R26, R10, R31, R26 ;  /* 0x0000001f0a1a7223 */ /* 0x000fe4000001001a */
[----:B------:R-:W-:Y:S02]  /*9a40*/  FMUL.FTZ R10, R28, R8 ;  /* 0x000000081c0a7220 */ /* 0x000fe40000410000 */
[----:B------:R-:W-:-:S02]  /*9a50*/  FMUL.FTZ R24, R22, R21 ;  /* 0x0000001516187220 */ /* 0x000fc40000410000 */
[----:B------:R-:W-:Y:S02]  /*9a60*/  FMUL.FTZ R28, R28, R11 ;  /* 0x0000000b1c1c7220 */ /* 0x000fe40000410000 */
[----:B------:R-:W-:Y:S02]  /*9a70*/  FMUL.FTZ R22, R22, R23 ;  /* 0x0000001716167220 */ /* 0x000fe40000410000 */
[C---:B------:R-:W-:Y:S01]  /*9a80*/  FFMA.FTZ R30, R29.reuse, R11, -R10 ;  /* 0x0000000b1d1e7223 */ /* 0x040fe2000001080a */
[----:B------:R-:W-:Y:S01]  /*9a90*/  F2FP.BF16.PACK_AB R11, R26, R9 ;  /* 0x000000091a0b723e */ /* 0x000fe200000010ff */
[----:B------:R-:W-:Y:S01]  /*9aa0*/  FFMA.FTZ R29, R29, R8, R28 ;  /* 0x000000081d1d7223 */ /* 0x000fe2000001001c */
[----:B------:R-:W-:Y:S01]  /*9ab0*/  F2FP.BF16.PACK_AB R10, R25, R20 ;  /* 0x00000014190a723e */ /* 0x000fe200000010ff */
[C---:B------:R-:W-:Y:S02]  /*9ac0*/  FFMA.FTZ R24, R27.reuse, R23, -R24 ;  /* 0x000000171b187223 */ /* 0x040fe40000010818 */
[----:B------:R-:W-:Y:S01]  /*9ad0*/  FFMA.FTZ R21, R27, R21, R22 ;  /* 0x000000151b157223 */ /* 0x000fe20000010016 */
[----:B------:R-:W-:-:S04]  /*9ae0*/  F2FP.BF16.PACK_AB R8, R29, R30 ;  /* 0x0000001e1d08723e */ /* 0x000fc800000010ff */
[----:B------:R-:W-:-:S05]  /*9af0*/  F2FP.BF16.PACK_AB R9, R21, R24 ;  /* 0x000000181509723e */ /* 0x000fca00000010ff */
[----:B------:R1:W-:Y:S02]  /*9b00*/  STS.128 [R6+0x3100], R8 ;  /* 0x0031000806007388 */ /* 0x0003e40000000c00 */
.L_x_371:
[----:B------:R-:W-:Y:S05]  /*9b10*/  BSYNC B0 ;  /* 0x0000000000007941 */ /* 0x000fea0003800000 */
.L_x_370:
[----:B------:R-:W-:-:S04]  /*9b20*/  IADD3 R16, R16, 0x20, RZ ;  /* 0x0000002010107810 */ /* 0x000fc80007ffe0ff */
[----:B------:R-:W-:-:S13]  /*9b30*/  ISETP.GE.AND P0, PT, R16, c[0x0][0x27c], PT ;  /* 0x00009f0010007a0c */ /* 0x000fda0003f06270 */
[----:B------:R-:W-:Y:S05]  /*9b40*/  @P0 BRA `(.L_x_369) ;  /* 0x00002a1000000947 */ /* 0x000fea0003800000 */
[----:B-1----:R-:W1:Y:S01]  /*9b50*/  LDS.128 R8, [R6+0x7100] ;  /* 0x0071000006087984 */ /* 0x002e620000000c00 */
[----:B------:R-:W-:Y:S02]  /*9b60*/  SHF.R.U64 R21, R38, 0x10, R39 ;  /* 0x0000001026157819 */ /* 0x000fe40000001227 */
[----:B------:R-:W-:Y:S02]  /*9b70*/  SHF.R.U64 R16, R40, 0x10, R41 ;  /* 0x0000001028107819 */ /* 0x000fe40000001229 */
[----:B------:R-:W-:Y:S02]  /*9b80*/  SHF.R.U32.HI R38, RZ, 0x10, R39 ;  /* 0x00000010ff267819 */ /* 0x000fe40000011627 */
[----:B------:R-:W-:Y:S02]  /*9b90*/  SHF.R.U32.HI R40, RZ, 0x10, R41 ;  /* 0x00000010ff287819 */ /* 0x000fe40000011629 */
[----:B------:R-:W-:Y:S02]  /*9ba0*/  PRMT R17, R17, 0x5410, R38 ;  /* 0x0000541011117816 */ /* 0x000fe40000000026 */
[----:B------:R-:W-:-:S02]  /*9bb0*/  PRMT R19, R19, 0x5410, R40 ;  /* 0x0000541013137816 */ /* 0x000fc40000000028 */
[----:B------:R-:W-:Y:S02]  /*9bc0*/  PRMT R7, R7, 0x5410, R16 ;  /* 0x0000541007077816 */ /* 0x000fe40000000010 */
[----:B------:R-:W-:Y:S01]  /*9bd0*/  PRMT R18, R18, 0x5410, R21 ;  /* 0x0000541012127816 */ /* 0x000fe20000000015 */
[C---:B------:R-:W-:Y:S01]  /*9be0*/  IMAD.U32 R21, R19.reuse, 0x10000, RZ ;  /* 0x0001000013157824 */ /* 0x040fe200078e00ff */
[----:B------:R-:W-:Y:S01]  /*9bf0*/  LOP3.LUT R25, R19, 0xffff0000, RZ, 0xc0, !PT ;  /* 0xffff000013197812 */ /* 0x000fe200078ec0ff */
[C---:B-1----:R-:W-:Y:S01]  /*9c00*/  IMAD.U32 R20, R10.reuse, 0x10000, RZ ;  /* 0x000100000a147824 */ /* 0x042fe200078e00ff */
[----:B------:R-:W-:Y:S01]  /*9c10*/  LOP3.LUT R16, R10, 0xffff0000, RZ, 0xc0, !PT ;  /* 0xffff00000a107812 */ /* 0x000fe200078ec0ff */
[C---:B------:R-:W-:Y:S01]  /*9c20*/  IMAD.U32 R10, R11.reuse, 0x10000, RZ ;  /* 0x000100000b0a7824 */ /* 0x040fe200078e00ff */
[----:B------:R-:W-:Y:S01]  /*9c30*/  LOP3.LUT R22, R11, 0xffff0000, RZ, 0xc0, !PT ;  /* 0xffff00000b167812 */ /* 0x000fe200078ec0ff */
[C---:B------:R-:W-:Y:S01]  /*9c40*/  IMAD.U32 R11, R17.reuse, 0x10000, RZ ;  /* 0x00010000110b7824 */ /* 0x040fe200078e00ff */
[----:B------:R-:W-:-:S02]  /*9c50*/  LOP3.LUT R17, R17, 0xffff0000, RZ, 0xc0, !PT ;  /* 0xffff000011117812 */ /* 0x000fc400078ec0ff */
[----:B------:R-:W-:Y:S01]  /*9c60*/  SHF.L.U32 R24, R8, 0x10, RZ ;  /* 0x0000001008187819 */ /* 0x000fe200000006ff */
[----:B------:R-:W-:Y:S01]  /*9c70*/  FMUL.FTZ R19, R16, R11 ;  /* 0x0000000b10137220 */ /* 0x000fe20000410000 */
[----:B------:R-:W-:Y:S01]  /*9c80*/  LOP3.LUT R23, R8, 0xffff0000, RZ, 0xc0, !PT ;  /* 0xffff000008177812 */ /* 0x000fe200078ec0ff */
[-C--:B------:R-:W-:Y:S01]  /*9c90*/  FMUL.FTZ R16, R16, R21.reuse ;  /* 0x0000001510107220 */ /* 0x080fe20000410000 */
[C---:B------:R-:W-:Y:S01]  /*9ca0*/  SHF.L.U32 R8, R9.reuse, 0x10, RZ ;  /* 0x0000001009087819 */ /* 0x040fe200000006ff */
[----:B------:R-:W-:Y:S01]  /*9cb0*/  FFMA.FTZ R19, R20, R21, -R19 ;  /* 0x0000001514137223 */ /* 0x000fe20000010813 */
[----:B------:R-:W-:Y:S01]  /*9cc0*/  LOP3.LUT R26, R9, 0xffff0000, RZ, 0xc0, !PT ;  /* 0xffff0000091a7812 */ /* 0x000fe200078ec0ff */
[----:B------:R-:W-:Y:S01]  /*9cd0*/  FMUL.FTZ R9, R22, R17 ;  /* 0x0000001116097220 */ /* 0x000fe20000410000 */
[----:B------:R-:W-:Y:S01]  /*9ce0*/  LOP3.LUT R21, R18, 0xffff0000, RZ, 0xc0, !PT ;  /* 0xffff000012157812 */ /* 0x000fe200078ec0ff */
[----:B------:R-:W-:Y:S01]  /*9cf0*/  FFMA.FTZ R16, R20, R11, R16 ;  /* 0x0000000b14107223 */ /* 0x000fe20000010010 */
[C---:B------:R-:W-:Y:S01]  /*9d00*/  SHF.L.U32 R20, R7.reuse, 0x10, RZ ;  /* 0x0000001007147819 */ /* 0x040fe200000006ff */
[----:B------:R-:W-:Y:S01]  /*9d10*/  FMUL.FTZ R22, R22, R25 ;  /* 0x0000001916167220 */ /* 0x000fe20000410000 */
[----:B------:R-:W-:Y:S01]  /*9d20*/  LOP3.LUT R7, R7, 0xffff0000, RZ, 0xc0, !PT ;  /* 0xffff000007077812 */ /* 0x000fe200078ec0ff */
[----:B------:R-:W-:-:S02]  /*9d30*/  IMAD.U32 R11, R18, 0x10000, RZ ;  /* 0x00010000120b7824 */ /* 0x000fc400078e00ff */
[C---:B------:R-:W-:Y:S02]  /*9d40*/  FFMA.FTZ R9, R10.reuse, R25, -R9 ;  /* 0x000000190a097223 */ /* 0x040fe40000010809 */
[----:B------:R-:W-:Y:S02]  /*9d50*/  FFMA.FTZ R22, R10, R17, R22 ;  /* 0x000000110a167223 */ /* 0x000fe40000010016 */
[C---:B------:R-:W-:Y:S02]  /*9d60*/  FMUL.FTZ R17, R23.reuse, R11 ;  /* 0x0000000b17117220 */ /* 0x040fe40000410000 */
[C---:B------:R-:W-:Y:S02]  /*9d70*/  FMUL.FTZ R10, R26.reuse, R21 ;  /* 0x000000151a0a7220 */ /* 0x040fe40000410000 */
[----:B------:R-:W-:Y:S02]  /*9d80*/  FMUL.FTZ R23, R23, R20 ;  /* 0x0000001417177220 */ /* 0x000fe40000410000 */
[----:B------:R-:W-:-:S02]  /*9d90*/  FMUL.FTZ R26, R26, R7 ;  /* 0x000000071a1a7220 */ /* 0x000fc40000410000 */
[C---:B------:R-:W-:Y:S02]  /*9da0*/  FFMA.FTZ R17, R24.reuse, R20, -R17 ;  /* 0x0000001418117223 */ /* 0x040fe40000010811 */
[----:B------:R-:W-:Y:S01]  /*9db0*/  FFMA.FTZ R24, R24, R11, R23 ;  /* 0x0000000b18187223 */ /* 0x000fe20000010017 */
[----:B------:R-:W-:Y:S01]  /*9dc0*/  F2FP.BF16.PACK_AB R11, R22, R9 ;  /* 0x00000009160b723e */ /* 0x000fe200000010ff */
[----:B------:R-:W-:Y:S01]  /*9dd0*/  FFMA.FTZ R7, R8, R7, -R10 ;  /* 0x0000000708077223 */ /* 0x000fe2000001080a */
[----:B------:R-:W-:Y:S01]  /*9de0*/  F2FP.BF16.PACK_AB R10, R16, R19 ;  /* 0x00000013100a723e */ /* 0x000fe200000010ff */
[----:B------:R-:W-:Y:S01]  /*9df0*/  FFMA.FTZ R26, R8, R21, R26 ;  /* 0x00000015081a7223 */ /* 0x000fe2000001001a */
[----:B------:R-:W-:-:S04]  /*9e00*/  F2FP.BF16.PACK_AB R8, R24, R17 ;  /* 0x000000111808723e */ /* 0x000fc800000010ff */
[----:B------:R-:W-:-:S05]  /*9e10*/  F2FP.BF16.PACK_AB R9, R26, R7 ;  /* 0x000000071a09723e */ /* 0x000fca00000010ff */
[----:B------:R1:W-:Y:S01]  /*9e20*/  STS.128 [R6+0x7100], R8 ;  /* 0x0071000806007388 */ /* 0x0003e20000000c00 */
[----:B------:R-:W-:Y:S05]  /*9e30*/  BRA `(.L_x_369) ;  /* 0x0000272000007947 */ /* 0x000fea0003800000 */
.L_x_348:
[----:B------:R-:W-:Y:S01]  /*9e40*/  ISETP.NE.AND P0, PT, R209, 0x1, PT ;  /* 0x00000001d100780c */ /* 0x000fe20003f05270 */
[----:B------:R-:W-:Y:S01]  /*9e50*/  IMAD.MOV.U32 R21, RZ, RZ, R25 ;  /* 0x000000ffff157224 */ /* 0x000fe200078e0019 */
[----:B------:R-:W-:Y:S01]  /*9e60*/  CS2R R54, SRZ ;  /* 0x0000000000367805 */ /* 0x000fe2000001ff00 */
[----:B------:R-:W-:-:S10]  /*9e70*/  CS2R R52, SRZ ;  /* 0x0000000000347805 */ /* 0x000fd4000001ff00 */
        /* <DEDUP_REMOVED lines=8> */
[----:B------:R-:W-:Y:S02]  /*9f00*/  IMAD R16, R7, c[0x0][0x294], R16 ;  /* 0x0000a50007107a24 */ /* 0x000fe400078e0210 */
[----:B------:R-:W-:Y:S02]  /*9f10*/  IMAD.IADD R18, R21, 0x1, R18 ;  /* 0x0000000115127824 */ /* 0x000fe400078e0212 */
[----:B------:R-:W-:-:S02]  /*9f20*/  IMAD.MOV.U32 R21, RZ, RZ, R19 ;  /* 0x000000ffff157224 */ /* 0x000fc400078e0013 */
[----:B------:R-:W1:Y:S01]  /*9f30*/  SHFL.IDX PT, R19, R17, RZ, 0x181f ;  /* 0x00181fff11137589 */ /* 0x000e6200000e0000 */
[----:B------:R-:W-:Y:S01]  /*9f40*/  LEA.HI.X R18, R20, c[0x0][0x274], R18, 0x1, P0 ;  /* 0x00009d0014127a11 */ /* 0x000fe200000f0c12 */
[----:B------:R-:W-:-:S04]  /*9f50*/  IMAD.MOV.U32 R20, RZ, RZ, R22 ;  /* 0x000000ffff147224 */ /* 0x000fc800078e0016 */
[----:B------:R-:W-:-:S04]  /*9f60*/  IMAD.WIDE.U32 R20, R7, c[0x0][0x290], R20 ;  /* 0x0000a40007147a25 */ /* 0x000fc800078e0014 */
[----:B------:R-:W-:Y:S01]  /*9f70*/  IMAD.IADD R16, R21, 0x1, R16 ;  /* 0x0000000115107824 */ /* 0x000fe200078e0210 */
[----:B------:R-:W-:-:S04]  /*9f80*/  LEA R7, P0, R20, c[0x0][0x288], 0x1 ;  /* 0x0000a20014077a11 */ /* 0x000fc800078008ff */
[----:B------:R-:W-:Y:S02]  /*9f90*/  LEA.HI.X R16, R20, c[0x0][0x28c], R16, 0x1, P0 ;  /* 0x0000a30014107a11 */ /* 0x000fe400000f0c10 */
[----:B------:R-:W2:Y:S01]  /*9fa0*/  SHFL.IDX PT, R20, R18, RZ, 0x181f ;  /* 0x00181fff12147589 */ /* 0x000ea200000e0000 */
[----:B------:R-:W-:-:S13]  /*9fb0*/  ISETP.GE.OR P0, PT, R82, c[0x0][0x27c], P4 ;  /* 0x00009f0052007a0c */ /* 0x000fda0002706670 */
[C---:B------:R-:W-:Y:S02]  /*9fc0*/  @!P0 SHF.L.U32 R22, R82.reuse, 0x1, RZ ;  /* 0x0000000152168819 */ /* 0x040fe400000006ff */
[----:B------:R-:W-:Y:S02]  /*9fd0*/  @!P0 SHF.L.U64.HI R21, R82, 0x1, R83 ;  /* 0x0000000152158819 */ /* 0x000fe40000010253 */
[----:B-1----:R-:W-:Y:S02]  /*9fe0*/  @!P0 IADD3 R24, P1, R19, R22, RZ ;  /* 0x0000001613188210 */ /* 0x002fe40007f3e0ff */
[----:B------:R-:W1:Y:S03]  /*9ff0*/  SHFL.IDX PT, R19, R7, RZ, 0x181f ;  /* 0x00181fff07137589 */ /* 0x000e6600000e0000 */
[----:B--2---:R-:W-:Y:S02]  /*a000*/  @!P0 IMAD.X R25, R20, 0x1, R21, P1 ;  /* 0x0000000114198824 */ /* 0x004fe400008e0615 */
[----:B------:R-:W2:Y:S01]  /*a010*/  SHFL.IDX PT, R20, R16, RZ, 0x181f ;  /* 0x00181fff10147589 */ /* 0x000ea200000e0000 */
[----:B------:R-:W-:Y:S01]  /*a020*/  CS2R R50, SRZ ;  /* 0x0000000000327805 */ /* 0x000fe2000001ff00 */
[----:B------:R-:W-:-:S02]  /*a030*/  CS2R R48, SRZ ;  /* 0x0000000000307805 */ /* 0x000fc4000001ff00 */
[----:B------:R-:W3:Y:S01]  /*a040*/  @!P0 LD.E.128 R52, [R24.64] ;  /* 0x0000001018348980 */ /* 0x000ee2000c101d00 */
[----:B-1----:R-:W-:-:S05]  /*a050*/  @!P0 IADD3 R26, P1, R19, R22, RZ ;  /* 0x00000016131a8210 */ /* 0x002fca0007f3e0ff */
[----:B--2---:R-:W-:-:S05]  /*a060*/  @!P0 IMAD.X R27, R20, 0x1, R21, P1 ;  /* 0x00000001141b8824 */ /* 0x004fca00008e0615 */
[----:B------:R-:W2:Y:S01]  /*a070*/  @!P0 LD.E.128 R48, [R26.64] ;  /* 0x000000101a308980 */ /* 0x000ea2000c101d00 */
[----:B------:R-:W-:Y:S01]  /*a080*/  BSSY B0, `(.L_x_372) ;  /* 0x0000027000007945 */ /* 0x000fe20003800000 */
[----:B------:R-:W-:Y:S01]  /*a090*/  CS2R R46, SRZ ;  /* 0x00000000002e7805 */ /* 0x000fe2000001ff00 */
[----:B------:R-:W-:Y:S01]  /*a0a0*/  CS2R R44, SRZ ;  /* 0x00000000002c7805 */ /* 0x000fe2000001ff00 */
[----:B------:R-:W-:Y:S01]  /*a0b0*/  CS2R R42, SRZ ;  /* 0x00000000002a7805 */ /* 0x000fe2000001ff00 */
[----:B------:R-:W-:Y:S01]  /*a0c0*/  CS2R R40, SRZ ;  /* 0x0000000000287805 */ /* 0x000fe2000001ff00 */
[----:B------:R-:W-:Y:S01]  /*a0d0*/  ISETP.GE.AND P1, PT, R82, c[0x0][0x27c], PT ;  /* 0x00009f0052007a0c */ /* 0x000fe20003f26270 */
[----:B---3--:R-:W-:Y:S01]  /*a0e0*/  IMAD.MOV.U32 R22, RZ, RZ, R54 ;  /* 0x000000ffff167224 */ /* 0x008fe200078e0036 */
[----:B------:R-:W-:Y:S01]  /*a0f0*/  MOV R21, R55 ;  /* 0x0000003700157202 */ /* 0x000fe20000000f00 */
[----:B------:R-:W-:Y:S02]  /*a100*/  IMAD.MOV.U32 R20, RZ, RZ, R52 ;  /* 0x000000ffff147224 */ /* 0x000fe400078e0034 */
[----:B------:R-:W-:Y:S01]  /*a110*/  IMAD.MOV.U32 R19, RZ, RZ, R53 ;  /* 0x000000ffff137224 */ /* 0x000fe200078e0035 */
[----:B------:R-:W-:-:S02]  /*a120*/  PRMT R91, R22, 0x7610, R91 ;  /* 0x00007610165b7816 */ /* 0x000fc4000000005b */
[----:B------:R-:W-:Y:S01]  /*a130*/  PRMT R90, R21, 0x7610, R90 ;  /* 0x00007610155a7816 */ /* 0x000fe2000000005a */
[----:B------:R1:W3:Y:S01]  /*a140*/  SHFL.IDX PT, R22, R18, 0x1, 0x181f ;  /* 0x00381f0012167f89 */ /* 0x0002e200000e0000 */
[----:B------:R-:W-:Y:S02]  /*a150*/  PRMT R89, R20, 0x7610, R89 ;  /* 0x0000761014597816 */ /* 0x000fe40000000059 */
[----:B------:R-:W-:Y:S01]  /*a160*/  PRMT R88, R19, 0x7610, R88 ;  /* 0x0000761013587816 */ /* 0x000fe20000000058 */
[----:B------:R1:W4:Y:S04]  /*a170*/  SHFL.IDX PT, R21, R17, 0x1, 0x181f ;  /* 0x00381f0011157f89 */ /* 0x00032800000e0000 */
[----:B------:R1:W1:Y:S04]  /*a180*/  SHFL.IDX PT, R19, R7, 0x1, 0x181f ;  /* 0x00381f0007137f89 */ /* 0x00026800000e0000 */
[----:B------:R1:W1:Y:S01]  /*a190*/  SHFL.IDX PT, R20, R16, 0x1, 0x181f ;  /* 0x00381f0010147f89 */ /* 0x00026200000e0000 */
[----:B--2---:R-:W-:Y:S01]  /*a1a0*/  IMAD.MOV.U32 R26, RZ, RZ, R50 ;  /* 0x000000ffff1a7224 */ /* 0x004fe200078e0032 */
[----:B------:R-:W-:Y:S01]  /*a1b0*/  MOV R25, R51 ;  /* 0x0000003300197202 */ /* 0x000fe20000000f00 */
[----:B------:R-:W-:-:S02]  /*a1c0*/  IMAD.MOV.U32 R24, RZ, RZ, R48 ;  /* 0x000000ffff187224 */ /* 0x000fc400078e0030 */
[----:B------:R-:W-:Y:S01]  /*a1d0*/  IMAD.MOV.U32 R23, RZ, RZ, R49 ;  /* 0x000000ffff177224 */ /* 0x000fe200078e0031 */
[----:B------:R-:W-:Y:S02]  /*a1e0*/  PRMT R87, R26, 0x7610, R87 ;  /* 0x000076101a577816 */ /* 0x000fe40000000057 */
[----:B------:R-:W-:Y:S02]  /*a1f0*/  PRMT R86, R25, 0x7610, R86 ;  /* 0x0000761019567816 */ /* 0x000fe40000000056 */
[----:B------:R-:W-:Y:S02]  /*a200*/  PRMT R85, R24, 0x7610, R85 ;  /* 0x0000761018557816 */ /* 0x000fe40000000055 */
[----:B------:R-:W-:Y:S01]  /*a210*/  PRMT R84, R23, 0x7610, R84 ;  /* 0x0000761017547816 */ /* 0x000fe20000000054 */
[----:B------:R-:W-:Y:S05]  /*a220*/  @P3 BRA `(.L_x_373) ;  /* 0x000000c000003947 */ /* 0x000fea0003800000 */
[----:B---34-:R-:W-:Y:S01]  /*a230*/  CS2R R44, SRZ ;  /* 0x00000000002c7805 */ /* 0x018fe2000001ff00 */
[----:B------:R-:W-:Y:S01]  /*a240*/  CS2R R42, SRZ ;  /* 0x00000000002a7805 */ /* 0x000fe2000001ff00 */
[----:B------:R-:W-:Y:S01]  /*a250*/  CS2R R40, SRZ ;  /* 0x0000000000287805 */ /* 0x000fe2000001ff00 */
[----:B------:R-:W-:Y:S05]  /*a260*/  @P1 BRA `(.L_x_373) ;  /* 0x0000008000001947 */ /* 0x000fea0003800000 */
[C---:B------:R-:W-:Y:S01]  /*a270*/  IMAD.SHL.U32 R24, R82.reuse, 0x2, RZ ;  /* 0x0000000252187824 */ /* 0x040fe200078e00ff */
[----:B------:R-:W-:-:S04]  /*a280*/  SHF.L.U64.HI R23, R82, 0x1, R83 ;  /* 0x0000000152177819 */ /* 0x000fc80000010253 */
[----:B------:R-:W-:-:S05]  /*a290*/  IADD3 R44, P0, R21, R24, RZ ;  /* 0x00000018152c7210 */ /* 0x000fca0007f1e0ff */
[----:B------:R-:W-:Y:S01]  /*a2a0*/  IMAD.X R45, R22, 0x1, R23, P0 ;  /* 0x00000001162d7824 */ /* 0x000fe200000e0617 */
[----:B-1----:R-:W-:-:S05]  /*a2b0*/  IADD3 R24, P0, R19, R24, RZ ;  /* 0x0000001813187210 */ /* 0x002fca0007f1e0ff */
[----:B------:R-:W-:Y:S01]  /*a2c0*/  IMAD.X R25, R20, 0x1, R23, P0 ;  /* 0x0000000114197824 */ /* 0x000fe200000e0617 */
[----:B------:R-:W5:Y:S04]  /*a2d0*/  LD.E.128 R44, [R44.64] ;  /* 0x000000102c2c7980 */ /* 0x000f68000c101d00 */
[----:B------:R1:W5:Y:S03]  /*a2e0*/  LD.E.128 R40, [R24.64] ;  /* 0x0000001018287980 */ /* 0x000366000c101d00 */
.L_x_373:
[----:B---34-:R-:W-:Y:S05]  /*a2f0*/  BSYNC B0 ;  /* 0x0000000000007941 */ /* 0x018fea0003800000 */
.L_x_372:
[----:B------:R-:W2:Y:S01]  /*a300*/  SHFL.IDX PT, R22, R17, 0x2, 0x181f ;  /* 0x00581f0011167f89 */ /* 0x000ea200000e0000 */
[C---:B------:R-:W-:Y:S01]  /*a310*/  ISETP.GE.OR P0, PT, R82.reuse, c[0x0][0x27c], P5 ;  /* 0x00009f0052007a0c */ /* 0x040fe20002f06670 */
[----:B------:R-:W-:Y:S01]  /*a320*/  CS2R R38, SRZ ;  /* 0x0000000000267805 */ /* 0x000fe2000001ff00 */
[----:B------:R-:W-:Y:S01]  /*a330*/  CS2R R36, SRZ ;  /* 0x0000000000247805 */ /* 0x000fe2000001ff00 */
[----:B------:R-:W3:Y:S10]  /*a340*/  SHFL.IDX PT, R21, R18, 0x2, 0x181f ;  /* 0x00581f0012157f89 */ /* 0x000ef400000e0000 */
[C---:B-1----:R-:W-:Y:S01]  /*a350*/  @!P0 IMAD.SHL.U32 R19, R82.reuse, 0x2, RZ ;  /* 0x0000000252138824 */ /* 0x042fe200078e00ff */
[----:B------:R-:W-:-:S04]  /*a360*/  @!P0 SHF.L.U64.HI R20, R82, 0x1, R83 ;  /* 0x0000000152148819 */ /* 0x000fc80000010253 */
[-C--:B--2---:R-:W-:Y:S02]  /*a370*/  @!P0 IADD3 R24, P2, R22, R19.reuse, RZ ;  /* 0x0000001316188210 */ /* 0x084fe40007f5e0ff */
[----:B------:R-:W1:Y:S03]  /*a380*/  SHFL.IDX PT, R22, R7, 0x2, 0x181f ;  /* 0x00581f0007167f89 */ /* 0x000e6600000e0000 */
[----:B---3--:R-:W-:Y:S02]  /*a390*/  @!P0 IMAD.X R25, R21, 0x1, R20, P2 ;  /* 0x0000000115198824 */ /* 0x008fe400010e0614 */
[----:B------:R-:W2:Y:S01]  /*a3a0*/  SHFL.IDX PT, R21, R16, 0x2, 0x181f ;  /* 0x00581f0010157f89 */ /* 0x000ea200000e0000 */
[----:B------:R-:W-:Y:S01]  /*a3b0*/  CS2R R30, SRZ ;  /* 0x00000000001e7805 */ /* 0x000fe2000001ff00 */
[----:B------:R-:W-:Y:S02]  /*a3c0*/  CS2R R28, SRZ ;  /* 0x00000000001c7805 */ /* 0x000fe4000001ff00 */
[----:B------:R3:W4:Y:S01]  /*a3d0*/  @!P0 LD.E.128 R36, [R24.64] ;  /* 0x0000001018248980 */ /* 0x000722000c101d00 */
[----:B-1----:R-:W-:-:S05]  /*a3e0*/  @!P0 IADD3 R26, P2, R22, R19, RZ ;  /* 0x00000013161a8210 */ /* 0x002fca0007f5e0ff */
[----:B--2---:R-:W-:-:S05]  /*a3f0*/  @!P0 IMAD.X R27, R21, 0x1, R20, P2 ;  /* 0x00000001151b8824 */ /* 0x004fca00010e0614 */
[----:B------:R1:W2:Y:S01]  /*a400*/  @!P0 LD.E.128 R28, [R26.64] ;  /* 0x000000101a1c8980 */ /* 0x0002a2000c101d00 */
[----:B-----5:R-:W-:Y:S02]  /*a410*/  IMAD.MOV.U32 R22, RZ, RZ, R46 ;  /* 0x000000ffff167224 */ /* 0x020fe400078e002e */
[----:B------:R-:W-:Y:S02]  /*a420*/  IMAD.MOV.U32 R21, RZ, RZ, R47 ;  /* 0x000000ffff157224 */ /* 0x000fe400078e002f */
        /* <DEDUP_REMOVED lines=10> */
[----:B------:R-:W-:-:S02]  /*a4d0*/  PRMT R75, R22, 0x7610, R75 ;  /* 0x00007610164b7816 */ /* 0x000fc4000000004b */
[----:B------:R-:W-:Y:S02]  /*a4e0*/  PRMT R74, R21, 0x7610, R74 ;  /* 0x00007610154a7816 */ /* 0x000fe4000000004a */
[----:B------:R-:W-:Y:S02]  /*a4f0*/  PRMT R73, R20, 0x7610, R73 ;  /* 0x0000761014497816 */ /* 0x000fe40000000049 */
[----:B------:R-:W-:Y:S01]  /*a500*/  PRMT R72, R19, 0x7610, R72 ;  /* 0x0000761013487816 */ /* 0x000fe20000000048 */
[----:B------:R-:W2:Y:S01]  /*a510*/  SHFL.IDX PT, R18, R18, 0x3, 0x181f ;  /* 0x00781f0012127f89 */ /* 0x000ea200000e0000 */
[----:B------:R-:W-:Y:S03]  /*a520*/  BSSY B0, `(.L_x_374) ;  /* 0x0000025000007945 */ /* 0x000fe60003800000 */
[----:B------:R-:W2:Y:S01]  /*a530*/  SHFL.IDX PT, R17, R17, 0x3, 0x181f ;  /* 0x00781f0011117f89 */ /* 0x000ea200000e0000 */
[----:B-1----:R-:W-:-:S03]  /*a540*/  CS2R R26, SRZ ;  /* 0x00000000001a7805 */ /* 0x002fc6000001ff00 */
[----:B------:R-:W1:Y:S01]  /*a550*/  SHFL.IDX PT, R7, R7, 0x3, 0x181f ;  /* 0x00781f0007077f89 */ /* 0x000e6200000e0000 */
[----:B---3--:R-:W-:-:S03]  /*a560*/  CS2R R24, SRZ ;  /* 0x0000000000187805 */ /* 0x008fc6000001ff00 */
[----:B------:R-:W3:Y:S01]  /*a570*/  SHFL.IDX PT, R16, R16, 0x3, 0x181f ;  /* 0x00781f0010107f89 */ /* 0x000ee200000e0000 */
[----:B----4-:R-:W-:Y:S02]  /*a580*/  IMAD.MOV.U32 R22, RZ, RZ, R38 ;  /* 0x000000ffff167224 */ /* 0x010fe400078e0026 */
[----:B------:R-:W-:Y:S02]  /*a590*/  IMAD.MOV.U32 R21, RZ, RZ, R39 ;  /* 0x000000ffff157224 */ /* 0x000fe400078e0027 */
[----:B------:R-:W-:Y:S02]  /*a5a0*/  IMAD.MOV.U32 R20, RZ, RZ, R36 ;  /* 0x000000ffff147224 */ /* 0x000fe400078e0024 */
[----:B------:R-:W-:Y:S01]  /*a5b0*/  IMAD.MOV.U32 R19, RZ, RZ, R37 ;  /* 0x000000ffff137224 */ /* 0x000fe200078e0025 */
[----:B------:R-:W-:Y:S02]  /*a5c0*/  PRMT R71, R22, 0x7610, R71 ;  /* 0x0000761016477816 */ /* 0x000fe40000000047 */
[----:B------:R-:W-:-:S02]  /*a5d0*/  PRMT R70, R21, 0x7610, R70 ;  /* 0x0000761015467816 */ /* 0x000fc40000000046 */
[----:B------:R-:W-:Y:S02]  /*a5e0*/  PRMT R69, R20, 0x7610, R69 ;  /* 0x0000761014457816 */ /* 0x000fe40000000045 */
[----:B------:R-:W-:Y:S01]  /*a5f0*/  PRMT R68, R19, 0x7610, R68 ;  /* 0x0000761013447816 */ /* 0x000fe20000000044 */
[----:B--2---:R-:W-:Y:S02]  /*a600*/  IMAD.MOV.U32 R22, RZ, RZ, R30 ;  /* 0x000000ffff167224 */ /* 0x004fe400078e001e */
[----:B------:R-:W-:Y:S02]  /*a610*/  IMAD.MOV.U32 R21, RZ, RZ, R31 ;  /* 0x000000ffff157224 */ /* 0x000fe400078e001f */
[----:B------:R-:W-:Y:S02]  /*a620*/  IMAD.MOV.U32 R20, RZ, RZ, R28 ;  /* 0x000000ffff147224 */ /* 0x000fe400078e001c */
[----:B------:R-:W-:Y:S01]  /*a630*/  IMAD.MOV.U32 R19, RZ, RZ, R29 ;  /* 0x000000ffff137224 */ /* 0x000fe200078e001d */
[----:B------:R-:W-:-:S02]  /*a640*/  PRMT R67, R22, 0x7610, R67 ;  /* 0x0000761016437816 */ /* 0x000fc40000000043 */
[----:B------:R-:W-:Y:S01]  /*a650*/  PRMT R66, R21, 0x7610, R66 ;  /* 0x0000761015427816 */ /* 0x000fe20000000042 */
[----:B------:R-:W-:Y:S01]  /*a660*/  CS2R R22, SRZ ;  /* 0x0000000000167805 */ /* 0x000fe2000001ff00 */
[----:B------:R-:W-:Y:S02]  /*a670*/  PRMT R65, R20, 0x7610, R65 ;  /* 0x0000761014417816 */ /* 0x000fe40000000041 */
[----:B------:R-:W-:Y:S01]  /*a680*/  PRMT R64, R19, 0x7610, R64 ;  /* 0x0000761013407816 */ /* 0x000fe20000000040 */
[----:B------:R-:W-:Y:S01]  /*a690*/  CS2R R20, SRZ ;  /* 0x0000000000147805 */ /* 0x000fe2000001ff00 */
[----:B------:R-:W-:Y:S05]  /*a6a0*/  @P6 BRA `(.L_x_375) ;  /* 0x000000c000006947 */ /* 0x000fea0003800000 */
[----:B-1-3--:R-:W-:Y:S01]  /*a6b0*/  CS2R R24, SRZ ;  /* 0x0000000000187805 */ /* 0x00afe2000001ff00 */
[----:B------:R-:W-:Y:S01]  /*a6c0*/  CS2R R22, SRZ ;  /* 0x0000000000167805 */ /* 0x000fe2000001ff00 */
[----:B------:R-:W-:Y:S01]  /*a6d0*/  CS2R R20, SRZ ;  /* 0x0000000000147805 */ /* 0x000fe2000001ff00 */
[----:B------:R-:W-:Y:S05]  /*a6e0*/  @P1 BRA `(.L_x_375) ;  /* 0x0000008000001947 */ /* 0x000fea0003800000 */
[C---:B------:R-:W-:Y:S01]  /*a6f0*/  IMAD.SHL.U32 R20, R82.reuse, 0x2, RZ ;  /* 0x0000000252147824 */ /* 0x040fe200078e00ff */
[----:B------:R-:W-:-:S04]  /*a700*/  SHF.L.U64.HI R19, R82, 0x1, R83 ;  /* 0x0000000152137819 */ /* 0x000fc80000010253 */
[-C--:B------:R-:W-:Y:S02]  /*a710*/  IADD3 R24, P2, R17, R20.reuse, RZ ;  /* 0x0000001411187210 */ /* 0x080fe40007f5e0ff */
[----:B------:R-:W-:-:S03]  /*a720*/  IADD3 R20, P0, R7, R20, RZ ;  /* 0x0000001407147210 */ /* 0x000fc60007f1e0ff */
[--C-:B------:R-:W-:Y:S02]  /*a730*/  IMAD.X R25, R18, 0x1, R19.reuse, P2 ;  /* 0x0000000112197824 */ /* 0x100fe400010e0613 */
[----:B------:R-:W-:-:S04]  /*a740*/  IMAD.X R21, R16, 0x1, R19, P0 ;  /* 0x0000000110157824 */ /* 0x000fc800000e0613 */
[----:B------:R-:W5:Y:S04]  /*a750*/  LD.E.128 R24, [R24.64] ;  /* 0x0000001018187980 */ /* 0x000f68000c101d00 */
[----:B------:R-:W5:Y:S02]  /*a760*/  LD.E.128 R20, [R20.64] ;  /* 0x0000001014147980 */ /* 0x000f64000c101d00 */
.L_x_375:
[----:B-1-3--:R-:W-:Y:S05]  /*a770*/  BSYNC B0 ;  /* 0x0000000000007941 */ /* 0x00afea0003800000 */
.L_x_374:
[----:B------:R-:W-:Y:S01]  /*a780*/  IMAD.IADD R63, R10, 0x1, -R117 ;  /* 0x000000010a3f7824 */ /* 0x000fe200078e0a75 */
[----:B------:R-:W-:-:S04]  /*a790*/  DEPBAR.LE SB0, 0x1 ;  /* 0x000080400000791a */ /* 0x000fc80000000000 */
[----:B------:R-:W-:Y:S01]  /*a7a0*/  IMNMX R63, R63, 0x80, PT ;  /* 0x000000803f3f7817 */ /* 0x000fe20003800200 */
[----:B-----5:R-:W-:Y:S01]  /*a7b0*/  IMAD.MOV.U32 R7, RZ, RZ, R26 ;  /* 0x000000ffff077224 */ /* 0x020fe200078e001a */
[----:B------:R-:W-:Y:S01]  /*a7c0*/  BSSY B0, `(.L_x_376) ;  /* 0x0000079000007945 */ /* 0x000fe20003800000 */
[----:B------:R-:W-:Y:S01]  /*a7d0*/  IMAD.MOV.U32 R17, RZ, RZ, R27 ;  /* 0x000000ffff117224 */ /* 0x000fe200078e001b */
[----:B------:R-:W-:Y:S01]  /*a7e0*/  BAR.SYNC.DEFER_BLOCKING 0x0 ;  /* 0x0000000000007b1d */ /* 0x000fe20000010000 */
[----:B------:R-:W-:Y:S01]  /*a7f0*/  ISETP.GE.OR P0, PT, R4, R63, P1 ;  /* 0x0000003f0400720c */ /* 0x000fe20000f06670 */
        /* <DEDUP_REMOVED lines=12> */
[----:B------:R-:W-:Y:S01]  /*a8c0*/  PRMT R56, R10, 0x7610, R56 ;  /* 0x000076100a387816 */ /* 0x000fe20000000038 */
[----:B------:R-:W-:Y:S05]  /*a8d0*/  @P0 BRA `(.L_x_377) ;  /* 0x0000067000000947 */ /* 0x000fea0003800000 */
[----:B------:R-:W-:Y:S01]  /*a8e0*/  IMAD.MOV.U32 R10, RZ, RZ, c[0x0][0x27c] ;  /* 0x00009f00ff0a7624 */ /* 0x000fe200078e00ff */
[----:B------:R-:W-:Y:S02]  /*a8f0*/  SHF.R.U64 R48, R48, 0x10, R49 ;  /* 0x0000001030307819 */ /* 0x000fe40000001231 */
[----:B------:R-:W-:Y:S02]  /*a900*/  SHF.R.U64 R52, R52, 0x10, R53 ;  /* 0x0000001034347819 */ /* 0x000fe40000001235 */
[----:B------:R-:W-:Y:S02]  /*a910*/  LEA.HI R17, R10, R33, RZ, 0x1d ;  /* 0x000000210a117211 */ /* 0x000fe400078fe8ff */
[----:B------:R-:W-:Y:S02]  /*a920*/  SHF.R.U64 R50, R50, 0x10, R51 ;  /* 0x0000001032327819 */ /* 0x000fe40000001233 */
[----:B------:R-:W-:Y:S01]  /*a930*/  SHF.R.S32.HI R10, RZ, 0x1f, R17 ;  /* 0x0000001fff0a7819 */ /* 0x000fe20000011411 */
[----:B------:R-:W-:Y:S01]  /*a940*/  IMAD.SHL.U32 R16, R17, 0x8, RZ ;  /* 0x0000000811107824 */ /* 0x000fe200078e00ff */
[----:B------:R-:W-:-:S02]  /*a950*/  SHF.R.U32.HI R51, RZ, 0x10, R51 ;  /* 0x00000010ff337819 */ /* 0x000fc40000011633 */
[----:B------:R-:W-:Y:S02]  /*a960*/  LEA.HI R10, R10, R17, RZ, 0x3 ;  /* 0x000000110a0a7211 */ /* 0x000fe400078f18ff */
[----:B------:R-:W-:Y:S02]  /*a970*/  LOP3.LUT R11, R11, 0x38, R16, 0xf8, !PT ;  /* 0x000000380b0b7812 */ /* 0x000fe400078ef810 */
[----:B------:R-:W1:Y:S01]  /*a980*/  LDS.128 R16, [R6+0x100] ;  /* 0x0001000006107984 */ /* 0x000e620000000c00 */
[----:B------:R-:W-:Y:S01]  /*a990*/  IMAD.SHL.U32 R10, R10, 0x400, RZ ;  /* 0x000004000a0a7824 */ /* 0x000fe200078e00ff */
[----:B------:R-:W-:Y:S02]  /*a9a0*/  LOP3.LUT R8, R11, R8, RZ, 0x3c, !PT ;  /* 0x000000080b087212 */ /* 0x000fe400078e3cff */
[----:B------:R-:W-:Y:S02]  /*a9b0*/  PRMT R85, R85, 0x5410, R48 ;  /* 0x0000541055557816 */ /* 0x000fe40000000030 */
[----:B------:R-:W-:-:S02]  /*a9c0*/  LOP3.LUT R10, R10, 0x7fffe000, RZ, 0xc0, !PT ;  /* 0x7fffe0000a0a7812 */ /* 0x000fc400078ec0ff */
[----:B------:R-:W-:Y:S01]  /*a9d0*/  PRMT R89, R89, 0x5410, R52 ;  /* 0x0000541059597816 */ /* 0x000fe20000000034 */
[----:B------:R-:W-:Y:S01]  /*a9e0*/  IMAD.U32 R96, R85, 0x10000, RZ ;  /* 0x0001000055607824 */ /* 0x000fe200078e00ff */
[----:B------:R-:W-:Y:S02]  /*a9f0*/  IADD3 R81, R8, R10, R9 ;  /* 0x0000000a08517210 */ /* 0x000fe40007ffe009 */
[----:B------:R-:W-:Y:S01]  /*aa00*/  SHF.R.U64 R54, R54, 0x10, R55 ;  /* 0x0000001036367819 */ /* 0x000fe20000001237 */
[----:B------:R-:W-:Y:S01]  /*aa10*/  IMAD.U32 R92, R89, 0x10000, RZ ;  /* 0x00010000595c7824 */ /* 0x000fe200078e00ff */
[----:B------:R-:W-:Y:S01]  /*aa20*/  SHF.R.U32.HI R53, RZ, 0x10, R53 ;  /* 0x00000010ff357819 */ /* 0x000fe20000011635 */
[----:B------:R-:W-:Y:S01]  /*aa30*/  IMAD.SHL.U32 R81, R81, 0x2, RZ ;  /* 0x0000000251517824 */ /* 0x000fe200078e00ff */
[----:B------:R-:W-:Y:S02]  /*aa40*/  SHF.R.U32.HI R49, RZ, 0x10, R49 ;  /* 0x00000010ff317819 */ /* 0x000fe40000011631 */
[----:B------:R-:W-:-:S02]  /*aa50*/  PRMT R86, R86, 0x5410, R51 ;  /* 0x0000541056567816 */ /* 0x000fc40000000033 */
[----:B------:R-:W2:Y:S01]  /*aa60*/  LDS.128 R8, [R81+0x100] ;  /* 0x0001000051087984 */ /* 0x000ea20000000c00 */
[----:B------:R-:W-:Y:S02]  /*aa70*/  PRMT R91, R91, 0x5410, R54 ;  /* 0x000054105b5b7816 */ /* 0x000fe40000000036 */
[----:B------:R-:W-:Y:S02]  /*aa80*/  SHF.R.U32.HI R55, RZ, 0x10, R55 ;  /* 0x00000010ff377819 */ /* 0x000fe40000011637 */
[----:B------:R-:W-:Y:S02]  /*aa90*/  PRMT R88, R88, 0x5410, R53 ;  /* 0x0000541058587816 */ /* 0x000fe40000000035 */
[----:B------:R-:W-:Y:S02]  /*aaa0*/  PRMT R84, R84, 0x5410, R49 ;  /* 0x0000541054547816 */ /* 0x000fe40000000031 */
[----:B------:R-:W-:Y:S02]  /*aab0*/  PRMT R90, R90, 0x5410, R55 ;  /* 0x000054105a5a7816 */ /* 0x000fe40000000037 */
[----:B------:R-:W-:Y:S01]  /*aac0*/  LOP3.LUT R85, R85, 0xffff0000, RZ, 0xc0, !PT ;  /* 0xffff000055557812 */ /* 0x000fe200078ec0ff */
[----:B------:R-:W-:Y:S01]  /*aad0*/  IMAD.U32 R94, R84, 0x10000, RZ ;  /* 0x00010000545e7824 */ /* 0x000fe200078e00ff */
[----:B------:R-:W-:-:S02]  /*aae0*/  LOP3.LUT R89, R89, 0xffff0000, RZ, 0xc0, !PT ;  /* 0xffff000059597812 */ /* 0x000fc400078ec0ff */
[----:B------:R-:W-:Y:S02]  /*aaf0*/  PRMT R87, R87, 0x5410, R50 ;  /* 0x0000541057577816 */ /* 0x000fe40000000032 */
[----:B------:R-:W-:Y:S02]  /*ab00*/  LOP3.LUT R84, R84, 0xffff0000, RZ, 0xc0, !PT ;  /* 0xffff000054547812 */ /* 0x000fe400078ec0ff */
[C---:B-1----:R-:W-:Y:S01]  /*ab10*/  SHF.L.U32 R48, R17.reuse, 0x10, RZ ;  /* 0x0000001011307819 */ /* 0x042fe200000006ff */
[----:B------:R-:W-:Y:S01]  /*ab20*/  IMAD.U32 R49, R16, 0x10000, RZ ;  /* 0x0001000010317824 */ /* 0x000fe200078e00ff */
[----:B------:R-:W-:Y:S01]  /*ab30*/  LOP3.LUT R51, R17, 0xffff0000, RZ, 0xc0, !PT ;  /* 0xffff000011337812 */ /* 0x000fe200078ec0ff */
[C---:B------:R-:W-:Y:S01]  /*ab40*/  IMAD.U32 R17, R19.reuse, 0x10000, RZ ;  /* 0x0001000013117824 */ /* 0x040fe200078e00ff */
[----:B------:R-:W-:Y:S01]  /*ab50*/  LOP3.LUT R52, R19, 0xffff0000, RZ, 0xc0, !PT ;  /* 0xffff000013347812 */ /* 0x000fe200078ec0ff */
[----:B------:R-:W-:Y:S01]  /*ab60*/  IMAD.U32 R50, R18, 0x10000, RZ ;  /* 0x0001000012327824 */ /* 0x000fe200078e00ff */
[----:B------:R-:W-:-:S02]  /*ab70*/  LOP3.LUT R16, R16, 0xffff0000, RZ, 0xc0, !PT ;  /* 0xffff000010107812 */ /* 0x000fc400078ec0ff */
[----:B------:R-:W-:Y:S01]  /*ab80*/  LOP3.LUT R18, R18, 0xffff0000, RZ, 0xc0, !PT ;  /* 0xffff000012127812 */ /* 0x000fe200078ec0ff */
[----:B--2---:R-:W-:Y:S01]  /*ab90*/  IMAD.U32 R95, R8, 0x10000, RZ ;  /* 0x00010000085f7824 */ /* 0x004fe200078e00ff */
[----:B------:R-:W-:Y:S01]  /*aba0*/  SHF.L.U32 R19, R9, 0x10, RZ ;  /* 0x0000001009137819 */ /* 0x000fe200000006ff */
[----:B------:R-:W-:Y:S01]  /*abb0*/  IMAD.U32 R55, R11, 0x10000, RZ ;  /* 0x000100000b377824 */ /* 0x000fe200078e00ff */
[----:B------:R-:W-:Y:S02]  /*abc0*/  LOP3.LUT R54, R9, 0xffff0000, RZ, 0xc0, !PT ;  /* 0xffff000009367812 */ /* 0x000fe400078ec0ff */
[C---:B------:R-:W-:Y:S01]  /*abd0*/  SHF.L.U32 R53, R10.reuse, 0x10, RZ ;  /* 0x000000100a357819 */ /* 0x040fe200000006ff */
[----:B------:R-:W-:Y:S01]  /*abe0*/  FMUL.FTZ R97, R19, R94 ;  /* 0x0000005e13617220 */ /* 0x000fe20000410000 */
[----:B------:R-:W-:Y:S01]  /*abf0*/  LOP3.LUT R9, R10, 0xffff0000, RZ, 0xc0, !PT ;  /* 0xffff00000a097812 */ /* 0x000fe200078ec0ff */
[----:B------:R-:W-:Y:S01]  /*ac00*/  FMUL.FTZ R10, R95, R96 ;  /* 0x000000605f0a7220 */ /* 0x000fe20000410000 */
[----:B------:R-:W-:Y:S01]  /*ac10*/  LOP3.LUT R93, R11, 0xffff0000, RZ, 0xc0, !PT ;  /* 0xffff00000b5d7812 */ /* 0x000fe200078ec0ff */
[-C--:B------:R-:W-:Y:S01]  /*ac20*/  FMUL.FTZ R95, R95, R92.reuse ;  /* 0x0000005c5f5f7220 */ /* 0x080fe20000410000 */
[----:B------:R-:W-:Y:S01]  /*ac30*/  LOP3.LUT R8, R8, 0xffff0000, RZ, 0xc0, !PT ;  /* 0xffff000008087812 */ /* 0x000fe200078ec0ff */
[----:B------:R-:W-:-:S02]  /*ac40*/  FFMA.FTZ R11, R49, R92, -R10 ;  /* 0x0000005c310b7223 */ /* 0x000fc4000001080a */
[C---:B------:R-:W-:Y:S01]  /*ac50*/  IMAD.U32 R10, R88.reuse, 0x10000, RZ ;  /* 0x00010000580a7824 */ /* 0x040fe200078e00ff */
[----:B------:R-:W-:Y:S01]  /*ac60*/  LOP3.LUT R88, R88, 0xffff0000, RZ, 0xc0, !PT ;  /* 0xffff000058587812 */ /* 0x000fe200078ec0ff */
[----:B------:R-:W-:Y:S01]  /*ac70*/  FFMA.FTZ R49, R49, R96, R95 ;  /* 0x0000006031317223 */ /* 0x000fe2000001005f */
[----:B------:R-:W-:Y:S01]  /*ac80*/  SHF.L.U32 R96, R90, 0x10, RZ ;  /* 0x000000105a607819 */ /* 0x000fe200000006ff */
[C---:B------:R-:W-:Y:S01]  /*ac90*/  IMAD.U32 R92, R86.reuse, 0x10000, RZ ;  /* 0x00010000565c7824 */ /* 0x040fe200078e00ff */
[----:B------:R-:W-:Y:S01]  /*aca0*/  LOP3.LUT R86, R86, 0xffff0000, RZ, 0xc0, !PT ;  /* 0xffff000056567812 */ /* 0x000fe200078ec0ff */
[----:B------:R-:W-:Y:S01]  /*acb0*/  FMUL.FTZ R95, R19, R10 ;  /* 0x0000000a135f7220 */ /* 0x000fe20000410000 */
[----:B------:R-:W-:Y:S01]  /*acc0*/  LOP3.LUT R90, R90, 0xffff0000, RZ, 0xc0, !PT ;  /* 0xffff00005a5a7812 */ /* 0x000fe200078ec0ff */
[C---:B------:R-:W-:Y:S02]  /*acd0*/  FMUL.FTZ R19, R55.reuse, R92 ;  /* 0x0000005c37137220 */ /* 0x040fe40000410000 */
[----:B------:R-:W-:-:S02]  /*ace0*/  FMUL.FTZ R55, R55, R96 ;  /* 0x0000006037377220 */ /* 0x000fc40000410000 */
[C---:B------:R-:W-:Y:S02]  /*acf0*/  FFMA.FTZ R19, R17.reuse, R96, -R19 ;  /* 0x0000006011137223 */ /* 0x040fe40000010813 */
[----:B------:R-:W-:Y:S02]  /*ad00*/  FFMA.FTZ R55, R17, R92, R55 ;  /* 0x0000005c11377223 */ /* 0x000fe40000010037 */
[----:B------:R-:W-:Y:S02]  /*ad10*/  FMUL.FTZ R17, R8, R85 ;  /* 0x0000005508117220 */ /* 0x000fe40000410000 */
[----:B------:R-:W-:Y:S02]  /*ad20*/  FFMA.FTZ R10, R48, R10, -R97 ;  /* 0x0000000a300a7223 */ /* 0x000fe40000010861 */
[-C--:B------:R-:W-:Y:S02]  /*ad30*/  FMUL.FTZ R8, R8, R89.reuse ;  /* 0x0000005908087220 */ /* 0x080fe40000410000 */
[----:B------:R-:W-:-:S02]  /*ad40*/  FFMA.FTZ R92, R16, R89, -R17 ;  /* 0x00000059105c7223 */ /* 0x000fc40000010811 */
[----:B------:R-:W-:Y:S02]  /*ad50*/  FFMA.FTZ R48, R48, R94, R95 ;  /* 0x0000005e30307223 */ /* 0x000fe4000001005f */
[C---:B------:R-:W-:Y:S01]  /*ad60*/  IMAD.U32 R89, R87.reuse, 0x10000, RZ ;  /* 0x0001000057597824 */ /* 0x040fe200078e00ff */
[----:B------:R-:W-:Y:S01]  /*ad70*/  LOP3.LUT R87, R87, 0xffff0000, RZ, 0xc0, !PT ;  /* 0xffff000057577812 */ /* 0x000fe200078ec0ff */
[C---:B------:R-:W-:Y:S01]  /*ad80*/  IMAD.U32 R94, R91.reuse, 0x10000, RZ ;  /* 0x000100005b5e7824 */ /* 0x040fe200078e00ff */
[----:B------:R-:W-:Y:S01]  /*ad90*/  LOP3.LUT R91, R91, 0xffff0000, RZ, 0xc0, !PT ;  /* 0xffff00005b5b7812 */ /* 0x000fe200078ec0ff */
[----:B------:R-:W-:Y:S01]  /*ada0*/  FFMA.FTZ R8, R16, R85, R8 ;  /* 0x0000005510087223 */ /* 0x000fe20000010008 */
[----:B------:R-:W-:Y:S01]  /*adb0*/  F2FP.BF16.PACK_AB R16, R92, R11 ;  /* 0x0000000b5c10723e */ /* 0x000fe200000010ff */
[----:B------:R-:W-:Y:S02]  /*adc0*/  FMUL.FTZ R17, R54, R84 ;  /* 0x0000005436117220 */ /* 0x000fe40000410000 */
[----:B------:R-:W-:Y:S01]  /*add0*/  FMUL.FTZ R85, R53, R89 ;  /* 0x0000005935557220 */ /* 0x000fe20000410000 */
[----:B------:R-:W-:Y:S01]  /*ade0*/  F2FP.BF16.PACK_AB R8, R8, R49 ;  /* 0x000000310808723e */ /* 0x000fe200000010ff */
[----:B------:R-:W-:-:S02]  /*adf0*/  FMUL.FTZ R54, R54, R88 ;  /* 0x0000005836367220 */ /* 0x000fc40000410000 */
[----:B------:R-:W-:Y:S02]  /*ae00*/  FMUL.FTZ R53, R53, R94 ;  /* 0x0000005e35357220 */ /* 0x000fe40000410000 */
[C---:B------:R-:W-:Y:S02]  /*ae10*/  FFMA.FTZ R17, R51.reuse, R88, -R17 ;  /* 0x0000005833117223 */ /* 0x040fe40000010811 */
[----:B------:R-:W-:Y:S02]  /*ae20*/  FFMA.FTZ R51, R51, R84, R54 ;  /* 0x0000005433337223 */ /* 0x000fe40000010036 */
[C---:B------:R-:W-:Y:S01]  /*ae30*/  FFMA.FTZ R85, R50.reuse, R94, -R85 ;  /* 0x0000005e32557223 */ /* 0x040fe20000010855 */
[----:B------:R-:W-:Y:S01]  /*ae40*/  F2FP.BF16.PACK_AB R17, R17, R10 ;  /* 0x0000000a1111723e */ /* 0x000fe200000010ff */
[----:B------:R-:W-:Y:S02]  /*ae50*/  FFMA.FTZ R53, R50, R89, R53 ;  /* 0x0000005932357223 */ /* 0x000fe40000010035 */
[----:B------:R-:W-:-:S02]  /*ae60*/  FMUL.FTZ R50, R9, R87 ;  /* 0x0000005709327220 */ /* 0x000fc40000410000 */
[-C--:B------:R-:W-:Y:S02]  /*ae70*/  FMUL.FTZ R54, R9, R91.reuse ;  /* 0x0000005b09367220 */ /* 0x080fe40000410000 */
[C---:B------:R-:W-:Y:S02]  /*ae80*/  FMUL.FTZ R9, R93.reuse, R86 ;  /* 0x000000565d097220 */ /* 0x040fe40000410000 */
[-C--:B------:R-:W-:Y:S02]  /*ae90*/  FMUL.FTZ R93, R93, R90.reuse ;  /* 0x0000005a5d5d7220 */ /* 0x080fe40000410000 */
[----:B------:R-:W-:Y:S02]  /*aea0*/  FFMA.FTZ R50, R18, R91, -R50 ;  /* 0x0000005b12327223 */ /* 0x000fe40000010832 */
[----:B------:R-:W-:Y:S01]  /*aeb0*/  FFMA.FTZ R90, R52, R90, -R9 ;  /* 0x0000005a345a7223 */ /* 0x000fe20000010809 */
[----:B------:R-:W-:Y:S01]  /*aec0*/  F2FP.BF16.PACK_AB R9, R51, R48 ;  /* 0x000000303309723e */ /* 0x000fe200000010ff */
[----:B------:R-:W-:Y:S01]  /*aed0*/  FFMA.FTZ R54, R18, R87, R54 ;  /* 0x0000005712367223 */ /* 0x000fe20000010036 */
[----:B------:R-:W-:Y:S01]  /*aee0*/  F2FP.BF16.PACK_AB R18, R50, R85 ;  /* 0x000000553212723e */ /* 0x000fe200000010ff */
[----:B------:R-:W-:Y:S01]  /*aef0*/  FFMA.FTZ R52, R52, R86, R93 ;  /* 0x0000005634347223 */ /* 0x000fe2000001005d */
[----:B------:R-:W-:-:S02]  /*af00*/  F2FP.BF16.PACK_AB R19, R90, R19 ;  /* 0x000000135a13723e */ /* 0x000fc400000010ff */
[----:B------:R-:W-:Y:S02]  /*af10*/  F2FP.BF16.PACK_AB R10, R54, R53 ;  /* 0x00000035360a723e */ /* 0x000fe400000010ff */
[----:B------:R-:W-:Y:S01]  /*af20*/  F2FP.BF16.PACK_AB R11, R52, R55 ;  /* 0x00000037340b723e */ /* 0x000fe200000010ff */
[----:B------:R1:W-:Y:S04]  /*af30*/  STS.128 [R6+0x100], R16 ;  /* 0x0001001006007388 */ /* 0x0003e80000000c00 */
[----:B------:R1:W-:Y:S02]  /*af40*/  STS.128 [R81+0x100], R8 ;  /* 0x0001000851007388 */ /* 0x0003e40000000c00 */
.L_x_377:
[----:B------:R-:W-:Y:S05]  /*af50*/  BSYNC B0 ;  /* 0x0000000000007941 */ /* 0x000fea0003800000 */
.L_x_376:
[----:B-1----:R-:W-:Y:S01]  /*af60*/  IADD3 R9, R4, 0x20, RZ ;  /* 0x0000002004097810 */ /* 0x002fe20007ffe0ff */
[----:B------:R-:W-:Y:S03]  /*af70*/  BSSY B0, `(.L_x_378) ;  /* 0x0000074000007945 */ /* 0x000fe60003800000 */
[----:B------:R-:W-:-:S13]  /*af80*/  ISETP.GE.OR P0, PT, R9, R63, P1 ;  /* 0x0000003f0900720c */ /* 0x000fda0000f06670 */
[----:B------:R-:W-:Y:S05]  /*af90*/  @P0 BRA `(.L_x_379) ;  /* 0x0000071000000947 */ /* 0x000fea0003800000 */
[----:B------:R-:W-:Y:S01]  /*afa0*/  IMAD.MOV.U32 R8, RZ, RZ, c[0x0][0x27c] ;  /* 0x00009f00ff087624 */ /* 0x000fe200078e00ff */
[----:B------:R-:W-:Y:S01]  /*afb0*/  SHF.R.S32.HI R6, RZ, 0x1f, R9 ;  /* 0x0000001fff067819 */ /* 0x000fe20000011409 */
[----:B------:R-:W-:Y:S01]  /*afc0*/  IMAD.SHL.U32 R10, R9, 0x40, RZ ;  /* 0x00000040090a7824 */ /* 0x000fe200078e00ff */
[----:B------:R-:W-:Y:S02]  /*afd0*/  SHF.R.U64 R40, R40, 0x10, R41 ;  /* 0x0000001028287819 */ /* 0x000fe40000001229 */
[----:B------:R-:W-:Y:S02]  /*afe0*/  LEA.HI R11, R8, R33, RZ, 0x1d ;  /* 0x00000021080b7211 */ /* 0x000fe400078fe8ff */
[----:B------:R-:W-:Y:S02]  /*aff0*/  LEA.HI R6, R6, R9, RZ, 0x3 ;  /* 0x0000000906067211 */ /* 0x000fe400078f18ff */
[----:B------:R-:W-:Y:S01]  /*b000*/  SHF.R.S32.HI R8, RZ, 0x1f, R11 ;  /* 0x0000001fff087819 */ /* 0x000fe2000001140b */
[----:B------:R-:W-:Y:S01]  /*b010*/  IMAD.SHL.U32 R9, R11, 0x8, RZ ;  /* 0x000000080b097824 */ /* 0x000fe200078e00ff */
[----:B------:R-:W-:Y:S01]  /*b020*/  LOP3.LUT R10, R10, 0x1c0, RZ, 0xc0, !PT ;  /* 0x000001c00a0a7812 */ /* 0x000fe200078ec0ff */
[----:B------:R-:W-:Y:S01]  /*b030*/  IMAD.SHL.U32 R6, R6, 0x40, RZ ;  /* 0x0000004006067824 */ /* 0x000fe200078e00ff */
[----:B------:R-:W-:-:S02]  /*b040*/  LEA.HI R8, R8, R11, RZ, 0x3 ;  /* 0x0000000b08087211 */ /* 0x000fc400078f18ff */
[----:B------:R-:W-:Y:S02]  /*b050*/  LOP3.LUT R16, R10, 0x38, R82, 0xf8, !PT ;  /* 0x000000380a107812 */ /* 0x000fe400078ef852 */
[----:B------:R-:W-:Y:S01]  /*b060*/  SHF.R.U32.HI R17, RZ, 0x3, R10 ;  /* 0x00000003ff117819 */ /* 0x000fe2000001160a */
[----:B------:R-:W-:Y:S01]  /*b070*/  IMAD.SHL.U32 R8, R8, 0x400, RZ ;  /* 0x0000040008087824 */ /* 0x000fe200078e00ff */
[----:B------:R-:W-:Y:S02]  /*b080*/  LOP3.LUT R6, R6, 0xfffffe00, RZ, 0xc0, !PT ;  /* 0xfffffe0006067812 */ /* 0x000fe400078ec0ff */
[----:B------:R-:W-:Y:S02]  /*b090*/  LOP3.LUT R10, R10, 0x38, R9, 0xf8, !PT ;  /* 0x000000380a0a7812 */ /* 0x000fe400078ef809 */
[----:B------:R-:W-:Y:S02]  /*b0a0*/  LOP3.LUT R16, R6, R16, R17, 0xf6, !PT ;  /* 0x0000001006107212 */ /* 0x000fe400078ef611 */
[----:B------:R-:W-:-:S02]  /*b0b0*/  LOP3.LUT R17, R10, R17, RZ, 0x3c, !PT ;  /* 0x000000110a117212 */ /* 0x000fc400078e3cff */
[----:B------:R-:W-:Y:S01]  /*b0c0*/  LOP3.LUT R8, R8, 0x7fffe000, RZ, 0xc0, !PT ;  /* 0x7fffe00008087812 */ /* 0x000fe200078ec0ff */
[----:B------:R-:W-:Y:S01]  /*b0d0*/  IMAD.SHL.U32 R48, R16, 0x2, RZ ;  /* 0x0000000210307824 */ /* 0x000fe200078e00ff */
[----:B------:R-:W-:Y:S02]  /*b0e0*/  SHF.R.U32.HI R41, RZ, 0x10, R41 ;  /* 0x00000010ff297819 */ /* 0x000fe40000011629 */
[----:B------:R-:W-:Y:S02]  /*b0f0*/  IADD3 R6, R17, R8, R6 ;  /* 0x0000000811067210 */ /* 0x000fe40007ffe006 */
[----:B------:R-:W1:Y:S01]  /*b100*/  LDS.128 R16, [R48+0x100] ;  /* 0x0001000030107984 */ /* 0x000e620000000c00 */
[----:B------:R-:W-:Y:S02]  /*b110*/  SHF.R.U64 R42, R42, 0x10, R43 ;  /* 0x000000102a2a7819 */ /* 0x000fe4000000122b */
[----:B------:R-:W-:Y:S01]  /*b120*/  IMAD.SHL.U32 R6, R6, 0x2, RZ ;  /* 0x0000000206067824 */ /* 0x000fe200078e00ff */
[----:B------:R-:W-:-:S02]  /*b130*/  SHF.R.U64 R44, R44, 0x10, R45 ;  /* 0x000000102c2c7819 */ /* 0x000fc4000000122d */
[----:B------:R-:W-:Y:S02]  /*b140*/  SHF.R.U32.HI R43, RZ, 0x10, R43 ;  /* 0x00000010ff2b7819 */ /* 0x000fe4000001162b */
[----:B------:R-:W2:Y:S01]  /*b150*/  LDS.128 R8, [R6+0x100] ;  /* 0x0001000006087984 */ /* 0x000ea20000000c00 */
[----:B------:R-:W-:Y:S02]  /*b160*/  SHF.R.U32.HI R45, RZ, 0x10, R45 ;  /* 0x00000010ff2d7819 */ /* 0x000fe4000001162d */
[----:B------:R-:W-:Y:S02]  /*b170*/  PRMT R73, R73, 0x5410, R40 ;  /* 0x0000541049497816 */ /* 0x000fe40000000028 */
[----:B------:R-:W-:Y:S02]  /*b180*/  PRMT R72, R72, 0x5410, R41 ;  /* 0x0000541048487816 */ /* 0x000fe40000000029 */
[----:B------:R-:W-:Y:S02]  /*b190*/  PRMT R74, R74, 0x5410, R43 ;  /* 0x000054104a4a7816 */ /* 0x000fe4000000002b */
[----:B------:R-:W-:Y:S01]  /*b1a0*/  PRMT R77, R77, 0x5410, R44 ;  /* 0x000054104d4d7816 */ /* 0x000fe2000000002c */
[----:B------:R-:W-:Y:S01]  /*b1b0*/  IMAD.U32 R53, R72, 0x10000, RZ ;  /* 0x0001000048357824 */ /* 0x000fe200078e00ff */
[----:B------:R-:W-:-:S02]  /*b1c0*/  PRMT R76, R76, 0x5410, R45 ;  /* 0x000054104c4c7816 */ /* 0x000fc4000000002d */
[--C-:B------:R-:W-:Y:S02]  /*b1d0*/  SHF.R.U64 R49, R46, 0x10, R47.reuse ;  /* 0x000000102e317819 */ /* 0x100fe4000000122f */
[----:B------:R-:W-:Y:S01]  /*b1e0*/  SHF.R.U32.HI R46, RZ, 0x10, R47 ;  /* 0x00000010ff2e7819 */ /* 0x000fe2000001162f */
[C---:B------:R-:W-:Y:S01]  /*b1f0*/  IMAD.U32 R47, R77.reuse, 0x10000, RZ ;  /* 0x000100004d2f7824 */ /* 0x040fe200078e00ff */
[----:B------:R-:W-:Y:S02]  /*b200*/  PRMT R80, R80, 0x5410, R49 ;  /* 0x0000541050507816 */ /* 0x000fe40000000031 */
[----:B------:R-:W-:Y:S02]  /*b210*/  LOP3.LUT R52, R77, 0xffff0000, RZ, 0xc0, !PT ;  /* 0xffff00004d347812 */ /* 0x000fe400078ec0ff */
[----:B------:R-:W-:Y:S01]  /*b220*/  PRMT R79, R79, 0x5410, R46 ;  /* 0x000054104f4f7816 */ /* 0x000fe2000000002e */
[----:B------:R-:W-:Y:S01]  /*b230*/  IMAD.U32 R55, R80, 0x10000, RZ ;  /* 0x0001000050377824 */ /* 0x000fe200078e00ff */
[----:B------:R-:W-:-:S02]  /*b240*/  LOP3.LUT R72, R72, 0xffff0000, RZ, 0xc0, !PT ;  /* 0xffff000048487812 */ /* 0x000fc400078ec0ff */
[----:B------:R-:W-:Y:S02]  /*b250*/  PRMT R75, R75, 0x5410, R42 ;  /* 0x000054104b4b7816 */ /* 0x000fe4000000002a */
[----:B------:R-:W-:Y:S01]  /*b260*/  LOP3.LUT R80, R80, 0xffff0000, RZ, 0xc0, !PT ;  /* 0xffff000050507812 */ /* 0x000fe200078ec0ff */
[C---:B-1----:R-:W-:Y:S01]  /*b270*/  IMAD.U32 R41, R16.reuse, 0x10000, RZ ;  /* 0x0001000010297824 */ /* 0x042fe200078e00ff */
[----:B------:R-:W-:Y:S01]  /*b280*/  LOP3.LUT R40, R16, 0xffff0000, RZ, 0xc0, !PT ;  /* 0xffff000010287812 */ /* 0x000fe200078ec0ff */
[C---:B------:R-:W-:Y:S01]  /*b290*/  IMAD.U32 R16, R17.reuse, 0x10000, RZ ;  /* 0x0001000011107824 */ /* 0x040fe200078e00ff */
[----:B------:R-:W-:Y:S01]  /*b2a0*/  LOP3.LUT R43, R17, 0xffff0000, RZ, 0xc0, !PT ;  /* 0xffff0000112b7812 */ /* 0x000fe200078ec0ff */
[C---:B------:R-:W-:Y:S01]  /*b2b0*/  IMAD.U32 R17, R19.reuse, 0x10000, RZ ;  /* 0x0001000013117824 */ /* 0x040fe200078e00ff */
[----:B------:R-:W-:Y:S01]  /*b2c0*/  LOP3.LUT R45, R19, 0xffff0000, RZ, 0xc0, !PT ;  /* 0xffff0000132d7812 */ /* 0x000fe200078ec0ff */
[C---:B------:R-:W-:Y:S01]  /*b2d0*/  IMAD.U32 R42, R18.reuse, 0x10000, RZ ;  /* 0x00010000122a7824 */ /* 0x040fe200078e00ff */
[----:B------:R-:W-:Y:S01]  /*b2e0*/  LOP3.LUT R18, R18, 0xffff0000, RZ, 0xc0, !PT ;  /* 0xffff000012127812 */ /* 0x000fe200078ec0ff */
[----:B--2---:R-:W-:Y:S01]  /*b2f0*/  IMAD.U32 R50, R10, 0x10000, RZ ;  /* 0x000100000a327824 */ /* 0x004fe200078e00ff */
[C---:B------:R-:W-:Y:S01]  /*b300*/  SHF.L.U32 R44, R8.reuse, 0x10, RZ ;  /* 0x00000010082c7819 */ /* 0x040fe200000006ff */
[----:B------:R-:W-:Y:S01]  /*b310*/  IMAD.U32 R46, R11, 0x10000, RZ ;  /* 0x000100000b2e7824 */ /* 0x000fe200078e00ff */
[----:B------:R-:W-:Y:S01]  /*b320*/  LOP3.LUT R19, R8, 0xffff0000, RZ, 0xc0, !PT ;  /* 0xffff000008137812 */ /* 0x000fe200078ec0ff */
[C---:B------:R-:W-:Y:S01]  /*b330*/  IMAD.U32 R8, R9.reuse, 0x10000, RZ ;  /* 0x0001000009087824 */ /* 0x040fe200078e00ff */
[----:B------:R-:W-:Y:S01]  /*b340*/  LOP3.LUT R51, R9, 0xffff0000, RZ, 0xc0, !PT ;  /* 0xffff000009337812 */ /* 0x000fe200078ec0ff */
[----:B------:R-:W-:Y:S01]  /*b350*/  IMAD.U32 R9, R73, 0x10000, RZ ;  /* 0x0001000049097824 */ /* 0x000fe200078e00ff */
[----:B------:R-:W-:-:S02]  /*b360*/  LOP3.LUT R49, R10, 0xffff0000, RZ, 0xc0, !PT ;  /* 0xffff00000a317812 */ /* 0x000fc400078ec0ff */
[----:B------:R-:W-:Y:S01]  /*b370*/  LOP3.LUT R73, R73, 0xffff0000, RZ, 0xc0, !PT ;  /* 0xffff000049497812 */ /* 0x000fe200078ec0ff */
[C---:B------:R-:W-:Y:S01]  /*b380*/  FMUL.FTZ R10, R44.reuse, R9 ;  /* 0x000000092c0a7220 */ /* 0x040fe20000410000 */
[----:B------:R-:W-:Y:S01]  /*b390*/  LOP3.LUT R11, R11, 0xffff0000, RZ, 0xc0, !PT ;  /* 0xffff00000b0b7812 */ /* 0x000fe200078ec0ff */
[-C--:B------:R-:W-:Y:S02]  /*b3a0*/  FMUL.FTZ R44, R44, R47.reuse ;  /* 0x0000002f2c2c7220 */ /* 0x080fe40000410000 */
[C---:B------:R-:W-:Y:S02]  /*b3b0*/  FFMA.FTZ R10, R41.reuse, R47, -R10 ;  /* 0x0000002f290a7223 */ /* 0x040fe4000001080a */
[----:B------:R-:W-:Y:S01]  /*b3c0*/  FFMA.FTZ R44, R41, R9, R44 ;  /* 0x00000009292c7223 */ /* 0x000fe2000001002c */
[C---:B------:R-:W-:Y:S01]  /*b3d0*/  SHF.L.U32 R9, R76.reuse, 0x10, RZ ;  /* 0x000000104c097819 */ /* 0x040fe200000006ff */
[C---:B------:R-:W-:Y:S01]  /*b3e0*/  FMUL.FTZ R47, R19.reuse, R73 ;  /* 0x00000049132f7220 */ /* 0x040fe20000410000 */
[----:B------:R-:W-:Y:S01]  /*b3f0*/  LOP3.LUT R76, R76, 0xffff0000, RZ, 0xc0, !PT ;  /* 0xffff00004c4c7812 */ /* 0x000fe200078ec0ff */
[----:B------:R-:W-:-:S02]  /*b400*/  FMUL.FTZ R19, R19, R52 ;  /* 0x0000003413137220 */ /* 0x000fc40000410000 */
[----:B------:R-:W-:Y:S02]  /*b410*/  FMUL.FTZ R41, R8, R53 ;  /* 0x0000003508297220 */ /* 0x000fe40000410000 */
[----:B------:R-:W-:Y:S02]  /*b420*/  FFMA.FTZ R47, R40, R52, -R47 ;  /* 0x00000034282f7223 */ /* 0x000fe4000001082f */
[----:B------:R-:W-:Y:S02]  /*b430*/  FMUL.FTZ R8, R8, R9 ;  /* 0x0000000908087220 */ /* 0x000fe40000410000 */
[C---:B------:R-:W-:Y:S01]  /*b440*/  IMAD.U32 R52, R74.reuse, 0x10000, RZ ;  /* 0x000100004a347824 */ /* 0x040fe200078e00ff */
[----:B------:R-:W-:Y:S01]  /*b450*/  LOP3.LUT R74, R74, 0xffff0000, RZ, 0xc0, !PT ;  /* 0xffff00004a4a7812 */ /* 0x000fe200078ec0ff */
[----:B------:R-:W-:Y:S02]  /*b460*/  FFMA.FTZ R19, R40, R73, R19 ;  /* 0x0000004928137223 */ /* 0x000fe40000010013 */
[----:B------:R-:W-:-:S02]  /*b470*/  FFMA.FTZ R41, R16, R9, -R41 ;  /* 0x0000000910297223 */ /* 0x000fc40000010829 */
[----:B------:R-:W-:Y:S02]  /*b480*/  IMAD.U32 R40, R79, 0x10000, RZ ;  /* 0x000100004f287824 */ /* 0x000fe400078e00ff */
[----:B------:R-:W-:Y:S02]  /*b490*/  FFMA.FTZ R9, R16, R53, R8 ;  /* 0x0000003510097223 */ /* 0x000fe40000010008 */
[C---:B------:R-:W-:Y:S02]  /*b4a0*/  FMUL.FTZ R8, R46.reuse, R52 ;  /* 0x000000342e087220 */ /* 0x040fe40000410000 */
[-C--:B------:R-:W-:Y:S02]  /*b4b0*/  FMUL.FTZ R46, R46, R40.reuse ;  /* 0x000000282e2e7220 */ /* 0x080fe40000410000 */
[----:B------:R-:W-:Y:S02]  /*b4c0*/  FFMA.FTZ R40, R17, R40, -R8 ;  /* 0x0000002811287223 */ /* 0x000fe40000010808 */
[----:B------:R-:W-:-:S02]  /*b4d0*/  FMUL.FTZ R8, R51, R72 ;  /* 0x0000004833087220 */ /* 0x000fc40000410000 */
[C---:B------:R-:W-:Y:S01]  /*b4e0*/  IMAD.U32 R53, R75.reuse, 0x10000, RZ ;  /* 0x000100004b357824 */ /* 0x040fe200078e00ff */
[----:B------:R-:W-:Y:S01]  /*b4f0*/  LOP3.LUT R75, R75, 0xffff0000, RZ, 0xc0, !PT ;  /* 0xffff00004b4b7812 */ /* 0x000fe200078ec0ff */
[-C--:B------:R-:W-:Y:S02]  /*b500*/  FMUL.FTZ R51, R51, R76.reuse ;  /* 0x0000004c33337220 */ /* 0x080fe40000410000 */
[----:B------:R-:W-:Y:S01]  /*b510*/  FFMA.FTZ R76, R43, R76, -R8 ;  /* 0x0000004c2b4c7223 */ /* 0x000fe20000010808 */
[----:B------:R-:W-:Y:S01]  /*b520*/  LOP3.LUT R8, R79, 0xffff0000, RZ, 0xc0, !PT ;  /* 0xffff00004f087812 */ /* 0x000fe200078ec0ff */
[----:B------:R-:W-:Y:S02]  /*b530*/  FMUL.FTZ R16, R50, R53 ;  /* 0x0000003532107220 */ /* 0x000fe40000410000 */
[----:B------:R-:W-:Y:S02]  /*b540*/  FFMA.FTZ R52, R17, R52, R46 ;  /* 0x0000003411347223 */ /* 0x000fe4000001002e */
[----:B------:R-:W-:-:S02]  /*b550*/  FFMA.FTZ R72, R43, R72, R51 ;  /* 0x000000482b487223 */ /* 0x000fc40000010033 */
[-C--:B------:R-:W-:Y:S02]  /*b560*/  FMUL.FTZ R50, R50, R55.reuse ;  /* 0x0000003732327220 */ /* 0x080fe40000410000 */
[----:B------:R-:W-:Y:S01]  /*b570*/  FFMA.FTZ R55, R42, R55, -R16 ;  /* 0x000000372a377223 */ /* 0x000fe20000010810 */
[----:B------:R-:W-:Y:S01]  /*b580*/  F2FP.BF16.PACK_AB R9, R72, R9 ;  /* 0x000000094809723e */ /* 0x000fe200000010ff */
[----:B------:R-:W-:Y:S02]  /*b590*/  FMUL.FTZ R43, R49, R75 ;  /* 0x0000004b312b7220 */ /* 0x000fe40000410000 */
[----:B------:R-:W-:Y:S02]  /*b5a0*/  FMUL.FTZ R17, R11, R74 ;  /* 0x0000004a0b117220 */ /* 0x000fe40000410000 */
[----:B------:R-:W-:Y:S02]  /*b5b0*/  FMUL.FTZ R49, R49, R80 ;  /* 0x0000005031317220 */ /* 0x000fe40000410000 */
[----:B------:R-:W-:-:S02]  /*b5c0*/  FMUL.FTZ R16, R11, R8 ;  /* 0x000000080b107220 */ /* 0x000fc40000410000 */
[----:B------:R-:W-:Y:S02]  /*b5d0*/  FFMA.FTZ R80, R18, R80, -R43 ;  /* 0x0000005012507223 */ /* 0x000fe4000001082b */
[----:B------:R-:W-:Y:S01]  /*b5e0*/  FFMA.FTZ R11, R45, R8, -R17 ;  /* 0x000000082d0b7223 */ /* 0x000fe20000010811 */
[----:B------:R-:W-:Y:S01]  /*b5f0*/  F2FP.BF16.PACK_AB R8, R19, R44 ;  /* 0x0000002c1308723e */ /* 0x000fe200000010ff */
[----:B------:R-:W-:Y:S01]  /*b600*/  FFMA.FTZ R50, R42, R53, R50 ;  /* 0x000000352a327223 */ /* 0x000fe20000010032 */
[----:B------:R-:W-:Y:S01]  /*b610*/  F2FP.BF16.PACK_AB R17, R76, R41 ;  /* 0x000000294c11723e */ /* 0x000fe200000010ff */
[----:B------:R-:W-:Y:S01]  /*b620*/  FFMA.FTZ R75, R18, R75, R49 ;  /* 0x0000004b124b7223 */ /* 0x000fe20000010031 */
[----:B------:R-:W-:Y:S01]  /*b630*/  F2FP.BF16.PACK_AB R18, R80, R55 ;  /* 0x000000375012723e */ /* 0x000fe200000010ff */
[----:B------:R-:W-:Y:S01]  /*b640*/  FFMA.FTZ R45, R45, R74, R16 ;  /* 0x0000004a2d2d7223 */ /* 0x000fe20000010010 */
[----:B------:R-:W-:Y:S02]  /*b650*/  F2FP.BF16.PACK_AB R16, R47, R10 ;  /* 0x0000000a2f10723e */ /* 0x000fe400000010ff */
[----:B------:R-:W-:-:S02]  /*b660*/  F2FP.BF16.PACK_AB R19, R11, R40 ;  /* 0x000000280b13723e */ /* 0x000fc400000010ff */
[----:B------:R-:W-:Y:S02]  /*b670*/  F2FP.BF16.PACK_AB R10, R75, R50 ;  /* 0x000000324b0a723e */ /* 0x000fe400000010ff */
[----:B------:R-:W-:Y:S01]  /*b680*/  F2FP.BF16.PACK_AB R11, R45, R52 ;  /* 0x000000342d0b723e */ /* 0x000fe200000010ff */
[----:B------:R1:W-:Y:S04]  /*b690*/  STS.128 [R48+0x100], R16 ;  /* 0x0001001030007388 */ /* 0x0003e80000000c00 */
[----:B------:R1:W-:Y:S02]  /*b6a0*/  STS.128 [R6+0x100], R8 ;  /* 0x0001000806007388 */ /* 0x0003e40000000c00 */
.L_x_379:
[----:B------:R-:W-:Y:S05]  /*b6b0*/  BSYNC B0 ;  /* 0x0000000000007941 */ /* 0x000fea0003800000 */
.L_x_378:
        /* <DEDUP_REMOVED lines=35> */
[----:B------:R-:W-:Y:S02]  /*b8f0*/  SHF.R.U64 R38, R38, 0x10, R39 ;  /* 0x0000001026267819 */ /* 0x000fe40000001227 */
[----:B------:R-:W-:Y:S01]  /*b900*/  PRMT R66, R66, 0x5410, R31 ;  /* 0x0000541042427816 */ /* 0x000fe2000000001f */
[----:B------:R-:W-:Y:S01]  /*b910*/  IMAD.U32 R45, R64, 0x10000, RZ ;  /* 0x00010000402d7824 */ /* 0x000fe200078e00ff */
[----:B------:R-:W-:-:S02]  /*b920*/  SHF.R.U32.HI R39, RZ, 0x10, R39 ;  /* 0x00000010ff277819 */ /* 0x000fc40000011627 */
[----:B------:R-:W-:Y:S02]  /*b930*/  PRMT R69, R69, 0x5410, R36 ;  /* 0x0000541045457816 */ /* 0x000fe40000000024 */
[----:B------:R-:W-:Y:S02]  /*b940*/  PRMT R68, R68, 0x5410, R37 ;  /* 0x0000541044447816 */ /* 0x000fe40000000025 */
[----:B------:R-:W-:Y:S01]  /*b950*/  PRMT R70, R70, 0x5410, R39 ;  /* 0x0000541046467816 */ /* 0x000fe20000000027 */
[C---:B------:R-:W-:Y:S01]  /*b960*/  IMAD.U32 R39, R69.reuse, 0x10000, RZ ;  /* 0x0001000045277824 */ /* 0x040fe200078e00ff */
[----:B------:R-:W-:Y:S02]  /*b970*/  LOP3.LUT R44, R69, 0xffff0000, RZ, 0xc0, !PT ;  /* 0xffff0000452c7812 */ /* 0x000fe400078ec0ff */
[----:B------:R-:W-:Y:S02]  /*b980*/  PRMT R67, R67, 0x5410, R30 ;  /* 0x0000541043437816 */ /* 0x000fe4000000001e */
[----:B------:R-:W-:-:S02]  /*b990*/  PRMT R71, R71, 0x5410, R38 ;  /* 0x0000541047477816 */ /* 0x000fc40000000026 */
[----:B------:R-:W-:-:S03]  /*b9a0*/  LOP3.LUT R64, R64, 0xffff0000, RZ, 0xc0, !PT ;  /* 0xffff000040407812 */ /* 0x000fc600078ec0ff */
[C---:B------:R-:W-:Y:S01]  /*b9b0*/  IMAD.U32 R47, R71.reuse, 0x10000, RZ ;  /* 0x00010000472f7824 */ /* 0x040fe200078e00ff */
        /* <DEDUP_REMOVED lines=24> */
[----:B------:R-:W-:Y:S01]  /*bb40*/  FMUL.FTZ R39, R19, R65 ;  /* 0x0000004113277220 */ /* 0x000fe20000410000 */
[----:B------:R-:W-:Y:S01]  /*bb50*/  LOP3.LUT R68, R68, 0xffff0000, RZ, 0xc0, !PT ;  /* 0xffff000044447812 */ /* 0x000fe200078ec0ff */
[----:B------:R-:W-:-:S02]  /*bb60*/  FMUL.FTZ R29, R8, R45 ;  /* 0x0000002d081d7220 */ /* 0x000fc40000410000 */
[-C--:B------:R-:W-:Y:S02]  /*bb70*/  FMUL.FTZ R19, R19, R44.reuse ;  /* 0x0000002c13137220 */ /* 0x080fe40000410000 */
[-C--:B------:R-:W-:Y:S02]  /*bb80*/  FMUL.FTZ R8, R8, R9.reuse ;  /* 0x0000000908087220 */ /* 0x080fe40000410000 */
[----:B------:R-:W-:Y:S02]  /*bb90*/  FFMA.FTZ R39, R28, R44, -R39 ;  /* 0x0000002c1c277223 */ /* 0x000fe40000010827 */
[C---:B------:R-:W-:Y:S01]  /*bba0*/  IMAD.U32 R44, R66.reuse, 0x10000, RZ ;  /* 0x00010000422c7824 */ /* 0x040fe200078e00ff */
[----:B------:R-:W-:Y:S01]  /*bbb0*/  LOP3.LUT R66, R66, 0xffff0000, RZ, 0xc0, !PT ;  /* 0xffff000042427812 */ /* 0x000fe200078ec0ff */
[----:B------:R-:W-:Y:S02]  /*bbc0*/  FFMA.FTZ R29, R16, R9, -R29 ;  /* 0x00000009101d7223 */ /* 0x000fe4000001081d */
[----:B------:R-:W-:-:S02]  /*bbd0*/  FFMA.FTZ R19, R28, R65, R19 ;  /* 0x000000411c137223 */ /* 0x000fc40000010013 */
[----:B------:R-:W-:Y:S02]  /*bbe0*/  FFMA.FTZ R9, R16, R45, R8 ;  /* 0x0000002d10097223 */ /* 0x000fe40000010008 */
[C---:B------:R-:W-:Y:S01]  /*bbf0*/  IMAD.U32 R28, R70.reuse, 0x10000, RZ ;  /* 0x00010000461c7824 */ /* 0x040fe200078e00ff */
[----:B------:R-:W-:Y:S01]  /*bc00*/  LOP3.LUT R70, R70, 0xffff0000, RZ, 0xc0, !PT ;  /* 0xffff000046467812 */ /* 0x000fe200078ec0ff */
[C---:B------:R-:W-:Y:S01]  /*bc10*/  IMAD.U32 R45, R67.reuse, 0x10000, RZ ;  /* 0x00010000432d7824 */ /* 0x040fe200078e00ff */
[----:B------:R-:W-:Y:S01]  /*bc20*/  LOP3.LUT R67, R67, 0xffff0000, RZ, 0xc0, !PT ;  /* 0xffff000043437812 */ /* 0x000fe200078ec0ff */
[C---:B------:R-:W-:Y:S02]  /*bc30*/  FMUL.FTZ R8, R38.reuse, R44 ;  /* 0x0000002c26087220 */ /* 0x040fe40000410000 */
[----:B------:R-:W-:Y:S02]  /*bc40*/  FMUL.FTZ R38, R38, R28 ;  /* 0x0000001c26267220 */ /* 0x000fe40000410000 */
[----:B------:R-:W-:-:S02]  /*bc50*/  FMUL.FTZ R16, R42, R45 ;  /* 0x0000002d2a107220 */ /* 0x000fc40000410000 */
[----:B------:R-:W-:Y:S02]  /*bc60*/  FFMA.FTZ R28, R17, R28, -R8 ;  /* 0x0000001c111c7223 */ /* 0x000fe40000010808 */
[-C--:B------:R-:W-:Y:S02]  /*bc70*/  FMUL.FTZ R42, R42, R47.reuse ;  /* 0x0000002f2a2a7220 */ /* 0x080fe40000410000 */
[C---:B------:R-:W-:Y:S02]  /*bc80*/  FMUL.FTZ R8, R43.reuse, R64 ;  /* 0x000000402b087220 */ /* 0x040fe40000410000 */
[----:B------:R-:W-:Y:S02]  /*bc90*/  FMUL.FTZ R43, R43, R68 ;  /* 0x000000442b2b7220 */ /* 0x000fe40000410000 */
[C---:B------:R-:W-:Y:S02]  /*bca0*/  FFMA.FTZ R47, R30.reuse, R47, -R16 ;  /* 0x0000002f1e2f7223 */ /* 0x040fe40000010810 */
[----:B------:R-:W-:-:S02]  /*bcb0*/  FFMA.FTZ R42, R30, R45, R42 ;  /* 0x0000002d1e2a7223 */ /* 0x000fc4000001002a */
[----:B------:R-:W-:Y:S02]  /*bcc0*/  FFMA.FTZ R68, R31, R68, -R8 ;  /* 0x000000441f447223 */ /* 0x000fe40000010808 */
[----:B------:R-:W-:Y:S02]  /*bcd0*/  FMUL.FTZ R30, R41, R67 ;  /* 0x00000043291e7220 */ /* 0x000fe40000410000 */
[----:B------:R-:W-:Y:S02]  /*bce0*/  FMUL.FTZ R16, R11, R66 ;  /* 0x000000420b107220 */ /* 0x000fe40000410000 */
[-C--:B------:R-:W-:Y:S02]  /*bcf0*/  FMUL.FTZ R41, R41, R71.reuse ;  /* 0x0000004729297220 */ /* 0x080fe40000410000 */
[----:B------:R-:W-:Y:S02]  /*bd00*/  FMUL.FTZ R8, R11, R70 ;  /* 0x000000460b087220 */ /* 0x000fe40000410000 */
[----:B------:R-:W-:-:S02]  /*bd10*/  FFMA.FTZ R30, R18, R71, -R30 ;  /* 0x00000047121e7223 */ /* 0x000fc4000001081e */
[----:B------:R-:W-:Y:S01]  /*bd20*/  FFMA.FTZ R11, R37, R70, -R16 ;  /* 0x00000046250b7223 */ /* 0x000fe20000010810 */
[----:B------:R-:W-:Y:S01]  /*bd30*/  F2FP.BF16.PACK_AB R16, R39, R10 ;  /* 0x0000000a2710723e */ /* 0x000fe200000010ff */
[----:B------:R-:W-:Y:S01]  /*bd40*/  FFMA.FTZ R44, R17, R44, R38 ;  /* 0x0000002c112c7223 */ /* 0x000fe20000010026 */
[----:B------:R-:W-:Y:S01]  /*bd50*/  F2FP.BF16.PACK_AB R17, R68, R29 ;  /* 0x0000001d4411723e */ /* 0x000fe200000010ff */
[----:B------:R-:W-:Y:S02]  /*bd60*/  FFMA.FTZ R64, R31, R64, R43 ;  /* 0x000000401f407223 */ /* 0x000fe4000001002b */
[----:B------:R-:W-:Y:S01]  /*bd70*/  FFMA.FTZ R67, R18, R67, R41 ;  /* 0x0000004312437223 */ /* 0x000fe20000010029 */
[----:B------:R-:W-:Y:S01]  /*bd80*/  F2FP.BF16.PACK_AB R18, R30, R47 ;  /* 0x0000002f1e12723e */ /* 0x000fe200000010ff */
[----:B------:R-:W-:Y:S01]  /*bd90*/  FFMA.FTZ R37, R37, R66, R8 ;  /* 0x0000004225257223 */ /* 0x000fe20000010008 */
[----:B------:R-:W-:Y:S02]  /*bda0*/  F2FP.BF16.PACK_AB R8, R19, R36 ;  /* 0x000000241308723e */ /* 0x000fe400000010ff */
[----:B------:R-:W-:-:S02]  /*bdb0*/  F2FP.BF16.PACK_AB R19, R11, R28 ;  /* 0x0000001c0b13723e */ /* 0x000fc400000010ff */
[----:B------:R-:W-:Y:S02]  /*bdc0*/  F2FP.BF16.PACK_AB R9, R64, R9 ;  /* 0x000000094009723e */ /* 0x000fe400000010ff */
[----:B------:R-:W-:Y:S01]  /*bdd0*/  F2FP.BF16.PACK_AB R10, R67, R42 ;  /* 0x0000002a430a723e */ /* 0x000fe200000010ff */
[----:B------:R1:W-:Y:S01]  /*bde0*/  STS.128 [R40+0x100], R16 ;  /* 0x0001001028007388 */ /* 0x0003e20000000c00 */
[----:B------:R-:W-:-:S05]  /*bdf0*/  F2FP.BF16.PACK_AB R11, R37, R44 ;  /* 0x0000002c250b723e */ /* 0x000fca00000010ff */
[----:B------:R1:W-:Y:S02]  /*be00*/  STS.128 [R6+0x100], R8 ;  /* 0x0001000806007388 */ /* 0x0003e40000000c00 */
.L_x_381:
[----:B------:R-:W-:Y:S05]  /*be10*/  BSYNC B0 ;  /* 0x0000000000007941 */ /* 0x000fea0003800000 */
.L_x_380:
[----:B-1----:R-:W-:-:S04]  /*be20*/  IADD3 R8, R4, 0x60, RZ ;  /* 0x0000006004087810 */ /* 0x002fc80007ffe0ff */
        /* <DEDUP_REMOVED lines=25> */
[--C-:B------:R-:W-:Y:S02]  /*bfc0*/  SHF.R.U64 R25, R26, 0x10, R27.reuse ;  /* 0x000000101a197819 */ /* 0x100fe4000000121b */
[----:B------:R-:W-:Y:S01]  /*bfd0*/  IMAD.SHL.U32 R6, R6, 0x2, RZ ;  /* 0x0000000206067824 */ /* 0x000fe200078e00ff */
[----:B------:R-:W-:-:S02]  /*bfe0*/  SHF.R.U32.HI R26, RZ, 0x10, R27 ;  /* 0x00000010ff1a7819 */ /* 0x000fc4000001161b */
[--C-:B------:R-:W-:Y:S02]  /*bff0*/  SHF.R.U64 R27, R20, 0x10, R21.reuse ;  /* 0x00000010141b7819 */ /* 0x100fe40000001215 */
[----:B------:R-:W2:Y:S01]  /*c000*/  LDS.128 R8, [R6+0x100] ;  /* 0x0001000006087984 */ /* 0x000ea20000000c00 */
[----:B------:R-:W-:Y:S02]  /*c010*/  SHF.R.U32.HI R20, RZ, 0x10, R21 ;  /* 0x00000010ff147819 */ /* 0x000fe40000011615 */
[----:B------:R-:W-:Y:S02]  /*c020*/  SHF.R.U64 R21, R22, 0x10, R23 ;  /* 0x0000001016157819 */ /* 0x000fe40000001217 */
[----:B------:R-:W-:Y:S02]  /*c030*/  PRMT R7, R7, 0x5410, R20 ;  /* 0x0000541007077816 */ /* 0x000fe40000000014 */
[----:B------:R-:W-:Y:S02]  /*c040*/  PRMT R58, R58, 0x5410, R21 ;  /* 0x000054103a3a7816 */ /* 0x000fe40000000015 */
[----:B------:R-:W-:Y:S01]  /*c050*/  SHF.R.U32.HI R22, RZ, 0x10, R23 ;  /* 0x00000010ff167819 */ /* 0x000fe20000011617 */
[----:B------:R-:W-:Y:S01]  /*c060*/  IMAD.U32 R37, R7, 0x10000, RZ ;  /* 0x0001000007257824 */ /* 0x000fe200078e00ff */
[----:B------:R-:W-:-:S02]  /*c070*/  PRMT R56, R56, 0x5410, R27 ;  /* 0x0000541038387816 */ /* 0x000fc4000000001b */
[----:B------:R-:W-:Y:S02]  /*c080*/  PRMT R60, R60, 0x5410, R29 ;  /* 0x000054103c3c7816 */ /* 0x000fe4000000001d */
[----:B------:R-:W-:Y:S02]  /*c090*/  PRMT R62, R62, 0x5410, R25 ;  /* 0x000054103e3e7816 */ /* 0x000fe40000000019 */
[----:B------:R-:W-:Y:S01]  /*c0a0*/  PRMT R59, R59, 0x5410, R24 ;  /* 0x000054103b3b7816 */ /* 0x000fe20000000018 */
[C---:B------:R-:W-:Y:S01]  /*c0b0*/  IMAD.U32 R27, R60.reuse, 0x10000, RZ ;  /* 0x000100003c1b7824 */ /* 0x040fe200078e00ff */
[----:B------:R-:W-:Y:S01]  /*c0c0*/  LOP3.LUT R60, R60, 0xffff0000, RZ, 0xc0, !PT ;  /* 0xffff00003c3c7812 */ /* 0x000fe200078ec0ff */
[----:B------:R-:W-:Y:S01]  /*c0d0*/  IMAD.U32 R39, R62, 0x10000, RZ ;  /* 0x000100003e277824 */ /* 0x000fe200078e00ff */
[----:B------:R-:W-:Y:S02]  /*c0e0*/  PRMT R57, R57, 0x5410, R22 ;  /* 0x0000541039397816 */ /* 0x000fe40000000016 */
[----:B------:R-:W-:-:S02]  /*c0f0*/  PRMT R61, R61, 0x5410, R26 ;  /* 0x000054103d3d7816 */ /* 0x000fc4000000001a */
[----:B------:R-:W-:Y:S01]  /*c100*/  LOP3.LUT R38, R7, 0xffff0000, RZ, 0xc0, !PT ;  /* 0xffff000007267812 */ /* 0x000fe200078ec0ff */
[----:B------:R-:W-:Y:S01]  /*c110*/  IMAD.U32 R36, R57, 0x10000, RZ ;  /* 0x0001000039247824 */ /* 0x000fe200078e00ff */
        /* <DEDUP_REMOVED lines=23> */
[----:B------:R-:W-:Y:S01]  /*c290*/  SHF.L.U32 R9, R59, 0x10, RZ ;  /* 0x000000103b097819 */ /* 0x000fe200000006ff */
[----:B------:R-:W-:Y:S02]  /*c2a0*/  FMUL.FTZ R27, R19, R56 ;  /* 0x00000038131b7220 */ /* 0x000fe40000410000 */
[----:B------:R-:W-:-:S02]  /*c2b0*/  FMUL.FTZ R21, R8, R37 ;  /* 0x0000002508157220 */ /* 0x000fc40000410000 */
[-C--:B------:R-:W-:Y:S02]  /*c2c0*/  FMUL.FTZ R19, R19, R60.reuse ;  /* 0x0000003c13137220 */ /* 0x080fe40000410000 */
[-C--:B------:R-:W-:Y:S02]  /*c2d0*/  FMUL.FTZ R8, R8, R9.reuse ;  /* 0x0000000908087220 */ /* 0x080fe40000410000 */
[----:B------:R-:W-:Y:S02]  /*c2e0*/  FFMA.FTZ R21, R16, R9, -R21 ;  /* 0x0000000910157223 */ /* 0x000fe40000010815 */
[C---:B------:R-:W-:Y:S02]  /*c2f0*/  FFMA.FTZ R27, R20.reuse, R60, -R27 ;  /* 0x0000003c141b7223 */ /* 0x040fe4000001081b */
[----:B------:R-:W-:Y:S02]  /*c300*/  FFMA.FTZ R19, R20, R56, R19 ;  /* 0x0000003814137223 */ /* 0x000fe40000010013 */
[----:B------:R-:W-:Y:S01]  /*c310*/  FFMA.FTZ R9, R16, R37, R8 ;  /* 0x0000002510097223 */ /* 0x000fe20000010008 */
[----:B------:R-:W-:Y:S01]  /*c320*/  LOP3.LUT R8, R59, 0xffff0000, RZ, 0xc0, !PT ;  /* 0xffff00003b087812 */ /* 0x000fe200078ec0ff */
[----:B------:R-:W-:-:S02]  /*c330*/  IMAD.U32 R20, R61, 0x10000, RZ ;  /* 0x000100003d147824 */ /* 0x000fc400078e00ff */
[C---:B------:R-:W-:Y:S02]  /*c340*/  FMUL.FTZ R16, R26.reuse, R36 ;  /* 0x000000241a107220 */ /* 0x040fe40000410000 */
[-C--:B------:R-:W-:Y:S02]  /*c350*/  FMUL.FTZ R26, R26, R20.reuse ;  /* 0x000000141a1a7220 */ /* 0x080fe40000410000 */
[----:B------:R-:W-:Y:S02]  /*c360*/  FFMA.FTZ R7, R17, R20, -R16 ;  /* 0x0000001411077223 */ /* 0x000fe40000010810 */
[C---:B------:R-:W-:Y:S01]  /*c370*/  IMAD.U32 R37, R58.reuse, 0x10000, RZ ;  /* 0x000100003a257824 */ /* 0x040fe200078e00ff */
[----:B------:R-:W-:Y:S01]  /*c380*/  LOP3.LUT R58, R58, 0xffff0000, RZ, 0xc0, !PT ;  /* 0xffff00003a3a7812 */ /* 0x000fe200078ec0ff */
[----:B------:R-:W-:Y:S02]  /*c390*/  FMUL.FTZ R16, R31, R38 ;  /* 0x000000261f107220 */ /* 0x000fe40000410000 */
[----:B------:R-:W-:-:S02]  /*c3a0*/  FFMA.FTZ R36, R17, R36, R26 ;  /* 0x0000002411247223 */ /* 0x000fc4000001001a */
[-C--:B------:R-:W-:Y:S02]  /*c3b0*/  FMUL.FTZ R31, R31, R8.reuse ;  /* 0x000000081f1f7220 */ /* 0x080fe40000410000 */
[C---:B------:R-:W-:Y:S02]  /*c3c0*/  FMUL.FTZ R17, R30.reuse, R37 ;  /* 0x000000251e117220 */ /* 0x040fe40000410000 */
[----:B------:R-:W-:Y:S01]  /*c3d0*/  FFMA.FTZ R20, R23, R8, -R16 ;  /* 0x0000000817147223 */ /* 0x000fe20000010810 */
[----:B------:R-:W-:Y:S01]  /*c3e0*/  LOP3.LUT R8, R57, 0xffff0000, RZ, 0xc0, !PT ;  /* 0xffff000039087812 */ /* 0x000fe200078ec0ff */
[-C--:B------:R-:W-:Y:S01]  /*c3f0*/  FMUL.FTZ R30, R30, R39.reuse ;  /* 0x000000271e1e7220 */ /* 0x080fe20000410000 */
[----:B------:R-:W-:Y:S01]  /*c400*/  LOP3.LUT R16, R61, 0xffff0000, RZ, 0xc0, !PT ;  /* 0xffff00003d107812 */ /* 0x000fe200078ec0ff */
[----:B------:R-:W-:Y:S02]  /*c410*/  FFMA.FTZ R38, R23, R38, R31 ;  /* 0x0000002617267223 */ /* 0x000fe4000001001f */
[----:B------:R-:W-:-:S02]  /*c420*/  FFMA.FTZ R39, R22, R39, -R17 ;  /* 0x0000002716277223 */ /* 0x000fc40000010811 */
[----:B------:R-:W-:Y:S01]  /*c430*/  FFMA.FTZ R30, R22, R37, R30 ;  /* 0x00000025161e7223 */ /* 0x000fe2000001001e */
[----:B------:R-:W-:Y:S01]  /*c440*/  F2FP.BF16.PACK_AB R9, R38, R9 ;  /* 0x000000092609723e */ /* 0x000fe200000010ff */
[C---:B------:R-:W-:Y:S02]  /*c450*/  FMUL.FTZ R23, R29.reuse, R58 ;  /* 0x0000003a1d177220 */ /* 0x040fe40000410000 */
[----:B------:R-:W-:Y:S02]  /*c460*/  FMUL.FTZ R29, R29, R62 ;  /* 0x0000003e1d1d7220 */ /* 0x000fe40000410000 */
[C---:B------:R-:W-:Y:S02]  /*c470*/  FMUL.FTZ R22, R11.reuse, R8 ;  /* 0x000000080b167220 */ /* 0x040fe40000410000 */
[----:B------:R-:W-:Y:S02]  /*c480*/  FMUL.FTZ R17, R11, R16 ;  /* 0x000000100b117220 */ /* 0x000fe40000410000 */
[----:B------:R-:W-:-:S02]  /*c490*/  FFMA.FTZ R62, R18, R62, -R23 ;  /* 0x0000003e123e7223 */ /* 0x000fc40000010817 */
[----:B------:R-:W-:Y:S02]  /*c4a0*/  FFMA.FTZ R11, R18, R58, R29 ;  /* 0x0000003a120b7223 */ /* 0x000fe4000001001d */
[----:B------:R-:W-:Y:S01]  /*c4b0*/  FFMA.FTZ R22, R25, R16, -R22 ;  /* 0x0000001019167223 */ /* 0x000fe20000010816 */
[----:B------:R-:W-:Y:S01]  /*c4c0*/  F2FP.BF16.PACK_AB R16, R27, R10 ;  /* 0x0000000a1b10723e */ /* 0x000fe200000010ff */
[----:B------:R-:W-:Y:S01]  /*c4d0*/  FFMA.FTZ R25, R25, R8, R17 ;  /* 0x0000000819197223 */ /* 0x000fe20000010011 */
[----:B------:R-:W-:Y:S02]  /*c4e0*/  F2FP.BF16.PACK_AB R8, R19, R24 ;  /* 0x000000181308723e */ /* 0x000fe400000010ff */
[----:B------:R-:W-:Y:S02]  /*c4f0*/  F2FP.BF16.PACK_AB R17, R20, R21 ;  /* 0x000000151411723e */ /* 0x000fe400000010ff */
[----:B------:R-:W-:Y:S02]  /*c500*/  F2FP.BF16.PACK_AB R18, R62, R39 ;  /* 0x000000273e12723e */ /* 0x000fe400000010ff */
[----:B------:R-:W-:-:S02]  /*c510*/  F2FP.BF16.PACK_AB R10, R11, R30 ;  /* 0x0000001e0b0a723e */ /* 0x000fc400000010ff */
[----:B------:R-:W-:Y:S02]  /*c520*/  F2FP.BF16.PACK_AB R19, R22, R7 ;  /* 0x000000071613723e */ /* 0x000fe400000010ff */
[----:B------:R-:W-:-:S03]  /*c530*/  F2FP.BF16.PACK_AB R11, R25, R36 ;  /* 0x00000024190b723e */ /* 0x000fc600000010ff */
[----:B------:R1:W-:Y:S04]  /*c540*/  STS.128 [R28+0x100], R16 ;  /* 0x000100101c007388 */ /* 0x0003e80000000c00 */
[----:B------:R1:W-:Y:S02]  /*c550*/  STS.128 [R6+0x100], R8 ;  /* 0x0001000806007388 */ /* 0x0003e40000000c00 */
.L_x_369:
[----:B------:R-:W-:Y:S05]  /*c560*/  BSYNC B2 ;  /* 0x0000000000027941 */ /* 0x000fea0003800000 */
.L_x_347:
[----:B-1----:R-:W-:Y:S01]  /*c570*/  IMAD.SHL.U32 R6, R33, 0x40, RZ ;  /* 0x0000004021067824 */ /* 0x002fe200078e00ff */
[----:B------:R-:W-:Y:S01]  /*c580*/  LEA.HI R76, R13, R78, RZ, 0x5 ;  /* 0x0000004e0d4c7211 */ /* 0x000fe200078f28ff */
[----:B------:R-:W-:Y:S01]  /*c590*/  IMAD.SHL.U32 R9, R4, 0x8, RZ ;  /* 0x0000000804097824 */ /* 0x000fe200078e00ff */
[----:B------:R-:W-:Y:S01]  /*c5a0*/  BAR.SYNC.DEFER_BLOCKING 0x0 ;  /* 0x0000000000007b1d */ /* 0x000fe20000010000 */
[----:B------:R-:W-:Y:S01]  /*c5b0*/  LOP3.LUT P0, RZ, R33, 0x2, RZ, 0xc0, !PT ;  /* 0x0000000221ff7812 */ /* 0x000fe2000780c0ff */
[----:B------:R-:W-:Y:S01]  /*c5c0*/  IMAD.MOV.U32 R228, RZ, RZ, R226 ;  /* 0x000000ffffe47224 */ /* 0x000fe200078e00e2 */
[----:B------:R-:W-:Y:S01]  /*c5d0*/  LOP3.LUT R4, R6, 0x1c0, RZ, 0xc0, !PT ;  /* 0x000001c006047812 */ /* 0x000fe200078ec0ff */
[----:B------:R-:W-:Y:S01]  /*c5e0*/  IMAD.SHL.U32 R220, R34, 0x2, RZ ;  /* 0x0000000222dc7824 */ /* 0x000fe200078e00ff */
[----:B------:R-:W-:Y:S01]  /*c5f0*/  SHF.R.S32.HI R77, RZ, 0x5, R76 ;  /* 0x00000005ff4d7819 */ /* 0x000fe2000001144c */
[----:B------:R-:W-:Y:S01]  /*c600*/  ULDC.64 UR4, c[0x0][0x208] ;  /* 0x0000820000047ab9 */ /* 0x000fe20000000a00 */
[----:B------:R-:W-:Y:S01]  /*c610*/  LOP3.LUT R9, R4, 0x8, R9, 0xf8, !PT ;  /* 0x0000000804097812 */ /* 0x000fe200078ef809 */
[----:B------:R-:W-:Y:S01]  /*c620*/  USHF.L.U32 UR8, UR4, 0x6, URZ ;  /* 0x0000000604087899 */ /* 0x000fe2000800063f */
[----:B------:R-:W-:Y:S01]  /*c630*/  SHF.R.U32.HI R4, RZ, 0x3, R4 ;  /* 0x00000003ff047819 */ /* 0x000fe20000011604 */
[----:B------:R-:W-:Y:S01]  /*c640*/  IMAD R7, R77, 0x400, R2 ;  /* 0x000004004d077824 */ /* 0x000fe200078e0202 */
[----:B------:R-:W-:Y:S01]  /*c650*/  UMOV UR9, 0x6 ;  /* 0x0000000600097882 */ /* 0x000fe20000000000 */
[----:B------:R-:W-:Y:S01]  /*c660*/  LOP3.LUT P5, RZ, R214, 0x40000, RZ, 0xc0, !PT ;  /* 0x00040000d6ff7812 */ /* 0x000fe200078ac0ff */
[----:B------:R-:W-:Y:S01]  /*c670*/  USHF.L.U64.HI UR7, UR4, UR9, UR5 ;  /* 0x0000000904077299 */ /* 0x000fe20008010205 */
[----:B------:R-:W-:-:S02]  /*c680*/  LOP3.LUT R9, R9, R4, RZ, 0x3c, !PT ;  /* 0x0000000409097212 */ /* 0x000fc400078e3cff */
[C---:B------:R-:W-:Y:S01]  /*c690*/  LEA R4, R7.reuse, 0x100, 0x1 ;  /* 0x0000010007047811 */ /* 0x040fe200078e08ff */
[----:B------:R-:W-:Y:S01]  /*c6a0*/  IMAD.SHL.U32 R7, R7, 0x2, RZ ;  /* 0x0000000207077824 */ /* 0x000fe200078e00ff */
[----:B------:R-:W-:Y:S01]  /*c6b0*/  LOP3.LUT P4, RZ, R214, 0x20000, RZ, 0xc0, !PT ;  /* 0x00020000d6ff7812 */ /* 0x000fe2000788c0ff */
[----:B------:R-:W-:Y:S01]  /*c6c0*/  IMAD R206, R0, 0x200, R9 ;  /* 0x0000020000ce7824 */ /* 0x000fe200078e0209 */
[C---:B------:R-:W-:Y:S01]  /*c6d0*/  ISETP.LT.OR P3, PT, R32.reuse, 0x1, P5 ;  /* 0x000000012000780c */ /* 0x040fe20002f61670 */
[--C-:B------:R-:W-:Y:S01]  /*c6e0*/  IMAD R6, R5, 0x2, R4.reuse ;  /* 0x0000000205067824 */ /* 0x100fe200078e0204 */
[----:B------:R-:W-:Y:S01]  /*c6f0*/  ISETP.LT.OR P2, PT, R32, 0x1, P4 ;  /* 0x000000012000780c */ /* 0x000fe20002741670 */
[C---:B------:R-:W-:Y:S01]  /*c700*/  IMAD R4, R3.reuse, 0x2, R4 ;  /* 0x0000000203047824 */ /* 0x040fe200078e0204 */
[----:B------:R-:W-:Y:S01]  /*c710*/  LDSM.16.M88.4 R124, [R7+0x100] ;  /* 0x00010000077c783b */ /* 0x000fe20000000200 */
[----:B------:R-:W-:Y:S02]  /*c720*/  IMAD R0, R3, 0x2, R6 ;  /* 0x0000000203007824 */ /* 0x000fe400078e0206 */
[----:B------:R-:W-:Y:S01]  /*c730*/  IMAD.SHL.U32 R206, R206, 0x2, RZ ;  /* 0x00000002cece7824 */ /* 0x000fe200078e00ff */
[----:B------:R1:W-:Y:S04]  /*c740*/  LDSM.16.M88.4 R168, [R7+0x4100] ;  /* 0x0041000007a8783b */ /* 0x0003e80000000200 */
[----:B------:R-:W-:Y:S01]  /*c750*/  LDSM.16.M88.4 R136, [R6] ;  /* 0x000000000688783b */ /* 0x000fe20000000200 */
[----:B------:R-:W-:-:S03]  /*c760*/  IADD3 R205, R206, 0x8120, RZ ;  /* 0x00008120cecd7810 */ /* 0x000fc60007ffe0ff */
[----:B------:R2:W-:Y:S04]  /*c770*/  LDSM.16.M88.4 R172, [R6+0x4000] ;  /* 0x0040000006ac783b */ /* 0x0005e80000000200 */
[----:B------:R-:W-:Y:S04]  /*c780*/  LDSM.16.M88.4 R156, [R4] ;  /* 0x00000000049c783b */ /* 0x000fe80000000200 */
[----:B------:R-:W-:Y:S04]  /*c790*/  LDSM.16.M88.4 R176, [R4+0x4000] ;  /* 0x0040000004b0783b */ /* 0x000fe80000000200 */
[----:B------:R-:W-:Y:S01]  /*c7a0*/  LDSM.16.M88.4 R164, [R0] ;  /* 0x0000000000a4783b */ /* 0x000fe20000000200 */
[----:B-1----:R-:W-:-:S03]  /*c7b0*/  IMAD R7, R35, c[0x0][0x208], RZ ;  /* 0x0000820023077a24 */ /* 0x002fc600078e02ff */
[----:B------:R-:W-:Y:S01]  /*c7c0*/  LDSM.16.M88.4 R180, [R0+0x4000] ;  /* 0x0040000000b4783b */ /* 0x000fe20000000200 */
[----:B------:R-:W-:-:S03]  /*c7d0*/  IMAD R7, R110, c[0x0][0x20c], R7 ;  /* 0x000083006e077a24 */ /* 0x000fc600078e0207 */
[----:B------:R-:W-:Y:S01]  /*c7e0*/  BAR.SYNC.DEFER_BLOCKING 0x0 ;  /* 0x0000000000007b1d */ /* 0x000fe20000010000 */
[----:B--2---:R-:W-:-:S04]  /*c7f0*/  IADD3 R6, R206, 0x8100, RZ ;  /* 0x00008100ce067810 */ /* 0x004fc80007ffe0ff */
[----:B------:R-:W-:-:S04]  /*c800*/  @P0 IADD3 R205, R6, -0x20, RZ ;  /* 0xffffffe006cd0810 */ /* 0x000fc80007ffe0ff */
[C---:B------:R-:W-:Y:S02]  /*c810*/  IADD3 R199, R205.reuse, 0x800, RZ ;  /* 0x00000800cdc77810 */ /* 0x040fe40007ffe0ff */
[C---:B------:R-:W-:Y:S02]  /*c820*/  IADD3 R198, R205.reuse, 0x1000, RZ ;  /* 0x00001000cdc67810 */ /* 0x040fe40007ffe0ff */
[C---:B------:R-:W-:Y:S02]  /*c830*/  IADD3 R197, R205.reuse, 0x1800, RZ ;  /* 0x00001800cdc57810 */ /* 0x040fe40007ffe0ff */
[C---:B------:R-:W-:Y:S02]  /*c840*/  IADD3 R196, R205.reuse, 0x2000, RZ ;  /* 0x00002000cdc47810 */ /* 0x040fe40007ffe0ff */
[C---:B------:R-:W-:Y:S02]  /*c850*/  IADD3 R195, R205.reuse, 0x2800, RZ ;  /* 0x00002800cdc37810 */ /* 0x040fe40007ffe0ff */
[----:B------:R-:W-:-:S02]  /*c860*/  IADD3 R193, R205, 0x3000, RZ ;  /* 0x00003000cdc17810 */ /* 0x000fc40007ffe0ff */
[----:B------:R-:W-:Y:S01]  /*c870*/  IADD3 R192, R205, 0x3800, RZ ;  /* 0x00003800cdc07810 */ /* 0x000fe20007ffe0ff */
[----:B------:R-:W-:-:S04]  /*c880*/  DEPBAR.LE SB0, 0x0 ;  /* 0x000080000000791a */ /* 0x000fc80000000000 */
[----:B------:R-:W-:Y:S01]  /*c890*/  BAR.SYNC.DEFER_BLOCKING 0x0 ;  /* 0x0000000000007b1d */ /* 0x000fe20000010000 */
[C---:B------:R-:W-:Y:S02]  /*c8a0*/  IADD3 R191, R205.reuse, 0x4000, RZ ;  /* 0x00004000cdbf7810 */ /* 0x040fe40007ffe0ff */
[C---:B------:R-:W-:Y:S02]  /*c8b0*/  IADD3 R190, R205.reuse, 0x4800, RZ ;  /* 0x00004800cdbe7810 */ /* 0x040fe40007ffe0ff */
[C---:B------:R-:W-:Y:S02]  /*c8c0*/  IADD3 R189, R205.reuse, 0x5000, RZ ;  /* 0x00005000cdbd7810 */ /* 0x040fe40007ffe0ff */
[----:B------:R-:W-:Y:S01]  /*c8d0*/  IADD3 R188, R205, 0x5800, RZ ;  /* 0x00005800cdbc7810 */ /* 0x000fe20007ffe0ff */
[----:B------:R-:W1:Y:S04]  /*c8e0*/  LDSM.16.M88.4 R8, [R206+0x8100] ;  /* 0x00810000ce08783b */ /* 0x000e680000000200 */
[----:B------:R-:W2:Y:S04]  /*c8f0*/  LDSM.16.M88.4 R68, [R206+0x9100] ;  /* 0x00910000ce44783b */ /* 0x000ea80000000200 */
[----:B------:R-:W3:Y:S04]  /*c900*/  LDSM.16.M88.4 R28, [R205] ;  /* 0x00000000cd1c783b */ /* 0x000ee80000000200 */
[----:B------:R-:W4:Y:S04]  /*c910*/  LDSM.16.M88.4 R80, [R206+0x8900] ;  /* 0x00890000ce50783b */ /* 0x000f280000000200 */
[----:B------:R-:W5:Y:S04]  /*c920*/  LDSM.16.M88.4 R20, [R205+0x1000] ;  /* 0x00100000cd14783b */ /* 0x000f680000000200 */
[----:B------:R-:W3:Y:S04]  /*c930*/  LDSM.16.M88.4 R24, [R205+0x800] ;  /* 0x00080000cd18783b */ /* 0x000ee80000000200 */
[----:B------:R-:W3:Y:S04]  /*c940*/  LDSM.16.M88.4 R60, [R206+0x9900] ;  /* 0x00990000ce3c783b */ /* 0x000ee80000000200 */
[----:B------:R-:W4:Y:S04]  /*c950*/  LDSM.16.M88.4 R52, [R206+0xa100] ;  /* 0x00a10000ce34783b */ /* 0x000f280000000200 */
[----:B------:R-:W4:Y:S04]  /*c960*/  LDSM.16.M88.4 R44, [R206+0xa900] ;  /* 0x00a90000ce2c783b */ /* 0x000f280000000200 */
[----:B------:R-:W-:Y:S01]  /*c970*/  LDSM.16.M88.4 R40, [R205+0x2800] ;  /* 0x00280000cd28783b */ /* 0x000fe20000000200 */
[C---:B-1----:R-:W-:Y:S08]  /*c980*/  HMMA.16816.F32.BF16 R16, R124.reuse, R8, RZ ;  /* 0x000000087c10723c */ /* 0x042ff000000418ff */
[C---:B--2---:R-:W-:Y:S08]  /*c990*/  HMMA.16816.F32.BF16 R72, R124.reuse, R68, RZ ;  /* 0x000000447c48723c */ /* 0x044ff000000418ff */
[----:B------:R-:W-:Y:S08]  /*c9a0*/  HMMA.16816.F32.BF16 R8, R124, R10, RZ ;  /* 0x0000000a7c08723c */ /* 0x000ff000000418ff */
[----:B---3--:R-:W-:Y:S07]  /*c9b0*/  HMMA.16816.F32.BF16 R16, R136, R28, R16 ;  /* 0x0000001c8810723c */ /* 0x008fee0000041810 */
[----:B------:R-:W-:Y:S01]  /*c9c0*/  IMAD.WIDE.U32 R28, R110, c[0x0][0x208], RZ ;  /* 0x000082006e1c7a25 */ /* 0x000fe200078e00ff */
[----:B----4-:R-:W-:Y:S03]  /*c9d0*/  HMMA.16816.F32.BF16 R84, R124, R80, RZ ;  /* 0x000000507c54723c */ /* 0x010fe600000418ff */
[----:B------:R-:W-:-:S02]  /*c9e0*/  IMAD.IADD R7, R29, 0x1, R7 ;  /* 0x000000011d077824 */ /* 0x000fc400078e0207 */
[----:B------:R-:W-:Y:S02]  /*c9f0*/  IMAD.U32 R29, RZ, RZ, UR8 ;  /* 0x00000008ff1d7e24 */ /* 0x000fe4000f8e00ff */
[----:B------:R-:W-:Y:S01]  /*ca00*/  IMAD R7, R7, 0x60, RZ ;  /* 0x0000006007077824 */ /* 0x000fe200078e02ff */
[----:B------:R-:W-:Y:S08]  /*ca10*/  HMMA.16816.F32.BF16 R80, R124, R82, RZ ;  /* 0x000000527c50723c */ /* 0x000ff000000418ff */
[----:B-----5:R-:W-:Y:S07]  /*ca20*/  HMMA.16816.F32.BF16 R72, R136, R20, R72 ;  /* 0x000000148848723c */ /* 0x020fee0000041848 */
[----:B------:R-:W-:Y:S01]  /*ca30*/  IMAD.WIDE.U32 R20, R28, 0x60, R228 ;  /* 0x000000601c147825 */ /* 0x000fe200078e00e4 */
[----:B------:R-:W-:Y:S03]  /*ca40*/  HMMA.16816.F32.BF16 R68, R124, R70, RZ ;  /* 0x000000467c44723c */ /* 0x000fe600000418ff */
[----:B------:R-:W-:Y:S01]  /*ca50*/  IMAD.IADD R0, R21, 0x1, R7 ;  /* 0x0000000115007824 */ /* 0x000fe200078e0207 */
[----:B------:R-:W-:-:S04]  /*ca60*/  LEA R6, P0, R20, c[0x0][0x1f8], 0x1 ;  /* 0x00007e0014067a11 */ /* 0x000fc800078008ff */
[----:B------:R-:W-:Y:S01]  /*ca70*/  LEA.HI.X R7, R20, c[0x0][0x1fc], R0, 0x1, P0 ;  /* 0x00007f0014077a11 */ /* 0x000fe200000f0c00 */
[----:B------:R-:W-:Y:S01]  /*ca80*/  HMMA.16816.F32.BF16 R8, R136, R30, R8 ;  /* 0x0000001e8808723c */ /* 0x000fe20000041808 */
[----:B------:R-:W-:Y:S01]  /*ca90*/  IADD3 R28, P1, P0, R29, 0x80, R6 ;  /* 0x000000801d1c7810 */ /* 0x000fe2000783e006 */
[----:B------:R-:W-:-:S03]  /*caa0*/  IMAD.MOV.U32 R0, RZ, RZ, 0x40 ;  /* 0x00000040ff007424 */ /* 0x000fc600078e00ff */
[----:B------:R-:W-:Y:S02]  /*cab0*/  IADD3.X R29, RZ, UR7, R7, P1, P0 ;  /* 0x00000007ff1d7c10 */ /* 0x000fe40008fe0407 */
[----:B------:R-:W-:Y:S01]  /*cac0*/  IADD3 R30, P0, R6, UR8, RZ ;  /* 0x00000008061e7c10 */ /* 0x000fe2000ff1e0ff */
[----:B------:R-:W-:Y:S01]  /*cad0*/  HMMA.16816.F32.BF16 R84, R136, R24, R84 ;  /* 0x000000188854723c */ /* 0x000fe20000041854 */
[C---:B------:R-:W-:Y:S02]  /*cae0*/  ISETP.LT.OR P1, PT, R32.reuse, 0x21, P4 ;  /* 0x000000212000780c */ /* 0x040fe40002721670 */
[----:B------:R-:W-:Y:S02]  /*caf0*/  IADD3.X R31, R7, UR7, RZ, P0, !PT ;  /* 0x00000007071f7c10 */ /* 0x000fe400087fe4ff */
[----:B------:R-:W-:-:S03]  /*cb00*/  ISETP.LT.OR P0, PT, R32, 0x21, P5 ;  /* 0x000000212000780c */ /* 0x000fc60002f01670 */
[C---:B------:R-:W-:Y:S01]  /*cb10*/  HMMA.16816.F32.BF16 R80, R136.reuse, R26, R80 ;  /* 0x0000001a8850723c */ /* 0x040fe20000041850 */
[----:B------:R-:W1:Y:S07]  /*cb20*/  LDSM.16.M88.4 R24, [R205+0x1800] ;  /* 0x00180000cd18783b */ /* 0x000e6e0000000200 */
[----:B------:R-:W-:Y:S01]  /*cb30*/  HMMA.16816.F32.BF16 R68, R136, R22, R68 ;  /* 0x000000168844723c */ /* 0x000fe20000041844 */
[----:B------:R-:W2:Y:S04]  /*cb40*/  LDSM.16.M88.4 R20, [R205+0x2000] ;  /* 0x00200000cd14783b */ /* 0x000ea80000000200 */
[----:B------:R-:W-:Y:S01]  /*cb50*/  @!PT LDS RZ, [RZ] ;  /* 0x00000000fffff984 */ /* 0x000fe20000000800 */
[----:B------:R-:W-:Y:S01]  /*cb60*/  @!PT LDS RZ, [RZ] ;  /* 0x00000000fffff984 */ /* 0x000fe20000000800 */
[----:B------:R-:W-:Y:S01]  /*cb70*/  @!PT LDS RZ, [RZ] ;  /* 0x00000000fffff984 */ /* 0x000fe20000000800 */
[----:B------:R3:W-:Y:S03]  /*cb80*/  LDGSTS.E.BYPASS.LTC128B.128 [R220+0x100], [R6.64], !P3 ;  /* 0x0010000006dc7fae */ /* 0x0007e6000d901d50 */
[----:B------:R-:W-:Y:S01]  /*cb90*/  HMMA.16816.F32.BF16 R64, R124, R60, RZ ;  /* 0x0000003c7c40723c */ /* 0x000fe200000418ff */
[----:B------:R3:W-:Y:S01]  /*cba0*/  LDGSTS.E.BYPASS.LTC128B.128 [R220+0x3100], [R6.64+0x80], !P2 ;  /* 0x0310008006dc7fae */ /* 0x0007e2000d101d50 */
[----:B------:R-:W-:-:S03]  /*cbb0*/  LOP3.LUT P2, RZ, R33, 0x4, RZ, 0xc0, !PT ;  /* 0x0000000421ff7812 */ /* 0x000fc6000784c0ff */
[----:B------:R4:W-:Y:S01]  /*cbc0*/  LDGSTS.E.BYPASS.LTC128B.128 [R220+0x1100], [R30.64], !P0 ;  /* 0x011000001edc7fae */ /* 0x0009e2000c101d50 */
[----:B------:R-:W-:Y:S02]  /*cbd0*/  IADD3 R88, P0, R30, UR8, RZ ;  /* 0x000000081e587c10 */ /* 0x000fe4000ff1e0ff */
[C---:B------:R-:W-:Y:S01]  /*cbe0*/  HMMA.16816.F32.BF16 R60, R124.reuse, R62, RZ ;  /* 0x0000003e7c3c723c */ /* 0x040fe200000418ff */
[----:B------:R4:W-:Y:S01]  /*cbf0*/  LDGSTS.E.BYPASS.LTC128B.128 [R220+0x4100], [R28.64], !P1 ;  /* 0x041000001cdc7fae */ /* 0x0009e2000c901d50 */
[----:B------:R-:W-:Y:S02]  /*cc00*/  IADD3.X R89, R31, UR7, RZ, P0, !PT ;  /* 0x000000071f597c10 */ /* 0x000fe400087fe4ff */
[C---:B------:R-:W-:Y:S02]  /*cc10*/  ISETP.LT.OR P1, PT, R32.reuse, 0x41, P5 ;  /* 0x000000412000780c */ /* 0x040fe40002f21670 */
[----:B------:R-:W-:Y:S02]  /*cc20*/  ISETP.LT.OR P0, PT, R32, 0x41, P4 ;  /* 0x000000412000780c */ /* 0x000fe40002701670 */
[----:B------:R-:W-:Y:S01]  /*cc30*/  HMMA.16816.F32.BF16 R56, R124, R52, RZ ;  /* 0x000000347c38723c */ /* 0x000fe200000418ff */
[----:B------:R-:W-:-:S05]  /*cc40*/  SEL R0, R0, 0xffffffc0, !P2 ;  /* 0xffffffc000007807 */ /* 0x000fca0005000000 */
[----:B------:R-:W-:Y:S02]  /*cc50*/  IMAD.IADD R203, R206, 0x1, R0 ;  /* 0x00000001cecb7824 */ /* 0x000fe400078e0200 */
[----:B------:R-:W-:Y:S01]  /*cc60*/  HMMA.16816.F32.BF16 R52, R124, R54, RZ ;  /* 0x000000367c34723c */ /* 0x000fe200000418ff */
[----:B------:R5:W-:Y:S01]  /*cc70*/  LDGSTS.E.BYPASS.LTC128B.128 [R220+0x2100], [R88.64], !P1 ;  /* 0x0210000058dc7fae */ /* 0x000be2000c901d50 */
[----:B------:R-:W-:-:S03]  /*cc80*/  IMAD.IADD R194, R0, 0x1, R205 ;  /* 0x0000000100c27824 */ /* 0x000fc600078e02cd */
[----:B------:R5:W-:Y:S01]  /*cc90*/  LDGSTS.E.BYPASS.LTC128B.128 [R220+0x5100], [R88.64+0x80], !P0 ;  /* 0x0510008058dc7fae */ /* 0x000be2000c101d50 */
[----:B------:R-:W-:Y:S02]  /*cca0*/  ISETP.GT.AND P0, PT, R110, R215, PT ;  /* 0x000000d76e00720c */ /* 0x000fe40003f04270 */
[----:B------:R-:W-:Y:S01]  /*ccb0*/  HMMA.16816.F32.BF16 R48, R124, R44, RZ ;  /* 0x0000002c7c30723c */ /* 0x000fe200000418ff */
[----:B------:R-:W3:Y:S04]  /*ccc0*/  LDSM.16.M88.4 R36, [R203+0x8100] ;  /* 0x00810000cb24783b */ /* 0x000ee80000000200 */
[----:B------:R-:W3:Y:S03]  /*ccd0*/  LDSM.16.M88.4 R100, [R203+0x8900] ;  /* 0x00890000cb64783b */ /* 0x000ee60000000200 */
[C---:B-1----:R-:W-:Y:S01]  /*cce0*/  HMMA.16816.F32.BF16 R64, R136.reuse, R24, R64 ;  /* 0x000000188840723c */ /* 0x042fe20000041840 */
[----:B------:R-:W1:Y:S04]  /*ccf0*/  LDSM.16.M88.4 R32, [R203+0x9100] ;  /* 0x00910000cb20783b */ /* 0x000e680000000200 */
[----:B----4-:R-:W4:Y:S03]  /*cd00*/  LDSM.16.M88.4 R28, [R203+0x9900] ;  /* 0x00990000cb1c783b */ /* 0x010f260000000200 */
[----:B------:R-:W-:Y:S01]  /*cd10*/  HMMA.16816.F32.BF16 R60, R136, R26, R60 ;  /* 0x0000001a883c723c */ /* 0x000fe2000004183c */
[----:B------:R-:W1:Y:S04]  /*cd20*/  LDSM.16.M88.4 R24, [R203+0xa100] ;  /* 0x00a10000cb18783b */ /* 0x000e680000000200 */
[----:B------:R-:W-:Y:S03]  /*cd30*/  LDSM.16.M88.4 R96, [R194] ;  /* 0x00000000c260783b */ /* 0x000fe60000000200 */
[----:B------:R-:W-:Y:S01]  /*cd40*/  HMMA.16816.F32.BF16 R44, R124, R46, RZ ;  /* 0x0000002e7c2c723c */ /* 0x000fe200000418ff */
[----:B------:R-:W-:Y:S04]  /*cd50*/  LDSM.16.M88.4 R92, [R194+0x800] ;  /* 0x00080000c25c783b */ /* 0x000fe80000000200 */
[----:B-----5:R-:W-:Y:S03]  /*cd60*/  LDSM.16.M88.4 R88, [R194+0x1000] ;  /* 0x00100000c258783b */ /* 0x020fe60000000200 */
[C---:B--2---:R-:W-:Y:S01]  /*cd70*/  HMMA.16816.F32.BF16 R56, R136.reuse, R20, R56 ;  /* 0x000000148838723c */ /* 0x044fe20000041838 */
[----:B------:R-:W-:Y:S04]  /*cd80*/  LDSM.16.M88.4 R104, [R203+0xb900] ;  /* 0x00b90000cb68783b */ /* 0x000fe80000000200 */
[----:B------:R-:W0:Y:S03]  /*cd90*/  LDGDEPBAR ;  /* 0x00000000000079af */ /* 0x000e260000000000 */
[C---:B------:R-:W-:Y:S01]  /*cda0*/  HMMA.16816.F32.BF16 R52, R136.reuse, R22, R52 ;  /* 0x000000168834723c */ /* 0x040fe20000041834 */
[----:B------:R-:W2:Y:S07]  /*cdb0*/  LDSM.16.M88.4 R20, [R203+0xa900] ;  /* 0x00a90000cb14783b */ /* 0x000eae0000000200 */
[C---:B------:R-:W-:Y:S08]  /*cdc0*/  HMMA.16816.F32.BF16 R48, R136.reuse, R40, R48 ;  /* 0x000000288830723c */ /* 0x040ff00000041830 */
[----:B------:R-:W-:Y:S01]  /*cdd0*/  HMMA.16816.F32.BF16 R44, R136, R42, R44 ;  /* 0x0000002a882c723c */ /* 0x000fe2000004182c */
[----:B------:R-:W5:Y:S07]  /*cde0*/  LDSM.16.M88.4 R40, [R194+0x1800] ;  /* 0x00180000c228783b */ /* 0x000f6e0000000200 */
[C---:B---3--:R-:W-:Y:S08]  /*cdf0*/  HMMA.16816.F32.BF16 R16, R156.reuse, R36, R16 ;  /* 0x000000249c10723c */ /* 0x048ff00000041810 */
[C---:B------:R-:W-:Y:S01]  /*ce00*/  HMMA.16816.F32.BF16 R8, R156.reuse, R38, R8 ;  /* 0x000000269c08723c */ /* 0x040fe20000041808 */
[----:B------:R-:W3:Y:S07]  /*ce10*/  LDSM.16.M88.4 R36, [R194+0x2000] ;  /* 0x00200000c224783b */ /* 0x000eee0000000200 */
[C---:B------:R-:W-:Y:S08]  /*ce20*/  HMMA.16816.F32.BF16 R84, R156.reuse, R100, R84 ;  /* 0x000000649c54723c */ /* 0x040ff00000041854 */
[C---:B------:R-:W-:Y:S01]  /*ce30*/  HMMA.16816.F32.BF16 R80, R156.reuse, R102, R80 ;  /* 0x000000669c50723c */ /* 0x040fe20000041850 */
[----:B------:R-:W2:Y:S07]  /*ce40*/  LDSM.16.M88.4 R100, [R194+0x2800] ;  /* 0x00280000c264783b */ /* 0x000eae0000000200 */
[C---:B-1----:R-:W-:Y:S08]  /*ce50*/  HMMA.16816.F32.BF16 R72, R156.reuse, R32, R72 ;  /* 0x000000209c48723c */ /* 0x042ff00000041848 */
[C---:B------:R-:W-:Y:S01]  /*ce60*/  HMMA.16816.F32.BF16 R68, R156.reuse, R34, R68 ;  /* 0x000000229c44723c */ /* 0x040fe20000041844 */
[----:B------:R-:W1:Y:S07]  /*ce70*/  LDSM.16.M88.4 R32, [R206+0xb100] ;  /* 0x00b10000ce20783b */ /* 0x000e6e0000000200 */
[C---:B----4-:R-:W-:Y:S08]  /*ce80*/  HMMA.16816.F32.BF16 R64, R156.reuse, R28, R64 ;  /* 0x0000001c9c40723c */ /* 0x050ff00000041840 */
[C---:B------:R-:W-:Y:S01]  /*ce90*/  HMMA.16816.F32.BF16 R60, R156.reuse, R30, R60 ;  /* 0x0000001e9c3c723c */ /* 0x040fe2000004183c */
[----:B------:R-:W4:Y:S07]  /*cea0*/  LDSM.16.M88.4 R28, [R206+0xb900] ;  /* 0x00b90000ce1c783b */ /* 0x000f2e0000000200 */
[C---:B------:R-:W-:Y:S08]  /*ceb0*/  HMMA.16816.F32.BF16 R56, R156.reuse, R24, R56 ;  /* 0x000000189c38723c */ /* 0x040ff00000041838 */
[C---:B------:R-:W-:Y:S01]  /*cec0*/  HMMA.16816.F32.BF16 R52, R156.reuse, R26, R52 ;  /* 0x0000001a9c34723c */ /* 0x040fe20000041834 */
[----:B------:R-:W1:Y:S07]  /*ced0*/  LDSM.16.M88.4 R24, [R206+0xc100] ;  /* 0x00c10000ce18783b */ /* 0x000e6e0000000200 */
[C---:B--2---:R-:W-:Y:S08]  /*cee0*/  HMMA.16816.F32.BF16 R48, R156.reuse, R20, R48 ;  /* 0x000000149c30723c */ /* 0x044ff00000041830 */
[----:B------:R-:W-:Y:S01]  /*cef0*/  HMMA.16816.F32.BF16 R44, R156, R22, R44 ;  /* 0x000000169c2c723c */ /* 0x000fe2000004182c */
[----:B------:R-:W2:Y:S07]  /*cf00*/  LDSM.16.M88.4 R20, [R206+0xc900] ;  /* 0x00c90000ce14783b */ /* 0x000eae0000000200 */
[C---:B------:R-:W-:Y:S08]  /*cf10*/  HMMA.16816.F32.BF16 R16, R164.reuse, R96, R16 ;  /* 0x00000060a410723c */ /* 0x040ff00000041810 */
[C---:B------:R-:W-:Y:S01]  /*cf20*/  HMMA.16816.F32.BF16 R8, R164.reuse, R98, R8 ;  /* 0x00000062a408723c */ /* 0x040fe20000041808 */
[----:B------:R-:W1:Y:S07]  /*cf30*/  LDSM.16.M88.4 R96, [R206+0xd100] ;  /* 0x00d10000ce60783b */ /* 0x000e6e0000000200 */
[C---:B------:R-:W-:Y:S08]  /*cf40*/  HMMA.16816.F32.BF16 R84, R164.reuse, R92, R84 ;  /* 0x0000005ca454723c */ /* 0x040ff00000041854 */
        /* <DEDUP_REMOVED lines=8> */
[C---:B---3--:R-:W-:Y:S08]  /*cfd0*/  HMMA.16816.F32.BF16 R56, R164.reuse, R36, R56 ;  /* 0x00000024a438723c */ /* 0x048ff00000041838 */
[C---:B------:R-:W-:Y:S01]  /*cfe0*/  HMMA.16816.F32.BF16 R52, R164.reuse, R38, R52 ;  /* 0x00000026a434723c */ /* 0x040fe20000041834 */
[----:B------:R-:W3:Y:S07]  /*cff0*/  LDSM.16.M88.4 R36, [R205+0x4000] ;  /* 0x00400000cd24783b */ /* 0x000eee0000000200 */
[C---:B------:R-:W-:Y:S08]  /*d000*/  HMMA.16816.F32.BF16 R48, R164.reuse, R100, R48 ;  /* 0x00000064a430723c */ /* 0x040ff00000041830 */
[----:B------:R-:W-:Y:S01]  /*d010*/  HMMA.16816.F32.BF16 R44, R164, R102, R44 ;  /* 0x00000066a42c723c */ /* 0x000fe2000004182c */
[----:B------:R-:W-:Y:S07]  /*d020*/  LDSM.16.M88.4 R100, [R203+0xc100] ;  /* 0x00c10000cb64783b */ /* 0x000fee0000000200 */
        /* <DEDUP_REMOVED lines=20> */
[----:B------:R-:W2:Y:S07]  /*d170*/  LDSM.16.M88.4 R88, [R203+0xd900] ;  /* 0x00d90000cb58783b */ /* 0x000eae0000000200 */
[C---:B-----5:R-:W-:Y:S08]  /*d180*/  HMMA.16816.F32.BF16 R84, R172.reuse, R40, R84 ;  /* 0x00000028ac54723c */ /* 0x060ff00000041854 */
[C---:B------:R-:W-:Y:S01]  /*d190*/  HMMA.16816.F32.BF16 R80, R172.reuse, R42, R80 ;  /* 0x0000002aac50723c */ /* 0x040fe20000041850 */
[----:B------:R-:W5:Y:S07]  /*d1a0*/  LDSM.16.M88.4 R40, [R194+0x3000] ;  /* 0x00300000c228783b */ /* 0x000f6e0000000200 */
        /* <DEDUP_REMOVED lines=9> */
[C---:B------:R-:W-:Y:S08]  /*d240*/  HMMA.16816.F32.BF16 R48, R172.reuse, R24, R48 ;  /* 0x00000018ac30723c */ /* 0x040ff00000041830 */
[----:B------:R-:W-:Y:S01]  /*d250*/  HMMA.16816.F32.BF16 R44, R172, R26, R44 ;  /* 0x0000001aac2c723c */ /* 0x000fe2000004182c */
[----:B------:R-:W1:Y:S07]  /*d260*/  LDSM.16.M88.4 R24, [R194+0x5000] ;  /* 0x00500000c218783b */ /* 0x000e6e0000000200 */
[C---:B--2---:R-:W-:Y:S08]  /*d270*/  HMMA.16816.F32.BF16 R16, R176.reuse, R20, R16 ;  /* 0x00000014b010723c */ /* 0x044ff00000041810 */
[----:B------:R-:W-:Y:S01]  /*d280*/  HMMA.16816.F32.BF16 R8, R176, R22, R8 ;  /* 0x00000016b008723c */ /* 0x000fe20000041808 */
[----:B------:R-:W2:Y:S01]  /*d290*/  LDSM.16.M88.4 R20, [R194+0x5800] ;  /* 0x00580000c214783b */ /* 0x000ea20000000200 */
        /* <DEDUP_REMOVED lines=11> */
[C---:B-----5:R-:W-:Y:S08]  /*d350*/  HMMA.16816.F32.BF16 R16, R180.reuse, R40, R16 ;  /* 0x00000028b410723c */ /* 0x060ff00000041810 */
[C---:B------:R-:W-:Y:S08]  /*d360*/  HMMA.16816.F32.BF16 R8, R180.reuse, R42, R8 ;  /* 0x0000002ab408723c */ /* 0x040ff00000041808 */
[C---:B---3--:R-:W-:Y:S08]  /*d370*/  HMMA.16816.F32.BF16 R84, R180.reuse, R36, R84 ;  /* 0x00000024b454723c */ /* 0x048ff00000041854 */
[C---:B------:R-:W-:Y:S08]  /*d380*/  HMMA.16816.F32.BF16 R80, R180.reuse, R38, R80 ;  /* 0x00000026b450723c */ /* 0x040ff00000041850 */
[C---:B-1----:R-:W-:Y:S08]  /*d390*/  HMMA.16816.F32.BF16 R72, R180.reuse, R32, R72 ;  /* 0x00000020b448723c */ /* 0x042ff00000041848 */
[C---:B------:R-:W-:Y:S08]  /*d3a0*/  HMMA.16816.F32.BF16 R68, R180.reuse, R34, R68 ;  /* 0x00000022b444723c */ /* 0x040ff00000041844 */
[C---:B----4-:R-:W-:Y:S08]  /*d3b0*/  HMMA.16816.F32.BF16 R64, R180.reuse, R28, R64 ;  /* 0x0000001cb440723c */ /* 0x050ff00000041840 */
[C---:B------:R-:W-:Y:S08]  /*d3c0*/  HMMA.16816.F32.BF16 R60, R180.reuse, R30, R60 ;  /* 0x0000001eb43c723c */ /* 0x040ff0000004183c */
[C---:B------:R-:W-:Y:S08]  /*d3d0*/  HMMA.16816.F32.BF16 R56, R180.reuse, R24, R56 ;  /* 0x00000018b438723c */ /* 0x040ff00000041838 */
[C---:B------:R-:W-:Y:S08]  /*d3e0*/  HMMA.16816.F32.BF16 R52, R180.reuse, R26, R52 ;  /* 0x0000001ab434723c */ /* 0x040ff00000041834 */
[C---:B--2---:R-:W-:Y:S08]  /*d3f0*/  HMMA.16816.F32.BF16 R48, R180.reuse, R20, R48 ;  /* 0x00000014b430723c */ /* 0x044ff00000041830 */
[----:B------:R-:W-:Y:S01]  /*d400*/  HMMA.16816.F32.BF16 R44, R180, R22, R44 ;  /* 0x00000016b42c723c */ /* 0x000fe2000004182c */
[----:B------:R-:W-:Y:S06]  /*d410*/  BAR.SYNC.DEFER_BLOCKING 0x0 ;  /* 0x0000000000007b1d */ /* 0x000fec0000010000 */
[----:B------:R-:W-:Y:S05]  /*d420*/  @!P0 BRA `(.L_x_382) ;  /* 0x000001b000008947 */ /* 0x000fea0003800000 */
[----:B------:R-:W-:Y:S01]  /*d430*/  IADD3 R21, R14, -0x2, RZ ;  /* 0xfffffffe0e157810 */ /* 0x000fe20007ffe0ff */
[----:B------:R-:W-:-:S02]  /*d440*/  USHF.L.U32 UR5, UR10, 0x6, URZ ;  /* 0x000000060a057899 */ /* 0x000fc4000800063f */
[----:B------:R-:W-:Y:S01]  /*d450*/  ULDC UR4, c[0x0][0x1e4] ;  /* 0x0000790000047ab9 */ /* 0x000fe20000000800 */
[----:B------:R-:W-:Y:S01]  /*d460*/  SHF.R.S32.HI R7, RZ, 0x1f, R21 ;  /* 0x0000001fff077819 */ /* 0x000fe20000011415 */
[----:B------:R-:W-:Y:S01]  /*d470*/  IMAD R15, R15, R21, RZ ;  /* 0x000000150f0f7224 */ /* 0x000fe200078e02ff */
[----:B------:R-:W-:Y:S01]  /*d480*/  USHF.L.U64.HI UR4, UR10, UR9, UR4 ;  /* 0x000000090a047299 */ /* 0x000fe20008010204 */
        /* <DEDUP_REMOVED lines=21> */
.L_x_382:
        /* <DEDUP_REMOVED lines=17> */
[----:B------:R-:W-:Y:S01]  /*d6f0*/  ISETP.NE.AND P0, PT, R209, 0x1, PT ;  /* 0x00000001d100780c */ /* 0x000fe20003f05270 */
[----:B------:R-:W-:Y:S02]  /*d700*/  IMAD R7, R20, 0x10, R7 ;  /* 0x0000001014077824 */ /* 0x000fe400078e0207 */
[----:B------:R-:W-:Y:S01]  /*d710*/  IMAD.IADD R78, R78, 0x1, -R13 ;  /* 0x000000014e4e7824 */ /* 0x000fe200078e0a0d */
[----:B------:R-:W-:-:S03]  /*d720*/  LOP3.LUT R13, R4, 0x7ffffffc, RZ, 0xc0, !PT ;  /* 0x7ffffffc040d7812 */ /* 0x000fc600078ec0ff */
[----:B------:R-:W-:Y:S02]  /*d730*/  IMAD R221, R78, 0x8, R7 ;  /* 0x000000084edd7824 */ /* 0x000fe400078e0207 */
[----:B------:R-:W-:Y:S01]  /*d740*/  IMAD.IADD R222, R0, 0x1, -R13 ;  /* 0x0000000100de7824 */ /* 0x000fe200078e0a0d */
[----:B------:R-:W-:Y:S01]  /*d750*/  IADD3 R13, R207, 0x1, R12 ;  /* 0x00000001cf0d7810 */ /* 0x000fe20007ffe00c */
[----:B------:R-:W-:Y:S02]  /*d760*/  IMAD.MOV.U32 R24, RZ, RZ, R221 ;  /* 0x000000ffff187224 */ /* 0x000fe400078e00dd */
[----:B------:R-:W-:-:S04]  /*d770*/  @P0 IMAD.HI.U32 R6, R221, c[0x0][0x2c8], RZ ;  /* 0x0000b200dd060a27 */ /* 0x000fc800078e00ff */
[----:B------:R-:W-:Y:S01]  /*d780*/  IMAD.SHL.U32 R222, R222, 0x2, RZ ;  /* 0x00000002dede7824 */ /* 0x000fe200078e00ff */
[----:B------:R-:W-:Y:S02]  /*d790*/  @P0 SHF.R.U32.HI R24, RZ, c[0x0][0x2cc], R6 ;  /* 0x0000b300ff180a19 */ /* 0x000fe40000011606 */
[----:B------:R-:W-:Y:S01]  /*d7a0*/  ISETP.GE.AND P0, PT, R208, 0x1, PT ;  /* 0x00000001d000780c */ /* 0x000fe20003f06270 */
[--C-:B------:R-:W-:Y:S01]  /*d7b0*/  IMAD.IADD R4, R12, 0x1, -R222.reuse ;  /* 0x000000010c047824 */ /* 0x100fe200078e0ade */
[----:B------:R-:W-:Y:S01]  /*d7c0*/  IADD3 R20, -R212, R13, -R222 ;  /* 0x0000000dd4147210 */ /* 0x000fe20007ffe9de */
[----:B------:R-:W1:Y:S01]  /*d7d0*/  SHFL.IDX PT, R7, R24, RZ, 0x1c1f ;  /* 0x001c1fff18077589 */ /* 0x000e6200000e0000 */
[----:B------:R-:W-:Y:S02]  /*d7e0*/  IADD3 R6, -R222, R207, R12 ;  /* 0x000000cfde067210 */ /* 0x000fe40007ffe10c */
[C---:B------:R-:W-:Y:S02]  /*d7f0*/  IADD3 R23, R20.reuse, c[0x0][0x328], RZ ;  /* 0x0000ca0014177a10 */ /* 0x040fe40007ffe0ff */
[----:B------:R-:W-:-:S03]  /*d800*/  IADD3 R20, R20, UR10, RZ ;  /* 0x0000000a14147c10 */ /* 0x000fc6000fffe0ff */
        /* <DEDUP_REMOVED lines=15> */
.L_x_385:
[----:B------:R-:W-:-:S04]  /*d900*/  MOV R0, c[0x0][0x32c] ;  /* 0x0000cb0000007a02 */ /* 0x000fc80000000f00 */
[----:B------:R-:W-:-:S13]  /*d910*/  ISETP.NE.AND P0, PT, R0, 0x1, PT ;  /* 0x000000010000780c */ /* 0x000fda0003f05270 */
[----:B------:R-:W-:-:S05]  /*d920*/  @P0 IMAD.HI.U32 R0, R7, c[0x0][0x330], RZ ;  /* 0x0000cc0007000a27 */ /* 0x000fca00078e00ff */
[----:B------:R-:W-:Y:S02]  /*d930*/  @P0 SHF.R.U32.HI R7, RZ, c[0x0][0x334], R0 ;  /* 0x0000cd00ff070a19 */ /* 0x000fe40000011600 */
.L_x_386:
[----:B------:R-:W-:Y:S05]  /*d940*/  BSYNC B0 ;  /* 0x0000000000007941 */ /* 0x000fea0003800000 */
.L_x_384:
[----:B------:R-:W-:-:S05]  /*d950*/  IMAD R0, R7, c[0x0][0x32c], R4 ;  /* 0x0000cb0007007a24 */ /* 0x000fca00078e0204 */
[----:B------:R-:W-:Y:S02]  /*d960*/  IADD3 R7, R0, c[0x0][0x32c], RZ ;  /* 0x0000cb0000077a10 */ /* 0x000fe40007ffe0ff */
[----:B------:R-:W-:Y:S02]  /*d970*/  IMNMX R25, R25, R0, !PT ;  /* 0x0000000019197217 */ /* 0x000fe40007800200 */
[----:B------:R-:W-:Y:S02]  /*d980*/  IMNMX R26, R26, R7, PT ;  /* 0x000000071a1a7217 */ /* 0x000fe40003800200 */
.L_x_383:
[C---:B------:R-:W-:Y:S02]  /*d990*/  ISETP.GE.AND P0, PT, R12.reuse, 0x2, PT ;  /* 0x000000020c00780c */ /* 0x040fe40003f06270 */
[----:B------:R-:W-:Y:S02]  /*d9a0*/  ISETP.GE.AND P1, PT, R12, 0x9, PT ;  /* 0x000000090c00780c */ /* 0x000fe40003f26270 */
[----:B------:R-:W-:Y:S02]  /*d9b0*/  P2R R0, PR, RZ, 0x1 ;  /* 0x00000001ff007803 */ /* 0x000fe40000000000 */
[----:B------:R-:W-:-:S02]  /*d9c0*/  ISETP.GT.AND P0, PT, R25, 0x1, !P0 ;  /* 0x000000011900780c */ /* 0x000fc40004704270 */
[----:B------:R-:W-:Y:S02]  /*d9d0*/  P2R R41, PR, RZ, 0x2 ;  /* 0x00000002ff297803 */ /* 0x000fe40000000000 */
[----:B------:R-:W-:Y:S02]  /*d9e0*/  ISETP.LT.OR P0, PT, R26, 0x2, P0 ;  /* 0x000000021a00780c */ /* 0x000fe40000701670 */
[C---:B------:R-:W-:Y:S02]  /*d9f0*/  ISETP.GE.AND P6, PT, R12.reuse, 0x3a, PT ;  /* 0x0000003a0c00780c */ /* 0x040fe40003fc6270 */
        /* <DEDUP_REMOVED lines=21> */
[C---:B------:R-:W-:Y:S02]  /*db50*/  ISETP.GT.AND P0, PT, R25.reuse, 0x18, !P1 ;  /* 0x000000181900780c */ /* 0x040fe40004f04270 */
        /* <DEDUP_REMOVED lines=37> */
[C---:B------:R-:W-:Y:S02]  /*ddb0*/  ISETP.GE.AND P5, PT, R12.reuse, 0x41, PT ;  /* 0x000000410c00780c */ /* 0x040fe40003fa6270 */
[----:B------:R-:W-:Y:S02]  /*ddc0*/  FSEL R155, R65, -INF , !P0 ;  /* 0xff800000419b7808 */ /* 0x000fe40004000000 */
[----:B------:R-:W-:Y:S02]  /*ddd0*/  ISETP.GT.AND P0, PT, R25, 0x38, !P1 ;  /* 0x000000381900780c */ /* 0x000fe40004f04270 */
[----:B------:R-:W-:-:S02]  /*dde0*/  ISETP.GE.AND P4, PT, R12, 0x42, PT ;  /* 0x000000420c00780c */ /* 0x000fc40003f86270 */
[----:B------:R-:W-:Y:S02]  /*ddf0*/  ISETP.LT.OR P0, PT, R26, 0x39, P0 ;  /* 0x000000391a00780c */ /* 0x000fe40000701670 */
[----:B------:R-:W-:Y:S02]  /*de00*/  ISETP.GE.AND P3, PT, R12, 0x49, PT ;  /* 0x000000490c00780c */ /* 0x000fe40003f66270 */
        /* <DEDUP_REMOVED lines=10> */
[----:B------:R-:W-:-:S04]  /*deb0*/  ISETP.GT.AND P0, PT, R25, 0x41, !P4 ;  /* 0x000000411900780c */ /* 0x000fc80006704270 */
[----:B------:R-:W-:-:S04]  /*dec0*/  ISETP.LT.OR P0, PT, R26, 0x42, P0 ;  /* 0x000000421a00780c */ /* 0x000fc80000701670 */
[----:B------:R-:W-:Y:S02]  /*ded0*/  FSEL R151, R57, -INF , !P0 ;  /* 0xff80000039977808 */ /* 0x000fe40004000000 */
[----:B------:R-:W-:-:S04]  /*dee0*/  ISETP.GT.AND P0, PT, R25, 0x48, !P3 ;  /* 0x000000481900780c */ /* 0x000fc80005f04270 */
[----:B------:R-:W-:-:S04]  /*def0*/  ISETP.LT.OR P0, PT, R26, 0x49, P0 ;  /* 0x000000491a00780c */ /* 0x000fc80000701670 */
[----:B------:R-:W-:Y:S02]  /*df00*/  FSEL R153, R52, -INF , !P0 ;  /* 0xff80000034997808 */ /* 0x000fe40004000000 */
[----:B------:R-:W-:Y:S02]  /*df10*/  ISETP.GT.AND P0, PT, R25, 0x49, !P2 ;  /* 0x000000491900780c */ /* 0x000fe40005704270 */
[----:B------:R-:W-:Y:S02]  /*df20*/  P2R R52, PR, RZ, 0x2 ;  /* 0x00000002ff347803 */ /* 0x000fe40000000000 */
[----:B------:R-:W-:-:S04]  /*df30*/  ISETP.LT.OR P0, PT, R26, 0x4a, P0 ;  /* 0x0000004a1a00780c */ /* 0x000fc80000701670 */
        /* <DEDUP_REMOVED lines=13> */
[----:B------:R-:W-:-:S04]  /*e010*/  ISETP.LT.OR P0, PT, R26, 0x59, P0 ;  /* 0x000000591a00780c */ /* 0x000fc80000701670 */
[----:B------:R-:W-:Y:S02]  /*e020*/  FSEL R133, R44, -INF , !P0 ;  /* 0xff8000002c857808 */ /* 0x000fe40004000000 */
[----:B------:R-:W-:-:S04]  /*e030*/  ISETP.GT.AND P0, PT, R25, RZ, !P1 ;  /* 0x000000ff1900720c */ /* 0x000fc80004f04270 */
[----:B------:R-:W-:-:S04]  /*e040*/  ISETP.LT.OR P0, PT, R26, 0x1, P0 ;  /* 0x000000011a00780c */ /* 0x000fc80000701670 */
[----:B------:R-:W-:Y:S02]  /*e050*/  FSEL R22, R16, -INF , !P0 ;  /* 0xff80000010167808 */ /* 0x000fe40004000000 */
[----:B------:R-:W-:Y:S01]  /*e060*/  ISETP.GE.AND P0, PT, R12, 0x5a, PT ;  /* 0x0000005a0c00780c */ /* 0x000fe20003f06270 */
[----:B------:R-:W1:Y:S03]  /*e070*/  SHFL.IDX PT, R16, R24, 0x1, 0x1c1f ;  /* 0x003c1f0018107f89 */ /* 0x000e6600000e0000 */
[----:B------:R-:W-:Y:S02]  /*e080*/  P2R R12, PR, RZ, 0x1 ;  /* 0x00000001ff0c7803 */ /* 0x000fe40000000000 */
[----:B------:R-:W-:-:S04]  /*e090*/  ISETP.GT.AND P0, PT, R25, 0x59, !P0 ;  /* 0x000000591900780c */ /* 0x000fc80004704270 */
[----:B------:R-:W-:-:S04]  /*e0a0*/  ISETP.LT.OR P0, PT, R26, 0x5a, P0 ;  /* 0x0000005a1a00780c */ /* 0x000fc80000701670 */
[----:B------:R-:W-:Y:S02]  /*e0b0*/  FSEL R131, R45, -INF , !P0 ;  /* 0xff8000002d837808 */ /* 0x000fe40004000000 */
[----:B------:R-:W-:Y:S01]  /*e0c0*/  ISETP.GE.AND P0, PT, R208, 0x1, PT ;  /* 0x00000001d000780c */ /* 0x000fe20003f06270 */
[--C-:B-1----:R-:W-:Y:S02]  /*e0d0*/  IMAD.IADD R23, R23, 0x1, R16.reuse ;  /* 0x0000000117177824 */ /* 0x102fe400078e0210 */
[----:B------:R-:W-:-:S03]  /*e0e0*/  IMAD.IADD R25, R20, 0x1, R16 ;  /* 0x0000000114197824 */ /* 0x000fc600078e0210 */
[----:B------:R-:W-:-:S07]  /*e0f0*/  IMNMX R23, R23, R6, PT ;  /* 0x0000000617177217 */ /* 0x000fce0003800200 */
        /* <DEDUP_REMOVED lines=12> */
.L_x_389:
[----:B------:R-:W-:-:S04]  /*e1c0*/  MOV R6, c[0x0][0x32c] ;  /* 0x0000cb0000067a02 */ /* 0x000fc80000000f00 */
[----:B------:R-:W-:-:S13]  /*e1d0*/  ISETP.NE.AND P0, PT, R6, 0x1, PT ;  /* 0x000000010600780c */ /* 0x000fda0003f05270 */
[----:B------:R-:W-:-:S05]  /*e1e0*/  @P0 IMAD.HI.U32 R6, R45, c[0x0][0x330], RZ ;  /* 0x0000cc002d060a27 */ /* 0x000fca00078e00ff */
[----:B------:R-:W-:Y:S02]  /*e1f0*/  @P0 SHF.R.U32.HI R45, RZ, c[0x0][0x334], R6 ;  /* 0x0000cd00ff2d0a19 */ /* 0x000fe40000011606 */
.L_x_390:
[----:B------:R-:W-:Y:S05]  /*e200*/  BSYNC B0 ;  /* 0x0000000000007941 */ /* 0x000fea0003800000 */
.L_x_388:
[----:B------:R-:W-:-:S05]  /*e210*/  IMAD R6, R45, c[0x0][0x32c], R4 ;  /* 0x0000cb002d067a24 */ /* 0x000fca00078e0204 */
[----:B------:R-:W-:Y:S02]  /*e220*/  IADD3 R4, R6, c[0x0][0x32c], RZ ;  /* 0x0000cb0006047a10 */ /* 0x000fe40007ffe0ff */
[----:B------:R-:W-:Y:S02]  /*e230*/  IMNMX R25, R25, R6, !PT ;  /* 0x0000000619197217 */ /* 0x000fe40007800200 */
[----:B------:R-:W-:Y:S02]  /*e240*/  IMNMX R23, R23, R4, PT ;  /* 0x0000000417177217 */ /* 0x000fe40003800200 */
.L_x_387:
[----:B------:R-:W-:Y:S01]  /*e250*/  ISETP.NE.AND P0, PT, R41, RZ, PT ;  /* 0x000000ff2900720c */ /* 0x000fe20003f05270 */
[----:B------:R-:W-:-:S03]  /*e260*/  IMAD.SHL.U32 R204, R2, 0x2, RZ ;  /* 0x0000000202cc7824 */ /* 0x000fc600078e00ff */
[----:B------:R-:W-:Y:S01]  /*e270*/  ISETP.GT.AND P0, PT, R25, 0x8, !P0 ;  /* 0x000000081900780c */ /* 0x000fe20004704270 */
[--C-:B------:R-:W-:Y:S01]  /*e280*/  IMAD R202, R5, 0x2, R204.reuse ;  /* 0x0000000205ca7824 */ /* 0x100fe200078e02cc */
[----:B------:R-:W-:Y:S01]  /*e290*/  LDSM.16.MT88.4 R96, [R204+0x3100] ;  /* 0x00310000cc60783b */ /* 0x000fe20000004200 */
[----:B------:R-:W-:Y:S01]  /*e2a0*/  IMAD R201, R3, 0x2, R204 ;  /* 0x0000000203c97824 */ /* 0x000fe200078e02cc */
[----:B------:R-:W-:Y:S01]  /*e2b0*/  ISETP.LT.OR P0, PT, R23, 0x9, P0 ;  /* 0x000000091700780c */ /* 0x000fe20000701670 */
[----:B------:R-:W-:Y:S01]  /*e2c0*/  IMAD R200, R3, 0x2, R202 ;  /* 0x0000000203c87824 */ /* 0x000fe200078e02ca */
[----:B------:R-:W-:Y:S02]  /*e2d0*/  LDSM.16.MT88.4 R108, [R204+0x100] ;  /* 0x00010000cc6c783b */ /* 0x000fe40000004200 */
[----:B------:R-:W-:Y:S02]  /*e2e0*/  FSEL R6, R10, -INF , !P0 ;  /* 0xff8000000a067808 */ /* 0x000fe40004000000 */
[----:B------:R-:W-:Y:S01]  /*e2f0*/  ISETP.NE.AND P0, PT, R40, RZ, PT ;  /* 0x000000ff2800720c */ /* 0x000fe20003f05270 */
[----:B------:R-:W-:Y:S03]  /*e300*/  LDSM.16.MT88.4 R88, [R200+0x100] ;  /* 0x00010000c858783b */ /* 0x000fe60000004200 */
[----:B------:R-:W-:Y:S01]  /*e310*/  ISETP.GT.AND P0, PT, R25, 0x9, !P0 ;  /* 0x000000091900780c */ /* 0x000fe20004704270 */
[----:B------:R-:W-:Y:S03]  /*e320*/  LDSM.16.MT88.4 R104, [R202+0x3100] ;  /* 0x00310000ca68783b */ /* 0x000fe60000004200 */
        /* <DEDUP_REMOVED lines=49> */
[----:B------:R-:W-:Y:S02]  /*e640*/  ISETP.GT.AND P0, PT, R25, 0x39, !P6 ;  /* 0x000000391900780c */ /* 0x000fe40007704270 */
[----:B------:R-:W-:Y:S02]  /*e650*/  ISETP.NE.AND P6, PT, R52, RZ, PT ;  /* 0x000000ff3400720c */ /* 0x000fe40003fc5270 */
[----:B------:R-:W-:-:S04]  /*e660*/  ISETP.LT.OR P0, PT, R23, 0x3a, P0 ;  /* 0x0000003a1700780c */ /* 0x000fc80000701670 */
[----:B------:R-:W-:Y:S02]  /*e670*/  FSEL R160, R63, -INF , !P0 ;  /* 0xff8000003fa07808 */ /* 0x000fe40004000000 */
[----:B------:R-:W-:Y:S02]  /*e680*/  ISETP.GT.AND P0, PT, R25, 0x40, !P5 ;  /* 0x000000401900780c */ /* 0x000fe40006f04270 */
[----:B------:R-:W-:Y:S02]  /*e690*/  ISETP.NE.AND P5, PT, R0, RZ, PT ;  /* 0x000000ff0000720c */ /* 0x000fe40003fa5270 */
[----:B------:R-:W-:Y:S02]  /*e6a0*/  ISETP.LT.OR P0, PT, R23, 0x41, P0 ;  /* 0x000000411700780c */ /* 0x000fe40000701670 */
[----:B------:R-:W-:Y:S02]  /*e6b0*/  FMNMX.FTZ R0, R22, R21, !PT ;  /* 0x0000001516007209 */ /* 0x000fe40007810000 */
[----:B------:R-:W-:-:S02]  /*e6c0*/  FSEL R162, R58, -INF , !P0 ;  /* 0xff8000003aa27808 */ /* 0x000fc40004000000 */
[----:B------:R-:W-:Y:S02]  /*e6d0*/  ISETP.GT.AND P0, PT, R25, 0x41, !P4 ;  /* 0x000000411900780c */ /* 0x000fe40006704270 */
[----:B------:R-:W-:Y:S02]  /*e6e0*/  FMNMX.FTZ R0, R17, R0, !PT ;  /* 0x0000000011007209 */ /* 0x000fe40007810000 */
[----:B------:R-:W-:Y:S02]  /*e6f0*/  ISETP.LT.OR P0, PT, R23, 0x42, P0 ;  /* 0x000000421700780c */ /* 0x000fe40000701670 */
[----:B------:R-:W-:Y:S02]  /*e700*/  FMNMX.FTZ R0, R15, R0, !PT ;  /* 0x000000000f007209 */ /* 0x000fe40007810000 */
[----:B------:R-:W-:Y:S02]  /*e710*/  FSEL R184, R59, -INF , !P0 ;  /* 0xff8000003bb87808 */ /* 0x000fe40004000000 */
[----:B------:R-:W-:Y:S01]  /*e720*/  ISETP.GT.AND P0, PT, R25, 0x48, !P3 ;  /* 0x000000481900780c */ /* 0x000fe20005f04270 */
[----:B------:R-:W-:Y:S01]  /*e730*/  LDSM.16.MT88.4 R56, [R201+0x3100] ;  /* 0x00310000c938783b */ /* 0x000fe20000004200 */
[----:B------:R-:W-:-:S02]  /*e740*/  FMNMX.FTZ R0, R13, R0, !PT ;  /* 0x000000000d007209 */ /* 0x000fc40007810000 */
[----:B------:R-:W-:Y:S02]  /*e750*/  ISETP.LT.OR P0, PT, R23, 0x49, P0 ;  /* 0x000000491700780c */ /* 0x000fe40000701670 */
[----:B------:R-:W-:Y:S02]  /*e760*/  FMNMX.FTZ R0, R85, R0, !PT ;  /* 0x0000000055007209 */ /* 0x000fe40007810000 */
[----:B------:R-:W-:Y:S02]  /*e770*/  FSEL R152, R54, -INF , !P0 ;  /* 0xff80000036987808 */ /* 0x000fe40004000000 */
[----:B------:R-:W-:Y:S02]  /*e780*/  ISETP.GT.AND P0, PT, R25, 0x49, !P2 ;  /* 0x000000491900780c */ /* 0x000fe40005704270 */
[----:B------:R-:W-:Y:S02]  /*e790*/  FMNMX.FTZ R0, R7, R0, !PT ;  /* 0x0000000007007209 */ /* 0x000fe40007810000 */
[----:B------:R-:W-:-:S02]  /*e7a0*/  ISETP.LT.OR P0, PT, R23, 0x4a, P0 ;  /* 0x0000004a1700780c */ /* 0x000fc40000701670 */
[----:B------:R-:W-:Y:S02]  /*e7b0*/  FMNMX.FTZ R0, R9, R0, !PT ;  /* 0x0000000009007209 */ /* 0x000fe40007810000 */
[----:B------:R-:W-:Y:S02]  /*e7c0*/  FSEL R150, R55, -INF , !P0 ;  /* 0xff80000037967808 */ /* 0x000fe40004000000 */
[----:B------:R-:W-:Y:S02]  /*e7d0*/  ISETP.GT.AND P0, PT, R25, 0x1, !P5 ;  /* 0x000000011900780c */ /* 0x000fe40006f04270 */
[----:B------:R-:W-:Y:S02]  /*e7e0*/  FMNMX.FTZ R0, R37, R0, !PT ;  /* 0x0000000025007209 */ /* 0x000fe40007810000 */
[----:B------:R-:W-:Y:S02]  /*e7f0*/  ISETP.LT.OR P0, PT, R23, 0x2, P0 ;  /* 0x000000021700780c */ /* 0x000fe40000701670 */
[----:B------:R-:W-:-:S02]  /*e800*/  FMNMX.FTZ R0, R35, R0, !PT ;  /* 0x0000000023007209 */ /* 0x000fc40007810000 */
[----:B------:R-:W-:Y:S02]  /*e810*/  FSEL R24, R19, -INF , !P0 ;  /* 0xff80000013187808 */ /* 0x000fe40004000000 */
[----:B------:R-:W-:Y:S02]  /*e820*/  ISETP.GT.AND P0, PT, R25, RZ, !P1 ;  /* 0x000000ff1900720c */ /* 0x000fe40004f04270 */
[----:B------:R-:W-:Y:S02]  /*e830*/  FMNMX.FTZ R0, R33, R0, !PT ;  /* 0x0000000021007209 */ /* 0x000fe40007810000 */
[----:B------:R-:W-:Y:S02]  /*e840*/  ISETP.LT.OR P0, PT, R23, 0x1, P0 ;  /* 0x000000011700780c */ /* 0x000fe40000701670 */
[----:B------:R-:W-:Y:S02]  /*e850*/  FMNMX.FTZ R0, R119, R0, !PT ;  /* 0x0000000077007209 */ /* 0x000fe40007810000 */
[----:B------:R-:W-:-:S02]  /*e860*/  FSEL R18, R18, -INF , !P0 ;  /* 0xff80000012127808 */ /* 0x000fc40004000000 */
        /* <DEDUP_REMOVED lines=10> */
[----:B------:R-:W-:Y:S02]  /*e910*/  ISETP.GT.AND P0, PT, R25, 0x50, !P6 ;  /* 0x000000501900780c */ /* 0x000fe40007704270 */
[----:B------:R-:W-:-:S02]  /*e920*/  FMNMX.FTZ R19, R10, R19, !PT ;  /* 0x000000130a137209 */ /* 0x000fc40007810000 */
[----:B------:R-:W-:Y:S02]  /*e930*/  FMNMX.FTZ R0, R151, R0, !PT ;  /* 0x0000000097007209 */ /* 0x000fe40007810000 */
[----:B------:R-:W-:Y:S02]  /*e940*/  FMNMX.FTZ R19, R8, R19, !PT ;  /* 0x0000001308137209 */ /* 0x000fe40007810000 */
[----:B------:R-:W-:Y:S02]  /*e950*/  ISETP.LT.OR P0, PT, R23, 0x51, P0 ;  /* 0x000000511700780c */ /* 0x000fe40000701670 */
[----:B------:R-:W-:Y:S02]  /*e960*/  FMNMX.FTZ R19, R148, R19, !PT ;  /* 0x0000001394137209 */ /* 0x000fe40007810000 */
[----:B------:R-:W-:Y:S02]  /*e970*/  ISETP.NE.AND P4, PT, R42, RZ, PT ;  /* 0x000000ff2a00720c */ /* 0x000fe40003f85270 */
[----:B------:R-:W-:-:S02]  /*e980*/  FMNMX.FTZ R19, R128, R19, !PT ;  /* 0x0000001380137209 */ /* 0x000fc40007810000 */
[----:B------:R-:W-:Y:S02]  /*e990*/  FMNMX.FTZ R0, R153, R0, !PT ;  /* 0x0000000099007209 */ /* 0x000fe40007810000 */
[----:B------:R-:W-:Y:S02]  /*e9a0*/  FMNMX.FTZ R19, R146, R19, !PT ;  /* 0x0000001392137209 */ /* 0x000fe40007810000 */
[----:B------:R-:W-:Y:S02]  /*e9b0*/  FSEL R142, R50, -INF , !P0 ;  /* 0xff800000328e7808 */ /* 0x000fe40004000000 */
[----:B------:R-:W-:Y:S02]  /*e9c0*/  FMNMX.FTZ R19, R134, R19, !PT ;  /* 0x0000001386137209 */ /* 0x000fe40007810000 */
[----:B------:R-:W-:Y:S02]  /*e9d0*/  FMNMX.FTZ R0, R149, R0, !PT ;  /* 0x0000000095007209 */ /* 0x000fe40007810000 */
[----:B------:R-:W-:-:S02]  /*e9e0*/  FMNMX.FTZ R19, R224, R19, !PT ;  /* 0x00000013e0137209 */ /* 0x000fc40007810000 */
[----:B------:R-:W-:Y:S02]  /*e9f0*/  ISETP.GT.AND P0, PT, R25, 0x51, !P4 ;  /* 0x000000511900780c */ /* 0x000fe40006704270 */
[----:B------:R-:W-:Y:S02]  /*ea00*/  FMNMX.FTZ R19, R154, R19, !PT ;  /* 0x000000139a137209 */ /* 0x000fe40007810000 */
[----:B------:R-:W-:Y:S02]  /*ea10*/  ISETP.NE.AND P5, PT, R43, RZ, PT ;  /* 0x000000ff2b00720c */ /* 0x000fe40003fa5270 */
[----:B------:R-:W-:Y:S02]  /*ea20*/  FMNMX.FTZ R19, R186, R19, !PT ;  /* 0x00000013ba137209 */ /* 0x000fe40007810000 */
[----:B------:R-:W-:Y:S02]  /*ea30*/  FMNMX.FTZ R0, R141, R0, !PT ;  /* 0x000000008d007209 */ /* 0x000fe40007810000 */
[----:B------:R-:W-:-:S02]  /*ea40*/  FMNMX.FTZ R19, R160, R19, !PT ;  /* 0x00000013a0137209 */ /* 0x000fc40007810000 */
[----:B------:R-:W-:Y:S02]  /*ea50*/  ISETP.LT.OR P1, PT, R23, 0x52, P0 ;  /* 0x000000521700780c */ /* 0x000fe40000721670 */
[----:B------:R-:W-:Y:S02]  /*ea60*/  FMNMX.FTZ R19, R162, R19, !PT ;  /* 0x00000013a2137209 */ /* 0x000fe40007810000 */
[----:B------:R-:W-:Y:S02]  /*ea70*/  ISETP.NE.AND P6, PT, R12, RZ, PT ;  /* 0x000000ff0c00720c */ /* 0x000fe40003fc5270 */
[----:B------:R-:W-:Y:S02]  /*ea80*/  FMNMX.FTZ R19, R184, R19, !PT ;  /* 0x00000013b8137209 */ /* 0x000fe40007810000 */
[----:B------:R-:W-:Y:S02]  /*ea90*/  ISETP.GT.AND P0, PT, R25, 0x58, !P5 ;  /* 0x000000581900780c */ /* 0x000fe40006f04270 */
[----:B------:R-:W-:-:S02]  /*eaa0*/  FMNMX.FTZ R19, R152, R19, !PT ;  /* 0x0000001398137209 */ /* 0x000fc40007810000 */
[----:B------:R-:W-:Y:S02]  /*eab0*/  FMNMX.FTZ R0, R135, R0, !PT ;  /* 0x0000000087007209 */ /* 0x000fe40007810000 */
[----:B------:R-:W-:Y:S02]  /*eac0*/  FMNMX.FTZ R19, R150, R19, !PT ;  /* 0x0000001396137209 */ /* 0x000fe40007810000 */
[----:B------:R-:W-:Y:S02]  /*ead0*/  FSEL R140, R51, -INF , !P1 ;  /* 0xff800000338c7808 */ /* 0x000fe40004800000 */
[----:B------:R-:W-:Y:S02]  /*eae0*/  ISETP.GT.AND P2, PT, R25, 0x59, !P6 ;  /* 0x000000591900780c */ /* 0x000fe40007744270 */
[----:B------:R-:W-:Y:S02]  /*eaf0*/  ISETP.LT.OR P1, PT, R23, 0x59, P0 ;  /* 0x000000591700780c */ /* 0x000fe40000721670 */
[----:B------:R-:W-:-:S02]  /*eb00*/  FMNMX.FTZ R19, R142, R19, !PT ;  /* 0x000000138e137209 */ /* 0x000fc40007810000 */
[----:B------:R-:W-:Y:S02]  /*eb10*/  FMNMX.FTZ R0, R133, R0, !PT ;  /* 0x0000000085007209 */ /* 0x000fe40007810000 */
[----:B------:R-:W-:Y:S02]  /*eb20*/  ISETP.LT.OR P0, PT, R23, 0x5a, P2 ;  /* 0x0000005a1700780c */ /* 0x000fe40001701670 */
[----:B------:R-:W-:Y:S02]  /*eb30*/  FSEL R132, R46, -INF , !P1 ;  /* 0xff8000002e847808 */ /* 0x000fe40004800000 */
[----:B------:R-:W-:Y:S02]  /*eb40*/  FMNMX.FTZ R19, R140, R19, !PT ;  /* 0x000000138c137209 */ /* 0x000fe40007810000 */
[----:B------:R-:W-:Y:S02]  /*eb50*/  FMNMX.FTZ R11, R131, R0, !PT ;  /* 0x00000000830b7209 */ /* 0x000fe40007810000 */
[----:B------:R-:W-:-:S02]  /*eb60*/  FSEL R130, R47, -INF , !P0 ;  /* 0xff8000002f827808 */ /* 0x000fc40004000000 */
[----:B------:R-:W-:Y:S01]  /*eb70*/  FMNMX.FTZ R19, R132, R19, !PT ;  /* 0x0000001384137209 */ /* 0x000fe20007810000 */
[----:B------:R-:W1:Y:S01]  /*eb80*/  SHFL.BFLY PT, R0, R11, 0x2, 0x1f ;  /* 0x0c401f000b007f89 */ /* 0x000e6200000e0000 */
[----:B------:R-:W-:Y:S02]  /*eb90*/  ISETP.NE.AND P6, PT, R209, 0x1, PT ;  /* 0x00000001d100780c */ /* 0x000fe40003fc5270 */
[----:B------:R-:W-:Y:S02]  /*eba0*/  FMNMX.FTZ R19, R130, R19, !PT ;  /* 0x0000001382137209 */ /* 0x000fe40007810000 */
[----:B------:R-:W-:-:S03]  /*ebb0*/  ISETP.GE.AND P5, PT, R208, 0x1, PT ;  /* 0x00000001d000780c */ /* 0x000fc60003fa6270 */
[----:B------:R-:W2:Y:S01]  /*ebc0*/  SHFL.BFLY PT, R12, R19, 0x2, 0x1f ;  /* 0x0c401f00130c7f89 */ /* 0x000ea200000e0000 */
[----:B-1----:R-:W-:-:S05]  /*ebd0*/  FMNMX.FTZ R23, R11, R0, !PT ;  /* 0x000000000b177209 */ /* 0x002fca0007810000 */
[----:B------:R-:W1:Y:S01]  /*ebe0*/  SHFL.BFLY PT, R0, R23, 0x1, 0x1f ;  /* 0x0c201f0017007f89 */ /* 0x000e6200000e0000 */
[----:B--2---:R-:W-:-:S05]  /*ebf0*/  FMNMX.FTZ R11, R19, R12, !PT ;  /* 0x0000000c130b7209 */ /* 0x004fca0007810000 */
[----:B------:R-:W2:Y:S01]  /*ec00*/  SHFL.BFLY PT, R12, R11, 0x1, 0x1f ;  /* 0x0c201f000b0c7f89 */ /* 0x000ea200000e0000 */
[----:B-1----:R-:W-:-:S04]  /*ec10*/  FMNMX.FTZ R0, R23, R0, !PT ;  /* 0x0000000017007209 */ /* 0x002fc80007810000 */
[C---:B------:R-:W-:Y:S01]  /*ec20*/  FSETP.NEU.FTZ.AND P0, PT, R0.reuse, -INF , PT ;  /* 0xff8000000000780b */ /* 0x040fe20003f1d000 */
[----:B------:R-:W-:Y:S01]  /*ec30*/  FMUL.FTZ R144, R0, c[0x0][0x2d0] ;  /* 0x0000b40000907a20 */ /* 0x000fe20000410000 */
[----:B--2---:R-:W-:-:S04]  /*ec40*/  FMNMX.FTZ R12, R11, R12, !PT ;  /* 0x0000000c0b0c7209 */ /* 0x004fc80007810000 */
[----:B------:R-:W-:Y:S02]  /*ec50*/  FSEL R144, R144, RZ, P0 ;  /* 0x000000ff90907208 */ /* 0x000fe40000000000 */
[C---:B------:R-:W-:Y:S01]  /*ec60*/  FSETP.NEU.FTZ.AND P0, PT, R12.reuse, -INF , PT ;  /* 0xff8000000c00780b */ /* 0x040fe20003f1d000 */
[----:B------:R-:W-:Y:S02]  /*ec70*/  FMUL.FTZ R123, R12, c[0x0][0x2d0] ;  /* 0x0000b4000c7b7a20 */ /* 0x000fe40000410000 */
[--C-:B------:R-:W-:Y:S02]  /*ec80*/  FFMA.FTZ R50, R22, c[0x0][0x2d0], -R144.reuse ;  /* 0x0000b40016327a23 */ /* 0x100fe40000010890 */
[--C-:B------:R-:W-:Y:S01]  /*ec90*/  FFMA.FTZ R47, R21, c[0x0][0x2d0], -R144.reuse ;  /* 0x0000b400152f7a23 */ /* 0x100fe20000010890 */
[----:B------:R-:W-:Y:S01]  /*eca0*/  FSEL R123, R123, RZ, P0 ;  /* 0x000000ff7b7b7208 */ /* 0x000fe20000000000 */
[--C-:B------:R-:W-:Y:S02]  /*ecb0*/  FFMA.FTZ R46, R17, c[0x0][0x2d0], -R144.reuse ;  /* 0x0000b400112e7a23 */ /* 0x100fe40000010890 */
[----:B------:R-:W-:Y:S01]  /*ecc0*/  FFMA.FTZ R43, R15, c[0x0][0x2d0], -R144 ;  /* 0x0000b4000f2b7a23 */ /* 0x000fe20000010890 */
[----:B------:R-:W-:Y:S01]  /*ecd0*/  MUFU.EX2 R50, R50 ;  /* 0x0000003200327308 */ /* 0x000fe20000000800 */
[----:B------:R-:W-:-:S02]  /*ece0*/  FFMA.FTZ R49, R18, c[0x0][0x2d0], -R123 ;  /* 0x0000b40012317a23 */ /* 0x000fc4000001087b */
[--C-:B------:R-:W-:Y:S02]  /*ecf0*/  FFMA.FTZ R118, R24, c[0x0][0x2d0], -R123.reuse ;  /* 0x0000b40018767a23 */ /* 0x100fe4000001087b */
[--C-:B------:R-:W-:Y:S01]  /*ed00*/  FFMA.FTZ R48, R6, c[0x0][0x2d0], -R123.reuse ;  /* 0x0000b40006307a23 */ /* 0x100fe2000001087b */
[----:B------:R-:W-:Y:S01]  /*ed10*/  LDSM.16.MT88.4 R24, [R202+0x900] ;  /* 0x00090000ca18783b */ /* 0x000fe20000004200 */
[--C-:B------:R-:W-:Y:S01]  /*ed20*/  FFMA.FTZ R45, R4, c[0x0][0x2d0], -R123.reuse ;  /* 0x0000b400042d7a23 */ /* 0x100fe2000001087b */
[----:B------:R-:W1:Y:S01]  /*ed30*/  MUFU.EX2 R47, R47 ;  /* 0x0000002f002f7308 */ /* 0x000e620000000800 */
[--C-:B------:R-:W-:Y:S02]  /*ed40*/  FFMA.FTZ R40, R7, c[0x0][0x2d0], -R144.reuse ;  /* 0x0000b40007287a23 */ /* 0x100fe40000010890 */
[----:B------:R-:W2:Y:S01]  /*ed50*/  LDSM.16.MT88.4 R4, [R200+0x3100] ;  /* 0x00310000c804783b */ /* 0x000ea20000004200 */
[----:B------:R-:W-:Y:S02]  /*ed60*/  FFMA.FTZ R15, R16, c[0x0][0x2d0], -R123 ;  /* 0x0000b400100f7a23 */ /* 0x000fe4000001087b */
[--C-:B------:R-:W-:Y:S01]  /*ed70*/  FFMA.FTZ R44, R13, c[0x0][0x2d0], -R144.reuse ;  /* 0x0000b4000d2c7a23 */ /* 0x100fe20000010890 */
[----:B------:R-:W3:Y:S01]  /*ed80*/  LDSM.16.MT88.4 R16, [R200+0x900] ;  /* 0x00090000c810783b */ /* 0x000ee20000004200 */
[----:B------:R-:W-:Y:S01]  /*ed90*/  MUFU.EX2 R46, R46 ;  /* 0x0000002e002e7308 */ /* 0x000fe20000000800 */
[----:B------:R-:W-:-:S02]  /*eda0*/  FFMA.FTZ R13, R9, c[0x0][0x2d0], -R144 ;  /* 0x0000b400090d7a23 */ /* 0x000fc40000010890 */
[--C-:B------:R-:W-:Y:S02]  /*edb0*/  FFMA.FTZ R3, R10, c[0x0][0x2d0], -R123.reuse ;  /* 0x0000b4000a037a23 */ /* 0x100fe4000001087b */
[--C-:B------:R-:W-:Y:S02]  /*edc0*/  FFMA.FTZ R2, R8, c[0x0][0x2d0], -R123.reuse ;  /* 0x0000b40008027a23 */ /* 0x100fe4000001087b */
[----:B------:R-:W4:Y:S01]  /*edd0*/  LDSM.16.MT88.4 R8, [R204+0x3900] ;  /* 0x00390000cc08783b */ /* 0x000f220000004200 */
[----:B------:R-:W5:Y:S01]  /*ede0*/  MUFU.EX2 R43, R43 ;  /* 0x0000002b002b7308 */ /* 0x000f620000000800 */
[----:B-1----:R-:W-:Y:S01]  /*edf0*/  F2FP.BF16.PACK_AB R64, R47, R50 ;  /* 0x000000322f40723e */ /* 0x002fe200000010ff */
[--C-:B------:R-:W-:Y:S02]  /*ee00*/  FFMA.FTZ R41, R85, c[0x0][0x2d0], -R144.reuse ;  /* 0x0000b40055297a23 */ /* 0x100fe40000010890 */
[----:B------:R-:W-:Y:S02]  /*ee10*/  FFMA.FTZ R42, R20, c[0x0][0x2d0], -R123 ;  /* 0x0000b400142a7a23 */ /* 0x000fe4000001087b */
[--C-:B------:R-:W-:Y:S01]  /*ee20*/  FFMA.FTZ R51, R37, c[0x0][0x2d0], -R144.reuse ;  /* 0x0000b40025337a23 */ /* 0x100fe20000010890 */
[----:B------:R-:W1:Y:S01]  /*ee30*/  LDSM.16.MT88.4 R20, [R201+0x900] ;  /* 0x00090000c914783b */ /* 0x000e620000004200 */
[----:B------:R-:W-:Y:S01]  /*ee40*/  MUFU.EX2 R49, R49 ;  /* 0x0000003100317308 */ /* 0x000fe20000000800 */
[----:B------:R-:W-:-:S02]  /*ee50*/  FFMA.FTZ R120, R35, c[0x0][0x2d0], -R144 ;  /* 0x0000b40023787a23 */ /* 0x000fc40000010890 */
[--C-:B------:R-:W-:Y:S01]  /*ee60*/  FFMA.FTZ R122, R33, c[0x0][0x2d0], -R144.reuse ;  /* 0x0000b400217a7a23 */ /* 0x100fe20000010890 */
[----:B------:R-:W1:Y:S01]  /*ee70*/  LDSM.16.MT88.4 R36, [R202+0x3900] ;  /* 0x00390000ca24783b */ /* 0x000e620000004200 */
[----:B------:R-:W-:Y:S02]  /*ee80*/  FFMA.FTZ R119, R119, c[0x0][0x2d0], -R144 ;  /* 0x0000b40077777a23 */ /* 0x000fe40000010890 */
[--C-:B------:R-:W-:Y:S01]  /*ee90*/  FFMA.FTZ R121, R148, c[0x0][0x2d0], -R123.reuse ;  /* 0x0000b40094797a23 */ /* 0x100fe2000001087b */
[----:B------:R-:W2:Y:S01]  /*eea0*/  MUFU.EX2 R118, R118 ;  /* 0x0000007600767308 */ /* 0x000ea20000000800 */
[----:B-----5:R-:W-:Y:S01]  /*eeb0*/  F2FP.BF16.PACK_AB R66, R43, R46 ;  /* 0x0000002e2b42723e */ /* 0x020fe200000010ff */
[----:B------:R-:W5:Y:S01]  /*eec0*/  LDSM.16.MT88.4 R32, [R201+0x3900] ;  /* 0x00390000c920783b */ /* 0x000f620000004200 */
[--C-:B------:R-:W-:Y:S02]  /*eed0*/  FFMA.FTZ R128, R128, c[0x0][0x2d0], -R123.reuse ;  /* 0x0000b40080807a23 */ /* 0x100fe4000001087b */
[----:B------:R-:W-:-:S02]  /*eee0*/  FFMA.FTZ R129, R146, c[0x0][0x2d0], -R123 ;  /* 0x0000b40092817a23 */ /* 0x000fc4000001087b */
[--C-:B------:R-:W-:Y:S01]  /*eef0*/  FFMA.FTZ R134, R134, c[0x0][0x2d0], -R123.reuse ;  /* 0x0000b40086867a23 */ /* 0x100fe2000001087b */
[----:B------:R-:W-:Y:S01]  /*ef00*/  MUFU.EX2 R48, R48 ;  /* 0x0000003000307308 */ /* 0x000fe20000000800 */
[--C-:B------:R-:W-:Y:S02]  /*ef10*/  FFMA.FTZ R146, R155, c[0x0][0x2d0], -R144.reuse ;  /* 0x0000b4009b927a23 */ /* 0x100fe40000010890 */
[--C-:B------:R-:W-:Y:S02]  /*ef20*/  FFMA.FTZ R148, R147, c[0x0][0x2d0], -R144.reuse ;  /* 0x0000b40093947a23 */ /* 0x100fe40000010890 */
[--C-:B------:R-:W-:Y:S02]  /*ef30*/  FFMA.FTZ R143, R143, c[0x0][0x2d0], -R144.reuse ;  /* 0x0000b4008f8f7a23 */ /* 0x100fe40000010890 */
[----:B------:R-:W-:Y:S01]  /*ef40*/  FFMA.FTZ R145, R145, c[0x0][0x2d0], -R144 ;  /* 0x0000b40091917a23 */ /* 0x000fe20000010890 */
[----:B------:R-:W3:Y:S01]  /*ef50*/  MUFU.EX2 R45, R45 ;  /* 0x0000002d002d7308 */ /* 0x000ee20000000800 */
[----:B--2---:R-:W-:Y:S01]  /*ef60*/  F2FP.BF16.PACK_AB R65, R118, R49 ;  /* 0x000000317641723e */ /* 0x004fe200000010ff */
[----:B------:R-:W-:-:S02]  /*ef70*/  FFMA.FTZ R147, R224, c[0x0][0x2d0], -R123 ;  /* 0x0000b400e0937a23 */ /* 0x000fc4000001087b */
[--C-:B------:R-:W-:Y:S02]  /*ef80*/  FFMA.FTZ R154, R154, c[0x0][0x2d0], -R123.reuse ;  /* 0x0000b4009a9a7a23 */ /* 0x100fe4000001087b */
[--C-:B------:R-:W-:Y:S02]  /*ef90*/  FFMA.FTZ R155, R186, c[0x0][0x2d0], -R123.reuse ;  /* 0x0000b400ba9b7a23 */ /* 0x100fe4000001087b */
        /* <DEDUP_REMOVED lines=13> */
[----:B------:R-:W-:Y:S01]  /*f070*/  FFMA.FTZ R153, R150, c[0x0][0x2d0], -R123 ;  /* 0x0000b40096997a23 */ /* 0x000fe2000001087b */
[----:B------:R-:W-:Y:S01]  /*f080*/  IADD3 R184, R14, -0x2, RZ ;  /* 0xfffffffe0eb87810 */ /* 0x000fe20007ffe0ff */
        /* <DEDUP_REMOVED lines=9> */
[----:B------:R-:W-:Y:S01]  /*f120*/  FFMA.FTZ R223, R130, c[0x0][0x2d0], -R123 ;  /* 0x0000b40082df7a23 */ /* 0x000fe2000001087b */
[----:B------:R-:W-:Y:S01]  /*f130*/  MUFU.EX2 R42, R42 ;  /* 0x0000002a002a7308 */ /* 0x000fe20000000800 */
[----:B------:R-:W-:Y:S02]  /*f140*/  FADD.FTZ R49, R49, R118 ;  /* 0x0000007631317221 */ /* 0x000fe40000010000 */
[----:B------:R-:W-:Y:S02]  /*f150*/  FADD.FTZ R47, R50, R47 ;  /* 0x0000002f322f7221 */ /* 0x000fe40000010000 */
[----:B------:R-:W-:Y:S01]  /*f160*/  FADD.FTZ R48, R48, R49 ;  /* 0x0000003130307221 */ /* 0x000fe20000010000 */
[----:B------:R-:W-:Y:S01]  /*f170*/  HMMA.16816.F32.BF16 R96, R64, R98, RZ ;  /* 0x000000624060723c */ /* 0x000fe200000418ff */
[----:B------:R-:W-:Y:S01]  /*f180*/  FADD.FTZ R46, R46, R47 ;  /* 0x0000002f2e2e7221 */ /* 0x000fe20000010000 */
[----:B------:R-:W3:Y:S01]  /*f190*/  MUFU.EX2 R15, R15 ;  /* 0x0000000f000f7308 */ /* 0x000ee20000000800 */
[----:B------:R-:W-:-:S02]  /*f1a0*/  FADD.FTZ R45, R45, R48 ;  /* 0x000000302d2d7221 */ /* 0x000fc40000010000 */
[----:B------:R-:W-:-:S03]  /*f1b0*/  FADD.FTZ R43, R43, R46 ;  /* 0x0000002e2b2b7221 */ /* 0x000fc60000010000 */
        /* <DEDUP_REMOVED lines=32> */
[C---:B------:R-:W-:Y:S02]  /*f3c0*/  HMMA.16816.F32.BF16 R84, R4.reuse, R16, R84 ;  /* 0x000000100454723c */ /* 0x040fe40000041854 */
[----:B------:R-:W1:Y:S06]  /*f3d0*/  MUFU.EX2 R145, R145 ;  /* 0x0000009100917308 */ /* 0x000e6c0000000800 */
[C---:B------:R-:W-:Y:S01]  /*f3e0*/  HMMA.16816.F32.BF16 R88, R4.reuse, R18, R88 ;  /* 0x000000120458723c */ /* 0x040fe20000041858 */
[----:B------:R-:W3:Y:S01]  /*f3f0*/  LDSM.16.MT88.4 R16, [R200+0x3900] ;  /* 0x00390000c810783b */ /* 0x000ee20000004200 */
[----:B------:R-:W-:Y:S06]  /*f400*/  MUFU.EX2 R147, R147 ;  /* 0x0000009300937308 */ /* 0x000fec0000000800 */
[C---:B----4-:R-:W-:Y:S02]  /*f410*/  HMMA.16816.F32.BF16 R92, R4.reuse, R8, R92 ;  /* 0x00000008045c723c */ /* 0x050fe4000004185c */
        /* <DEDUP_REMOVED lines=24> */
[C---:B-----5:R-:W-:Y:S02]  /*f5a0*/  HMMA.16816.F32.BF16 R52, R4.reuse, R32, R52 ;  /* 0x000000200434723c */ /* 0x060fe40000041834 */
[----:B------:R-:W5:Y:S06]  /*f5b0*/  MUFU.EX2 R153, R153 ;  /* 0x0000009900997308 */ /* 0x000f6c0000000800 */
        /* <DEDUP_REMOVED lines=69> */
[----:B------:R-:W-:Y:S02]  /*fa10*/  F2FP.BF16.PACK_AB R6, R224, R151 ;  /* 0x00000097e006723e */ /* 0x000fe400000010ff */
[----:B------:R-:W-:Y:S02]  /*fa20*/  F2FP.BF16.PACK_AB R5, R162, R149 ;  /* 0x00000095a205723e */ /* 0x000fe400000010ff */
[----:B-----5:R-:W-:-:S07]  /*fa30*/  F2FP.BF16.PACK_AB R7, R153, R152 ;  /* 0x000000989907723e */ /* 0x020fce00000010ff */
        /* <DEDUP_REMOVED lines=99> */
.L_x_392:
[----:B------:R-:W-:-:S13]  /*10070*/  ISETP.NE.AND P0, PT, R2, 0x1, PT ;  /* 0x000000010200780c */ /* 0x000fda0003f05270 */
[----:B------:R-:W-:-:S05]  /*10080*/  @P0 IMAD.HI.U32 R4, R5, c[0x0][0x330], RZ ;  /* 0x0000cc0005040a27 */ /* 0x000fca00078e00ff */
[----:B------:R-:W-:-:S05]  /*10090*/  @P0 SHF.R.U32.HI R5, RZ, c[0x0][0x334], R4 ;  /* 0x0000cd00ff050a19 */ /* 0x000fca0000011604 */
.L_x_393:
[----:B------:R-:W-:-:S05]  /*100a0*/  IMAD R2, R5, R2, c[0x0][0x32c] ;  /* 0x0000cb0005027624 */ /* 0x000fca00078e0202 */
[----:B------:R-:W-:-:S05]  /*100b0*/  IMNMX R3, R3, R2, PT ;  /* 0x0000000203037217 */ /* 0x000fca0003800200 */
.L_x_391:
        /* <DEDUP_REMOVED lines=11> */
[----:B------:R-:W-:Y:S01]  /*10170*/  IMAD.MOV.U32 R186, RZ, RZ, 0x6 ;  /* 0x00000006ffba7424 */ /* 0x000fe200078e00ff */
[----:B------:R-:W-:Y:S02]  /*10180*/  MOV R187, c[0x0][0x1e0] ;  /* 0x0000780000bb7a02 */ /* 0x000fe40000000f00 */
.L_x_403:
[----:B------:R-:W-:Y:S04]  /*10190*/  DEPBAR.LE SB0, 0x0 ;  /* 0x000080000000791a */ /* 0x000fe80000000000 */
[----:B------:R-:W-:Y:S01]  /*101a0*/  BAR.SYNC.DEFER_BLOCKING 0x0 ;  /* 0x0000000000007b1d */ /* 0x000fe20000010000 */
[----:B------:R-:W-:Y:S02]  /*101b0*/  ISETP.GT.AND P0, PT, R215, R230, PT ;  /* 0x000000e6d700720c */ /* 0x000fe40003f04270 */
[C---:B------:R-:W-:Y:S02]  /*101c0*/  LOP3.LUT P4, RZ, R214.reuse, 0x40000, RZ, 0xc0, !PT ;  /* 0x00040000d6ff7812 */ /* 0x040fe4000788c0ff */
[----:B------:R-:W-:Y:S02]  /*101d0*/  LOP3.LUT P3, RZ, R214, 0x20000, RZ, 0xc0, !PT ;  /* 0x00020000d6ff7812 */ /* 0x000fe4000786c0ff */
[----:B------:R-:W-:Y:S07]  /*101e0*/  ISETP.NE.AND P5, PT, R209, 0x1, PT ;  /* 0x00000001d100780c */ /* 0x000fee0003fa5270 */
        /* <DEDUP_REMOVED lines=49> */
[----:B------:R1:W-:Y:S05]  /*10500*/  @!P0 LDGSTS.E.BYPASS.LTC128B.128 [R220+0x4100], [R232.64+0x80], !P3 ;  /* 0x04100080e8dc8fae */ /* 0x0003ea000d901d50 */
[----:B------:R1:W-:Y:S05]  /*10510*/  @!P0 LDGSTS.E.BYPASS.LTC128B.128 [R220+0x2100], [R236.64], !P4 ;  /* 0x02100000ecdc8fae */ /* 0x0003ea000e101d50 */
[----:B------:R1:W-:Y:S01]  /*10520*/  @!P0 LDGSTS.E.BYPASS.LTC128B.128 [R220+0x5100], [R236.64+0x80], !P3 ;  /* 0x05100080ecdc8fae */ /* 0x0003e2000d901d50 */
[C---:B--2---:R-:W-:Y:S01]  /*10530*/  HMMA.16816.F32.BF16 R44, R124.reuse, R120, RZ ;  /* 0x000000787c2c723c */ /* 0x044fe200000418ff */
[C---:B------:R-:W-:Y:S03]  /*10540*/  ISETP.GT.AND P0, PT, R230.reuse, R215, PT ;  /* 0x000000d7e600720c */ /* 0x040fe60003f04270 */
[----:B------:R-:W2:Y:S04]  /*10550*/  LDSM.16.M88.4 R160, [R203+0x8100] ;  /* 0x00810000cba0783b */ /* 0x000ea80000000200 */
[----:B------:R-:W-:Y:S01]  /*10560*/  HMMA.16816.F32.BF16 R48, R124, R122, RZ ;  /* 0x0000007a7c30723c */ /* 0x000fe200000418ff */
[----:B------:R-:W0:Y:S05]  /*10570*/  LDGDEPBAR ;  /* 0x00000000000079af */ /* 0x000e2a0000000000 */
[----:B------:R-:W5:Y:S01]  /*10580*/  LDSM.16.M88.4 R116, [R203+0x8900] ;  /* 0x00890000cb74783b */ /* 0x000f620000000200 */
[----:B------:R-:W-:Y:S01]  /*10590*/  @P0 IADD3 R0, R230, -0x1, RZ ;  /* 0xffffffffe6000810 */ /* 0x000fe20007ffe0ff */
[C---:B---3--:R-:W-:Y:S03]  /*105a0*/  HMMA.16816.F32.BF16 R4, R136.reuse, R128, R4 ;  /* 0x000000808804723c */ /* 0x048fe60000041804 */
[----:B------:R-:W3:Y:S05]  /*105b0*/  LDSM.16.M88.4 R120, [R203+0x9100] ;  /* 0x00910000cb78783b */ /* 0x000eea0000000200 */
[C---:B------:R-:W-:Y:S01]  /*105c0*/  HMMA.16816.F32.BF16 R8, R136.reuse, R130, R8 ;  /* 0x000000828808723c */ /* 0x040fe20000041808 */
[----:B------:R-:W1:Y:S07]  /*105d0*/  LDSM.16.M88.4 R128, [R203+0x9900] ;  /* 0x00990000cb80783b */ /* 0x000e6e0000000200 */
[C---:B------:R-:W-:Y:S08]  /*105e0*/  HMMA.16816.F32.BF16 R12, R136.reuse, R140, R12 ;  /* 0x0000008c880c723c */ /* 0x040ff0000004180c */
[C---:B------:R-:W-:Y:S01]  /*105f0*/  HMMA.16816.F32.BF16 R16, R136.reuse, R142, R16 ;  /* 0x0000008e8810723c */ /* 0x040fe20000041810 */
[----:B------:R-:W-:Y:S07]  /*10600*/  LDSM.16.M88.4 R140, [R194] ;  /* 0x00000000c28c783b */ /* 0x000fee0000000200 */
        /* <DEDUP_REMOVED lines=9> */
[C---:B----4-:R-:W-:Y:S08]  /*106a0*/  HMMA.16816.F32.BF16 R44, R136.reuse, R132, R44 ;  /* 0x00000084882c723c */ /* 0x050ff0000004182c */
[----:B------:R-:W-:Y:S01]  /*106b0*/  HMMA.16816.F32.BF16 R48, R136, R134, R48 ;  /* 0x000000868830723c */ /* 0x000fe20000041830 */
[----:B------:R-:W4:Y:S07]  /*106c0*/  LDSM.16.M88.4 R132, [R203+0xa100] ;  /* 0x00a10000cb84783b */ /* 0x000f2e0000000200 */
[C---:B--2---:R-:W-:Y:S08]  /*106d0*/  HMMA.16816.F32.BF16 R4, R156.reuse, R160, R4 ;  /* 0x000000a09c04723c */ /* 0x044ff00000041804 */
[C---:B------:R-:W-:Y:S01]  /*106e0*/  HMMA.16816.F32.BF16 R8, R156.reuse, R162, R8 ;  /* 0x000000a29c08723c */ /* 0x040fe20000041808 */
[----:B------:R-:W-:Y:S07]  /*106f0*/  LDSM.16.M88.4 R160, [R194+0x4000] ;  /* 0x00400000c2a0783b */ /* 0x000fee0000000200 */
[C---:B-----5:R-:W-:Y:S08]  /*10700*/  HMMA.16816.F32.BF16 R12, R156.reuse, R116, R12 ;  /* 0x000000749c0c723c */ /* 0x060ff0000004180c */
        /* <DEDUP_REMOVED lines=11> */
[C---:B--2---:R-:W-:Y:S08]  /*107c0*/  HMMA.16816.F32.BF16 R44, R156.reuse, R116, R44 ;  /* 0x000000749c2c723c */ /* 0x044ff0000004182c */
[----:B------:R-:W-:Y:S01]  /*107d0*/  HMMA.16816.F32.BF16 R48, R156, R118, R48 ;  /* 0x000000769c30723c */ /* 0x000fe20000041830 */
[----:B------:R-:W2:Y:S07]  /*107e0*/  LDSM.16.M88.4 R116, [R206+0xb900] ;  /* 0x00b90000ce74783b */ /* 0x000eae0000000200 */
[C---:B------:R-:W-:Y:S08]  /*107f0*/  HMMA.16816.F32.BF16 R4, R164.reuse, R140, R4 ;  /* 0x0000008ca404723c */ /* 0x040ff00000041804 */
[C---:B------:R-:W-:Y:S01]  /*10800*/  HMMA.16816.F32.BF16 R8, R164.reuse, R142, R8 ;  /* 0x0000008ea408723c */ /* 0x040fe20000041808 */
[----:B------:R-:W5:Y:S07]  /*10810*/  LDSM.16.M88.4 R140, [R206+0xc100] ;  /* 0x00c10000ce8c783b */ /* 0x000f6e0000000200 */
[C---:B------:R-:W-:Y:S08]  /*10820*/  HMMA.16816.F32.BF16 R12, R164.reuse, R144, R12 ;  /* 0x00000090a40c723c */ /* 0x040ff0000004180c */
[C---:B------:R-:W-:Y:S01]  /*10830*/  HMMA.16816.F32.BF16 R16, R164.reuse, R146, R16 ;  /* 0x00000092a410723c */ /* 0x040fe20000041810 */
[----:B------:R-:W-:Y:S07]  /*10840*/  LDSM.16.M88.4 R144, [R206+0xd900] ;  /* 0x00d90000ce90783b */ /* 0x000fee0000000200 */
[C---:B---3--:R-:W-:Y:S08]  /*10850*/  HMMA.16816.F32.BF16 R20, R164.reuse, R120, R20 ;  /* 0x00000078a414723c */ /* 0x048ff00000041814 */
[C---:B------:R-:W-:Y:S01]  /*10860*/  HMMA.16816.F32.BF16 R24, R164.reuse, R122, R24 ;  /* 0x0000007aa418723c */ /* 0x040fe20000041818 */
[----:B------:R-:W3:Y:S07]  /*10870*/  LDSM.16.M88.4 R120, [R206+0xc900] ;  /* 0x00c90000ce78783b */ /* 0x000eee0000000200 */
[C---:B------:R-:W-:Y:S08]  /*10880*/  HMMA.16816.F32.BF16 R28, R164.reuse, R148, R28 ;  /* 0x00000094a41c723c */ /* 0x040ff0000004181c */
[C---:B------:R-:W-:Y:S01]  /*10890*/  HMMA.16816.F32.BF16 R32, R164.reuse, R150, R32 ;  /* 0x00000096a420723c */ /* 0x040fe20000041820 */
[----:B------:R-:W-:Y:S07]  /*108a0*/  LDSM.16.M88.4 R148, [R191] ;  /* 0x00000000bf94783b */ /* 0x000fee0000000200 */
[C---:B------:R-:W-:Y:S08]  /*108b0*/  HMMA.16816.F32.BF16 R36, R164.reuse, R152, R36 ;  /* 0x00000098a424723c */ /* 0x040ff00000041824 */
[C---:B------:R-:W-:Y:S01]  /*108c0*/  HMMA.16816.F32.BF16 R40, R164.reuse, R154, R40 ;  /* 0x0000009aa428723c */ /* 0x040fe20000041828 */
[----:B------:R-:W-:Y:S07]  /*108d0*/  LDSM.16.M88.4 R152, [R203+0xd900] ;  /* 0x00d90000cb98783b */ /* 0x000fee0000000200 */
[C---:B-1----:R-:W-:Y:S08]  /*108e0*/  HMMA.16816.F32.BF16 R44, R164.reuse, R128, R44 ;  /* 0x00000080a42c723c */ /* 0x042ff0000004182c */
[----:B------:R-:W-:Y:S01]  /*108f0*/  HMMA.16816.F32.BF16 R48, R164, R130, R48 ;  /* 0x00000082a430723c */ /* 0x000fe20000041830 */
[----:B------:R-:W1:Y:S07]  /*10900*/  LDSM.16.M88.4 R128, [R206+0xd100] ;  /* 0x00d10000ce80783b */ /* 0x000e6e0000000200 */
[C---:B----4-:R-:W-:Y:S08]  /*10910*/  HMMA.16816.F32.BF16 R4, R168.reuse, R132, R4 ;  /* 0x00000084a804723c */ /* 0x050ff00000041804 */
[C---:B------:R-:W-:Y:S01]  /*10920*/  HMMA.16816.F32.BF16 R8, R168.reuse, R134, R8 ;  /* 0x00000086a808723c */ /* 0x040fe20000041808 */
[----:B------:R-:W4:Y:S07]  /*10930*/  LDSM.16.M88.4 R132, [R193] ;  /* 0x00000000c184783b */ /* 0x000f2e0000000200 */
[C---:B--2---:R-:W-:Y:S08]  /*10940*/  HMMA.16816.F32.BF16 R12, R168.reuse, R116, R12 ;  /* 0x00000074a80c723c */ /* 0x044ff0000004180c */
[C---:B------:R-:W-:Y:S01]  /*10950*/  HMMA.16816.F32.BF16 R16, R168.reuse, R118, R16 ;  /* 0x00000076a810723c */ /* 0x040fe20000041810 */
[----:B------:R-:W2:Y:S07]  /*10960*/  LDSM.16.M88.4 R116, [R192] ;  /* 0x00000000c074783b */ /* 0x000eae0000000200 */
[C---:B-----5:R-:W-:Y:S08]  /*10970*/  HMMA.16816.F32.BF16 R20, R168.reuse, R140, R20 ;  /* 0x0000008ca814723c */ /* 0x060ff00000041814 */
[C---:B------:R-:W-:Y:S01]  /*10980*/  HMMA.16816.F32.BF16 R24, R168.reuse, R142, R24 ;  /* 0x0000008ea818723c */ /* 0x040fe20000041818 */
[----:B------:R-:W5:Y:S07]  /*10990*/  LDSM.16.M88.4 R140, [R190] ;  /* 0x00000000be8c783b */ /* 0x000f6e0000000200 */
        /* <DEDUP_REMOVED lines=12> */
[C---:B--2---:R-:W-:Y:S08]  /*10a60*/  HMMA.16816.F32.BF16 R12, R172.reuse, R116, R12 ;  /* 0x00000074ac0c723c */ /* 0x044ff0000004180c */
[C---:B------:R-:W-:Y:S01]  /*10a70*/  HMMA.16816.F32.BF16 R16, R172.reuse, R118, R16 ;  /* 0x00000076ac10723c */ /* 0x040fe20000041810 */
[----:B------:R-:W2:Y:S07]  /*10a80*/  LDSM.16.M88.4 R116, [R203+0xb900] ;  /* 0x00b90000cb74783b */ /* 0x000eae0000000200 */
        /* <DEDUP_REMOVED lines=10> */
[----:B------:R-:W-:Y:S01]  /*10b30*/  HMMA.16816.F32.BF16 R48, R172, R130, R48 ;  /* 0x00000082ac30723c */ /* 0x000fe20000041830 */
[----:B------:R-:W1:Y:S07]  /*10b40*/  LDSM.16.M88.4 R128, [R194+0x3800] ;  /* 0x00380000c280783b */ /* 0x000e6e0000000200 */
[C---:B----4-:R-:W-:Y:S08]  /*10b50*/  HMMA.16816.F32.BF16 R4, R176.reuse, R132, R4 ;  /* 0x00000084b004723c */ /* 0x050ff00000041804 */
[C---:B------:R-:W-:Y:S08]  /*10b60*/  HMMA.16816.F32.BF16 R8, R176.reuse, R134, R8 ;  /* 0x00000086b008723c */ /* 0x040ff00000041808 */
[C---:B--2---:R-:W-:Y:S08]  /*10b70*/  HMMA.16816.F32.BF16 R12, R176.reuse, R116, R12 ;  /* 0x00000074b00c723c */ /* 0x044ff0000004180c */
[C---:B------:R-:W-:Y:S01]  /*10b80*/  HMMA.16816.F32.BF16 R16, R176.reuse, R118, R16 ;  /* 0x00000076b010723c */ /* 0x040fe20000041810 */
[----:B------:R-:W2:Y:S07]  /*10b90*/  LDSM.16.M88.4 R116, [R194+0x4800] ;  /* 0x00480000c274783b */ /* 0x000eae0000000200 */
[C---:B------:R-:W-:Y:S08]  /*10ba0*/  HMMA.16816.F32.BF16 R20, R176.reuse, R144, R20 ;  /* 0x00000090b014723c */ /* 0x040ff00000041814 */
[C---:B------:R-:W-:Y:S08]  /*10bb0*/  HMMA.16816.F32.BF16 R24, R176.reuse, R146, R24 ;  /* 0x00000092b018723c */ /* 0x040ff00000041818 */
[C---:B------:R-:W-:Y:S07]  /*10bc0*/  HMMA.16816.F32.BF16 R28, R176.reuse, R148, R28 ;  /* 0x00000094b01c723c */ /* 0x040fee000004181c */
[----:B------:R-:W-:Y:S01]  /*10bd0*/  @P0 SHF.R.S32.HI R148, RZ, 0x1f, R0 ;  /* 0x0000001fff940819 */ /* 0x000fe20000011400 */
[C---:B------:R-:W-:Y:S04]  /*10be0*/  HMMA.16816.F32.BF16 R32, R176.reuse, R150, R32 ;  /* 0x00000096b020723c */ /* 0x040fe80000041820 */
[----:B------:R-:W-:Y:S03]  /*10bf0*/  @P0 IMAD R148, R148, c[0x0][0x1e0], RZ ;  /* 0x0000780094940a24 */ /* 0x000fe600078e02ff */
[C---:B------:R-:W-:Y:S01]  /*10c00*/  @P0 IMAD.WIDE.U32 R150, R0.reuse, c[0x0][0x1e0], RZ ;  /* 0x0000780000960a25 */ /* 0x040fe200078e00ff */
[C---:B-----5:R-:W-:Y:S04]  /*10c10*/  HMMA.16816.F32.BF16 R36, R176.reuse, R140, R36 ;  /* 0x0000008cb024723c */ /* 0x060fe80000041824 */
[----:B------:R-:W-:Y:S04]  /*10c20*/  @P0 IMAD R148, R0, c[0x0][0x1e4], R148 ;  /* 0x0000790000940a24 */ /* 0x000fe800078e0294 */
[C---:B------:R-:W-:Y:S04]  /*10c30*/  HMMA.16816.F32.BF16 R40, R176.reuse, R142, R40 ;  /* 0x0000008eb028723c */ /* 0x040fe80000041828 */
[----:B------:R-:W-:Y:S04]  /*10c40*/  @P0 IMAD.IADD R148, R151, 0x1, R148 ;  /* 0x0000000197940824 */ /* 0x000fe800078e0294 */
[C---:B------:R-:W-:Y:S04]  /*10c50*/  HMMA.16816.F32.BF16 R44, R176.reuse, R152, R44 ;  /* 0x00000098b02c723c */ /* 0x040fe8000004182c */
[----:B------:R-:W-:Y:S03]  /*10c60*/  @P0 IMAD R148, R148, 0x60, RZ ;  /* 0x0000006094940824 */ /* 0x000fe600078e02ff */
[----:B------:R-:W-:Y:S01]  /*10c70*/  @P0 IMAD.MOV.U32 R152, RZ, RZ, R216 ;  /* 0x000000ffff980224 */ /* 0x000fe200078e00d8 */
[----:B------:R-:W-:Y:S04]  /*10c80*/  HMMA.16816.F32.BF16 R48, R176, R154, R48 ;  /* 0x0000009ab030723c */ /* 0x000fe80000041830 */
[----:B------:R-:W-:Y:S04]  /*10c90*/  @P0 IMAD.MOV.U32 R153, RZ, RZ, R219 ;  /* 0x000000ffff990224 */ /* 0x000fe800078e00db */
[C---:B---3--:R-:W-:Y:S05]  /*10ca0*/  HMMA.16816.F32.BF16 R4, R180.reuse, R120, R4 ;  /* 0x00000078b404723c */ /* 0x048fea0000041804 */
[----:B------:R-:W-:Y:S03]  /*10cb0*/  @P0 IMAD.WIDE.U32 R150, R150, 0x60, R152 ;  /* 0x0000006096960825 */ /* 0x000fe600078e0098 */
[C---:B------:R-:W-:Y:S01]  /*10cc0*/  HMMA.16816.F32.BF16 R8, R180.reuse, R122, R8 ;  /* 0x0000007ab408723c */ /* 0x040fe20000041808 */
[----:B------:R-:W3:Y:S03]  /*10cd0*/  LDSM.16.M88.4 R120, [R194+0x5000] ;  /* 0x00500000c278783b */ /* 0x000ee60000000200 */
[----:B------:R-:W-:Y:S02]  /*10ce0*/  @P0 IMAD.IADD R149, R151, 0x1, R148 ;  /* 0x0000000197950824 */ /* 0x000fe400078e0294 */
[C---:B------:R-:W-:Y:S02]  /*10cf0*/  @P0 IMAD.SHL.U32 R0, R150.reuse, 0x2, RZ ;  /* 0x0000000296000824 */ /* 0x040fe400078e00ff */
[C---:B-1----:R-:W-:Y:S04]  /*10d00*/  HMMA.16816.F32.BF16 R12, R180.reuse, R128, R12 ;  /* 0x00000080b40c723c */ /* 0x042fe8000004180c */
[----:B------:R-:W-:Y:S01]  /*10d10*/  @P0 SHF.L.U64.HI R148, R150, 0x1, R149 ;  /* 0x0000000196940819 */ /* 0x000fe20000010295 */
[C---:B------:R-:W-:Y:S01]  /*10d20*/  @P0 IMAD.SHL.U32 R153, R187.reuse, 0x40, RZ ;  /* 0x00000040bb990824 */ /* 0x040fe200078e00ff */
[----:B------:R-:W-:Y:S02]  /*10d30*/  @P0 IADD3 R150, P1, R0, c[0x0][0x1c8], RZ ;  /* 0x0000720000960a10 */ /* 0x000fe40007f3e0ff */
[C---:B------:R-:W-:Y:S01]  /*10d40*/  HMMA.16816.F32.BF16 R16, R180.reuse, R130, R16 ;  /* 0x00000082b410723c */ /* 0x040fe20000041810 */
[----:B------:R-:W1:Y:S01]  /*10d50*/  LDSM.16.M88.4 R128, [R194+0x5800] ;  /* 0x00580000c280783b */ /* 0x000e620000000200 */
[----:B------:R-:W-:Y:S04]  /*10d60*/  DEPBAR.LE SB0, 0x0 ;  /* 0x000080000000791a */ /* 0x000fe80000000000 */
[----:B------:R-:W-:Y:S01]  /*10d70*/  BAR.SYNC.DEFER_BLOCKING 0x0 ;  /* 0x0000000000007b1d */ /* 0x000fe20000010000 */
[----:B------:R-:W-:Y:S01]  /*10d80*/  @P0 IADD3.X R151, R148, c[0x0][0x1cc], RZ, P1, !PT ;  /* 0x0000730094970a10 */ /* 0x000fe20000ffe4ff */
[C---:B------:R-:W-:Y:S05]  /*10d90*/  HMMA.16816.F32.BF16 R20, R180.reuse, R160, R20 ;  /* 0x000000a0b414723c */ /* 0x040fea0000041814 */
[----:B------:R-:W-:Y:S02]  /*10da0*/  @P0 IADD3 R0, P2, R0, 0x80, RZ ;  /* 0x0000008000000810 */ /* 0x000fe40007f5e0ff */
[----:B------:R-:W-:Y:S01]  /*10db0*/  @P0 SHF.L.U64.HI R149, R187, R186, c[0x0][0x1e4] ;  /* 0x00007900bb950619 */ /* 0x000fe200000102ba */
[C---:B------:R-:W-:Y:S04]  /*10dc0*/  HMMA.16816.F32.BF16 R24, R180.reuse, R162, R24 ;  /* 0x000000a2b418723c */ /* 0x040fe80000041818 */
[----:B------:R-:W-:Y:S01]  /*10dd0*/  @P0 IADD3 R160, P1, R0, c[0x0][0x1c8], RZ ;  /* 0x0000720000a00a10 */ /* 0x000fe20007f3e0ff */
[----:B------:R-:W-:Y:S02]  /*10de0*/  IMAD.MOV.U32 R0, RZ, RZ, R221 ;  /* 0x000000ffff007224 */ /* 0x000fe400078e00dd */
[----:B------:R-:W-:Y:S01]  /*10df0*/  @P5 IMAD.MOV.U32 R0, RZ, RZ, R185 ;  /* 0x000000ffff005224 */ /* 0x000fe200078e00b9 */
[C---:B--2---:R-:W-:Y:S04]  /*10e00*/  HMMA.16816.F32.BF16 R28, R180.reuse, R116, R28 ;  /* 0x00000074b41c723c */ /* 0x044fe8000004181c */
[----:B------:R-:W-:Y:S01]  /*10e10*/  @P0 IADD3.X R161, RZ, c[0x0][0x1cc], R148, P1, P2 ;  /* 0x00007300ffa10a10 */ /* 0x000fe20000fe4494 */
[----:B------:R-:W-:Y:S01]  /*10e20*/  @!PT LDS RZ, [RZ] ;  /* 0x00000000fffff984 */ /* 0x000fe20000000800 */
[----:B------:R-:W-:Y:S01]  /*10e30*/  @!PT LDS RZ, [RZ] ;  /* 0x00000000fffff984 */ /* 0x000fe20000000800 */
[----:B------:R-:W-:Y:S01]  /*10e40*/  @!PT LDS RZ, [RZ] ;  /* 0x00000000fffff984 */ /* 0x000fe20000000800 */
[----:B------:R2:W-:Y:S01]  /*10e50*/  @P0 LDGSTS.E.BYPASS.LTC128B.128 [R220+0x8100], [R150.64], !P4 ;  /* 0x0810000096dc0fae */ /* 0x0005e2000e101d50 */
[-C--:B------:R-:W-:Y:S02]  /*10e60*/  @P0 IADD3 R154, P2, R150, R153.reuse, RZ ;  /* 0x00000099969a0210 */ /* 0x080fe40007f5e0ff */
[C---:B------:R-:W-:Y:S02]  /*10e70*/  HMMA.16816.F32.BF16 R32, R180.reuse, R118, R32 ;  /* 0x00000076b420723c */ /* 0x040fe40000041820 */
[----:B------:R4:W-:Y:S02]  /*10e80*/  @P0 LDGSTS.E.BYPASS.LTC128B.128 [R220+0xb100], [R160.64], !P3 ;  /* 0x0b100000a0dc0fae */ /* 0x0009e4000d901d50 */
[--C-:B------:R-:W-:Y:S01]  /*10e90*/  @P0 IMAD.X R155, R151, 0x1, R149.reuse, P2 ;  /* 0x00000001979b0824 */ /* 0x100fe200010e0695 */
[----:B------:R-:W-:Y:S01]  /*10ea0*/  @P0 IADD3 R162, P1, R154, R153, RZ ;  /* 0x000000999aa20210 */ /* 0x000fe20007f3e0ff */
[----:B------:R-:W-:Y:S02]  /*10eb0*/  IMAD R153, R230, -0x60, RZ ;  /* 0xffffffa0e6997824 */ /* 0x000fe400078e02ff */
[C---:B---3--:R-:W-:Y:S01]  /*10ec0*/  HMMA.16816.F32.BF16 R36, R180.reuse, R120, R36 ;  /* 0x00000078b424723c */ /* 0x048fe20000041824 */
[----:B------:R3:W-:Y:S03]  /*10ed0*/  @P0 LDGSTS.E.BYPASS.LTC128B.128 [R220+0x9100], [R154.64], !P4 ;  /* 0x091000009adc0fae */ /* 0x0007e6000e101d50 */
[----:B------:R-:W-:Y:S01]  /*10ee0*/  @P0 IMAD.X R163, R155, 0x1, R149, P1 ;  /* 0x000000019ba30824 */ /* 0x000fe200008e0695 */
[----:B------:R-:W-:Y:S01]  /*10ef0*/  IADD3 R149, -R222, 0x1, R153 ;  /* 0x00000001de957810 */ /* 0x000fe20007ffe199 */
[----:B------:R3:W-:Y:S02]  /*10f00*/  @P0 LDGSTS.E.BYPASS.LTC128B.128 [R220+0xc100], [R154.64+0x80], !P3 ;  /* 0x0c1000809adc0fae */ /* 0x0007e4000d901d50 */
[C---:B------:R-:W-:Y:S03]  /*10f10*/  HMMA.16816.F32.BF16 R40, R180.reuse, R122, R40 ;  /* 0x0000007ab428723c */ /* 0x040fe60000041828 */
[----:B------:R3:W-:Y:S01]  /*10f20*/  @P0 LDGSTS.E.BYPASS.LTC128B.128 [R220+0xa100], [R162.64], !P4 ;  /* 0x0a100000a2dc0fae */ /* 0x0007e2000e101d50 */
[----:B------:R-:W-:Y:S04]  /*10f30*/  IADD3 R149, -R212, R149, R207 ;  /* 0x00000095d4957210 */ /* 0x000fe80007ffe1cf */
[C---:B-1----:R-:W-:Y:S01]  /*10f40*/  HMMA.16816.F32.BF16 R44, R180.reuse, R128, R44 ;  /* 0x00000080b42c723c */ /* 0x042fe2000004182c */
[----:B------:R1:W-:Y:S02]  /*10f50*/  @P0 LDGSTS.E.BYPASS.LTC128B.128 [R220+0xd100], [R162.64+0x80], !P3 ;  /* 0x0d100080a2dc0fae */ /* 0x0003e4000d901d50 */
[----:B------:R-:W-:Y:S02]  /*10f60*/  ISETP.GE.AND P3, PT, R208, 0x1, PT ;  /* 0x00000001d000780c */ /* 0x000fe40003f66270 */
[C---:B--2---:R-:W-:Y:S01]  /*10f70*/  IADD3 R151, R149.reuse, c[0x0][0x328], RZ ;  /* 0x0000ca0095977a10 */ /* 0x044fe20007ffe0ff */
[----:B------:R-:W4:Y:S01]  /*10f80*/  SHFL.IDX PT, R148, R0, RZ, 0x1c1f ;  /* 0x001c1fff00947589 */ /* 0x000f2200000e0000 */
[----:B------:R-:W-:Y:S01]  /*10f90*/  IADD3 R149, R149, UR10, RZ ;  /* 0x0000000a95957c10 */ /* 0x000fe2000fffe0ff */
[----:B------:R-:W-:Y:S03]  /*10fa0*/  HMMA.16816.F32.BF16 R48, R180, R130, R48 ;  /* 0x00000082b430723c */ /* 0x000fe60000041830 */
[----:B------:R-:W0:Y:S01]  /*10fb0*/  LDGDEPBAR ;  /* 0x00000000000079af */ /* 0x000e220000000000 */
[----:B----4-:R-:W-:Y:S02]  /*10fc0*/  IMAD.IADD R161, R151, 0x1, R148 ;  /* 0x0000000197a17824 */ /* 0x010fe400078e0294 */
[----:B---3--:R-:W-:Y:S02]  /*10fd0*/  IMAD.IADD R155, R148, 0x1, R149 ;  /* 0x00000001949b7824 */ /* 0x008fe400078e0295 */
[----:B------:R-:W-:-:S05]  /*10fe0*/  @!P3 BRA `(.L_x_395) ;  /* 0x000001800000b947 */ /* 0x000fca0003800000 */
[----:B-1----:R-:W-:Y:S01]  /*10ff0*/  IADD3 R148, -R212, R207, R148 ;  /* 0x000000cfd4947210 */ /* 0x002fe20007ffe194 */
        /* <DEDUP_REMOVED lines=12> */
.L_x_397:
[----:B------:R-:W-:Y:S04]  /*110c0*/  MOV R116, c[0x0][0x32c] ;  /* 0x0000cb0000747a02 */ /* 0x000fe80000000f00 */
[----:B------:R-:W-:Y:S11]  /*110d0*/  ISETP.NE.AND P0, PT, R116, 0x1, PT ;  /* 0x000000017400780c */ /* 0x000ff60003f05270 */
[----:B------:R-:W-:Y:S02]  /*110e0*/  @!UPT UIADD3 URZ, URZ, URZ, URZ ;  /* 0x0000003f3f3ff290 */ /* 0x000fe4000fffe03f */
[----:B------:R-:W-:Y:S05]  /*110f0*/  @P0 IMAD.HI.U32 R116, R148, c[0x0][0x330], RZ ;  /* 0x0000cc0094740a27 */ /* 0x000fea00078e00ff */
[----:B------:R-:W-:Y:S02]  /*11100*/  @P0 SHF.R.U32.HI R148, RZ, c[0x0][0x334], R116 ;  /* 0x0000cd00ff940a19 */ /* 0x000fe40000011674 */
.L_x_398:
[----:B------:R-:W-:Y:S05]  /*11110*/  BSYNC B0 ;  /* 0x0000000000007941 */ /* 0x000fea0003800000 */
.L_x_396:
[----:B------:R-:W-:Y:S04]  /*11120*/  IMAD.IADD R117, R153, 0x1, -R222 ;  /* 0x0000000199757824 */ /* 0x000fe800078e0ade */
[----:B------:R-:W-:Y:S05]  /*11130*/  IMAD R148, R148, c[0x0][0x32c], R117 ;  /* 0x0000cb0094947a24 */ /* 0x000fea00078e0275 */
[----:B------:R-:W-:Y:S02]  /*11140*/  IADD3 R116, R148, c[0x0][0x32c], RZ ;  /* 0x0000cb0094747a10 */ /* 0x000fe40007ffe0ff */
[----:B------:R-:W-:Y:S02]  /*11150*/  IMNMX R155, R155, R148, !PT ;  /* 0x000000949b9b7217 */ /* 0x000fe40007800200 */
[----:B------:R-:W-:Y:S02]  /*11160*/  IMNMX R161, R161, R116, PT ;  /* 0x00000074a1a17217 */ /* 0x000fe40003800200 */
.L_x_395:
[C---:B-1----:R-:W-:Y:S01]  /*11170*/  ISETP.GE.AND P0, PT, R153.reuse, 0x1, PT ;  /* 0x000000019900780c */ /* 0x042fe20003f06270 */
[----:B------:R-:W1:Y:S01]  /*11180*/  SHFL.IDX PT, R0, R0, 0x1, 0x1c1f ;  /* 0x003c1f0000007f89 */ /* 0x000e6200000e0000 */
[C---:B------:R-:W-:Y:S02]  /*11190*/  ISETP.GE.AND P1, PT, R153.reuse, 0x2, PT ;  /* 0x000000029900780c */ /* 0x040fe40003f26270 */
[----:B------:R-:W-:Y:S02]  /*111a0*/  LOP3.LUT R214, R214, 0xffff7fff, RZ, 0xc0, !PT ;  /* 0xffff7fffd6d67812 */ /* 0x000fe400078ec0ff */
[C---:B------:R-:W-:Y:S02]  /*111b0*/  ISETP.GE.AND P6, PT, R153.reuse, 0x42, PT ;  /* 0x000000429900780c */ /* 0x040fe40003fc6270 */
[C---:B------:R-:W-:Y:S02]  /*111c0*/  ISETP.GE.AND P5, PT, R153.reuse, 0x49, PT ;  /* 0x000000499900780c */ /* 0x040fe40003fa6270 */
[C---:B------:R-:W-:Y:S02]  /*111d0*/  ISETP.GE.AND P4, PT, R153.reuse, 0x4a, PT ;  /* 0x0000004a9900780c */ /* 0x040fe40003f86270 */
[----:B------:R-:W-:Y:S02]  /*111e0*/  ISETP.GE.AND P3, PT, R153, 0x51, PT ;  /* 0x000000519900780c */ /* 0x000fe40003f66270 */
[----:B------:R-:W-:Y:S02]  /*111f0*/  @P0 LOP3.LUT R214, R214, 0x8000, RZ, 0xfc, !PT ;  /* 0x00008000d6d60812 */ /* 0x000fe400078efcff */
[----:B------:R-:W-:Y:S02]  /*11200*/  ISETP.GT.AND P0, PT, R155, RZ, !P0 ;  /* 0x000000ff9b00720c */ /* 0x000fe40004704270 */
[----:B------:R-:W-:Y:S02]  /*11210*/  LOP3.LUT R214, R214, 0xfffeffff, RZ, 0xc0, !PT ;  /* 0xfffeffffd6d67812 */ /* 0x000fe400078ec0ff */
[----:B------:R-:W-:Y:S02]  /*11220*/  ISETP.LT.OR P0, PT, R161, 0x1, P0 ;  /* 0x00000001a100780c */ /* 0x000fe40000701670 */
[----:B------:R-:W-:Y:S02]  /*11230*/  @P1 LOP3.LUT R214, R214, 0x10000, RZ, 0xfc, !PT ;  /* 0x00010000d6d61812 */ /* 0x000fe400078efcff */
[----:B------:R-:W-:Y:S01]  /*11240*/  FSEL R120, R4, -INF , !P0 ;  /* 0xff80000004787808 */ /* 0x000fe20004000000 */
[--C-:B-1----:R-:W-:Y:S01]  /*11250*/  IMAD.IADD R151, R151, 0x1, R0.reuse ;  /* 0x0000000197977824 */ /* 0x102fe200078e0200 */
[----:B------:R-:W-:Y:S01]  /*11260*/  ISETP.GT.AND P0, PT, R155, 0x1, !P1 ;  /* 0x000000019b00780c */ /* 0x000fe20004f04270 */
[----:B------:R-:W-:Y:S01]  /*11270*/  IMAD.IADD R4, R149, 0x1, R0 ;  /* 0x0000000195047824 */ /* 0x000fe200078e0200 */
[----:B------:R-:W-:Y:S02]  /*11280*/  ISETP.GE.AND P1, PT, R153, 0x9, PT ;  /* 0x000000099900780c */ /* 0x000fe40003f26270 */
[----:B------:R-:W-:Y:S02]  /*11290*/  ISETP.LT.OR P0, PT, R161, 0x2, P0 ;  /* 0x00000002a100780c */ /* 0x000fe40000701670 */
[----:B------:R-:W-:Y:S02]  /*112a0*/  LOP3.LUT R214, R214, 0xffffbfff, RZ, 0xc0, !PT ;  /* 0xffffbfffd6d67812 */ /* 0x000fe400078ec0ff */
[----:B------:R-:W-:Y:S02]  /*112b0*/  FSEL R118, R5, -INF , !P0 ;  /* 0xff80000005767808 */ /* 0x000fe40004000000 */
[----:B------:R-:W-:Y:S02]  /*112c0*/  ISETP.GT.AND P0, PT, R155, 0x8, !P1 ;  /* 0x000000089b00780c */ /* 0x000fe40004f04270 */
[----:B------:R-:W-:Y:S02]  /*112d0*/  ISETP.GE.AND P2, PT, R153, 0x59, PT ;  /* 0x000000599900780c */ /* 0x000fe40003f46270 */
        /* <DEDUP_REMOVED lines=91> */
[----:B------:R-:W-:Y:S02]  /*11890*/  ISETP.GT.AND P0, PT, R155, 0x48, !P5 ;  /* 0x000000489b00780c */ /* 0x000fe40006f04270 */
[----:B------:R-:W-:Y:S02]  /*118a0*/  LOP3.LUT R214, R214, 0xfff7ffff, RZ, 0xc0, !PT ;  /* 0xfff7ffffd6d67812 */ /* 0x000fe400078ec0ff */
[----:B------:R-:W-:Y:S04]  /*118b0*/  ISETP.LT.OR P0, PT, R161, 0x49, P0 ;  /* 0x00000049a100780c */ /* 0x000fe80000701670 */
[----:B------:R-:W-:Y:S02]  /*118c0*/  FSEL R160, R40, -INF , !P0 ;  /* 0xff80000028a07808 */ /* 0x000fe40004000000 */
[----:B------:R-:W-:Y:S04]  /*118d0*/  ISETP.GT.AND P0, PT, R155, 0x49, !P4 ;  /* 0x000000499b00780c */ /* 0x000fe80006704270 */
        /* <DEDUP_REMOVED lines=11> */
[----:B------:R-:W-:Y:S11]  /*11990*/  ISETP.GE.AND P0, PT, R153, 0x5a, PT ;  /* 0x0000005a9900780c */ /* 0x000ff60003f06270 */
[----:B------:R-:W-:Y:S02]  /*119a0*/  @!UPT UIADD3 URZ, URZ, URZ, URZ ;  /* 0x0000003f3f3ff290 */ /* 0x000fe4000fffe03f */
[----:B------:R-:W-:Y:S02]  /*119b0*/  @P0 LOP3.LUT R214, R214, 0x80000, RZ, 0xfc, !PT ;  /* 0x00080000d6d60812 */ /* 0x000fe400078efcff */
[----:B------:R-:W-:Y:S04]  /*119c0*/  ISETP.GT.AND P0, PT, R155, 0x59, !P0 ;  /* 0x000000599b00780c */ /* 0x000fe80004704270 */
[----:B------:R-:W-:Y:S04]  /*119d0*/  ISETP.LT.OR P0, PT, R161, 0x5a, P0 ;  /* 0x0000005aa100780c */ /* 0x000fe80000701670 */
[----:B------:R-:W-:Y:S02]  /*119e0*/  FSEL R140, R49, -INF , !P0 ;  /* 0xff800000318c7808 */ /* 0x000fe40004000000 */
[----:B------:R-:W-:Y:S11]  /*119f0*/  ISETP.GE.AND P0, PT, R208, 0x1, PT ;  /* 0x00000001d000780c */ /* 0x000ff60003f06270 */
[----:B------:R-:W-:Y:S02]  /*11a00*/  @!UPT UIADD3 URZ, URZ, URZ, URZ ;  /* 0x0000003f3f3ff290 */ /* 0x000fe4000fffe03f */
        /* <DEDUP_REMOVED lines=14> */
.L_x_401:
[----:B------:R-:W-:Y:S04]  /*11af0*/  MOV R0, c[0x0][0x32c] ;  /* 0x0000cb0000007a02 */ /* 0x000fe80000000f00 */
[----:B------:R-:W-:Y:S11]  /*11b00*/  ISETP.NE.AND P0, PT, R0, 0x1, PT ;  /* 0x000000010000780c */ /* 0x000ff60003f05270 */
[----:B------:R-:W-:Y:S02]  /*11b10*/  @!UPT UIADD3 URZ, URZ, URZ, URZ ;  /* 0x0000003f3f3ff290 */ /* 0x000fe4000fffe03f */
[----:B------:R-:W-:Y:S05]  /*11b20*/  @P0 IMAD.HI.U32 R0, R5, c[0x0][0x330], RZ ;  /* 0x0000cc0005000a27 */ /* 0x000fea00078e00ff */
[----:B------:R-:W-:Y:S02]  /*11b30*/  @P0 SHF.R.U32.HI R5, RZ, c[0x0][0x334], R0 ;  /* 0x0000cd00ff050a19 */ /* 0x000fe40000011600 */
.L_x_402:
[----:B------:R-:W-:Y:S05]  /*11b40*/  BSYNC B0 ;  /* 0x0000000000007941 */ /* 0x000fea0003800000 */
.L_x_400:
[----:B------:R-:W-:Y:S04]  /*11b50*/  IMAD.IADD R0, R153, 0x1, -R222 ;  /* 0x0000000199007824 */ /* 0x000fe800078e0ade */
[----:B------:R-:W-:Y:S05]  /*11b60*/  IMAD R0, R5, c[0x0][0x32c], R0 ;  /* 0x0000cb0005007a24 */ /* 0x000fea00078e0200 */
[----:B------:R-:W-:Y:S02]  /*11b70*/  IADD3 R12, R0, c[0x0][0x32c], RZ ;  /* 0x0000cb00000c7a10 */ /* 0x000fe40007ffe0ff */
[----:B------:R-:W-:Y:S02]  /*11b80*/  IMNMX R4, R4, R0, !PT ;  /* 0x0000000004047217 */ /* 0x000fe40007800200 */
[----:B------:R-:W-:Y:S02]  /*11b90*/  IMNMX R151, R151, R12, PT ;  /* 0x0000000c97977217 */ /* 0x000fe40003800200 */
.L_x_399:
[----:B------:R-:W-:Y:S04]  /*11ba0*/  LOP3.LUT P0, RZ, R214, 0x8000, RZ, 0xc0, !PT ;  /* 0x00008000d6ff7812 */ /* 0x000fe8000780c0ff */
[----:B------:R-:W-:Y:S04]  /*11bb0*/  ISETP.GT.AND P0, PT, R4, RZ, !P0 ;  /* 0x000000ff0400720c */ /* 0x000fe80004704270 */
        /* <DEDUP_REMOVED lines=95> */
[----:B------:R-:W-:Y:S04]  /*121b0*/  ISETP.GT.AND P0, PT, R4, 0x38, !P0 ;  /* 0x000000380400780c */ /* 0x000fe80004704270 */
        /* <DEDUP_REMOVED lines=13> */
[----:B------:R-:W-:Y:S02]  /*12290*/  ISETP.GT.AND P0, PT, R4, 0x41, !P6 ;  /* 0x000000410400780c */ /* 0x000fe40007704270 */
[----:B------:R-:W-:Y:S02]  /*122a0*/  FMNMX.FTZ R0, R237, R0, !PT ;  /* 0x00000000ed007209 */ /* 0x000fe40007810000 */
[----:B------:R-:W-:Y:S02]  /*122b0*/  ISETP.LT.OR P0, PT, R151, 0x42, P0 ;  /* 0x000000429700780c */ /* 0x000fe40000701670 */
[----:B------:R-:W-:Y:S02]  /*122c0*/  LOP3.LUT P6, RZ, R214, 0x80000, RZ, 0xc0, !PT ;  /* 0x00080000d6ff7812 */ /* 0x000fe400078cc0ff */
[----:B------:R-:W-:Y:S02]  /*122d0*/  FSEL R231, R39, -INF , !P0 ;  /* 0xff80000027e77808 */ /* 0x000fe40004000000 */
[----:B------:R-:W-:Y:S01]  /*122e0*/  ISETP.GT.AND P0, PT, R4, 0x48, !P5 ;  /* 0x000000480400780c */ /* 0x000fe20006f04270 */
[----:B------:R-:W-:Y:S01]  /*122f0*/  LDSM.16.MT88.4 R36, [R200+0x100] ;  /* 0x00010000c824783b */ /* 0x000fe20000004200 */
[----:B------:R-:W-:Y:S02]  /*12300*/  FMNMX.FTZ R0, R231, R0, !PT ;  /* 0x00000000e7007209 */ /* 0x000fe40007810000 */
[----:B------:R-:W-:Y:S04]  /*12310*/  ISETP.LT.OR P0, PT, R151, 0x49, P0 ;  /* 0x000000499700780c */ /* 0x000fe80000701670 */
[----:B------:R-:W-:Y:S02]  /*12320*/  FSEL R163, R42, -INF , !P0 ;  /* 0xff8000002aa37808 */ /* 0x000fe40004000000 */
[C---:B------:R-:W-:Y:S02]  /*12330*/  ISETP.GT.AND P0, PT, R4.reuse, 0x49, !P4 ;  /* 0x000000490400780c */ /* 0x040fe40006704270 */
[----:B------:R-:W-:Y:S02]  /*12340*/  FMNMX.FTZ R0, R163, R0, !PT ;  /* 0x00000000a3007209 */ /* 0x000fe40007810000 */
[----:B------:R-:W-:Y:S04]  /*12350*/  ISETP.LT.OR P0, PT, R151, 0x4a, P0 ;  /* 0x0000004a9700780c */ /* 0x000fe80000701670 */
[----:B------:R-:W-:Y:S02]  /*12360*/  FSEL R161, R43, -INF , !P0 ;  /* 0xff8000002ba17808 */ /* 0x000fe40004000000 */
[----:B------:R-:W-:Y:S02]  /*12370*/  ISETP.GT.AND P0, PT, R4, 0x50, !P3 ;  /* 0x000000500400780c */ /* 0x000fe40005f04270 */
[----:B------:R-:W-:Y:S02]  /*12380*/  FMNMX.FTZ R0, R161, R0, !PT ;  /* 0x00000000a1007209 */ /* 0x000fe40007810000 */
[----:B------:R-:W-:Y:S04]  /*12390*/  ISETP.LT.OR P0, PT, R151, 0x51, P0 ;  /* 0x000000519700780c */ /* 0x000fe80000701670 */
[----:B------:R-:W-:Y:S02]  /*123a0*/  FSEL R149, R46, -INF , !P0 ;  /* 0xff8000002e957808 */ /* 0x000fe40004000000 */
[C---:B------:R-:W-:Y:S02]  /*123b0*/  ISETP.GT.AND P0, PT, R4.reuse, 0x51, !P1 ;  /* 0x000000510400780c */ /* 0x040fe40004f04270 */
[----:B------:R-:W-:Y:S02]  /*123c0*/  FMNMX.FTZ R0, R149, R0, !PT ;  /* 0x0000000095007209 */ /* 0x000fe40007810000 */
[----:B------:R-:W-:Y:S02]  /*123d0*/  ISETP.LT.OR P1, PT, R151, 0x52, P0 ;  /* 0x000000529700780c */ /* 0x000fe40000721670 */
[C---:B------:R-:W-:Y:S02]  /*123e0*/  ISETP.GT.AND P0, PT, R4.reuse, 0x58, !P2 ;  /* 0x000000580400780c */ /* 0x040fe40005704270 */
[----:B------:R-:W-:Y:S02]  /*123f0*/  FSEL R143, R47, -INF , !P1 ;  /* 0xff8000002f8f7808 */ /* 0x000fe40004800000 */
[C---:B------:R-:W-:Y:S01]  /*12400*/  ISETP.LT.OR P1, PT, R151.reuse, 0x59, P0 ;  /* 0x000000599700780c */ /* 0x040fe20000721670 */
[----:B------:R-:W-:Y:S01]  /*12410*/  LDSM.16.MT88.4 R44, [R204+0x3100] ;  /* 0x00310000cc2c783b */ /* 0x000fe20000004200 */
[----:B------:R-:W-:Y:S02]  /*12420*/  ISETP.GT.AND P2, PT, R4, 0x59, !P6 ;  /* 0x000000590400780c */ /* 0x000fe40007744270 */
[----:B------:R-:W-:Y:S02]  /*12430*/  FSEL R135, R50, -INF , !P1 ;  /* 0xff80000032877808 */ /* 0x000fe40004800000 */
[----:B------:R-:W-:Y:S02]  /*12440*/  ISETP.LT.OR P0, PT, R151, 0x5a, P2 ;  /* 0x0000005a9700780c */ /* 0x000fe40001701670 */
[----:B------:R-:W-:Y:S02]  /*12450*/  FMNMX.FTZ R0, R143, R0, !PT ;  /* 0x000000008f007209 */ /* 0x000fe40007810000 */
[----:B------:R-:W-:Y:S02]  /*12460*/  FSEL R117, R51, -INF , !P0 ;  /* 0xff80000033757808 */ /* 0x000fe40004000000 */
[----:B------:R-:W-:Y:S04]  /*12470*/  FMNMX.FTZ R0, R135, R0, !PT ;  /* 0x0000000087007209 */ /* 0x000fe80007810000 */
[----:B------:R-:W-:Y:S05]  /*12480*/  FMNMX.FTZ R7, R117, R0, !PT ;  /* 0x0000000075077209 */ /* 0x000fea0007810000 */
[----:B------:R-:W2:Y:S01]  /*12490*/  SHFL.BFLY PT, R4, R7, 0x2, 0x1f ;  /* 0x0c401f0007047f89 */ /* 0x000ea200000e0000 */
[----:B-1----:R-:W-:Y:S07]  /*124a0*/  FMNMX.FTZ R6, R5, R6, !PT ;  /* 0x0000000605067209 */ /* 0x002fee0007810000 */
[----:B------:R-:W1:Y:S01]  /*124b0*/  SHFL.BFLY PT, R15, R6, 0x1, 0x1f ;  /* 0x0c201f00060f7f89 */ /* 0x000e6200000e0000 */
[----:B--2---:R-:W-:Y:S07]  /*124c0*/  FMNMX.FTZ R5, R7, R4, !PT ;  /* 0x0000000407057209 */ /* 0x004fee0007810000 */
        /* <DEDUP_REMOVED lines=8> */
[--C-:B------:R-:W-:Y:S02]  /*12550*/  FFMA.FTZ R118, R116, c[0x0][0x2d0], -R151.reuse ;  /* 0x0000b40074767a23 */ /* 0x100fe40000010897 */
[--C-:B------:R-:W-:Y:S01]  /*12560*/  FFMA.FTZ R129, R8, c[0x0][0x2d0], -R151.reuse ;  /* 0x0000b40008817a23 */ /* 0x100fe20000010897 */
[----:B--2---:R-:W-:Y:S01]  /*12570*/  FMNMX.FTZ R116, R5, R4, !PT ;  /* 0x0000000405747209 */ /* 0x004fe20007810000 */
[--C-:B------:R-:W-:Y:S01]  /*12580*/  FFMA.FTZ R128, R120, c[0x0][0x2d0], -R151.reuse ;  /* 0x0000b40078807a23 */ /* 0x100fe20000010897 */
[----:B------:R-:W-:Y:S01]  /*12590*/  MUFU.EX2 R119, R119 ;  /* 0x0000007700777308 */ /* 0x000fe20000000800 */
[----:B------:R-:W-:Y:S01]  /*125a0*/  FMUL.FTZ R4, R3, c[0x0][0x2d0] ;  /* 0x0000b40003047a20 */ /* 0x000fe20000410000 */
[C---:B------:R-:W-:Y:S01]  /*125b0*/  FSETP.NEU.FTZ.AND P0, PT, R116.reuse, -INF , PT ;  /* 0xff8000007400780b */ /* 0x040fe20003f1d000 */
[----:B------:R-:W-:Y:S02]  /*125c0*/  FMUL.FTZ R134, R116, c[0x0][0x2d0] ;  /* 0x0000b40074867a20 */ /* 0x000fe40000410000 */
[--C-:B------:R-:W-:Y:S01]  /*125d0*/  FFMA.FTZ R141, R152, c[0x0][0x2d0], -R151.reuse ;  /* 0x0000b400988d7a23 */ /* 0x100fe20000010897 */
[----:B------:R-:W-:Y:S01]  /*125e0*/  FSEL R5, R116, RZ, P0 ;  /* 0x000000ff74057208 */ /* 0x000fe20000000000 */
[--C-:B------:R-:W-:Y:S01]  /*125f0*/  FFMA.FTZ R144, R144, c[0x0][0x2d0], -R151.reuse ;  /* 0x0000b40090907a23 */ /* 0x100fe20000010897 */
[----:B------:R-:W-:Y:S01]  /*12600*/  FSEL R134, R134, RZ, P0 ;  /* 0x000000ff86867208 */ /* 0x000fe20000000000 */
[--C-:B------:R-:W-:Y:S01]  /*12610*/  FFMA.FTZ R147, R150, c[0x0][0x2d0], -R151.reuse ;  /* 0x0000b40096937a23 */ /* 0x100fe20000010897 */
[----:B------:R-:W1:Y:S01]  /*12620*/  MUFU.EX2 R3, R4 ;  /* 0x0000000400037308 */ /* 0x000e620000000800 */
[----:B------:R-:W-:Y:S01]  /*12630*/  FADD.FTZ R5, -R5, R2 ;  /* 0x0000000205057221 */ /* 0x000fe20000010100 */
[----:B------:R-:W-:Y:S01]  /*12640*/  ISETP.GT.AND P0, PT, R230, R225, PT ;  /* 0x000000e1e600720c */ /* 0x000fe20003f04270 */
[--C-:B------:R-:W-:Y:S02]  /*12650*/  FFMA.FTZ R132, R13, c[0x0][0x2d0], -R134.reuse ;  /* 0x0000b4000d847a23 */ /* 0x100fe40000010886 */
[----:B------:R-:W2:Y:S01]  /*12660*/  LDSM.16.MT88.4 R12, [R204+0x100] ;  /* 0x00010000cc0c783b */ /* 0x000ea20000004200 */
[--C-:B------:R-:W-:Y:S02]  /*12670*/  FFMA.FTZ R133, R17, c[0x0][0x2d0], -R134.reuse ;  /* 0x0000b40011857a23 */ /* 0x100fe40000010886 */
[--C-:B------:R-:W-:Y:S02]  /*12680*/  FFMA.FTZ R131, R9, c[0x0][0x2d0], -R134.reuse ;  /* 0x0000b40009837a23 */ /* 0x100fe40000010886 */
[--C-:B------:R-:W-:Y:S01]  /*12690*/  FFMA.FTZ R130, R11, c[0x0][0x2d0], -R134.reuse ;  /* 0x0000b4000b827a23 */ /* 0x100fe20000010886 */
[----:B------:R-:W3:Y:S01]  /*126a0*/  MUFU.EX2 R128, R128 ;  /* 0x0000008000807308 */ /* 0x000ee20000000800 */
[----:B------:R-:W-:Y:S02]  /*126b0*/  FMUL.FTZ R2, R5, c[0x0][0x2d0] ;  /* 0x0000b40005027a20 */ /* 0x000fe40000410000 */
[--C-:B------:R-:W-:Y:S02]  /*126c0*/  FFMA.FTZ R148, R148, c[0x0][0x2d0], -R151.reuse ;  /* 0x0000b40094947a23 */ /* 0x100fe40000010897 */
[--C-:B------:R-:W-:Y:S02]  /*126d0*/  FFMA.FTZ R150, R235, c[0x0][0x2d0], -R134.reuse ;  /* 0x0000b400eb967a23 */ /* 0x100fe40000010886 */
[--C-:B------:R-:W-:Y:S02]  /*126e0*/  FFMA.FTZ R153, R153, c[0x0][0x2d0], -R134.reuse ;  /* 0x0000b40099997a23 */ /* 0x100fe40000010886 */
[--C-:B------:R-:W-:Y:S01]  /*126f0*/  FFMA.FTZ R152, R233, c[0x0][0x2d0], -R134.reuse ;  /* 0x0000b400e9987a23 */ /* 0x100fe20000010886 */
[----:B------:R-:W4:Y:S01]  /*12700*/  MUFU.EX2 R2, R2 ;  /* 0x0000000200027308 */ /* 0x000f220000000800 */
[--C-:B------:R-:W-:Y:S02]  /*12710*/  FFMA.FTZ R155, R155, c[0x0][0x2d0], -R134.reuse ;  /* 0x0000b4009b9b7a23 */ /* 0x100fe40000010886 */
[C---:B-1----:R-:W-:Y:S02]  /*12720*/  FMUL.FTZ R4, R3.reuse, R112 ;  /* 0x0000007003047220 */ /* 0x042fe40000410000 */
[C---:B------:R-:W-:Y:S02]  /*12730*/  FMUL.FTZ R5, R3.reuse, R113 ;  /* 0x0000007103057220 */ /* 0x040fe40000410000 */
[C---:B------:R-:W-:Y:S02]  /*12740*/  FMUL.FTZ R8, R3.reuse, R108 ;  /* 0x0000006c03087220 */ /* 0x040fe40000410000 */
[C---:B------:R-:W-:Y:S01]  /*12750*/  FMUL.FTZ R9, R3.reuse, R109 ;  /* 0x0000006d03097220 */ /* 0x040fe20000410000 */
[----:B------:R-:W-:Y:S01]  /*12760*/  MUFU.EX2 R118, R118 ;  /* 0x0000007600767308 */ /* 0x000fe20000000800 */
[C---:B------:R-:W-:Y:S02]  /*12770*/  FMUL.FTZ R16, R3.reuse, R72 ;  /* 0x0000004803107220 */ /* 0x040fe40000410000 */
[----:B------:R-:W-:Y:S01]  /*12780*/  FMUL.FTZ R17, R3, R73 ;  /* 0x0000004903117220 */ /* 0x000fe20000410000 */
[----:B---3--:R-:W-:Y:S01]  /*12790*/  F2FP.BF16.PACK_AB R120, R119, R128 ;  /* 0x000000807778723e */ /* 0x008fe200000010ff */
[C---:B------:R-:W-:Y:S02]  /*127a0*/  FMUL.FTZ R24, R3.reuse, R80 ;  /* 0x0000005003187220 */ /* 0x040fe40000410000 */
[C---:B------:R-:W-:Y:S02]  /*127b0*/  FMUL.FTZ R25, R3.reuse, R81 ;  /* 0x0000005103197220 */ /* 0x040fe40000410000 */
[C---:B------:R-:W-:Y:S01]  /*127c0*/  FMUL.FTZ R32, R3.reuse, R88 ;  /* 0x0000005803207220 */ /* 0x040fe20000410000 */
[----:B------:R-:W1:Y:S01]  /*127d0*/  MUFU.EX2 R129, R129 ;  /* 0x0000008100817308 */ /* 0x000e620000000800 */
[C---:B------:R-:W-:Y:S02]  /*127e0*/  FMUL.FTZ R33, R3.reuse, R89 ;  /* 0x0000005903217220 */ /* 0x040fe40000410000 */
[----:B------:R-:W-:Y:S02]  /*127f0*/  FMUL.FTZ R40, R3, R96 ;  /* 0x0000006003287220 */ /* 0x000fe40000410000 */
[C---:B----4-:R-:W-:Y:S02]  /*12800*/  FMUL.FTZ R6, R2.reuse, R114 ;  /* 0x0000007202067220 */ /* 0x050fe40000410000 */
        /* <DEDUP_REMOVED lines=9> */
[----:B------:R-:W3:Y:S01]  /*128a0*/  MUFU.EX2 R132, R132 ;  /* 0x0000008400847308 */ /* 0x000ee20000000800 */
[C---:B------:R-:W-:Y:S01]  /*128b0*/  FMUL.FTZ R34, R2.reuse, R90 ;  /* 0x0000005a02227220 */ /* 0x040fe20000410000 */
[----:B------:R-:W-:Y:S01]  /*128c0*/  LDSM.16.MT88.4 R72, [R201+0x3100] ;  /* 0x00310000c948783b */ /* 0x000fe20000004200 */
[C---:B------:R-:W-:Y:S01]  /*128d0*/  FMUL.FTZ R35, R2.reuse, R91 ;  /* 0x0000005b02237220 */ /* 0x040fe20000410000 */
[----:B-1----:R-:W-:Y:S01]  /*128e0*/  F2FP.BF16.PACK_AB R122, R129, R118 ;  /* 0x00000076817a723e */ /* 0x002fe200000010ff */
[C---:B------:R-:W-:Y:S02]  /*128f0*/  FMUL.FTZ R41, R3.reuse, R97 ;  /* 0x0000006103297220 */ /* 0x040fe40000410000 */
[C---:B------:R-:W-:Y:S02]  /*12900*/  FMUL.FTZ R42, R2.reuse, R98 ;  /* 0x00000062022a7220 */ /* 0x040fe40000410000 */
[C---:B------:R-:W-:Y:S01]  /*12910*/  FMUL.FTZ R43, R2.reuse, R99 ;  /* 0x00000063022b7220 */ /* 0x040fe20000410000 */
[----:B------:R-:W-:Y:S01]  /*12920*/  MUFU.EX2 R131, R131 ;  /* 0x0000008300837308 */ /* 0x000fe20000000800 */
[----:B------:R-:W-:Y:S01]  /*12930*/  LDSM.16.MT88.4 R80, [R204+0x900] ;  /* 0x00090000cc50783b */ /* 0x000fe20000004200 */
[C---:B------:R-:W-:Y:S02]  /*12940*/  FMUL.FTZ R48, R3.reuse, R104 ;  /* 0x0000006803307220 */ /* 0x040fe40000410000 */
[C---:B------:R-:W-:Y:S02]  /*12950*/  FMUL.FTZ R49, R3.reuse, R105 ;  /* 0x0000006903317220 */ /* 0x040fe40000410000 */
[C---:B------:R-:W-:Y:S02]  /*12960*/  FMUL.FTZ R50, R2.reuse, R106 ;  /* 0x0000006a02327220 */ /* 0x040fe40000410000 */
[----:B------:R-:W-:Y:S01]  /*12970*/  FMUL.FTZ R51, R2, R107 ;  /* 0x0000006b02337220 */ /* 0x000fe20000410000 */
[----:B------:R-:W-:Y:S01]  /*12980*/  LDSM.16.MT88.4 R88, [R200+0x900] ;  /* 0x00090000c858783b */ /* 0x000fe20000004200 */
[----:B------:R-:W1:Y:S01]  /*12990*/  MUFU.EX2 R130, R130 ;  /* 0x0000008200827308 */ /* 0x000e620000000800 */
[C---:B------:R-:W-:Y:S02]  /*129a0*/  FMUL.FTZ R52, R3.reuse, R52 ;  /* 0x0000003403347220 */ /* 0x040fe40000410000 */
[C---:B------:R-:W-:Y:S01]  /*129b0*/  FMUL.FTZ R53, R3.reuse, R53 ;  /* 0x0000003503357220 */ /* 0x040fe20000410000 */
[----:B---3--:R-:W-:Y:S01]  /*129c0*/  F2FP.BF16.PACK_AB R121, R132, R133 ;  /* 0x000000858479723e */ /* 0x008fe200000010ff */
[C---:B------:R-:W-:Y:S02]  /*129d0*/  FMUL.FTZ R54, R2.reuse, R54 ;  /* 0x0000003602367220 */ /* 0x040fe40000410000 */
        /* <DEDUP_REMOVED lines=11> */
[----:B------:R-:W-:Y:S01]  /*12a90*/  FMUL.FTZ R62, R2, R62 ;  /* 0x0000003e023e7220 */ /* 0x000fe20000410000 */
[----:B-1----:R-:W-:Y:S01]  /*12aa0*/  F2FP.BF16.PACK_AB R123, R130, R131 ;  /* 0x00000083827b723e */ /* 0x002fe200000010ff */
[C---:B------:R-:W-:Y:S02]  /*12ab0*/  FMUL.FTZ R63, R2.reuse, R63 ;  /* 0x0000003f023f7220 */ /* 0x040fe40000410000 */
[C---:B------:R-:W-:Y:S02]  /*12ac0*/  FMUL.FTZ R64, R3.reuse, R64 ;  /* 0x0000004003407220 */ /* 0x040fe40000410000 */
[C---:B------:R-:W-:Y:S02]  /*12ad0*/  FMUL.FTZ R65, R3.reuse, R65 ;  /* 0x0000004103417220 */ /* 0x040fe40000410000 */
[C---:B--2---:R-:W-:Y:S01]  /*12ae0*/  HMMA.16816.F32.BF16 R4, R120.reuse, R12, R4 ;  /* 0x0000000c7804723c */ /* 0x044fe20000041804 */
[----:B------:R-:W-:Y:S04]  /*12af0*/  MUFU.EX2 R147, R147 ;  /* 0x0000009300937308 */ /* 0x000fe80000000800 */
[C---:B------:R-:W-:Y:S02]  /*12b00*/  FMUL.FTZ R66, R2.reuse, R66 ;  /* 0x0000004202427220 */ /* 0x040fe40000410000 */
[C---:B------:R-:W-:Y:S01]  /*12b10*/  FMUL.FTZ R12, R3.reuse, R68 ;  /* 0x00000044030c7220 */ /* 0x040fe20000410000 */
[C---:B------:R-:W-:Y:S03]  /*12b20*/  HMMA.16816.F32.BF16 R8, R120.reuse, R14, R8 ;  /* 0x0000000e7808723c */ /* 0x040fe60000041808 */
[----:B------:R-:W-:Y:S01]  /*12b30*/  MUFU.EX2 R148, R148 ;  /* 0x0000009400947308 */ /* 0x000fe20000000800 */
[C---:B------:R-:W-:Y:S02]  /*12b40*/  FMUL.FTZ R13, R3.reuse, R69 ;  /* 0x00000045030d7220 */ /* 0x040fe40000410000 */
[C---:B------:R-:W-:Y:S02]  /*12b50*/  FMUL.FTZ R67, R2.reuse, R67 ;  /* 0x0000004302437220 */ /* 0x040fe40000410000 */
[C---:B------:R-:W-:Y:S04]  /*12b60*/  FMUL.FTZ R14, R2.reuse, R70 ;  /* 0x00000046020e7220 */ /* 0x040fe80000410000 */
[----:B------:R-:W-:Y:S01]  /*12b70*/  FMUL.FTZ R15, R2, R71 ;  /* 0x00000047020f7220 */ /* 0x000fe20000410000 */
[----:B------:R-:W-:Y:S01]  /*12b80*/  MUFU.EX2 R150, R150 ;  /* 0x0000009600967308 */ /* 0x000fe20000000800 */
[----:B------:R-:W1:Y:S01]  /*12b90*/  LDSM.16.MT88.4 R68, [R202+0x3100] ;  /* 0x00310000ca44783b */ /* 0x000e620000004200 */
[--C-:B------:R-:W-:Y:S02]  /*12ba0*/  FFMA.FTZ R233, R238, c[0x0][0x2d0], -R151.reuse ;  /* 0x0000b400eee97a23 */ /* 0x100fe40000010897 */
[--C-:B------:R-:W-:Y:S02]  /*12bb0*/  FFMA.FTZ R162, R162, c[0x0][0x2d0], -R151.reuse ;  /* 0x0000b400a2a27a23 */ /* 0x100fe40000010897 */
[C---:B------:R-:W-:Y:S03]  /*12bc0*/  HMMA.16816.F32.BF16 R12, R120.reuse, R20, R12 ;  /* 0x00000014780c723c */ /* 0x040fe6000004180c */
[--C-:B------:R-:W-:Y:S01]  /*12bd0*/  FFMA.FTZ R232, R232, c[0x0][0x2d0], -R151.reuse ;  /* 0x0000b400e8e87a23 */ /* 0x100fe20000010897 */
[----:B------:R-:W2:Y:S01]  /*12be0*/  MUFU.EX2 R153, R153 ;  /* 0x0000009900997308 */ /* 0x000ea20000000800 */
[--C-:B------:R-:W-:Y:S02]  /*12bf0*/  FFMA.FTZ R235, R236, c[0x0][0x2d0], -R151.reuse ;  /* 0x0000b400eceb7a23 */ /* 0x100fe40000010897 */
[C---:B------:R-:W-:Y:S01]  /*12c00*/  FMUL.FTZ R20, R3.reuse, R76 ;  /* 0x0000004c03147220 */ /* 0x040fe20000410000 */
[C---:B------:R-:W-:Y:S04]  /*12c10*/  HMMA.16816.F32.BF16 R16, R120.reuse, R22, R16 ;  /* 0x000000167810723c */ /* 0x040fe80000041810 */
[----:B------:R-:W-:Y:S02]  /*12c20*/  FMUL.FTZ R21, R3, R77 ;  /* 0x0000004d03157220 */ /* 0x000fe40000410000 */
[----:B------:R-:W-:Y:S01]  /*12c30*/  MUFU.EX2 R152, R152 ;  /* 0x0000009800987308 */ /* 0x000fe20000000800 */
[C---:B------:R-:W-:Y:S02]  /*12c40*/  FMUL.FTZ R22, R2.reuse, R78 ;  /* 0x0000004e02167220 */ /* 0x040fe40000410000 */
[----:B------:R-:W-:Y:S02]  /*12c50*/  FMUL.FTZ R23, R2, R79 ;  /* 0x0000004f02177220 */ /* 0x000fe40000410000 */
[----:B------:R-:W4:Y:S01]  /*12c60*/  LDSM.16.MT88.4 R76, [R200+0x3100] ;  /* 0x00310000c84c783b */ /* 0x000f220000004200 */
[--C-:B------:R-:W-:Y:S02]  /*12c70*/  FFMA.FTZ R236, R247, c[0x0][0x2d0], -R134.reuse ;  /* 0x0000b400f7ec7a23 */ /* 0x100fe40000010886 */
[--C-:B------:R-:W-:Y:S02]  /*12c80*/  FFMA.FTZ R239, R239, c[0x0][0x2d0], -R134.reuse ;  /* 0x0000b400efef7a23 */ /* 0x100fe40000010886 */
[C---:B------:R-:W-:Y:S01]  /*12c90*/  HMMA.16816.F32.BF16 R20, R120.reuse, R28, R20 ;  /* 0x0000001c7814723c */ /* 0x040fe20000041814 */
[----:B------:R-:W5:Y:S02]  /*12ca0*/  MUFU.EX2 R155, R155 ;  /* 0x0000009b009b7308 */ /* 0x000f640000000800 */
[--C-:B------:R-:W-:Y:S02]  /*12cb0*/  FFMA.FTZ R238, R243, c[0x0][0x2d0], -R134.reuse ;  /* 0x0000b400f3ee7a23 */ /* 0x100fe40000010886 */
[--C-:B------:R-:W-:Y:S02]  /*12cc0*/  FFMA.FTZ R241, R241, c[0x0][0x2d0], -R134.reuse ;  /* 0x0000b400f1f17a23 */ /* 0x100fe40000010886 */
[C---:B------:R-:W-:Y:S01]  /*12cd0*/  FMUL.FTZ R28, R3.reuse, R84 ;  /* 0x00000054031c7220 */ /* 0x040fe20000410000 */
[C---:B------:R-:W-:Y:S03]  /*12ce0*/  HMMA.16816.F32.BF16 R24, R120.reuse, R30, R24 ;  /* 0x0000001e7818723c */ /* 0x040fe60000041818 */
[----:B------:R-:W-:Y:S01]  /*12cf0*/  MUFU.EX2 R233, R233 ;  /* 0x000000e900e97308 */ /* 0x000fe20000000800 */
[C---:B------:R-:W-:Y:S02]  /*12d00*/  FMUL.FTZ R29, R3.reuse, R85 ;  /* 0x00000055031d7220 */ /* 0x040fe40000410000 */
[--C-:B------:R-:W-:Y:S02]  /*12d10*/  FFMA.FTZ R240, R240, c[0x0][0x2d0], -R151.reuse ;  /* 0x0000b400f0f07a23 */ /* 0x100fe40000010897 */
[C---:B------:R-:W-:Y:S04]  /*12d20*/  FMUL.FTZ R30, R2.reuse, R86 ;  /* 0x00000056021e7220 */ /* 0x040fe80000410000 */
[----:B------:R-:W-:Y:S01]  /*12d30*/  FMUL.FTZ R31, R2, R87 ;  /* 0x00000057021f7220 */ /* 0x000fe20000410000 */
[----:B------:R-:W1:Y:S01]  /*12d40*/  MUFU.EX2 R162, R162 ;  /* 0x000000a200a27308 */ /* 0x000e620000000800 */
[----:B------:R-:W-:Y:S01]  /*12d50*/  LDSM.16.MT88.4 R84, [R201+0x900] ;  /* 0x00090000c954783b */ /* 0x000fe20000004200 */
[--C-:B------:R-:W-:Y:S02]  /*12d60*/  FFMA.FTZ R243, R248, c[0x0][0x2d0], -R151.reuse ;  /* 0x0000b400f8f37a23 */ /* 0x100fe40000010897 */
[--C-:B------:R-:W-:Y:S02]  /*12d70*/  FFMA.FTZ R242, R242, c[0x0][0x2d0], -R151.reuse ;  /* 0x0000b400f2f27a23 */ /* 0x100fe40000010897 */
[C---:B------:R-:W-:Y:S03]  /*12d80*/  HMMA.16816.F32.BF16 R28, R120.reuse, R36, R28 ;  /* 0x00000024781c723c */ /* 0x040fe6000004181c */
[--C-:B------:R-:W-:Y:S01]  /*12d90*/  FFMA.FTZ R247, R244, c[0x0][0x2d0], -R151.reuse ;  /* 0x0000b400f4f77a23 */ /* 0x100fe20000010897 */
[----:B------:R-:W-:Y:S01]  /*12da0*/  MUFU.EX2 R232, R232 ;  /* 0x000000e800e87308 */ /* 0x000fe20000000800 */
[--C-:B------:R-:W-:Y:S02]  /*12db0*/  FFMA.FTZ R244, R246, c[0x0][0x2d0], -R134.reuse ;  /* 0x0000b400f6f47a23 */ /* 0x100fe40000010886 */
[C---:B------:R-:W-:Y:S01]  /*12dc0*/  FMUL.FTZ R36, R3.reuse, R92 ;  /* 0x0000005c03247220 */ /* 0x040fe20000410000 */
[C---:B------:R-:W-:Y:S04]  /*12dd0*/  HMMA.16816.F32.BF16 R32, R120.reuse, R38, R32 ;  /* 0x000000267820723c */ /* 0x040fe80000041820 */
[----:B------:R-:W-:Y:S02]  /*12de0*/  FMUL.FTZ R37, R3, R93 ;  /* 0x0000005d03257220 */ /* 0x000fe40000410000 */
[----:B------:R-:W1:Y:S01]  /*12df0*/  MUFU.EX2 R235, R235 ;  /* 0x000000eb00eb7308 */ /* 0x000e620000000800 */
[C---:B------:R-:W-:Y:S02]  /*12e00*/  FMUL.FTZ R38, R2.reuse, R94 ;  /* 0x0000005e02267220 */ /* 0x040fe40000410000 */
[----:B------:R-:W-:Y:S02]  /*12e10*/  FMUL.FTZ R39, R2, R95 ;  /* 0x0000005f02277220 */ /* 0x000fe40000410000 */
[----:B------:R-:W-:Y:S01]  /*12e20*/  LDSM.16.MT88.4 R92, [R200+0x4900] ;  /* 0x00490000c85c783b */ /* 0x000fe20000004200 */
[--C-:B------:R-:W-:Y:S02]  /*12e30*/  FFMA.FTZ R251, R251, c[0x0][0x2d0], -R134.reuse ;  /* 0x0000b400fbfb7a23 */ /* 0x100fe40000010886 */
[--C-:B------:R-:W-:Y:S02]  /*12e40*/  FFMA.FTZ R246, R249, c[0x0][0x2d0], -R134.reuse ;  /* 0x0000b400f9f67a23 */ /* 0x100fe40000010886 */
[C---:B------:R-:W-:Y:S01]  /*12e50*/  HMMA.16816.F32.BF16 R36, R120.reuse, R44, R36 ;  /* 0x0000002c7824723c */ /* 0x040fe20000041824 */
[----:B------:R-:W-:Y:S02]  /*12e60*/  MUFU.EX2 R236, R236 ;  /* 0x000000ec00ec7308 */ /* 0x000fe40000000800 */
[--C-:B------:R-:W-:Y:S02]  /*12e70*/  FFMA.FTZ R245, R245, c[0x0][0x2d0], -R134.reuse ;  /* 0x0000b400f5f57a23 */ /* 0x100fe40000010886 */
[--C-:B------:R-:W-:Y:S02]  /*12e80*/  FFMA.FTZ R234, R234, c[0x0][0x2d0], -R151.reuse ;  /* 0x0000b400eaea7a23 */ /* 0x100fe40000010897 */
[C---:B------:R-:W-:Y:S01]  /*12e90*/  FMUL.FTZ R44, R3.reuse, R100 ;  /* 0x00000064032c7220 */ /* 0x040fe20000410000 */
[C---:B------:R-:W-:Y:S03]  /*12ea0*/  HMMA.16816.F32.BF16 R40, R120.reuse, R46, R40 ;  /* 0x0000002e7828723c */ /* 0x040fe60000041828 */
[----:B------:R-:W2:Y:S01]  /*12eb0*/  MUFU.EX2 R239, R239 ;  /* 0x000000ef00ef7308 */ /* 0x000ea20000000800 */
[----:B------:R-:W-:Y:S02]  /*12ec0*/  FMUL.FTZ R45, R3, R101 ;  /* 0x00000065032d7220 */ /* 0x000fe40000410000 */
[--C-:B------:R-:W-:Y:S02]  /*12ed0*/  FFMA.FTZ R249, R184, c[0x0][0x2d0], -R151.reuse ;  /* 0x0000b400b8f97a23 */ /* 0x100fe40000010897 */
[C---:B------:R-:W-:Y:S04]  /*12ee0*/  FMUL.FTZ R46, R2.reuse, R102 ;  /* 0x00000066022e7220 */ /* 0x040fe80000410000 */
[----:B------:R-:W-:Y:S01]  /*12ef0*/  FMUL.FTZ R47, R2, R103 ;  /* 0x00000067022f7220 */ /* 0x000fe20000410000 */
[----:B------:R-:W-:Y:S01]  /*12f00*/  MUFU.EX2 R238, R238 ;  /* 0x000000ee00ee7308 */ /* 0x000fe20000000800 */
[----:B------:R-:W-:Y:S01]  /*12f10*/  LDSM.16.MT88.4 R100, [R204+0x5900] ;  /* 0x00590000cc64783b */ /* 0x000fe20000004200 */
[--C-:B------:R-:W-:Y:S02]  /*12f20*/  FFMA.FTZ R160, R160, c[0x0][0x2d0], -R151.reuse ;  /* 0x0000b400a0a07a23 */ /* 0x100fe40000010897 */
[--C-:B------:R-:W-:Y:S02]  /*12f30*/  FFMA.FTZ R154, R154, c[0x0][0x2d0], -R151.reuse ;  /* 0x0000b4009a9a7a23 */ /* 0x100fe40000010897 */
[C---:B-1----:R-:W-:Y:S03]  /*12f40*/  HMMA.16816.F32.BF16 R44, R120.reuse, R68, R44 ;  /* 0x00000044782c723c */ /* 0x042fe6000004182c */
[--C-:B------:R-:W-:Y:S01]  /*12f50*/  FFMA.FTZ R184, R237, c[0x0][0x2d0], -R134.reuse ;  /* 0x0000b400edb87a23 */ /* 0x100fe20000010886 */
[----:B------:R-:W1:Y:S01]  /*12f60*/  MUFU.EX2 R241, R241 ;  /* 0x000000f100f17308 */ /* 0x000e620000000800 */
[--C-:B------:R-:W-:Y:S02]  /*12f70*/  FFMA.FTZ R231, R231, c[0x0][0x2d0], -R134.reuse ;  /* 0x0000b400e7e77a23 */ /* 0x100fe40000010886 */
[----:B---3--:R-:W-:Y:S01]  /*12f80*/  F2FP.BF16.PACK_AB R68, R144, R141 ;  /* 0x0000008d9044723e */ /* 0x008fe200000010ff */
[C---:B------:R-:W-:Y:S04]  /*12f90*/  HMMA.16816.F32.BF16 R48, R120.reuse, R70, R48 ;  /* 0x000000467830723c */ /* 0x040fe80000041830 */
[----:B--2---:R-:W-:Y:S01]  /*12fa0*/  F2FP.BF16.PACK_AB R69, R153, R150 ;  /* 0x000000969945723e */ /* 0x004fe200000010ff */
[--C-:B------:R-:W-:Y:S01]  /*12fb0*/  FFMA.FTZ R163, R163, c[0x0][0x2d0], -R134.reuse ;  /* 0x0000b400a3a37a23 */ /* 0x100fe20000010886 */
[----:B------:R-:W-:Y:S01]  /*12fc0*/  MUFU.EX2 R240, R240 ;  /* 0x000000f000f07308 */ /* 0x000fe20000000800 */
[----:B------:R-:W-:Y:S01]  /*12fd0*/  F2FP.BF16.PACK_AB R70, R148, R147 ;  /* 0x000000939446723e */ /* 0x000fe200000010ff */
[C---:B------:R-:W-:Y:S04]  /*12fe0*/  HMMA.16816.F32.BF16 R52, R120.reuse, R72, R52 ;  /* 0x000000487834723c */ /* 0x040fe80000041834 */
[----:B-----5:R-:W-:Y:S01]  /*12ff0*/  F2FP.BF16.PACK_AB R71, R155, R152 ;  /* 0x000000989b47723e */ /* 0x020fe200000010ff */
[--C-:B------:R-:W-:Y:S02]  /*13000*/  FFMA.FTZ R248, R161, c[0x0][0x2d0], -R134.reuse ;  /* 0x0000b400a1f87a23 */ /* 0x100fe40000010886 */
[--C-:B------:R-:W-:Y:S01]  /*13010*/  FFMA.FTZ R146, R146, c[0x0][0x2d0], -R151.reuse ;  /* 0x0000b40092927a23 */ /* 0x100fe20000010897 */
[C---:B------:R-:W-:Y:S01]  /*13020*/  HMMA.16816.F32.BF16 R56, R120.reuse, R74, R56 ;  /* 0x0000004a7838723c */ /* 0x040fe20000041838 */
[----:B------:R-:W2:Y:S01]  /*13030*/  LDSM.16.MT88.4 R72, [R202+0x900] ;  /* 0x00090000ca48783b */ /* 0x000ea20000004200 */
[----:B------:R-:W-:Y:S02]  /*13040*/  MUFU.EX2 R243, R243 ;  /* 0x000000f300f37308 */ /* 0x000fe40000000800 */
[--C-:B------:R-:W-:Y:S02]  /*13050*/  FFMA.FTZ R145, R145, c[0x0][0x2d0], -R151.reuse ;  /* 0x0000b40091917a23 */ /* 0x100fe40000010897 */
[--C-:B------:R-:W-:Y:S02]  /*13060*/  FFMA.FTZ R142, R142, c[0x0][0x2d0], -R151.reuse ;  /* 0x0000b4008e8e7a23 */ /* 0x100fe40000010897 */
[C---:B----4-:R-:W-:Y:S04]  /*13070*/  HMMA.16816.F32.BF16 R60, R120.reuse, R76, R60 ;  /* 0x0000004c783c723c */ /* 0x050fe8000004183c */
[----:B------:R-:W-:Y:S01]  /*13080*/  MUFU.EX2 R242, R242 ;  /* 0x000000f200f27308 */ /* 0x000fe20000000800 */
[----:B------:R-:W-:Y:S02]  /*13090*/  FFMA.FTZ R151, R140, c[0x0][0x2d0], -R151 ;  /* 0x0000b4008c977a23 */ /* 0x000fe40000010897 */
[--C-:B------:R-:W-:Y:S01]  /*130a0*/  FFMA.FTZ R140, R149, c[0x0][0x2d0], -R134.reuse ;  /* 0x0000b400958c7a23 */ /* 0x100fe20000010886 */
[----:B------:R-:W-:Y:S01]  /*130b0*/  HMMA.16816.F32.BF16 R64, R120, R78, R64 ;  /* 0x0000004e7840723c */ /* 0x000fe20000041840 */
[----:B------:R-:W3:Y:S03]  /*130c0*/  LDSM.16.MT88.4 R76, [R204+0x3900] ;  /* 0x00390000cc4c783b */ /* 0x000ee60000004200 */
[--C-:B------:R-:W-:Y:S02]  /*130d0*/  FFMA.FTZ R143, R143, c[0x0][0x2d0], -R134.reuse ;  /* 0x0000b4008f8f7a23 */ /* 0x100fe40000010886 */
[----:B------:R-:W-:Y:S01]  /*130e0*/  MUFU.EX2 R247, R247 ;  /* 0x000000f700f77308 */ /* 0x000fe20000000800 */
[--C-:B------:R-:W-:Y:S01]  /*130f0*/  FFMA.FTZ R135, R135, c[0x0][0x2d0], -R134.reuse ;  /* 0x0000b40087877a23 */ /* 0x100fe20000010886 */
[C---:B------:R-:W-:Y:S05]  /*13100*/  HMMA.16816.F32.BF16 R4, R68.reuse, R80, R4 ;  /* 0x000000504404723c */ /* 0x040fea0000041804 */
[----:B------:R-:W-:Y:S02]  /*13110*/  FFMA.FTZ R134, R117, c[0x0][0x2d0], -R134 ;  /* 0x0000b40075867a23 */ /* 0x000fe40000010886 */
[----:B------:R-:W-:Y:S01]  /*13120*/  FFMA.FTZ R128, R3, R224, R128 ;  /* 0x000000e003807223 */ /* 0x000fe20000010080 */
[C---:B------:R-:W-:Y:S01]  /*13130*/  HMMA.16816.F32.BF16 R8, R68.reuse, R82, R8 ;  /* 0x000000524408723c */ /* 0x040fe20000041808 */
[----:B------:R-:W-:Y:S01]  /*13140*/  LDSM.16.MT88.4 R80, [R201+0x3900] ;  /* 0x00390000c950783b */ /* 0x000fe20000004200 */
[----:B------:R-:W-:Y:S02]  /*13150*/  MUFU.EX2 R244, R244 ;  /* 0x000000f400f47308 */ /* 0x000fe40000000800 */
[----:B------:R-:W-:Y:S02]  /*13160*/  FFMA.FTZ R133, R2, R223, R133 ;  /* 0x000000df02857223 */ /* 0x000fe40000010085 */
[----:B------:R-:W-:Y:S02]  /*13170*/  FADD.FTZ R119, R119, R128 ;  /* 0x0000008077777221 */ /* 0x000fe40000010000 */
[----:B------:R-:W-:Y:S01]  /*13180*/  FADD.FTZ R132, R132, R133 ;  /* 0x0000008584847221 */ /* 0x000fe20000010000 */
[C---:B--2---:R-:W-:Y:S03]  /*13190*/  HMMA.16816.F32.BF16 R12, R68.reuse, R72, R12 ;  /* 0x00000048440c723c */ /* 0x044fe6000004180c */
[----:B------:R-:W-:Y:S01]  /*131a0*/  MUFU.EX2 R251, R251 ;  /* 0x000000fb00fb7308 */ /* 0x000fe20000000800 */
[----:B------:R-:W-:Y:S02]  /*131b0*/  FADD.FTZ R118, R118, R119 ;  /* 0x0000007776767221 */ /* 0x000fe40000010000 */
[----:B------:R-:W-:Y:S02]  /*131c0*/  FADD.FTZ R3, R131, R132 ;  /* 0x0000008483037221 */ /* 0x000fe40000010000 */
[C---:B------:R-:W-:Y:S01]  /*131d0*/  HMMA.16816.F32.BF16 R16, R68.reuse, R74, R16 ;  /* 0x0000004a4410723c */ /* 0x040fe20000041810 */
[----:B------:R-:W2:Y:S03]  /*131e0*/  LDSM.16.MT88.4 R72, [R202+0x3900] ;  /* 0x00390000ca48783b */ /* 0x000ea60000004200 */
[----:B------:R-:W-:Y:S01]  /*131f0*/  FADD.FTZ R118, R129, R118 ;  /* 0x0000007681767221 */ /* 0x000fe20000010000 */
[----:B------:R-:W-:Y:S01]  /*13200*/  MUFU.EX2 R246, R246 ;  /* 0x000000f600f67308 */ /* 0x000fe20000000800 */
[----:B------:R-:W-:Y:S02]  /*13210*/  FADD.FTZ R3, R130, R3 ;  /* 0x0000000382037221 */ /* 0x000fe40000010000 */
[C---:B------:R-:W-:Y:S04]  /*13220*/  HMMA.16816.F32.BF16 R20, R68.reuse, R84, R20 ;  /* 0x000000544414723c */ /* 0x040fe80000041814 */
[----:B------:R-:W-:Y:S02]  /*13230*/  FADD.FTZ R141, R141, R118 ;  /* 0x000000768d8d7221 */ /* 0x000fe40000010000 */
[----:B------:R-:W-:Y:S01]  /*13240*/  FADD.FTZ R150, R150, R3 ;  /* 0x0000000396967221 */ /* 0x000fe20000010000 */
[----:B------:R-:W-:Y:S01]  /*13250*/  MUFU.EX2 R245, R245 ;  /* 0x000000f500f57308 */ /* 0x000fe20000000800 */
[C---:B------:R-:W-:Y:S01]  /*13260*/  HMMA.16816.F32.BF16 R24, R68.reuse, R86, R24 ;  /* 0x000000564418723c */ /* 0x040fe20000041818 */
[----:B------:R-:W4:Y:S03]  /*13270*/  LDSM.16.MT88.4 R84, [R200+0x3900] ;  /* 0x00390000c854783b */ /* 0x000f260000004200 */
[----:B------:R-:W-:Y:S02]  /*13280*/  FADD.FTZ R144, R144, R141 ;  /* 0x0000008d90907221 */ /* 0x000fe40000010000 */
[----:B------:R-:W-:Y:S02]  /*13290*/  FADD.FTZ R153, R153, R150 ;  /* 0x0000009699997221 */ /* 0x000fe40000010000 */
[C---:B------:R-:W-:Y:S01]  /*132a0*/  HMMA.16816.F32.BF16 R28, R68.reuse, R88, R28 ;  /* 0x00000058441c723c */ /* 0x040fe2000004181c */
[----:B------:R-:W-:Y:S03]  /*132b0*/  MUFU.EX2 R234, R234 ;  /* 0x000000ea00ea7308 */ /* 0x000fe60000000800 */
[----:B------:R-:W-:Y:S02]  /*132c0*/  FADD.FTZ R147, R147, R144 ;  /* 0x0000009093937221 */ /* 0x000fe40000010000 */
[----:B------:R-:W-:Y:S02]  /*132d0*/  FADD.FTZ R152, R152, R153 ;  /* 0x0000009998987221 */ /* 0x000fe40000010000 */
[C---:B------:R-:W-:Y:S01]  /*132e0*/  HMMA.16816.F32.BF16 R32, R68.reuse, R90, R32 ;  /* 0x0000005a4420723c */ /* 0x040fe20000041820 */
[----:B------:R-:W-:Y:S02]  /*132f0*/  LDSM.16.MT88.4 R88, [R200+0x4100] ;  /* 0x00410000c858783b */ /* 0x000fe40000004200 */
[----:B------:R-:W-:Y:S01]  /*13300*/  MUFU.EX2 R249, R249 ;  /* 0x000000f900f97308 */ /* 0x000fe20000000800 */
[----:B------:R-:W-:Y:S02]  /*13310*/  FADD.FTZ R148, R148, R147 ;  /* 0x0000009394947221 */ /* 0x000fe40000010000 */
[----:B------:R-:W-:Y:S02]  /*13320*/  FADD.FTZ R155, R155, R152 ;  /* 0x000000989b9b7221 */ /* 0x000fe40000010000 */
[C---:B---3--:R-:W-:Y:S05]  /*13330*/  HMMA.16816.F32.BF16 R36, R68.reuse, R76, R36 ;  /* 0x0000004c4424723c */ /* 0x048fea0000041824 */
[----:B------:R-:W-:Y:S03]  /*13340*/  MUFU.EX2 R160, R160 ;  /* 0x000000a000a07308 */ /* 0x000fe60000000800 */
[C---:B------:R-:W-:Y:S01]  /*13350*/  HMMA.16816.F32.BF16 R40, R68.reuse, R78, R40 ;  /* 0x0000004e4428723c */ /* 0x040fe20000041828 */
[----:B------:R-:W-:Y:S06]  /*13360*/  LDSM.16.MT88.4 R76, [R202+0x1100] ;  /* 0x00110000ca4c783b */ /* 0x000fec0000004200 */
[----:B------:R-:W-:Y:S01]  /*13370*/  MUFU.EX2 R154, R154 ;  /* 0x0000009a009a7308 */ /* 0x000fe20000000800 */
[C---:B--2---:R-:W-:Y:S08]  /*13380*/  HMMA.16816.F32.BF16 R44, R68.reuse, R72, R44 ;  /* 0x00000048442c723c */ /* 0x044ff0000004182c */
[C---:B------:R-:W-:Y:S01]  /*13390*/  HMMA.16816.F32.BF16 R48, R68.reuse, R74, R48 ;  /* 0x0000004a4430723c */ /* 0x040fe20000041830 */
[----:B------:R-:W2:Y:S01]  /*133a0*/  LDSM.16.MT88.4 R72, [R204+0x1100] ;  /* 0x00110000cc48783b */ /* 0x000ea20000004200 */
[----:B------:R-:W-:Y:S06]  /*133b0*/  MUFU.EX2 R184, R184 ;  /* 0x000000b800b87308 */ /* 0x000fec0000000800 */
[C---:B------:R-:W-:Y:S04]  /*133c0*/  HMMA.16816.F32.BF16 R52, R68.reuse, R80, R52 ;  /* 0x000000504434723c */ /* 0x040fe80000041834 */
[----:B------:R-:W-:Y:S04]  /*133d0*/  MUFU.EX2 R231, R231 ;  /* 0x000000e700e77308 */ /* 0x000fe80000000800 */
[C---:B------:R-:W-:Y:S01]  /*133e0*/  HMMA.16816.F32.BF16 R56, R68.reuse, R82, R56 ;  /* 0x000000524438723c */ /* 0x040fe20000041838 */
[----:B------:R-:W3:Y:S05]  /*133f0*/  LDSM.16.MT88.4 R80, [R201+0x1100] ;  /* 0x00110000c950783b */ /* 0x000eea0000004200 */
[----:B------:R-:W-:Y:S02]  /*13400*/  MUFU.EX2 R163, R163 ;  /* 0x000000a300a37308 */ /* 0x000fe40000000800 */
[C---:B----4-:R-:W-:Y:S08]  /*13410*/  HMMA.16816.F32.BF16 R60, R68.reuse, R84, R60 ;  /* 0x00000054443c723c */ /* 0x050ff0000004183c */
[----:B------:R-:W-:Y:S01]  /*13420*/  HMMA.16816.F32.BF16 R64, R68, R86, R64 ;  /* 0x000000564440723c */ /* 0x000fe20000041840 */
[----:B------:R-:W4:Y:S01]  /*13430*/  LDSM.16.MT88.4 R84, [R200+0x1100] ;  /* 0x00110000c854783b */ /* 0x000f220000004200 */
[----:B------:R-:W-:Y:S05]  /*13440*/  MUFU.EX2 R248, R248 ;  /* 0x000000f800f87308 */ /* 0x000fea0000000800 */
[----:B------:R-:W-:Y:S01]  /*13450*/  F2FP.BF16.PACK_AB R68, R162, R233 ;  /* 0x000000e9a244723e */ /* 0x000fe200000010ff */
[----:B------:R-:W-:Y:S01]  /*13460*/  FADD.FTZ R233, R233, R148 ;  /* 0x00000094e9e97221 */ /* 0x000fe20000010000 */
[----:B------:R-:W-:Y:S03]  /*13470*/  F2FP.BF16.PACK_AB R70, R235, R232 ;  /* 0x000000e8eb46723e */ /* 0x000fe600000010ff */
[----:B------:R-:W-:Y:S01]  /*13480*/  F2FP.BF16.PACK_AB R69, R239, R236 ;  /* 0x000000ecef45723e */ /* 0x000fe200000010ff */
[----:B------:R-:W-:Y:S01]  /*13490*/  MUFU.EX2 R146, R146 ;  /* 0x0000009200927308 */ /* 0x000fe20000000800 */
[----:B-1----:R-:W-:Y:S01]  /*134a0*/  F2FP.BF16.PACK_AB R71, R241, R238 ;  /* 0x000000eef147723e */ /* 0x002fe200000010ff */
[----:B------:R-:W-:Y:S02]  /*134b0*/  FADD.FTZ R236, R236, R155 ;  /* 0x0000009becec7221 */ /* 0x000fe40000010000 */
[----:B------:R-:W-:Y:S02]  /*134c0*/  FADD.FTZ R233, R162, R233 ;  /* 0x000000e9a2e97221 */ /* 0x000fe40000010000 */
[----:B------:R-:W-:Y:S02]  /*134d0*/  FADD.FTZ R239, R239, R236 ;  /* 0x000000ecefef7221 */ /* 0x000fe40000010000 */
[C---:B--2---:R-:W-:Y:S02]  /*134e0*/  HMMA.16816.F32.BF16 R4, R68.reuse, R72, R4 ;  /* 0x000000484404723c */ /* 0x044fe40000041804 */
[----:B------:R-:W1:Y:S01]  /*134f0*/  MUFU.EX2 R145, R145 ;  /* 0x0000009100917308 */ /* 0x000e620000000800 */
[----:B------:R-:W-:Y:S02]  /*13500*/  FADD.FTZ R232, R232, R233 ;  /* 0x000000e9e8e87221 */ /* 0x000fe40000010000 */
[----:B------:R-:W-:Y:S02]  /*13510*/  FADD.FTZ R238, R238, R239 ;  /* 0x000000efeeee7221 */ /* 0x000fe40000010000 */
[----:B------:R-:W-:Y:S01]  /*13520*/  FADD.FTZ R235, R235, R232 ;  /* 0x000000e8ebeb7221 */ /* 0x000fe20000010000 */
[C---:B------:R-:W-:Y:S01]  /*13530*/  HMMA.16816.F32.BF16 R8, R68.reuse, R74, R8 ;  /* 0x0000004a4408723c */ /* 0x040fe20000041808 */
[----:B------:R-:W2:Y:S03]  /*13540*/  LDSM.16.MT88.4 R72, [R204+0x4100] ;  /* 0x00410000cc48783b */ /* 0x000ea60000004200 */
[----:B------:R-:W-:Y:S01]  /*13550*/  MUFU.EX2 R142, R142 ;  /* 0x0000008e008e7308 */ /* 0x000fe20000000800 */
[----:B------:R-:W-:Y:S03]  /*13560*/  FADD.FTZ R241, R241, R238 ;  /* 0x000000eef1f17221 */ /* 0x000fe60000010000 */
[C---:B------:R-:W-:Y:S06]  /*13570*/  HMMA.16816.F32.BF16 R12, R68.reuse, R76, R12 ;  /* 0x0000004c440c723c */ /* 0x040fec000004180c */
[----:B------:R-:W5:Y:S02]  /*13580*/  MUFU.EX2 R151, R151 ;  /* 0x0000009700977308 */ /* 0x000f640000000800 */
[C---:B------:R-:W-:Y:S01]  /*13590*/  HMMA.16816.F32.BF16 R16, R68.reuse, R78, R16 ;  /* 0x0000004e4410723c */ /* 0x040fe20000041810 */
[----:B------:R-:W2:Y:S03]  /*135a0*/  LDSM.16.MT88.4 R76, [R202+0x4100] ;  /* 0x00410000ca4c783b */ /* 0x000ea60000004200 */
[----:B-1----:R-:W-:Y:S04]  /*135b0*/  F2FP.BF16.PACK_AB R120, R145, R146 ;  /* 0x000000929178723e */ /* 0x002fe800000010ff */
[C---:B---3--:R-:W-:Y:S01]  /*135c0*/  HMMA.16816.F32.BF16 R20, R68.reuse, R80, R20 ;  /* 0x000000504414723c */ /* 0x048fe20000041814 */
[----:B------:R-:W-:Y:S07]  /*135d0*/  MUFU.EX2 R140, R140 ;  /* 0x0000008c008c7308 */ /* 0x000fee0000000800 */
[C---:B------:R-:W-:Y:S01]  /*135e0*/  HMMA.16816.F32.BF16 R24, R68.reuse, R82, R24 ;  /* 0x000000524418723c */ /* 0x040fe20000041818 */
[----:B------:R-:W1:Y:S02]  /*135f0*/  LDSM.16.MT88.4 R80, [R201+0x4100] ;  /* 0x00410000c950783b */ /* 0x000e640000004200 */
[----:B------:R-:W3:Y:S01]  /*13600*/  MUFU.EX2 R143, R143 ;  /* 0x0000008f008f7308 */ /* 0x000ee20000000800 */
[----:B-----5:R-:W-:Y:S04]  /*13610*/  F2FP.BF16.PACK_AB R122, R151, R142 ;  /* 0x0000008e977a723e */ /* 0x020fe800000010ff */
[C---:B----4-:R-:W-:Y:S05]  /*13620*/  HMMA.16816.F32.BF16 R28, R68.reuse, R84, R28 ;  /* 0x00000054441c723c */ /* 0x050fea000004181c */
[----:B------:R-:W-:Y:S03]  /*13630*/  MUFU.EX2 R135, R135 ;  /* 0x0000008700877308 */ /* 0x000fe60000000800 */
[C---:B------:R-:W-:Y:S01]  /*13640*/  HMMA.16816.F32.BF16 R32, R68.reuse, R86, R32 ;  /* 0x000000564420723c */ /* 0x040fe20000041820 */
[----:B------:R-:W4:Y:S06]  /*13650*/  LDSM.16.MT88.4 R84, [R204+0x1900] ;  /* 0x00190000cc54783b */ /* 0x000f2c0000004200 */
[----:B------:R-:W5:Y:S01]  /*13660*/  MUFU.EX2 R134, R134 ;  /* 0x0000008600867308 */ /* 0x000f620000000800 */
[C---:B--2---:R-:W-:Y:S04]  /*13670*/  HMMA.16816.F32.BF16 R36, R68.reuse, R72, R36 ;  /* 0x000000484424723c */ /* 0x044fe80000041824 */
[----:B---3--:R-:W-:Y:S04]  /*13680*/  F2FP.BF16.PACK_AB R121, R143, R140 ;  /* 0x0000008c8f79723e */ /* 0x008fe800000010ff */
[C---:B------:R-:W-:Y:S01]  /*13690*/  HMMA.16816.F32.BF16 R40, R68.reuse, R74, R40 ;  /* 0x0000004a4428723c */ /* 0x040fe20000041828 */
[----:B------:R-:W2:Y:S07]  /*136a0*/  LDSM.16.MT88.4 R72, [R202+0x1900] ;  /* 0x00190000ca48783b */ /* 0x000eae0000004200 */
[C---:B------:R-:W-:Y:S04]  /*136b0*/  HMMA.16816.F32.BF16 R44, R68.reuse, R76, R44 ;  /* 0x0000004c442c723c */ /* 0x040fe8000004182c */
[----:B-----5:R-:W-:Y:S04]  /*136c0*/  F2FP.BF16.PACK_AB R123, R134, R135 ;  /* 0x00000087867b723e */ /* 0x020fe800000010ff */
[C---:B------:R-:W-:Y:S01]  /*136d0*/  HMMA.16816.F32.BF16 R48, R68.reuse, R78, R48 ;  /* 0x0000004e4430723c */ /* 0x040fe20000041830 */
[----:B------:R-:W3:Y:S07]  /*136e0*/  LDSM.16.MT88.4 R76, [R201+0x1900] ;  /* 0x00190000c94c783b */ /* 0x000eee0000004200 */
[C---:B-1----:R-:W-:Y:S08]  /*136f0*/  HMMA.16816.F32.BF16 R52, R68.reuse, R80, R52 ;  /* 0x000000504434723c */ /* 0x042ff00000041834 */
[C---:B------:R-:W-:Y:S01]  /*13700*/  HMMA.16816.F32.BF16 R56, R68.reuse, R82, R56 ;  /* 0x000000524438723c */ /* 0x040fe20000041838 */
[----:B------:R-:W1:Y:S07]  /*13710*/  LDSM.16.MT88.4 R80, [R200+0x1900] ;  /* 0x00190000c850783b */ /* 0x000e6e0000004200 */
        /* <DEDUP_REMOVED lines=12> */
[C---:B----4-:R-:W-:Y:S03]  /*137e0*/  HMMA.16816.F32.BF16 R4, R68.reuse, R84, R4 ;  /* 0x000000544404723c */ /* 0x050fe60000041804 */
        /* <DEDUP_REMOVED lines=9> */
[----:B------:R-:W2:Y:S07]  /*13880*/  LDSM.16.MT88.4 R72, [R202+0x4900] ;  /* 0x00490000ca48783b */ /* 0x000eae0000004200 */
[C---:B---3--:R-:W-:Y:S08]  /*13890*/  HMMA.16816.F32.BF16 R20, R68.reuse, R76, R20 ;  /* 0x0000004c4414723c */ /* 0x048ff00000041814 */
[C---:B------:R-:W-:Y:S01]  /*138a0*/  HMMA.16816.F32.BF16 R24, R68.reuse, R78, R24 ;  /* 0x0000004e4418723c */ /* 0x040fe20000041818 */
[----:B------:R-:W3:Y:S07]  /*138b0*/  LDSM.16.MT88.4 R76, [R204+0x2100] ;  /* 0x00210000cc4c783b */ /* 0x000eee0000004200 */
[C---:B-1----:R-:W-:Y:S08]  /*138c0*/  HMMA.16816.F32.BF16 R28, R68.reuse, R80, R28 ;  /* 0x00000050441c723c */ /* 0x042ff0000004181c */
[C---:B------:R-:W-:Y:S01]  /*138d0*/  HMMA.16816.F32.BF16 R32, R68.reuse, R82, R32 ;  /* 0x000000524420723c */ /* 0x040fe20000041820 */
[----:B------:R-:W1:Y:S07]  /*138e0*/  LDSM.16.MT88.4 R80, [R202+0x2100] ;  /* 0x00210000ca50783b */ /* 0x000e6e0000004200 */
[C---:B----4-:R-:W-:Y:S08]  /*138f0*/  HMMA.16816.F32.BF16 R36, R68.reuse, R84, R36 ;  /* 0x000000544424723c */ /* 0x050ff00000041824 */
        /* <DEDUP_REMOVED lines=17> */
[----:B------:R-:W-:Y:S01]  /*13a10*/  FADD.FTZ R163, R163, R2 ;  /* 0x00000002a3a37221 */ /* 0x000fe20000010000 */
[----:B------:R-:W-:Y:S01]  /*13a20*/  IADD3 R184, R230, -0x1, RZ ;  /* 0xffffffffe6b87810 */ /* 0x000fe20007ffe0ff */
[----:B------:R-:W-:Y:S02]  /*13a30*/  FADD.FTZ R3, R160, R3 ;  /* 0x00000003a0037221 */ /* 0x000fe40000010000 */
[----:B------:R-:W-:Y:S02]  /*13a40*/  IMAD.MOV.U32 R2, RZ, RZ, R116 ;  /* 0x000000ffff027224 */ /* 0x000fe400078e0074 */
[C---:B---3--:R-:W-:Y:S03]  /*13a50*/  HMMA.16816.F32.BF16 R4, R68.reuse, R76, R4 ;  /* 0x0000004c4404723c */ /* 0x048fe60000041804 */
[----:B------:R-:W-:Y:S05]  /*13a60*/  IMAD.MOV.U32 R230, RZ, RZ, R184 ;  /* 0x000000ffffe67224 */ /* 0x000fea00078e00b8 */
[C---:B------:R-:W-:Y:S01]  /*13a70*/  HMMA.16816.F32.BF16 R8, R68.reuse, R78, R8 ;  /* 0x0000004e4408723c */ /* 0x040fe20000041808 */
[----:B------:R-:W3:Y:S07]  /*13a80*/  LDSM.16.MT88.4 R76, [R204+0x5100] ;  /* 0x00510000cc4c783b */ /* 0x000eee0000004200 */
        /* <DEDUP_REMOVED lines=8> */
[----:B------:R-:W4:Y:S07]  /*13b10*/  LDSM.16.MT88.4 R84, [R202+0x2900] ;  /* 0x00290000ca54783b */ /* 0x000f2e0000004200 */
[C---:B---3--:R-:W-:Y:S08]  /*13b20*/  HMMA.16816.F32.BF16 R36, R68.reuse, R76, R36 ;  /* 0x0000004c4424723c */ /* 0x048ff00000041824 */
[C---:B------:R-:W-:Y:S08]  /*13b30*/  HMMA.16816.F32.BF16 R40, R68.reuse, R78, R40 ;  /* 0x0000004e4428723c */ /* 0x040ff00000041828 */
[C---:B-1----:R-:W-:Y:S08]  /*13b40*/  HMMA.16816.F32.BF16 R44, R68.reuse, R80, R44 ;  /* 0x00000050442c723c */ /* 0x042ff0000004182c */
        /* <DEDUP_REMOVED lines=20> */
[C---:B-1----:R-:W-:Y:S07]  /*13c90*/  HMMA.16816.F32.BF16 R52, R120.reuse, R4, R52 ;  /* 0x000000047834723c */ /* 0x042fee0000041834 */
[----:B------:R-:W-:Y:S01]  /*13ca0*/  FADD.FTZ R5, R154, R3 ;  /* 0x000000039a057221 */ /* 0x000fe20000010000 */
[C---:B------:R-:W-:Y:S04]  /*13cb0*/  HMMA.16816.F32.BF16 R56, R120.reuse, R6, R56 ;  /* 0x000000067838723c */ /* 0x040fe80000041838 */
[----:B------:R-:W-:Y:S02]  /*13cc0*/  FADD.FTZ R3, R248, R163 ;  /* 0x000000a3f8037221 */ /* 0x000fe40000010000 */
[----:B------:R-:W-:Y:S02]  /*13cd0*/  FADD.FTZ R146, R146, R5 ;  /* 0x0000000592927221 */ /* 0x000fe40000010000 */
[C---:B--2---:R-:W-:Y:S04]  /*13ce0*/  HMMA.16816.F32.BF16 R60, R120.reuse, R8, R60 ;  /* 0x00000008783c723c */ /* 0x044fe8000004183c */
[----:B------:R-:W-:Y:S02]  /*13cf0*/  FADD.FTZ R140, R140, R3 ;  /* 0x000000038c8c7221 */ /* 0x000fe40000010000 */
[----:B------:R-:W-:Y:S02]  /*13d00*/  FADD.FTZ R145, R145, R146 ;  /* 0x0000009291917221 */ /* 0x000fe40000010000 */
[----:B------:R-:W-:Y:S01]  /*13d10*/  FADD.FTZ R140, R143, R140 ;  /* 0x0000008c8f8c7221 */ /* 0x000fe20000010000 */
[----:B------:R-:W-:Y:S03]  /*13d20*/  HMMA.16816.F32.BF16 R64, R120, R10, R64 ;  /* 0x0000000a7840723c */ /* 0x000fe60000041840 */
[----:B------:R-:W-:Y:S02]  /*13d30*/  FADD.FTZ R142, R142, R145 ;  /* 0x000000918e8e7221 */ /* 0x000fe40000010000 */
[----:B------:R-:W-:Y:S02]  /*13d40*/  FADD.FTZ R135, R135, R140 ;  /* 0x0000008c87877221 */ /* 0x000fe40000010000 */
[----:B------:R-:W-:Y:S02]  /*13d50*/  FADD.FTZ R224, R151, R142 ;  /* 0x0000008e97e07221 */ /* 0x000fe40000010000 */
[----:B------:R-:W-:Y:S03]  /*13d60*/  FADD.FTZ R223, R134, R135 ;  /* 0x0000008786df7221 */ /* 0x000fe60000010000 */
[----:B------:R-:W-:Y:S01]  /*13d70*/  IMAD.MOV.U32 R3, RZ, RZ, R0 ;  /* 0x000000ffff037224 */ /* 0x000fe200078e0000 */
[----:B------:R-:W-:-:S05]  /*13d80*/  @P0 BRA `(.L_x_403) ;  /* 0xffffc40000000947 */ /* 0x000fca000383ffff */
.L_x_394:
[----:B------:R-:W1:Y:S01]  /*13d90*/  S2R R5, SR_CTAID.X ;  /* 0x0000000000057919 */ /* 0x000e620000002500 */
[----:B------:R-:W-:-:S02]  /*13da0*/  ISETP.NE.AND P1, PT, R209, 0x1, PT ;  /* 0x00000001d100780c */ /* 0x000fc40003f25270 */
[----:B------:R-:W-:Y:S02]  /*13db0*/  ISETP.GE.AND P0, PT, R208, 0x1, PT ;  /* 0x00000001d000780c */ /* 0x000fe40003f06270 */
[----:B------:R-:W-:Y:S02]  /*13dc0*/  IADD3 R2, R207, 0x1, -R212 ;  /* 0x00000001cf027810 */ /* 0x000fe40007ffe8d4 */
[----:B-1----:R-:W-:-:S07]  /*13dd0*/  LEA R5, R5, 0x7f, 0x7 ;  /* 0x0000007f05057811 */ /* 0x002fce00078e38ff */
        /* <DEDUP_REMOVED lines=14> */
.L_x_405:
[----:B------:R-:W-:-:S04]  /*13ec0*/  MOV R2, c[0x0][0x32c] ;  /* 0x0000cb0000027a02 */ /* 0x000fc80000000f00 */
[----:B------:R-:W-:-:S13]  /*13ed0*/  ISETP.NE.AND P0, PT, R2, 0x1, PT ;  /* 0x000000010200780c */ /* 0x000fda0003f05270 */
[----:B------:R-:W-:-:S05]  /*13ee0*/  @P0 IMAD.HI.U32 R2, R4, c[0x0][0x330], RZ ;  /* 0x0000cc0004020a27 */ /* 0x000fca00078e00ff */
[----:B------:R-:W-:-:S05]  /*13ef0*/  @P0 SHF.R.U32.HI R4, RZ, c[0x0][0x334], R2 ;  /* 0x0000cd00ff040a19 */ /* 0x000fca0000011602 */
.L_x_406:
[----:B------:R-:W-:-:S05]  /*13f00*/  IMAD R4, R4, c[0x0][0x32c], RZ ;  /* 0x0000cb0004047a24 */ /* 0x000fca00078e02ff */
[----:B------:R-:W-:-:S04]  /*13f10*/  IMNMX R3, R3, R4, !PT ;  /* 0x0000000403037217 */ /* 0x000fc80007800200 */
.L_x_404:
        /* <DEDUP_REMOVED lines=10> */
[----:B------:R-:W-:Y:S01]  /*13fc0*/  IMAD.MOV.U32 R118, RZ, RZ, 0x6 ;  /* 0x00000006ff767424 */ /* 0x000fe200078e00ff */
[----:B------:R-:W-:Y:S02]  /*13fd0*/  MOV R225, c[0x0][0x1e0] ;  /* 0x0000780000e17a02 */ /* 0x000fe40000000f00 */
.L_x_408:
[----:B------:R-:W-:Y:S04]  /*13fe0*/  DEPBAR.LE SB0, 0x0 ;  /* 0x000080000000791a */ /* 0x000fe80000000000 */
[----:B------:R-:W-:Y:S01]  /*13ff0*/  BAR.SYNC.DEFER_BLOCKING 0x0 ;  /* 0x0000000000007b1d */ /* 0x000fe20000010000 */
[----:B------:R-:W-:Y:S02]  /*14000*/  ISETP.GT.AND P0, PT, R215, R230, PT ;  /* 0x000000e6d700720c */ /* 0x000fe40003f04270 */
[C---:B------:R-:W-:Y:S02]  /*14010*/  LOP3.LUT P4, RZ, R214.reuse, 0x40000, RZ, 0xc0, !PT ;  /* 0x00040000d6ff7812 */ /* 0x040fe4000788c0ff */
[----:B------:R-:W-:Y:S09]  /*14020*/  LOP3.LUT P3, RZ, R214, 0x20000, RZ, 0xc0, !PT ;  /* 0x00020000d6ff7812 */ /* 0x000ff2000786c0ff */
        /* <DEDUP_REMOVED lines=281> */
[----:B------:R-:W-:Y:S01]  /*151c0*/  @P0 SHF.L.U64.HI R4, R225, R118, c[0x0][0x1e4] ;  /* 0x00007900e1040619 */ /* 0x000fe20000010276 */
        /* <DEDUP_REMOVED lines=16> */
[C---:B------:R-:W-:Y:S02]  /*152d0*/  FMUL.FTZ R78, R2.reuse, R78 ;  /* 0x0000004e024e7220 */ /* 0x040fe40000410000 */
[C---:B------:R-:W-:Y:S02]  /*152e0*/  FMUL.FTZ R79, R2.reuse, R79 ;  /* 0x0000004f024f7220 */ /* 0x040fe40000410000 */
        /* <DEDUP_REMOVED lines=12> */
[----:B------:R-:W-:Y:S01]  /*153b0*/  FMUL.FTZ R87, R2, R87 ;  /* 0x0000005702577220 */ /* 0x000fe20000410000 */
[----:B------:R-:W-:Y:S01]  /*153c0*/  ISETP.GT.AND P0, PT, R230, R231, PT ;  /* 0x000000e7e600720c */ /* 0x000fe20003f04270 */
[--C-:B------:R-:W-:Y:S01]  /*153d0*/  FFMA.FTZ R149, R15, c[0x0][0x2d0], -R145.reuse ;  /* 0x0000b4000f957a23 */ /* 0x100fe20000010891 */
[----:B------:R-:W-:Y:S01]  /*153e0*/  MOV R230, R184 ;  /* 0x000000b800e67202 */ /* 0x000fe20000000f00 */
        /* <DEDUP_REMOVED lines=339> */
.L_x_407:
[----:B------:R-:W-:-:S13]  /*16920*/  ISETP.GE.AND P0, PT, R184, R215, PT ;  /* 0x000000d7b800720c */ /* 0x000fda0003f06270 */
[----:B------:R-:W-:Y:S05]  /*16930*/  @!P0 BRA `(.L_x_409) ;  /* 0x00003cd000008947 */ /* 0x000fea0003800000 */
[----:B------:R-:W-:Y:S01]  /*16940*/  ISETP.NE.AND P1, PT, R209, 0x1, PT ;  /* 0x00000001d100780c */ /* 0x000fe20003f25270 */
[----:B------:R-:W-:Y:S01]  /*16950*/  UMOV UR11, 0x6 ;  /* 0x00000006000b7882 */ /* 0x000fe20000000000 */
[----:B------:R-:W-:Y:S01]  /*16960*/  IADD3 R186, P0, R226, 0x40, RZ ;  /* 0x00000040e2ba7810 */ /* 0x000fe20007f1e0ff */
[----:B------:R-:W-:Y:S01]  /*16970*/  ULDC.64 UR4, c[0x0][0x1e0] ;  /* 0x0000780000047ab9 */ /* 0x000fe20000000a00 */
[----:B------:R-:W-:Y:S01]  /*16980*/  IMAD.MOV.U32 R2, RZ, RZ, R12 ;  /* 0x000000ffff027224 */ /* 0x000fe200078e000c */
[----:B------:R-:W-:Y:S01]  /*16990*/  UIADD3 UR9, UP1, UR12, 0x80, URZ ;  /* 0x000000800c097890 */ /* 0x000fe2000ff3e03f */
[----:B------:R-:W-:Y:S01]  /*169a0*/  IMAD.MOV.U32 R3, RZ, RZ, R0 ;  /* 0x000000ffff037224 */ /* 0x000fe200078e0000 */
[----:B------:R-:W-:Y:S01]  /*169b0*/  USHF.L.U64.HI UR11, UR4, UR11, UR5 ;  /* 0x0000000b040b7299 */ /* 0x000fe20008010205 */
[-C--:B------:R-:W-:Y:S01]  /*169c0*/  IADD3.X R187, RZ, R229.reuse, RZ, P0, !PT ;  /* 0x000000e5ffbb7210 */ /* 0x080fe200007fe4ff */
[----:B------:R-:W-:Y:S01]  /*169d0*/  USHF.L.U32 UR13, UR4, 0x6, URZ ;  /* 0x00000006040d7899 */ /* 0x000fe2000800063f */
[----:B------:R-:W-:Y:S01]  /*169e0*/  MOV R227, R229 ;  /* 0x000000e500e37202 */ /* 0x000fe20000000f00 */
[----:B------:R-:W-:-:S02]  /*169f0*/  UMOV UR12, 0x60 ;  /* 0x00000060000c7882 */ /* 0x000fc40000000000 */
[----:B------:R-:W-:Y:S01]  /*16a00*/  ULDC.64 UR4, c[0x0][0x208] ;  /* 0x0000820000047ab9 */ /* 0x000fe20000000a00 */
[----:B------:R-:W-:Y:S01]  /*16a10*/  @P1 IMAD.HI.U32 R185, R221, c[0x0][0x2c8], RZ ;  /* 0x0000b200ddb91a27 */ /* 0x000fe200078e00ff */
[----:B------:R-:W-:Y:S02]  /*16a20*/  UIADD3 UR14, UP0, UR8, 0x80, URZ ;  /* 0x00000080080e7890 */ /* 0x000fe4000ff1e03f */
[----:B------:R-:W-:Y:S02]  /*16a30*/  UIMAD.WIDE.U32 UR18, UR12, UR4, URZ ;  /* 0x000000040c1272a5 */ /* 0x000fe4000f8e003f */
[----:B------:R-:W-:Y:S02]  /*16a40*/  UIMAD UR5, UR12, UR5, URZ ;  /* 0x000000050c0572a4 */ /* 0x000fe4000f8e023f */
[----:B------:R-:W-:Y:S02]  /*16a50*/  UIADD3.X UR6, URZ, UR6, URZ, UP1, !UPT ;  /* 0x000000063f067290 */ /* 0x000fe40008ffe43f */
[----:B------:R-:W-:-:S02]  /*16a60*/  UIADD3.X UR4, URZ, UR7, URZ, UP0, !UPT ;  /* 0x000000073f047290 */ /* 0x000fc400087fe43f */
[----:B------:R-:W-:Y:S02]  /*16a70*/  UIADD3 UR5, UR19, UR5, URZ ;  /* 0x0000000513057290 */ /* 0x000fe4000fffe03f */
.L_x_418:
[----:B------:R-:W-:Y:S04]  /*16a80*/  DEPBAR.LE SB0, 0x0 ;  /* 0x000080000000791a */ /* 0x000fe80000000000 */
[----:B------:R-:W-:Y:S01]  /*16a90*/  BAR.SYNC.DEFER_BLOCKING 0x0 ;  /* 0x0000000000007b1d */ /* 0x000fe20000010000 */
[----:B------:R-:W-:Y:S01]  /*16aa0*/  SHF.R.S32.HI R0, RZ, 0x1f, R184 ;  /* 0x0000001fff007819 */ /* 0x000fe200000114b8 */
[----:B------:R-:W-:Y:S01]  /*16ab0*/  IMAD R31, R184, UR5, RZ ;  /* 0x00000005b81f7c24 */ /* 0x000fe2000f8e02ff */
[----:B------:R-:W-:Y:S01]  /*16ac0*/  LOP3.LUT P4, RZ, R214, 0x40000, RZ, 0xc0, !PT ;  /* 0x00040000d6ff7812 */ /* 0x000fe2000788c0ff */
[----:B------:R-:W-:Y:S01]  /*16ad0*/  IMAD.WIDE.U32 R38, R184, UR18, R226 ;  /* 0x00000012b8267c25 */ /* 0x000fe2000f8e00e2 */
[----:B------:R-:W-:Y:S02]  /*16ae0*/  LOP3.LUT P3, RZ, R214, 0x20000, RZ, 0xc0, !PT ;  /* 0x00020000d6ff7812 */ /* 0x000fe4000786c0ff */
[----:B------:R-:W-:Y:S01]  /*16af0*/  ISETP.NE.AND P5, PT, R209, 0x1, PT ;  /* 0x00000001d100780c */ /* 0x000fe20003fa5270 */
[----:B------:R-:W-:Y:S01]  /*16b00*/  IMAD R31, R0, UR18, R31 ;  /* 0x00000012001f7c24 */ /* 0x000fe2000f8e021f */
[----:B------:R-:W-:Y:S01]  /*16b10*/  LEA R36, P1, R38, c[0x0][0x1f8], 0x1 ;  /* 0x00007e0026247a11 */ /* 0x000fe200078208ff */
[----:B------:R-:W-:Y:S04]  /*16b20*/  IMAD.WIDE.U32 R28, R184, UR18, R186 ;  /* 0x00000012b81c7c25 */ /* 0x000fe8000f8e00ba */
[----:B------:R-:W-:Y:S01]  /*16b30*/  IMAD.IADD R0, R31, 0x1, R29 ;  /* 0x000000011f007824 */ /* 0x000fe200078e021d */
[C---:B------:R-:W-:Y:S04]  /*16b40*/  LEA R44, P0, R28.reuse, c[0x0][0x1f8], 0x1 ;  /* 0x00007e001c2c7a11 */ /* 0x040fe800078008ff */
[----:B------:R-:W-:Y:S02]  /*16b50*/  LEA.HI.X R45, R28, c[0x0][0x1fc], R0, 0x1, P0 ;  /* 0x00007f001c2d7a11 */ /* 0x000fe400000f0c00 */
        /* <DEDUP_REMOVED lines=33> */
[C---:B------:R-:W-:Y:S01]  /*16d70*/  HMMA.16816.F32.BF16 R32, R124.reuse, R34, RZ ;  /* 0x000000227c20723c */ /* 0x040fe200000418ff */
[C---:B------:R-:W-:Y:S02]  /*16d80*/  ISETP.GT.AND P0, PT, R184.reuse, R215, PT ;  /* 0x000000d7b800720c */ /* 0x040fe40003f04270 */
[----:B------:R4:W-:Y:S05]  /*16d90*/  LDGSTS.E.BYPASS.LTC128B.128 [R220+0x4100], [R152.64+0x80], !P3 ;  /* 0x0410008098dc7fae */ /* 0x0009ea000d901d50 */
[----:B------:R1:W-:Y:S05]  /*16da0*/  LDGSTS.E.BYPASS.LTC128B.128 [R220+0x2100], [R160.64], !P4 ;  /* 0x02100000a0dc7fae */ /* 0x0003ea000e101d50 */
[----:B------:R4:W-:Y:S01]  /*16db0*/  LDGSTS.E.BYPASS.LTC128B.128 [R220+0x5100], [R154.64], !P3 ;  /* 0x051000009adc7fae */ /* 0x0009e2000d901d50 */
[C---:B-----5:R-:W-:Y:S01]  /*16dc0*/  HMMA.16816.F32.BF16 R36, R124.reuse, R40, RZ ;  /* 0x000000287c24723c */ /* 0x060fe200000418ff */
[----:B------:R-:W-:Y:S03]  /*16dd0*/  @P0 IADD3 R0, R184, -0x1, RZ ;  /* 0xffffffffb8000810 */ /* 0x000fe60007ffe0ff */
        /* <DEDUP_REMOVED lines=136> */
[----:B------:R-:W-:Y:S01]  /*17660*/  @P0 IADD3 R120, P2, R120, 0x80, RZ ;  /* 0x0000008078780810 */ /* 0x000fe20007f5e0ff */
[----:B------:R-:W-:Y:S01]  /*17670*/  IMAD R129, R184, -0x60, RZ ;  /* 0xffffffa0b8817824 */ /* 0x000fe200078e02ff */
        /* <DEDUP_REMOVED lines=16> */
[C---:B------:R-:W-:Y:S01]  /*17780*/  @P0 IADD3 R132, P2, R130.reuse, UR13, RZ ;  /* 0x0000000d82840c10 */ /* 0x040fe2000ff5e0ff */
[----:B------:R-:W-:Y:S01]  /*17790*/  IMAD.IADD R117, R129, 0x1, -R222 ;  /* 0x0000000181757824 */ /* 0x000fe200078e0ade */
[----:B------:R-:W-:Y:S02]  /*177a0*/  @P0 IADD3 R134, P1, R130, UR9, RZ ;  /* 0x0000000982860c10 */ /* 0x000fe4000ff3e0ff */
[----:B------:R4:W-:Y:S01]  /*177b0*/  @P0 LDGSTS.E.BYPASS.LTC128B.128 [R220+0x9100], [R130.64], !P4 ;  /* 0x0910000082dc0fae */ /* 0x0009e2000e101d50 */
[C---:B------:R-:W-:Y:S03]  /*177c0*/  @P0 IADD3.X R133, R131.reuse, UR11, RZ, P2, !PT ;  /* 0x0000000b83850c10 */ /* 0x040fe600097fe4ff */
[----:B------:R-:W-:Y:S01]  /*177d0*/  @P0 IADD3.X R135, R131, UR6, RZ, P1, !PT ;  /* 0x0000000683870c10 */ /* 0x000fe20008ffe4ff */
[----:B------:R4:W-:Y:S01]  /*177e0*/  @P0 LDGSTS.E.BYPASS.LTC128B.128 [R220+0xc100], [R130.64+0x80], !P3 ;  /* 0x0c10008082dc0fae */ /* 0x0009e2000d901d50 */
[----:B------:R-:W-:Y:S04]  /*177f0*/  IADD3 R119, -R222, 0x1, R129 ;  /* 0x00000001de777810 */ /* 0x000fe80007ffe181 */
[----:B------:R1:W-:Y:S01]  /*17800*/  @P0 LDGSTS.E.BYPASS.LTC128B.128 [R220+0xa100], [R132.64], !P4 ;  /* 0x0a10000084dc0fae */ /* 0x0003e2000e101d50 */
[----:B------:R-:W-:Y:S04]  /*17810*/  IADD3 R119, -R212, R119, R207 ;  /* 0x00000077d4777210 */ /* 0x000fe80007ffe1cf */
[----:B------:R1:W-:Y:S01]  /*17820*/  @P0 LDGSTS.E.BYPASS.LTC128B.128 [R220+0xd100], [R134.64], !P3 ;  /* 0x0d10000086dc0fae */ /* 0x0003e2000d901d50 */
[----:B------:R-:W-:Y:S02]  /*17830*/  ISETP.GE.AND P3, PT, R208, 0x1, PT ;  /* 0x00000001d000780c */ /* 0x000fe40003f66270 */
[C---:B--2---:R-:W-:Y:S02]  /*17840*/  IADD3 R123, R119.reuse, c[0x0][0x328], RZ ;  /* 0x0000ca00777b7a10 */ /* 0x044fe40007ffe0ff */
[----:B------:R-:W0:Y:S01]  /*17850*/  LDGDEPBAR ;  /* 0x00000000000079af */ /* 0x000e220000000000 */
[----:B------:R-:W-:Y:S05]  /*17860*/  IADD3 R119, R119, UR10, RZ ;  /* 0x0000000a77777c10 */ /* 0x000fea000fffe0ff */
        /* <DEDUP_REMOVED lines=16> */
.L_x_412:
[----:B------:R-:W-:Y:S04]  /*17970*/  MOV R118, c[0x0][0x32c] ;  /* 0x0000cb0000767a02 */ /* 0x000fe80000000f00 */
[----:B------:R-:W-:Y:S11]  /*17980*/  ISETP.NE.AND P0, PT, R118, 0x1, PT ;  /* 0x000000017600780c */ /* 0x000ff60003f05270 */
[----:B------:R-:W-:Y:S02]  /*17990*/  @!UPT UIADD3 URZ, URZ, URZ, URZ ;  /* 0x0000003f3f3ff290 */ /* 0x000fe4000fffe03f */
[----:B------:R-:W-:Y:S05]  /*179a0*/  @P0 IMAD.HI.U32 R118, R128, c[0x0][0x330], RZ ;  /* 0x0000cc0080760a27 */ /* 0x000fea00078e00ff */
[----:B------:R-:W-:Y:S02]  /*179b0*/  @P0 SHF.R.U32.HI R128, RZ, c[0x0][0x334], R118 ;  /* 0x0000cd00ff800a19 */ /* 0x000fe40000011676 */
.L_x_413:
[----:B------:R-:W-:Y:S05]  /*179c0*/  BSYNC B0 ;  /* 0x0000000000007941 */ /* 0x000fea0003800000 */
.L_x_411:
[----:B-1----:R-:W-:Y:S05]  /*179d0*/  IMAD R121, R128, c[0x0][0x32c], R117 ;  /* 0x0000cb0080797a24 */ /* 0x002fea00078e0275 */
[----:B------:R-:W-:Y:S02]  /*179e0*/  IADD3 R118, R121, c[0x0][0x32c], RZ ;  /* 0x0000cb0079767a10 */ /* 0x000fe40007ffe0ff */
[----:B------:R-:W-:Y:S02]  /*179f0*/  IMNMX R116, R116, R121, !PT ;  /* 0x0000007974747217 */ /* 0x000fe40007800200 */
[----:B------:R-:W-:Y:S02]  /*17a00*/  IMNMX R131, R131, R118, PT ;  /* 0x0000007683837217 */ /* 0x000fe40003800200 */
.L_x_410:
[C---:B------:R-:W-:Y:S01]  /*17a10*/  ISETP.GE.AND P0, PT, R129.reuse, 0x2, PT ;  /* 0x000000028100780c */ /* 0x040fe20003f06270 */
[----:B------:R-:W2:Y:S01]  /*17a20*/  SHFL.IDX PT, R0, R0, 0x1, 0x1c1f ;  /* 0x003c1f0000007f89 */ /* 0x000ea200000e0000 */
[C---:B------:R-:W-:Y:S02]  /*17a30*/  ISETP.GE.AND P1, PT, R129.reuse, 0x9, PT ;  /* 0x000000098100780c */ /* 0x040fe40003f26270 */
[----:B------:R-:W-:Y:S02]  /*17a40*/  LOP3.LUT R214, R214, 0xffff7fff, RZ, 0xc0, !PT ;  /* 0xffff7fffd6d67812 */ /* 0x000fe400078ec0ff */
[C---:B------:R-:W-:Y:S02]  /*17a50*/  ISETP.GE.AND P6, PT, R129.reuse, 0x49, PT ;  /* 0x000000498100780c */ /* 0x040fe40003fc6270 */
[C---:B------:R-:W-:Y:S02]  /*17a60*/  ISETP.GE.AND P5, PT, R129.reuse, 0x4a, PT ;  /* 0x0000004a8100780c */ /* 0x040fe40003fa6270 */
[C---:B------:R-:W-:Y:S02]  /*17a70*/  ISETP.GE.AND P4, PT, R129.reuse, 0x51, PT ;  /* 0x000000518100780c */ /* 0x040fe40003f86270 */
[----:B------:R-:W-:Y:S02]  /*17a80*/  ISETP.GE.AND P3, PT, R129, 0x52, PT ;  /* 0x000000528100780c */ /* 0x000fe40003f66270 */
[----:B------:R-:W-:Y:S02]  /*17a90*/  @P0 LOP3.LUT R214, R214, 0x8000, RZ, 0xfc, !PT ;  /* 0x00008000d6d60812 */ /* 0x000fe400078efcff */
[----:B------:R-:W-:Y:S02]  /*17aa0*/  ISETP.GT.AND P0, PT, R116, 0x1, !P0 ;  /* 0x000000017400780c */ /* 0x000fe40004704270 */
[----:B------:R-:W-:Y:S02]  /*17ab0*/  LOP3.LUT R214, R214, 0xfffeffff, RZ, 0xc0, !PT ;  /* 0xfffeffffd6d67812 */ /* 0x000fe400078ec0ff */
[----:B------:R-:W-:Y:S02]  /*17ac0*/  ISETP.LT.OR P0, PT, R131, 0x2, P0 ;  /* 0x000000028300780c */ /* 0x000fe40000701670 */
[----:B------:R-:W-:Y:S02]  /*17ad0*/  @P1 LOP3.LUT R214, R214, 0x10000, RZ, 0xfc, !PT ;  /* 0x00010000d6d61812 */ /* 0x000fe400078efcff */
[----:B------:R-:W-:Y:S01]  /*17ae0*/  FSEL R230, R5, -INF , !P0 ;  /* 0xff80000005e67808 */ /* 0x000fe20004000000 */
[--C-:B--2---:R-:W-:Y:S01]  /*17af0*/  IMAD.IADD R123, R123, 0x1, R0.reuse ;  /* 0x000000017b7b7824 */ /* 0x104fe200078e0200 */
[----:B------:R-:W-:Y:S02]  /*17b00*/  ISETP.GT.AND P0, PT, R116, 0x8, !P1 ;  /* 0x000000087400780c */ /* 0x000fe40004f04270 */
        /* <DEDUP_REMOVED lines=102> */
[C---:B------:R-:W-:Y:S04]  /*18170*/  ISETP.LT.OR P0, PT, R131.reuse, 0x51, P0 ;  /* 0x000000518300780c */ /* 0x040fe80000701670 */
[----:B------:R-:W-:Y:S02]  /*18180*/  FSEL R122, R44, -INF , !P0 ;  /* 0xff8000002c7a7808 */ /* 0x000fe40004000000 */
[C---:B------:R-:W-:Y:S04]  /*18190*/  ISETP.GT.AND P0, PT, R116.reuse, 0x51, !P3 ;  /* 0x000000517400780c */ /* 0x040fe80005f04270 */
[----:B------:R-:W-:Y:S04]  /*181a0*/  ISETP.LT.OR P0, PT, R131, 0x52, P0 ;  /* 0x000000528300780c */ /* 0x000fe80000701670 */
[----:B------:R-:W-:Y:S02]  /*181b0*/  FSEL R121, R45, -INF , !P0 ;  /* 0xff8000002d797808 */ /* 0x000fe40004000000 */
[----:B------:R-:W-:Y:S04]  /*181c0*/  ISETP.GT.AND P0, PT, R116, 0x58, !P2 ;  /* 0x000000587400780c */ /* 0x000fe80005704270 */
[C---:B------:R-:W-:Y:S04]  /*181d0*/  ISETP.LT.OR P0, PT, R131.reuse, 0x59, P0 ;  /* 0x000000598300780c */ /* 0x040fe80000701670 */
[----:B------:R-:W-:Y:S02]  /*181e0*/  FSEL R118, R48, -INF , !P0 ;  /* 0xff80000030767808 */ /* 0x000fe40004000000 */
[----:B------:R-:W-:Y:S04]  /*181f0*/  ISETP.GT.AND P0, PT, R116, RZ, !P1 ;  /* 0x000000ff7400720c */ /* 0x000fe80004f04270 */
[----:B------:R-:W-:Y:S04]  /*18200*/  ISETP.LT.OR P0, PT, R131, 0x1, P0 ;  /* 0x000000018300780c */ /* 0x000fe80000701670 */
[----:B------:R-:W-:Y:S01]  /*18210*/  FSEL R12, R4, -INF , !P0 ;  /* 0xff800000040c7808 */ /* 0x000fe20004000000 */
[----:B------:R-:W-:Y:S01]  /*18220*/  IMAD.IADD R4, R119, 0x1, R0 ;  /* 0x0000000177047824 */ /* 0x000fe200078e0200 */
        /* <DEDUP_REMOVED lines=22> */
.L_x_416:
[----:B------:R-:W-:Y:S04]  /*18390*/  MOV R0, c[0x0][0x32c] ;  /* 0x0000cb0000007a02 */ /* 0x000fe80000000f00 */
[----:B------:R-:W-:Y:S11]  /*183a0*/  ISETP.NE.AND P0, PT, R0, 0x1, PT ;  /* 0x000000010000780c */ /* 0x000ff60003f05270 */
[----:B------:R-:W-:Y:S02]  /*183b0*/  @!UPT UIADD3 URZ, URZ, URZ, URZ ;  /* 0x0000003f3f3ff290 */ /* 0x000fe4000fffe03f */
[----:B------:R-:W-:Y:S05]  /*183c0*/  @P0 IMAD.HI.U32 R0, R16, c[0x0][0x330], RZ ;  /* 0x0000cc0010000a27 */ /* 0x000fea00078e00ff */
[----:B------:R-:W-:Y:S02]  /*183d0*/  @P0 SHF.R.U32.HI R16, RZ, c[0x0][0x334], R0 ;  /* 0x0000cd00ff100a19 */ /* 0x000fe40000011600 */
.L_x_417:
[----:B------:R-:W-:Y:S05]  /*183e0*/  BSYNC B0 ;  /* 0x0000000000007941 */ /* 0x000fea0003800000 */
.L_x_415:
[----:B------:R-:W-:Y:S05]  /*183f0*/  IMAD R117, R16, c[0x0][0x32c], R117 ;  /* 0x0000cb0010757a24 */ /* 0x000fea00078e0275 */
[----:B------:R-:W-:Y:S02]  /*18400*/  IADD3 R0, R117, c[0x0][0x32c], RZ ;  /* 0x0000cb0075007a10 */ /* 0x000fe40007ffe0ff */
[----:B------:R-:W-:Y:S02]  /*18410*/  IMNMX R4, R4, R117, !PT ;  /* 0x0000007504047217 */ /* 0x000fe40007800200 */
[----:B------:R-:W-:Y:S02]  /*18420*/  IMNMX R123, R123, R0, PT ;  /* 0x000000007b7b7217 */ /* 0x000fe40003800200 */
.L_x_414:
[----:B------:R-:W-:Y:S02]  /*18430*/  ISETP.GT.AND P0, PT, R4, RZ, !P1 ;  /* 0x000000ff0400720c */ /* 0x000fe40004f04270 */
[----:B------:R-:W-:Y:S02]  /*18440*/  LOP3.LUT P1, RZ, R214, 0x800, RZ, 0xc0, !PT ;  /* 0x00000800d6ff7812 */ /* 0x000fe4000782c0ff */
        /* <DEDUP_REMOVED lines=57> */
[----:B------:R-:W-:Y:S02]  /*187e0*/  LOP3.LUT P1, RZ, R214, 0x1, RZ, 0xc0, !PT ;  /* 0x00000001d6ff7812 */ /* 0x000fe4000782c0ff */
        /* <DEDUP_REMOVED lines=51> */
[C---:B------:R-:W-:Y:S02]  /*18b20*/  ISETP.GT.AND P0, PT, R4.reuse, 0x41, !P1 ;  /* 0x000000410400780c */ /* 0x040fe40004f04270 */
[----:B------:R-:W-:Y:S02]  /*18b30*/  FMNMX.FTZ R0, R41, R0, !PT ;  /* 0x0000000029007209 */ /* 0x000fe40007810000 */
[----:B------:R-:W-:Y:S02]  /*18b40*/  ISETP.LT.OR P0, PT, R123, 0x42, P0 ;  /* 0x000000427b00780c */ /* 0x000fe40000701670 */
[----:B-1----:R-:W-:Y:S02]  /*18b50*/  FMNMX.FTZ R6, R5, R6, !PT ;  /* 0x0000000605067209 */ /* 0x002fe40007810000 */
[----:B------:R-:W-:Y:S02]  /*18b60*/  FSEL R145, R39, -INF , !P0 ;  /* 0xff80000027917808 */ /* 0x000fe40004000000 */
[----:B------:R-:W-:Y:S01]  /*18b70*/  ISETP.GT.AND P0, PT, R4, 0x48, !P6 ;  /* 0x000000480400780c */ /* 0x000fe20007704270 */
[----:B------:R-:W1:Y:S01]  /*18b80*/  SHFL.BFLY PT, R15, R6, 0x1, 0x1f ;  /* 0x0c201f00060f7f89 */ /* 0x000e6200000e0000 */
[----:B------:R-:W-:Y:S02]  /*18b90*/  FMNMX.FTZ R0, R145, R0, !PT ;  /* 0x0000000091007209 */ /* 0x000fe40007810000 */
[----:B------:R-:W-:Y:S02]  /*18ba0*/  ISETP.LT.OR P0, PT, R123, 0x49, P0 ;  /* 0x000000497b00780c */ /* 0x000fe40000701670 */
[----:B------:R-:W-:Y:S02]  /*18bb0*/  LOP3.LUT P6, RZ, R214, 0x80000, RZ, 0xc0, !PT ;  /* 0x00080000d6ff7812 */ /* 0x000fe400078cc0ff */
        /* <DEDUP_REMOVED lines=14> */
[----:B------:R-:W-:Y:S02]  /*18ca0*/  ISETP.GT.AND P2, PT, R4, 0x59, !P6 ;  /* 0x000000590400780c */ /* 0x000fe40007744270 */
[C---:B------:R-:W-:Y:S02]  /*18cb0*/  ISETP.LT.OR P1, PT, R123.reuse, 0x59, P0 ;  /* 0x000000597b00780c */ /* 0x040fe40000721670 */
[----:B------:R-:W-:Y:S02]  /*18cc0*/  ISETP.LT.OR P0, PT, R123, 0x5a, P2 ;  /* 0x0000005a7b00780c */ /* 0x000fe40001701670 */
[----:B------:R-:W-:Y:S02]  /*18cd0*/  FSEL R117, R50, -INF , !P1 ;  /* 0xff80000032757808 */ /* 0x000fe40004800000 */
[----:B------:R-:W-:Y:S02]  /*18ce0*/  FMNMX.FTZ R0, R119, R0, !PT ;  /* 0x0000000077007209 */ /* 0x000fe40007810000 */
[----:B------:R-:W-:Y:S02]  /*18cf0*/  FSEL R13, R51, -INF , !P0 ;  /* 0xff800000330d7808 */ /* 0x000fe40004000000 */
        /* <DEDUP_REMOVED lines=401> */
.L_x_409:
        /* <DEDUP_REMOVED lines=15> */
[----:B------:R-:W-:-:S05]  /*1a700*/  @P0 MOV R13, 0x3f317218 ;  /* 0x3f317218000d0802 */ /* 0x000fca0000000f00 */
[----:B------:R-:W2:Y:S01]  /*1a710*/  @P1 MUFU.LG2 R6, R6 ;  /* 0x0000000600061308 */ /* 0x000ea20000000c00 */
[----:B------:R-:W-:-:S07]  /*1a720*/  @P0 FMUL.FTZ R13, R13, c[0x0][0x2d0] ;  /* 0x0000b4000d0d0a20 */ /* 0x000fce0000410000 */
[----:B------:R-:W3:Y:S01]  /*1a730*/  @P0 MUFU.LG2 R10, R3 ;  /* 0x00000003000a0308 */ /* 0x000ee20000000c00 */
[C---:B-1----:R-:W-:Y:S02]  /*1a740*/  FMUL.FTZ R112, R5.reuse, R112 ;  /* 0x0000007005707220 */ /* 0x042fe40000410000 */
[C---:B------:R-:W-:Y:S02]  /*1a750*/  FMUL.FTZ R113, R5.reuse, R113 ;  /* 0x0000007105717220 */ /* 0x040fe40000410000 */
[C---:B------:R-:W-:Y:S02]  /*1a760*/  FMUL.FTZ R108, R5.reuse, R108 ;  /* 0x0000006c056c7220 */ /* 0x040fe40000410000 */
[----:B------:R-:W-:Y:S01]  /*1a770*/  FMUL.FTZ R109, R5, R109 ;  /* 0x0000006d056d7220 */ /* 0x000fe20000410000 */
[----:B------:R1:W4:Y:S01]  /*1a780*/  @P0 MUFU.RCP R4, R3 ;  /* 0x0000000300040308 */ /* 0x0003220000001000 */
[----:B--2---:R-:W-:Y:S02]  /*1a790*/  @P1 FMUL.FTZ R11, R6, 0.69314718246459960938 ;  /* 0x3f317218060b1820 */ /* 0x004fe40000410000 */
[----:B------:R-:W-:-:S02]  /*1a7a0*/  @P1 FMUL.FTZ R6, R14, c[0x0][0x2d0] ;  /* 0x0000b4000e061a20 */ /* 0x000fc40000410000 */
[C---:B------:R-:W-:Y:S02]  /*1a7b0*/  FMUL.FTZ R68, R5.reuse, R68 ;  /* 0x0000004405447220 */ /* 0x040fe40000410000 */
[C---:B------:R-:W-:Y:S02]  /*1a7c0*/  FMUL.FTZ R69, R5.reuse, R69 ;  /* 0x0000004505457220 */ /* 0x040fe40000410000 */
        /* <DEDUP_REMOVED lines=28> */
[C---:B----4-:R-:W-:Y:S02]  /*1a990*/  FMUL.FTZ R114, R4.reuse, R114 ;  /* 0x0000007204727220 */ /* 0x050fe40000410000 */
        /* <DEDUP_REMOVED lines=33> */
.L_x_345:
        /* <DEDUP_REMOVED lines=38> */
[----:B------:R-:W-:Y:S02]  /*1ae10*/  R2P PR, R13, 0x6 ;  /* 0x000000060d007804 */ /* 0x000fe40000000000 */
[----:B------:R-:W-:Y:S01]  /*1ae20*/  F2FP.BF16.PACK_AB R94, R95, R94 ;  /* 0x0000005e5f5e723e */ /* 0x000fe200000010ff */
[----:B------:R-:W-:Y:S01]  /*1ae30*/  IMAD.U32 R8, R8, 0x2, R17 ;  /* 0x0000000208087824 */ /* 0x000fe200078e0011 */
[----:B------:R-:W-:Y:S02]  /*1ae40*/  F2FP.BF16.PACK_AB R96, R97, R96 ;  /* 0x000000606160723e */ /* 0x000fe400000010ff */
[----:B------:R-:W-:Y:S01]  /*1ae50*/  F2FP.BF16.PACK_AB R98, R99, R98 ;  /* 0x000000626362723e */ /* 0x000fe200000010ff */
[----:B------:R-:W-:Y:S01]  /*1ae60*/  IMAD.SHL.U32 R17, R8, 0x2, RZ ;  /* 0x0000000208117824 */ /* 0x000fe200078e00ff */
[----:B------:R-:W-:Y:S01]  /*1ae70*/  F2FP.BF16.PACK_AB R100, R101, R100 ;  /* 0x000000646564723e */ /* 0x000fe200000010ff */
[----:B------:R-:W-:Y:S01]  /*1ae80*/  IMAD.MOV.U32 R8, RZ, RZ, 0x20 ;  /* 0x00000020ff087424 */ /* 0x000fe200078e00ff */
[----:B------:R-:W-:-:S02]  /*1ae90*/  F2FP.BF16.PACK_AB R102, R103, R102 ;  /* 0x000000666766723e */ /* 0x000fc400000010ff */
[C---:B------:R-:W-:Y:S01]  /*1aea0*/  IADD3 R6, R17.reuse, 0x80, RZ ;  /* 0x0000008011067810 */ /* 0x040fe20007ffe0ff */
[----:B------:R-:W-:Y:S01]  /*1aeb0*/  STS [R17+0x80], R112 ;  /* 0x0000807011007388 */ /* 0x000fe20000000800 */
[----:B------:R-:W-:Y:S02]  /*1aec0*/  IADD3 R5, R17, 0x70, RZ ;  /* 0x0000007011057810 */ /* 0x000fe40007ffe0ff */
[----:B------:R-:W-:Y:S01]  /*1aed0*/  @P0 IADD3 R5, R6, 0x10, RZ ;  /* 0x0000001006050810 */ /* 0x000fe20007ffe0ff */
[----:B------:R-:W-:Y:S01]  /*1aee0*/  IMAD.MOV.U32 R6, RZ, RZ, 0x40 ;  /* 0x00000040ff067424 */ /* 0x000fe200078e00ff */
[----:B------:R-:W-:Y:S01]  /*1aef0*/  SEL R8, R8, 0xffffffe0, !P1 ;  /* 0xffffffe008087807 */ /* 0x000fe20004800000 */
[----:B------:R-:W-:Y:S01]  /*1af00*/  STS [R17+0x480], R114 ;  /* 0x0004807211007388 */ /* 0x000fe20000000800 */
[----:B------:R-:W-:Y:S02]  /*1af10*/  F2FP.BF16.PACK_AB R104, R105, R104 ;  /* 0x000000686968723e */ /* 0x000fe400000010ff */
[----:B------:R-:W-:Y:S01]  /*1af20*/  SEL R6, R6, 0xffffffc0, !P2 ;  /* 0xffffffc006067807 */ /* 0x000fe20005000000 */
[----:B------:R-:W-:Y:S01]  /*1af30*/  IMAD.IADD R13, R17, 0x1, R8 ;  /* 0x00000001110d7824 */ /* 0x000fe200078e0208 */
[----:B------:R-:W-:Y:S01]  /*1af40*/  STS [R5], R108 ;  /* 0x0000006c05007388 */ /* 0x000fe20000000800 */
[--C-:B------:R-:W-:Y:S01]  /*1af50*/  IMAD.IADD R19, R8, 0x1, R5.reuse ;  /* 0x0000000108137824 */ /* 0x100fe200078e0205 */
        /* <DEDUP_REMOVED lines=8> */
[----:B------:R-:W-:Y:S01]  /*1afe0*/  F2FP.BF16.PACK_AB R54, R55, R54 ;  /* 0x000000363736723e */ /* 0x000fe200000010ff */
[----:B------:R-:W-:Y:S01]  /*1aff0*/  IMAD.MOV.U32 R6, RZ, RZ, 0x4 ;  /* 0x00000004ff067424 */ /* 0x000fe200078e00ff */
        /* <DEDUP_REMOVED lines=27> */
[----:B------:R2:W-:Y:S04]  /*1b1b0*/  STS [R19+0x4400], R106 ;  /* 0x0044006a13007388 */ /* 0x0005e80000000800 */
[----:B------:R3:W-:Y:S04]  /*1b1c0*/  STS [R21+0x4080], R52 ;  /* 0x0040803415007388 */ /* 0x0007e80000000800 */
[----:B------:R3:W-:Y:S04]  /*1b1d0*/  STS [R21+0x4480], R54 ;  /* 0x0044803615007388 */ /* 0x0007e80000000800 */
[----:B------:R3:W-:Y:S04]  /*1b1e0*/  STS [R23+0x4000], R56 ;  /* 0x0040003817007388 */ /* 0x0007e80000000800 */
[----:B------:R3:W-:Y:S01]  /*1b1f0*/  STS [R23+0x4400], R58 ;  /* 0x0044003a17007388 */ /* 0x0007e20000000800 */
[----:B-1----:R-:W-:-:S03]  /*1b200*/  IMAD.WIDE R12, R213, R6, c[0x0][0x500] ;  /* 0x00014000d50c7625 */ /* 0x002fc600078e0206 */
[----:B------:R3:W-:Y:S04]  /*1b210*/  STS [R25+0x4080], R60 ;  /* 0x0040803c19007388 */ /* 0x0007e80000000800 */
[----:B------:R3:W-:Y:S04]  /*1b220*/  STS [R25+0x4480], R62 ;  /* 0x0044803e19007388 */ /* 0x0007e80000000800 */
[----:B------:R3:W-:Y:S04]  /*1b230*/  STS [R27+0x4000], R64 ;  /* 0x004000401b007388 */ /* 0x0007e80000000800 */
[----:B------:R3:W-:Y:S04]  /*1b240*/  STS [R27+0x4400], R66 ;  /* 0x004400421b007388 */ /* 0x0007e80000000800 */
[----:B------:R-:W-:Y:S01]  /*1b250*/  BAR.SYNC.DEFER_BLOCKING 0x1, 0x100 ;  /* 0x0044000000007b1d */ /* 0x000fe20000010000 */
[----:B------:R-:W-:-:S02]  /*1b260*/  IMAD.MOV.U32 R5, RZ, RZ, c[0x0][0x388] ;  /* 0x0000e200ff057624 */ /* 0x000fc400078e00ff */
[----:B------:R-:W-:-:S03]  /*1b270*/  @P1 IMAD.WIDE R16, R213, R6, c[0x0][0x508] ;  /* 0x00014200d5101625 */ /* 0x000fc600078e0206 */
[----:B------:R-:W4:Y:S04]  /*1b280*/  @P0 LDG.E R7, [R12.64] ;  /* 0x000000100c070981 */ /* 0x000f28000c1e1900 */
[----:B------:R3:W5:Y:S01]  /*1b290*/  @P1 LDG.E R5, [R16.64] ;  /* 0x0000001010051981 */ /* 0x000762000c1e1900 */
[----:B--2---:R-:W-:Y:S02]  /*1b2a0*/  CS2R R18, SRZ ;  /* 0x0000000000127805 */ /* 0x004fe4000001ff00 */
[--C-:B----4-:R-:W-:Y:S01]  /*1b2b0*/  @P0 SHF.R.S32.HI R19, RZ, 0x1f, R7.reuse ;  /* 0x0000001fff130819 */ /* 0x110fe20000011407 */
[----:B------:R-:W-:Y:S01]  /*1b2c0*/  @P0 IMAD.MOV.U32 R18, RZ, RZ, R7 ;  /* 0x000000ffff120224 */ /* 0x000fe200078e0007 */
[----:B------:R-:W-:Y:S05]  /*1b2d0*/  @P1 BRA `(.L_x_420) ;  /* 0x0000004000001947 */ /* 0x000fea0003800000 */
[----:B---3--:R-:W-:Y:S05]  /*1b2e0*/  @!P0 BRA `(.L_x_420) ;  /* 0x0000003000008947 */ /* 0x008fea0003800000 */
[----:B-----5:R-:W2:Y:S04]  /*1b2f0*/  LDG.E R5, [R12.64] ;  /* 0x000000100c057981 */ /* 0x020ea8000c1e1900 */
[----:B------:R-:W2:Y:S02]  /*1b300*/  LDG.E R6, [R12.64+0x4] ;  /* 0x000004100c067981 */ /* 0x000ea4000c1e1900 */
[----:B--2---:R-:W-:-:S02]  /*1b310*/  IADD3 R5, -R5, R6, RZ ;  /* 0x0000000605057210 */ /* 0x004fc40007ffe1ff */
.L_x_420:
[----:B---3--:R-:W-:Y:S01]  /*1b320*/  LOP3.LUT R13, R2, 0xffffffe0, RZ, 0xc0, !PT ;  /* 0xffffffe0020d7812 */ /* 0x008fe200078ec0ff */
[----:B-----5:R-:W1:Y:S01]  /*1b330*/  S2R R39, SR_CTAID.X ;  /* 0x0000000000277919 */ /* 0x020e620000002500 */
[----:B------:R-:W-:Y:S01]  /*1b340*/  SHF.R.S32.HI R7, RZ, 0x1f, R4 ;  /* 0x0000001fff077819 */ /* 0x000fe20000011404 */
[----:B------:R-:W-:Y:S01]  /*1b350*/  IMAD.MOV.U32 R10, RZ, RZ, c[0x0][0x4e8] ;  /* 0x00013a00ff0a7624 */ /* 0x000fe200078e00ff */
[----:B------:R-:W-:Y:S01]  /*1b360*/  LEA.HI R2, R15, R15, RZ, 0x1 ;  /* 0x0000000f0f027211 */ /* 0x000fe200078f08ff */
[----:B------:R-:W-:Y:S01]  /*1b370*/  IMAD.IADD R8, R0, 0x1, -R13 ;  /* 0x0000000100087824 */ /* 0x000fe200078e0a0d */
[----:B------:R-:W-:Y:S01]  /*1b380*/  LEA.HI R7, R7, R4, RZ, 0x3 ;  /* 0x0000000407077211 */ /* 0x000fe200078f18ff */
[----:B------:R-:W-:Y:S01]  /*1b390*/  IMAD.MOV.U32 R23, RZ, RZ, R19 ;  /* 0x000000ffff177224 */ /* 0x000fe200078e0013 */
[----:B------:R-:W-:Y:S01]  /*1b3a0*/  LOP3.LUT R2, R2, 0x1ffffffe, RZ, 0xc0, !PT ;  /* 0x1ffffffe02027812 */ /* 0x000fe200078ec0ff */
[----:B------:R-:W-:Y:S01]  /*1b3b0*/  BSSY B0, `(.L_x_421) ;  /* 0x0000075000007945 */ /* 0x000fe20003800000 */
[----:B------:R-:W-:-:S02]  /*1b3c0*/  SHF.R.S32.HI R13, RZ, 0x1f, R8 ;  /* 0x0000001fff0d7819 */ /* 0x000fc40000011408 */
[----:B------:R-:W-:Y:S01]  /*1b3d0*/  LOP3.LUT R7, R7, 0xffffff8, RZ, 0xc0, !PT ;  /* 0x0ffffff807077812 */ /* 0x000fe200078ec0ff */
[----:B------:R-:W-:Y:S01]  /*1b3e0*/  IMAD.IADD R15, R15, 0x1, -R2 ;  /* 0x000000010f0f7824 */ /* 0x000fe200078e0a02 */
[----:B------:R-:W-:Y:S01]  /*1b3f0*/  LEA.HI R6, R13, R8, RZ, 0x2 ;  /* 0x000000080d067211 */ /* 0x000fe200078f10ff */
[----:B------:R-:W-:Y:S01]  /*1b400*/  IMAD R13, R19, c[0x0][0x3a0], RZ ;  /* 0x0000e800130d7a24 */ /* 0x000fe200078e02ff */
[----:B------:R-:W-:Y:S02]  /*1b410*/  IADD3 R7, R4, -R7, RZ ;  /* 0x8000000704077210 */ /* 0x000fe40007ffe0ff */
[----:B------:R-:W-:Y:S01]  /*1b420*/  SHF.R.S32.HI R6, RZ, 0x2, R6 ;  /* 0x00000002ff067819 */ /* 0x000fe20000011406 */
[----:B------:R-:W-:Y:S01]  /*1b430*/  IMAD R13, R18, c[0x0][0x3a4], R13 ;  /* 0x0000e900120d7a24 */ /* 0x000fe200078e020d */
[----:B------:R-:W-:Y:S02]  /*1b440*/  ISETP.NE.AND P1, PT, R10, 0x1, PT ;  /* 0x000000010a00780c */ /* 0x000fe40003f25270 */
[----:B------:R-:W-:Y:S01]  /*1b450*/  LOP3.LUT P2, RZ, R8, 0x3, RZ, 0xc0, !PT ;  /* 0x0000000308ff7812 */ /* 0x000fe2000784c0ff */
[----:B------:R-:W-:Y:S01]  /*1b460*/  IMAD R2, R7, 0x10, R6 ;  /* 0x0000001007027824 */ /* 0x000fe200078e0206 */
[----:B------:R-:W-:Y:S01]  /*1b470*/  LEA.HI R8, R11, R0, RZ, 0x3 ;  /* 0x000000000b087211 */ /* 0x000fe200078f18ff */
[----:B------:R-:W-:Y:S01]  /*1b480*/  IMAD R6, R210, c[0x0][0x490], RZ ;  /* 0x00012400d2067a24 */ /* 0x000fe200078e02ff */
[----:B------:R-:W-:Y:S01]  /*1b490*/  MOV R22, R18 ;  /* 0x0000001200167202 */ /* 0x000fe20000000f00 */
[----:B------:R-:W-:Y:S01]  /*1b4a0*/  IMAD R4, R15, 0x8, R2 ;  /* 0x000000080f047824 */ /* 0x000fe200078e0202 */
[----:B------:R-:W-:Y:S01]  /*1b4b0*/  LOP3.LUT R7, R8, 0xfffffff8, RZ, 0xc0, !PT ;  /* 0xfffffff808077812 */ /* 0x000fe200078ec0ff */
[----:B------:R-:W-:Y:S01]  /*1b4c0*/  IMAD.WIDE.U32 R18, R18, c[0x0][0x3a0], RZ ;  /* 0x0000e80012127a25 */ /* 0x000fe200078e00ff */
[----:B------:R-:W-:-:S02]  /*1b4d0*/  LEA.HI R11, R11, R0, RZ, 0x6 ;  /* 0x000000000b0b7211 */ /* 0x000fc400078f30ff */
[----:B------:R-:W-:Y:S01]  /*1b4e0*/  SHF.R.S32.HI R15, RZ, 0x1f, R213 ;  /* 0x0000001fff0f7819 */ /* 0x000fe200000114d5 */
[----:B-1----:R-:W-:Y:S01]  /*1b4f0*/  IMAD R4, R39, 0x80, R4 ;  /* 0x0000008027047824 */ /* 0x002fe200078e0204 */
[----:B------:R-:W-:Y:S01]  /*1b500*/  IADD3 R19, R19, R13, RZ ;  /* 0x0000000d13137210 */ /* 0x000fe20007ffe0ff */
[----:B------:R-:W-:Y:S01]  /*1b510*/  IMAD.IADD R7, R0, 0x1, -R7 ;  /* 0x0000000100077824 */ /* 0x000fe200078e0a07 */
[----:B------:R-:W-:Y:S01]  /*1b520*/  SEL R15, R15, RZ, !P0 ;  /* 0x000000ff0f0f7207 */ /* 0x000fe20004000000 */
[----:B------:R-:W-:Y:S01]  /*1b530*/  @P1 IMAD.HI.U32 R0, R4, c[0x0][0x4ec], RZ ;  /* 0x00013b0004001a27 */ /* 0x000fe200078e00ff */
[----:B------:R-:W-:Y:S02]  /*1b540*/  SEL R14, R213, RZ, !P0 ;  /* 0x000000ffd50e7207 */ /* 0x000fe40004000000 */
[----:B------:R-:W-:Y:S01]  /*1b550*/  SHF.R.S32.HI R8, RZ, 0x3, R8 ;  /* 0x00000003ff087819 */ /* 0x000fe20000011408 */
[----:B------:R-:W-:-:S04]  /*1b560*/  IMAD.WIDE.U32 R22, R211, c[0x0][0x490], R22 ;  /* 0x00012400d3167a25 */ /* 0x000fc800078e0016 */
[----:B------:R-:W-:Y:S02]  /*1b570*/  IMAD R13, R211, c[0x0][0x494], R6 ;  /* 0x00012500d30d7a24 */ /* 0x000fe400078e0206 */
[----:B------:R-:W-:Y:S01]  /*1b580*/  IMAD.MOV.U32 R16, RZ, RZ, R4 ;  /* 0x000000ffff107224 */ /* 0x000fe200078e0004 */
[----:B------:R-:W-:Y:S01]  /*1b590*/  @P1 SHF.R.U32.HI R16, RZ, c[0x0][0x4f0], R0 ;  /* 0x00013c00ff101a19 */ /* 0x000fe20000011600 */
[----:B------:R-:W-:Y:S01]  /*1b5a0*/  IMAD R17, R15, c[0x0][0x498], RZ ;  /* 0x000126000f117a24 */ /* 0x000fe200078e02ff */
[----:B------:R-:W-:Y:S01]  /*1b5b0*/  IADD3 R23, R23, R13, RZ ;  /* 0x0000000d17177210 */ /* 0x000fe20007ffe0ff */
[----:B------:R-:W-:Y:S01]  /*1b5c0*/  IMAD R210, R210, c[0x0][0x3e8], RZ ;  /* 0x0000fa00d2d27a24 */ /* 0x000fe200078e02ff */
[----:B------:R-:W-:Y:S01]  /*1b5d0*/  LEA R0, R7, R8, 0x5 ;  /* 0x0000000807007211 */ /* 0x000fe200078e28ff */
[----:B------:R-:W-:Y:S02]  /*1b5e0*/  IMAD.MOV R21, RZ, RZ, -R16 ;  /* 0x000000ffff157224 */ /* 0x000fe400078e0a10 */
[----:B------:R-:W-:-:S04]  /*1b5f0*/  IMAD.WIDE.U32 R22, R14, c[0x0][0x498], R22 ;  /* 0x000126000e167a25 */ /* 0x000fc800078e0016 */
[----:B------:R-:W-:Y:S02]  /*1b600*/  IMAD R4, R21, c[0x0][0x4e8], R4 ;  /* 0x00013a0015047a24 */ /* 0x000fe400078e0204 */
[----:B------:R-:W-:Y:S01]  /*1b610*/  IMAD R10, R14, c[0x0][0x49c], R17 ;  /* 0x000127000e0a7a24 */ /* 0x000fe200078e0211 */
[----:B------:R-:W-:Y:S01]  /*1b620*/  SHF.R.S32.HI R17, RZ, 0x1f, R16 ;  /* 0x0000001fff117819 */ /* 0x000fe20000011410 */
[C---:B------:R-:W-:Y:S01]  /*1b630*/  IMAD R13, R211.reuse, c[0x0][0x3ec], R210 ;  /* 0x0000fb00d30d7a24 */ /* 0x040fe200078e02d2 */
[----:B------:R-:W-:Y:S01]  /*1b640*/  IADD3 R16, P0, R16, R22, RZ ;  /* 0x0000001610107210 */ /* 0x000fe20007f1e0ff */
[----:B------:R-:W-:Y:S01]  /*1b650*/  IMAD.WIDE.U32 R18, R211, c[0x0][0x3e8], R18 ;  /* 0x0000fa00d3127a25 */ /* 0x000fe200078e0012 */
[----:B------:R-:W-:Y:S02]  /*1b660*/  SHF.R.S32.HI R21, RZ, 0x1f, R4 ;  /* 0x0000001fff157819 */ /* 0x000fe40000011404 */
[----:B------:R-:W-:Y:S01]  /*1b670*/  IADD3.X R17, R17, R23, R10, P0, !PT ;  /* 0x0000001711117210 */ /* 0x000fe200007fe40a */
[----:B------:R-:W-:-:S02]  /*1b680*/  IMAD.IADD R19, R19, 0x1, R13 ;  /* 0x0000000113137824 */ /* 0x000fc400078e020d */
[----:B------:R-:W-:Y:S02]  /*1b690*/  IMAD R21, R21, c[0x0][0x488], RZ ;  /* 0x0001220015157a24 */ /* 0x000fe400078e02ff */
[----:B------:R-:W-:Y:S02]  /*1b6a0*/  IMAD R13, R39, 0x80, R0 ;  /* 0x00000080270d7824 */ /* 0x000fe400078e0200 */
[----:B------:R-:W-:-:S03]  /*1b6b0*/  IMAD.WIDE.U32 R16, R4, c[0x0][0x488], R16 ;  /* 0x0001220004107a25 */ /* 0x000fc600078e0010 */
[----:B------:R-:W-:Y:S01]  /*1b6c0*/  MOV R6, R13 ;  /* 0x0000000d00067202 */ /* 0x000fe20000000f00 */
[----:B------:R-:W-:Y:S01]  /*1b6d0*/  IMAD R21, R4, c[0x0][0x48c], R21 ;  /* 0x0001230004157a24 */ /* 0x000fe200078e0215 */
[----:B------:R-:W-:Y:S01]  /*1b6e0*/  LEA R12, P0, R16, c[0x0][0x450], 0x2 ;  /* 0x00011400100c7a11 */ /* 0x000fe200078010ff */
[----:B------:R-:W-:-:S03]  /*1b6f0*/  @P1 IMAD.HI.U32 R0, R13, c[0x0][0x4ec], RZ ;  /* 0x00013b000d001a27 */ /* 0x000fc600078e00ff */
[----:B------:R-:W-:Y:S01]  /*1b700*/  IADD3 R10, R17, R21, RZ ;  /* 0x00000015110a7210 */ /* 0x000fe20007ffe0ff */
[----:B------:R-:W-:Y:S01]  /*1b710*/  IMAD.SHL.U32 R23, R8, 0x40, RZ ;  /* 0x0000004008177824 */ /* 0x000fe200078e00ff */
[----:B------:R-:W-:Y:S01]  /*1b720*/  @P1 SHF.R.U32.HI R6, RZ, c[0x0][0x4f0], R0 ;  /* 0x00013c00ff061a19 */ /* 0x000fe20000011600 */
[----:B------:R-:W-:Y:S01]  /*1b730*/  IMAD.SHL.U32 R0, R7, 0x8, RZ ;  /* 0x0000000807007824 */ /* 0x000fe200078e00ff */
[----:B------:R-:W-:Y:S01]  /*1b740*/  LEA.HI.X R10, R16, c[0x0][0x454], R10, 0x2, P0 ;  /* 0x00011500100a7a11 */ /* 0x000fe200000f140a */
[----:B------:R-:W-:Y:S01]  /*1b750*/  SHFL.IDX PT, R42, R12, RZ, 0x1c1f ;  /* 0x001c1fff0c2a7589 */ /* 0x000fe200000e0000 */
[----:B------:R-:W-:Y:S01]  /*1b760*/  LOP3.LUT R23, R23, 0x1c0, RZ, 0xc0, !PT ;  /* 0x000001c017177812 */ /* 0x000fe200078ec0ff */
[----:B------:R-:W-:Y:S01]  /*1b770*/  IMAD.MOV R32, RZ, RZ, -R6 ;  /* 0x000000ffff207224 */ /* 0x000fe200078e0a06 */
[----:B------:R-:W-:Y:S01]  /*1b780*/  IADD3 R36, R0, 0x40, RZ ;  /* 0x0000004000247810 */ /* 0x000fe20007ffe0ff */
[----:B------:R-:W1:Y:S01]  /*1b790*/  SHFL.IDX PT, R43, R10, RZ, 0x1c1f ;  /* 0x001c1fff0a2b7589 */ /* 0x000e6200000e0000 */
[----:B------:R-:W-:Y:S01]  /*1b7a0*/  LOP3.LUT R7, R23, 0x38, R0, 0xf8, !PT ;  /* 0x0000003817077812 */ /* 0x000fe200078ef800 */
[----:B------:R-:W-:Y:S01]  /*1b7b0*/  IMAD R15, R15, c[0x0][0x3f0], RZ ;  /* 0x0000fc000f0f7a24 */ /* 0x000fe200078e02ff */
[----:B------:R-:W-:Y:S01]  /*1b7c0*/  SHF.R.U32.HI R4, RZ, 0x3, R23 ;  /* 0x00000003ff047819 */ /* 0x000fe20000011617 */
[----:B------:R-:W-:Y:S01]  /*1b7d0*/  SHFL.IDX PT, R34, R12, 0x1, 0x1c1f ;  /* 0x003c1f000c227f89 */ /* 0x000fe200000e0000 */
[----:B------:R-:W-:Y:S01]  /*1b7e0*/  IMAD R32, R32, c[0x0][0x4e8], R13 ;  /* 0x00013a0020207a24 */ /* 0x000fe200078e020d */
[----:B------:R-:W-:Y:S01]  /*1b7f0*/  LEA R13, R39, R2, 0x7 ;  /* 0x00000002270d7211 */ /* 0x000fe200078e38ff */
[C---:B------:R-:W-:Y:S01]  /*1b800*/  IMAD R17, R14.reuse, c[0x0][0x3f4], R15 ;  /* 0x0000fd000e117a24 */ /* 0x040fe200078e020f */
[----:B------:R2:W3:Y:S01]  /*1b810*/  SHFL.IDX PT, R35, R10, 0x1, 0x1c1f ;  /* 0x003c1f000a237f89 */ /* 0x0004e200000e0000 */
[----:B------:R-:W-:Y:S01]  /*1b820*/  LOP3.LUT R4, R7, R4, RZ, 0x3c, !PT ;  /* 0x0000000407047212 */ /* 0x000fe200078e3cff */
[----:B------:R-:W-:Y:S01]  /*1b830*/  IMAD.WIDE.U32 R14, R14, c[0x0][0x3f0], R18 ;  /* 0x0000fc000e0e7a25 */ /* 0x000fe200078e0012 */
[----:B------:R-:W-:-:S02]  /*1b840*/  SHF.R.S32.HI R7, RZ, 0x1f, R6 ;  /* 0x0000001fff077819 */ /* 0x000fc40000011406 */
[----:B------:R-:W-:Y:S01]  /*1b850*/  LEA R39, R39, R8, 0x7 ;  /* 0x0000000827277211 */ /* 0x000fe200078e38ff */
[----:B------:R-:W-:Y:S01]  /*1b860*/  IMAD R2, R5, c[0x0][0x4e8], RZ ;  /* 0x00013a0005027a24 */ /* 0x000fe200078e02ff */
[----:B------:R-:W-:Y:S01]  /*1b870*/  IADD3 R5, R13, 0x8, RZ ;  /* 0x000000080d057810 */ /* 0x000fe20007ffe0ff */
[----:B------:R-:W-:Y:S02]  /*1b880*/  IMAD.IADD R15, R15, 0x1, R17 ;  /* 0x000000010f0f7824 */ /* 0x000fe400078e0211 */
[----:B------:R-:W-:Y:S01]  /*1b890*/  IMAD R7, R7, c[0x0][0x3e0], RZ ;  /* 0x0000f80007077a24 */ /* 0x000fe200078e02ff */
[-C--:B------:R-:W-:Y:S01]  /*1b8a0*/  ISETP.GE.OR P1, PT, R13, R2.reuse, P2 ;  /* 0x000000020d00720c */ /* 0x080fe20001726670 */
[----:B------:R-:W-:Y:S01]  /*1b8b0*/  IMAD.SHL.U32 R11, R11, 0x8, RZ ;  /* 0x000000080b0b7824 */ /* 0x000fe200078e00ff */
[----:B------:R-:W-:Y:S01]  /*1b8c0*/  ISETP.GE.OR P0, PT, R5, R2, P2 ;  /* 0x000000020500720c */ /* 0x000fe20001706670 */
[C---:B------:R-:W-:Y:S02]  /*1b8d0*/  IMAD R7, R6.reuse, c[0x0][0x3e4], R7 ;  /* 0x0000f90006077a24 */ /* 0x040fe400078e0207 */
[----:B------:R-:W-:Y:S01]  /*1b8e0*/  IMAD.WIDE.U32 R14, R6, c[0x0][0x3e0], R14 ;  /* 0x0000f800060e7a25 */ /* 0x000fe200078e000e */
[----:B------:R-:W-:-:S02]  /*1b8f0*/  SHF.R.S32.HI R6, RZ, 0x1f, R32 ;  /* 0x0000001fff067819 */ /* 0x000fc40000011420 */
[----:B------:R-:W-:Y:S01]  /*1b900*/  LOP3.LUT R4, R4, 0x7ffffe00, R11, 0xf8, !PT ;  /* 0x7ffffe0004047812 */ /* 0x000fe200078ef80b */
[----:B------:R-:W-:Y:S02]  /*1b910*/  IMAD.IADD R15, R15, 0x1, R7 ;  /* 0x000000010f0f7824 */ /* 0x000fe400078e0207 */
[----:B------:R-:W-:Y:S01]  /*1b920*/  IMAD R5, R6, c[0x0][0x3d8], RZ ;  /* 0x0000f60006057a24 */ /* 0x000fe200078e02ff */
[----:B------:R-:W-:Y:S01]  /*1b930*/  SHF.L.U32 R40, R4, 0x1, RZ ;  /* 0x0000000104287819 */ /* 0x000fe200000006ff */
[----:B-1----:R1:W-:Y:S02]  /*1b940*/  @!P1 ST.E [R42.64], R3 ;  /* 0x000000032a009985 */ /* 0x0023e4000c101910 */
[C---:B--2---:R-:W-:Y:S02]  /*1b950*/  IMAD R10, R32.reuse, c[0x0][0x3dc], R5 ;  /* 0x0000f700200a7a24 */ /* 0x044fe400078e0205 */
[----:B------:R-:W-:Y:S01]  /*1b960*/  IMAD.WIDE.U32 R32, R32, c[0x0][0x3d8], R14 ;  /* 0x0000f60020207a25 */ /* 0x000fe200078e000e */
[----:B---3--:R1:W-:Y:S03]  /*1b970*/  @!P0 ST.E [R34.64], R9 ;  /* 0x0000000922008985 */ /* 0x0083e6000c101910 */
[----:B------:R-:W-:Y:S01]  /*1b980*/  IMAD.IADD R10, R33, 0x1, R10 ;  /* 0x00000001210a7824 */ /* 0x000fe200078e020a */
[----:B------:R1:W2:Y:S01]  /*1b990*/  LDS.128 R28, [R40+0x1080] ;  /* 0x00108000281c7984 */ /* 0x0002a20000000c00 */
[----:B------:R-:W-:-:S03]  /*1b9a0*/  LEA R38, P0, R32, c[0x0][0x380], 0x1 ;  /* 0x0000e00020267a11 */ /* 0x000fc600078008ff */
[----:B------:R1:W3:Y:S01]  /*1b9b0*/  LDS.128 R24, [R40+0x2080] ;  /* 0x0020800028187984 */ /* 0x0002e20000000c00 */
[----:B------:R-:W-:Y:S02]  /*1b9c0*/  LEA.HI.X R37, R32, c[0x0][0x384], R10, 0x1, P0 ;  /* 0x0000e10020257a11 */ /* 0x000fe400000f0c0a */
[----:B------:R-:W-:Y:S01]  /*1b9d0*/  ISETP.GE.AND P0, PT, R39, R2, PT ;  /* 0x000000022700720c */ /* 0x000fe20003f06270 */
[----:B------:R1:W4:Y:S04]  /*1b9e0*/  LDS.128 R20, [R40+0x3080] ;  /* 0x0030800028147984 */ /* 0x0003280000000c00 */
        /* <DEDUP_REMOVED lines=17> */
.L_x_422:
[----:B------:R-:W-:Y:S05]  /*1bb00*/  BSYNC B0 ;  /* 0x0000000000007941 */ /* 0x000fea0003800000 */
.L_x_421:
        /* <DEDUP_REMOVED lines=15> */
.L_x_424:
[----:B------:R-:W-:Y:S05]  /*1bc00*/  BSYNC B0 ;  /* 0x0000000000007941 */ /* 0x000fea0003800000 */
.L_x_423:
        /* <DEDUP_REMOVED lines=15> */
.L_x_426:
[----:B------:R-:W-:Y:S05]  /*1bd00*/  BSYNC B0 ;  /* 0x0000000000007941 */ /* 0x000fea0003800000 */
.L_x_425:
        /* <DEDUP_REMOVED lines=16> */
.L_x_419:
        /* <DEDUP_REMOVED lines=18> */
.L_x_427:
        /* <DEDUP_REMOVED lines=19> */
[----:B------:R-:W-:-:S04]  /*1c060*/  IMAD.WIDE.U32 R12, R211, c[0x0][0x490], R12 ;  /* 0x00012400d30c7a25 */ /* 0x000fc800078e000c */
[----:B------:R-:W-:Y:S01]  /*1c070*/  IMAD R14, R4, c[0x0][0x498], RZ ;  /* 0x00012600040e7a24 */ /* 0x000fe200078e02ff */
[----:B------:R-:W-:-:S03]  /*1c080*/  IADD3 R13, R3, R13, RZ ;  /* 0x0000000d030d7210 */ /* 0x000fc60007ffe0ff */
[----:B------:R-:W-:Y:S02]  /*1c090*/  IMAD R3, R213, c[0x0][0x49c], R14 ;  /* 0x00012700d5037a24 */ /* 0x000fe400078e020e */
[----:B------:R-:W-:-:S04]  /*1c0a0*/  @P0 IMAD.HI.U32 R5, R7, c[0x0][0x4ec], RZ ;  /* 0x00013b0007050a27 */ /* 0x000fc800078e00ff */
[----:B------:R-:W-:Y:S01]  /*1c0b0*/  IMAD.WIDE.U32 R12, R213, c[0x0][0x498], R12 ;  /* 0x00012600d50c7a25 */ /* 0x000fe200078e000c */
[----:B------:R-:W-:-:S04]  /*1c0c0*/  @P0 SHF.R.U32.HI R6, RZ, c[0x0][0x4f0], R5 ;  /* 0x00013c00ff060a19 */ /* 0x000fc80000011605 */
[--C-:B------:R-:W-:Y:S01]  /*1c0d0*/  SHF.R.S32.HI R5, RZ, 0x1f, R6.reuse ;  /* 0x0000001fff057819 */ /* 0x100fe20000011406 */
[----:B------:R-:W-:Y:S01]  /*1c0e0*/  IMAD.MOV R10, RZ, RZ, -R6 ;  /* 0x000000ffff0a7224 */ /* 0x000fe200078e0a06 */
[----:B------:R-:W-:-:S03]  /*1c0f0*/  IADD3 R12, P0, R6, R12, RZ ;  /* 0x0000000c060c7210 */ /* 0x000fc60007f1e0ff */
[----:B------:R-:W-:Y:S01]  /*1c100*/  IMAD R10, R10, c[0x0][0x4e8], R7 ;  /* 0x00013a000a0a7a24 */ /* 0x000fe200078e0207 */
[----:B------:R-:W-:-:S04]  /*1c110*/  IADD3.X R13, R5, R13, R3, P0, !PT ;  /* 0x0000000d050d7210 */ /* 0x000fc800007fe403 */
[----:B------:R-:W-:Y:S01]  /*1c120*/  SHF.R.S32.HI R6, RZ, 0x1f, R10 ;  /* 0x0000001fff067819 */ /* 0x000fe2000001140a */
[----:B------:R-:W-:-:S04]  /*1c130*/  IMAD.WIDE.U32 R12, R10, c[0x0][0x488], R12 ;  /* 0x000122000a0c7a25 */ /* 0x000fc800078e000c */
[----:B------:R-:W-:Y:S01]  /*1c140*/  IMAD R3, R6, c[0x0][0x488], RZ ;  /* 0x0001220006037a24 */ /* 0x000fe200078e02ff */
[----:B------:R-:W-:-:S03]  /*1c150*/  LEA R6, P0, R12, c[0x0][0x450], 0x2 ;  /* 0x000114000c067a11 */ /* 0x000fc600078010ff */
[----:B------:R-:W-:-:S05]  /*1c160*/  IMAD R3, R10, c[0x0][0x48c], R3 ;  /* 0x000123000a037a24 */ /* 0x000fca00078e0203 */
[----:B------:R-:W-:-:S04]  /*1c170*/  IADD3 R3, R13, R3, RZ ;  /* 0x000000030d037210 */ /* 0x000fc80007ffe0ff */
[----:B------:R-:W-:Y:S02]  /*1c180*/  LEA.HI.X R7, R12, c[0x0][0x454], R3, 0x2, P0 ;  /* 0x000115000c077a11 */ /* 0x000fe400000f1403 */
[----:B------:R-:W-:-:S05]  /*1c190*/  MOV R3, 0xff800000 ;  /* 0xff80000000037802 */ /* 0x000fca0000000f00 */
[----:B------:R1:W-:Y:S02]  /*1c1a0*/  STG.E [R6.64], R3 ;  /* 0x0000000306007986 */ /* 0x0003e4000c101910 */
.L_x_429:
[----:B------:R-:W-:Y:S05]  /*1c1b0*/  BSYNC B0 ;  /* 0x0000000000007941 */ /* 0x000fea0003800000 */
.L_x_428:
[----:B------:R-:W2:Y:S01]  /*1c1c0*/  S2R R5, SR_CTAID.X ;  /* 0x0000000000057919 */ /* 0x000ea20000002500 */
[----:B-1----:R-:W-:Y:S01]  /*1c1d0*/  SHF.R.S32.HI R3, RZ, 0x1f, R0 ;  /* 0x0000001fff037819 */ /* 0x002fe20000011400 */
[----:B------:R-:W-:Y:S01]  /*1c1e0*/  IMAD R7, R9, c[0x0][0x3a0], RZ ;  /* 0x0000e80009077a24 */ /* 0x000fe200078e02ff */
[----:B------:R-:W-:Y:S01]  /*1c1f0*/  BSSY B0, `(.L_x_430) ;  /* 0x0000036000007945 */ /* 0x000fe20003800000 */
[----:B------:R-:W-:Y:S01]  /*1c200*/  IMAD.WIDE.U32 R10, R8, c[0x0][0x3a0], RZ ;  /* 0x0000e800080a7a25 */ /* 0x000fe200078e00ff */
[----:B------:R-:W-:-:S03]  /*1c210*/  LEA.HI R3, R3, R0, RZ, 0x3 ;  /* 0x0000000003037211 */ /* 0x000fc600078f18ff */
[----:B------:R-:W-:Y:S01]  /*1c220*/  IMAD R6, R8, c[0x0][0x3a4], R7 ;  /* 0x0000e90008067a24 */ /* 0x000fe200078e0207 */
[----:B------:R-:W-:Y:S01]  /*1c230*/  LOP3.LUT R9, R3, 0xfffffff8, RZ, 0xc0, !PT ;  /* 0xfffffff803097812 */ /* 0x000fe200078ec0ff */
[----:B------:R-:W-:Y:S01]  /*1c240*/  IMAD R210, R210, c[0x0][0x3e8], RZ ;  /* 0x0000fa00d2d27a24 */ /* 0x000fe200078e02ff */
[----:B------:R-:W-:Y:S01]  /*1c250*/  MOV R7, c[0x0][0x4e8] ;  /* 0x00013a0000077a02 */ /* 0x000fe20000000f00 */
[----:B------:R-:W-:Y:S01]  /*1c260*/  IMAD R4, R4, c[0x0][0x3f0], RZ ;  /* 0x0000fc0004047a24 */ /* 0x000fe200078e02ff */
[----:B------:R-:W-:Y:S01]  /*1c270*/  IADD3 R9, -R9, R0, RZ ;  /* 0x0000000009097210 */ /* 0x000fe20007ffe1ff */
[----:B------:R-:W-:Y:S01]  /*1c280*/  IMAD R210, R211, c[0x0][0x3ec], R210 ;  /* 0x0000fb00d3d27a24 */ /* 0x000fe200078e02d2 */
[----:B------:R-:W-:Y:S01]  /*1c290*/  SHF.R.S32.HI R0, RZ, 0x3, R3 ;  /* 0x00000003ff007819 */ /* 0x000fe20000011403 */
[----:B------:R-:W-:Y:S01]  /*1c2a0*/  IMAD R4, R213, c[0x0][0x3f4], R4 ;  /* 0x0000fd00d5047a24 */ /* 0x000fe200078e0204 */
[----:B------:R-:W-:Y:S01]  /*1c2b0*/  ISETP.NE.AND P0, PT, R7, 0x1, PT ;  /* 0x000000010700780c */ /* 0x000fe20003f05270 */
[----:B-----5:R-:W-:Y:S01]  /*1c2c0*/  IMAD R2, R2, c[0x0][0x4e8], RZ ;  /* 0x00013a0002027a24 */ /* 0x020fe200078e02ff */
[----:B------:R-:W-:Y:S01]  /*1c2d0*/  IADD3 R11, R11, R6, RZ ;  /* 0x000000060b0b7210 */ /* 0x000fe20007ffe0ff */
[C---:B------:R-:W-:Y:S01]  /*1c2e0*/  IMAD R6, R9.reuse, 0x20, R0 ;  /* 0x0000002009067824 */ /* 0x040fe200078e0200 */
[----:B------:R-:W-:-:S03]  /*1c2f0*/  SHF.L.U32 R9, R9, 0x3, RZ ;  /* 0x0000000309097819 */ /* 0x000fc600000006ff */
[----:B------:R-:W-:Y:S01]  /*1c300*/  IMAD.WIDE.U32 R10, R211, c[0x0][0x3e8], R10 ;  /* 0x0000fa00d30a7a25 */ /* 0x000fe200078e000a */
[C---:B--2---:R-:W-:Y:S02]  /*1c310*/  LEA R6, R5.reuse, R6, 0x7 ;  /* 0x0000000605067211 */ /* 0x044fe400078e38ff */
[----:B------:R-:W-:Y:S02]  /*1c320*/  LEA R5, R5, R0, 0x7 ;  /* 0x0000000005057211 */ /* 0x000fe400078e38ff */
[----:B------:R-:W-:Y:S01]  /*1c330*/  IADD3 R11, R210, R11, RZ ;  /* 0x0000000bd20b7210 */ /* 0x000fe20007ffe0ff */
[----:B------:R-:W-:Y:S01]  /*1c340*/  @P0 IMAD.HI.U32 R3, R6, c[0x0][0x4ec], RZ ;  /* 0x00013b0006030a27 */ /* 0x000fe200078e00ff */
[----:B------:R-:W-:-:S03]  /*1c350*/  IADD3 R0, R9, 0x40, RZ ;  /* 0x0000004009007810 */ /* 0x000fc60007ffe0ff */
        /* <DEDUP_REMOVED lines=14> */
[----:B------:R-:W-:-:S05]  /*1c440*/  IMAD.WIDE.U32 R10, R3, c[0x0][0x3d8], R10 ;  /* 0x0000f600030a7a25 */ /* 0x000fca00078e000a */
[----:B------:R-:W-:Y:S02]  /*1c450*/  IADD3 R3, R11, R4, RZ ;  /* 0x000000040b037210 */ /* 0x000fe40007ffe0ff */
        /* <DEDUP_REMOVED lines=15> */
.L_x_431:
[----:B------:R-:W-:Y:S05]  /*1c550*/  BSYNC B0 ;  /* 0x0000000000007941 */ /* 0x000fea0003800000 */
.L_x_430:
        /* <DEDUP_REMOVED lines=15> */
.L_x_433:
[----:B------:R-:W-:Y:S05]  /*1c650*/  BSYNC B0 ;  /* 0x0000000000007941 */ /* 0x000fea0003800000 */
.L_x_432:
        /* <DEDUP_REMOVED lines=15> */
.L_x_435:
[----:B------:R-:W-:Y:S05]  /*1c750*/  BSYNC B0 ;  /* 0x0000000000007941 */ /* 0x000fea0003800000 */
.L_x_434:
        /* <DEDUP_REMOVED lines=16> */
.L_x_436:
        /* <DEDUP_REMOVED lines=10> */
.L_x_1829:


//--------------------- .text._ZN7cutlass13device_kernelIN5flash19enable_sm80_to_sm89INS1_16FlashAttnFwdSm80INS1_25CollectiveMainloopFwdSm80ILi8ELi1ELb1EN4cute5tupleIJNS5_1CILi128EEES8_S8_EEELi128ENS_10bfloat16_tEfNS_4arch4Sm80ELb1ELb0ELb0ELb0ELb0ELb0ELb1ELb0EEENS1_21CollectiveEpilogueFwdIS9_NS6_IJNS7_ILi1EEESF_SF_EEESA_SC_Li256ELb0ELb1ELb0ELb0EEENS1_30DynamicPersistentTileSchedulerILi256ELi256ELb0ELb1ELb0EEEEEEEEEvNT_6ParamsE --------------------------
	.section	.text._ZN7cutlass13device_kernelIN5flash19enable_sm80_to_sm89INS1_16FlashAttnFwdSm80INS1_25CollectiveMainloopFwdSm80ILi8ELi1ELb1EN4cute5tupleIJNS5_1CILi128EEES8_S8_EEELi128ENS_10bfloat16_tEfNS_4arch4Sm80ELb1ELb0ELb0ELb0ELb0ELb0ELb1ELb0EEENS1_21CollectiveEpilogueFwdIS9_NS6_IJNS7_ILi1EEESF_SF_EEESA_SC_Li256ELb0ELb1ELb0ELb0EEENS1_30DynamicPersistentTileSchedulerILi256ELi256ELb0ELb1ELb0EEEEEEEEEvNT_6ParamsE,"ax",@progbits
	.sectioninfo	@"SHI_REGISTERS=255"
	.align	128
.text._ZN7cutlass13device_kernelIN5flash19enable_sm80_to_sm89INS1_16FlashAttnFwdSm80INS1_25CollectiveMainloopFwdSm80ILi8ELi1ELb1EN4cute5tupleIJNS5_1CILi128EEES8_S8_EEELi128ENS_10bfloat16_tEfNS_4arch4Sm80ELb1ELb0ELb0ELb0ELb0ELb0ELb1ELb0EEENS1_21CollectiveEpilogueFwdIS9_NS6_IJNS7_ILi1EEESF_SF_EEESA_SC_Li256ELb0ELb1ELb0ELb0EEENS1_30DynamicPersistentTileSchedulerILi256ELi256ELb0ELb1ELb0EEEEEEEEEvNT_6ParamsE:
        .type           _ZN7cutlass13device_kernelIN5flash19enable_sm80_to_sm89INS1_16FlashAttnFwdSm80INS1_25CollectiveMainloopFwdSm80ILi8ELi1ELb1EN4cute5tupleIJNS5_1CILi128EEES8_S8_EEELi128ENS_10bfloat16_tEfNS_4arch4Sm80ELb1ELb0ELb0ELb0ELb0ELb0ELb1ELb0EEENS1_21CollectiveEpilogueFwdIS9_NS6_IJNS7_ILi1EEESF_SF_EEESA_SC_Li256ELb0ELb1ELb0ELb0EEENS1_30DynamicPersistentTileSchedulerILi256ELi256ELb0ELb1ELb0EEEEEEEEEvNT_6ParamsE,@function
        .size           _ZN7cutlass13device_kernelIN5flash19enable_sm80_to_sm89INS1_16FlashAttnFwdSm80INS1_25CollectiveMainloopFwdSm80ILi8ELi1ELb1EN4cute5tupleIJNS5_1CILi128EEES8_S8_EEELi128ENS_10bfloat16_tEfNS_4arch4Sm80ELb1ELb0ELb0ELb0ELb0ELb0ELb1ELb0EEENS1_21CollectiveEpilogueFwdIS9_NS6_IJNS7_ILi1EEESF_SF_EEESA_SC_Li256ELb0ELb1ELb0ELb0EEENS1_30DynamicPersistentTileSchedulerILi256ELi256ELb0ELb1ELb0EEEEEEEEEvNT_6ParamsE,(.L_x_1830 - _ZN7cutlass13device_kernelIN5flash19enable_sm80_to_sm89INS1_16FlashAttnFwdSm80INS1_25CollectiveMainloopFwdSm80ILi8ELi1ELb1EN4cute5tupleIJNS5_1CILi128EEES8_S8_EEELi128ENS_10bfloat16_tEfNS_4arch4Sm80ELb1ELb0ELb0ELb0ELb0ELb0ELb1ELb0EEENS1_21CollectiveEpilogueFwdIS9_NS6_IJNS7_ILi1EEESF_SF_EEESA_SC_Li256ELb0ELb1ELb0ELb0EEENS1_30DynamicPersistentTileSchedulerILi256ELi256ELb0ELb1ELb0EEEEEEEEEvNT_6ParamsE)
        .other          _ZN7cutlass13device_kernelIN5flash19enable_sm80_to_sm89INS1_16FlashAttnFwdSm80INS1_25CollectiveMainloopFwdSm80ILi8ELi1ELb1EN4cute5tupleIJNS5_1CILi128EEES8_S8_EEELi128ENS_10bfloat16_tEfNS_4arch4Sm80ELb1ELb0ELb0ELb0ELb0ELb0ELb1ELb0EEENS1_21CollectiveEpilogueFwdIS9_NS6_IJNS7_ILi1EEESF_SF_EEESA_SC_Li256ELb0ELb1ELb0ELb0EEENS1_30DynamicPersistentTileSchedulerILi256ELi256ELb0ELb1ELb0EEEEEEEEEvNT_6ParamsE,@"STO_CUDA_ENTRY STV_DEFAULT"
_ZN7cutlass13device_kernelIN5flash19enable_sm80_to_sm89INS1_16FlashAttnFwdSm80INS1_25CollectiveMainloopFwdSm80ILi8ELi1ELb1EN4cute5tupleIJNS5_1CILi128EEES8_S8_EEELi128ENS_10bfloat16_tEfNS_4arch4Sm80ELb1ELb0ELb0ELb0ELb0ELb0ELb1ELb0EEENS1_21CollectiveEpilogueFwdIS9_NS6_IJNS7_ILi1EEESF_SF_EEESA_SC_Li256ELb0ELb1ELb0ELb0EEENS1_30DynamicPersistentTileSchedulerILi256ELi256ELb0ELb1ELb0EEEEEEEEEvNT_6ParamsE:
[----:B------:R-:W-:-:S03]  /*0000*/  MOV R1, c[0x0][0x28] ;  /* 0x00000a0000017a02 */ /* 0x000fc60000000f00 */
[----:B------:R-:W1:Y:S01]  /*0010*/  S2R R20, SR_TID.X ;  /* 0x0000000000147919 */ /* 0x000e620000002100 */
[----:B------:R-:W-:-:S03]  /*0020*/  IADD3 R1, R1, -0x80, RZ ;  /* 0xffffff8001017810 */ /* 0x000fc60007ffe0ff */
[----:B------:R-:W2:Y:S01]  /*0030*/  S2R R14, SR_CTAID.X ;  /* 0x00000000000e7919 */ /* 0x000ea20000002500 */
[----:B-1----:R-:W-:-:S05]  /*0040*/  SHF.R.U32.HI R2, RZ, 0x5, R20 ;  /* 0x00000005ff027819 */ /* 0x002fca0000011614 */
[----:B------:R-:W1:Y:S02]  /*0050*/  SHFL.IDX PT, R0, R2, RZ, 0x1f ;  /* 0x00001fff02007589 */ /* 0x000e6400000e0000 */
[----:B-1----:R-:W-:Y:S02]  /*0060*/  ISETP.GE.AND P0, PT, R0, 0x1, PT ;  /* 0x000000010000780c */ /* 0x002fe40003f06270 */
[----:B------:R1:W-:Y:S11]  /*0070*/  STL [R1+0x74], R0 ;  /* 0x0000740001007387 */ /* 0x0003f60000100800 */
[----:B------:R-:W-:Y:S06]  /*0080*/  @P0 BAR.ARV 0x4, 0x100 ;  /* 0x0104000000000b1d */ /* 0x000fec0000002000 */
[----:B--2---:R-:W-:-:S13]  /*0090*/  ISETP.GE.AND P0, PT, R14, c[0x0][0x538], PT ;  /* 0x00014e000e007a0c */ /* 0x004fda0003f06270 */
[----:B------:R-:W-:Y:S05]  /*00a0*/  @P0 EXIT ;  /* 0x000000000000094d */ /* 0x000fea0003800000 */
[----:B-1----:R-:W-:Y:S01]  /*00b0*/  SHF.R.S32.HI R11, RZ, 0x1f, R20 ;  /* 0x0000001fff0b7819 */ /* 0x002fe20000011414 */
[----:B------:R-:W-:-:S03]  /*00c0*/  ULDC.64 UR6, c[0x0][0x118] ;  /* 0x0000460000067ab9 */ /* 0x000fc60000000a00 */
[CC--:B------:R-:W-:Y:S02]  /*00d0*/  LEA.HI R12, R11.reuse, R20.reuse, RZ, 0x3 ;  /* 0x000000140b0c7211 */ /* 0x0c0fe400078f18ff */
[CC--:B------:R-:W-:Y:S02]  /*00e0*/  LEA.HI R2, R11.reuse, R20.reuse, RZ, 0x4 ;  /* 0x000000140b027211 */ /* 0x0c0fe400078f20ff */
[----:B------:R-:W-:Y:S02]  /*00f0*/  LEA.HI R13, R11, R20, RZ, 0x2 ;  /* 0x000000140b0d7211 */ /* 0x000fe400078f10ff */
[----:B------:R-:W-:Y:S02]  /*0100*/  SHF.R.S32.HI R17, RZ, 0x3, R12 ;  /* 0x00000003ff117819 */ /* 0x000fe4000001140c */
[----:B------:R-:W-:Y:S02]  /*0110*/  SHF.R.S32.HI R4, RZ, 0x4, R2 ;  /* 0x00000004ff047819 */ /* 0x000fe40000011402 */
[----:B------:R-:W-:Y:S01]  /*0120*/  LOP3.LUT R0, R2, 0xfffffff0, RZ, 0xc0, !PT ;  /* 0xfffffff002007812 */ /* 0x000fe200078ec0ff */
[----:B------:R-:W-:Y:S01]  /*0130*/  IMAD.SHL.U32 R7, R17, 0x40, RZ ;  /* 0x0000004011077824 */ /* 0x000fe200078e00ff */
[----:B------:R-:W-:-:S02]  /*0140*/  LOP3.LUT R3, R12, 0xfffffff8, RZ, 0xc0, !PT ;  /* 0xfffffff80c037812 */ /* 0x000fc400078ec0ff */
[--C-:B------:R-:W-:Y:S01]  /*0150*/  SHF.R.S32.HI R8, RZ, 0x2, R13.reuse ;  /* 0x00000002ff087819 */ /* 0x100fe2000001140d */
[C---:B------:R-:W-:Y:S01]  /*0160*/  IMAD.IADD R0, R20.reuse, 0x1, -R0 ;  /* 0x0000000114007824 */ /* 0x040fe200078e0a00 */
[----:B------:R-:W-:Y:S01]  /*0170*/  SHF.R.S32.HI R5, RZ, 0x1f, R13 ;  /* 0x0000001fff057819 */ /* 0x000fe2000001140d */
[----:B------:R-:W-:Y:S01]  /*0180*/  IMAD.IADD R6, R20, 0x1, -R3 ;  /* 0x0000000114067824 */ /* 0x000fe200078e0a03 */
[----:B------:R-:W-:Y:S02]  /*0190*/  LEA.HI R2, R2, R4, RZ, 0x1 ;  /* 0x0000000402027211 */ /* 0x000fe400078f08ff */
[----:B------:R-:W-:Y:S01]  /*01a0*/  LEA.HI R3, R5, R8, RZ, 0x3 ;  /* 0x0000000805037211 */ /* 0x000fe200078f18ff */
[----:B------:R-:W-:Y:S01]  /*01b0*/  IMAD.SHL.U32 R18, R6, 0x8, RZ ;  /* 0x0000000806127824 */ /* 0x000fe200078e00ff */
[----:B------:R-:W-:Y:S01]  /*01c0*/  LOP3.LUT R5, R2, 0xfffffffe, RZ, 0xc0, !PT ;  /* 0xfffffffe02057812 */ /* 0x000fe200078ec0ff */
[----:B------:R-:W-:Y:S01]  /*01d0*/  IMAD.SHL.U32 R9, R6, 0x40, RZ ;  /* 0x0000004006097824 */ /* 0x000fe200078e00ff */
[----:B------:R-:W-:-:S02]  /*01e0*/  LOP3.LUT R2, R7, 0x1c0, RZ, 0xc0, !PT ;  /* 0x000001c007027812 */ /* 0x000fc400078ec0ff */
[----:B------:R-:W-:Y:S01]  /*01f0*/  SHF.R.S32.HI R7, RZ, 0x1f, R0 ;  /* 0x0000001fff077819 */ /* 0x000fe20000011400 */
[----:B------:R-:W-:Y:S01]  /*0200*/  IMAD.IADD R201, R4, 0x1, -R5 ;  /* 0x0000000104c97824 */ /* 0x000fe200078e0a05 */
[----:B------:R-:W-:Y:S02]  /*0210*/  LOP3.LUT R3, R3, 0xfffffff8, RZ, 0xc0, !PT ;  /* 0xfffffff803037812 */ /* 0x000fe400078ec0ff */
[----:B------:R-:W-:Y:S02]  /*0220*/  LEA.HI R200, R7, R0, RZ, 0x3 ;  /* 0x0000000007c87211 */ /* 0x000fe400078f18ff */
[----:B------:R-:W-:Y:S01]  /*0230*/  LOP3.LUT R4, R2, 0x38, R18, 0xf8, !PT ;  /* 0x0000003802047812 */ /* 0x000fe200078ef812 */
[----:B------:R-:W-:Y:S01]  /*0240*/  IMAD.IADD R7, R8, 0x1, -R3 ;  /* 0x0000000108077824 */ /* 0x000fe200078e0a03 */
[----:B------:R-:W-:Y:S02]  /*0250*/  SHF.R.U32.HI R3, RZ, 0x3, R2 ;  /* 0x00000003ff037819 */ /* 0x000fe40000011602 */
[C---:B------:R-:W-:Y:S01]  /*0260*/  LOP3.LUT R2, R200.reuse, 0xfffffff8, RZ, 0xc0, !PT ;  /* 0xfffffff8c8027812 */ /* 0x040fe200078ec0ff */
[----:B------:R-:W-:Y:S01]  /*0270*/  IMAD.SHL.U32 R200, R200, 0x40, RZ ;  /* 0x00000040c8c87824 */ /* 0x000fe200078e00ff */
[----:B------:R-:W-:-:S02]  /*0280*/  LEA.HI R10, R11, R20, RZ, 0x5 ;  /* 0x000000140b0a7211 */ /* 0x000fc400078f28ff */
[----:B------:R-:W-:Y:S01]  /*0290*/  LOP3.LUT R8, R4, R3, RZ, 0x3c, !PT ;  /* 0x0000000304087212 */ /* 0x000fe200078e3cff */
[----:B------:R-:W-:Y:S01]  /*02a0*/  IMAD.IADD R5, R0, 0x1, -R2 ;  /* 0x0000000100057824 */ /* 0x000fe200078e0a02 */
[----:B------:R-:W-:Y:S02]  /*02b0*/  LOP3.LUT R2, R10, 0xffffffe0, RZ, 0xc0, !PT ;  /* 0xffffffe00a027812 */ /* 0x000fe400078ec0ff */
[----:B------:R-:W-:Y:S02]  /*02c0*/  LOP3.LUT R0, R9, 0x1c0, RZ, 0xc0, !PT ;  /* 0x000001c009007812 */ /* 0x000fe400078ec0ff */
[----:B------:R-:W-:Y:S01]  /*02d0*/  SHF.R.S32.HI R224, RZ, 0x5, R10 ;  /* 0x00000005ffe07819 */ /* 0x000fe2000001140a */
[----:B------:R-:W-:Y:S01]  /*02e0*/  IMAD.IADD R16, R20, 0x1, -R2 ;  /* 0x0000000114107824 */ /* 0x000fe200078e0a02 */
[----:B------:R-:W-:Y:S02]  /*02f0*/  SHF.R.S32.HI R3, RZ, 0x1f, R10 ;  /* 0x0000001fff037819 */ /* 0x000fe4000001140a */
[----:B------:R-:W-:Y:S01]  /*0300*/  LOP3.LUT R4, R0, 0x8, R12, 0xf8, !PT ;  /* 0x0000000800047812 */ /* 0x000fe200078ef80c */
[----:B------:R-:W-:Y:S01]  /*0310*/  IMAD.MOV.U32 R12, RZ, RZ, 0x10 ;  /* 0x00000010ff0c7424 */ /* 0x000fe200078e00ff */
[----:B------:R-:W-:-:S02]  /*0320*/  SHF.R.U32.HI R2, RZ, 0x3, R0 ;  /* 0x00000003ff027819 */ /* 0x000fc40000011600 */
[----:B------:R-:W-:Y:S01]  /*0330*/  LEA.HI R9, R11, R20, RZ, 0x6 ;  /* 0x000000140b097211 */ /* 0x000fe200078f30ff */
[----:B------:R-:W-:Y:S01]  /*0340*/  IMAD.MOV.U32 R11, RZ, RZ, 0x20 ;  /* 0x00000020ff0b7424 */ /* 0x000fe200078e00ff */
[----:B------:R-:W-:Y:S02]  /*0350*/  LEA.HI R0, R3, R224, RZ, 0x3 ;  /* 0x000000e003007211 */ /* 0x000fe400078f18ff */
[----:B------:R-:W-:Y:S02]  /*0360*/  SHF.R.S32.HI R3, RZ, 0x1f, R16 ;  /* 0x0000001fff037819 */ /* 0x000fe40000011410 */
[----:B------:R-:W-:Y:S01]  /*0370*/  LOP3.LUT R10, R4, R2, RZ, 0x3c, !PT ;  /* 0x00000002040a7212 */ /* 0x000fe200078e3cff */
[----:B------:R-:W-:Y:S01]  /*0380*/  IMAD.SHL.U32 R2, R9, 0x8, RZ ;  /* 0x0000000809027824 */ /* 0x000fe200078e00ff */
[----:B------:R-:W-:Y:S02]  /*0390*/  LOP3.LUT R0, R0, 0xffffff8, RZ, 0xc0, !PT ;  /* 0x0ffffff800007812 */ /* 0x000fe400078ec0ff */
[----:B------:R-:W-:-:S02]  /*03a0*/  LEA.HI R9, R3, R16, RZ, 0x2 ;  /* 0x0000001003097211 */ /* 0x000fc400078f10ff */
[----:B------:R-:W-:Y:S02]  /*03b0*/  LOP3.LUT R3, R7, 0x1, RZ, 0xc0, !PT ;  /* 0x0000000107037812 */ /* 0x000fe400078ec0ff */
[----:B------:R-:W-:Y:S01]  /*03c0*/  LOP3.LUT R8, R8, 0x7ffffe00, R2, 0xf8, !PT ;  /* 0x7ffffe0008087812 */ /* 0x000fe200078ef802 */
[----:B------:R-:W-:Y:S01]  /*03d0*/  IMAD.IADD R2, R224, 0x1, -R0 ;  /* 0x00000001e0027824 */ /* 0x000fe200078e0a00 */
[----:B------:R-:W-:Y:S02]  /*03e0*/  SHF.R.S32.HI R0, RZ, 0x2, R9 ;  /* 0x00000002ff007819 */ /* 0x000fe40000011409 */
[----:B------:R-:W-:Y:S01]  /*03f0*/  ISETP.NE.U32.AND P0, PT, R3, 0x1, PT ;  /* 0x000000010300780c */ /* 0x000fe20003f05070 */
[----:B------:R-:W-:Y:S01]  /*0400*/  IMAD.SHL.U32 R3, R5, 0x40, RZ ;  /* 0x0000004005037824 */ /* 0x000fe200078e00ff */
[----:B------:R-:W-:Y:S01]  /*0410*/  LOP3.LUT R4, R13, 0xfffffffc, RZ, 0xc0, !PT ;  /* 0xfffffffc0d047812 */ /* 0x000fe200078ec0ff */
[----:B------:R-:W-:Y:S01]  /*0420*/  IMAD R15, R2, 0x10, R0 ;  /* 0x00000010020f7824 */ /* 0x000fe200078e0200 */
[----:B------:R-:W-:Y:S01]  /*0430*/  LOP3.LUT P4, RZ, R5, 0x2, RZ, 0xc0, !PT ;  /* 0x0000000205ff7812 */ /* 0x000fe2000788c0ff */
[----:B------:R-:W-:Y:S01]  /*0440*/  IMAD.SHL.U32 R2, R201, 0x8, RZ ;  /* 0x00000008c9027824 */ /* 0x000fe200078e00ff */
[----:B------:R-:W-:Y:S01]  /*0450*/  LOP3.LUT R0, R3, 0x1c0, RZ, 0xc0, !PT ;  /* 0x000001c003007812 */ /* 0x000fe200078ec0ff */
[----:B------:R-:W-:Y:S01]  /*0460*/  IMAD.IADD R3, R20, 0x1, -R4 ;  /* 0x0000000114037824 */ /* 0x000fe200078e0a04 */
[----:B------:R-:W-:Y:S01]  /*0470*/  LOP3.LUT P3, RZ, R5, 0x4, RZ, 0xc0, !PT ;  /* 0x0000000405ff7812 */ /* 0x000fe2000786c0ff */
[----:B------:R-:W-:Y:S01]  /*0480*/  IMAD.SHL.U32 R4, R7, 0x40, RZ ;  /* 0x0000004007047824 */ /* 0x000fe200078e00ff */
[----:B------:R-:W-:Y:S01]  /*0490*/  LOP3.LUT R5, R0, 0x8, R2, 0xf8, !PT ;  /* 0x0000000800057812 */ /* 0x000fe200078ef802 */
[----:B------:R-:W-:Y:S01]  /*04a0*/  STL [R1+0x78], R15 ;  /* 0x0000780f01007387 */ /* 0x000fe20000100800 */
[----:B------:R-:W-:Y:S01]  /*04b0*/  SHF.R.U32.HI R2, RZ, 0x3, R0 ;  /* 0x00000003ff027819 */ /* 0x000fe20000011600 */
[----:B------:R-:W-:Y:S01]  /*04c0*/  IMAD R201, R201, 0x200, R10 ;  /* 0x00000200c9c97824 */ /* 0x000fe200078e020a */
[----:B------:R-:W-:Y:S01]  /*04d0*/  LEA.HI R0, R3, R3, RZ, 0x1 ;  /* 0x0000000303007211 */ /* 0x000fe200078f08ff */
[----:B------:R-:W-:Y:S01]  /*04e0*/  STL [R1+0x4c], R14 ;  /* 0x00004c0e01007387 */ /* 0x000fe20000100800 */
[----:B------:R-:W-:Y:S01]  /*04f0*/  LOP3.LUT R5, R5, R2, RZ, 0x3c, !PT ;  /* 0x0000000205057212 */ /* 0x000fe200078e3cff */
[----:B------:R-:W-:Y:S01]  /*0500*/  IMAD.MOV.U32 R10, RZ, RZ, 0x40 ;  /* 0x00000040ff0a7424 */ /* 0x000fe200078e00ff */
[----:B------:R-:W-:Y:S01]  /*0510*/  LOP3.LUT R0, R0, 0x1ffffffe, RZ, 0xc0, !PT ;  /* 0x1ffffffe00007812 */ /* 0x000fe200078ec0ff */
[----:B------:R-:W-:Y:S01]  /*0520*/  IMAD.SHL.U32 R228, R8, 0x2, RZ ;  /* 0x0000000208e47824 */ /* 0x000fe200078e00ff */
[----:B------:R-:W-:-:S02]  /*0530*/  LOP3.LUT R2, R4, 0x1c0, RZ, 0xc0, !PT ;  /* 0x000001c004027812 */ /* 0x000fc400078ec0ff */
[----:B------:R-:W-:Y:S01]  /*0540*/  R2P PR, R7, 0x6 ;  /* 0x0000000607007804 */ /* 0x000fe20000000000 */
[----:B------:R-:W-:Y:S01]  /*0550*/  IMAD.IADD R7, R3, 0x1, -R0 ;  /* 0x0000000103077824 */ /* 0x000fe200078e0a00 */
[----:B------:R-:W-:Y:S01]  /*0560*/  LEA.HI R0, R2, R2, RZ, 0x1d ;  /* 0x0000000202007211 */ /* 0x000fe200078fe8ff */
[----:B------:R-:W-:Y:S01]  /*0570*/  IMAD R3, R224, 0x200, R3 ;  /* 0x00000200e0037824 */ /* 0x000fe200078e0203 */
[----:B------:R-:W-:Y:S02]  /*0580*/  SEL R2, R12, 0xfffffff0, !P4 ;  /* 0xfffffff00c027807 */ /* 0x000fe40006000000 */
[----:B------:R-:W-:Y:S01]  /*0590*/  SEL R223, R11, 0xffffffe0, !P3 ;  /* 0xffffffe00bdf7807 */ /* 0x000fe20005800000 */
[----:B------:R-:W-:Y:S01]  /*05a0*/  IMAD.U32 R4, R3, 0x2, R0 ;  /* 0x0000000203047824 */ /* 0x000fe200078e0000 */
[----:B------:R-:W-:Y:S01]  /*05b0*/  LOP3.LUT R0, R9, 0x7ffffffc, RZ, 0xc0, !PT ;  /* 0x7ffffffc09007812 */ /* 0x000fe200078ec0ff */
[----:B------:R-:W-:Y:S01]  /*05c0*/  IMAD R3, R6, 0x20, R17 ;  /* 0x0000002006037824 */ /* 0x000fe200078e0211 */
[----:B------:R-:W-:Y:S01]  /*05d0*/  LOP3.LUT R200, R5, 0x7ffffe00, R200, 0xf8, !PT ;  /* 0x7ffffe0005c87812 */ /* 0x000fe200078ef8c8 */
[----:B------:R-:W-:Y:S01]  /*05e0*/  IMAD.IADD R223, R2, 0x1, R223 ;  /* 0x0000000102df7824 */ /* 0x000fe200078e02df */
[----:B------:R-:W-:Y:S01]  /*05f0*/  IADD3 R2, R18, 0x40, RZ ;  /* 0x0000004012027810 */ /* 0x000fe20007ffe0ff */
[----:B------:R-:W-:Y:S01]  /*0600*/  IMAD.IADD R0, R16, 0x1, -R0 ;  /* 0x0000000110007824 */ /* 0x000fe200078e0a00 */
[----:B------:R1:W-:Y:S01]  /*0610*/  STL [R1+0x70], R3 ;  /* 0x0000700301007387 */ /* 0x0003e20000100800 */
[----:B------:R-:W-:-:S02]  /*0620*/  SHF.R.S32.HI R19, RZ, 0x1f, R18 ;  /* 0x0000001fff137819 */ /* 0x000fc40000011412 */
[C---:B------:R-:W-:Y:S01]  /*0630*/  LOP3.LUT P6, RZ, R6.reuse, 0x2, RZ, 0xc0, !PT ;  /* 0x0000000206ff7812 */ /* 0x040fe200078cc0ff */
[----:B------:R2:W-:Y:S01]  /*0640*/  STL [R1+0x30], R2 ;  /* 0x0000300201007387 */ /* 0x0005e20000100800 */
[----:B------:R-:W-:Y:S01]  /*0650*/  LOP3.LUT P5, RZ, R6, 0x4, RZ, 0xc0, !PT ;  /* 0x0000000406ff7812 */ /* 0x000fe200078ac0ff */
[----:B------:R-:W-:Y:S01]  /*0660*/  IMAD.SHL.U32 R6, R0, 0x2, RZ ;  /* 0x0000000200067824 */ /* 0x000fe200078e00ff */
[----:B------:R-:W-:Y:S01]  /*0670*/  SEL R5, R11, 0xffffffe0, !P1 ;  /* 0xffffffe00b057807 */ /* 0x000fe20004800000 */
[----:B------:R-:W-:Y:S01]  /*0680*/  IMAD R0, R7, 0x8, R15 ;  /* 0x0000000807007824 */ /* 0x000fe200078e020f */
[----:B------:R-:W-:Y:S01]  /*0690*/  LEA R4, R4, 0x80, 0x1 ;  /* 0x0000008004047811 */ /* 0x000fe200078e08ff */
[----:B------:R-:W-:Y:S01]  /*06a0*/  STL.64 [R1+0x8], R18 ;  /* 0x0000081201007387 */ /* 0x000fe20000100a00 */
[----:B------:R-:W-:Y:S02]  /*06b0*/  LEA R200, R200, 0x100, 0x1 ;  /* 0x00000100c8c87811 */ /* 0x000fe400078e08ff */
[----:B------:R-:W-:Y:S01]  /*06c0*/  LEA R201, R201, 0x8100, 0x1 ;  /* 0x00008100c9c97811 */ /* 0x000fe200078e08ff */
[----:B------:R-:W-:Y:S01]  /*06d0*/  IMAD.IADD R8, R4, 0x1, R5 ;  /* 0x0000000104087824 */ /* 0x000fe200078e0205 */
[----:B------:R-:W-:Y:S01]  /*06e0*/  SEL R202, R10, 0xffffffc0, !P5 ;  /* 0xffffffc00aca7807 */ /* 0x000fe20006800000 */
[--C-:B------:R-:W-:Y:S01]  /*06f0*/  IMAD R224, R224, 0x800, R200.reuse ;  /* 0x00000800e0e07824 */ /* 0x100fe200078e02c8 */
[----:B------:R-:W-:Y:S01]  /*0700*/  IADD3 R207, R201, 0x20, RZ ;  /* 0x00000020c9cf7810 */ /* 0x000fe20007ffe0ff */
[----:B------:R-:W-:Y:S01]  /*0710*/  IMAD R223, R223, 0x2, R200 ;  /* 0x00000002dfdf7824 */ /* 0x000fe200078e02c8 */
[C---:B------:R-:W-:Y:S01]  /*0720*/  @P6 IADD3 R207, R201.reuse, -0x20, RZ ;  /* 0xffffffe0c9cf6810 */ /* 0x040fe20007ffe0ff */
[----:B------:R-:W-:-:S03]  /*0730*/  IMAD.IADD R205, R201, 0x1, R202 ;  /* 0x00000001c9cd7824 */ /* 0x000fc600078e02ca */
[C---:B------:R-:W-:Y:S01]  /*0740*/  IADD3 R222, R207.reuse, 0x800, RZ ;  /* 0x00000800cfde7810 */ /* 0x040fe20007ffe0ff */
[----:B------:R-:W-:Y:S01]  /*0750*/  IMAD.IADD R202, R202, 0x1, R207 ;  /* 0x00000001caca7824 */ /* 0x000fe200078e02cf */
[----:B-1----:R-:W-:Y:S02]  /*0760*/  SEL R3, R10, 0xffffffc0, !P2 ;  /* 0xffffffc00a037807 */ /* 0x002fe40005000000 */
[C---:B------:R-:W-:Y:S02]  /*0770*/  IADD3 R221, R207.reuse, 0x1000, RZ ;  /* 0x00001000cfdd7810 */ /* 0x040fe40007ffe0ff */
[----:B--2---:R-:W-:Y:S01]  /*0780*/  SHF.R.S32.HI R2, RZ, 0x1f, R2 ;  /* 0x0000001fff027819 */ /* 0x004fe20000011402 */
[----:B------:R-:W-:Y:S01]  /*0790*/  IMAD.IADD R7, R4, 0x1, R3 ;  /* 0x0000000104077824 */ /* 0x000fe200078e0203 */
[C---:B------:R-:W-:Y:S02]  /*07a0*/  IADD3 R220, R207.reuse, 0x1800, RZ ;  /* 0x00001800cfdc7810 */ /* 0x040fe40007ffe0ff */
[C---:B------:R-:W-:Y:S01]  /*07b0*/  IADD3 R219, R207.reuse, 0x2000, RZ ;  /* 0x00002000cfdb7810 */ /* 0x040fe20007ffe0ff */
[----:B------:R1:W-:Y:S01]  /*07c0*/  STL [R1+0x48], R2 ;  /* 0x0000480201007387 */ /* 0x0003e20000100800 */
[----:B------:R-:W-:-:S02]  /*07d0*/  IADD3 R218, R207, 0x2800, RZ ;  /* 0x00002800cfda7810 */ /* 0x000fc40007ffe0ff */
[C---:B------:R-:W-:Y:S01]  /*07e0*/  IADD3 R217, R207.reuse, 0x3000, RZ ;  /* 0x00003000cfd97810 */ /* 0x040fe20007ffe0ff */
[----:B------:R2:W-:Y:S01]  /*07f0*/  STL [R1+0x44], R6 ;  /* 0x0000440601007387 */ /* 0x0005e20000100800 */
[C---:B------:R-:W-:Y:S02]  /*0800*/  IADD3 R216, R207.reuse, 0x3800, RZ ;  /* 0x00003800cfd87810 */ /* 0x040fe40007ffe0ff */
[C---:B------:R-:W-:Y:S01]  /*0810*/  IADD3 R215, R207.reuse, 0x4000, RZ ;  /* 0x00004000cfd77810 */ /* 0x040fe20007ffe0ff */
[----:B------:R3:W-:Y:S01]  /*0820*/  STL [R1+0x40], R0 ;  /* 0x0000400001007387 */ /* 0x0007e20000100800 */
[C---:B------:R-:W-:Y:S02]  /*0830*/  IADD3 R214, R207.reuse, 0x4800, RZ ;  /* 0x00004800cfd67810 */ /* 0x040fe40007ffe0ff */
[C---:B------:R-:W-:Y:S01]  /*0840*/  IADD3 R213, R207.reuse, 0x5000, RZ ;  /* 0x00005000cfd57810 */ /* 0x040fe20007ffe0ff */
[----:B------:R4:W-:Y:S01]  /*0850*/  STL [R1+0x50], R4 ;  /* 0x0000500401007387 */ /* 0x0009e20000100800 */
[----:B------:R-:W-:-:S02]  /*0860*/  IADD3 R212, R207, 0x5800, RZ ;  /* 0x00005800cfd47810 */ /* 0x000fc40007ffe0ff */
[C---:B------:R-:W-:Y:S01]  /*0870*/  IADD3 R211, R207.reuse, 0x6000, RZ ;  /* 0x00006000cfd37810 */ /* 0x040fe20007ffe0ff */
[----:B------:R-:W-:Y:S01]  /*0880*/  STL [R1+0x6c], R7 ;  /* 0x00006c0701007387 */ /* 0x000fe20000100800 */
[C---:B------:R-:W-:Y:S02]  /*0890*/  IADD3 R210, R207.reuse, 0x6800, RZ ;  /* 0x00006800cfd27810 */ /* 0x040fe40007ffe0ff */
[C---:B------:R-:W-:Y:S01]  /*08a0*/  IADD3 R209, R207.reuse, 0x7000, RZ ;  /* 0x00007000cfd17810 */ /* 0x040fe20007ffe0ff */
[----:B------:R-:W-:Y:S01]  /*08b0*/  STL [R1+0x5c], R8 ;  /* 0x00005c0801007387 */ /* 0x000fe20000100800 */
[----:B------:R-:W-:Y:S02]  /*08c0*/  IADD3 R208, R207, 0x7800, RZ ;  /* 0x00007800cfd07810 */ /* 0x000fe40007ffe0ff */
[----:B-1----:R-:W-:Y:S02]  /*08d0*/  SEL R2, R11, 0xffffffe0, !P4 ;  /* 0xffffffe00b027807 */ /* 0x002fe40006000000 */
[----:B--2---:R-:W-:-:S03]  /*08e0*/  IADD3 R6, R4, -0x10, RZ ;  /* 0xfffffff004067810 */ /* 0x004fc60007ffe0ff */
[----:B------:R-:W-:Y:S01]  /*08f0*/  IMAD.IADD R204, R200, 0x1, R2 ;  /* 0x00000001c8cc7824 */ /* 0x000fe200078e0202 */
[----:B------:R-:W-:Y:S01]  /*0900*/  @P0 IADD3 R6, R4, 0x10, RZ ;  /* 0x0000001004060810 */ /* 0x000fe20007ffe0ff */
[----:B------:R-:W-:Y:S01]  /*0910*/  IMAD.IADD R225, R2, 0x1, R224 ;  /* 0x0000000102e17824 */ /* 0x000fe200078e02e0 */
[----:B---3--:R-:W-:Y:S01]  /*0920*/  SEL R0, R10, 0xffffffc0, !P3 ;  /* 0xffffffc00a007807 */ /* 0x008fe20005800000 */
[----:B----4-:R-:W-:-:S03]  /*0930*/  IMAD.IADD R4, R8, 0x1, R3 ;  /* 0x0000000108047824 */ /* 0x010fc600078e0203 */
[----:B------:R-:W-:Y:S01]  /*0940*/  IADD3 R206, R0, R200, R2 ;  /* 0x000000c800ce7210 */ /* 0x000fe20007ffe002 */
[----:B------:R-:W-:Y:S02]  /*0950*/  IMAD.IADD R203, R200, 0x1, R0 ;  /* 0x00000001c8cb7824 */ /* 0x000fe400078e0200 */
[C---:B------:R-:W-:Y:S01]  /*0960*/  IMAD.IADD R227, R0.reuse, 0x1, R224 ;  /* 0x0000000100e37824 */ /* 0x040fe200078e02e0 */
[----:B------:R1:W-:Y:S01]  /*0970*/  STL [R1+0x68], R4 ;  /* 0x0000680401007387 */ /* 0x0003e20000100800 */
[----:B------:R-:W-:-:S03]  /*0980*/  IMAD.IADD R226, R0, 0x1, R225 ;  /* 0x0000000100e27824 */ /* 0x000fc600078e02e1 */
[----:B------:R2:W-:Y:S01]  /*0990*/  STL [R1+0x54], R6 ;  /* 0x0000540601007387 */ /* 0x0005e20000100800 */
[--C-:B-1----:R-:W-:Y:S02]  /*09a0*/  IMAD.IADD R4, R5, 0x1, R6.reuse ;  /* 0x0000000105047824 */ /* 0x102fe400078e0206 */
[----:B------:R-:W-:Y:S02]  /*09b0*/  IMAD.IADD R5, R3, 0x1, R6 ;  /* 0x0000000103057824 */ /* 0x000fe400078e0206 */
[----:B------:R-:W-:-:S03]  /*09c0*/  IMAD.IADD R2, R4, 0x1, R3 ;  /* 0x0000000104027824 */ /* 0x000fc600078e0203 */
[----:B------:R2:W-:Y:S04]  /*09d0*/  STL [R1+0x64], R5 ;  /* 0x0000640501007387 */ /* 0x0005e80000100800 */
[----:B------:R2:W-:Y:S04]  /*09e0*/  STL [R1+0x58], R4 ;  /* 0x0000580401007387 */ /* 0x0005e80000100800 */
[----:B------:R2:W-:Y:S02]  /*09f0*/  STL [R1+0x60], R2 ;  /* 0x0000600201007387 */ /* 0x0005e40000100800 */
.L_x_478:
[----:B--2---:R-:W2:Y:S01]  /*0a00*/  LDL R4, [R1+0x4c] ;  /* 0x00004c0001047983 */ /* 0x004ea20000100800 */
[----:B------:R-:W-:Y:S01]  /*0a10*/  IMAD.MOV.U32 R0, RZ, RZ, c[0x0][0x560] ;  /* 0x00015800ff007624 */ /* 0x000fe200078e00ff */
[----:B------:R-:W-:Y:S01]  /*0a20*/  YIELD ;  /* 0x0000000000007946 */ /* 0x000fe20003800000 */
[----:B------:R-:W-:Y:S03]  /*0a30*/  BSSY B0, `(.L_x_437) ;  /* 0x0000016000007945 */ /* 0x000fe60003800000 */
[----:B------:R-:W-:-:S13]  /*0a40*/  ISETP.NE.AND P0, PT, R0, 0x1, PT ;  /* 0x000000010000780c */ /* 0x000fda0003f05270 */
[----:B--2---:R-:W-:Y:S01]  /*0a50*/  @P0 IMAD.HI.U32 R0, R4, c[0x0][0x564], RZ ;  /* 0x0001590004000a27 */ /* 0x004fe200078e00ff */
[----:B------:R-:W-:-:S04]  /*0a60*/  MOV R3, R4 ;  /* 0x0000000400037202 */ /* 0x000fc80000000f00 */
[----:B------:R-:W-:-:S04]  /*0a70*/  @P0 SHF.R.U32.HI R3, RZ, c[0x0][0x568], R0 ;  /* 0x00015a00ff030a19 */ /* 0x000fc80000011600 */
[----:B------:R-:W-:Y:S01]  /*0a80*/  ISETP.GE.AND P0, PT, R3, c[0x0][0x578], PT ;  /* 0x00015e0003007a0c */ /* 0x000fe20003f06270 */
[----:B------:R-:W-:-:S04]  /*0a90*/  IMAD.MOV R2, RZ, RZ, -R3 ;  /* 0x000000ffff027224 */ /* 0x000fc800078e0a03 */
[----:B------:R-:W-:-:S08]  /*0aa0*/  IMAD R2, R2, c[0x0][0x560], R4 ;  /* 0x0001580002027a24 */ /* 0x000fd000078e0204 */
[----:B------:R-:W-:Y:S05]  /*0ab0*/  @!P0 BRA `(.L_x_438) ;  /* 0x0000007000008947 */ /* 0x000fea0003800000 */
[----:B------:R-:W-:-:S04]  /*0ac0*/  MOV R0, c[0x0][0x56c] ;  /* 0x00015b0000007a02 */ /* 0x000fc80000000f00 */
[----:B------:R-:W-:Y:S02]  /*0ad0*/  ISETP.NE.AND P0, PT, R0, 0x1, PT ;  /* 0x000000010000780c */ /* 0x000fe40003f05270 */
[----:B------:R-:W-:-:S11]  /*0ae0*/  MOV R0, R2 ;  /* 0x0000000200007202 */ /* 0x000fd60000000f00 */
[----:B------:R-:W-:-:S05]  /*0af0*/  @P0 IMAD.HI.U32 R4, R2, c[0x0][0x570], RZ ;  /* 0x00015c0002040a27 */ /* 0x000fca00078e00ff */
[----:B------:R-:W-:-:S05]  /*0b00*/  @P0 SHF.R.U32.HI R0, RZ, c[0x0][0x574], R4 ;  /* 0x00015d00ff000a19 */ /* 0x000fca0000011604 */
[----:B------:R-:W-:Y:S01]  /*0b10*/  IMAD R4, R0, c[0x0][0x56c], RZ ;  /* 0x00015b0000047a24 */ /* 0x000fe200078e02ff */
[----:B------:R-:W-:Y:S05]  /*0b20*/  BRA `(.L_x_439) ;  /* 0x0000006000007947 */ /* 0x000fea0003800000 */
.L_x_438:
[----:B------:R-:W-:-:S04]  /*0b30*/  MOV R0, c[0x0][0x554] ;  /* 0x0001550000007a02 */ /* 0x000fc80000000f00 */
[----:B------:R-:W-:Y:S02]  /*0b40*/  ISETP.NE.AND P0, PT, R0, 0x1, PT ;  /* 0x000000010000780c */ /* 0x000fe40003f05270 */
[----:B------:R-:W-:-:S11]  /*0b50*/  MOV R0, R2 ;  /* 0x0000000200007202 */ /* 0x000fd60000000f00 */
[----:B------:R-:W-:-:S05]  /*0b60*/  @P0 IMAD.HI.U32 R4, R2, c[0x0][0x558], RZ ;  /* 0x0001560002040a27 */ /* 0x000fca00078e00ff */
[----:B------:R-:W-:-:S05]  /*0b70*/  @P0 SHF.R.U32.HI R0, RZ, c[0x0][0x55c], R4 ;  /* 0x00015700ff000a19 */ /* 0x000fca0000011604 */
[----:B------:R-:W-:Y:S02]  /*0b80*/  IMAD R4, R0, c[0x0][0x554], RZ ;  /* 0x0001550000047a24 */ /* 0x000fe400078e02ff */
.L_x_439:
[----:B------:R-:W-:Y:S05]  /*0b90*/  BSYNC B0 ;  /* 0x0000000000007941 */ /* 0x000fea0003800000 */
.L_x_437:
[----:B------:R-:W-:Y:S01]  /*0ba0*/  IMAD.MOV.U32 R35, RZ, RZ, c[0x0][0x2c4] ;  /* 0x0000b100ff237624 */ /* 0x000fe200078e00ff */
[----:B------:R-:W-:Y:S01]  /*0bb0*/  LOP3.LUT R0, RZ, R0, RZ, 0x33, !PT ;  /* 0x00000000ff007212 */ /* 0x000fe200078e33ff */
[----:B------:R-:W-:Y:S01]  /*0bc0*/  IMAD.MOV.U32 R5, RZ, RZ, c[0x0][0x548] ;  /* 0x00015200ff057624 */ /* 0x000fe200078e00ff */
[----:B------:R-:W-:Y:S01]  /*0bd0*/  ULDC UR5, c[0x0][0x1d0] ;  /* 0x0000740000057ab9 */ /* 0x000fe20000000800 */
[----:B------:R-:W-:Y:S01]  /*0be0*/  IMAD.IADD R2, R2, 0x1, -R4 ;  /* 0x0000000102027824 */ /* 0x000fe200078e0a04 */
[----:B------:R-:W-:Y:S01]  /*0bf0*/  IADD3 R0, R0, c[0x0][0x53c], RZ ;  /* 0x00014f0000007a10 */ /* 0x000fe20007ffe0ff */
[----:B------:R-:W-:Y:S01]  /*0c00*/  UIADD3 UR5, UR5, 0x7f, URZ ;  /* 0x0000007f05057890 */ /* 0x000fe2000fffe03f */
[----:B------:R-:W-:Y:S01]  /*0c10*/  ISETP.NE.AND P4, PT, R35, 0x1, PT ;  /* 0x000000012300780c */ /* 0x000fe20003f85270 */
[----:B------:R-:W-:Y:S01]  /*0c20*/  IMAD R2, R3, c[0x0][0x554], R2 ;  /* 0x0001550003027a24 */ /* 0x000fe200078e0202 */
[----:B------:R-:W-:Y:S01]  /*0c30*/  ISETP.NE.AND P0, PT, R5, 0x1, PT ;  /* 0x000000010500780c */ /* 0x000fe20003f05270 */
[----:B------:R-:W-:Y:S01]  /*0c40*/  IMAD.MOV.U32 R5, RZ, RZ, 0x80 ;  /* 0x00000080ff057424 */ /* 0x000fe200078e00ff */
[----:B------:R-:W-:Y:S01]  /*0c50*/  SHF.L.U32 R153, R0, 0x7, RZ ;  /* 0x0000000700997819 */ /* 0x000fe200000006ff */
[----:B------:R-:W-:Y:S01]  /*0c60*/  USHF.R.S32.HI UR4, URZ, 0x1f, UR5 ;  /* 0x0000001f3f047899 */ /* 0x000fe20008011405 */
[----:B------:R-:W-:Y:S01]  /*0c70*/  MOV R36, R2 ;  /* 0x0000000200247202 */ /* 0x000fe20000000f00 */
[----:B------:R-:W-:Y:S01]  /*0c80*/  CS2R R114, SRZ ;  /* 0x0000000000727805 */ /* 0x000fe2000001ff00 */
[----:B------:R-:W-:Y:S01]  /*0c90*/  IADD3 R0, R153, 0x7f, RZ ;  /* 0x0000007f99007810 */ /* 0x000fe20007ffe0ff */
[----:B------:R-:W-:Y:S01]  /*0ca0*/  ULEA.HI UR4, UR4, UR5, URZ, 0x7 ;  /* 0x0000000504047291 */ /* 0x000fe2000f8f383f */
[----:B------:R1:W-:Y:S01]  /*0cb0*/  STL [R1+0x34], R153 ;  /* 0x0000349901007387 */ /* 0x0003e20000100800 */
[----:B------:R-:W-:Y:S01]  /*0cc0*/  CS2R R112, SRZ ;  /* 0x0000000000707805 */ /* 0x000fe2000001ff00 */
[----:B------:R-:W-:Y:S01]  /*0cd0*/  CS2R R134, SRZ ;  /* 0x0000000000867805 */ /* 0x000fe2000001ff00 */
[----:B------:R-:W-:Y:S01]  /*0ce0*/  @P4 IMAD.HI.U32 R3, R0, c[0x0][0x2c8], RZ ;  /* 0x0000b20000034a27 */ /* 0x000fe200078e00ff */
[----:B------:R-:W-:Y:S01]  /*0cf0*/  USHF.R.S32.HI UR4, URZ, 0x7, UR4 ;  /* 0x000000073f047899 */ /* 0x000fe20008011404 */
[----:B------:R-:W-:Y:S01]  /*0d00*/  MOV R110, RZ ;  /* 0x000000ff006e7202 */ /* 0x000fe20000000f00 */
[----:B------:R-:W-:Y:S01]  /*0d10*/  CS2R R6, SRZ ;  /* 0x0000000000067805 */ /* 0x000fe2000001ff00 */
[----:B------:R-:W-:Y:S01]  /*0d20*/  @P0 IMAD.HI.U32 R4, R2, c[0x0][0x54c], RZ ;  /* 0x0001530002040a27 */ /* 0x000fe200078e00ff */
[----:B------:R-:W-:Y:S01]  /*0d30*/  @P4 SHF.R.U32.HI R0, RZ, c[0x0][0x2cc], R3 ;  /* 0x0000b300ff004a19 */ /* 0x000fe20000011603 */
[----:B------:R-:W-:Y:S01]  /*0d40*/  CS2R R8, SRZ ;  /* 0x0000000000087805 */ /* 0x000fe2000001ff00 */
[----:B------:R-:W-:Y:S01]  /*0d50*/  IADD3 R3, R5, -c[0x0][0x168], RZ ;  /* 0x80005a0005037a10 */ /* 0x000fe20007ffe0ff */
[----:B------:R-:W-:Y:S01]  /*0d60*/  IMAD.MOV.U32 R132, RZ, RZ, RZ ;  /* 0x000000ffff847224 */ /* 0x000fe200078e00ff */
[----:B------:R-:W-:Y:S01]  /*0d70*/  @P0 SHF.R.U32.HI R36, RZ, c[0x0][0x550], R4 ;  /* 0x00015400ff240a19 */ /* 0x000fe20000011604 */
[----:B------:R-:W-:Y:S01]  /*0d80*/  IMAD.MOV.U32 R108, RZ, RZ, RZ ;  /* 0x000000ffff6c7224 */ /* 0x000fe200078e00ff */
[----:B------:R-:W-:Y:S01]  /*0d90*/  IADD3 R0, R0, c[0x0][0x1d0], R3 ;  /* 0x0000740000007a10 */ /* 0x000fe20007ffe003 */
[----:B------:R-:W-:Y:S01]  /*0da0*/  IMAD.MOV.U32 R106, RZ, RZ, RZ ;  /* 0x000000ffff6a7224 */ /* 0x000fe200078e00ff */
[----:B------:R-:W-:Y:S01]  /*0db0*/  MOV R104, RZ ;  /* 0x000000ff00687202 */ /* 0x000fe20000000f00 */
[----:B------:R-:W-:Y:S01]  /*0dc0*/  IMAD.MOV R3, RZ, RZ, -R36 ;  /* 0x000000ffff037224 */ /* 0x000fe200078e0a24 */
[----:B------:R-:W-:Y:S01]  /*0dd0*/  SHF.R.S32.HI R4, RZ, 0x1f, R0 ;  /* 0x0000001fff047819 */ /* 0x000fe20000011400 */
[----:B------:R1:W-:Y:S01]  /*0de0*/  STL [R1+0x3c], R36 ;  /* 0x00003c2401007387 */ /* 0x0003e20000100800 */
[----:B------:R-:W-:Y:S01]  /*0df0*/  IMAD.MOV.U32 R102, RZ, RZ, RZ ;  /* 0x000000ffff667224 */ /* 0x000fe200078e00ff */
[----:B------:R-:W-:Y:S01]  /*0e00*/  CS2R R10, SRZ ;  /* 0x00000000000a7805 */ /* 0x000fe2000001ff00 */
[----:B------:R-:W-:Y:S01]  /*0e10*/  IMAD R37, R3, c[0x0][0x548], R2 ;  /* 0x0001520003257a24 */ /* 0x000fe200078e0202 */
[----:B------:R-:W-:Y:S01]  /*0e20*/  LEA.HI R2, R4, R0, RZ, 0x7 ;  /* 0x0000000004027211 */ /* 0x000fe200078f38ff */
[----:B------:R-:W-:Y:S01]  /*0e30*/  IMAD.MOV.U32 R100, RZ, RZ, RZ ;  /* 0x000000ffff647224 */ /* 0x000fe200078e00ff */
[----:B------:R-:W-:Y:S01]  /*0e40*/  PRMT R0, RZ, 0x7610, R0 ;  /* 0x00007610ff007816 */ /* 0x000fe20000000000 */
[----:B------:R-:W-:Y:S01]  /*0e50*/  CS2R R4, SRZ ;  /* 0x0000000000047805 */ /* 0x000fe2000001ff00 */
[----:B------:R-:W-:Y:S01]  /*0e60*/  SHF.R.S32.HI R2, RZ, 0x7, R2 ;  /* 0x00000007ff027819 */ /* 0x000fe20000011402 */
[----:B------:R1:W-:Y:S01]  /*0e70*/  STL [R1+0x38], R37 ;  /* 0x0000382501007387 */ /* 0x0003e20000100800 */
[----:B------:R-:W-:Y:S01]  /*0e80*/  MOV R130, RZ ;  /* 0x000000ff00827202 */ /* 0x000fe20000000f00 */
[----:B------:R-:W-:Y:S01]  /*0e90*/  CS2R R12, SRZ ;  /* 0x00000000000c7805 */ /* 0x000fe2000001ff00 */
[----:B------:R-:W-:Y:S01]  /*0ea0*/  IMNMX R168, R2, UR4, PT ;  /* 0x0000000402a87c17 */ /* 0x000fe2000b800200 */
[----:B------:R-:W-:Y:S01]  /*0eb0*/  IMAD.MOV.U32 R128, RZ, RZ, RZ ;  /* 0x000000ffff807224 */ /* 0x000fe200078e00ff */
[----:B------:R-:W-:Y:S01]  /*0ec0*/  CS2R R14, SRZ ;  /* 0x00000000000e7805 */ /* 0x000fe2000001ff00 */
[----:B------:R-:W-:Y:S01]  /*0ed0*/  IMAD.MOV.U32 R98, RZ, RZ, RZ ;  /* 0x000000ffff627224 */ /* 0x000fe200078e00ff */
[----:B------:R-:W-:Y:S01]  /*0ee0*/  ISETP.GE.AND P0, PT, R168, 0x1, PT ;  /* 0x00000001a800780c */ /* 0x000fe20003f06270 */
[----:B------:R-:W-:Y:S01]  /*0ef0*/  IMAD.MOV.U32 R94, RZ, RZ, RZ ;  /* 0x000000ffff5e7224 */ /* 0x000fe200078e00ff */
[----:B------:R-:W-:Y:S01]  /*0f00*/  MOV R96, RZ ;  /* 0x000000ff00607202 */ /* 0x000fe20000000f00 */
[----:B------:R-:W-:Y:S01]  /*0f10*/  CS2R R16, SRZ ;  /* 0x0000000000107805 */ /* 0x000fe2000001ff00 */
[----:B------:R-:W-:Y:S01]  /*0f20*/  IMAD.MOV.U32 R92, RZ, RZ, RZ ;  /* 0x000000ffff5c7224 */ /* 0x000fe200078e00ff */
[----:B------:R-:W-:Y:S01]  /*0f30*/  MOV R90, RZ ;  /* 0x000000ff005a7202 */ /* 0x000fe20000000f00 */
[----:B------:R-:W-:Y:S01]  /*0f40*/  CS2R R18, SRZ ;  /* 0x0000000000127805 */ /* 0x000fe2000001ff00 */
[----:B------:R-:W-:Y:S01]  /*0f50*/  IMAD.MOV.U32 R88, RZ, RZ, RZ ;  /* 0x000000ffff587224 */ /* 0x000fe200078e00ff */
[----:B------:R-:W-:Y:S01]  /*0f60*/  CS2R R20, SRZ ;  /* 0x0000000000147805 */ /* 0x000fe2000001ff00 */
[----:B------:R-:W-:Y:S01]  /*0f70*/  IMAD.MOV.U32 R86, RZ, RZ, RZ ;  /* 0x000000ffff567224 */ /* 0x000fe200078e00ff */
[----:B------:R-:W-:Y:S01]  /*0f80*/  MOV R84, RZ ;  /* 0x000000ff00547202 */ /* 0x000fe20000000f00 */
[----:B------:R-:W-:Y:S01]  /*0f90*/  IMAD.MOV.U32 R82, RZ, RZ, RZ ;  /* 0x000000ffff527224 */ /* 0x000fe200078e00ff */
        /* <DEDUP_REMOVED lines=18> */
[----:B------:R-:W-:Y:S05]  /*10c0*/  @!P0 BRA `(.L_x_440) ;  /* 0x0000c41000008947 */ /* 0x000fea0003800000 */
[----:B-1----:R-:W-:Y:S01]  /*10d0*/  ISETP.NE.U32.AND P0, PT, RZ, c[0x0][0x340], PT ;  /* 0x0000d000ff007a0c */ /* 0x002fe20003f05070 */
[----:B------:R-:W2:Y:S03]  /*10e0*/  LDL.64 R148, [R1+0x8] ;  /* 0x0000080001947983 */ /* 0x000ea60000100a00 */
[----:B------:R-:W-:Y:S01]  /*10f0*/  ISETP.NE.AND.EX P0, PT, RZ, c[0x0][0x344], PT, P0 ;  /* 0x0000d100ff007a0c */ /* 0x000fe20003f05300 */
[----:B------:R-:W1:-:S12]  /*1100*/  S2R R38, SR_TID.X ;  /* 0x0000000000267919 */ /* 0x000e580000002100 */
[----:B------:R-:W-:-:S05]  /*1110*/  @P0 MOV R2, 0x4 ;  /* 0x0000000400020802 */ /* 0x000fca0000000f00 */
[----:B------:R-:W-:-:S05]  /*1120*/  @P0 IMAD.WIDE R2, R36, R2, c[0x0][0x340] ;  /* 0x0000d00024020625 */ /* 0x000fca00078e0202 */
[----:B------:R3:W4:Y:S01]  /*1130*/  @P0 LDG.E R0, [R2.64] ;  /* 0x0000000602000981 */ /* 0x000722000c1e1900 */
[----:B-1----:R-:W-:-:S04]  /*1140*/  SHF.R.S32.HI R73, RZ, 0x1f, R38 ;  /* 0x0000001fff497819 */ /* 0x002fc80000011426 */
[----:B------:R-:W-:-:S04]  /*1150*/  LEA.HI R73, R73, R38, RZ, 0x3 ;  /* 0x0000002649497211 */ /* 0x000fc800078f18ff */
[----:B------:R-:W-:-:S04]  /*1160*/  SHF.R.S32.HI R73, RZ, 0x3, R73 ;  /* 0x00000003ff497819 */ /* 0x000fc80000011449 */
[----:B------:R-:W-:-:S05]  /*1170*/  SHF.R.S32.HI R7, RZ, 0x1f, R73 ;  /* 0x0000001fff077819 */ /* 0x000fca0000011449 */
[C---:B------:R-:W-:Y:S02]  /*1180*/  IMAD R6, R7.reuse, c[0x0][0x1e0], RZ ;  /* 0x0000780007067a24 */ /* 0x040fe400078e02ff */
[----:B------:R-:W-:Y:S02]  /*1190*/  IMAD R7, R7, c[0x0][0x208], RZ ;  /* 0x0000820007077a24 */ /* 0x000fe400078e02ff */
[----:B------:R-:W-:Y:S01]  /*11a0*/  IMAD R6, R73, c[0x0][0x1e4], R6 ;  /* 0x0000790049067a24 */ /* 0x000fe200078e0206 */
[----:B------:R-:W-:Y:S02]  /*11b0*/  SHF.R.S32.HI R8, RZ, 0x1f, R37 ;  /* 0x0000001fff087819 */ /* 0x000fe40000011425 */
[----:B------:R-:W-:-:S03]  /*11c0*/  SHF.R.S32.HI R10, RZ, 0x1f, R36 ;  /* 0x0000001fff0a7819 */ /* 0x000fc60000011424 */
[----:B------:R-:W-:Y:S01]  /*11d0*/  IMAD R11, R8, c[0x0][0x1b8], RZ ;  /* 0x00006e00080b7a24 */ /* 0x000fe200078e02ff */
[----:B------:R-:W-:Y:S03]  /*11e0*/  WARPSYNC 0xffffffff ;  /* 0xffffffff00007948 */ /* 0x000fe60003800000 */
[----:B------:R-:W-:Y:S02]  /*11f0*/  IMAD R11, R37, c[0x0][0x1bc], R11 ;  /* 0x00006f00250b7a24 */ /* 0x000fe400078e020b */
[----:B--2---:R-:W-:-:S04]  /*1200*/  IMAD.WIDE.U32 R4, R73, c[0x0][0x1e0], R148 ;  /* 0x0000780049047a25 */ /* 0x004fc800078e0094 */
[----:B---3--:R-:W-:Y:S01]  /*1210*/  IMAD.WIDE.U32 R2, R73, c[0x0][0x208], R148 ;  /* 0x0000820049027a25 */ /* 0x008fe200078e0094 */
[----:B------:R-:W-:-:S03]  /*1220*/  IADD3 R5, R5, R6, RZ ;  /* 0x0000000605057210 */ /* 0x000fc60007ffe0ff */
[----:B------:R-:W-:Y:S02]  /*1230*/  IMAD R6, R73, c[0x0][0x20c], R7 ;  /* 0x0000830049067a24 */ /* 0x000fe400078e0207 */
[----:B------:R-:W-:-:S03]  /*1240*/  IMAD R7, R8, c[0x0][0x1e8], RZ ;  /* 0x00007a0008077a24 */ /* 0x000fc600078e02ff */
[----:B------:R-:W-:Y:S01]  /*1250*/  IADD3 R3, R3, R6, RZ ;  /* 0x0000000603037210 */ /* 0x000fe20007ffe0ff */
[----:B------:R-:W-:Y:S02]  /*1260*/  IMAD R6, R8, c[0x0][0x210], RZ ;  /* 0x0000840008067a24 */ /* 0x000fe400078e02ff */
[C---:B------:R-:W-:Y:S02]  /*1270*/  IMAD R7, R37.reuse, c[0x0][0x1ec], R7 ;  /* 0x00007b0025077a24 */ /* 0x040fe400078e0207 */
[----:B------:R-:W-:-:S04]  /*1280*/  IMAD.WIDE.U32 R4, R37, c[0x0][0x1e8], R4 ;  /* 0x00007a0025047a25 */ /* 0x000fc800078e0004 */
[C---:B------:R-:W-:Y:S02]  /*1290*/  IMAD R6, R37.reuse, c[0x0][0x214], R6 ;  /* 0x0000850025067a24 */ /* 0x040fe400078e0206 */
[----:B------:R-:W-:Y:S01]  /*12a0*/  IMAD.WIDE.U32 R2, R37, c[0x0][0x210], R2 ;  /* 0x0000840025027a25 */ /* 0x000fe200078e0002 */
[----:B------:R-:W-:-:S04]  /*12b0*/  IADD3 R7, R5, R7, RZ ;  /* 0x0000000705077210 */ /* 0x000fc80007ffe0ff */
[----:B------:R-:W-:Y:S02]  /*12c0*/  IADD3 R5, R3, R6, RZ ;  /* 0x0000000603057210 */ /* 0x000fe40007ffe0ff */
[----:B----4-:R-:W-:Y:S02]  /*12d0*/  @P0 SHF.R.S32.HI R3, RZ, 0x1f, R0 ;  /* 0x0000001fff030819 */ /* 0x010fe40000011400 */
[----:B------:R-:W-:Y:S02]  /*12e0*/  @!P0 MOV R3, R10 ;  /* 0x0000000a00038202 */ /* 0x000fe40000000f00 */
[----:B------:R-:W-:Y:S02]  /*12f0*/  MOV R6, R4 ;  /* 0x0000000400067202 */ /* 0x000fe40000000f00 */
[----:B------:R-:W-:Y:S02]  /*1300*/  MOV R4, R2 ;  /* 0x0000000200047202 */ /* 0x000fe40000000f00 */
[----:B------:R-:W-:Y:S01]  /*1310*/  @P0 MOV R2, R0 ;  /* 0x0000000000020202 */ /* 0x000fe20000000f00 */
[C---:B------:R-:W-:Y:S01]  /*1320*/  IMAD R0, R3.reuse, c[0x0][0x1f0], RZ ;  /* 0x00007c0003007a24 */ /* 0x040fe200078e02ff */
[----:B------:R-:W-:Y:S01]  /*1330*/  @!P0 MOV R2, R36 ;  /* 0x0000002400028202 */ /* 0x000fe20000000f00 */
[----:B------:R-:W-:-:S04]  /*1340*/  IMAD R3, R3, c[0x0][0x218], RZ ;  /* 0x0000860003037a24 */ /* 0x000fc800078e02ff */
[----:B------:R-:W-:-:S04]  /*1350*/  IMAD.WIDE.U32 R154, R2, c[0x0][0x1f0], R6 ;  /* 0x00007c00029a7a25 */ /* 0x000fc800078e0006 */
[----:B------:R-:W-:-:S04]  /*1360*/  IMAD.WIDE.U32 R26, R2, c[0x0][0x218], R4 ;  /* 0x00008600021a7a25 */ /* 0x000fc800078e0004 */
[C---:B------:R-:W-:Y:S02]  /*1370*/  IMAD R0, R2.reuse, c[0x0][0x1f4], R0 ;  /* 0x00007d0002007a24 */ /* 0x040fe400078e0200 */
[----:B------:R-:W-:-:S03]  /*1380*/  IMAD R2, R2, c[0x0][0x21c], R3 ;  /* 0x0000870002027a24 */ /* 0x000fc600078e0203 */
[----:B------:R-:W-:Y:S02]  /*1390*/  IADD3 R150, R155, R0, RZ ;  /* 0x000000009b967210 */ /* 0x000fe40007ffe0ff */
[----:B------:R-:W-:Y:S01]  /*13a0*/  IADD3 R25, R27, R2, RZ ;  /* 0x000000021b197210 */ /* 0x000fe20007ffe0ff */
[----:B------:R1:W-:Y:S04]  /*13b0*/  STL.64 [R1+0x18], R154 ;  /* 0x0000189a01007387 */ /* 0x0003e80000100a00 */
[----:B------:R1:W-:Y:S04]  /*13c0*/  STL.64 [R1+0x20], R26 ;  /* 0x0000201a01007387 */ /* 0x0003e80000100a00 */
[----:B------:R1:W-:Y:S04]  /*13d0*/  STL [R1+0x14], R150 ;  /* 0x0000149601007387 */ /* 0x0003e80000100800 */
[----:B------:R1:W-:Y:S01]  /*13e0*/  STL [R1+0x28], R25 ;  /* 0x0000281901007387 */ /* 0x0003e20000100800 */
[----:B------:R-:W-:-:S05]  /*13f0*/  IMAD.WIDE.U32 R8, R37, c[0x0][0x1b8], RZ ;  /* 0x00006e0025087a25 */ /* 0x000fca00078e00ff */
[----:B------:R-:W-:Y:S02]  /*1400*/  IADD3 R6, R9, R11, RZ ;  /* 0x0000000b09067210 */ /* 0x000fe40007ffe0ff */
[----:B------:R-:W2:Y:S04]  /*1410*/  LDL R12, [R1+0x70] ;  /* 0x00007000010c7983 */ /* 0x000ea80000100800 */
[----:B------:R-:W3:Y:S04]  /*1420*/  LDL R14, [R1+0x30] ;  /* 0x00003000010e7983 */ /* 0x000ee80000100800 */
[----:B------:R-:W4:Y:S01]  /*1430*/  LDL R15, [R1+0x48] ;  /* 0x00004800010f7983 */ /* 0x000f220000100800 */
[----:B------:R-:W-:Y:S02]  /*1440*/  IMAD.MOV.U32 R7, RZ, RZ, R6 ;  /* 0x000000ffff077224 */ /* 0x000fe400078e0006 */
[----:B------:R-:W-:-:S02]  /*1450*/  IMAD R3, R10, c[0x0][0x1c0], RZ ;  /* 0x000070000a037a24 */ /* 0x000fc400078e02ff */
[----:B------:R-:W-:Y:S02]  /*1460*/  IMAD.MOV.U32 R6, RZ, RZ, R8 ;  /* 0x000000ffff067224 */ /* 0x000fe400078e0008 */
[C---:B------:R-:W-:Y:S02]  /*1470*/  IMAD R3, R36.reuse, c[0x0][0x1c4], R3 ;  /* 0x0000710024037a24 */ /* 0x040fe400078e0203 */
[----:B------:R-:W-:-:S04]  /*1480*/  IMAD.WIDE.U32 R6, R36, c[0x0][0x1c0], R6 ;  /* 0x0000700024067a25 */ /* 0x000fc800078e0006 */
[----:B------:R-:W-:Y:S02]  /*1490*/  IMAD.IADD R3, R7, 0x1, R3 ;  /* 0x0000000107037824 */ /* 0x000fe400078e0203 */
[----:B------:R-:W-:Y:S01]  /*14a0*/  IMAD R13, R35, c[0x0][0x168], RZ ;  /* 0x00005a00230d7a24 */ /* 0x000fe200078e02ff */
[----:B------:R-:W-:Y:S01]  /*14b0*/  BAR.SYNC.DEFER_BLOCKING 0x0 ;  /* 0x0000000000007b1d */ /* 0x000fe20000010000 */
[----:B------:R-:W-:Y:S01]  /*14c0*/  ISETP.GE.AND P3, PT, R148, c[0x0][0x198], PT ;  /* 0x0000660094007a0c */ /* 0x000fe20003f66270 */
[----:B------:R-:W-:Y:S02]  /*14d0*/  IMAD.MOV.U32 R145, RZ, RZ, c[0x0][0x1e0] ;  /* 0x00007800ff917624 */ /* 0x000fe400078e00ff */
[----:B------:R-:W-:Y:S02]  /*14e0*/  IMAD.MOV.U32 R146, RZ, RZ, c[0x0][0x1e4] ;  /* 0x00007900ff927624 */ /* 0x000fe400078e00ff */
[----:B--2---:R-:W-:-:S04]  /*14f0*/  IMAD.IADD R2, R12, 0x1, R153 ;  /* 0x000000010c027824 */ /* 0x004fc800078e0299 */
[----:B------:R-:W-:-:S04]  /*1500*/  @P4 IMAD.HI.U32 R4, R2, c[0x0][0x2c8], RZ ;  /* 0x0000b20002044a27 */ /* 0x000fc800078e00ff */
[----:B------:R-:W-:Y:S01]  /*1510*/  IMAD.MOV.U32 R0, RZ, RZ, R2 ;  /* 0x000000ffff007224 */ /* 0x000fe200078e0002 */
[----:B------:R-:W-:-:S04]  /*1520*/  @P4 SHF.R.U32.HI R0, RZ, c[0x0][0x2cc], R4 ;  /* 0x0000b300ff004a19 */ /* 0x000fc80000011604 */
[--C-:B------:R-:W-:Y:S01]  /*1530*/  SHF.R.S32.HI R5, RZ, 0x1f, R0.reuse ;  /* 0x0000001fff057819 */ /* 0x100fe20000011400 */
[----:B------:R-:W-:-:S04]  /*1540*/  IMAD.MOV R4, RZ, RZ, -R0 ;  /* 0x000000ffff047224 */ /* 0x000fc800078e0a00 */
[----:B------:R-:W-:Y:S02]  /*1550*/  IMAD R4, R4, c[0x0][0x2c4], R2 ;  /* 0x0000b10004047a24 */ /* 0x000fe400078e0202 */
[----:B------:R-:W-:Y:S02]  /*1560*/  IMAD.MOV.U32 R2, RZ, RZ, R6 ;  /* 0x000000ffff027224 */ /* 0x000fe400078e0006 */
[----:B------:R-:W-:Y:S02]  /*1570*/  IMAD R5, R5, c[0x0][0x1b0], RZ ;  /* 0x00006c0005057a24 */ /* 0x000fe400078e02ff */
[----:B------:R-:W-:-:S04]  /*1580*/  IMAD.WIDE.U32 R2, R0, c[0x0][0x1b0], R2 ;  /* 0x00006c0000027a25 */ /* 0x000fc800078e0002 */
[----:B------:R-:W-:Y:S01]  /*1590*/  IMAD R0, R0, c[0x0][0x1b4], R5 ;  /* 0x00006d0000007a24 */ /* 0x000fe200078e0205 */
[----:B------:R-:W-:-:S03]  /*15a0*/  SHF.R.S32.HI R5, RZ, 0x1f, R4 ;  /* 0x0000001fff057819 */ /* 0x000fc60000011404 */
[----:B------:R-:W-:Y:S02]  /*15b0*/  IMAD.IADD R3, R3, 0x1, R0 ;  /* 0x0000000103037824 */ /* 0x000fe400078e0200 */
[----:B------:R-:W-:-:S04]  /*15c0*/  IMAD R0, R5, c[0x0][0x1a8], RZ ;  /* 0x00006a0005007a24 */ /* 0x000fc800078e02ff */
[C---:B------:R-:W-:Y:S02]  /*15d0*/  IMAD R0, R4.reuse, c[0x0][0x1ac], R0 ;  /* 0x00006b0004007a24 */ /* 0x040fe400078e0200 */
[----:B------:R-:W-:-:S04]  /*15e0*/  IMAD.WIDE.U32 R4, R4, c[0x0][0x1a8], R2 ;  /* 0x00006a0004047a25 */ /* 0x000fc800078e0002 */
[----:B------:R-:W-:Y:S01]  /*15f0*/  IMAD.IADD R0, R5, 0x1, R0 ;  /* 0x0000000105007824 */ /* 0x000fe200078e0200 */
[----:B------:R-:W-:-:S04]  /*1600*/  LEA R2, P0, R4, c[0x0][0x160], 0x1 ;  /* 0x0000580004027a11 */ /* 0x000fc800078008ff */
[----:B------:R-:W-:Y:S02]  /*1610*/  LEA.HI.X R0, R4, c[0x0][0x164], R0, 0x1, P0 ;  /* 0x0000590004007a11 */ /* 0x000fe400000f0c00 */
[----:B------:R-:W2:Y:S01]  /*1620*/  SHFL.IDX PT, R4, R2, RZ, 0x181f ;  /* 0x00181fff02047589 */ /* 0x000ea200000e0000 */
[----:B------:R-:W-:-:S03]  /*1630*/  IMAD.IADD R3, R73, 0x1, R153 ;  /* 0x0000000149037824 */ /* 0x000fc600078e0299 */
[----:B------:R-:W5:Y:S02]  /*1640*/  SHFL.IDX PT, R5, R0, RZ, 0x181f ;  /* 0x00181fff00057589 */ /* 0x000f6400000e0000 */
[C---:B------:R-:W-:Y:S02]  /*1650*/  ISETP.GE.AND P5, PT, R3.reuse, R13, PT ;  /* 0x0000000d0300720c */ /* 0x040fe40003fa6270 */
[----:B------:R-:W1:Y:S01]  /*1660*/  SHFL.IDX PT, R8, R2, 0x1, 0x181f ;  /* 0x00381f0002087f89 */ /* 0x000e6200000e0000 */
[----:B------:R-:W-:-:S03]  /*1670*/  IADD3 R6, R3, 0x20, RZ ;  /* 0x0000002003067810 */ /* 0x000fc60007ffe0ff */
[----:B------:R-:W1:Y:S01]  /*1680*/  SHFL.IDX PT, R9, R0, 0x1, 0x181f ;  /* 0x00381f0000097f89 */ /* 0x000e6200000e0000 */
[----:B---3--:R-:W-:Y:S02]  /*1690*/  ISETP.GE.AND P6, PT, R14, c[0x0][0x198], PT ;  /* 0x000066000e007a0c */ /* 0x008fe40003fc6270 */
[----:B------:R-:W-:Y:S01]  /*16a0*/  ISETP.GE.AND P1, PT, R6, R13, PT ;  /* 0x0000000d0600720c */ /* 0x000fe20003f26270 */
[----:B------:R-:W3:Y:S01]  /*16b0*/  SHFL.IDX PT, R10, R2, 0x2, 0x181f ;  /* 0x00581f00020a7f89 */ /* 0x000ee200000e0000 */
[----:B------:R-:W-:-:S03]  /*16c0*/  IADD3 R11, R3, 0x40, RZ ;  /* 0x00000040030b7810 */ /* 0x000fc60007ffe0ff */
[----:B------:R-:W1:Y:S01]  /*16d0*/  SHFL.IDX PT, R12, R0, 0x2, 0x181f ;  /* 0x00581f00000c7f89 */ /* 0x000e6200000e0000 */
[-C--:B--2---:R-:W-:Y:S02]  /*16e0*/  @!P5 LEA R6, P2, R148, R4.reuse, 0x1 ;  /* 0x000000049406d211 */ /* 0x084fe400078408ff */
[----:B------:R-:W-:Y:S02]  /*16f0*/  @!P5 LEA R4, P0, R14, R4, 0x1 ;  /* 0x000000040e04d211 */ /* 0x000fe400078008ff */
[----:B-----5:R-:W-:Y:S02]  /*1700*/  @!P5 LEA.HI.X R7, R148, R5, R149, 0x1, P2 ;  /* 0x000000059407d211 */ /* 0x020fe400010f0c95 */
[----:B------:R-:W-:Y:S02]  /*1710*/  ISETP.GE.AND P2, PT, R11, R13, PT ;  /* 0x0000000d0b00720c */ /* 0x000fe40003f46270 */
[----:B----4-:R-:W-:Y:S01]  /*1720*/  @!P5 LEA.HI.X R5, R14, R5, R15, 0x1, P0 ;  /* 0x000000050e05d211 */ /* 0x010fe200000f0c0f */
[----:B------:R1:W2:Y:S04]  /*1730*/  SHFL.IDX PT, R11, R2, 0x3, 0x181f ;  /* 0x00781f00020b7f89 */ /* 0x0002a800000e0000 */
[----:B------:R4:W-:Y:S01]  /*1740*/  @!P5 LDGSTS.E.BYPASS.LTC128B.128 [R228+0x100], [R6.64], !P3 ;  /* 0x0010000006e4dfae */ /* 0x0009e2000d901d46 */
[----:B------:R-:W-:-:S03]  /*1750*/  IADD3 R3, R3, 0x60, RZ ;  /* 0x0000006003037810 */ /* 0x000fc60007ffe0ff */
[----:B------:R5:W-:Y:S01]  /*1760*/  @!P5 LDGSTS.E.BYPASS.LTC128B.128 [R228+0x4100], [R4.64], !P6 ;  /* 0x0410000004e4dfae */ /* 0x000be2000f101d46 */
[----:B-1----:R-:W-:-:S03]  /*1770*/  @!P1 LEA R2, P0, R14, R8, 0x1 ;  /* 0x000000080e029211 */ /* 0x002fc600078008ff */
[----:B----4-:R1:W4:Y:S01]  /*1780*/  SHFL.IDX PT, R7, R0, 0x3, 0x181f ;  /* 0x00781f0000077f89 */ /* 0x01032200000e0000 */
[----:B-----5:R-:W-:-:S04]  /*1790*/  @!P1 LEA R4, P5, R148, R8, 0x1 ;  /* 0x0000000894049211 */ /* 0x020fc800078a08ff */
[----:B------:R-:W-:Y:S02]  /*17a0*/  @!P1 LEA.HI.X R5, R148, R9, R149, 0x1, P5 ;  /* 0x0000000994059211 */ /* 0x000fe400028f0c95 */
[----:B------:R-:W-:Y:S02]  /*17b0*/  ISETP.GE.AND P5, PT, R3, R13, PT ;  /* 0x0000000d0300720c */ /* 0x000fe40003fa6270 */
[----:B------:R-:W-:Y:S01]  /*17c0*/  @!P1 LEA.HI.X R3, R14, R9, R15, 0x1, P0 ;  /* 0x000000090e039211 */ /* 0x000fe200000f0c0f */
[----:B------:R5:W-:Y:S01]  /*17d0*/  @!P1 LDGSTS.E.BYPASS.LTC128B.128 [R228+0x1100], [R4.64], !P3 ;  /* 0x0110000004e49fae */ /* 0x000be2000d901d46 */
[----:B------:R-:W-:Y:S02]  /*17e0*/  IADD3 R6, -R73, c[0x0][0x1d0], RZ ;  /* 0x0000740049067a10 */ /* 0x000fe40007ffe1ff */
[----:B---3--:R-:W-:Y:S01]  /*17f0*/  @!P2 LEA R8, P0, R148, R10, 0x1 ;  /* 0x0000000a9408a211 */ /* 0x008fe200078008ff */
[----:B------:R2:W-:Y:S01]  /*1800*/  @!P1 LDGSTS.E.BYPASS.LTC128B.128 [R228+0x5100], [R2.64], !P6 ;  /* 0x0510000002e49fae */ /* 0x0005e2000f101d46 */
[----:B-1----:R-:W-:-:S02]  /*1810*/  IADD3 R0, R168, -0x1, RZ ;  /* 0xffffffffa8007810 */ /* 0x002fc40007ffe0ff */
[----:B------:R-:W-:-:S03]  /*1820*/  @!P2 LEA.HI.X R9, R148, R12, R149, 0x1, P0 ;  /* 0x0000000c9409a211 */ /* 0x000fc600000f0c95 */
[----:B------:R-:W-:Y:S01]  /*1830*/  IMAD R6, R0, -0x80, R6 ;  /* 0xffffff8000067824 */ /* 0x000fe200078e0206 */
[----:B------:R-:W-:Y:S01]  /*1840*/  SHF.R.S32.HI R24, RZ, 0x1f, R0 ;  /* 0x0000001fff187819 */ /* 0x000fe20000011400 */
[----:B------:R1:W-:Y:S01]  /*1850*/  @!P2 LDGSTS.E.BYPASS.LTC128B.128 [R228+0x2100], [R8.64], !P3 ;  /* 0x0210000008e4afae */ /* 0x0003e2000d901d46 */
[----:B-----5:R-:W-:-:S04]  /*1860*/  @!P2 LEA R4, P1, R14, R10, 0x1 ;  /* 0x0000000a0e04a211 */ /* 0x020fc800078208ff */
[----:B------:R-:W-:Y:S02]  /*1870*/  @!P2 LEA.HI.X R5, R14, R12, R15, 0x1, P1 ;  /* 0x0000000c0e05a211 */ /* 0x000fe400008f0c0f */
[----:B------:R-:W-:Y:S02]  /*1880*/  ISETP.GE.AND P1, PT, R6, 0x1, PT ;  /* 0x000000010600780c */ /* 0x000fe40003f26270 */
[C---:B--2---:R-:W-:Y:S01]  /*1890*/  @!P5 LEA R2, P0, R148.reuse, R11, 0x1 ;  /* 0x0000000b9402d211 */ /* 0x044fe200078008ff */
[----:B------:R2:W-:Y:S03]  /*18a0*/  @!P2 LDGSTS.E.BYPASS.LTC128B.128 [R228+0x6100], [R4.64], !P6 ;  /* 0x0610000004e4afae */ /* 0x0005e6000f101d46 */
[----:B----4-:R-:W-:Y:S01]  /*18b0*/  @!P5 LEA.HI.X R3, R148, R7, R149, 0x1, P0 ;  /* 0x000000079403d211 */ /* 0x010fe200000f0c95 */
[----:B-1----:R-:W-:-:S04]  /*18c0*/  IMAD R8, R24, c[0x0][0x1e0], RZ ;  /* 0x0000780018087a24 */ /* 0x002fc800078e02ff */
[----:B------:R1:W-:Y:S01]  /*18d0*/  @!P5 LDGSTS.E.BYPASS.LTC128B.128 [R228+0x3100], [R2.64], !P3 ;  /* 0x0310000002e4dfae */ /* 0x0003e2000d901d46 */
[----:B------:R-:W-:Y:S01]  /*18e0*/  IMAD R9, R0, c[0x0][0x1e4], R8 ;  /* 0x0000790000097a24 */ /* 0x000fe200078e0208 */
[----:B------:R-:W-:Y:S02]  /*18f0*/  @!P5 LEA R8, P0, R14, R11, 0x1 ;  /* 0x0000000b0e08d211 */ /* 0x000fe400078008ff */
[----:B------:R-:W-:Y:S01]  /*1900*/  ISETP.GE.AND P2, PT, R6, 0x21, PT ;  /* 0x000000210600780c */ /* 0x000fe20003f46270 */
[----:B--2---:R-:W-:-:S04]  /*1910*/  IMAD.WIDE.U32 R4, R0, c[0x0][0x1e0], RZ ;  /* 0x0000780000047a25 */ /* 0x004fc800078e00ff */
[----:B-1----:R-:W-:Y:S01]  /*1920*/  IMAD.IADD R3, R5, 0x1, R9 ;  /* 0x0000000105037824 */ /* 0x002fe200078e0209 */
[----:B------:R-:W-:Y:S02]  /*1930*/  LEA R2, P3, R4, R154, 0x7 ;  /* 0x0000009a04027211 */ /* 0x000fe400078638ff */
[----:B------:R-:W-:Y:S02]  /*1940*/  @!P5 LEA.HI.X R9, R14, R7, R15, 0x1, P0 ;  /* 0x000000070e09d211 */ /* 0x000fe400000f0c0f */
[----:B------:R-:W-:Y:S02]  /*1950*/  @P1 ISETP.GE.AND P0, PT, R148, c[0x0][0x1d4], PT ;  /* 0x0000750094001a0c */ /* 0x000fe40003f06270 */
[----:B------:R-:W-:Y:S01]  /*1960*/  LEA.HI.X R3, R4, R150, R3, 0x7, P3 ;  /* 0x0000009604037211 */ /* 0x000fe200018f3c03 */
[----:B------:R1:W-:Y:S01]  /*1970*/  @!P5 LDGSTS.E.BYPASS.LTC128B.128 [R228+0x7100], [R8.64], !P6 ;  /* 0x0710000008e4dfae */ /* 0x0003e2000f101d46 */
[----:B------:R-:W-:Y:S02]  /*1980*/  @P1 LEA R4, P3, R2, c[0x0][0x1c8], 0x1 ;  /* 0x0000720002041a11 */ /* 0x000fe400078608ff */
[----:B------:R-:W-:Y:S01]  /*1990*/  ISETP.GE.AND P6, PT, R14, c[0x0][0x1d4], PT ;  /* 0x000075000e007a0c */ /* 0x000fe20003fc6270 */
[----:B------:R-:W0:Y:S01]  /*19a0*/  LDGDEPBAR ;  /* 0x00000000000079af */ /* 0x000e220000000000 */
[----:B------:R-:W-:-:S02]  /*19b0*/  @P1 LEA.HI.X R5, R2, c[0x0][0x1cc], R3, 0x1, P3 ;  /* 0x0000730002051a11 */ /* 0x000fc400018f0c03 */
[----:B------:R-:W-:Y:S02]  /*19c0*/  ISETP.GE.AND P5, PT, R6, 0x41, PT ;  /* 0x000000410600780c */ /* 0x000fe40003fa6270 */
[C---:B------:R-:W-:Y:S01]  /*19d0*/  @P2 LEA R7, P3, R145.reuse, R2, 0x5 ;  /* 0x0000000291072211 */ /* 0x040fe200078628ff */
[----:B------:R2:W-:Y:S01]  /*19e0*/  @P1 LDGSTS.E.BYPASS.LTC128B.128 [R228+0x8100], [R4.64], !P0 ;  /* 0x0810000004e41fae */ /* 0x0005e2000c101d46 */
[----:B------:R-:W-:-:S05]  /*19f0*/  IMAD.WIDE.U32 R10, R145, 0x40, RZ ;  /* 0x00000040910a7825 */ /* 0x000fca00078e00ff */
[----:B------:R2:W-:Y:S01]  /*1a00*/  @P1 LDGSTS.E.BYPASS.LTC128B.128 [R228+0xc100], [R4.64+0x80], !P6 ;  /* 0x0c10008004e41fae */ /* 0x0005e2000f101d46 */
[----:B-1----:R-:W-:Y:S02]  /*1a10*/  @P2 LEA R8, P0, R7, c[0x0][0x1c8], 0x1 ;  /* 0x0000720007082a11 */ /* 0x002fe400078008ff */
[----:B------:R-:W-:Y:S02]  /*1a20*/  @P2 LEA.HI.X R9, R145, R3, R146, 0x5, P3 ;  /* 0x0000000391092211 */ /* 0x000fe400018f2c92 */
[----:B------:R-:W-:Y:S02]  /*1a30*/  ISETP.GE.AND P3, PT, R6, 0x61, PT ;  /* 0x000000610600780c */ /* 0x000fe40003f66270 */
[----:B------:R-:W-:Y:S02]  /*1a40*/  @P2 LEA.HI.X R9, R7, c[0x0][0x1cc], R9, 0x1, P0 ;  /* 0x0000730007092a11 */ /* 0x000fe400000f0c09 */
[----:B------:R-:W-:Y:S01]  /*1a50*/  @P2 ISETP.GE.AND P0, PT, R148, c[0x0][0x1d4], PT ;  /* 0x0000750094002a0c */ /* 0x000fe20003f06270 */
[----:B--2---:R-:W-:Y:S01]  /*1a60*/  IMAD.SHL.U32 R5, R146, 0x40, RZ ;  /* 0x0000004092057824 */ /* 0x004fe200078e00ff */
[----:B------:R-:W-:-:S04]  /*1a70*/  @P5 IADD3 R4, P1, R2, R10, RZ ;  /* 0x0000000a02045210 */ /* 0x000fc80007f3e0ff */
[----:B------:R-:W-:-:S07]  /*1a80*/  @P5 IADD3.X R5, R3, R11, R5, P1, !PT ;  /* 0x0000000b03055210 */ /* 0x000fce0000ffe405 */
[----:B------:R1:W-:Y:S01]  /*1a90*/  @P2 LDGSTS.E.BYPASS.LTC128B.128 [R228+0x9100], [R8.64], !P0 ;  /* 0x0910000008e42fae */ /* 0x0003e2000c101d46 */
[----:B------:R-:W-:Y:S01]  /*1aa0*/  @P5 LEA R6, P1, R4, c[0x0][0x1c8], 0x1 ;  /* 0x0000720004065a11 */ /* 0x000fe200078208ff */
[----:B------:R-:W-:Y:S01]  /*1ab0*/  @P3 IMAD.WIDE.U32 R2, R145, 0x60, R2 ;  /* 0x0000006091023825 */ /* 0x000fe200078e0002 */
[----:B------:R-:W-:Y:S01]  /*1ac0*/  @P3 ISETP.GE.AND P0, PT, R148, c[0x0][0x1d4], PT ;  /* 0x0000750094003a0c */ /* 0x000fe20003f06270 */
[----:B------:R1:W-:Y:S01]  /*1ad0*/  @P2 LDGSTS.E.BYPASS.LTC128B.128 [R228+0xd100], [R8.64+0x80], !P6 ;  /* 0x0d10008008e42fae */ /* 0x0003e2000f101d46 */
[----:B------:R-:W-:Y:S01]  /*1ae0*/  @P5 LEA.HI.X R7, R4, c[0x0][0x1cc], R5, 0x1, P1 ;  /* 0x0000730004075a11 */ /* 0x000fe200008f0c05 */
[----:B------:R-:W-:Y:S01]  /*1af0*/  @P3 IMAD R4, R146, 0x60, RZ ;  /* 0x0000006092043824 */ /* 0x000fe200078e02ff */
[----:B------:R-:W-:-:S03]  /*1b00*/  @P5 ISETP.GE.AND P1, PT, R148, c[0x0][0x1d4], PT ;  /* 0x0000750094005a0c */ /* 0x000fc60003f26270 */
[----:B------:R-:W-:Y:S01]  /*1b10*/  @P3 IMAD.IADD R3, R3, 0x1, R4 ;  /* 0x0000000103033824 */ /* 0x000fe200078e0204 */
[----:B------:R-:W-:-:S04]  /*1b20*/  @P3 LEA R4, P2, R2, c[0x0][0x1c8], 0x1 ;  /* 0x0000720002043a11 */ /* 0x000fc800078408ff */
[----:B------:R-:W-:-:S05]  /*1b30*/  @P3 LEA.HI.X R5, R2, c[0x0][0x1cc], R3, 0x1, P2 ;  /* 0x0000730002053a11 */ /* 0x000fca00010f0c03 */
[----:B------:R2:W-:Y:S04]  /*1b40*/  @P5 LDGSTS.E.BYPASS.LTC128B.128 [R228+0xa100], [R6.64], !P1 ;  /* 0x0a10000006e45fae */ /* 0x0005e8000c901d46 */
[----:B------:R2:W-:Y:S04]  /*1b50*/  @P5 LDGSTS.E.BYPASS.LTC128B.128 [R228+0xe100], [R6.64+0x80], !P6 ;  /* 0x0e10008006e45fae */ /* 0x0005e8000f101d46 */
[----:B------:R2:W-:Y:S04]  /*1b60*/  @P3 LDGSTS.E.BYPASS.LTC128B.128 [R228+0xb100], [R4.64], !P0 ;  /* 0x0b10000004e43fae */ /* 0x0005e8000c101d46 */
[----:B------:R2:W-:Y:S04]  /*1b70*/  @P3 LDGSTS.E.BYPASS.LTC128B.128 [R228+0xf100], [R4.64+0x80], !P6 ;  /* 0x0f10008004e43fae */ /* 0x0005e8000f101d46 */
[----:B------:R-:W0:Y:S01]  /*1b80*/  LDGDEPBAR ;  /* 0x00000000000079af */ /* 0x000e220000000000 */
[----:B------:R-:W-:-:S04]  /*1b90*/  DEPBAR.LE SB0, 0x1 ;  /* 0x000080400000791a */ /* 0x000fc80000000000 */
[----:B------:R-:W-:Y:S06]  /*1ba0*/  BAR.SYNC.DEFER_BLOCKING 0x0 ;  /* 0x0000000000007b1d */ /* 0x000fec0000010000 */
[----:B------:R-:W-:Y:S04]  /*1bb0*/  LDSM.16.M88.4 R136, [R224] ;  /* 0x00000000e088783b */ /* 0x000fe80000000200 */
[----:B------:R-:W-:Y:S04]  /*1bc0*/  LDSM.16.M88.4 R140, [R225] ;  /* 0x00000000e18c783b */ /* 0x000fe80000000200 */
[----:B------:R-:W-:Y:S04]  /*1bd0*/  LDSM.16.M88.4 R164, [R227] ;  /* 0x00000000e3a4783b */ /* 0x000fe80000000200 */
[----:B------:R-:W-:Y:S04]  /*1be0*/  LDSM.16.M88.4 R172, [R226] ;  /* 0x00000000e2ac783b */ /* 0x000fe80000000200 */
[----:B------:R-:W-:Y:S04]  /*1bf0*/  LDSM.16.M88.4 R176, [R224+0x4000] ;  /* 0x00400000e0b0783b */ /* 0x000fe80000000200 */
[----:B------:R-:W-:Y:S04]  /*1c00*/  LDSM.16.M88.4 R180, [R225+0x4000] ;  /* 0x00400000e1b4783b */ /* 0x000fe80000000200 */
[----:B------:R-:W-:Y:S04]  /*1c10*/  LDSM.16.M88.4 R184, [R227+0x4000] ;  /* 0x00400000e3b8783b */ /* 0x000fe80000000200 */
[----:B------:R-:W-:Y:S04]  /*1c20*/  LDSM.16.M88.4 R188, [R226+0x4000] ;  /* 0x00400000e2bc783b */ /* 0x000fe80000000200 */
[----:B------:R-:W-:Y:S06]  /*1c30*/  BAR.SYNC.DEFER_BLOCKING 0x0 ;  /* 0x0000000000007b1d */ /* 0x000fec0000010000 */
[----:B------:R-:W-:-:S04]  /*1c40*/  DEPBAR.LE SB0, 0x0 ;  /* 0x000080000000791a */ /* 0x000fc80000000000 */
[----:B------:R-:W-:Y:S06]  /*1c50*/  BAR.SYNC.DEFER_BLOCKING 0x0 ;  /* 0x0000000000007b1d */ /* 0x000fec0000010000 */
[----:B-1----:R-:W1:Y:S04]  /*1c60*/  LDSM.16.M88.4 R8, [R201+0x800] ;  /* 0x00080000c908783b */ /* 0x002e680000000200 */
[----:B------:R-:W3:Y:S04]  /*1c70*/  LDSM.16.M88.4 R20, [R201+0x1800] ;  /* 0x00180000c914783b */ /* 0x000ee80000000200 */
[----:B------:R-:W4:Y:S04]  /*1c80*/  LDSM.16.M88.4 R12, [R201] ;  /* 0x00000000c90c783b */ /* 0x000f280000000200 */
[----:B--2---:R-:W2:Y:S04]  /*1c90*/  LDSM.16.M88.4 R4, [R201+0x1000] ;  /* 0x00100000c904783b */ /* 0x004ea80000000200 */
[----:B------:R-:W5:Y:S04]  /*1ca0*/  LDSM.16.M88.4 R56, [R201+0x2000] ;  /* 0x00200000c938783b */ /* 0x000f680000000200 */
[----:B------:R-:W2:Y:S04]  /*1cb0*/  LDSM.16.M88.4 R32, [R220] ;  /* 0x00000000dc20783b */ /* 0x000ea80000000200 */
[----:B------:R-:W2:Y:S04]  /*1cc0*/  LDSM.16.M88.4 R44, [R222] ;  /* 0x00000000de2c783b */ /* 0x000ea80000000200 */
[----:B------:R-:W2:Y:S04]  /*1cd0*/  LDSM.16.M88.4 R64, [R219] ;  /* 0x00000000db40783b */ /* 0x000ea80000000200 */
[----:B------:R-:W2:Y:S04]  /*1ce0*/  LDSM.16.M88.4 R48, [R207] ;  /* 0x00000000cf30783b */ /* 0x000ea80000000200 */
[----:B------:R-:W2:Y:S01]  /*1cf0*/  LDSM.16.M88.4 R40, [R221] ;  /* 0x00000000dd28783b */ /* 0x000ea20000000200 */
[C---:B-1----:R-:W-:Y:S03]  /*1d00*/  HMMA.16816.F32.BF16 R36, R136.reuse, R8, RZ ;  /* 0x000000088824723c */ /* 0x042fe600000418ff */
[----:B------:R-:W1:Y:S05]  /*1d10*/  LDSM.16.M88.4 R68, [R201+0x2800] ;  /* 0x00280000c944783b */ /* 0x000e6a0000000200 */
[C---:B------:R-:W-:Y:S08]  /*1d20*/  HMMA.16816.F32.BF16 R28, R136.reuse, R10, RZ ;  /* 0x0000000a881c723c */ /* 0x040ff000000418ff */
[C---:B---3--:R-:W-:Y:S08]  /*1d30*/  HMMA.16816.F32.BF16 R8, R136.reuse, R20, RZ ;  /* 0x000000148808723c */ /* 0x048ff000000418ff */
[C---:B----4-:R-:W-:Y:S08]  /*1d40*/  HMMA.16816.F32.BF16 R60, R136.reuse, R12, RZ ;  /* 0x0000000c883c723c */ /* 0x050ff000000418ff */
[C---:B------:R-:W-:Y:S08]  /*1d50*/  HMMA.16816.F32.BF16 R52, R136.reuse, R14, RZ ;  /* 0x0000000e8834723c */ /* 0x040ff000000418ff */
[C---:B--2---:R-:W-:Y:S08]  /*1d60*/  HMMA.16816.F32.BF16 R16, R136.reuse, R4, RZ ;  /* 0x000000048810723c */ /* 0x044ff000000418ff */
[C---:B------:R-:W-:Y:S08]  /*1d70*/  HMMA.16816.F32.BF16 R12, R136.reuse, R6, RZ ;  /* 0x00000006880c723c */ /* 0x040ff000000418ff */
[C---:B------:R-:W-:Y:S08]  /*1d80*/  HMMA.16816.F32.BF16 R4, R136.reuse, R22, RZ ;  /* 0x000000168804723c */ /* 0x040ff000000418ff */
[----:B-----5:R-:W-:Y:S08]  /*1d90*/  HMMA.16816.F32.BF16 R20, R136, R56, RZ ;  /* 0x000000388814723c */ /* 0x020ff000000418ff */
[----:B------:R-:W-:Y:S01]  /*1da0*/  HMMA.16816.F32.BF16 R76, R140, R32, R8 ;  /* 0x000000208c4c723c */ /* 0x000fe20000041808 */
[----:B------:R-:W-:-:S07]  /*1db0*/  IMAD R2, R24, c[0x0][0x208], RZ ;  /* 0x0000820018027a24 */ /* 0x000fce00078e02ff */
[----:B------:R-:W-:Y:S01]  /*1dc0*/  HMMA.16816.F32.BF16 R8, R136, R58, RZ ;  /* 0x0000003a8808723c */ /* 0x000fe200000418ff */
[----:B------:R-:W-:Y:S02]  /*1dd0*/  IMAD R2, R0, c[0x0][0x20c], R2 ;  /* 0x0000830000027a24 */ /* 0x000fe400078e0202 */
[----:B------:R-:W-:-:S05]  /*1de0*/  IMAD.MOV.U32 R147, RZ, RZ, -0x80 ;  /* 0xffffff80ff937424 */ /* 0x000fca00078e00ff */
[----:B------:R-:W-:Y:S01]  /*1df0*/  HMMA.16816.F32.BF16 R80, R140, R34, R4 ;  /* 0x000000228c50723c */ /* 0x000fe20000041804 */
[----:B------:R-:W-:Y:S01]  /*1e00*/  IMAD R144, R0, R147, c[0x0][0x1d0] ;  /* 0x0000740000907624 */ /* 0x000fe200078e0293 */
[----:B------:R-:W-:Y:S01]  /*1e10*/  ISETP.GE.AND P5, PT, R148, c[0x0][0x1d4], PT ;  /* 0x0000750094007a0c */ /* 0x000fe20003fa6270 */
[----:B------:R-:W-:Y:S04]  /*1e20*/  LDSM.16.M88.4 R32, [R217] ;  /* 0x00000000d920783b */ /* 0x000fe80000000200 */
[----:B------:R-:W-:-:S04]  /*1e30*/  IMAD.WIDE.U32 R4, R0, c[0x0][0x208], RZ ;  /* 0x0000820000047a25 */ /* 0x000fc800078e00ff */
[----:B------:R-:W-:Y:S01]  /*1e40*/  IMAD.IADD R2, R5, 0x1, R2 ;  /* 0x0000000105027824 */ /* 0x000fe200078e0202 */
[----:B------:R-:W-:Y:S01]  /*1e50*/  LEA R3, P0, R4, R26, 0x7 ;  /* 0x0000001a04037211 */ /* 0x000fe200078038ff */
[C---:B------:R-:W-:Y:S01]  /*1e60*/  HMMA.16816.F32.BF16 R104, R140.reuse, R44, R36 ;  /* 0x0000002c8c68723c */ /* 0x040fe20000041824 */
[----:B------:R-:W2:Y:S01]  /*1e70*/  LDSM.16.M88.4 R36, [R218] ;  /* 0x00000000da24783b */ /* 0x000ea20000000200 */
[----:B------:R-:W-:Y:S01]  /*1e80*/  IMAD.IADD R6, R144, 0x1, -R73 ;  /* 0x0000000190067824 */ /* 0x000fe200078e0a49 */
[----:B------:R-:W-:Y:S01]  /*1e90*/  LEA.HI.X R4, R4, R25, R2, 0x7, P0 ;  /* 0x0000001904047211 */ /* 0x000fe200000f3c02 */
[----:B------:R-:W-:Y:S01]  /*1ea0*/  IMAD.MOV.U32 R5, RZ, RZ, c[0x0][0x208] ;  /* 0x00008200ff057624 */ /* 0x000fe200078e00ff */
[----:B------:R-:W-:Y:S03]  /*1eb0*/  LDSM.16.M88.4 R24, [R201+0x3800] ;  /* 0x00380000c918783b */ /* 0x000fe60000000200 */
[----:B------:R-:W-:Y:S01]  /*1ec0*/  HMMA.16816.F32.BF16 R84, R140, R64, R20 ;  /* 0x000000408c54723c */ /* 0x000fe20000041814 */
[----:B------:R-:W3:Y:S01]  /*1ed0*/  LDSM.16.M88.4 R20, [R201+0x3000] ;  /* 0x00300000c914783b */ /* 0x000ee20000000200 */
[----:B------:R-:W-:Y:S01]  /*1ee0*/  IMAD.MOV.U32 R7, RZ, RZ, 0x6 ;  /* 0x00000006ff077424 */ /* 0x000fe200078e00ff */
[----:B------:R-:W-:-:S02]  /*1ef0*/  LEA R2, P0, R3, c[0x0][0x1f8], 0x1 ;  /* 0x00007e0003027a11 */ /* 0x000fc400078008ff */
[----:B------:R-:W-:-:S03]  /*1f00*/  ISETP.LT.OR P3, PT, R6, 0x1, P5 ;  /* 0x000000010600780c */ /* 0x000fc60002f61670 */
[----:B------:R-:W-:Y:S01]  /*1f10*/  HMMA.16816.F32.BF16 R88, R140, R66, R8 ;  /* 0x000000428c58723c */ /* 0x000fe20000041808 */
[C---:B------:R-:W-:Y:S02]  /*1f20*/  ISETP.LT.OR P2, PT, R6.reuse, 0x1, P6 ;  /* 0x000000010600780c */ /* 0x040fe40003741670 */
[----:B------:R-:W-:-:S04]  /*1f30*/  ISETP.LT.OR P1, PT, R6, 0x21, P5 ;  /* 0x000000210600780c */ /* 0x000fc80002f21670 */
[----:B------:R-:W-:Y:S01]  /*1f40*/  IMAD.SHL.U32 R10, R5, 0x40, RZ ;  /* 0x00000040050a7824 */ /* 0x000fe200078e00ff */
[----:B------:R-:W-:Y:S02]  /*1f50*/  LEA.HI.X R3, R3, c[0x0][0x1fc], R4, 0x1, P0 ;  /* 0x00007f0003037a11 */ /* 0x000fe400000f0c04 */
[----:B------:R-:W-:Y:S02]  /*1f60*/  SHF.L.U64.HI R7, R5, R7, c[0x0][0x20c] ;  /* 0x0000830005077619 */ /* 0x000fe40000010207 */
[----:B------:R-:W-:Y:S01]  /*1f70*/  IADD3 R8, P0, R10, R2, RZ ;  /* 0x000000020a087210 */ /* 0x000fe20007f1e0ff */
[----:B------:R-:W-:Y:S04]  /*1f80*/  HMMA.16816.F32.BF16 R108, R140, R48, R60 ;  /* 0x000000308c6c723c */ /* 0x000fe8000004183c */
[----:B------:R-:W-:Y:S01]  /*1f90*/  IMAD.X R9, R7, 0x1, R3, P0 ;  /* 0x0000000107097824 */ /* 0x000fe200000e0603 */
[----:B------:R-:W-:-:S03]  /*1fa0*/  IADD3 R4, P0, R8, R10, RZ ;  /* 0x0000000a08047210 */ /* 0x000fc60007f1e0ff */
[----:B------:R-:W-:Y:S02]  /*1fb0*/  HMMA.16816.F32.BF16 R92, R140, R42, R12 ;  /* 0x0000002a8c5c723c */ /* 0x000fe4000004180c */
[----:B------:R-:W-:-:S06]  /*1fc0*/  IMAD.X R5, R9, 0x1, R7, P0 ;  /* 0x0000000109057824 */ /* 0x000fcc00000e0607 */
[----:B------:R-:W-:Y:S01]  /*1fd0*/  HMMA.16816.F32.BF16 R60, R140, R40, R16 ;  /* 0x000000288c3c723c */ /* 0x000fe20000041810 */
[----:B------:R-:W4:Y:S04]  /*1fe0*/  LDSM.16.M88.4 R40, [R216] ;  /* 0x00000000d828783b */ /* 0x000f280000000200 */
[----:B------:R-:W-:Y:S01]  /*1ff0*/  @!PT LDS RZ, [RZ] ;  /* 0x00000000fffff984 */ /* 0x000fe20000000800 */
[----:B------:R-:W-:Y:S01]  /*2000*/  @!PT LDS RZ, [RZ] ;  /* 0x00000000fffff984 */ /* 0x000fe20000000800 */
[----:B------:R-:W-:Y:S01]  /*2010*/  @!PT LDS RZ, [RZ] ;  /* 0x00000000fffff984 */ /* 0x000fe20000000800 */
[----:B------:R5:W-:Y:S03]  /*2020*/  LDGSTS.E.BYPASS.LTC128B.128 [R228+0x100], [R2.64], !P3 ;  /* 0x0010000002e47fae */ /* 0x000be6000d901d46 */
[----:B-1----:R-:W-:Y:S01]  /*2030*/  HMMA.16816.F32.BF16 R12, R136, R68, RZ ;  /* 0x00000044880c723c */ /* 0x002fe200000418ff */
[----:B------:R5:W-:Y:S04]  /*2040*/  LDGSTS.E.BYPASS.LTC128B.128 [R228+0x4100], [R2.64+0x80], !P2 ;  /* 0x0410008002e47fae */ /* 0x000be8000d101d46 */
[----:B------:R1:W-:Y:S01]  /*2050*/  LDGSTS.E.BYPASS.LTC128B.128 [R228+0x1100], [R8.64], !P1 ;  /* 0x0110000008e47fae */ /* 0x0003e2000c901d46 */
[----:B------:R-:W-:-:S02]  /*2060*/  ISETP.LT.OR P3, PT, R6, 0x21, P6 ;  /* 0x000000210600780c */ /* 0x000fc40003761670 */
[----:B-1----:R-:W-:Y:S02]  /*2070*/  IADD3 R8, P2, P1, R10, 0x80, R2 ;  /* 0x000000800a087810 */ /* 0x002fe4000795e002 */
[----:B-----5:R-:W-:Y:S02]  /*2080*/  IADD3 R2, P0, R4, R10, RZ ;  /* 0x0000000a04027210 */ /* 0x020fe40007f1e0ff */
[----:B------:R-:W-:Y:S02]  /*2090*/  IADD3.X R9, R7, RZ, R3, P2, P1 ;  /* 0x000000ff07097210 */ /* 0x000fe400017e2403 */
[C---:B------:R-:W-:Y:S01]  /*20a0*/  ISETP.LT.OR P1, PT, R6.reuse, 0x41, P5 ;  /* 0x000000410600780c */ /* 0x040fe20002f21670 */
[----:B------:R-:W-:Y:S01]  /*20b0*/  IMAD.X R3, R5, 0x1, R7, P0 ;  /* 0x0000000105037824 */ /* 0x000fe200000e0607 */
[----:B------:R-:W-:-:S03]  /*20c0*/  ISETP.LT.OR P0, PT, R6, 0x41, P6 ;  /* 0x000000410600780c */ /* 0x000fc60003701670 */
[----:B------:R1:W-:Y:S05]  /*20d0*/  LDGSTS.E.BYPASS.LTC128B.128 [R228+0x5100], [R8.64], !P3 ;  /* 0x0510000008e47fae */ /* 0x0003ea000d901d46 */
[----:B--2---:R-:W-:Y:S01]  /*20e0*/  HMMA.16816.F32.BF16 R72, R140, R36, R12 ;  /* 0x000000248c48723c */ /* 0x004fe2000004180c */
[C---:B------:R-:W-:Y:S02]  /*20f0*/  ISETP.LT.OR P5, PT, R6.reuse, 0x61, P5 ;  /* 0x000000610600780c */ /* 0x040fe40002fa1670 */
[----:B------:R-:W-:-:S05]  /*2100*/  ISETP.LT.OR P2, PT, R6, 0x61, P6 ;  /* 0x000000610600780c */ /* 0x000fca0003741670 */
[----:B---3--:R-:W-:Y:S01]  /*2110*/  HMMA.16816.F32.BF16 R12, R136, R22, RZ ;  /* 0x00000016880c723c */ /* 0x008fe200000418ff */
[----:B------:R2:W-:Y:S04]  /*2120*/  LDGSTS.E.BYPASS.LTC128B.128 [R228+0x2100], [R4.64], !P1 ;  /* 0x0210000004e47fae */ /* 0x0005e8000c901d46 */
[----:B------:R2:W-:Y:S03]  /*2130*/  LDGSTS.E.BYPASS.LTC128B.128 [R228+0x6100], [R4.64+0x80], !P0 ;  /* 0x0610008004e47fae */ /* 0x0005e6000c101d46 */
[----:B------:R-:W-:Y:S01]  /*2140*/  HMMA.16816.F32.BF16 R100, R140, R50, R52 ;  /* 0x000000328c64723c */ /* 0x000fe20000041834 */
[----:B------:R3:W-:Y:S04]  /*2150*/  LDGSTS.E.BYPASS.LTC128B.128 [R228+0x3100], [R2.64], !P5 ;  /* 0x0310000002e47fae */ /* 0x0007e8000e901d46 */
[----:B------:R3:W-:Y:S03]  /*2160*/  LDGSTS.E.BYPASS.LTC128B.128 [R228+0x7100], [R2.64+0x80], !P2 ;  /* 0x0710008002e47fae */ /* 0x0007e6000d101d46 */
[C---:B------:R-:W-:Y:S01]  /*2170*/  HMMA.16816.F32.BF16 R16, R136.reuse, R20, RZ ;  /* 0x000000148810723c */ /* 0x040fe200000418ff */
[----:B------:R-:W-:Y:S04]  /*2180*/  LDSM.16.M88.4 R20, [R205] ;  /* 0x00000000cd14783b */ /* 0x000fe80000000200 */
[----:B------:R-:W-:Y:S03]  /*2190*/  LDSM.16.M88.4 R132, [R205+0x4000] ;  /* 0x00400000cd84783b */ /* 0x000fe60000000200 */
[C---:B-1----:R-:W-:Y:S01]  /*21a0*/  HMMA.16816.F32.BF16 R8, R136.reuse, R24, RZ ;  /* 0x000000188808723c */ /* 0x042fe200000418ff */
[----:B------:R-:W0:Y:S07]  /*21b0*/  LDGDEPBAR ;  /* 0x00000000000079af */ /* 0x000e2e0000000000 */
[----:B--2---:R-:W-:Y:S01]  /*21c0*/  HMMA.16816.F32.BF16 R4, R136, R26, RZ ;  /* 0x0000001a8804723c */ /* 0x004fe200000418ff */
[----:B------:R-:W1:Y:S07]  /*21d0*/  LDSM.16.M88.4 R24, [R205+0x800] ;  /* 0x00080000cd18783b */ /* 0x000e6e0000000200 */
[C---:B------:R-:W-:Y:S01]  /*21e0*/  HMMA.16816.F32.BF16 R52, R140.reuse, R34, R12 ;  /* 0x000000228c34723c */ /* 0x040fe2000004180c */
[----:B------:R-:W2:Y:S07]  /*21f0*/  LDSM.16.M88.4 R12, [R205+0x1800] ;  /* 0x00180000cd0c783b */ /* 0x000eae0000000200 */
[C---:B----4-:R-:W-:Y:S01]  /*2200*/  HMMA.16816.F32.BF16 R48, R140.reuse, R40, R8 ;  /* 0x000000288c30723c */ /* 0x050fe20000041808 */
[----:B------:R-:W-:Y:S07]  /*2210*/  LDSM.16.M88.4 R8, [R205+0x2800] ;  /* 0x00280000cd08783b */ /* 0x000fee0000000200 */
[C---:B------:R-:W-:Y:S01]  /*2220*/  HMMA.16816.F32.BF16 R40, R140.reuse, R42, R4 ;  /* 0x0000002a8c28723c */ /* 0x040fe20000041804 */
[----:B------:R-:W4:Y:S07]  /*2230*/  LDSM.16.M88.4 R4, [R205+0x2000] ;  /* 0x00200000cd04783b */ /* 0x000f2e0000000200 */
[----:B------:R-:W-:Y:S01]  /*2240*/  HMMA.16816.F32.BF16 R96, R140, R46, R28 ;  /* 0x0000002e8c60723c */ /* 0x000fe2000004181c */
[----:B------:R-:W5:Y:S07]  /*2250*/  LDSM.16.M88.4 R44, [R205+0x1000] ;  /* 0x00100000cd2c783b */ /* 0x000f6e0000000200 */
[----:B------:R-:W-:Y:S08]  /*2260*/  HMMA.16816.F32.BF16 R28, R136, R70, RZ ;  /* 0x00000046881c723c */ /* 0x000ff000000418ff */
[----:B------:R-:W-:Y:S01]  /*2270*/  HMMA.16816.F32.BF16 R56, R140, R32, R16 ;  /* 0x000000208c38723c */ /* 0x000fe20000041810 */
[----:B------:R-:W2:Y:S07]  /*2280*/  LDSM.16.M88.4 R16, [R205+0x3800] ;  /* 0x00380000cd10783b */ /* 0x000eae0000000200 */
[----:B-1----:R-:W-:Y:S08]  /*2290*/  HMMA.16816.F32.BF16 R32, R164, R26, R96 ;  /* 0x0000001aa420723c */ /* 0x002ff00000041860 */
[----:B------:R-:W-:Y:S08]  /*22a0*/  HMMA.16816.F32.BF16 R64, R140, R38, R28 ;  /* 0x000000268c40723c */ /* 0x000ff0000004181c */
[C---:B------:R-:W-:Y:S08]  /*22b0*/  HMMA.16816.F32.BF16 R28, R164.reuse, R20, R108 ;  /* 0x00000014a41c723c */ /* 0x040ff0000004186c */
[C---:B------:R-:W-:Y:S01]  /*22c0*/  HMMA.16816.F32.BF16 R36, R164.reuse, R24, R104 ;  /* 0x00000018a424723c */ /* 0x040fe20000041868 */
[----:B------:R-:W1:Y:S07]  /*22d0*/  LDSM.16.M88.4 R24, [R205+0x3000] ;  /* 0x00300000cd18783b */ /* 0x000e6e0000000200 */
[C---:B------:R-:W-:Y:S08]  /*22e0*/  HMMA.16816.F32.BF16 R20, R164.reuse, R22, R100 ;  /* 0x00000016a414723c */ /* 0x040ff00000041864 */
[C---:B--2---:R-:W-:Y:S08]  /*22f0*/  HMMA.16816.F32.BF16 R76, R164.reuse, R12, R76 ;  /* 0x0000000ca44c723c */ /* 0x044ff0000004184c */
[C---:B------:R-:W-:Y:S01]  /*2300*/  HMMA.16816.F32.BF16 R80, R164.reuse, R14, R80 ;  /* 0x0000000ea450723c */ /* 0x040fe20000041850 */
[----:B------:R-:W2:Y:S07]  /*2310*/  LDSM.16.M88.4 R12, [R202] ;  /* 0x00000000ca0c783b */ /* 0x000eae0000000200 */
[C---:B----4-:R-:W-:Y:S08]  /*2320*/  HMMA.16816.F32.BF16 R84, R164.reuse, R4, R84 ;  /* 0x00000004a454723c */ /* 0x050ff00000041854 */
[C---:B------:R-:W-:Y:S01]  /*2330*/  HMMA.16816.F32.BF16 R100, R164.reuse, R6, R88 ;  /* 0x00000006a464723c */ /* 0x040fe20000041858 */
[----:B------:R-:W4:Y:S07]  /*2340*/  LDSM.16.M88.4 R4, [R202+0x800] ;  /* 0x00080000ca04783b */ /* 0x000f2e0000000200 */
[C---:B-----5:R-:W-:Y:S08]  /*2350*/  HMMA.16816.F32.BF16 R68, R164.reuse, R46, R92 ;  /* 0x0000002ea444723c */ /* 0x060ff0000004185c */
[C---:B------:R-:W-:Y:S08]  /*2360*/  HMMA.16816.F32.BF16 R92, R164.reuse, R8, R72 ;  /* 0x00000008a45c723c */ /* 0x040ff00000041848 */
[C---:B------:R-:W-:Y:S01]  /*2370*/  HMMA.16816.F32.BF16 R104, R164.reuse, R10, R64 ;  /* 0x0000000aa468723c */ /* 0x040fe20000041840 */
[----:B------:R-:W5:Y:S07]  /*2380*/  LDSM.16.M88.4 R8, [R202+0x1000] ;  /* 0x00100000ca08783b */ /* 0x000f6e0000000200 */
[C---:B------:R-:W-:Y:S08]  /*2390*/  HMMA.16816.F32.BF16 R88, R164.reuse, R16, R48 ;  /* 0x00000010a458723c */ /* 0x040ff00000041830 */
[C---:B------:R-:W-:Y:S01]  /*23a0*/  HMMA.16816.F32.BF16 R72, R164.reuse, R18, R40 ;  /* 0x00000012a448723c */ /* 0x040fe20000041828 */
[----:B------:R-:W3:Y:S07]  /*23b0*/  LDSM.16.M88.4 R16, [R202+0x2800] ;  /* 0x00280000ca10783b */ /* 0x000eee0000000200 */
[C---:B-1----:R-:W-:Y:S08]  /*23c0*/  HMMA.16816.F32.BF16 R108, R164.reuse, R24, R56 ;  /* 0x00000018a46c723c */ /* 0x042ff00000041838 */
[----:B------:R-:W-:Y:S08]  /*23d0*/  HMMA.16816.F32.BF16 R60, R164, R44, R60 ;  /* 0x0000002ca43c723c */ /* 0x000ff0000004183c */
[C---:B--2---:R-:W-:Y:S08]  /*23e0*/  HMMA.16816.F32.BF16 R64, R172.reuse, R12, R28 ;  /* 0x0000000cac40723c */ /* 0x044ff0000004181c */
[----:B------:R-:W-:Y:S01]  /*23f0*/  HMMA.16816.F32.BF16 R56, R172, R14, R20 ;  /* 0x0000000eac38723c */ /* 0x000fe20000041814 */
[----:B------:R-:W1:Y:S04]  /*2400*/  LDSM.16.M88.4 R12, [R202+0x3800] ;  /* 0x00380000ca0c783b */ /* 0x000e680000000200 */
[----:B------:R-:W-:Y:S03]  /*2410*/  LDSM.16.M88.4 R20, [R201+0x4800] ;  /* 0x00480000c914783b */ /* 0x000fe60000000200 */
[----:B------:R-:W-:Y:S01]  /*2420*/  HMMA.16816.F32.BF16 R96, R164, R26, R52 ;  /* 0x0000001aa460723c */ /* 0x000fe20000041834 */
[----:B------:R-:W2:Y:S04]  /*2430*/  LDSM.16.M88.4 R24, [R202+0x1800] ;  /* 0x00180000ca18783b */ /* 0x000ea80000000200 */
[----:B------:R-:W-:Y:S03]  /*2440*/  LDSM.16.M88.4 R52, [R202+0x2000] ;  /* 0x00200000ca34783b */ /* 0x000fe60000000200 */
[C---:B----4-:R-:W-:Y:S01]  /*2450*/  HMMA.16816.F32.BF16 R48, R172.reuse, R4, R36 ;  /* 0x00000004ac30723c */ /* 0x050fe20000041824 */
[----:B------:R-:W-:Y:S07]  /*2460*/  LDSM.16.M88.4 R36, [R201+0x4000] ;  /* 0x00400000c924783b */ /* 0x000fee0000000200 */
[C---:B------:R-:W-:Y:S01]  /*2470*/  HMMA.16816.F32.BF16 R44, R172.reuse, R6, R32 ;  /* 0x00000006ac2c723c */ /* 0x040fe20000041820 */
[----:B------:R-:W4:Y:S07]  /*2480*/  LDSM.16.M88.4 R4, [R202+0x3000] ;  /* 0x00300000ca04783b */ /* 0x000f2e0000000200 */
[C---:B-----5:R-:W-:Y:S01]  /*2490*/  HMMA.16816.F32.BF16 R40, R172.reuse, R8, R60 ;  /* 0x00000008ac28723c */ /* 0x060fe2000004183c */
[----:B------:R-:W-:Y:S07]  /*24a0*/  LDSM.16.M88.4 R60, [R215] ;  /* 0x00000000d73c783b */ /* 0x000fee0000000200 */
[C---:B------:R-:W-:Y:S01]  /*24b0*/  HMMA.16816.F32.BF16 R32, R172.reuse, R10, R68 ;  /* 0x0000000aac20723c */ /* 0x040fe20000041844 */
[----:B------:R-:W-:Y:S07]  /*24c0*/  LDSM.16.M88.4 R8, [R201+0x5800] ;  /* 0x00580000c908783b */ /* 0x000fee0000000200 */
[C---:B---3--:R-:W-:Y:S08]  /*24d0*/  HMMA.16816.F32.BF16 R92, R172.reuse, R16, R92 ;  /* 0x00000010ac5c723c */ /* 0x048ff0000004185c */
[C---:B------:R-:W-:Y:S01]  /*24e0*/  HMMA.16816.F32.BF16 R104, R172.reuse, R18, R104 ;  /* 0x00000012ac68723c */ /* 0x040fe20000041868 */
[----:B------:R-:W3:Y:S07]  /*24f0*/  LDSM.16.M88.4 R16, [R201+0x5000] ;  /* 0x00500000c910783b */ /* 0x000eee0000000200 */
[C---:B-1----:R-:W-:Y:S08]  /*2500*/  HMMA.16816.F32.BF16 R116, R172.reuse, R12, R88 ;  /* 0x0000000cac74723c */ /* 0x042ff00000041858 */
[C---:B------:R-:W-:Y:S01]  /*2510*/  HMMA.16816.F32.BF16 R112, R172.reuse, R14, R72 ;  /* 0x0000000eac70723c */ /* 0x040fe20000041848 */
[----:B------:R-:W1:Y:S07]  /*2520*/  LDSM.16.M88.4 R12, [R201+0x6800] ;  /* 0x00680000c90c783b */ /* 0x000e6e0000000200 */
[C---:B--2---:R-:W-:Y:S08]  /*2530*/  HMMA.16816.F32.BF16 R28, R172.reuse, R24, R76 ;  /* 0x00000018ac1c723c */ /* 0x044ff0000004184c */
[C---:B----4-:R-:W-:Y:S08]  /*2540*/  HMMA.16816.F32.BF16 R120, R172.reuse, R6, R96 ;  /* 0x00000006ac78723c */ /* 0x050ff00000041860 */
[----:B------:R-:W-:Y:S08]  /*2550*/  HMMA.16816.F32.BF16 R24, R172, R26, R80 ;  /* 0x0000001aac18723c */ /* 0x000ff00000041850 */
[----:B------:R-:W-:Y:S01]  /*2560*/  HMMA.16816.F32.BF16 R96, R176, R22, R44 ;  /* 0x00000016b060723c */ /* 0x000fe2000004182c */
[----:B------:R-:W2:Y:S07]  /*2570*/  LDSM.16.M88.4 R44, [R201+0x7000] ;  /* 0x00700000c92c783b */ /* 0x000eae0000000200 */
[C---:B------:R-:W-:Y:S01]  /*2580*/  HMMA.16816.F32.BF16 R124, R172.reuse, R4, R108 ;  /* 0x00000004ac7c723c */ /* 0x040fe2000004186c */
[----:B------:R-:W4:Y:S07]  /*2590*/  LDSM.16.M88.4 R4, [R201+0x6000] ;  /* 0x00600000c904783b */ /* 0x000f2e0000000200 */
[C---:B------:R-:W-:Y:S08]  /*25a0*/  HMMA.16816.F32.BF16 R68, R172.reuse, R52, R84 ;  /* 0x00000034ac44723c */ /* 0x040ff00000041854 */
[----:B------:R-:W-:Y:S01]  /*25b0*/  HMMA.16816.F32.BF16 R84, R172, R54, R100 ;  /* 0x00000036ac54723c */ /* 0x000fe20000041864 */
[----:B------:R-:W5:Y:S07]  /*25c0*/  LDSM.16.M88.4 R52, [R213] ;  /* 0x00000000d534783b */ /* 0x000f6e0000000200 */
[C---:B------:R-:W-:Y:S01]  /*25d0*/  HMMA.16816.F32.BF16 R72, R176.reuse, R36, R64 ;  /* 0x00000024b048723c */ /* 0x040fe20000041840 */
[----:B------:R-:W1:Y:S07]  /*25e0*/  LDSM.16.M88.4 R64, [R201+0x7800] ;  /* 0x00780000c940783b */ /* 0x000e6e0000000200 */
[C---:B------:R-:W-:Y:S01]  /*25f0*/  HMMA.16816.F32.BF16 R108, R176.reuse, R38, R56 ;  /* 0x00000026b06c723c */ /* 0x040fe20000041838 */
[----:B------:R-:W1:Y:S07]  /*2600*/  LDSM.16.M88.4 R56, [R214] ;  /* 0x00000000d638783b */ /* 0x000e6e0000000200 */
[C---:B------:R-:W-:Y:S08]  /*2610*/  HMMA.16816.F32.BF16 R100, R176.reuse, R20, R48 ;  /* 0x00000014b064723c */ /* 0x040ff00000041830 */
[C---:B---3--:R-:W-:Y:S01]  /*2620*/  HMMA.16816.F32.BF16 R88, R176.reuse, R16, R40 ;  /* 0x00000010b058723c */ /* 0x048fe20000041828 */
[----:B------:R-:W3:Y:S07]  /*2630*/  LDSM.16.M88.4 R40, [R212] ;  /* 0x00000000d428783b */ /* 0x000eee0000000200 */
[C---:B------:R-:W-:Y:S01]  /*2640*/  HMMA.16816.F32.BF16 R76, R176.reuse, R8, R28 ;  /* 0x00000008b04c723c */ /* 0x040fe2000004181c */
[----:B------:R-:W3:Y:S07]  /*2650*/  LDSM.16.M88.4 R28, [R210] ;  /* 0x00000000d21c783b */ /* 0x000eee0000000200 */
[C---:B------:R-:W-:Y:S01]  /*2660*/  HMMA.16816.F32.BF16 R48, R176.reuse, R10, R24 ;  /* 0x0000000ab030723c */ /* 0x040fe20000041818 */
[----:B------:R-:W3:Y:S07]  /*2670*/  LDSM.16.M88.4 R24, [R209] ;  /* 0x00000000d118783b */ /* 0x000eee0000000200 */
[C---:B------:R-:W-:Y:S01]  /*2680*/  HMMA.16816.F32.BF16 R80, R176.reuse, R18, R32 ;  /* 0x00000012b050723c */ /* 0x040fe20000041820 */
[----:B------:R-:W3:Y:S07]  /*2690*/  LDSM.16.M88.4 R32, [R211] ;  /* 0x00000000d320783b */ /* 0x000eee0000000200 */
[C---:B-1----:R-:W-:Y:S08]  /*26a0*/  HMMA.16816.F32.BF16 R16, R176.reuse, R12, R92 ;  /* 0x0000000cb010723c */ /* 0x042ff0000004185c */
[C---:B------:R-:W-:Y:S08]  /*26b0*/  HMMA.16816.F32.BF16 R12, R176.reuse, R14, R104 ;  /* 0x0000000eb00c723c */ /* 0x040ff00000041868 */
[C---:B--2---:R-:W-:Y:S08]  /*26c0*/  HMMA.16816.F32.BF16 R8, R176.reuse, R44, R124 ;  /* 0x0000002cb008723c */ /* 0x044ff0000004187c */
[C---:B----4-:R-:W-:Y:S01]  /*26d0*/  HMMA.16816.F32.BF16 R36, R176.reuse, R4, R68 ;  /* 0x00000004b024723c */ /* 0x050fe20000041844 */
[----:B------:R-:W1:Y:S07]  /*26e0*/  LDSM.16.M88.4 R68, [R208] ;  /* 0x00000000d044783b */ /* 0x000e6e0000000200 */
[----:B------:R-:W-:Y:S01]  /*26f0*/  HMMA.16816.F32.BF16 R20, R176, R6, R84 ;  /* 0x00000006b014723c */ /* 0x000fe20000041854 */
[----:B------:R-:W-:Y:S07]  /*2700*/  LDSM.16.M88.4 R84, [R205+0x5000] ;  /* 0x00500000cd54783b */ /* 0x000fee0000000200 */
[----:B-----5:R-:W-:Y:S01]  /*2710*/  HMMA.16816.F32.BF16 R128, R180, R54, R80 ;  /* 0x00000036b480723c */ /* 0x020fe20000041850 */
[----:B------:R-:W2:Y:S07]  /*2720*/  LDSM.16.M88.4 R80, [R205+0x4800] ;  /* 0x00480000cd50783b */ /* 0x000eae0000000200 */
[C---:B------:R-:W-:Y:S08]  /*2730*/  HMMA.16816.F32.BF16 R4, R176.reuse, R46, R120 ;  /* 0x0000002eb004723c */ /* 0x040ff00000041878 */
[C---:B------:R-:W-:Y:S08]  /*2740*/  HMMA.16816.F32.BF16 R44, R176.reuse, R64, R116 ;  /* 0x00000040b02c723c */ /* 0x040ff00000041874 */
[----:B------:R-:W-:Y:S08]  /*2750*/  HMMA.16816.F32.BF16 R64, R176, R66, R112 ;  /* 0x00000042b040723c */ /* 0x000ff00000041870 */
[C---:B------:R-:W-:Y:S08]  /*2760*/  HMMA.16816.F32.BF16 R116, R180.reuse, R56, R100 ;  /* 0x00000038b474723c */ /* 0x040ff00000041864 */
[C---:B------:R-:W-:Y:S01]  /*2770*/  HMMA.16816.F32.BF16 R104, R180.reuse, R58, R96 ;  /* 0x0000003ab468723c */ /* 0x040fe20000041860 */
[----:B------:R-:W-:Y:S07]  /*2780*/  LDSM.16.M88.4 R56, [R202+0x4800] ;  /* 0x00480000ca38783b */ /* 0x000fee0000000200 */
[C---:B---3--:R-:W-:Y:S08]  /*2790*/  HMMA.16816.F32.BF16 R124, R180.reuse, R40, R76 ;  /* 0x00000028b47c723c */ /* 0x048ff0000004184c */
[C---:B------:R-:W-:Y:S01]  /*27a0*/  HMMA.16816.F32.BF16 R100, R180.reuse, R28, R16 ;  /* 0x0000001cb464723c */ /* 0x040fe20000041810 */
[----:B------:R-:W3:Y:S07]  /*27b0*/  LDSM.16.M88.4 R16, [R205+0x6000] ;  /* 0x00600000cd10783b */ /* 0x000eee0000000200 */
[C---:B------:R-:W-:Y:S01]  /*27c0*/  HMMA.16816.F32.BF16 R96, R180.reuse, R30, R12 ;  /* 0x0000001eb460723c */ /* 0x040fe2000004180c */
[----:B------:R-:W4:Y:S04]  /*27d0*/  LDSM.16.M88.4 R12, [R205+0x6800] ;  /* 0x00680000cd0c783b */ /* 0x000f280000000200 */
[----:B------:R-:W-:Y:S03]  /*27e0*/  LDSM.16.M88.4 R28, [R205+0x7800] ;  /* 0x00780000cd1c783b */ /* 0x000fe60000000200 */
[C---:B------:R-:W-:Y:S01]  /*27f0*/  HMMA.16816.F32.BF16 R76, R180.reuse, R24, R8 ;  /* 0x00000018b44c723c */ /* 0x040fe20000041808 */
[----:B------:R-:W5:Y:S07]  /*2800*/  LDSM.16.M88.4 R8, [R205+0x7000] ;  /* 0x00700000cd08783b */ /* 0x000f6e0000000200 */
[C---:B------:R-:W-:Y:S08]  /*2810*/  HMMA.16816.F32.BF16 R72, R180.reuse, R60, R72 ;  /* 0x0000003cb448723c */ /* 0x040ff00000041848 */
[C---:B------:R-:W-:Y:S01]  /*2820*/  HMMA.16816.F32.BF16 R108, R180.reuse, R62, R108 ;  /* 0x0000003eb46c723c */ /* 0x040fe2000004186c */
[----:B------:R-:W-:Y:S07]  /*2830*/  LDSM.16.M88.4 R60, [R202+0x4000] ;  /* 0x00400000ca3c783b */ /* 0x000fee0000000200 */
[C---:B------:R-:W-:Y:S08]  /*2840*/  HMMA.16816.F32.BF16 R88, R180.reuse, R52, R88 ;  /* 0x00000034b458723c */ /* 0x040ff00000041858 */
[C---:B------:R-:W-:Y:S01]  /*2850*/  HMMA.16816.F32.BF16 R92, R180.reuse, R34, R20 ;  /* 0x00000022b45c723c */ /* 0x040fe20000041814 */
[----:B------:R-:W2:Y:S07]  /*2860*/  LDSM.16.M88.4 R20, [R205+0x5800] ;  /* 0x00580000cd14783b */ /* 0x000eae0000000200 */
[C---:B------:R-:W-:Y:S08]  /*2870*/  HMMA.16816.F32.BF16 R112, R180.reuse, R32, R36 ;  /* 0x00000020b470723c */ /* 0x040ff00000041824 */
[C---:B------:R-:W-:Y:S08]  /*2880*/  HMMA.16816.F32.BF16 R4, R180.reuse, R26, R4 ;  /* 0x0000001ab404723c */ /* 0x040ff00000041804 */
[C---:B------:R-:W-:Y:S08]  /*2890*/  HMMA.16816.F32.BF16 R120, R180.reuse, R42, R48 ;  /* 0x0000002ab478723c */ /* 0x040ff00000041830 */
[C---:B-1----:R-:W-:Y:S08]  /*28a0*/  HMMA.16816.F32.BF16 R24, R180.reuse, R68, R44 ;  /* 0x00000044b418723c */ /* 0x042ff0000004182c */
[----:B------:R-:W-:Y:S01]  /*28b0*/  HMMA.16816.F32.BF16 R32, R180, R70, R64 ;  /* 0x00000046b420723c */ /* 0x000fe20000041840 */
[----:B------:R-:W1:Y:S07]  /*28c0*/  LDSM.16.M88.4 R64, [R202+0x5000] ;  /* 0x00500000ca40783b */ /* 0x000e6e0000000200 */
[C---:B------:R-:W-:Y:S08]  /*28d0*/  HMMA.16816.F32.BF16 R52, R184.reuse, R132, R72 ;  /* 0x00000084b834723c */ /* 0x040ff00000041848 */
[C---:B------:R-:W-:Y:S01]  /*28e0*/  HMMA.16816.F32.BF16 R48, R184.reuse, R134, R108 ;  /* 0x00000086b830723c */ /* 0x040fe2000004186c */
[----:B------:R-:W-:Y:S07]  /*28f0*/  LDSM.16.M88.4 R132, [R202+0x7000] ;  /* 0x00700000ca84783b */ /* 0x000fee0000000200 */
[C---:B--2---:R-:W-:Y:S01]  /*2900*/  HMMA.16816.F32.BF16 R44, R184.reuse, R80, R116 ;  /* 0x00000050b82c723c */ /* 0x044fe20000041874 */
[----:B------:R-:W-:Y:S07]  /*2910*/  LDSM.16.M88.4 R116, [R202+0x6800] ;  /* 0x00680000ca74783b */ /* 0x000fee0000000200 */
[C---:B------:R-:W-:Y:S01]  /*2920*/  HMMA.16816.F32.BF16 R40, R184.reuse, R82, R104 ;  /* 0x00000052b828723c */ /* 0x040fe20000041868 */
[----:B------:R-:W-:Y:S07]  /*2930*/  LDSM.16.M88.4 R104, [R202+0x6000] ;  /* 0x00600000ca68783b */ /* 0x000fee0000000200 */
[C---:B------:R-:W-:Y:S01]  /*2940*/  HMMA.16816.F32.BF16 R36, R184.reuse, R84, R88 ;  /* 0x00000054b824723c */ /* 0x040fe20000041858 */
[----:B------:R-:W2:Y:S07]  /*2950*/  LDSM.16.M88.4 R88, [R202+0x5800] ;  /* 0x00580000ca58783b */ /* 0x000eae0000000200 */
[----:B------:R-:W-:Y:S01]  /*2960*/  HMMA.16816.F32.BF16 R68, R184, R86, R128 ;  /* 0x00000056b844723c */ /* 0x000fe20000041880 */
[----:B------:R-:W1:Y:S01]  /*2970*/  LDSM.16.M88.4 R128, [R202+0x7800] ;  /* 0x00780000ca80783b */ /* 0x000e620000000200 */
[----:B------:R-:W-:Y:S01]  /*2980*/  ISETP.GE.AND P0, PT, R168, 0x2, PT ;  /* 0x00000002a800780c */ /* 0x000fe20003f06270 */
[----:B------:R-:W-:-:S05]  /*2990*/  DEPBAR.LE SB0, 0x0 ;  /* 0x000080000000791a */ /* 0x000fca0000000000 */
[C---:B---3--:R-:W-:Y:S08]  /*29a0*/  HMMA.16816.F32.BF16 R84, R184.reuse, R16, R112 ;  /* 0x00000010b854723c */ /* 0x048ff00000041870 */
[C---:B------:R-:W-:Y:S08]  /*29b0*/  HMMA.16816.F32.BF16 R92, R184.reuse, R18, R92 ;  /* 0x00000012b85c723c */ /* 0x040ff0000004185c */
[C---:B----4-:R-:W-:Y:S08]  /*29c0*/  HMMA.16816.F32.BF16 R100, R184.reuse, R12, R100 ;  /* 0x0000000cb864723c */ /* 0x050ff00000041864 */
[C---:B------:R-:W-:Y:S08]  /*29d0*/  HMMA.16816.F32.BF16 R96, R184.reuse, R14, R96 ;  /* 0x0000000eb860723c */ /* 0x040ff00000041860 */
[C---:B-----5:R-:W-:Y:S08]  /*29e0*/  HMMA.16816.F32.BF16 R16, R184.reuse, R8, R76 ;  /* 0x00000008b810723c */ /* 0x060ff0000004184c */
[C---:B------:R-:W-:Y:S08]  /*29f0*/  HMMA.16816.F32.BF16 R12, R184.reuse, R10, R4 ;  /* 0x0000000ab80c723c */ /* 0x040ff00000041804 */
[C---:B------:R-:W-:Y:S08]  /*2a00*/  HMMA.16816.F32.BF16 R72, R184.reuse, R20, R124 ;  /* 0x00000014b848723c */ /* 0x040ff0000004187c */
[C---:B------:R-:W-:Y:S08]  /*2a10*/  HMMA.16816.F32.BF16 R80, R184.reuse, R22, R120 ;  /* 0x00000016b850723c */ /* 0x040ff00000041878 */
[C---:B------:R-:W-:Y:S08]  /*2a20*/  HMMA.16816.F32.BF16 R8, R184.reuse, R28, R24 ;  /* 0x0000001cb808723c */ /* 0x040ff00000041818 */
[----:B------:R-:W-:Y:S01]  /*2a30*/  HMMA.16816.F32.BF16 R4, R184, R30, R32 ;  /* 0x0000001eb804723c */ /* 0x000fe20000041820 */
[----:B------:R-:W-:Y:S07]  /*2a40*/  BSSY B0, `(.L_x_441) ;  /* 0x0000034000007945 */ /* 0x000fee0003800000 */
[C---:B------:R-:W-:Y:S08]  /*2a50*/  HMMA.16816.F32.BF16 R108, R188.reuse, R62, R48 ;  /* 0x0000003ebc6c723c */ /* 0x040ff00000041830 */
[C---:B------:R-:W-:Y:S08]  /*2a60*/  HMMA.16816.F32.BF16 R112, R188.reuse, R60, R52 ;  /* 0x0000003cbc70723c */ /* 0x040ff00000041834 */
[C---:B------:R-:W-:Y:S08]  /*2a70*/  HMMA.16816.F32.BF16 R48, R188.reuse, R56, R44 ;  /* 0x00000038bc30723c */ /* 0x040ff0000004182c */
[C---:B------:R-:W-:Y:S08]  /*2a80*/  HMMA.16816.F32.BF16 R76, R188.reuse, R58, R40 ;  /* 0x0000003abc4c723c */ /* 0x040ff00000041828 */
[C---:B-1----:R-:W-:Y:S08]  /*2a90*/  HMMA.16816.F32.BF16 R28, R188.reuse, R64, R36 ;  /* 0x00000040bc1c723c */ /* 0x042ff00000041824 */
        /* <DEDUP_REMOVED lines=10> */
[----:B------:R-:W-:Y:S01]  /*2b40*/  HMMA.16816.F32.BF16 R64, R188, R130, R4 ;  /* 0x00000082bc40723c */ /* 0x000fe20000041804 */
[----:B------:R-:W-:Y:S06]  /*2b50*/  BAR.SYNC.DEFER_BLOCKING 0x0 ;  /* 0x0000000000007b1d */ /* 0x000fec0000010000 */
[----:B------:R-:W-:Y:S01]  /*2b60*/  @!UPT UIADD3 URZ, URZ, URZ, URZ ;  /* 0x0000003f3f3ff290 */ /* 0x000fe2000fffe03f */
[----:B------:R-:W-:Y:S11]  /*2b70*/  @!P0 BRA `(.L_x_442) ;  /* 0x0000020000008947 */ /* 0x000ff60003800000 */
[----:B------:R-:W-:Y:S01]  /*2b80*/  IADD3 R2, R168, -0x2, RZ ;  /* 0xfffffffea8027810 */ /* 0x000fe20007ffe0ff */
[C---:B------:R-:W-:Y:S01]  /*2b90*/  IMAD.SHL.U32 R8, R145.reuse, 0x40, RZ ;  /* 0x0000004091087824 */ /* 0x040fe200078e00ff */
[----:B------:R-:W-:-:S02]  /*2ba0*/  SHF.L.U64.HI R9, R145, 0x6, R146 ;  /* 0x0000000691097819 */ /* 0x000fc40000010292 */
[----:B------:R-:W-:Y:S01]  /*2bb0*/  SHF.R.S32.HI R3, RZ, 0x1f, R2 ;  /* 0x0000001fff037819 */ /* 0x000fe20000011402 */
[----:B------:R-:W-:-:S04]  /*2bc0*/  IMAD.WIDE.U32 R4, R2, c[0x0][0x1e0], RZ ;  /* 0x0000780002047a25 */ /* 0x000fc800078e00ff */
[----:B------:R-:W-:-:S04]  /*2bd0*/  IMAD R3, R3, c[0x0][0x1e0], RZ ;  /* 0x0000780003037a24 */ /* 0x000fc800078e02ff */
[----:B------:R-:W-:Y:S01]  /*2be0*/  IMAD R2, R2, c[0x0][0x1e4], R3 ;  /* 0x0000790002027a24 */ /* 0x000fe200078e0203 */
[----:B------:R-:W-:-:S03]  /*2bf0*/  LEA R3, P0, R4, R154, 0x7 ;  /* 0x0000009a04037211 */ /* 0x000fc600078038ff */
[----:B------:R-:W-:Y:S01]  /*2c00*/  IMAD.IADD R5, R5, 0x1, R2 ;  /* 0x0000000105057824 */ /* 0x000fe200078e0202 */
[----:B------:R-:W-:-:S04]  /*2c10*/  LEA R2, P2, R3, c[0x0][0x1c8], 0x1 ;  /* 0x0000720003027a11 */ /* 0x000fc800078408ff */
[----:B------:R-:W-:Y:S02]  /*2c20*/  LEA.HI.X R5, R4, R150, R5, 0x7, P0 ;  /* 0x0000009604057211 */ /* 0x000fe400000f3c05 */
[----:B------:R-:W-:Y:S02]  /*2c30*/  ISETP.GE.AND P0, PT, R148, c[0x0][0x1d4], PT ;  /* 0x0000750094007a0c */ /* 0x000fe40003f06270 */
[----:B------:R-:W-:Y:S02]  /*2c40*/  IADD3 R6, P1, R8, R2, RZ ;  /* 0x0000000208067210 */ /* 0x000fe40007f3e0ff */
[----:B------:R-:W-:Y:S02]  /*2c50*/  LEA.HI.X R3, R3, c[0x0][0x1cc], R5, 0x1, P2 ;  /* 0x0000730003037a11 */ /* 0x000fe400010f0c05 */
[-C--:B------:R-:W-:Y:S02]  /*2c60*/  IADD3 R4, P2, R6, R8.reuse, RZ ;  /* 0x0000000806047210 */ /* 0x080fe40007f5e0ff */
[----:B------:R-:W-:Y:S01]  /*2c70*/  IADD3 R10, P5, P3, R8, 0x80, R2 ;  /* 0x00000080080a7810 */ /* 0x000fe20007bbe002 */
[----:B------:R-:W-:Y:S01]  /*2c80*/  IMAD.X R7, R9, 0x1, R3, P1 ;  /* 0x0000000109077824 */ /* 0x000fe200008e0603 */
[----:B------:R-:W-:-:S02]  /*2c90*/  IADD3 R8, P1, R4, R8, RZ ;  /* 0x0000000804087210 */ /* 0x000fc40007f3e0ff */
[----:B------:R-:W-:Y:S01]  /*2ca0*/  IADD3.X R11, R9, RZ, R3, P5, P3 ;  /* 0x000000ff090b7210 */ /* 0x000fe20002fe6403 */
[--C-:B------:R-:W-:Y:S01]  /*2cb0*/  IMAD.X R5, R7, 0x1, R9.reuse, P2 ;  /* 0x0000000107057824 */ /* 0x100fe200010e0609 */
[----:B------:R-:W-:Y:S01]  /*2cc0*/  @!PT LDS RZ, [RZ] ;  /* 0x00000000fffff984 */ /* 0x000fe20000000800 */
[----:B------:R-:W-:Y:S01]  /*2cd0*/  @!PT LDS RZ, [RZ] ;  /* 0x00000000fffff984 */ /* 0x000fe20000000800 */
[----:B------:R-:W-:Y:S01]  /*2ce0*/  @!PT LDS RZ, [RZ] ;  /* 0x00000000fffff984 */ /* 0x000fe20000000800 */
[----:B------:R1:W-:Y:S03]  /*2cf0*/  LDGSTS.E.BYPASS.LTC128B.128 [R228+0x8100], [R2.64], !P0 ;  /* 0x0810000002e47fae */ /* 0x0003e6000c101d46 */
[----:B------:R-:W-:Y:S01]  /*2d00*/  IMAD.X R9, R5, 0x1, R9, P1 ;  /* 0x0000000105097824 */ /* 0x000fe200008e0609 */
[----:B------:R1:W-:Y:S04]  /*2d10*/  LDGSTS.E.BYPASS.LTC128B.128 [R228+0xc100], [R2.64+0x80], !P6 ;  /* 0x0c10008002e47fae */ /* 0x0003e8000f101d46 */
[----:B------:R1:W-:Y:S04]  /*2d20*/  LDGSTS.E.BYPASS.LTC128B.128 [R228+0x9100], [R6.64], !P0 ;  /* 0x0910000006e47fae */ /* 0x0003e8000c101d46 */
[----:B------:R1:W-:Y:S04]  /*2d30*/  LDGSTS.E.BYPASS.LTC128B.128 [R228+0xd100], [R10.64], !P6 ;  /* 0x0d1000000ae47fae */ /* 0x0003e8000f101d46 */
[----:B------:R1:W-:Y:S04]  /*2d40*/  LDGSTS.E.BYPASS.LTC128B.128 [R228+0xa100], [R4.64], !P0 ;  /* 0x0a10000004e47fae */ /* 0x0003e8000c101d46 */
[----:B------:R1:W-:Y:S04]  /*2d50*/  LDGSTS.E.BYPASS.LTC128B.128 [R228+0xe100], [R4.64+0x80], !P6 ;  /* 0x0e10008004e47fae */ /* 0x0003e8000f101d46 */
[----:B------:R1:W-:Y:S04]  /*2d60*/  LDGSTS.E.BYPASS.LTC128B.128 [R228+0xb100], [R8.64], !P0 ;  /* 0x0b10000008e47fae */ /* 0x0003e8000c101d46 */
[----:B------:R1:W-:Y:S02]  /*2d70*/  LDGSTS.E.BYPASS.LTC128B.128 [R228+0xf100], [R8.64+0x80], !P6 ;  /* 0x0f10008008e47fae */ /* 0x0003e4000f101d46 */
.L_x_442:
[----:B------:R-:W-:Y:S05]  /*2d80*/  BSYNC B0 ;  /* 0x0000000000007941 */ /* 0x000fea0003800000 */
.L_x_441:
[----:B-1----:R-:W2:Y:S04]  /*2d90*/  LDL R2, [R1+0x40] ;  /* 0x0000400001027983 */ /* 0x002ea80000100800 */
[----:B------:R-:W3:Y:S01]  /*2da0*/  LDL R6, [R1+0x44] ;  /* 0x0000440001067983 */ /* 0x000ee20000100800 */
[----:B------:R-:W-:-:S03]  /*2db0*/  IMAD R0, R0, R147, 0x1 ;  /* 0x0000000100007424 */ /* 0x000fc600078e0293 */
[----:B------:R-:W0:Y:S01]  /*2dc0*/  LDGDEPBAR ;  /* 0x00000000000079af */ /* 0x000e220000000000 */
[----:B--2---:R-:W-:-:S04]  /*2dd0*/  IMAD.IADD R2, R2, 0x1, R153 ;  /* 0x0000000102027824 */ /* 0x004fc800078e0299 */
[----:B------:R-:W-:Y:S01]  /*2de0*/  @P4 IMAD.HI.U32 R3, R2, c[0x0][0x2c8], RZ ;  /* 0x0000b20002034a27 */ /* 0x000fe200078e00ff */
[----:B---3--:R-:W-:-:S04]  /*2df0*/  IADD3 R0, -R6, c[0x0][0x1d0], R0 ;  /* 0x0000740006007a10 */ /* 0x008fc80007ffe100 */
[----:B------:R-:W-:Y:S01]  /*2e00*/  @P4 SHF.R.U32.HI R2, RZ, c[0x0][0x2cc], R3 ;  /* 0x0000b300ff024a19 */ /* 0x000fe20000011603 */
[----:B------:R-:W-:Y:S01]  /*2e10*/  IMAD.IADD R3, R144, 0x1, -R6 ;  /* 0x0000000190037824 */ /* 0x000fe200078e0a06 */
[----:B------:R-:W-:-:S03]  /*2e20*/  IADD3 R0, R0, -c[0x0][0x168], RZ ;  /* 0x80005a0000007a10 */ /* 0x000fc60007ffe0ff */
[----:B------:R-:W1:Y:S04]  /*2e30*/  SHFL.IDX PT, R5, R2, RZ, 0x1c1f ;  /* 0x001c1fff02057589 */ /* 0x000e6800000e0000 */
[----:B------:R1:W2:Y:S02]  /*2e40*/  SHFL.IDX PT, R4, R2, 0x1, 0x1c1f ;  /* 0x003c1f0002047f89 */ /* 0x0002a400000e0000 */
[C---:B-1----:R-:W-:Y:S02]  /*2e50*/  IMAD.IADD R2, R0.reuse, 0x1, R5 ;  /* 0x0000000100027824 */ /* 0x042fe400078e0205 */
[----:B--2---:R-:W-:-:S03]  /*2e60*/  IMAD.IADD R0, R0, 0x1, R4 ;  /* 0x0000000100007824 */ /* 0x004fc600078e0204 */
[C---:B------:R-:W-:Y:S02]  /*2e70*/  IMNMX R2, R3.reuse, R2, PT ;  /* 0x0000000203027217 */ /* 0x040fe40003800200 */
[----:B------:R-:W-:Y:S02]  /*2e80*/  IMNMX R0, R3, R0, PT ;  /* 0x0000000003007217 */ /* 0x000fe40003800200 */
[C---:B------:R-:W-:Y:S02]  /*2e90*/  ISETP.GT.AND P3, PT, R2.reuse, RZ, PT ;  /* 0x000000ff0200720c */ /* 0x040fe40003f64270 */
[----:B------:R-:W-:Y:S02]  /*2ea0*/  ISETP.GT.AND P2, PT, R2, 0x1, PT ;  /* 0x000000010200780c */ /* 0x000fe40003f44270 */
[----:B------:R-:W-:Y:S02]  /*2eb0*/  FSEL R5, R112, -INF , P3 ;  /* 0xff80000070057808 */ /* 0x000fe40001800000 */
[----:B------:R-:W-:-:S02]  /*2ec0*/  FSEL R6, R113, -INF , P2 ;  /* 0xff80000071067808 */ /* 0x000fc40001000000 */
[C---:B------:R-:W-:Y:S02]  /*2ed0*/  ISETP.GT.AND P3, PT, R2.reuse, 0x8, PT ;  /* 0x000000080200780c */ /* 0x040fe40003f64270 */
[----:B------:R-:W-:Y:S02]  /*2ee0*/  ISETP.GT.AND P2, PT, R2, 0x9, PT ;  /* 0x000000090200780c */ /* 0x000fe40003f44270 */
[----:B------:R-:W-:Y:S02]  /*2ef0*/  FSEL R7, R108, -INF , P3 ;  /* 0xff8000006c077808 */ /* 0x000fe40001800000 */
[----:B------:R-:W-:Y:S02]  /*2f00*/  FMNMX.FTZ R3, R5, R6, !PT ;  /* 0x0000000605037209 */ /* 0x000fe40007810000 */
[----:B------:R-:W-:Y:S02]  /*2f10*/  FSEL R8, R109, -INF , P2 ;  /* 0xff8000006d087808 */ /* 0x000fe40001000000 */
[----:B------:R-:W-:-:S02]  /*2f20*/  ISETP.GT.AND P3, PT, R2, 0x10, PT ;  /* 0x000000100200780c */ /* 0x000fc40003f64270 */
[----:B------:R-:W-:Y:S02]  /*2f30*/  FMNMX.FTZ R3, R7, R3, !PT ;  /* 0x0000000307037209 */ /* 0x000fe40007810000 */
[----:B------:R-:W-:Y:S02]  /*2f40*/  ISETP.GT.AND P1, PT, R0, RZ, PT ;  /* 0x000000ff0000720c */ /* 0x000fe40003f24270 */
[----:B------:R-:W-:Y:S02]  /*2f50*/  ISETP.GT.AND P2, PT, R2, 0x11, PT ;  /* 0x000000110200780c */ /* 0x000fe40003f44270 */
[----:B------:R-:W-:Y:S02]  /*2f60*/  FSEL R36, R48, -INF , P3 ;  /* 0xff80000030247808 */ /* 0x000fe40001800000 */
[----:B------:R-:W-:Y:S02]  /*2f70*/  FMNMX.FTZ R3, R8, R3, !PT ;  /* 0x0000000308037209 */ /* 0x000fe40007810000 */
[----:B------:R-:W-:-:S02]  /*2f80*/  ISETP.GT.AND P0, PT, R0, 0x1, PT ;  /* 0x000000010000780c */ /* 0x000fc40003f04270 */
[----:B------:R-:W-:Y:S02]  /*2f90*/  FSEL R9, R114, -INF , P1 ;  /* 0xff80000072097808 */ /* 0x000fe40000800000 */
[----:B------:R-:W-:Y:S02]  /*2fa0*/  FSEL R37, R49, -INF , P2 ;  /* 0xff80000031257808 */ /* 0x000fe40001000000 */
[----:B------:R-:W-:Y:S02]  /*2fb0*/  ISETP.GT.AND P3, PT, R2, 0x18, PT ;  /* 0x000000180200780c */ /* 0x000fe40003f64270 */
[----:B------:R-:W-:Y:S02]  /*2fc0*/  FMNMX.FTZ R3, R36, R3, !PT ;  /* 0x0000000324037209 */ /* 0x000fe40007810000 */
[----:B------:R-:W-:Y:S02]  /*2fd0*/  FSEL R16, R115, -INF , P0 ;  /* 0xff80000073107808 */ /* 0x000fe40000000000 */
[----:B------:R-:W-:-:S02]  /*2fe0*/  ISETP.GT.AND P1, PT, R0, 0x8, PT ;  /* 0x000000080000780c */ /* 0x000fc40003f24270 */
[----:B------:R-:W-:Y:S02]  /*2ff0*/  ISETP.GT.AND P2, PT, R2, 0x19, PT ;  /* 0x000000190200780c */ /* 0x000fe40003f44270 */
[----:B------:R-:W-:Y:S02]  /*3000*/  FSEL R38, R76, -INF , P3 ;  /* 0xff8000004c267808 */ /* 0x000fe40001800000 */
[----:B------:R-:W-:Y:S02]  /*3010*/  FMNMX.FTZ R3, R37, R3, !PT ;  /* 0x0000000325037209 */ /* 0x000fe40007810000 */
[----:B------:R-:W-:Y:S02]  /*3020*/  ISETP.GT.AND P0, PT, R0, 0x9, PT ;  /* 0x000000090000780c */ /* 0x000fe40003f04270 */
[----:B------:R-:W-:Y:S02]  /*3030*/  FSEL R17, R110, -INF , P1 ;  /* 0xff8000006e117808 */ /* 0x000fe40000800000 */
[----:B------:R-:W-:-:S02]  /*3040*/  FMNMX.FTZ R4, R9, R16, !PT ;  /* 0x0000001009047209 */ /* 0x000fc40007810000 */
[----:B------:R-:W-:Y:S02]  /*3050*/  FSEL R39, R77, -INF , P2 ;  /* 0xff8000004d277808 */ /* 0x000fe40001000000 */
[----:B------:R-:W-:Y:S02]  /*3060*/  ISETP.GT.AND P3, PT, R2, 0x20, PT ;  /* 0x000000200200780c */ /* 0x000fe40003f64270 */
[----:B------:R-:W-:Y:S02]  /*3070*/  FMNMX.FTZ R3, R38, R3, !PT ;  /* 0x0000000326037209 */ /* 0x000fe40007810000 */
[----:B------:R-:W-:Y:S02]  /*3080*/  FSEL R18, R111, -INF , P0 ;  /* 0xff8000006f127808 */ /* 0x000fe40000000000 */
[----:B------:R-:W-:Y:S02]  /*3090*/  ISETP.GT.AND P1, PT, R0, 0x10, PT ;  /* 0x000000100000780c */ /* 0x000fe40003f24270 */
[----:B------:R-:W-:-:S02]  /*30a0*/  FMNMX.FTZ R4, R17, R4, !PT ;  /* 0x0000000411047209 */ /* 0x000fc40007810000 */
        /* <DEDUP_REMOVED lines=34> */
[----:B------:R-:W-:Y:S01]  /*32d0*/  ISETP.GT.AND P1, PT, R0, 0x28, PT ;  /* 0x000000280000780c */ /* 0x000fe20003f24270 */
[----:B------:R-:W-:Y:S01]  /*32e0*/  LDSM.16.MT88.4 R28, [R200+0x4000] ;  /* 0x00400000c81c783b */ /* 0x000fe20000004200 */
        /* <DEDUP_REMOVED lines=38> */
[----:B------:R-:W-:Y:S01]  /*3550*/  LDSM.16.MT88.4 R32, [R223] ;  /* 0x00000000df20783b */ /* 0x000fe20000004200 */
[----:B------:R-:W-:-:S02]  /*3560*/  FMNMX.FTZ R4, R127, R4, !PT ;  /* 0x000000047f047209 */ /* 0x000fc40007810000 */
[----:B------:R-:W-:Y:S02]  /*3570*/  ISETP.GT.AND P2, PT, R2, 0x51, PT ;  /* 0x000000510200780c */ /* 0x000fe40003f44270 */
[----:B------:R-:W-:Y:S02]  /*3580*/  FSEL R149, R52, -INF , P3 ;  /* 0xff80000034957808 */ /* 0x000fe40001800000 */
[----:B------:R-:W-:Y:S02]  /*3590*/  FMNMX.FTZ R3, R130, R3, !PT ;  /* 0x0000000382037209 */ /* 0x000fe40007810000 */
[----:B------:R-:W-:Y:S02]  /*35a0*/  ISETP.GT.AND P0, PT, R0, 0x41, PT ;  /* 0x000000410000780c */ /* 0x000fe40003f04270 */
[----:B------:R-:W-:Y:S02]  /*35b0*/  FSEL R135, R42, -INF , P1 ;  /* 0xff8000002a877808 */ /* 0x000fe40000800000 */
[----:B------:R-:W-:-:S02]  /*35c0*/  FMNMX.FTZ R4, R129, R4, !PT ;  /* 0x0000000481047209 */ /* 0x000fc40007810000 */
[----:B------:R-:W-:Y:S02]  /*35d0*/  ISETP.GT.AND P1, PT, R0, 0x48, PT ;  /* 0x000000480000780c */ /* 0x000fe40003f24270 */
[----:B------:R-:W-:Y:S02]  /*35e0*/  FSEL R148, R53, -INF , P2 ;  /* 0xff80000035947808 */ /* 0x000fe40001000000 */
[----:B------:R-:W-:Y:S02]  /*35f0*/  ISETP.GT.AND P3, PT, R2, 0x58, PT ;  /* 0x000000580200780c */ /* 0x000fe40003f64270 */
[----:B------:R-:W-:Y:S02]  /*3600*/  FMNMX.FTZ R3, R149, R3, !PT ;  /* 0x0000000395037209 */ /* 0x000fe40007810000 */
[----:B------:R-:W-:Y:S02]  /*3610*/  FSEL R144, R43, -INF , P0 ;  /* 0xff8000002b907808 */ /* 0x000fe40000000000 */
[----:B------:R-:W-:-:S02]  /*3620*/  FMNMX.FTZ R4, R135, R4, !PT ;  /* 0x0000000487047209 */ /* 0x000fc40007810000 */
[----:B------:R-:W-:Y:S02]  /*3630*/  FSEL R134, R46, -INF , P1 ;  /* 0xff8000002e867808 */ /* 0x000fe40000800000 */
[----:B------:R-:W-:Y:S02]  /*3640*/  ISETP.GT.AND P1, PT, R0, 0x50, PT ;  /* 0x000000500000780c */ /* 0x000fe40003f24270 */
[----:B------:R-:W-:Y:S02]  /*3650*/  ISETP.GT.AND P2, PT, R2, 0x59, PT ;  /* 0x000000590200780c */ /* 0x000fe40003f44270 */
[----:B------:R-:W-:Y:S02]  /*3660*/  FSEL R147, R56, -INF , P3 ;  /* 0xff80000038937808 */ /* 0x000fe40001800000 */
[----:B------:R-:W-:Y:S02]  /*3670*/  FMNMX.FTZ R3, R148, R3, !PT ;  /* 0x0000000394037209 */ /* 0x000fe40007810000 */
[----:B------:R-:W-:-:S02]  /*3680*/  ISETP.GT.AND P0, PT, R0, 0x49, PT ;  /* 0x000000490000780c */ /* 0x000fc40003f04270 */
[----:B------:R-:W-:Y:S02]  /*3690*/  FMNMX.FTZ R4, R144, R4, !PT ;  /* 0x0000000490047209 */ /* 0x000fe40007810000 */
[----:B------:R-:W-:Y:S02]  /*36a0*/  FSEL R163, R54, -INF , P1 ;  /* 0xff80000036a37808 */ /* 0x000fe40000800000 */
[----:B------:R-:W-:Y:S02]  /*36b0*/  ISETP.GT.AND P1, PT, R0, 0x58, PT ;  /* 0x000000580000780c */ /* 0x000fe40003f24270 */
[----:B------:R-:W-:Y:S02]  /*36c0*/  FSEL R146, R57, -INF , P2 ;  /* 0xff80000039927808 */ /* 0x000fe40001000000 */
[----:B------:R-:W-:Y:S02]  /*36d0*/  ISETP.GT.AND P3, PT, R2, 0x60, PT ;  /* 0x000000600200780c */ /* 0x000fe40003f64270 */
[----:B------:R-:W-:-:S02]  /*36e0*/  FMNMX.FTZ R3, R147, R3, !PT ;  /* 0x0000000393037209 */ /* 0x000fc40007810000 */
[----:B------:R-:W-:Y:S02]  /*36f0*/  FSEL R145, R47, -INF , P0 ;  /* 0xff8000002f917808 */ /* 0x000fe40000000000 */
[----:B------:R-:W-:Y:S02]  /*3700*/  FMNMX.FTZ R4, R134, R4, !PT ;  /* 0x0000000486047209 */ /* 0x000fe40007810000 */
[----:B------:R-:W-:Y:S02]  /*3710*/  ISETP.GT.AND P0, PT, R0, 0x51, PT ;  /* 0x000000510000780c */ /* 0x000fe40003f04270 */
[----:B------:R-:W-:Y:S02]  /*3720*/  FSEL R162, R58, -INF , P1 ;  /* 0xff8000003aa27808 */ /* 0x000fe40000800000 */
[----:B------:R-:W-:Y:S02]  /*3730*/  ISETP.GT.AND P2, PT, R2, 0x61, PT ;  /* 0x000000610200780c */ /* 0x000fe40003f44270 */
[----:B------:R-:W-:-:S02]  /*3740*/  FSEL R232, R60, -INF , P3 ;  /* 0xff8000003ce87808 */ /* 0x000fc40001800000 */
[----:B------:R-:W-:Y:S02]  /*3750*/  FMNMX.FTZ R3, R146, R3, !PT ;  /* 0x0000000392037209 */ /* 0x000fe40007810000 */
[----:B------:R-:W-:Y:S02]  /*3760*/  ISETP.GT.AND P1, PT, R2, 0x68, PT ;  /* 0x000000680200780c */ /* 0x000fe40003f24270 */
[----:B------:R-:W-:Y:S02]  /*3770*/  FMNMX.FTZ R4, R145, R4, !PT ;  /* 0x0000000491047209 */ /* 0x000fe40007810000 */
[----:B------:R-:W-:Y:S02]  /*3780*/  FSEL R171, R55, -INF , P0 ;  /* 0xff80000037ab7808 */ /* 0x000fe40000000000 */
[----:B------:R-:W-:Y:S02]  /*3790*/  ISETP.GT.AND P0, PT, R0, 0x59, PT ;  /* 0x000000590000780c */ /* 0x000fe40003f04270 */
[----:B------:R-:W-:-:S02]  /*37a0*/  FSEL R231, R61, -INF , P2 ;  /* 0xff8000003de77808 */ /* 0x000fc40001000000 */
[----:B------:R-:W-:Y:S02]  /*37b0*/  FMNMX.FTZ R3, R232, R3, !PT ;  /* 0x00000003e8037209 */ /* 0x000fe40007810000 */
[----:B------:R-:W-:Y:S02]  /*37c0*/  FSEL R230, R12, -INF , P1 ;  /* 0xff8000000ce67808 */ /* 0x000fe40000800000 */
[----:B------:R-:W-:Y:S02]  /*37d0*/  FMNMX.FTZ R4, R163, R4, !PT ;  /* 0x00000004a3047209 */ /* 0x000fe40007810000 */
[----:B------:R-:W-:Y:S02]  /*37e0*/  ISETP.GT.AND P1, PT, R0, 0x60, PT ;  /* 0x000000600000780c */ /* 0x000fe40003f24270 */
[----:B------:R-:W-:Y:S02]  /*37f0*/  FSEL R193, R59, -INF , P0 ;  /* 0xff8000003bc17808 */ /* 0x000fe40000000000 */
[----:B------:R-:W-:-:S02]  /*3800*/  ISETP.GT.AND P0, PT, R2, 0x69, PT ;  /* 0x000000690200780c */ /* 0x000fc40003f04270 */
[----:B------:R-:W-:Y:S02]  /*3810*/  FMNMX.FTZ R3, R231, R3, !PT ;  /* 0x00000003e7037209 */ /* 0x000fe40007810000 */
[----:B------:R-:W-:Y:S02]  /*3820*/  FMNMX.FTZ R4, R171, R4, !PT ;  /* 0x00000004ab047209 */ /* 0x000fe40007810000 */
[----:B------:R-:W-:Y:S02]  /*3830*/  FSEL R229, R62, -INF , P1 ;  /* 0xff8000003ee57808 */ /* 0x000fe40000800000 */
[C---:B------:R-:W-:Y:S02]  /*3840*/  ISETP.GT.AND P5, PT, R2.reuse, 0x70, PT ;  /* 0x000000700200780c */ /* 0x040fe40003fa4270 */
[C---:B------:R-:W-:Y:S02]  /*3850*/  ISETP.GT.AND P3, PT, R2.reuse, 0x71, PT ;  /* 0x000000710200780c */ /* 0x040fe40003f64270 */
[----:B------:R-:W-:-:S02]  /*3860*/  ISETP.GT.AND P2, PT, R2, 0x78, PT ;  /* 0x000000780200780c */ /* 0x000fc40003f44270 */
[----:B------:R-:W-:Y:S02]  /*3870*/  ISETP.GT.AND P1, PT, R2, 0x79, PT ;  /* 0x000000790200780c */ /* 0x000fe40003f24270 */
[----:B------:R-:W-:Y:S02]  /*3880*/  FSEL R199, R13, -INF , P0 ;  /* 0xff8000000dc77808 */ /* 0x000fe40000000000 */
[----:B------:R-:W-:Y:S02]  /*3890*/  FMNMX.FTZ R2, R230, R3, !PT ;  /* 0x00000003e6027209 */ /* 0x000fe40007810000 */
[----:B------:R-:W-:Y:S02]  /*38a0*/  FMNMX.FTZ R3, R162, R4, !PT ;  /* 0x00000004a2037209 */ /* 0x000fe40007810000 */
[----:B------:R-:W-:Y:S02]  /*38b0*/  ISETP.GT.AND P0, PT, R0, 0x61, PT ;  /* 0x000000610000780c */ /* 0x000fe40003f04270 */
[----:B------:R-:W-:-:S02]  /*38c0*/  FSEL R247, R68, -INF , P5 ;  /* 0xff80000044f77808 */ /* 0x000fc40002800000 */
[----:B------:R-:W-:Y:S02]  /*38d0*/  FMNMX.FTZ R2, R199, R2, !PT ;  /* 0x00000002c7027209 */ /* 0x000fe40007810000 */
[----:B------:R-:W-:Y:S02]  /*38e0*/  FMNMX.FTZ R3, R193, R3, !PT ;  /* 0x00000003c1037209 */ /* 0x000fe40007810000 */
[----:B------:R-:W-:Y:S02]  /*38f0*/  FSEL R233, R63, -INF , P0 ;  /* 0xff8000003fe97808 */ /* 0x000fe40000000000 */
[----:B------:R-:W-:Y:S02]  /*3900*/  FSEL R245, R69, -INF , P3 ;  /* 0xff80000045f57808 */ /* 0x000fe40001800000 */
[----:B------:R-:W-:Y:S02]  /*3910*/  FMNMX.FTZ R2, R247, R2, !PT ;  /* 0x00000002f7027209 */ /* 0x000fe40007810000 */
[----:B------:R-:W-:-:S02]  /*3920*/  ISETP.GT.AND P0, PT, R0, 0x68, PT ;  /* 0x000000680000780c */ /* 0x000fc40003f04270 */
[----:B------:R-:W-:Y:S02]  /*3930*/  FMNMX.FTZ R3, R229, R3, !PT ;  /* 0x00000003e5037209 */ /* 0x000fe40007810000 */
[----:B------:R-:W-:Y:S02]  /*3940*/  FMNMX.FTZ R117, R245, R2, !PT ;  /* 0x00000002f5757209 */ /* 0x000fe40007810000 */
[----:B------:R-:W-:Y:S02]  /*3950*/  ISETP.GT.AND P3, PT, R0, 0x69, PT ;  /* 0x000000690000780c */ /* 0x000fe40003f64270 */
[----:B------:R-:W-:Y:S02]  /*3960*/  FSEL R198, R14, -INF , P0 ;  /* 0xff8000000ec67808 */ /* 0x000fe40000000000 */
[----:B------:R-:W-:Y:S02]  /*3970*/  FMNMX.FTZ R2, R233, R3, !PT ;  /* 0x00000003e9027209 */ /* 0x000fe40007810000 */
[----:B------:R-:W-:-:S02]  /*3980*/  FSEL R156, R64, -INF , P2 ;  /* 0xff800000409c7808 */ /* 0x000fc40001000000 */
[----:B------:R-:W-:Y:S02]  /*3990*/  FSEL R251, R65, -INF , P1 ;  /* 0xff80000041fb7808 */ /* 0x000fe40000800000 */
[----:B------:R-:W-:Y:S02]  /*39a0*/  FSEL R234, R15, -INF , P3 ;  /* 0xff8000000fea7808 */ /* 0x000fe40001800000 */
[----:B------:R-:W-:Y:S01]  /*39b0*/  ISETP.GT.AND P1, PT, R0, 0x70, PT ;  /* 0x000000700000780c */ /* 0x000fe20003f24270 */
[----:B------:R-:W-:Y:S01]  /*39c0*/  LDSM.16.MT88.4 R12, [R204] ;  /* 0x00000000cc0c783b */ /* 0x000fe20000004200 */
[----:B------:R-:W-:Y:S02]  /*39d0*/  FMNMX.FTZ R2, R198, R2, !PT ;  /* 0x00000002c6027209 */ /* 0x000fe40007810000 */
[----:B------:R-:W-:Y:S02]  /*39e0*/  FMNMX.FTZ R117, R156, R117, !PT ;  /* 0x000000759c757209 */ /* 0x000fe40007810000 */
[----:B------:R-:W-:-:S02]  /*39f0*/  ISETP.GT.AND P0, PT, R0, 0x71, PT ;  /* 0x000000710000780c */ /* 0x000fc40003f04270 */
[----:B------:R-:W-:Y:S02]  /*3a00*/  FSEL R250, R70, -INF , P1 ;  /* 0xff80000046fa7808 */ /* 0x000fe40000800000 */
[----:B------:R-:W-:Y:S02]  /*3a10*/  FMNMX.FTZ R2, R234, R2, !PT ;  /* 0x00000002ea027209 */ /* 0x000fe40007810000 */
[----:B------:R-:W-:Y:S02]  /*3a20*/  FMNMX.FTZ R117, R251, R117, !PT ;  /* 0x00000075fb757209 */ /* 0x000fe40007810000 */
[----:B------:R-:W-:Y:S02]  /*3a30*/  FSEL R249, R71, -INF , P0 ;  /* 0xff80000047f97808 */ /* 0x000fe40000000000 */
[----:B------:R-:W-:Y:S01]  /*3a40*/  ISETP.GT.AND P1, PT, R0, 0x78, PT ;  /* 0x000000780000780c */ /* 0x000fe20003f24270 */
[----:B------:R-:W1:Y:S01]  /*3a50*/  SHFL.BFLY PT, R3, R117, 0x2, 0x1f ;  /* 0x0c401f0075037f89 */ /* 0x000e6200000e0000 */
[----:B------:R-:W-:-:S02]  /*3a60*/  FMNMX.FTZ R2, R250, R2, !PT ;  /* 0x00000002fa027209 */ /* 0x000fc40007810000 */
[----:B------:R-:W-:Y:S02]  /*3a70*/  ISETP.GT.AND P0, PT, R0, 0x79, PT ;  /* 0x000000790000780c */ /* 0x000fe40003f04270 */
[----:B------:R-:W-:Y:S02]  /*3a80*/  FSEL R160, R66, -INF , P1 ;  /* 0xff80000042a07808 */ /* 0x000fe40000800000 */
[----:B------:R-:W-:Y:S02]  /*3a90*/  FMNMX.FTZ R0, R249, R2, !PT ;  /* 0x00000002f9007209 */ /* 0x000fe40007810000 */
[----:B------:R-:W-:Y:S02]  /*3aa0*/  FSEL R157, R67, -INF , P0 ;  /* 0xff800000439d7808 */ /* 0x000fe40000000000 */
        /* <DEDUP_REMOVED lines=11> */
[----:B------:R-:W-:-:S04]  /*3b60*/  FFMA.FTZ R3, R5, c[0x0][0x2d0], -R2 ;  /* 0x0000b40005037a23 */ /* 0x000fc80000010802 */
[----:B------:R1:W-:Y:S01]  /*3b70*/  MUFU.EX2 R248, R3 ;  /* 0x0000000300f87308 */ /* 0x0003e20000000800 */
[----:B--2---:R-:W-:Y:S01]  /*3b80*/  FMNMX.FTZ R116, R0, R116, !PT ;  /* 0x0000007400747209 */ /* 0x004fe20007810000 */
[----:B------:R-:W-:-:S03]  /*3b90*/  FFMA.FTZ R0, R6, c[0x0][0x2d0], -R2 ;  /* 0x0000b40006007a23 */ /* 0x000fc60000010802 */
[----:B------:R-:W-:-:S03]  /*3ba0*/  FSETP.NEU.FTZ.AND P0, PT, R116, -INF , PT ;  /* 0xff8000007400780b */ /* 0x000fc60003f1d000 */
[----:B------:R2:W3:Y:S01]  /*3bb0*/  MUFU.EX2 R243, R0 ;  /* 0x0000000000f37308 */ /* 0x0004e20000000800 */
[----:B-1----:R-:W-:-:S07]  /*3bc0*/  FFMA.FTZ R3, R7, c[0x0][0x2d0], -R2 ;  /* 0x0000b40007037a23 */ /* 0x002fce0000010802 */
[----:B------:R1:W-:Y:S01]  /*3bd0*/  MUFU.EX2 R158, R3 ;  /* 0x00000003009e7308 */ /* 0x0003e20000000800 */
[----:B--2---:R-:W-:Y:S01]  /*3be0*/  FMUL.FTZ R0, R116, c[0x0][0x2d0] ;  /* 0x0000b40074007a20 */ /* 0x004fe20000410000 */
[----:B---3--:R-:W-:-:S04]  /*3bf0*/  F2FP.BF16.PACK_AB R4, R243, R248 ;  /* 0x000000f8f304723e */ /* 0x008fc800000010ff */
[----:B------:R-:W-:Y:S01]  /*3c00*/  FSEL R0, R0, RZ, P0 ;  /* 0x000000ff00007208 */ /* 0x000fe20000000000 */
[----:B-1----:R-:W-:-:S04]  /*3c10*/  FFMA.FTZ R3, R8, c[0x0][0x2d0], -R2 ;  /* 0x0000b40008037a23 */ /* 0x002fc80000010802 */
[----:B------:R1:W2:Y:S02]  /*3c20*/  MUFU.EX2 R159, R3 ;  /* 0x00000003009f7308 */ /* 0x0002a40000000800 */
[--C-:B-1----:R-:W-:Y:S01]  /*3c30*/  FFMA.FTZ R3, R9, c[0x0][0x2d0], -R0.reuse ;  /* 0x0000b40009037a23 */ /* 0x102fe20000010800 */
[----:B--2---:R-:W-:Y:S01]  /*3c40*/  F2FP.BF16.PACK_AB R6, R159, R158 ;  /* 0x0000009e9f06723e */ /* 0x004fe200000010ff */
[----:B------:R-:W1:Y:S04]  /*3c50*/  LDSM.16.MT88.4 R8, [R200] ;  /* 0x00000000c808783b */ /* 0x000e680000004200 */
[----:B------:R2:W-:Y:S02]  /*3c60*/  MUFU.EX2 R246, R3 ;  /* 0x0000000300f67308 */ /* 0x0005e40000000800 */
[----:B--2---:R-:W-:-:S06]  /*3c70*/  FFMA.FTZ R3, R16, c[0x0][0x2d0], -R0 ;  /* 0x0000b40010037a23 */ /* 0x004fcc0000010800 */
[----:B------:R2:W3:Y:S02]  /*3c80*/  MUFU.EX2 R244, R3 ;  /* 0x0000000300f47308 */ /* 0x0004e40000000800 */
[----:B--2---:R-:W-:Y:S01]  /*3c90*/  FFMA.FTZ R3, R17, c[0x0][0x2d0], -R0 ;  /* 0x0000b40011037a23 */ /* 0x004fe20000010800 */
[----:B---3--:R-:W-:-:S05]  /*3ca0*/  F2FP.BF16.PACK_AB R5, R244, R246 ;  /* 0x000000f6f405723e */ /* 0x008fca00000010ff */
[----:B------:R2:W-:Y:S02]  /*3cb0*/  MUFU.EX2 R252, R3 ;  /* 0x0000000300fc7308 */ /* 0x0005e40000000800 */
[----:B--2---:R-:W-:Y:S02]  /*3cc0*/  FFMA.FTZ R3, R18, c[0x0][0x2d0], -R0 ;  /* 0x0000b40012037a23 */ /* 0x004fe40000010800 */
[----:B------:R-:W2:Y:S04]  /*3cd0*/  LDSM.16.MT88.4 R16, [R203] ;  /* 0x00000000cb10783b */ /* 0x000ea80000004200 */
[----:B------:R3:W4:Y:S02]  /*3ce0*/  MUFU.EX2 R154, R3 ;  /* 0x00000003009a7308 */ /* 0x0007240000000800 */
[----:B---3--:R-:W-:Y:S01]  /*3cf0*/  FFMA.FTZ R3, R36, c[0x0][0x2d0], -R2 ;  /* 0x0000b40024037a23 */ /* 0x008fe20000010802 */
[----:B----4-:R-:W-:-:S05]  /*3d00*/  F2FP.BF16.PACK_AB R7, R154, R252 ;  /* 0x000000fc9a07723e */ /* 0x010fca00000010ff */
[----:B------:R3:W-:Y:S02]  /*3d10*/  MUFU.EX2 R155, R3 ;  /* 0x00000003009b7308 */ /* 0x0007e40000000800 */
[C---:B-1----:R-:W-:Y:S08]  /*3d20*/  HMMA.16816.F32.BF16 R60, R4.reuse, R8, RZ ;  /* 0x00000008043c723c */ /* 0x042ff000000418ff */
[----:B------:R-:W-:Y:S01]  /*3d30*/  HMMA.16816.F32.BF16 R52, R4, R10, RZ ;  /* 0x0000000a0434723c */ /* 0x000fe200000418ff */
[----:B------:R-:W-:Y:S01]  /*3d40*/  LDSM.16.MT88.4 R8, [R206+0x4000] ;  /* 0x00400000ce08783b */ /* 0x000fe20000004200 */
[----:B---3--:R-:W-:-:S04]  /*3d50*/  FFMA.FTZ R3, R37, c[0x0][0x2d0], -R2 ;  /* 0x0000b40025037a23 */ /* 0x008fc80000010802 */
[----:B------:R1:W3:Y:S02]  /*3d60*/  MUFU.EX2 R151, R3 ;  /* 0x0000000300977308 */ /* 0x0002e40000000800 */
[C---:B------:R-:W-:Y:S08]  /*3d70*/  HMMA.16816.F32.BF16 R44, R4.reuse, R12, RZ ;  /* 0x0000000c042c723c */ /* 0x040ff000000418ff */
[----:B------:R-:W-:Y:S01]  /*3d80*/  HMMA.16816.F32.BF16 R68, R4, R14, RZ ;  /* 0x0000000e0444723c */ /* 0x000fe200000418ff */
[----:B------:R-:W4:Y:S01]  /*3d90*/  LDSM.16.MT88.4 R12, [R203+0x4000] ;  /* 0x00400000cb0c783b */ /* 0x000f220000004200 */
[----:B-1----:R-:W-:-:S06]  /*3da0*/  FFMA.FTZ R3, R38, c[0x0][0x2d0], -R2 ;  /* 0x0000b40026037a23 */ /* 0x002fcc0000010802 */
[C---:B--2---:R-:W-:Y:S01]  /*3db0*/  HMMA.16816.F32.BF16 R64, R4.reuse, R16, RZ ;  /* 0x000000100440723c */ /* 0x044fe200000418ff */
[----:B------:R1:W-:Y:S07]  /*3dc0*/  MUFU.EX2 R161, R3 ;  /* 0x0000000300a17308 */ /* 0x0003ee0000000800 */
[C---:B------:R-:W-:Y:S01]  /*3dd0*/  HMMA.16816.F32.BF16 R56, R4.reuse, R18, RZ ;  /* 0x000000120438723c */ /* 0x040fe200000418ff */
[----:B------:R-:W2:Y:S07]  /*3de0*/  LDSM.16.MT88.4 R16, [R200+0x800] ;  /* 0x00080000c810783b */ /* 0x000eae0000004200 */
[----:B------:R-:W-:Y:S01]  /*3df0*/  HMMA.16816.F32.BF16 R40, R4, R34, RZ ;  /* 0x000000220428723c */ /* 0x000fe200000418ff */
[----:B-1----:R-:W-:-:S04]  /*3e00*/  FFMA.FTZ R3, R39, c[0x0][0x2d0], -R2 ;  /* 0x0000b40027037a23 */ /* 0x002fc80000010802 */
[----:B------:R1:W-:Y:S03]  /*3e10*/  MUFU.EX2 R192, R3 ;  /* 0x0000000300c07308 */ /* 0x0003e60000000800 */
[C---:B------:R-:W-:Y:S08]  /*3e20*/  HMMA.16816.F32.BF16 R36, R4.reuse, R28, RZ ;  /* 0x0000001c0424723c */ /* 0x040ff000000418ff */
[----:B------:R-:W-:Y:S01]  /*3e30*/  HMMA.16816.F32.BF16 R28, R4, R30, RZ ;  /* 0x0000001e041c723c */ /* 0x000fe200000418ff */
[----:B-1----:R-:W-:-:S07]  /*3e40*/  FFMA.FTZ R3, R48, c[0x0][0x2d0], -R0 ;  /* 0x0000b40030037a23 */ /* 0x002fce0000010800 */
[C---:B----4-:R-:W-:Y:S01]  /*3e50*/  HMMA.16816.F32.BF16 R76, R4.reuse, R12, RZ ;  /* 0x0000000c044c723c */ /* 0x050fe200000418ff */
[----:B------:R1:W-:Y:S07]  /*3e60*/  MUFU.EX2 R152, R3 ;  /* 0x0000000300987308 */ /* 0x0003ee0000000800 */
[C---:B------:R-:W-:Y:S08]  /*3e70*/  HMMA.16816.F32.BF16 R48, R4.reuse, R32, RZ ;  /* 0x000000200430723c */ /* 0x040ff000000418ff */
[----:B------:R-:W-:Y:S01]  /*3e80*/  HMMA.16816.F32.BF16 R32, R4, R20, RZ ;  /* 0x000000140420723c */ /* 0x000fe200000418ff */
[----:B-1----:R-:W-:-:S04]  /*3e90*/  FFMA.FTZ R3, R72, c[0x0][0x2d0], -R0 ;  /* 0x0000b40048037a23 */ /* 0x002fc80000010800 */
[----:B------:R1:W4:Y:S03]  /*3ea0*/  MUFU.EX2 R150, R3 ;  /* 0x0000000300967308 */ /* 0x0003260000000800 */
[C---:B------:R-:W-:Y:S01]  /*3eb0*/  HMMA.16816.F32.BF16 R80, R4.reuse, R14, RZ ;  /* 0x0000000e0450723c */ /* 0x040fe200000418ff */
[----:B------:R-:W5:Y:S07]  /*3ec0*/  LDSM.16.MT88.4 R12, [R206+0x800] ;  /* 0x00080000ce0c783b */ /* 0x000f6e0000004200 */
[----:B------:R-:W-:Y:S01]  /*3ed0*/  HMMA.16816.F32.BF16 R100, R4, R8, RZ ;  /* 0x000000080464723c */ /* 0x000fe200000418ff */
[----:B-1----:R-:W-:-:S07]  /*3ee0*/  FFMA.FTZ R3, R73, c[0x0][0x2d0], -R0 ;  /* 0x0000b40049037a23 */ /* 0x002fce0000010800 */
[----:B------:R-:W-:Y:S01]  /*3ef0*/  HMMA.16816.F32.BF16 R92, R4, R10, RZ ;  /* 0x0000000a045c723c */ /* 0x000fe200000418ff */
[----:B------:R-:W-:Y:S01]  /*3f00*/  LDSM.16.MT88.4 R8, [R200+0x4800] ;  /* 0x00480000c808783b */ /* 0x000fe20000004200 */
[----:B------:R1:W-:Y:S02]  /*3f10*/  MUFU.EX2 R169, R3 ;  /* 0x0000000300a97308 */ /* 0x0003e40000000800 */
[----:B-1----:R-:W-:-:S04]  /*3f20*/  FFMA.FTZ R3, R74, c[0x0][0x2d0], -R0 ;  /* 0x0000b4004a037a23 */ /* 0x002fc80000010800 */
[----:B------:R-:W-:Y:S01]  /*3f30*/  HMMA.16816.F32.BF16 R72, R4, R22, RZ ;  /* 0x000000160448723c */ /* 0x000fe200000418ff */
[----:B------:R-:W1:Y:S01]  /*3f40*/  LDSM.16.MT88.4 R20, [R204+0x4800] ;  /* 0x00480000cc14783b */ /* 0x000e620000004200 */
[----:B------:R-:W2:Y:S05]  /*3f50*/  MUFU.EX2 R170, R3 ;  /* 0x0000000300aa7308 */ /* 0x000eaa0000000800 */
[----:B---3--:R-:W-:Y:S02]  /*3f60*/  F2FP.BF16.PACK_AB R4, R151, R155 ;  /* 0x0000009b9704723e */ /* 0x008fe400000010ff */
[----:B----4-:R-:W-:Y:S02]  /*3f70*/  F2FP.BF16.PACK_AB R5, R150, R152 ;  /* 0x000000989605723e */ /* 0x010fe400000010ff */
[----:B------:R-:W-:-:S02]  /*3f80*/  F2FP.BF16.PACK_AB R6, R192, R161 ;  /* 0x000000a1c006723e */ /* 0x000fc400000010ff */
[----:B--2---:R-:W-:Y:S01]  /*3f90*/  F2FP.BF16.PACK_AB R7, R170, R169 ;  /* 0x000000a9aa07723e */ /* 0x004fe200000010ff */
[--C-:B------:R-:W-:Y:S02]  /*3fa0*/  FFMA.FTZ R3, R115, c[0x0][0x2d0], -R2.reuse ;  /* 0x0000b40073037a23 */ /* 0x100fe40000010802 */
[----:B------:R-:W-:Y:S02]  /*3fb0*/  IMAD.MOV.U32 R115, RZ, RZ, R159 ;  /* 0x000000ffff737224 */ /* 0x000fe400078e009f */
[----:B------:R2:W-:Y:S02]  /*3fc0*/  MUFU.EX2 R239, R3 ;  /* 0x0000000300ef7308 */ /* 0x0005e40000000800 */
[C---:B------:R-:W-:Y:S08]  /*3fd0*/  HMMA.16816.F32.BF16 R96, R4.reuse, R16, R60 ;  /* 0x000000100460723c */ /* 0x040ff0000004183c */
[----:B------:R-:W-:Y:S01]  /*3fe0*/  HMMA.16816.F32.BF16 R88, R4, R18, R52 ;  /* 0x000000120458723c */ /* 0x000fe20000041834 */
[----:B------:R-:W3:Y:S01]  /*3ff0*/  LDSM.16.MT88.4 R16, [R203+0x800] ;  /* 0x00080000cb10783b */ /* 0x000ee20000004200 */
[----:B--2---:R-:W-:-:S06]  /*4000*/  FFMA.FTZ R3, R114, c[0x0][0x2d0], -R2 ;  /* 0x0000b40072037a23 */ /* 0x004fcc0000010802 */
[C---:B-----5:R-:W-:Y:S01]  /*4010*/  HMMA.16816.F32.BF16 R52, R4.reuse, R14, R40 ;  /* 0x0000000e0434723c */ /* 0x060fe20000041828 */
[----:B------:R-:W-:Y:S01]  /*4020*/  IMAD.MOV.U32 R114, RZ, RZ, R158 ;  /* 0x000000ffff727224 */ /* 0x000fe200078e009e */
[----:B------:R2:W4:Y:S06]  /*4030*/  MUFU.EX2 R241, R3 ;  /* 0x0000000300f17308 */ /* 0x00052c0000000800 */
[C---:B------:R-:W-:Y:S08]  /*4040*/  HMMA.16816.F32.BF16 R60, R4.reuse, R24, R44 ;  /* 0x00000018043c723c */ /* 0x040ff0000004182c */
[----:B------:R-:W-:Y:S01]  /*4050*/  HMMA.16816.F32.BF16 R104, R4, R26, R68 ;  /* 0x0000001a0468723c */ /* 0x000fe20000041844 */
[----:B--2---:R-:W-:-:S02]  /*4060*/  FFMA.FTZ R3, R113, c[0x0][0x2d0], -R2 ;  /* 0x0000b40071037a23 */ /* 0x004fc40000010802 */
[----:B------:R-:W-:Y:S02]  /*4070*/  IMAD.MOV.U32 R113, RZ, RZ, R192 ;  /* 0x000000ffff717224 */ /* 0x000fe400078e00c0 */
[----:B------:R2:W-:Y:S03]  /*4080*/  MUFU.EX2 R240, R3 ;  /* 0x0000000300f07308 */ /* 0x0005e60000000800 */
[C---:B-1----:R-:W-:Y:S08]  /*4090*/  HMMA.16816.F32.BF16 R32, R4.reuse, R20, R32 ;  /* 0x000000140420723c */ /* 0x042ff00000041820 */
[----:B---3--:R-:W-:Y:S01]  /*40a0*/  HMMA.16816.F32.BF16 R84, R4, R18, R56 ;  /* 0x000000120454723c */ /* 0x008fe20000041838 */
[----:B--2---:R-:W-:-:S02]  /*40b0*/  FFMA.FTZ R3, R112, c[0x0][0x2d0], -R2 ;  /* 0x0000b40070037a23 */ /* 0x004fc40000010802 */
[----:B------:R-:W-:-:S05]  /*40c0*/  IMAD.MOV.U32 R112, RZ, RZ, R170 ;  /* 0x000000ffff707224 */ /* 0x000fca00078e00aa */
[C---:B------:R-:W-:Y:S01]  /*40d0*/  HMMA.16816.F32.BF16 R56, R4.reuse, R12, R48 ;  /* 0x0000000c0438723c */ /* 0x040fe20000041830 */
[----:B------:R-:W1:Y:S01]  /*40e0*/  LDSM.16.MT88.4 R12, [R206+0x4800] ;  /* 0x00480000ce0c783b */ /* 0x000e620000004200 */
[----:B------:R2:W-:Y:S06]  /*40f0*/  MUFU.EX2 R242, R3 ;  /* 0x0000000300f27308 */ /* 0x0005ec0000000800 */
[C---:B------:R-:W-:Y:S08]  /*4100*/  HMMA.16816.F32.BF16 R48, R4.reuse, R8, R36 ;  /* 0x000000080430723c */ /* 0x040ff00000041824 */
[----:B------:R-:W-:Y:S01]  /*4110*/  HMMA.16816.F32.BF16 R36, R4, R10, R28 ;  /* 0x0000000a0424723c */ /* 0x000fe2000004181c */
[----:B------:R-:W3:Y:S01]  /*4120*/  LDSM.16.MT88.4 R8, [R203+0x4800] ;  /* 0x00480000cb08783b */ /* 0x000ee20000004200 */
[----:B--2---:R-:W-:-:S02]  /*4130*/  FFMA.FTZ R3, R118, c[0x0][0x2d0], -R0 ;  /* 0x0000b40076037a23 */ /* 0x004fc40000010800 */
[----:B------:R-:W-:Y:S02]  /*4140*/  IMAD.MOV.U32 R118, RZ, RZ, R156 ;  /* 0x000000ffff767224 */ /* 0x000fe400078e009c */
[----:B------:R2:W-:Y:S02]  /*4150*/  MUFU.EX2 R238, R3 ;  /* 0x0000000300ee7308 */ /* 0x0005e40000000800 */
[C---:B------:R-:W-:Y:S01]  /*4160*/  HMMA.16816.F32.BF16 R108, R4.reuse, R16, R64 ;  /* 0x00000010046c723c */ /* 0x040fe20000041840 */
[----:B------:R-:W-:Y:S07]  /*4170*/  LDSM.16.MT88.4 R16, [R203+0x1000] ;  /* 0x00100000cb10783b */ /* 0x000fee0000004200 */
[----:B------:R-:W-:Y:S01]  /*4180*/  HMMA.16816.F32.BF16 R28, R4, R22, R72 ;  /* 0x00000016041c723c */ /* 0x000fe20000041848 */
[----:B------:R-:W5:Y:S01]  /*4190*/  LDSM.16.MT88.4 R20, [R204+0x1000] ;  /* 0x00100000cc14783b */ /* 0x000f620000004200 */
[----:B--2---:R-:W-:-:S02]  /*41a0*/  FFMA.FTZ R3, R120, c[0x0][0x2d0], -R0 ;  /* 0x0000b40078037a23 */ /* 0x004fc40000010800 */
[----:B------:R-:W-:-:S04]  /*41b0*/  IMAD.MOV.U32 R120, RZ, RZ, R160 ;  /* 0x000000ffff787224 */ /* 0x000fc800078e00a0 */
[C---:B-1----:R-:W-:Y:S01]  /*41c0*/  HMMA.16816.F32.BF16 R64, R4.reuse, R12, R100 ;  /* 0x0000000c0440723c */ /* 0x042fe20000041864 */
[----:B------:R1:W2:Y:S07]  /*41d0*/  MUFU.EX2 R236, R3 ;  /* 0x0000000300ec7308 */ /* 0x0002ae0000000800 */
[C---:B------:R-:W-:Y:S01]  /*41e0*/  HMMA.16816.F32.BF16 R44, R4.reuse, R14, R92 ;  /* 0x0000000e042c723c */ /* 0x040fe2000004185c */
[----:B------:R-:W-:Y:S07]  /*41f0*/  LDSM.16.MT88.4 R12, [R206+0x1000] ;  /* 0x00100000ce0c783b */ /* 0x000fee0000004200 */
[----:B---3--:R-:W-:Y:S01]  /*4200*/  HMMA.16816.F32.BF16 R24, R4, R8, R76 ;  /* 0x000000080418723c */ /* 0x008fe2000004184c */
[----:B-1----:R-:W-:-:S02]  /*4210*/  FFMA.FTZ R3, R119, c[0x0][0x2d0], -R0 ;  /* 0x0000b40077037a23 */ /* 0x002fc40000010800 */
[----:B------:R-:W-:Y:S02]  /*4220*/  IMAD.MOV.U32 R119, RZ, RZ, R157 ;  /* 0x000000ffff777224 */ /* 0x000fe400078e009d */
[----:B------:R1:W-:Y:S03]  /*4230*/  MUFU.EX2 R235, R3 ;  /* 0x0000000300eb7308 */ /* 0x0003e60000000800 */
[----:B------:R-:W-:Y:S01]  /*4240*/  HMMA.16816.F32.BF16 R40, R4, R10, R80 ;  /* 0x0000000a0428723c */ /* 0x000fe20000041850 */
[----:B------:R-:W3:Y:S06]  /*4250*/  LDSM.16.MT88.4 R8, [R200+0x1000] ;  /* 0x00100000c808783b */ /* 0x000eec0000004200 */
[----:B----4-:R-:W-:-:S02]  /*4260*/  F2FP.BF16.PACK_AB R4, R241, R239 ;  /* 0x000000eff104723e */ /* 0x010fc400000010ff */
[----:B--2---:R-:W-:Y:S02]  /*4270*/  F2FP.BF16.PACK_AB R5, R236, R238 ;  /* 0x000000eeec05723e */ /* 0x004fe400000010ff */
[----:B------:R-:W-:Y:S01]  /*4280*/  F2FP.BF16.PACK_AB R6, R242, R240 ;  /* 0x000000f0f206723e */ /* 0x000fe200000010ff */
[----:B-1----:R-:W-:Y:S02]  /*4290*/  FFMA.FTZ R3, R121, c[0x0][0x2d0], -R0 ;  /* 0x0000b40079037a23 */ /* 0x002fe40000010800 */
[----:B------:R-:W-:Y:S02]  /*42a0*/  IMAD.MOV.U32 R121, RZ, RZ, R155 ;  /* 0x000000ffff797224 */ /* 0x000fe400078e009b */
[----:B------:R-:W1:Y:S02]  /*42b0*/  MUFU.EX2 R237, R3 ;  /* 0x0000000300ed7308 */ /* 0x000e640000000800 */
[----:B-1----:R-:W-:Y:S01]  /*42c0*/  F2FP.BF16.PACK_AB R7, R237, R235 ;  /* 0x000000ebed07723e */ /* 0x002fe200000010ff */
[----:B------:R-:W-:-:S02]  /*42d0*/  FFMA.FTZ R3, R125, c[0x0][0x2d0], -R2 ;  /* 0x0000b4007d037a23 */ /* 0x000fc40000010802 */
[----:B------:R-:W-:-:S03]  /*42e0*/  IMAD.MOV.U32 R125, RZ, RZ, R118 ;  /* 0x000000ffff7d7224 */ /* 0x000fc600078e0076 */
[----:B------:R1:W-:Y:S01]  /*42f0*/  MUFU.EX2 R194, R3 ;  /* 0x0000000300c27308 */ /* 0x0003e20000000800 */
[C---:B-----5:R-:W-:Y:S08]  /*4300*/  HMMA.16816.F32.BF16 R72, R4.reuse, R20, R60 ;  /* 0x000000140448723c */ /* 0x060ff0000004183c */
[----:B---3--:R-:W-:Y:S01]  /*4310*/  HMMA.16816.F32.BF16 R92, R4, R8, R96 ;  /* 0x00000008045c723c */ /* 0x008fe20000041860 */
[----:B-1----:R-:W-:-:S07]  /*4320*/  FFMA.FTZ R3, R124, c[0x0][0x2d0], -R2 ;  /* 0x0000b4007c037a23 */ /* 0x002fce0000010802 */
[C---:B------:R-:W-:Y:S01]  /*4330*/  HMMA.16816.F32.BF16 R68, R4.reuse, R10, R88 ;  /* 0x0000000a0444723c */ /* 0x040fe20000041858 */
[----:B------:R-:W1:Y:S01]  /*4340*/  LDSM.16.MT88.4 R8, [R200+0x5000] ;  /* 0x00500000c808783b */ /* 0x000e620000004200 */
[----:B------:R2:W3:Y:S06]  /*4350*/  MUFU.EX2 R197, R3 ;  /* 0x0000000300c57308 */ /* 0x0004ec0000000800 */
[C---:B------:R-:W-:Y:S08]  /*4360*/  HMMA.16816.F32.BF16 R76, R4.reuse, R14, R52 ;  /* 0x0000000e044c723c */ /* 0x040ff00000041834 */
[----:B------:R-:W-:Y:S01]  /*4370*/  HMMA.16816.F32.BF16 R96, R4, R22, R104 ;  /* 0x000000160460723c */ /* 0x000fe20000041868 */
[----:B------:R-:W4:Y:S01]  /*4380*/  LDSM.16.MT88.4 R20, [R204+0x5000] ;  /* 0x00500000cc14783b */ /* 0x000f220000004200 */
[----:B--2---:R-:W-:-:S04]  /*4390*/  FFMA.FTZ R3, R123, c[0x0][0x2d0], -R2 ;  /* 0x0000b4007b037a23 */ /* 0x004fc80000010802 */
[----:B------:R2:W-:Y:S01]  /*43a0*/  MUFU.EX2 R196, R3 ;  /* 0x0000000300c47308 */ /* 0x0005e20000000800 */
[----:B------:R-:W-:Y:S01]  /*43b0*/  IMAD.MOV.U32 R107, RZ, RZ, R154 ;  /* 0x000000ffff6b7224 */ /* 0x000fe200078e009a */
[----:B------:R-:W-:Y:S01]  /*43c0*/  HMMA.16816.F32.BF16 R88, R4, R18, R84 ;  /* 0x000000120458723c */ /* 0x000fe20000041854 */
[----:B------:R-:W-:Y:S02]  /*43d0*/  IMAD.MOV.U32 R104, RZ, RZ, R151 ;  /* 0x000000ffff687224 */ /* 0x000fe400078e0097 */
[----:B------:R-:W-:Y:S02]  /*43e0*/  IMAD.MOV.U32 R106, RZ, RZ, R153 ;  /* 0x000000ffff6a7224 */ /* 0x000fe400078e0099 */
[----:B------:R-:W-:-:S03]  /*43f0*/  IMAD.MOV.U32 R105, RZ, RZ, R152 ;  /* 0x000000ffff697224 */ /* 0x000fc600078e0098 */
[----:B------:R-:W-:Y:S01]  /*4400*/  HMMA.16816.F32.BF16 R84, R4, R12, R56 ;  /* 0x0000000c0454723c */ /* 0x000fe20000041838 */
[----:B------:R-:W5:Y:S01]  /*4410*/  LDSM.16.MT88.4 R12, [R206+0x5000] ;  /* 0x00500000ce0c783b */ /* 0x000f620000004200 */
[----:B--2---:R-:W-:-:S06]  /*4420*/  FFMA.FTZ R3, R122, c[0x0][0x2d0], -R2 ;  /* 0x0000b4007a037a23 */ /* 0x004fcc0000010802 */
[C---:B------:R-:W-:Y:S01]  /*4430*/  HMMA.16816.F32.BF16 R100, R4.reuse, R16, R108 ;  /* 0x000000100464723c */ /* 0x040fe2000004186c */
[----:B------:R-:W-:Y:S01]  /*4440*/  LDSM.16.MT88.4 R16, [R203+0x1800] ;  /* 0x00180000cb10783b */ /* 0x000fe20000004200 */
[----:B------:R2:W-:Y:S05]  /*4450*/  MUFU.EX2 R195, R3 ;  /* 0x0000000300c37308 */ /* 0x0005ea0000000800 */
[----:B------:R-:W-:Y:S01]  /*4460*/  IMAD.MOV.U32 R109, RZ, RZ, R169 ;  /* 0x000000ffff6d7224 */ /* 0x000fe200078e00a9 */
[----:B-1----:R-:W-:Y:S01]  /*4470*/  HMMA.16816.F32.BF16 R60, R4, R8, R48 ;  /* 0x00000008043c723c */ /* 0x002fe20000041830 */
[----:B------:R-:W-:Y:S02]  /*4480*/  IMAD.MOV.U32 R110, RZ, RZ, R168 ;  /* 0x000000ffff6e7224 */ /* 0x000fe400078e00a8 */
[----:B------:R-:W-:-:S02]  /*4490*/  IMAD.MOV.U32 R108, RZ, RZ, R161 ;  /* 0x000000ffff6c7224 */ /* 0x000fc400078e00a1 */
[----:B------:R-:W-:-:S03]  /*44a0*/  IMAD.MOV.U32 R111, RZ, RZ, R150 ;  /* 0x000000ffff6f7224 */ /* 0x000fc600078e0096 */
[----:B------:R-:W-:Y:S01]  /*44b0*/  HMMA.16816.F32.BF16 R52, R4, R10, R36 ;  /* 0x0000000a0434723c */ /* 0x000fe20000041824 */
[----:B------:R-:W1:Y:S01]  /*44c0*/  LDSM.16.MT88.4 R8, [R203+0x5000] ;  /* 0x00500000cb08783b */ /* 0x000e620000004200 */
[----:B--2---:R-:W-:-:S04]  /*44d0*/  FFMA.FTZ R3, R126, c[0x0][0x2d0], -R0 ;  /* 0x0000b4007e037a23 */ /* 0x004fc80000010800 */
[----:B------:R2:W-:Y:S02]  /*44e0*/  MUFU.EX2 R192, R3 ;  /* 0x0000000300c07308 */ /* 0x0005e40000000800 */
[C---:B----4-:R-:W-:Y:S08]  /*44f0*/  HMMA.16816.F32.BF16 R56, R4.reuse, R20, R32 ;  /* 0x000000140438723c */ /* 0x050ff00000041820 */
[----:B------:R-:W-:Y:S01]  /*4500*/  HMMA.16816.F32.BF16 R48, R4, R22, R28 ;  /* 0x000000160430723c */ /* 0x000fe2000004181c */
[----:B------:R-:W4:Y:S01]  /*4510*/  LDSM.16.MT88.4 R20, [R204+0x1800] ;  /* 0x00180000cc14783b */ /* 0x000f220000004200 */
[----:B--2---:R-:W-:-:S06]  /*4520*/  FFMA.FTZ R3, R128, c[0x0][0x2d0], -R0 ;  /* 0x0000b40080037a23 */ /* 0x004fcc0000010800 */
[C---:B-----5:R-:W-:Y:S01]  /*4530*/  HMMA.16816.F32.BF16 R80, R4.reuse, R12, R64 ;  /* 0x0000000c0450723c */ /* 0x060fe20000041840 */
[----:B------:R2:W5:Y:S07]  /*4540*/  MUFU.EX2 R169, R3 ;  /* 0x0000000300a97308 */ /* 0x00056e0000000800 */
[C---:B------:R-:W-:Y:S01]  /*4550*/  HMMA.16816.F32.BF16 R32, R4.reuse, R14, R44 ;  /* 0x0000000e0420723c */ /* 0x040fe2000004182c */
[----:B------:R-:W-:Y:S07]  /*4560*/  LDSM.16.MT88.4 R12, [R206+0x1800] ;  /* 0x00180000ce0c783b */ /* 0x000fee0000004200 */
[----:B-1----:R-:W-:Y:S01]  /*4570*/  HMMA.16816.F32.BF16 R24, R4, R8, R24 ;  /* 0x000000080418723c */ /* 0x002fe20000041818 */
[----:B--2---:R-:W-:-:S04]  /*4580*/  FFMA.FTZ R3, R127, c[0x0][0x2d0], -R0 ;  /* 0x0000b4007f037a23 */ /* 0x004fc80000010800 */
[----:B------:R1:W-:Y:S03]  /*4590*/  MUFU.EX2 R168, R3 ;  /* 0x0000000300a87308 */ /* 0x0003e60000000800 */
[----:B------:R-:W-:Y:S01]  /*45a0*/  HMMA.16816.F32.BF16 R36, R4, R10, R40 ;  /* 0x0000000a0424723c */ /* 0x000fe20000041828 */
[----:B------:R-:W2:Y:S06]  /*45b0*/  LDSM.16.MT88.4 R8, [R200+0x1800] ;  /* 0x00180000c808783b */ /* 0x000eac0000004200 */
[----:B---3--:R-:W-:-:S02]  /*45c0*/  F2FP.BF16.PACK_AB R4, R197, R194 ;  /* 0x000000c2c504723e */ /* 0x008fc400000010ff */
[----:B-----5:R-:W-:Y:S02]  /*45d0*/  F2FP.BF16.PACK_AB R5, R169, R192 ;  /* 0x000000c0a905723e */ /* 0x020fe400000010ff */
[----:B------:R-:W-:Y:S01]  /*45e0*/  F2FP.BF16.PACK_AB R6, R195, R196 ;  /* 0x000000c4c306723e */ /* 0x000fe200000010ff */
[----:B-1----:R-:W-:-:S04]  /*45f0*/  FFMA.FTZ R3, R129, c[0x0][0x2d0], -R0 ;  /* 0x0000b40081037a23 */ /* 0x002fc80000010800 */
[----:B------:R-:W1:Y:S02]  /*4600*/  MUFU.EX2 R170, R3 ;  /* 0x0000000300aa7308 */ /* 0x000e640000000800 */
[----:B-1----:R-:W-:Y:S01]  /*4610*/  F2FP.BF16.PACK_AB R7, R170, R168 ;  /* 0x000000a8aa07723e */ /* 0x002fe200000010ff */
[----:B------:R-:W-:-:S05]  /*4620*/  FFMA.FTZ R3, R133, c[0x0][0x2d0], -R2 ;  /* 0x0000b40085037a23 */ /* 0x000fca0000010802 */
[----:B------:R1:W-:Y:S01]  /*4630*/  MUFU.EX2 R158, R3 ;  /* 0x00000003009e7308 */ /* 0x0003e20000000800 */
[C---:B----4-:R-:W-:Y:S08]  /*4640*/  HMMA.16816.F32.BF16 R96, R4.reuse, R22, R96 ;  /* 0x000000160460723c */ /* 0x050ff00000041860 */
[----:B--2---:R-:W-:Y:S01]  /*4650*/  HMMA.16816.F32.BF16 R40, R4, R8, R92 ;  /* 0x000000080428723c */ /* 0x004fe2000004185c */
[----:B-1----:R-:W-:-:S07]  /*4660*/  FFMA.FTZ R3, R132, c[0x0][0x2d0], -R2 ;  /* 0x0000b40084037a23 */ /* 0x002fce0000010802 */
[C---:B------:R-:W-:Y:S01]  /*4670*/  HMMA.16816.F32.BF16 R28, R4.reuse, R10, R68 ;  /* 0x0000000a041c723c */ /* 0x040fe20000041844 */
[----:B------:R-:W1:Y:S01]  /*4680*/  LDSM.16.MT88.4 R8, [R200+0x5800] ;  /* 0x00580000c808783b */ /* 0x000e620000004200 */
[----:B------:R2:W3:Y:S06]  /*4690*/  MUFU.EX2 R161, R3 ;  /* 0x0000000300a17308 */ /* 0x0004ec0000000800 */
[C---:B------:R-:W-:Y:S01]  /*46a0*/  HMMA.16816.F32.BF16 R68, R4.reuse, R20, R72 ;  /* 0x000000140444723c */ /* 0x040fe20000041848 */
[----:B------:R-:W4:Y:S07]  /*46b0*/  LDSM.16.MT88.4 R20, [R204+0x5800] ;  /* 0x00580000cc14783b */ /* 0x000f2e0000004200 */
[----:B------:R-:W-:Y:S01]  /*46c0*/  HMMA.16816.F32.BF16 R84, R4, R12, R84 ;  /* 0x0000000c0454723c */ /* 0x000fe20000041854 */
[----:B--2---:R-:W-:-:S04]  /*46d0*/  FFMA.FTZ R3, R131, c[0x0][0x2d0], -R2 ;  /* 0x0000b40083037a23 */ /* 0x004fc80000010802 */
[----:B------:R2:W-:Y:S03]  /*46e0*/  MUFU.EX2 R160, R3 ;  /* 0x0000000300a07308 */ /* 0x0005e60000000800 */
[C---:B------:R-:W-:Y:S01]  /*46f0*/  HMMA.16816.F32.BF16 R76, R4.reuse, R14, R76 ;  /* 0x0000000e044c723c */ /* 0x040fe2000004184c */
[----:B------:R-:W5:Y:S07]  /*4700*/  LDSM.16.MT88.4 R12, [R206+0x5800] ;  /* 0x00580000ce0c783b */ /* 0x000f6e0000004200 */
[----:B------:R-:W-:Y:S01]  /*4710*/  HMMA.16816.F32.BF16 R100, R4, R16, R100 ;  /* 0x000000100464723c */ /* 0x000fe20000041864 */
[----:B--2---:R-:W-:-:S07]  /*4720*/  FFMA.FTZ R3, R130, c[0x0][0x2d0], -R2 ;  /* 0x0000b40082037a23 */ /* 0x004fce0000010802 */
[C---:B------:R-:W-:Y:S01]  /*4730*/  HMMA.16816.F32.BF16 R88, R4.reuse, R18, R88 ;  /* 0x000000120458723c */ /* 0x040fe20000041858 */
[----:B------:R-:W-:Y:S01]  /*4740*/  LDSM.16.MT88.4 R16, [R203+0x2000] ;  /* 0x00200000cb10783b */ /* 0x000fe20000004200 */
[----:B------:R2:W-:Y:S06]  /*4750*/  MUFU.EX2 R159, R3 ;  /* 0x00000003009f7308 */ /* 0x0005ec0000000800 */
[C---:B-1----:R-:W-:Y:S08]  /*4760*/  HMMA.16816.F32.BF16 R72, R4.reuse, R8, R60 ;  /* 0x000000080448723c */ /* 0x042ff0000004183c */
        /* <DEDUP_REMOVED lines=46> */
[----:B--2---:R-:W-:-:S02]  /*4a50*/  FFMA.FTZ R3, R163, c[0x0][0x2d0], -R0 ;  /* 0x0000b400a3037a23 */ /* 0x004fc40000010800 */
[----:B------:R-:W-:Y:S02]  /*4a60*/  IMAD.MOV.U32 R163, RZ, RZ, R111 ;  /* 0x000000ffffa37224 */ /* 0x000fe400078e006f */
[----:B------:R2:W-:Y:S01]  /*4a70*/  MUFU.EX2 R149, R3 ;  /* 0x0000000300957308 */ /* 0x0005e20000000800 */
[----:B------:R-:W-:Y:S01]  /*4a80*/  IMAD.MOV.U32 R111, RZ, RZ, R106 ;  /* 0x000000ffff6f7224 */ /* 0x000fe200078e006a */
[----:B----4-:R-:W-:Y:S01]  /*4a90*/  HMMA.16816.F32.BF16 R40, R4, R22, R56 ;  /* 0x000000160428723c */ /* 0x010fe20000041838 */
[----:B------:R-:W-:Y:S02]  /*4aa0*/  IMAD.MOV.U32 R106, RZ, RZ, R107 ;  /* 0x000000ffff6a7224 */ /* 0x000fe400078e006b */
[----:B------:R-:W-:Y:S02]  /*4ab0*/  IMAD.MOV.U32 R107, RZ, RZ, R119 ;  /* 0x000000ffff6b7224 */ /* 0x000fe400078e0077 */
[----:B------:R-:W-:-:S03]  /*4ac0*/  IMAD.MOV.U32 R119, RZ, RZ, R120 ;  /* 0x000000ffff777224 */ /* 0x000fc600078e0078 */
[----:B------:R-:W-:Y:S01]  /*4ad0*/  HMMA.16816.F32.BF16 R44, R4, R20, R64 ;  /* 0x00000014042c723c */ /* 0x000fe20000041840 */
[----:B------:R-:W4:Y:S01]  /*4ae0*/  LDSM.16.MT88.4 R20, [R204+0x2800] ;  /* 0x00280000cc14783b */ /* 0x000f220000004200 */
[----:B--2---:R-:W-:-:S06]  /*4af0*/  FFMA.FTZ R3, R171, c[0x0][0x2d0], -R0 ;  /* 0x0000b400ab037a23 */ /* 0x004fcc0000010800 */
[C---:B-----5:R-:W-:Y:S01]  /*4b00*/  HMMA.16816.F32.BF16 R80, R4.reuse, R12, R80 ;  /* 0x0000000c0450723c */ /* 0x060fe20000041850 */
[----:B------:R-:W-:Y:S01]  /*4b10*/  IMAD.MOV.U32 R171, RZ, RZ, R104 ;  /* 0x000000ffffab7224 */ /* 0x000fe200078e0068 */
[----:B------:R2:W5:Y:S06]  /*4b20*/  MUFU.EX2 R148, R3 ;  /* 0x0000000300947308 */ /* 0x00056c0000000800 */
[C---:B------:R-:W-:Y:S01]  /*4b30*/  HMMA.16816.F32.BF16 R56, R4.reuse, R14, R52 ;  /* 0x0000000e0438723c */ /* 0x040fe20000041834 */
[----:B------:R-:W-:Y:S07]  /*4b40*/  LDSM.16.MT88.4 R12, [R206+0x2800] ;  /* 0x00280000ce0c783b */ /* 0x000fee0000004200 */
[----:B-1----:R-:W-:Y:S01]  /*4b50*/  HMMA.16816.F32.BF16 R24, R4, R8, R24 ;  /* 0x000000080418723c */ /* 0x002fe20000041818 */
[----:B--2---:R-:W-:-:S02]  /*4b60*/  FFMA.FTZ R3, R162, c[0x0][0x2d0], -R0 ;  /* 0x0000b400a2037a23 */ /* 0x004fc40000010800 */
[----:B------:R-:W-:Y:S02]  /*4b70*/  IMAD.MOV.U32 R162, RZ, RZ, R105 ;  /* 0x000000ffffa27224 */ /* 0x000fe400078e0069 */
[----:B------:R1:W-:Y:S03]  /*4b80*/  MUFU.EX2 R134, R3 ;  /* 0x0000000300867308 */ /* 0x0003e60000000800 */
[----:B------:R-:W-:Y:S01]  /*4b90*/  HMMA.16816.F32.BF16 R48, R4, R10, R48 ;  /* 0x0000000a0430723c */ /* 0x000fe20000041830 */
[----:B------:R-:W2:Y:S06]  /*4ba0*/  LDSM.16.MT88.4 R8, [R200+0x2800] ;  /* 0x00280000c808783b */ /* 0x000eac0000004200 */
[----:B---3--:R-:W-:-:S02]  /*4bb0*/  F2FP.BF16.PACK_AB R4, R151, R150 ;  /* 0x000000969704723e */ /* 0x008fc400000010ff */
[----:B-----5:R-:W-:Y:S02]  /*4bc0*/  F2FP.BF16.PACK_AB R5, R148, R149 ;  /* 0x000000959405723e */ /* 0x020fe400000010ff */
        /* <DEDUP_REMOVED lines=8> */
[C---:B----4-:R-:W-:Y:S08]  /*4c50*/  HMMA.16816.F32.BF16 R52, R4.reuse, R20, R28 ;  /* 0x000000140434723c */ /* 0x050ff0000004181c */
[----:B--2---:R-:W-:Y:S01]  /*4c60*/  HMMA.16816.F32.BF16 R120, R4, R8, R60 ;  /* 0x000000080478723c */ /* 0x004fe2000004183c */
[----:B-1----:R-:W-:-:S07]  /*4c70*/  FFMA.FTZ R3, R231, c[0x0][0x2d0], -R2 ;  /* 0x0000b400e7037a23 */ /* 0x002fce0000010802 */
[----:B------:R-:W-:Y:S01]  /*4c80*/  HMMA.16816.F32.BF16 R60, R4, R10, R36 ;  /* 0x0000000a043c723c */ /* 0x000fe20000041824 */
[----:B------:R-:W1:Y:S01]  /*4c90*/  LDSM.16.MT88.4 R8, [R200+0x6800] ;  /* 0x00680000c808783b */ /* 0x000e620000004200 */
[----:B------:R2:W3:Y:S01]  /*4ca0*/  MUFU.EX2 R145, R3 ;  /* 0x0000000300917308 */ /* 0x0004e20000000800 */
[----:B------:R-:W-:-:S05]  /*4cb0*/  IMAD.MOV.U32 R231, RZ, RZ, R107 ;  /* 0x000000ffffe77224 */ /* 0x000fca00078e006b */
[C---:B------:R-:W-:Y:S01]  /*4cc0*/  HMMA.16816.F32.BF16 R88, R4.reuse, R22, R96 ;  /* 0x000000160458723c */ /* 0x040fe20000041860 */
[----:B------:R-:W4:Y:S07]  /*4cd0*/  LDSM.16.MT88.4 R20, [R204+0x6800] ;  /* 0x00680000cc14783b */ /* 0x000f2e0000004200 */
[----:B------:R-:W-:Y:S01]  /*4ce0*/  HMMA.16816.F32.BF16 R96, R4, R18, R92 ;  /* 0x000000120460723c */ /* 0x000fe2000004185c */
[----:B--2---:R-:W-:Y:S02]  /*4cf0*/  FFMA.FTZ R3, R230, c[0x0][0x2d0], -R2 ;  /* 0x0000b400e6037a23 */ /* 0x004fe40000010802 */
[----:B------:R-:W-:-:S02]  /*4d00*/  IMAD.MOV.U32 R230, RZ, RZ, R119 ;  /* 0x000000ffffe67224 */ /* 0x000fc400078e0077 */
[----:B------:R2:W-:Y:S03]  /*4d10*/  MUFU.EX2 R147, R3 ;  /* 0x0000000300937308 */ /* 0x0005e60000000800 */
[C---:B------:R-:W-:Y:S08]  /*4d20*/  HMMA.16816.F32.BF16 R92, R4.reuse, R12, R84 ;  /* 0x0000000c045c723c */ /* 0x040ff00000041854 */
[----:B------:R-:W-:Y:S01]  /*4d30*/  HMMA.16816.F32.BF16 R84, R4, R14, R76 ;  /* 0x0000000e0454723c */ /* 0x000fe2000004184c */
[----:B------:R-:W5:Y:S01]  /*4d40*/  LDSM.16.MT88.4 R12, [R206+0x6800] ;  /* 0x00680000ce0c783b */ /* 0x000f620000004200 */
[----:B--2---:R-:W-:-:S06]  /*4d50*/  FFMA.FTZ R3, R199, c[0x0][0x2d0], -R2 ;  /* 0x0000b400c7037a23 */ /* 0x004fcc0000010802 */
        /* <DEDUP_REMOVED lines=13> */
[----:B------:R-:W-:Y:S01]  /*4e30*/  LDSM.16.MT88.4 R80, [R203+0x3800] ;  /* 0x00380000cb50783b */ /* 0x000fe20000004200 */
[----:B------:R2:W5:Y:S06]  /*4e40*/  MUFU.EX2 R119, R3 ;  /* 0x0000000300777308 */ /* 0x00056c0000000800 */
        /* <DEDUP_REMOVED lines=13> */
[----:B------:R-:W-:-:S06]  /*4f20*/  FFMA.FTZ R3, R247, c[0x0][0x2d0], -R2 ;  /* 0x0000b400f7037a23 */ /* 0x000fcc0000010802 */
[C---:B----4-:R-:W-:Y:S08]  /*4f30*/  HMMA.16816.F32.BF16 R52, R4.reuse, R20, R52 ;  /* 0x000000140434723c */ /* 0x050ff00000041834 */
[C---:B--2---:R-:W-:Y:S08]  /*4f40*/  HMMA.16816.F32.BF16 R120, R4.reuse, R8, R120 ;  /* 0x000000080478723c */ /* 0x044ff00000041878 */
[C---:B------:R-:W-:Y:S01]  /*4f50*/  HMMA.16816.F32.BF16 R60, R4.reuse, R10, R60 ;  /* 0x0000000a043c723c */ /* 0x040fe2000004183c */
[----:B------:R-:W1:Y:S07]  /*4f60*/  LDSM.16.MT88.4 R8, [R200+0x7000] ;  /* 0x00700000c808783b */ /* 0x000e6e0000004200 */
[C---:B------:R-:W-:Y:S01]  /*4f70*/  HMMA.16816.F32.BF16 R44, R4.reuse, R22, R88 ;  /* 0x00000016042c723c */ /* 0x040fe20000041858 */
[----:B------:R-:W2:Y:S04]  /*4f80*/  LDSM.16.MT88.4 R20, [R204+0x7000] ;  /* 0x00700000cc14783b */ /* 0x000ea80000004200 */
[----:B------:R-:W-:Y:S03]  /*4f90*/  LDSM.16.MT88.4 R88, [R206+0x3800] ;  /* 0x00380000ce58783b */ /* 0x000fe60000004200 */
[C---:B------:R-:W-:Y:S01]  /*4fa0*/  HMMA.16816.F32.BF16 R76, R4.reuse, R16, R100 ;  /* 0x00000010044c723c */ /* 0x040fe20000041864 */
[----:B------:R-:W-:Y:S07]  /*4fb0*/  LDSM.16.MT88.4 R100, [R204+0x7800] ;  /* 0x00780000cc64783b */ /* 0x000fee0000004200 */
[C---:B------:R-:W-:Y:S01]  /*4fc0*/  HMMA.16816.F32.BF16 R48, R4.reuse, R18, R96 ;  /* 0x000000120430723c */ /* 0x040fe20000041860 */
[----:B------:R-:W-:Y:S07]  /*4fd0*/  LDSM.16.MT88.4 R96, [R200+0x7800] ;  /* 0x00780000c860783b */ /* 0x000fee0000004200 */
[C---:B------:R-:W-:Y:S08]  /*4fe0*/  HMMA.16816.F32.BF16 R56, R4.reuse, R12, R92 ;  /* 0x0000000c0438723c */ /* 0x040ff0000004185c */
[C---:B------:R-:W-:Y:S01]  /*4ff0*/  HMMA.16816.F32.BF16 R92, R4.reuse, R14, R84 ;  /* 0x0000000e045c723c */ /* 0x040fe20000041854 */
[----:B------:R-:W3:Y:S07]  /*5000*/  LDSM.16.MT88.4 R12, [R206+0x7000] ;  /* 0x00700000ce0c783b */ /* 0x000eee0000004200 */
[C---:B-1----:R-:W-:Y:S01]  /*5010*/  HMMA.16816.F32.BF16 R104, R4.reuse, R8, R72 ;  /* 0x000000080468723c */ /* 0x042fe20000041848 */
[----:B------:R-:W-:Y:S07]  /*5020*/  LDSM.16.MT88.4 R72, [R204+0x3800] ;  /* 0x00380000cc48783b */ /* 0x000fee0000004200 */
[C---:B------:R-:W-:Y:S01]  /*5030*/  HMMA.16816.F32.BF16 R128, R4.reuse, R10, R68 ;  /* 0x0000000a0480723c */ /* 0x040fe20000041844 */
[----:B------:R-:W1:Y:S07]  /*5040*/  LDSM.16.MT88.4 R8, [R203+0x7000] ;  /* 0x00700000cb08783b */ /* 0x000e6e0000004200 */
[C---:B--2---:R-:W-:Y:S01]  /*5050*/  HMMA.16816.F32.BF16 R64, R4.reuse, R20, R64 ;  /* 0x000000140440723c */ /* 0x044fe20000041840 */
[----:B------:R2:W-:Y:S07]  /*5060*/  MUFU.EX2 R20, R3 ;  /* 0x0000000300147308 */ /* 0x0005ee0000000800 */
[----:B------:R-:W-:Y:S01]  /*5070*/  HMMA.16816.F32.BF16 R40, R4, R22, R40 ;  /* 0x000000160428723c */ /* 0x000fe20000041828 */
[----:B--2---:R-:W-:-:S07]  /*5080*/  FFMA.FTZ R3, R245, c[0x0][0x2d0], -R2 ;  /* 0x0000b400f5037a23 */ /* 0x004fce0000010802 */
[C---:B---3--:R-:W-:Y:S01]  /*5090*/  HMMA.16816.F32.BF16 R36, R4.reuse, R12, R36 ;  /* 0x0000000c0424723c */ /* 0x048fe20000041824 */
[----:B------:R2:W-:Y:S07]  /*50a0*/  MUFU.EX2 R17, R3 ;  /* 0x0000000300117308 */ /* 0x0005ee0000000800 */
[C---:B------:R-:W-:Y:S01]  /*50b0*/  HMMA.16816.F32.BF16 R32, R4.reuse, R14, R32 ;  /* 0x0000000e0420723c */ /* 0x040fe20000041820 */
[----:B------:R-:W-:Y:S07]  /*50c0*/  LDSM.16.MT88.4 R12, [R206+0x7800] ;  /* 0x00780000ce0c783b */ /* 0x000fee0000004200 */
[----:B-1----:R-:W-:Y:S01]  /*50d0*/  HMMA.16816.F32.BF16 R28, R4, R8, R28 ;  /* 0x00000008041c723c */ /* 0x002fe2000004181c */
[----:B--2---:R-:W-:-:S02]  /*50e0*/  FFMA.FTZ R3, R125, c[0x0][0x2d0], -R2 ;  /* 0x0000b4007d037a23 */ /* 0x004fc40000010802 */
[----:B------:R-:W-:Y:S01]  /*50f0*/  FFMA.FTZ R2, R251, c[0x0][0x2d0], -R2 ;  /* 0x0000b400fb027a23 */ /* 0x000fe20000010802 */
[----:B------:R-:W1:Y:S01]  /*5100*/  LDSM.16.MT88.4 R124, [R200+0x3800] ;  /* 0x00380000c87c783b */ /* 0x000e620000004200 */
[----:B------:R2:W-:Y:S03]  /*5110*/  MUFU.EX2 R19, R3 ;  /* 0x0000000300137308 */ /* 0x0005e60000000800 */
[----:B------:R-:W-:Y:S05]  /*5120*/  HMMA.16816.F32.BF16 R24, R4, R10, R24 ;  /* 0x0000000a0418723c */ /* 0x000fea0000041818 */
[----:B------:R3:W-:Y:S02]  /*5130*/  MUFU.EX2 R18, R2 ;  /* 0x0000000200127308 */ /* 0x0007e40000000800 */
[----:B------:R-:W-:-:S02]  /*5140*/  IMAD.MOV.U32 R5, RZ, RZ, c[0x0][0x168] ;  /* 0x00005a00ff057624 */ /* 0x000fc400078e00ff */
[----:B--2---:R-:W-:Y:S02]  /*5150*/  FADD.FTZ R3, R248, R243 ;  /* 0x000000f3f8037221 */ /* 0x004fe40000010000 */
[----:B---3--:R-:W-:-:S04]  /*5160*/  FFMA.FTZ R2, R250, c[0x0][0x2d0], -R0 ;  /* 0x0000b400fa027a23 */ /* 0x008fc80000010800 */
[----:B------:R2:W-:Y:S02]  /*5170*/  MUFU.EX2 R16, R2 ;  /* 0x0000000200107308 */ /* 0x0005e40000000800 */
[----:B--2---:R-:W-:-:S06]  /*5180*/  FFMA.FTZ R2, R249, c[0x0][0x2d0], -R0 ;  /* 0x0000b400f9027a23 */ /* 0x004fcc0000010800 */
[----:B------:R2:W3:Y:S02]  /*5190*/  MUFU.EX2 R9, R2 ;  /* 0x0000000200097308 */ /* 0x0004e40000000800 */
[--C-:B--2---:R-:W-:Y:S02]  /*51a0*/  FFMA.FTZ R2, R230, c[0x0][0x2d0], -R0.reuse ;  /* 0x0000b400e6027a23 */ /* 0x104fe40000010800 */
[----:B------:R-:W-:-:S04]  /*51b0*/  FFMA.FTZ R0, R231, c[0x0][0x2d0], -R0 ;  /* 0x0000b400e7007a23 */ /* 0x000fc80000010800 */
[----:B------:R2:W-:Y:S01]  /*51c0*/  MUFU.EX2 R10, R2 ;  /* 0x00000002000a7308 */ /* 0x0005e20000000800 */
[----:B------:R-:W-:Y:S02]  /*51d0*/  IMAD.MOV.U32 R230, RZ, RZ, R232 ;  /* 0x000000ffffe67224 */ /* 0x000fe400078e00e8 */
[----:B------:R-:W-:Y:S02]  /*51e0*/  IMAD.MOV.U32 R231, RZ, RZ, R193 ;  /* 0x000000ffffe77224 */ /* 0x000fe400078e00c1 */
[----:B------:R-:W-:Y:S02]  /*51f0*/  IMAD.MOV.U32 R232, RZ, RZ, R162 ;  /* 0x000000ffffe87224 */ /* 0x000fe400078e00a2 */
[----:B------:R-:W-:Y:S01]  /*5200*/  IMAD.MOV.U32 R193, RZ, RZ, R171 ;  /* 0x000000ffffc17224 */ /* 0x000fe200078e00ab */
[----:B------:R4:W5:Y:S01]  /*5210*/  MUFU.EX2 R8, R0 ;  /* 0x0000000000087308 */ /* 0x0009620000000800 */
[----:B------:R-:W-:Y:S02]  /*5220*/  IMAD.MOV.U32 R162, RZ, RZ, R163 ;  /* 0x000000ffffa27224 */ /* 0x000fe400078e00a3 */
[----:B------:R-:W-:-:S02]  /*5230*/  IMAD.MOV.U32 R171, RZ, RZ, R108 ;  /* 0x000000ffffab7224 */ /* 0x000fc400078e006c */
[----:B------:R-:W-:Y:S02]  /*5240*/  IMAD.MOV.U32 R163, RZ, RZ, R109 ;  /* 0x000000ffffa37224 */ /* 0x000fe400078e006d */
[----:B------:R-:W-:Y:S01]  /*5250*/  IMAD.MOV.U32 R108, RZ, RZ, R113 ;  /* 0x000000ffff6c7224 */ /* 0x000fe200078e0071 */
[----:B---3--:R-:W-:Y:S01]  /*5260*/  F2FP.BF16.PACK_AB R113, R9, R16 ;  /* 0x000000100971723e */ /* 0x008fe200000010ff */
[----:B--2---:R-:W-:Y:S02]  /*5270*/  FADD.FTZ R2, R246, R244 ;  /* 0x000000f4f6027221 */ /* 0x004fe40000010000 */
[----:B------:R-:W-:Y:S01]  /*5280*/  IMAD.MOV.U32 R109, RZ, RZ, R112 ;  /* 0x000000ffff6d7224 */ /* 0x000fe200078e0070 */
[----:B------:R-:W-:Y:S01]  /*5290*/  F2FP.BF16.PACK_AB R112, R17, R20 ;  /* 0x000000141170723e */ /* 0x000fe200000010ff */
[----:B------:R-:W-:Y:S02]  /*52a0*/  FADD.FTZ R2, R252, R2 ;  /* 0x00000002fc027221 */ /* 0x000fe40000010000 */
[----:B----4-:R-:W-:Y:S01]  /*52b0*/  FADD.FTZ R0, R114, R3 ;  /* 0x0000000372007221 */ /* 0x010fe20000010000 */
[----:B------:R-:W-:Y:S01]  /*52c0*/  F2FP.BF16.PACK_AB R114, R18, R19 ;  /* 0x000000131272723e */ /* 0x000fe200000010ff */
[----:B------:R-:W-:-:S02]  /*52d0*/  FADD.FTZ R2, R230, R2 ;  /* 0x00000002e6027221 */ /* 0x000fc40000010000 */
[----:B------:R-:W-:Y:S01]  /*52e0*/  FADD.FTZ R0, R115, R0 ;  /* 0x0000000073007221 */ /* 0x000fe20000010000 */
[----:B-----5:R-:W-:Y:S01]  /*52f0*/  F2FP.BF16.PACK_AB R115, R8, R10 ;  /* 0x0000000a0873723e */ /* 0x020fe200000010ff */
        /* <DEDUP_REMOVED lines=40> */
[----:B------:R-:W-:Y:S02]  /*5580*/  IMAD.MOV.U32 R171, RZ, RZ, R111 ;  /* 0x000000ffffab7224 */ /* 0x000fe400078e006f */
[----:B------:R-:W-:Y:S02]  /*5590*/  FADD.FTZ R0, R150, R0 ;  /* 0x0000000096007221 */ /* 0x000fe40000010000 */
[----:B------:R-:W-:-:S02]  /*55a0*/  FADD.FTZ R3, R149, R2 ;  /* 0x0000000295037221 */ /* 0x000fc40000010000 */
[----:B------:R-:W-:Y:S01]  /*55b0*/  FADD.FTZ R4, R151, R0 ;  /* 0x0000000097047221 */ /* 0x000fe20000010000 */
[----:B------:R-:W-:Y:S01]  /*55c0*/  HMMA.16816.F32.BF16 R124, R112, R126, R60 ;  /* 0x0000007e707c723c */ /* 0x000fe2000004183c */
[----:B------:R-:W-:-:S04]  /*55d0*/  @P4 IMAD.HI.U32 R2, R171, c[0x0][0x2c8], RZ ;  /* 0x0000b200ab024a27 */ /* 0x000fc800078e00ff */
[----:B------:R-:W-:Y:S02]  /*55e0*/  FADD.FTZ R3, R148, R3 ;  /* 0x0000000394037221 */ /* 0x000fe40000010000 */
[----:B------:R-:W-:Y:S01]  /*55f0*/  FADD.FTZ R4, R153, R4 ;  /* 0x0000000499047221 */ /* 0x000fe20000010000 */
[C---:B------:R-:W-:Y:S01]  /*5600*/  HMMA.16816.F32.BF16 R72, R112.reuse, R74, R44 ;  /* 0x0000004a7048723c */ /* 0x040fe2000004182c */
[----:B------:R-:W-:Y:S01]  /*5610*/  IMAD.MOV.U32 R0, RZ, RZ, R171 ;  /* 0x000000ffff007224 */ /* 0x000fe200078e00ab */
[----:B------:R-:W-:Y:S01]  /*5620*/  @P4 SHF.R.U32.HI R0, RZ, c[0x0][0x2cc], R2 ;  /* 0x0000b300ff004a19 */ /* 0x000fe20000011602 */
[----:B------:R-:W-:Y:S02]  /*5630*/  FADD.FTZ R3, R134, R3 ;  /* 0x0000000386037221 */ /* 0x000fe40000010000 */
[----:B------:R-:W-:Y:S01]  /*5640*/  FADD.FTZ R2, R152, R4 ;  /* 0x0000000498027221 */ /* 0x000fe20000010000 */
[----:B------:R-:W-:Y:S01]  /*5650*/  IADD3 R0, R0, c[0x0][0x1d0], -R5 ;  /* 0x0000740000007a10 */ /* 0x000fe20007ffe805 */
[----:B------:R-:W-:Y:S01]  /*5660*/  FADD.FTZ R3, R135, R3 ;  /* 0x0000000387037221 */ /* 0x000fe20000010000 */
[----:B------:R-:W-:Y:S01]  /*5670*/  HMMA.16816.F32.BF16 R80, R112, R82, R48 ;  /* 0x000000527050723c */ /* 0x000fe20000041830 */
[----:B------:R-:W-:-:S02]  /*5680*/  FADD.FTZ R4, R133, R2 ;  /* 0x0000000285047221 */ /* 0x000fc40000010000 */
[----:B------:R-:W-:Y:S02]  /*5690*/  FADD.FTZ R2, R132, R3 ;  /* 0x0000000384027221 */ /* 0x000fe40000010000 */
[----:B------:R-:W-:Y:S01]  /*56a0*/  FADD.FTZ R3, R145, R4 ;  /* 0x0000000491037221 */ /* 0x000fe20000010000 */
[----:B------:R-:W-:Y:S01]  /*56b0*/  SHF.R.S32.HI R4, RZ, 0x1f, R0 ;  /* 0x0000001fff047819 */ /* 0x000fe20000011400 */
[----:B------:R-:W-:Y:S01]  /*56c0*/  FADD.FTZ R2, R119, R2 ;  /* 0x0000000277027221 */ /* 0x000fe20000010000 */
[C---:B------:R-:W-:Y:S01]  /*56d0*/  HMMA.16816.F32.BF16 R100, R112.reuse, R102, R40 ;  /* 0x000000667064723c */ /* 0x040fe20000041828 */
[----:B------:R-:W-:Y:S01]  /*56e0*/  IMAD.MOV.U32 R163, RZ, RZ, R110 ;  /* 0x000000ffffa37224 */ /* 0x000fe200078e006e */
[----:B------:R-:W-:Y:S01]  /*56f0*/  LEA.HI R4, R4, R0, RZ, 0x7 ;  /* 0x0000000004047211 */ /* 0x000fe200078f38ff */
[----:B------:R-:W-:Y:S01]  /*5700*/  FADD.FTZ R0, R118, R2 ;  /* 0x0000000276007221 */ /* 0x000fe20000010000 */
[----:B------:R-:W1:Y:S01]  /*5710*/  LDSM.16.MT88.4 R108, [R203+0x7800] ;  /* 0x00780000cb6c783b */ /* 0x000e620000004200 */
[----:B------:R-:W-:Y:S01]  /*5720*/  FADD.FTZ R3, R147, R3 ;  /* 0x0000000393037221 */ /* 0x000fe20000010000 */
[----:B------:R-:W-:Y:S01]  /*5730*/  IADD3 R229, R163, -0x2, RZ ;  /* 0xfffffffea3e57810 */ /* 0x000fe20007ffe0ff */
[----:B------:R-:W-:Y:S01]  /*5740*/  FADD.FTZ R0, R144, R0 ;  /* 0x0000000090007221 */ /* 0x000fe20000010000 */
[----:B------:R-:W-:Y:S01]  /*5750*/  HMMA.16816.F32.BF16 R132, R112, R12, R36 ;  /* 0x0000000c7084723c */ /* 0x000fe20000041824 */
[----:B------:R-:W-:Y:S01]  /*5760*/  FADD.FTZ R2, R146, R3 ;  /* 0x0000000392027221 */ /* 0x000fe20000010000 */
[----:B------:R-:W-:Y:S01]  /*5770*/  SHF.R.S32.HI R3, RZ, 0x7, R4 ;  /* 0x00000007ff037819 */ /* 0x000fe20000011404 */
[----:B------:R-:W-:-:S02]  /*5780*/  FADD.FTZ R0, R16, R0 ;  /* 0x0000000010007221 */ /* 0x000fc40000010000 */
[----:B------:R-:W-:Y:S01]  /*5790*/  FADD.FTZ R2, R20, R2 ;  /* 0x0000000214027221 */ /* 0x000fe20000010000 */
[----:B------:R-:W-:Y:S01]  /*57a0*/  IMNMX R3, RZ, R3, !PT ;  /* 0x00000003ff037217 */ /* 0x000fe20007800200 */
[----:B------:R-:W-:Y:S02]  /*57b0*/  FADD.FTZ R0, R9, R0 ;  /* 0x0000000009007221 */ /* 0x000fe40000010000 */
[----:B------:R-:W-:Y:S01]  /*57c0*/  FADD.FTZ R2, R17, R2 ;  /* 0x0000000211027221 */ /* 0x000fe20000010000 */
[----:B------:R-:W-:Y:S01]  /*57d0*/  ISETP.GE.AND P0, PT, R229, R3, PT ;  /* 0x00000003e500720c */ /* 0x000fe20003f06270 */
[----:B------:R-:W-:Y:S01]  /*57e0*/  FADD.FTZ R0, R10, R0 ;  /* 0x000000000a007221 */ /* 0x000fe20000010000 */
[----:B------:R2:W-:Y:S01]  /*57f0*/  STL [R1+0x2c], R3 ;  /* 0x00002c0301007387 */ /* 0x0005e20000100800 */
[----:B------:R-:W-:Y:S02]  /*5800*/  FADD.FTZ R2, R19, R2 ;  /* 0x0000000213027221 */ /* 0x000fe40000010000 */
[----:B------:R-:W-:-:S02]  /*5810*/  FADD.FTZ R0, R8, R0 ;  /* 0x0000000008007221 */ /* 0x000fc40000010000 */
[----:B------:R-:W-:-:S03]  /*5820*/  FADD.FTZ R2, R18, R2 ;  /* 0x0000000212027221 */ /* 0x000fc60000010000 */
[----:B------:R2:W-:Y:S04]  /*5830*/  STL [R1+0x10], R0 ;  /* 0x0000100001007387 */ /* 0x0005e80000100800 */
[----:B------:R2:W-:Y:S01]  /*5840*/  STL [R1], R2 ;  /* 0x0000000201007387 */ /* 0x0005e20000100800 */
[C---:B-1----:R-:W-:Y:S08]  /*5850*/  HMMA.16816.F32.BF16 R104, R112.reuse, R108, R28 ;  /* 0x0000006c7068723c */ /* 0x042ff0000004181c */
[C---:B------:R-:W-:Y:S08]  /*5860*/  HMMA.16816.F32.BF16 R108, R112.reuse, R110, R24 ;  /* 0x0000006e706c723c */ /* 0x040ff00000041818 */
[----:B------:R-:W-:Y:S01]  /*5870*/  HMMA.16816.F32.BF16 R112, R112, R14, R32 ;  /* 0x0000000e7070723c */ /* 0x000fe20000041820 */
[----:B------:R-:W-:Y:S01]  /*5880*/  @!UPT UIADD3 URZ, URZ, URZ, URZ ;  /* 0x0000003f3f3ff290 */ /* 0x000fe2000fffe03f */
[----:B------:R-:W-:Y:S11]  /*5890*/  @!P0 BRA `(.L_x_443) ;  /* 0x0000412000008947 */ /* 0x000ff60003800000 */
[----:B--2---:R-:W-:Y:S02]  /*58a0*/  MOV R118, R116 ;  /* 0x0000007400767202 */ /* 0x004fe40000000f00 */
[----:B------:R-:W-:-:S02]  /*58b0*/  MOV R3, R117 ;  /* 0x0000007500037202 */ /* 0x000fc40000000f00 */
[----:B------:R-:W-:-:S07]  /*58c0*/  MOV R192, R229 ;  /* 0x000000e500c07202 */ /* 0x000fce0000000f00 */
.L_x_444:
[----:B------:R-:W2:Y:S01]  /*58d0*/  LDL.64 R160, [R1+0x20] ;  /* 0x0000200001a07983 */ /* 0x000ea20000100a00 */
[----:B------:R-:W-:Y:S04]  /*58e0*/  DEPBAR.LE SB0, 0x0 ;  /* 0x000080000000791a */ /* 0x000fe80000000000 */
[----:B------:R-:W-:Y:S01]  /*58f0*/  WARPSYNC 0xffffffff ;  /* 0xffffffff00007948 */ /* 0x000fe20003800000 */
[----:B------:R-:W3:Y:S04]  /*5900*/  LDL R170, [R1+0x28] ;  /* 0x0000280001aa7983 */ /* 0x000ee80000100800 */
[----:B------:R-:W-:Y:S01]  /*5910*/  BAR.SYNC.DEFER_BLOCKING 0x0 ;  /* 0x0000000000007b1d */ /* 0x000fe20000010000 */
[C---:B------:R-:W-:Y:S02]  /*5920*/  ISETP.GE.AND P5, PT, R192.reuse, RZ, PT ;  /* 0x000000ffc000720c */ /* 0x040fe40003fa6270 */
[C---:B------:R-:W-:Y:S11]  /*5930*/  IADD3 R229, R192.reuse, -0x1, RZ ;  /* 0xffffffffc0e57810 */ /* 0x040ff60007ffe0ff */
[----:B------:R-:W-:Y:S01]  /*5940*/  @P5 SHF.R.S32.HI R0, RZ, 0x1f, R192 ;  /* 0x0000001fff005819 */ /* 0x000fe200000114c0 */
[----:B------:R-:W-:Y:S04]  /*5950*/  @P5 IMAD.WIDE.U32 R116, R192, c[0x0][0x208], RZ ;  /* 0x00008200c0745a25 */ /* 0x000fe800078e00ff */
[----:B------:R-:W-:Y:S02]  /*5960*/  @P5 IMAD R0, R0, c[0x0][0x208], RZ ;  /* 0x0000820000005a24 */ /* 0x000fe400078e02ff */
[----:B------:R-:W-:Y:S02]  /*5970*/  @P5 IMAD.SHL.U32 R119, R116, 0x80, RZ ;  /* 0x0000008074775824 */ /* 0x000fe400078e00ff */
[----:B------:R-:W-:Y:S01]  /*5980*/  @P5 IMAD R0, R192, c[0x0][0x20c], R0 ;  /* 0x00008300c0005a24 */ /* 0x000fe200078e0200 */
[----:B------:R-:W3:Y:S03]  /*5990*/  LDL.64 R194, [R1+0x8] ;  /* 0x0000080001c27983 */ /* 0x000ee60000100a00 */
[----:B------:R-:W-:Y:S03]  /*59a0*/  @P5 IMAD.IADD R2, R117, 0x1, R0 ;  /* 0x0000000175025824 */ /* 0x000fe600078e0200 */
[----:B------:R-:W1:Y:S02]  /*59b0*/  LDSM.16.M88.4 R8, [R201] ;  /* 0x00000000c908783b */ /* 0x000e640000000200 */
[----:B------:R-:W-:Y:S06]  /*59c0*/  @P5 SHF.L.U64.HI R2, R116, 0x7, R2 ;  /* 0x0000000774025819 */ /* 0x000fec0000010202 */
[----:B------:R-:W5:Y:S08]  /*59d0*/  LDSM.16.M88.4 R16, [R201+0x800] ;  /* 0x00080000c910783b */ /* 0x000f700000000200 */
[----:B------:R-:W5:Y:S08]  /*59e0*/  LDSM.16.M88.4 R24, [R201+0x1000] ;  /* 0x00100000c918783b */ /* 0x000f700000000200 */
[----:B------:R-:W5:Y:S08]  /*59f0*/  LDSM.16.M88.4 R32, [R201+0x1800] ;  /* 0x00180000c920783b */ /* 0x000f700000000200 */
[----:B------:R-:W5:Y:S01]  /*5a00*/  LDSM.16.M88.4 R40, [R201+0x2000] ;  /* 0x00200000c928783b */ /* 0x000f620000000200 */
[C---:B-1----:R-:W-:Y:S07]  /*5a10*/  HMMA.16816.F32.BF16 R4, R136.reuse, R8, RZ ;  /* 0x000000088804723c */ /* 0x042fee00000418ff */
[----:B------:R-:W1:Y:S01]  /*5a20*/  LDSM.16.M88.4 R48, [R201+0x2800] ;  /* 0x00280000c930783b */ /* 0x000e620000000200 */
[C---:B------:R-:W-:Y:S07]  /*5a30*/  HMMA.16816.F32.BF16 R8, R136.reuse, R10, RZ ;  /* 0x0000000a8808723c */ /* 0x040fee00000418ff */
[----:B------:R-:W1:Y:S01]  /*5a40*/  LDSM.16.M88.4 R56, [R201+0x3000] ;  /* 0x00300000c938783b */ /* 0x000e620000000200 */
[C---:B-----5:R-:W-:Y:S07]  /*5a50*/  HMMA.16816.F32.BF16 R12, R136.reuse, R16, RZ ;  /* 0x00000010880c723c */ /* 0x060fee00000418ff */
[----:B------:R-:W5:Y:S01]  /*5a60*/  LDSM.16.M88.4 R64, [R201+0x3800] ;  /* 0x00380000c940783b */ /* 0x000f620000000200 */
[C---:B------:R-:W-:Y:S07]  /*5a70*/  HMMA.16816.F32.BF16 R16, R136.reuse, R18, RZ ;  /* 0x000000128810723c */ /* 0x040fee00000418ff */
[----:B------:R-:W1:Y:S01]  /*5a80*/  LDSM.16.M88.4 R144, [R207] ;  /* 0x00000000cf90783b */ /* 0x000e620000000200 */
[C---:B------:R-:W-:Y:S07]  /*5a90*/  HMMA.16816.F32.BF16 R20, R136.reuse, R24, RZ ;  /* 0x000000188814723c */ /* 0x040fee00000418ff */
[----:B------:R-:W1:Y:S01]  /*5aa0*/  LDSM.16.M88.4 R148, [R222] ;  /* 0x00000000de94783b */ /* 0x000e620000000200 */
[C---:B------:R-:W-:Y:S07]  /*5ab0*/  HMMA.16816.F32.BF16 R24, R136.reuse, R26, RZ ;  /* 0x0000001a8818723c */ /* 0x040fee00000418ff */
[----:B------:R-:W5:Y:S01]  /*5ac0*/  LDSM.16.M88.4 R152, [R221] ;  /* 0x00000000dd98783b */ /* 0x000f620000000200 */
[C---:B------:R-:W-:Y:S07]  /*5ad0*/  HMMA.16816.F32.BF16 R28, R136.reuse, R32, RZ ;  /* 0x00000020881c723c */ /* 0x040fee00000418ff */
[----:B------:R-:W5:Y:S01]  /*5ae0*/  LDSM.16.M88.4 R156, [R220] ;  /* 0x00000000dc9c783b */ /* 0x000f620000000200 */
[C---:B------:R-:W-:Y:S07]  /*5af0*/  HMMA.16816.F32.BF16 R32, R136.reuse, R34, RZ ;  /* 0x000000228820723c */ /* 0x040fee00000418ff */
[----:B------:R-:W4:Y:S04]  /*5b00*/  LDL R196, [R1+0x34] ;  /* 0x0000340001c47983 */ /* 0x000f280000100800 */
[----:B------:R-:W4:Y:S01]  /*5b10*/  LDL R193, [R1+0x40] ;  /* 0x0000400001c17983 */ /* 0x000f220000100800 */
[C---:B------:R-:W-:Y:S08]  /*5b20*/  HMMA.16816.F32.BF16 R36, R136.reuse, R40, RZ ;  /* 0x000000288824723c */ /* 0x040ff000000418ff */
[C---:B------:R-:W-:Y:S08]  /*5b30*/  HMMA.16816.F32.BF16 R40, R136.reuse, R42, RZ ;  /* 0x0000002a8828723c */ /* 0x040ff000000418ff */
[C---:B-1----:R-:W-:Y:S08]  /*5b40*/  HMMA.16816.F32.BF16 R44, R136.reuse, R48, RZ ;  /* 0x00000030882c723c */ /* 0x042ff000000418ff */
[C---:B------:R-:W-:Y:S08]  /*5b50*/  HMMA.16816.F32.BF16 R48, R136.reuse, R50, RZ ;  /* 0x000000328830723c */ /* 0x040ff000000418ff */
[C---:B------:R-:W-:Y:S08]  /*5b60*/  HMMA.16816.F32.BF16 R52, R136.reuse, R56, RZ ;  /* 0x000000388834723c */ /* 0x040ff000000418ff */
[C---:B------:R-:W-:Y:S08]  /*5b70*/  HMMA.16816.F32.BF16 R56, R136.reuse, R58, RZ ;  /* 0x0000003a8838723c */ /* 0x040ff000000418ff */
[C---:B-----5:R-:W-:Y:S08]  /*5b80*/  HMMA.16816.F32.BF16 R60, R136.reuse, R64, RZ ;  /* 0x00000040883c723c */ /* 0x060ff000000418ff */
[----:B------:R-:W-:Y:S08]  /*5b90*/  HMMA.16816.F32.BF16 R64, R136, R66, RZ ;  /* 0x000000428840723c */ /* 0x000ff000000418ff */
[C---:B------:R-:W-:Y:S08]  /*5ba0*/  HMMA.16816.F32.BF16 R4, R140.reuse, R144, R4 ;  /* 0x000000908c04723c */ /* 0x040ff00000041804 */
[C---:B------:R-:W-:Y:S01]  /*5bb0*/  HMMA.16816.F32.BF16 R8, R140.reuse, R146, R8 ;  /* 0x000000928c08723c */ /* 0x040fe20000041808 */
[----:B------:R-:W1:Y:S07]  /*5bc0*/  LDSM.16.M88.4 R144, [R219] ;  /* 0x00000000db90783b */ /* 0x000e6e0000000200 */
[C---:B------:R-:W-:Y:S08]  /*5bd0*/  HMMA.16816.F32.BF16 R12, R140.reuse, R148, R12 ;  /* 0x000000948c0c723c */ /* 0x040ff0000004180c */
[C---:B------:R-:W-:Y:S01]  /*5be0*/  HMMA.16816.F32.BF16 R16, R140.reuse, R150, R16 ;  /* 0x000000968c10723c */ /* 0x040fe20000041810 */
[----:B------:R-:W5:Y:S07]  /*5bf0*/  LDSM.16.M88.4 R148, [R218] ;  /* 0x00000000da94783b */ /* 0x000f6e0000000200 */
[C---:B------:R-:W-:Y:S08]  /*5c00*/  HMMA.16816.F32.BF16 R20, R140.reuse, R152, R20 ;  /* 0x000000988c14723c */ /* 0x040ff00000041814 */
[C---:B------:R-:W-:Y:S01]  /*5c10*/  HMMA.16816.F32.BF16 R24, R140.reuse, R154, R24 ;  /* 0x0000009a8c18723c */ /* 0x040fe20000041818 */
[----:B------:R-:W2:Y:S07]  /*5c20*/  LDSM.16.M88.4 R152, [R217] ;  /* 0x00000000d998783b */ /* 0x000eae0000000200 */
[C---:B------:R-:W-:Y:S08]  /*5c30*/  HMMA.16816.F32.BF16 R28, R140.reuse, R156, R28 ;  /* 0x0000009c8c1c723c */ /* 0x040ff0000004181c */
[C---:B------:R-:W-:Y:S08]  /*5c40*/  HMMA.16816.F32.BF16 R32, R140.reuse, R158, R32 ;  /* 0x0000009e8c20723c */ /* 0x040ff00000041820 */
[C---:B-1----:R-:W-:Y:S08]  /*5c50*/  HMMA.16816.F32.BF16 R36, R140.reuse, R144, R36 ;  /* 0x000000908c24723c */ /* 0x042ff00000041824 */
[C---:B------:R-:W-:Y:S08]  /*5c60*/  HMMA.16816.F32.BF16 R40, R140.reuse, R146, R40 ;  /* 0x000000928c28723c */ /* 0x040ff00000041828 */
[C---:B-----5:R-:W-:Y:S08]  /*5c70*/  HMMA.16816.F32.BF16 R44, R140.reuse, R148, R44 ;  /* 0x000000948c2c723c */ /* 0x060ff0000004182c */
[C---:B------:R-:W-:Y:S04]  /*5c80*/  HMMA.16816.F32.BF16 R48, R140.reuse, R150, R48 ;  /* 0x000000968c30723c */ /* 0x040fe80000041830 */
[C---:B--2---:R-:W-:Y:S04]  /*5c90*/  @P5 IADD3 R0, P2, R119.reuse, R160, RZ ;  /* 0x000000a077005210 */ /* 0x044fe80007f5e0ff */
[C---:B------:R-:W-:Y:S04]  /*5ca0*/  HMMA.16816.F32.BF16 R52, R140.reuse, R152, R52 ;  /* 0x000000988c34723c */ /* 0x040fe80000041834 */
[----:B---3--:R-:W-:Y:S01]  /*5cb0*/  @P5 IMAD.X R117, R2, 0x1, R170, P2 ;  /* 0x0000000102755824 */ /* 0x008fe200010e06aa */
[C---:B------:R-:W-:Y:S03]  /*5cc0*/  @P5 LEA R116, P1, R0.reuse, c[0x0][0x1f8], 0x1 ;  /* 0x00007e0000745a11 */ /* 0x040fe600078208ff */
[C---:B------:R-:W-:Y:S04]  /*5cd0*/  HMMA.16816.F32.BF16 R56, R140.reuse, R154, R56 ;  /* 0x0000009a8c38723c */ /* 0x040fe80000041838 */
[----:B------:R-:W-:Y:S02]  /*5ce0*/  @P5 LEA.HI.X R117, R0, c[0x0][0x1fc], R117, 0x1, P1 ;  /* 0x00007f0000755a11 */ /* 0x000fe400008f0c75 */
[----:B------:R-:W-:Y:S02]  /*5cf0*/  @P5 IADD3 R0, P3, P2, R119, 0x40, R160 ;  /* 0x0000004077005810 */ /* 0x000fe40007a7e0a0 */
[----:B------:R-:W1:Y:S04]  /*5d00*/  LDSM.16.M88.4 R160, [R216] ;  /* 0x00000000d8a0783b */ /* 0x000e680000000200 */
[----:B------:R-:W-:Y:S02]  /*5d10*/  @P5 LEA R168, P1, R0, c[0x0][0x1f8], 0x1 ;  /* 0x00007e0000a85a11 */ /* 0x000fe400078208ff */
[----:B------:R-:W-:Y:S02]  /*5d20*/  @P5 IADD3.X R2, R2, RZ, R170, P3, P2 ;  /* 0x000000ff02025210 */ /* 0x000fe40001fe44aa */
[----:B------:R-:W2:Y:S02]  /*5d30*/  LDL R119, [R1+0x44] ;  /* 0x0000440001777983 */ /* 0x000ea40000100800 */
[----:B------:R-:W-:Y:S01]  /*5d40*/  @P5 LEA.HI.X R169, R0, c[0x0][0x1fc], R2, 0x1, P1 ;  /* 0x00007f0000a95a11 */ /* 0x000fe200008f0c02 */
[----:B------:R-:W-:Y:S02]  /*5d50*/  @P5 IMAD.MOV.U32 R2, RZ, RZ, c[0x0][0x208] ;  /* 0x00008200ff025624 */ /* 0x000fe400078e00ff */
[----:B------:R-:W-:Y:S01]  /*5d60*/  @P5 IMAD.MOV.U32 R0, RZ, RZ, 0x6 ;  /* 0x00000006ff005424 */ /* 0x000fe200078e00ff */
[----:B------:R-:W-:Y:S04]  /*5d70*/  @P5 ISETP.GE.AND P0, PT, R194, c[0x0][0x1d4], PT ;  /* 0x00007500c2005a0c */ /* 0x000fe80003f06270 */
[C---:B------:R-:W-:Y:S01]  /*5d80*/  @P5 SHF.L.U64.HI R0, R2.reuse, R0, c[0x0][0x20c] ;  /* 0x0000830002005619 */ /* 0x040fe20000010200 */
[----:B------:R-:W-:Y:S05]  /*5d90*/  @P5 IMAD.SHL.U32 R2, R2, 0x40, RZ ;  /* 0x0000004002025824 */ /* 0x000fea00078e00ff */
[-C--:B------:R-:W-:Y:S03]  /*5da0*/  @P5 IADD3 R156, P1, R116, R2.reuse, RZ ;  /* 0x00000002749c5210 */ /* 0x080fe60007f3e0ff */
[----:B------:R-:W-:Y:S01]  /*5db0*/  @!PT LDS RZ, [RZ] ;  /* 0x00000000fffff984 */ /* 0x000fe20000000800 */
[----:B------:R-:W-:Y:S01]  /*5dc0*/  @!PT LDS RZ, [RZ] ;  /* 0x00000000fffff984 */ /* 0x000fe20000000800 */
[----:B------:R-:W-:Y:S01]  /*5dd0*/  @!PT LDS RZ, [RZ] ;  /* 0x00000000fffff984 */ /* 0x000fe20000000800 */
[----:B------:R3:W-:Y:S02]  /*5de0*/  @P5 LDGSTS.E.BYPASS.LTC128B.128 [R228+0x100], [R116.64], !P0 ;  /* 0x0010000074e45fae */ /* 0x0007e4000c101d46 */
[--C-:B------:R-:W-:Y:S06]  /*5df0*/  @P5 IMAD.X R157, R117, 0x1, R0.reuse, P1 ;  /* 0x00000001759d5824 */ /* 0x100fec00008e0600 */
[----:B------:R5:W-:Y:S01]  /*5e00*/  @P5 LDGSTS.E.BYPASS.LTC128B.128 [R228+0x4100], [R168.64], !P6 ;  /* 0x04100000a8e45fae */ /* 0x000be2000f101d46 */
[C---:B-1----:R-:W-:Y:S07]  /*5e10*/  HMMA.16816.F32.BF16 R60, R140.reuse, R160, R60 ;  /* 0x000000a08c3c723c */ /* 0x042fee000004183c */
[----:B------:R1:W-:Y:S01]  /*5e20*/  @P5 LDGSTS.E.BYPASS.LTC128B.128 [R228+0x1100], [R156.64], !P0 ;  /* 0x011000009ce45fae */ /* 0x0003e2000c101d46 */
[----:B------:R-:W-:Y:S07]  /*5e30*/  HMMA.16816.F32.BF16 R64, R140, R162, R64 ;  /* 0x000000a28c40723c */ /* 0x000fee0000041840 */
[----:B------:R1:W-:Y:S01]  /*5e40*/  @P5 LDGSTS.E.BYPASS.LTC128B.128 [R228+0x5100], [R156.64+0x80], !P6 ;  /* 0x051000809ce45fae */ /* 0x0003e2000f101d46 */
[-C--:B---3--:R-:W-:Y:S05]  /*5e50*/  @P5 IADD3 R116, P2, R156, R2.reuse, RZ ;  /* 0x000000029c745210 */ /* 0x088fea0007f5e0ff */
[--C-:B------:R-:W-:Y:S01]  /*5e60*/  @P5 IMAD.X R117, R157, 0x1, R0.reuse, P2 ;  /* 0x000000019d755824 */ /* 0x100fe200010e0600 */
[----:B-----5:R-:W-:Y:S04]  /*5e70*/  @P5 IADD3 R168, P1, R116, R2, RZ ;  /* 0x0000000274a85210 */ /* 0x020fe80007f3e0ff */
[----:B------:R3:W-:Y:S01]  /*5e80*/  @P5 LDGSTS.E.BYPASS.LTC128B.128 [R228+0x2100], [R116.64], !P0 ;  /* 0x0210000074e45fae */ /* 0x0007e2000c101d46 */
[----:B------:R-:W-:Y:S07]  /*5e90*/  @P5 IMAD.X R169, R117, 0x1, R0, P1 ;  /* 0x0000000175a95824 */ /* 0x000fee00008e0600 */
[----:B------:R3:W-:Y:S08]  /*5ea0*/  @P5 LDGSTS.E.BYPASS.LTC128B.128 [R228+0x6100], [R116.64+0x80], !P6 ;  /* 0x0610008074e45fae */ /* 0x0007f0000f101d46 */
[----:B------:R5:W-:Y:S08]  /*5eb0*/  @P5 LDGSTS.E.BYPASS.LTC128B.128 [R228+0x3100], [R168.64], !P0 ;  /* 0x03100000a8e45fae */ /* 0x000bf0000c101d46 */
[----:B------:R5:W-:Y:S08]  /*5ec0*/  @P5 LDGSTS.E.BYPASS.LTC128B.128 [R228+0x7100], [R168.64+0x80], !P6 ;  /* 0x07100080a8e45fae */ /* 0x000bf0000f101d46 */
[----:B------:R-:W-:Y:S08]  /*5ed0*/  LDSM.16.M88.4 R144, [R205+0x800] ;  /* 0x00080000cd90783b */ /* 0x000ff00000000200 */
[----:B------:R-:W-:Y:S08]  /*5ee0*/  LDSM.16.M88.4 R148, [R205+0x1000] ;  /* 0x00100000cd94783b */ /* 0x000ff00000000200 */
[----:B------:R-:W-:Y:S08]  /*5ef0*/  LDSM.16.M88.4 R152, [R205+0x1800] ;  /* 0x00180000cd98783b */ /* 0x000ff00000000200 */
[----:B-----5:R-:W5:Y:S01]  /*5f00*/  LDSM.16.M88.4 R168, [R205] ;  /* 0x00000000cda8783b */ /* 0x020f620000000200 */
[----:B----4-:R-:W-:Y:S04]  /*5f10*/  IMAD.IADD R0, R193, 0x1, R196 ;  /* 0x00000001c1007824 */ /* 0x010fe800078e02c4 */
[----:B------:R-:W-:Y:S03]  /*5f20*/  @P4 IMAD.HI.U32 R2, R0, c[0x0][0x2c8], RZ ;  /* 0x0000b20000024a27 */ /* 0x000fe600078e00ff */
[----:B------:R-:W0:Y:S02]  /*5f30*/  LDGDEPBAR ;  /* 0x00000000000079af */ /* 0x000e240000000000 */
[----:B------:R-:W-:Y:S06]  /*5f40*/  @P4 SHF.R.U32.HI R0, RZ, c[0x0][0x2cc], R2 ;  /* 0x0000b300ff004a19 */ /* 0x000fec0000011602 */
[----:B-1----:R-:W1:Y:S08]  /*5f50*/  LDSM.16.M88.4 R156, [R205+0x2000] ;  /* 0x00200000cd9c783b */ /* 0x002e700000000200 */
[----:B------:R-:W4:Y:S08]  /*5f60*/  LDSM.16.M88.4 R160, [R205+0x2800] ;  /* 0x00280000cda0783b */ /* 0x000f300000000200 */
[----:B---3--:R-:W-:Y:S01]  /*5f70*/  SHFL.IDX PT, R116, R0, 0x1, 0x1c1f ;  /* 0x003c1f0000747f89 */ /* 0x008fe200000e0000 */
[C---:B-----5:R-:W-:Y:S07]  /*5f80*/  HMMA.16816.F32.BF16 R4, R164.reuse, R168, R4 ;  /* 0x000000a8a404723c */ /* 0x060fee0000041804 */
[----:B------:R3:W-:Y:S01]  /*5f90*/  SHFL.IDX PT, R2, R0, RZ, 0x1c1f ;  /* 0x001c1fff00027589 */ /* 0x0007e200000e0000 */
[C---:B------:R-:W-:Y:S07]  /*5fa0*/  HMMA.16816.F32.BF16 R8, R164.reuse, R170, R8 ;  /* 0x000000aaa408723c */ /* 0x040fee0000041808 */
[----:B------:R-:W5:Y:S01]  /*5fb0*/  LDSM.16.M88.4 R168, [R205+0x3000] ;  /* 0x00300000cda8783b */ /* 0x000f620000000200 */
[C---:B------:R-:W-:Y:S08]  /*5fc0*/  HMMA.16816.F32.BF16 R12, R164.reuse, R144, R12 ;  /* 0x00000090a40c723c */ /* 0x040ff0000004180c */
[C---:B------:R-:W-:Y:S01]  /*5fd0*/  HMMA.16816.F32.BF16 R16, R164.reuse, R146, R16 ;  /* 0x00000092a410723c */ /* 0x040fe20000041810 */
[----:B------:R-:W4:Y:S03]  /*5fe0*/  LDSM.16.M88.4 R144, [R205+0x3800] ;  /* 0x00380000cd90783b */ /* 0x000f260000000200 */
[----:B---3--:R-:W-:Y:S04]  /*5ff0*/  IMAD.MOV.U32 R0, RZ, RZ, -0x80 ;  /* 0xffffff80ff007424 */ /* 0x008fe800078e00ff */
[C---:B------:R-:W-:Y:S04]  /*6000*/  HMMA.16816.F32.BF16 R20, R164.reuse, R148, R20 ;  /* 0x00000094a414723c */ /* 0x040fe80000041814 */
[----:B------:R-:W-:Y:S04]  /*6010*/  IMAD R0, R192, R0, 0x1 ;  /* 0x00000001c0007424 */ /* 0x000fe800078e0200 */
[C---:B------:R-:W-:Y:S01]  /*6020*/  HMMA.16816.F32.BF16 R24, R164.reuse, R150, R24 ;  /* 0x00000096a418723c */ /* 0x040fe20000041818 */
[----:B------:R-:W3:Y:S07]  /*6030*/  LDSM.16.M88.4 R148, [R202] ;  /* 0x00000000ca94783b */ /* 0x000eee0000000200 */
[C---:B------:R-:W-:Y:S08]  /*6040*/  HMMA.16816.F32.BF16 R28, R164.reuse, R152, R28 ;  /* 0x00000098a41c723c */ /* 0x040ff0000004181c */
        /* <DEDUP_REMOVED lines=12> */
[----:B------:R-:W-:Y:S01]  /*6110*/  HMMA.16816.F32.BF16 R64, R164, R146, R64 ;  /* 0x00000092a440723c */ /* 0x000fe20000041840 */
[----:B------:R-:W4:Y:S07]  /*6120*/  LDSM.16.M88.4 R144, [R202+0x2800] ;  /* 0x00280000ca90783b */ /* 0x000f2e0000000200 */
[C---:B---3--:R-:W-:Y:S08]  /*6130*/  HMMA.16816.F32.BF16 R4, R172.reuse, R148, R4 ;  /* 0x00000094ac04723c */ /* 0x048ff00000041804 */
[C---:B------:R-:W-:Y:S01]  /*6140*/  HMMA.16816.F32.BF16 R8, R172.reuse, R150, R8 ;  /* 0x00000096ac08723c */ /* 0x040fe20000041808 */
[----:B------:R-:W3:Y:S07]  /*6150*/  LDSM.16.M88.4 R148, [R202+0x3000] ;  /* 0x00300000ca94783b */ /* 0x000eee0000000200 */
[C---:B------:R-:W-:Y:S04]  /*6160*/  HMMA.16816.F32.BF16 R12, R172.reuse, R152, R12 ;  /* 0x00000098ac0c723c */ /* 0x040fe8000004180c */
[----:B--2---:R-:W-:Y:S04]  /*6170*/  IADD3 R0, R0, c[0x0][0x1d0], -R119 ;  /* 0x0000740000007a10 */ /* 0x004fe80007ffe877 */
[C---:B------:R-:W-:Y:S01]  /*6180*/  HMMA.16816.F32.BF16 R16, R172.reuse, R154, R16 ;  /* 0x0000009aac10723c */ /* 0x040fe20000041810 */
[----:B------:R-:W2:Y:S03]  /*6190*/  LDSM.16.M88.4 R152, [R202+0x3800] ;  /* 0x00380000ca98783b */ /* 0x000ea60000000200 */
[----:B------:R-:W-:Y:S04]  /*61a0*/  IADD3 R0, R0, -c[0x0][0x168], RZ ;  /* 0x80005a0000007a10 */ /* 0x000fe80007ffe0ff */
[C---:B-1----:R-:W-:Y:S04]  /*61b0*/  HMMA.16816.F32.BF16 R20, R172.reuse, R156, R20 ;  /* 0x0000009cac14723c */ /* 0x042fe80000041814 */
[C---:B------:R-:W-:Y:S02]  /*61c0*/  IMAD.IADD R2, R0.reuse, 0x1, R2 ;  /* 0x0000000100027824 */ /* 0x040fe400078e0202 */
[----:B------:R-:W-:Y:S02]  /*61d0*/  IMAD.IADD R0, R0, 0x1, R116 ;  /* 0x0000000100007824 */ /* 0x000fe400078e0274 */
[C---:B------:R-:W-:Y:S01]  /*61e0*/  HMMA.16816.F32.BF16 R24, R172.reuse, R158, R24 ;  /* 0x0000009eac18723c */ /* 0x040fe20000041818 */
[----:B------:R-:W1:Y:S02]  /*61f0*/  LDSM.16.M88.4 R156, [R201+0x4000] ;  /* 0x00400000c99c783b */ /* 0x000e640000000200 */
[C---:B------:R-:W-:Y:S02]  /*6200*/  ISETP.GT.AND P1, PT, R0.reuse, RZ, PT ;  /* 0x000000ff0000720c */ /* 0x040fe40003f24270 */
[----:B------:R-:W-:Y:S02]  /*6210*/  ISETP.GT.AND P0, PT, R0, 0x1, PT ;  /* 0x000000010000780c */ /* 0x000fe40003f04270 */
[C---:B------:R-:W-:Y:S01]  /*6220*/  ISETP.GT.AND P3, PT, R2.reuse, RZ, PT ;  /* 0x000000ff0200720c */ /* 0x040fe20003f64270 */
[C---:B----4-:R-:W-:Y:S03]  /*6230*/  HMMA.16816.F32.BF16 R28, R172.reuse, R160, R28 ;  /* 0x000000a0ac1c723c */ /* 0x050fe6000004181c */
[C---:B------:R-:W-:Y:S02]  /*6240*/  ISETP.GT.AND P2, PT, R2.reuse, 0x1, PT ;  /* 0x000000010200780c */ /* 0x040fe40003f44270 */
[----:B------:R-:W-:Y:S03]  /*6250*/  ISETP.GT.AND P5, PT, R2, 0x60, PT ;  /* 0x000000600200780c */ /* 0x000fe60003fa4270 */
[C---:B------:R-:W-:Y:S01]  /*6260*/  HMMA.16816.F32.BF16 R32, R172.reuse, R162, R32 ;  /* 0x000000a2ac20723c */ /* 0x040fe20000041820 */
[----:B------:R-:W4:Y:S07]  /*6270*/  LDSM.16.M88.4 R160, [R201+0x4800] ;  /* 0x00480000c9a0783b */ /* 0x000f2e0000000200 */
[C---:B-----5:R-:W-:Y:S08]  /*6280*/  HMMA.16816.F32.BF16 R36, R172.reuse, R168, R36 ;  /* 0x000000a8ac24723c */ /* 0x060ff00000041824 */
[C---:B------:R-:W-:Y:S01]  /*6290*/  HMMA.16816.F32.BF16 R40, R172.reuse, R170, R40 ;  /* 0x000000aaac28723c */ /* 0x040fe20000041828 */
[----:B------:R-:W5:Y:S07]  /*62a0*/  LDSM.16.M88.4 R168, [R201+0x5000] ;  /* 0x00500000c9a8783b */ /* 0x000f6e0000000200 */
[C---:B------:R-:W-:Y:S08]  /*62b0*/  HMMA.16816.F32.BF16 R44, R172.reuse, R144, R44 ;  /* 0x00000090ac2c723c */ /* 0x040ff0000004182c */
        /* <DEDUP_REMOVED lines=16> */
[----:B------:R-:W5:Y:S07]  /*63c0*/  LDSM.16.M88.4 R168, [R215] ;  /* 0x00000000d7a8783b */ /* 0x000f6e0000000200 */
[C---:B------:R-:W-:Y:S08]  /*63d0*/  HMMA.16816.F32.BF16 R28, R176.reuse, R144, R28 ;  /* 0x00000090b01c723c */ /* 0x040ff0000004181c */
[C---:B------:R-:W-:Y:S01]  /*63e0*/  HMMA.16816.F32.BF16 R32, R176.reuse, R146, R32 ;  /* 0x00000092b020723c */ /* 0x040fe20000041820 */
[----:B------:R-:W4:Y:S07]  /*63f0*/  LDSM.16.M88.4 R144, [R214] ;  /* 0x00000000d690783b */ /* 0x000f2e0000000200 */
[C---:B---3--:R-:W-:Y:S08]  /*6400*/  HMMA.16816.F32.BF16 R36, R176.reuse, R148, R36 ;  /* 0x00000094b024723c */ /* 0x048ff00000041824 */
[C---:B------:R-:W-:Y:S01]  /*6410*/  HMMA.16816.F32.BF16 R40, R176.reuse, R150, R40 ;  /* 0x00000096b028723c */ /* 0x040fe20000041828 */
[----:B------:R-:W3:Y:S07]  /*6420*/  LDSM.16.M88.4 R148, [R213] ;  /* 0x00000000d594783b */ /* 0x000eee0000000200 */
[C---:B--2---:R-:W-:Y:S08]  /*6430*/  HMMA.16816.F32.BF16 R44, R176.reuse, R152, R44 ;  /* 0x00000098b02c723c */ /* 0x044ff0000004182c */
[C---:B------:R-:W-:Y:S01]  /*6440*/  HMMA.16816.F32.BF16 R48, R176.reuse, R154, R48 ;  /* 0x0000009ab030723c */ /* 0x040fe20000041830 */
[----:B------:R-:W2:Y:S07]  /*6450*/  LDSM.16.M88.4 R152, [R212] ;  /* 0x00000000d498783b */ /* 0x000eae0000000200 */
[C---:B-1----:R-:W-:Y:S08]  /*6460*/  HMMA.16816.F32.BF16 R52, R176.reuse, R156, R52 ;  /* 0x0000009cb034723c */ /* 0x042ff00000041834 */
[C---:B------:R-:W-:Y:S01]  /*6470*/  HMMA.16816.F32.BF16 R56, R176.reuse, R158, R56 ;  /* 0x0000009eb038723c */ /* 0x040fe20000041838 */
[----:B------:R-:W1:Y:S07]  /*6480*/  LDSM.16.M88.4 R156, [R211] ;  /* 0x00000000d39c783b */ /* 0x000e6e0000000200 */
[C---:B----4-:R-:W-:Y:S08]  /*6490*/  HMMA.16816.F32.BF16 R60, R176.reuse, R160, R60 ;  /* 0x000000a0b03c723c */ /* 0x050ff0000004183c */
[----:B------:R-:W-:Y:S01]  /*64a0*/  HMMA.16816.F32.BF16 R64, R176, R162, R64 ;  /* 0x000000a2b040723c */ /* 0x000fe20000041840 */
[----:B------:R-:W-:Y:S07]  /*64b0*/  LDSM.16.M88.4 R160, [R209] ;  /* 0x00000000d1a0783b */ /* 0x000fee0000000200 */
[C---:B-----5:R-:W-:Y:S08]  /*64c0*/  HMMA.16816.F32.BF16 R4, R180.reuse, R168, R4 ;  /* 0x000000a8b404723c */ /* 0x060ff00000041804 */
[C---:B------:R-:W-:Y:S01]  /*64d0*/  HMMA.16816.F32.BF16 R8, R180.reuse, R170, R8 ;  /* 0x000000aab408723c */ /* 0x040fe20000041808 */
[----:B------:R-:W-:Y:S07]  /*64e0*/  LDSM.16.M88.4 R168, [R208] ;  /* 0x00000000d0a8783b */ /* 0x000fee0000000200 */
[C---:B------:R-:W-:Y:S08]  /*64f0*/  HMMA.16816.F32.BF16 R12, R180.reuse, R144, R12 ;  /* 0x00000090b40c723c */ /* 0x040ff0000004180c */
[C---:B------:R-:W-:Y:S01]  /*6500*/  HMMA.16816.F32.BF16 R16, R180.reuse, R146, R16 ;  /* 0x00000092b410723c */ /* 0x040fe20000041810 */
[----:B------:R-:W4:Y:S07]  /*6510*/  LDSM.16.M88.4 R144, [R210] ;  /* 0x00000000d290783b */ /* 0x000f2e0000000200 */
[C---:B---3--:R-:W-:Y:S08]  /*6520*/  HMMA.16816.F32.BF16 R20, R180.reuse, R148, R20 ;  /* 0x00000094b414723c */ /* 0x048ff00000041814 */
[C---:B------:R-:W-:Y:S01]  /*6530*/  HMMA.16816.F32.BF16 R24, R180.reuse, R150, R24 ;  /* 0x00000096b418723c */ /* 0x040fe20000041818 */
[----:B------:R-:W3:Y:S07]  /*6540*/  LDSM.16.M88.4 R148, [R205+0x4000] ;  /* 0x00400000cd94783b */ /* 0x000eee0000000200 */
[C---:B--2---:R-:W-:Y:S08]  /*6550*/  HMMA.16816.F32.BF16 R28, R180.reuse, R152, R28 ;  /* 0x00000098b41c723c */ /* 0x044ff0000004181c */
        /* <DEDUP_REMOVED lines=10> */
[----:B------:R-:W-:Y:S07]  /*6600*/  LDSM.16.M88.4 R160, [R205+0x6800] ;  /* 0x00680000cda0783b */ /* 0x000fee0000000200 */
[C---:B------:R-:W-:Y:S08]  /*6610*/  HMMA.16816.F32.BF16 R60, R180.reuse, R168, R60 ;  /* 0x000000a8b43c723c */ /* 0x040ff0000004183c */
[----:B------:R-:W-:Y:S01]  /*6620*/  HMMA.16816.F32.BF16 R64, R180, R170, R64 ;  /* 0x000000aab440723c */ /* 0x000fe20000041840 */
[----:B------:R-:W-:Y:S07]  /*6630*/  LDSM.16.M88.4 R168, [R205+0x7000] ;  /* 0x00700000cda8783b */ /* 0x000fee0000000200 */
        /* <DEDUP_REMOVED lines=23> */
[C---:B------:R-:W-:Y:S08]  /*67b0*/  HMMA.16816.F32.BF16 R8, R188.reuse, R158, R8 ;  /* 0x0000009ebc08723c */ /* 0x040ff00000041808 */
[C---:B----4-:R-:W-:Y:S08]  /*67c0*/  HMMA.16816.F32.BF16 R12, R188.reuse, R144, R12 ;  /* 0x00000090bc0c723c */ /* 0x050ff0000004180c */
[C---:B------:R-:W-:Y:S01]  /*67d0*/  HMMA.16816.F32.BF16 R16, R188.reuse, R146, R16 ;  /* 0x00000092bc10723c */ /* 0x040fe20000041810 */
[----:B------:R-:W1:Y:S03]  /*67e0*/  LDSM.16.M88.4 R144, [R202+0x6000] ;  /* 0x00600000ca90783b */ /* 0x000e660000000200 */
[----:B------:R-:W-:Y:S02]  /*67f0*/  FSEL R157, R6, -INF , P1 ;  /* 0xff800000069d7808 */ /* 0x000fe40000800000 */
[----:B------:R-:W-:Y:S02]  /*6800*/  FSEL R159, R7, -INF , P0 ;  /* 0xff800000079f7808 */ /* 0x000fe40000000000 */
[C---:B---3--:R-:W-:Y:S03]  /*6810*/  HMMA.16816.F32.BF16 R20, R188.reuse, R148, R20 ;  /* 0x00000094bc14723c */ /* 0x048fe60000041814 */
[----:B------:R-:W-:Y:S02]  /*6820*/  ISETP.GT.AND P1, PT, R0, 0x8, PT ;  /* 0x000000080000780c */ /* 0x000fe40003f24270 */
[----:B------:R-:W-:Y:S02]  /*6830*/  FSEL R116, R4, -INF , P3 ;  /* 0xff80000004747808 */ /* 0x000fe40001800000 */
[----:B------:R-:W-:Y:S01]  /*6840*/  FSEL R156, R5, -INF , P2 ;  /* 0xff800000059c7808 */ /* 0x000fe20001000000 */
[C---:B------:R-:W-:Y:S01]  /*6850*/  HMMA.16816.F32.BF16 R24, R188.reuse, R150, R24 ;  /* 0x00000096bc18723c */ /* 0x040fe20000041818 */
[----:B------:R-:W3:Y:S02]  /*6860*/  LDSM.16.M88.4 R4, [R202+0x6800] ;  /* 0x00680000ca04783b */ /* 0x000ee40000000200 */
[----:B------:R-:W-:Y:S02]  /*6870*/  ISETP.GT.AND P0, PT, R0, 0x9, PT ;  /* 0x000000090000780c */ /* 0x000fe40003f04270 */
[----:B------:R-:W-:Y:S02]  /*6880*/  ISETP.GT.AND P3, PT, R2, 0x8, PT ;  /* 0x000000080200780c */ /* 0x000fe40003f64270 */
[----:B------:R-:W-:Y:S01]  /*6890*/  FSEL R151, R10, -INF , P1 ;  /* 0xff8000000a977808 */ /* 0x000fe20000800000 */
[C---:B--2---:R-:W-:Y:S03]  /*68a0*/  HMMA.16816.F32.BF16 R28, R188.reuse, R152, R28 ;  /* 0x00000098bc1c723c */ /* 0x044fe6000004181c */
[C---:B------:R-:W-:Y:S02]  /*68b0*/  ISETP.GT.AND P1, PT, R0.reuse, 0x10, PT ;  /* 0x000000100000780c */ /* 0x040fe40003f24270 */
[----:B------:R-:W-:Y:S02]  /*68c0*/  FSEL R158, R11, -INF , P0 ;  /* 0xff8000000b9e7808 */ /* 0x000fe40000000000 */
[----:B------:R-:W-:Y:S01]  /*68d0*/  ISETP.GT.AND P0, PT, R0, 0x11, PT ;  /* 0x000000110000780c */ /* 0x000fe20003f04270 */
[C---:B------:R-:W-:Y:S03]  /*68e0*/  HMMA.16816.F32.BF16 R32, R188.reuse, R154, R32 ;  /* 0x0000009abc20723c */ /* 0x040fe60000041820 */
[----:B------:R-:W-:Y:S02]  /*68f0*/  ISETP.GT.AND P2, PT, R2, 0x9, PT ;  /* 0x000000090200780c */ /* 0x000fe40003f44270 */
[----:B------:R-:W-:Y:S02]  /*6900*/  FSEL R149, R8, -INF , P3 ;  /* 0xff80000008957808 */ /* 0x000fe40001800000 */
[----:B------:R-:W-:Y:S01]  /*6910*/  FSEL R160, R14, -INF , P1 ;  /* 0xff8000000ea07808 */ /* 0x000fe20000800000 */
[----:B------:R-:W-:Y:S01]  /*6920*/  IMAD.MOV.U32 R14, RZ, RZ, R194 ;  /* 0x000000ffff0e7224 */ /* 0x000fe200078e00c2 */
[C---:B-1----:R-:W-:Y:S03]  /*6930*/  HMMA.16816.F32.BF16 R36, R188.reuse, R144, R36 ;  /* 0x00000090bc24723c */ /* 0x042fe60000041824 */
[----:B------:R-:W-:Y:S01]  /*6940*/  FSEL R161, R15, -INF , P0 ;  /* 0xff8000000fa17808 */ /* 0x000fe20000000000 */
[----:B------:R-:W-:Y:S01]  /*6950*/  IMAD.MOV.U32 R15, RZ, RZ, R195 ;  /* 0x000000ffff0f7224 */ /* 0x000fe200078e00c3 */
[C---:B------:R-:W-:Y:S02]  /*6960*/  ISETP.GT.AND P1, PT, R0.reuse, 0x18, PT ;  /* 0x000000180000780c */ /* 0x040fe40003f24270 */
[----:B------:R-:W-:Y:S01]  /*6970*/  ISETP.GT.AND P0, PT, R0, 0x19, PT ;  /* 0x000000190000780c */ /* 0x000fe20003f04270 */
[C---:B------:R-:W-:Y:S03]  /*6980*/  HMMA.16816.F32.BF16 R40, R188.reuse, R146, R40 ;  /* 0x00000092bc28723c */ /* 0x040fe60000041828 */
[----:B------:R-:W-:Y:S02]  /*6990*/  ISETP.GT.AND P3, PT, R2, 0x10, PT ;  /* 0x000000100200780c */ /* 0x000fe40003f64270 */
[----:B------:R-:W-:Y:S02]  /*69a0*/  FSEL R162, R18, -INF , P1 ;  /* 0xff80000012a27808 */ /* 0x000fe40000800000 */
[----:B------:R-:W-:Y:S01]  /*69b0*/  FSEL R163, R19, -INF , P0 ;  /* 0xff80000013a37808 */ /* 0x000fe20000000000 */
[C---:B---3--:R-:W-:Y:S01]  /*69c0*/  HMMA.16816.F32.BF16 R44, R188.reuse, R4, R44 ;  /* 0x00000004bc2c723c */ /* 0x048fe2000004182c */
[----:B------:R-:W2:Y:S02]  /*69d0*/  LDL.64 R18, [R1+0x18] ;  /* 0x0000180001127983 */ /* 0x000ea40000100a00 */
[----:B------:R-:W-:Y:S02]  /*69e0*/  ISETP.GT.AND P1, PT, R0, 0x20, PT ;  /* 0x000000200000780c */ /* 0x000fe40003f24270 */
[----:B------:R-:W-:Y:S02]  /*69f0*/  FSEL R152, R12, -INF , P3 ;  /* 0xff8000000c987808 */ /* 0x000fe40001800000 */
[----:B------:R-:W-:Y:S01]  /*6a00*/  ISETP.GT.AND P3, PT, R2, 0x18, PT ;  /* 0x000000180200780c */ /* 0x000fe20003f64270 */
[C---:B------:R-:W-:Y:S01]  /*6a10*/  HMMA.16816.F32.BF16 R48, R188.reuse, R6, R48 ;  /* 0x00000006bc30723c */ /* 0x040fe20000041830 */
[----:B------:R-:W-:Y:S02]  /*6a20*/  LDSM.16.M88.4 R4, [R202+0x7800] ;  /* 0x00780000ca04783b */ /* 0x000fe40000000200 */
[----:B------:R-:W-:Y:S02]  /*6a30*/  ISETP.GT.AND P0, PT, R0, 0x21, PT ;  /* 0x000000210000780c */ /* 0x000fe40003f04270 */
[----:B------:R-:W-:Y:S02]  /*6a40*/  FSEL R154, R16, -INF , P3 ;  /* 0xff800000109a7808 */ /* 0x000fe40001800000 */
[----:B------:R-:W-:Y:S02]  /*6a50*/  FSEL R150, R9, -INF , P2 ;  /* 0xff80000009967808 */ /* 0x000fe40001000000 */
[----:B------:R-:W3:Y:S01]  /*6a60*/  LDL R16, [R1+0x14] ;  /* 0x0000140001107983 */ /* 0x000ee20000100800 */
[----:B------:R-:W-:Y:S02]  /*6a70*/  ISETP.GT.AND P2, PT, R2, 0x11, PT ;  /* 0x000000110200780c */ /* 0x000fe40003f44270 */
[----:B------:R-:W-:Y:S01]  /*6a80*/  FMNMX.FTZ R12, R116, R3, !PT ;  /* 0x00000003740c7209 */ /* 0x000fe20007810000 */
[----:B------:R-:W1:Y:S01]  /*6a90*/  LDSM.16.M88.4 R8, [R202+0x7000] ;  /* 0x00700000ca08783b */ /* 0x000e620000000200 */
[----:B------:R-:W-:Y:S04]  /*6aa0*/  DEPBAR.LE SB0, 0x0 ;  /* 0x000080000000791a */ /* 0x000fe80000000000 */
[----:B------:R-:W-:Y:S02]  /*6ab0*/  FMNMX.FTZ R12, R156, R12, !PT ;  /* 0x0000000c9c0c7209 */ /* 0x000fe40007810000 */
[----:B------:R-:W-:Y:S01]  /*6ac0*/  FSEL R170, R22, -INF , P1 ;  /* 0xff80000016aa7808 */ /* 0x000fe20000800000 */
[----:B------:R-:W-:Y:S01]  /*6ad0*/  BAR.SYNC.DEFER_BLOCKING 0x0 ;  /* 0x0000000000007b1d */ /* 0x000fe20000010000 */
[----:B------:R-:W-:Y:S02]  /*6ae0*/  FMNMX.FTZ R12, R149, R12, !PT ;  /* 0x0000000c950c7209 */ /* 0x000fe40007810000 */
[----:B------:R-:W-:Y:S02]  /*6af0*/  FSEL R193, R23, -INF , P0 ;  /* 0xff80000017c17808 */ /* 0x000fe40000000000 */
[----:B------:R-:W-:Y:S02]  /*6b00*/  FMNMX.FTZ R12, R150, R12, !PT ;  /* 0x0000000c960c7209 */ /* 0x000fe40007810000 */
[----:B------:R-:W-:Y:S02]  /*6b10*/  FSEL R153, R13, -INF , P2 ;  /* 0xff8000000d997808 */ /* 0x000fe40001000000 */
[----:B------:R-:W-:Y:S02]  /*6b20*/  FMNMX.FTZ R12, R152, R12, !PT ;  /* 0x0000000c980c7209 */ /* 0x000fe40007810000 */
[----:B------:R-:W-:Y:S02]  /*6b30*/  ISETP.GT.AND P3, PT, R2, 0x20, PT ;  /* 0x000000200200780c */ /* 0x000fe40003f64270 */
[----:B------:R-:W-:Y:S02]  /*6b40*/  ISETP.GT.AND P1, PT, R0, 0x28, PT ;  /* 0x000000280000780c */ /* 0x000fe40003f24270 */
[----:B------:R-:W-:Y:S02]  /*6b50*/  FSEL R168, R20, -INF , P3 ;  /* 0xff80000014a87808 */ /* 0x000fe40001800000 */
[----:B------:R-:W-:Y:S02]  /*6b60*/  ISETP.GT.AND P0, PT, R0, 0x29, PT ;  /* 0x000000290000780c */ /* 0x000fe40003f04270 */
[----:B------:R-:W-:Y:S02]  /*6b70*/  FSEL R195, R26, -INF , P1 ;  /* 0xff8000001ac37808 */ /* 0x000fe40000800000 */
[----:B------:R-:W-:Y:S02]  /*6b80*/  ISETP.GT.AND P1, PT, R0, 0x30, PT ;  /* 0x000000300000780c */ /* 0x000fe40003f24270 */
[----:B------:R-:W-:Y:S02]  /*6b90*/  FSEL R196, R27, -INF , P0 ;  /* 0xff8000001bc47808 */ /* 0x000fe40000000000 */
[----:B------:R-:W-:Y:S02]  /*6ba0*/  FSEL R199, R30, -INF , P1 ;  /* 0xff8000001ec77808 */ /* 0x000fe40000800000 */
[C---:B------:R-:W-:Y:S02]  /*6bb0*/  ISETP.GT.AND P0, PT, R0.reuse, 0x31, PT ;  /* 0x000000310000780c */ /* 0x040fe40003f04270 */
[----:B------:R-:W-:Y:S02]  /*6bc0*/  ISETP.GT.AND P1, PT, R0, 0x38, PT ;  /* 0x000000380000780c */ /* 0x000fe40003f24270 */
[----:B------:R-:W-:Y:S01]  /*6bd0*/  FSEL R232, R31, -INF , P0 ;  /* 0xff8000001fe87808 */ /* 0x000fe20000000000 */
[C---:B-1----:R-:W-:Y:S05]  /*6be0*/  HMMA.16816.F32.BF16 R52, R188.reuse, R8, R52 ;  /* 0x00000008bc34723c */ /* 0x042fea0000041834 */
[C---:B------:R-:W-:Y:S02]  /*6bf0*/  ISETP.GT.AND P2, PT, R2.reuse, 0x19, PT ;  /* 0x000000190200780c */ /* 0x040fe40003f44270 */
[----:B------:R-:W-:Y:S01]  /*6c00*/  FMNMX.FTZ R8, R153, R12, !PT ;  /* 0x0000000c99087209 */ /* 0x000fe20007810000 */
[C---:B------:R-:W-:Y:S03]  /*6c10*/  HMMA.16816.F32.BF16 R56, R188.reuse, R10, R56 ;  /* 0x0000000abc38723c */ /* 0x040fe60000041838 */
[----:B------:R-:W-:Y:S02]  /*6c20*/  ISETP.GT.AND P3, PT, R2, 0x28, PT ;  /* 0x000000280200780c */ /* 0x000fe40003f64270 */
[----:B------:R-:W-:Y:S02]  /*6c30*/  FSEL R155, R17, -INF , P2 ;  /* 0xff800000119b7808 */ /* 0x000fe40001000000 */
[----:B------:R-:W-:Y:S01]  /*6c40*/  FMNMX.FTZ R8, R154, R8, !PT ;  /* 0x000000089a087209 */ /* 0x000fe20007810000 */
[C---:B------:R-:W-:Y:S03]  /*6c50*/  HMMA.16816.F32.BF16 R60, R188.reuse, R4, R60 ;  /* 0x00000004bc3c723c */ /* 0x040fe6000004183c */
[C---:B------:R-:W-:Y:S02]  /*6c60*/  ISETP.GT.AND P2, PT, R2.reuse, 0x21, PT ;  /* 0x000000210200780c */ /* 0x040fe40003f44270 */
[----:B------:R-:W-:Y:S02]  /*6c70*/  FMNMX.FTZ R8, R155, R8, !PT ;  /* 0x000000089b087209 */ /* 0x000fe40007810000 */
[----:B------:R-:W-:Y:S01]  /*6c80*/  FSEL R169, R21, -INF , P2 ;  /* 0xff80000015a97808 */ /* 0x000fe20001000000 */
[----:B------:R-:W-:Y:S03]  /*6c90*/  HMMA.16816.F32.BF16 R64, R188, R6, R64 ;  /* 0x00000006bc40723c */ /* 0x000fe60000041840 */
[----:B------:R-:W-:Y:S02]  /*6ca0*/  ISETP.GT.AND P2, PT, R2, 0x29, PT ;  /* 0x000000290200780c */ /* 0x000fe40003f44270 */
[----:B------:R-:W-:Y:S02]  /*6cb0*/  FMNMX.FTZ R8, R168, R8, !PT ;  /* 0x00000008a8087209 */ /* 0x000fe40007810000 */
[----:B------:R-:W-:Y:S02]  /*6cc0*/  FSEL R171, R24, -INF , P3 ;  /* 0xff80000018ab7808 */ /* 0x000fe40001800000 */
[----:B------:R-:W-:Y:S02]  /*6cd0*/  FMNMX.FTZ R8, R169, R8, !PT ;  /* 0x00000008a9087209 */ /* 0x000fe40007810000 */
[----:B------:R-:W-:Y:S02]  /*6ce0*/  ISETP.GT.AND P3, PT, R2, 0x30, PT ;  /* 0x000000300200780c */ /* 0x000fe40003f64270 */
[----:B------:R-:W-:Y:S02]  /*6cf0*/  FSEL R194, R25, -INF , P2 ;  /* 0xff80000019c27808 */ /* 0x000fe40001000000 */
[----:B------:R-:W-:Y:S02]  /*6d00*/  FMNMX.FTZ R8, R171, R8, !PT ;  /* 0x00000008ab087209 */ /* 0x000fe40007810000 */
[----:B------:R-:W-:Y:S02]  /*6d10*/  FSEL R198, R28, -INF , P3 ;  /* 0xff8000001cc67808 */ /* 0x000fe40001800000 */
[----:B------:R-:W-:Y:S02]  /*6d20*/  FMNMX.FTZ R8, R194, R8, !PT ;  /* 0x00000008c2087209 */ /* 0x000fe40007810000 */
[----:B------:R-:W-:Y:S02]  /*6d30*/  ISETP.GT.AND P2, PT, R2, 0x31, PT ;  /* 0x000000310200780c */ /* 0x000fe40003f44270 */
[----:B------:R-:W-:Y:S02]  /*6d40*/  FMNMX.FTZ R8, R198, R8, !PT ;  /* 0x00000008c6087209 */ /* 0x000fe40007810000 */
[----:B------:R-:W-:Y:S02]  /*6d50*/  FSEL R197, R29, -INF , P2 ;  /* 0xff8000001dc57808 */ /* 0x000fe40001000000 */
[C---:B------:R-:W-:Y:S02]  /*6d60*/  ISETP.GT.AND P3, PT, R2.reuse, 0x38, PT ;  /* 0x000000380200780c */ /* 0x040fe40003f64270 */
[----:B------:R-:W-:Y:S02]  /*6d70*/  FMNMX.FTZ R4, R197, R8, !PT ;  /* 0x00000008c5047209 */ /* 0x000fe40007810000 */
[----:B------:R-:W-:Y:S02]  /*6d80*/  ISETP.GT.AND P2, PT, R2, 0x39, PT ;  /* 0x000000390200780c */ /* 0x000fe40003f44270 */
[----:B------:R-:W-:Y:S02]  /*6d90*/  FSEL R230, R32, -INF , P3 ;  /* 0xff80000020e67808 */ /* 0x000fe40001800000 */
[----:B------:R-:W-:Y:S02]  /*6da0*/  ISETP.GT.AND P3, PT, R2, 0x40, PT ;  /* 0x000000400200780c */ /* 0x000fe40003f64270 */
[----:B------:R-:W-:Y:S02]  /*6db0*/  FSEL R231, R33, -INF , P2 ;  /* 0xff80000021e77808 */ /* 0x000fe40001000000 */
[----:B------:R-:W-:Y:S02]  /*6dc0*/  FMNMX.FTZ R9, R157, R118, !PT ;  /* 0x000000769d097209 */ /* 0x000fe40007810000 */
[----:B------:R-:W-:Y:S02]  /*6dd0*/  FMNMX.FTZ R4, R230, R4, !PT ;  /* 0x00000004e6047209 */ /* 0x000fe40007810000 */
[----:B------:R-:W-:Y:S02]  /*6de0*/  FSEL R235, R36, -INF , P3 ;  /* 0xff80000024eb7808 */ /* 0x000fe40001800000 */
[C---:B------:R-:W-:Y:S02]  /*6df0*/  ISETP.GT.AND P2, PT, R2.reuse, 0x41, PT ;  /* 0x000000410200780c */ /* 0x040fe40003f44270 */
[----:B------:R-:W-:Y:S02]  /*6e00*/  FMNMX.FTZ R9, R159, R9, !PT ;  /* 0x000000099f097209 */ /* 0x000fe40007810000 */
[----:B------:R-:W-:Y:S02]  /*6e10*/  FMNMX.FTZ R4, R231, R4, !PT ;  /* 0x00000004e7047209 */ /* 0x000fe40007810000 */
[----:B------:R-:W-:Y:S02]  /*6e20*/  FSEL R236, R37, -INF , P2 ;  /* 0xff80000025ec7808 */ /* 0x000fe40001000000 */
[----:B------:R-:W-:Y:S02]  /*6e30*/  FMNMX.FTZ R9, R151, R9, !PT ;  /* 0x0000000997097209 */ /* 0x000fe40007810000 */
[----:B------:R-:W-:Y:S02]  /*6e40*/  ISETP.GT.AND P3, PT, R2, 0x48, PT ;  /* 0x000000480200780c */ /* 0x000fe40003f64270 */
[----:B------:R-:W-:Y:S02]  /*6e50*/  FMNMX.FTZ R4, R235, R4, !PT ;  /* 0x00000004eb047209 */ /* 0x000fe40007810000 */
[----:B------:R-:W-:Y:S02]  /*6e60*/  ISETP.GT.AND P0, PT, R0, 0x39, PT ;  /* 0x000000390000780c */ /* 0x000fe40003f04270 */
[----:B------:R-:W-:Y:S02]  /*6e70*/  FSEL R233, R34, -INF , P1 ;  /* 0xff80000022e97808 */ /* 0x000fe40000800000 */
[----:B------:R-:W-:Y:S02]  /*6e80*/  ISETP.GT.AND P1, PT, R0, 0x40, PT ;  /* 0x000000400000780c */ /* 0x000fe40003f24270 */
[----:B------:R-:W-:Y:S02]  /*6e90*/  ISETP.GT.AND P2, PT, R2, 0x49, PT ;  /* 0x000000490200780c */ /* 0x000fe40003f44270 */
[----:B------:R-:W-:Y:S02]  /*6ea0*/  FSEL R238, R40, -INF , P3 ;  /* 0xff80000028ee7808 */ /* 0x000fe40001800000 */
[----:B------:R-:W-:Y:S02]  /*6eb0*/  FMNMX.FTZ R9, R158, R9, !PT ;  /* 0x000000099e097209 */ /* 0x000fe40007810000 */
[----:B------:R-:W-:Y:S02]  /*6ec0*/  FMNMX.FTZ R117, R236, R4, !PT ;  /* 0x00000004ec757209 */ /* 0x000fe40007810000 */
[----:B------:R-:W-:Y:S02]  /*6ed0*/  FSEL R237, R38, -INF , P1 ;  /* 0xff80000026ed7808 */ /* 0x000fe40000800000 */
[----:B------:R-:W-:Y:S02]  /*6ee0*/  ISETP.GT.AND P1, PT, R0, 0x48, PT ;  /* 0x000000480000780c */ /* 0x000fe40003f24270 */
[----:B------:R-:W-:Y:S02]  /*6ef0*/  ISETP.GT.AND P3, PT, R2, 0x50, PT ;  /* 0x000000500200780c */ /* 0x000fe40003f64270 */
[----:B------:R-:W-:Y:S02]  /*6f00*/  FMNMX.FTZ R9, R160, R9, !PT ;  /* 0x00000009a0097209 */ /* 0x000fe40007810000 */
[----:B------:R-:W-:Y:S02]  /*6f10*/  FSEL R234, R35, -INF , P0 ;  /* 0xff80000023ea7808 */ /* 0x000fe40000000000 */
[----:B------:R-:W-:Y:S02]  /*6f20*/  ISETP.GT.AND P0, PT, R0, 0x41, PT ;  /* 0x000000410000780c */ /* 0x000fe40003f04270 */
[----:B------:R-:W-:Y:S02]  /*6f30*/  FSEL R239, R41, -INF , P2 ;  /* 0xff80000029ef7808 */ /* 0x000fe40001000000 */
[----:B------:R-:W-:Y:S02]  /*6f40*/  FMNMX.FTZ R117, R238, R117, !PT ;  /* 0x00000075ee757209 */ /* 0x000fe40007810000 */
[----:B------:R-:W-:Y:S02]  /*6f50*/  FSEL R240, R39, -INF , P0 ;  /* 0xff80000027f07808 */ /* 0x000fe40000000000 */
[----:B------:R-:W-:Y:S02]  /*6f60*/  FSEL R248, R44, -INF , P3 ;  /* 0xff8000002cf87808 */ /* 0x000fe40001800000 */
[----:B------:R-:W-:Y:S02]  /*6f70*/  FMNMX.FTZ R9, R161, R9, !PT ;  /* 0x00000009a1097209 */ /* 0x000fe40007810000 */
[----:B------:R-:W-:Y:S02]  /*6f80*/  ISETP.GT.AND P0, PT, R0, 0x49, PT ;  /* 0x000000490000780c */ /* 0x000fe40003f04270 */
[----:B------:R-:W-:Y:S02]  /*6f90*/  ISETP.GT.AND P2, PT, R2, 0x51, PT ;  /* 0x000000510200780c */ /* 0x000fe40003f44270 */
[----:B------:R-:W-:Y:S02]  /*6fa0*/  FSEL R241, R42, -INF , P1 ;  /* 0xff8000002af17808 */ /* 0x000fe40000800000 */
[----:B------:R-:W-:Y:S02]  /*6fb0*/  ISETP.GT.AND P1, PT, R0, 0x50, PT ;  /* 0x000000500000780c */ /* 0x000fe40003f24270 */
[----:B------:R-:W-:Y:S02]  /*6fc0*/  FMNMX.FTZ R117, R239, R117, !PT ;  /* 0x00000075ef757209 */ /* 0x000fe40007810000 */
[----:B------:R-:W-:Y:S02]  /*6fd0*/  FSEL R250, R45, -INF , P2 ;  /* 0xff8000002dfa7808 */ /* 0x000fe40001000000 */
[----:B------:R-:W-:Y:S02]  /*6fe0*/  FSEL R252, R46, -INF , P1 ;  /* 0xff8000002efc7808 */ /* 0x000fe40000800000 */
        /* <DEDUP_REMOVED lines=9> */
[----:B------:R-:W-:Y:S02]  /*7080*/  FMNMX.FTZ R117, R250, R117, !PT ;  /* 0x00000075fa757209 */ /* 0x000fe40007810000 */
[----:B------:R-:W-:Y:S02]  /*7090*/  FSEL R251, R49, -INF , P0 ;  /* 0xff80000031fb7808 */ /* 0x000fe40000000000 */
[----:B------:R-:W-:Y:S02]  /*70a0*/  FMNMX.FTZ R5, R170, R5, !PT ;  /* 0x00000005aa057209 */ /* 0x000fe40007810000 */
[----:B------:R-:W-:Y:S02]  /*70b0*/  FMNMX.FTZ R117, R245, R117, !PT ;  /* 0x00000075f5757209 */ /* 0x000fe40007810000 */
[----:B------:R-:W-:Y:S02]  /*70c0*/  ISETP.GT.AND P3, PT, R2, 0x61, PT ;  /* 0x000000610200780c */ /* 0x000fe40003f64270 */
[----:B------:R-:W-:Y:S02]  /*70d0*/  FSEL R40, R52, -INF , P5 ;  /* 0xff80000034287808 */ /* 0x000fe40002800000 */
[----:B------:R-:W-:Y:S02]  /*70e0*/  FMNMX.FTZ R117, R251, R117, !PT ;  /* 0x00000075fb757209 */ /* 0x000fe40007810000 */
[----:B------:R-:W-:Y:S02]  /*70f0*/  FMNMX.FTZ R5, R193, R5, !PT ;  /* 0x00000005c1057209 */ /* 0x000fe40007810000 */
[----:B------:R-:W-:Y:S02]  /*7100*/  FSEL R49, R53, -INF , P3 ;  /* 0xff80000035317808 */ /* 0x000fe40001800000 */
[----:B------:R-:W-:Y:S02]  /*7110*/  ISETP.GT.AND P2, PT, R2, 0x68, PT ;  /* 0x000000680200780c */ /* 0x000fe40003f44270 */
[----:B------:R-:W-:Y:S02]  /*7120*/  FMNMX.FTZ R117, R40, R117, !PT ;  /* 0x0000007528757209 */ /* 0x000fe40007810000 */
[----:B------:R-:W-:Y:S02]  /*7130*/  FMNMX.FTZ R4, R195, R5, !PT ;  /* 0x00000005c3047209 */ /* 0x000fe40007810000 */
[----:B------:R-:W-:Y:S02]  /*7140*/  ISETP.GT.AND P1, PT, R2, 0x69, PT ;  /* 0x000000690200780c */ /* 0x000fe40003f24270 */
        /* <DEDUP_REMOVED lines=11> */
[----:B------:R-:W-:Y:S02]  /*7200*/  FMNMX.FTZ R117, R60, R117, !PT ;  /* 0x000000753c757209 */ /* 0x000fe40007810000 */
[----:B------:R-:W-:Y:S02]  /*7210*/  FSEL R42, R61, -INF , P5 ;  /* 0xff8000003d2a7808 */ /* 0x000fe40002800000 */
[C---:B------:R-:W-:Y:S02]  /*7220*/  ISETP.GT.AND P3, PT, R2.reuse, 0x78, PT ;  /* 0x000000780200780c */ /* 0x040fe40003f64270 */
[----:B------:R-:W-:Y:S02]  /*7230*/  FMNMX.FTZ R4, R233, R4, !PT ;  /* 0x00000004e9047209 */ /* 0x000fe40007810000 */
[----:B------:R-:W-:Y:S02]  /*7240*/  ISETP.GT.AND P2, PT, R2, 0x79, PT ;  /* 0x000000790200780c */ /* 0x000fe40003f44270 */
[----:B------:R-:W-:Y:S02]  /*7250*/  FMNMX.FTZ R117, R42, R117, !PT ;  /* 0x000000752a757209 */ /* 0x000fe40007810000 */
[----:B------:R-:W-:Y:S01]  /*7260*/  FSEL R41, R64, -INF , P3 ;  /* 0xff80000040297808 */ /* 0x000fe20001800000 */
[----:B------:R-:W-:Y:S01]  /*7270*/  IMAD.MOV.U32 R64, RZ, RZ, R49 ;  /* 0x000000ffff407224 */ /* 0x000fe200078e0031 */
[----:B------:R-:W-:Y:S02]  /*7280*/  FMNMX.FTZ R4, R234, R4, !PT ;  /* 0x00000004ea047209 */ /* 0x000fe40007810000 */
[----:B------:R-:W-:Y:S02]  /*7290*/  FSEL R65, R65, -INF , P2 ;  /* 0xff80000041417808 */ /* 0x000fe40001000000 */
[----:B------:R-:W-:Y:S02]  /*72a0*/  FMNMX.FTZ R117, R41, R117, !PT ;  /* 0x0000007529757209 */ /* 0x000fe40007810000 */
[----:B------:R-:W-:Y:S02]  /*72b0*/  FMNMX.FTZ R4, R237, R4, !PT ;  /* 0x00000004ed047209 */ /* 0x000fe40007810000 */
[----:B------:R-:W-:Y:S02]  /*72c0*/  FMNMX.FTZ R117, R65, R117, !PT ;  /* 0x0000007541757209 */ /* 0x000fe40007810000 */
[----:B------:R-:W-:Y:S02]  /*72d0*/  FMNMX.FTZ R2, R240, R4, !PT ;  /* 0x00000004f0027209 */ /* 0x000fe40007810000 */
[C---:B------:R-:W-:Y:S01]  /*72e0*/  ISETP.GT.AND P1, PT, R0.reuse, 0x58, PT ;  /* 0x000000580000780c */ /* 0x040fe20003f24270 */
[----:B------:R-:W1:Y:S01]  /*72f0*/  SHFL.BFLY PT, R4, R117, 0x2, 0x1f ;  /* 0x0c401f0075047f89 */ /* 0x000e6200000e0000 */
[----:B------:R-:W-:Y:S02]  /*7300*/  FMNMX.FTZ R2, R241, R2, !PT ;  /* 0x00000002f1027209 */ /* 0x000fe40007810000 */
[----:B------:R-:W-:Y:S02]  /*7310*/  ISETP.GT.AND P0, PT, R0, 0x59, PT ;  /* 0x000000590000780c */ /* 0x000fe40003f04270 */
[----:B------:R-:W-:Y:S02]  /*7320*/  FMNMX.FTZ R2, R242, R2, !PT ;  /* 0x00000002f2027209 */ /* 0x000fe40007810000 */
        /* <DEDUP_REMOVED lines=9> */
[----:B------:R-:W-:Y:S02]  /*73c0*/  FSEL R13, R55, -INF , P1 ;  /* 0xff800000370d7808 */ /* 0x000fe40000800000 */
[C---:B------:R-:W-:Y:S02]  /*73d0*/  ISETP.GT.AND P1, PT, R0.reuse, 0x68, PT ;  /* 0x000000680000780c */ /* 0x040fe40003f24270 */
[----:B------:R-:W-:Y:S02]  /*73e0*/  FMNMX.FTZ R2, R43, R2, !PT ;  /* 0x000000022b027209 */ /* 0x000fe40007810000 */
[----:B-1----:R-:W-:Y:S02]  /*73f0*/  FMNMX.FTZ R117, R117, R4, !PT ;  /* 0x0000000475757209 */ /* 0x002fe40007810000 */
[----:B------:R-:W-:Y:S02]  /*7400*/  FMNMX.FTZ R2, R13, R2, !PT ;  /* 0x000000020d027209 */ /* 0x000fe40007810000 */
[----:B------:R-:W-:Y:S01]  /*7410*/  ISETP.GT.AND P0, PT, R0, 0x69, PT ;  /* 0x000000690000780c */ /* 0x000fe20003f04270 */
[----:B------:R-:W1:Y:S01]  /*7420*/  SHFL.BFLY PT, R4, R117, 0x1, 0x1f ;  /* 0x0c201f0075047f89 */ /* 0x000e6200000e0000 */
[----:B------:R-:W-:Y:S02]  /*7430*/  FSEL R58, R58, -INF , P1 ;  /* 0xff8000003a3a7808 */ /* 0x000fe40000800000 */
[----:B------:R-:W-:Y:S02]  /*7440*/  FSEL R59, R59, -INF , P0 ;  /* 0xff8000003b3b7808 */ /* 0x000fe40000000000 */
[----:B------:R-:W-:Y:S02]  /*7450*/  ISETP.GT.AND P1, PT, R0, 0x70, PT ;  /* 0x000000700000780c */ /* 0x000fe40003f24270 */
[----:B------:R-:W-:Y:S02]  /*7460*/  FMNMX.FTZ R2, R58, R2, !PT ;  /* 0x000000023a027209 */ /* 0x000fe40007810000 */
[----:B------:R-:W-:Y:S02]  /*7470*/  FSEL R62, R62, -INF , P1 ;  /* 0xff8000003e3e7808 */ /* 0x000fe40000800000 */
[----:B------:R-:W-:Y:S02]  /*7480*/  ISETP.GT.AND P0, PT, R0, 0x71, PT ;  /* 0x000000710000780c */ /* 0x000fe40003f04270 */
[----:B------:R-:W-:Y:S02]  /*7490*/  FMNMX.FTZ R2, R59, R2, !PT ;  /* 0x000000023b027209 */ /* 0x000fe40007810000 */
[----:B------:R-:W-:Y:S02]  /*74a0*/  FSEL R63, R63, -INF , P0 ;  /* 0xff8000003f3f7808 */ /* 0x000fe40000000000 */
[----:B------:R-:W-:Y:S02]  /*74b0*/  FMNMX.FTZ R2, R62, R2, !PT ;  /* 0x000000023e027209 */ /* 0x000fe40007810000 */
[C---:B------:R-:W-:Y:S02]  /*74c0*/  ISETP.GT.AND P1, PT, R0.reuse, 0x78, PT ;  /* 0x000000780000780c */ /* 0x040fe40003f24270 */
[----:B------:R-:W-:Y:S02]  /*74d0*/  ISETP.GT.AND P0, PT, R0, 0x79, PT ;  /* 0x000000790000780c */ /* 0x000fe40003f04270 */
[----:B------:R-:W-:Y:S02]  /*74e0*/  FMNMX.FTZ R0, R63, R2, !PT ;  /* 0x000000023f007209 */ /* 0x000fe40007810000 */
[----:B------:R-:W-:Y:S02]  /*74f0*/  FSEL R66, R66, -INF , P1 ;  /* 0xff80000042427808 */ /* 0x000fe40000800000 */
[----:B------:R-:W-:Y:S01]  /*7500*/  FSEL R119, R67, -INF , P0 ;  /* 0xff80000043777808 */ /* 0x000fe20000000000 */
[----:B------:R-:W-:Y:S01]  /*7510*/  IMAD.MOV.U32 R67, RZ, RZ, R60 ;  /* 0x000000ffff437224 */ /* 0x000fe200078e003c */
[----:B------:R-:W-:Y:S02]  /*7520*/  FMNMX.FTZ R0, R66, R0, !PT ;  /* 0x0000000042007209 */ /* 0x000fe40007810000 */
[----:B-1----:R-:W-:Y:S02]  /*7530*/  FMNMX.FTZ R117, R117, R4, !PT ;  /* 0x0000000475757209 */ /* 0x002fe40007810000 */
[----:B------:R-:W-:Y:S02]  /*7540*/  FMNMX.FTZ R0, R119, R0, !PT ;  /* 0x0000000077007209 */ /* 0x000fe40007810000 */
[C---:B------:R-:W-:Y:S01]  /*7550*/  FSETP.NEU.FTZ.AND P1, PT, R117.reuse, -INF , PT ;  /* 0xff8000007500780b */ /* 0x040fe20003f3d000 */
[----:B------:R-:W-:Y:S01]  /*7560*/  FMUL.FTZ R148, R117, c[0x0][0x2d0] ;  /* 0x0000b40075947a20 */ /* 0x000fe20000410000 */
[----:B------:R-:W-:Y:S01]  /*7570*/  ISETP.GE.AND P5, PT, R192, 0x1, PT ;  /* 0x00000001c000780c */ /* 0x000fe20003fa6270 */
[----:B------:R-:W1:Y:S03]  /*7580*/  SHFL.BFLY PT, R2, R0, 0x2, 0x1f ;  /* 0x0c401f0000027f89 */ /* 0x000e6600000e0000 */
[----:B------:R-:W-:Y:S05]  /*7590*/  FSEL R148, R148, RZ, P1 ;  /* 0x000000ff94947208 */ /* 0x000fea0000800000 */
[--C-:B------:R-:W-:Y:S02]  /*75a0*/  FFMA.FTZ R6, R156, c[0x0][0x2d0], -R148.reuse ;  /* 0x0000b4009c067a23 */ /* 0x100fe40000010894 */
[--C-:B------:R-:W-:Y:S02]  /*75b0*/  FFMA.FTZ R4, R116, c[0x0][0x2d0], -R148.reuse ;  /* 0x0000b40074047a23 */ /* 0x100fe40000010894 */
[----:B------:R4:W-:Y:S01]  /*75c0*/  MUFU.EX2 R246, R6 ;  /* 0x0000000600f67308 */ /* 0x0009e20000000800 */
[----:B------:R-:W-:Y:S01]  /*75d0*/  @P5 SHF.R.S32.HI R7, RZ, 0x1f, R229 ;  /* 0x0000001fff075819 */ /* 0x000fe200000114e5 */
[----:B------:R-:W-:Y:S04]  /*75e0*/  @P5 IMAD.MOV.U32 R10, RZ, RZ, c[0x0][0x1e0] ;  /* 0x00007800ff0a5624 */ /* 0x000fe800078e00ff */
[----:B------:R-:W-:Y:S02]  /*75f0*/  @P5 IMAD R7, R7, c[0x0][0x1e0], RZ ;  /* 0x0000780007075a24 */ /* 0x000fe400078e02ff */
[----:B------:R-:W-:Y:S02]  /*7600*/  @P5 IMAD.SHL.U32 R11, R10, 0x40, RZ ;  /* 0x000000400a0b5824 */ /* 0x000fe400078e00ff */
[----:B------:R5:W2:Y:S01]  /*7610*/  MUFU.EX2 R243, R4 ;  /* 0x0000000400f37308 */ /* 0x000aa20000000800 */
[----:B-1----:R-:W-:Y:S05]  /*7620*/  FMNMX.FTZ R0, R0, R2, !PT ;  /* 0x0000000200007209 */ /* 0x002fea0007810000 */
[----:B------:R-:W1:Y:S01]  /*7630*/  SHFL.BFLY PT, R2, R0, 0x1, 0x1f ;  /* 0x0c201f0000027f89 */ /* 0x000e6200000e0000 */
[----:B----4-:R-:W-:Y:S02]  /*7640*/  @P5 IMAD R6, R229, c[0x0][0x1e4], R7 ;  /* 0x00007900e5065a24 */ /* 0x010fe400078e0207 */
[----:B------:R-:W-:Y:S04]  /*7650*/  FFMA.FTZ R7, R149, c[0x0][0x2d0], -R148 ;  /* 0x0000b40095077a23 */ /* 0x000fe80000010894 */
[----:B------:R4:W-:Y:S01]  /*7660*/  MUFU.EX2 R52, R7 ;  /* 0x0000000700347308 */ /* 0x0009e20000000800 */
[----:B-----5:R-:W-:Y:S01]  /*7670*/  @P5 IMAD.WIDE.U32 R4, R229, c[0x0][0x1e0], RZ ;  /* 0x00007800e5045a25 */ /* 0x020fe200078e00ff */
[----:B--2---:R-:W-:Y:S03]  /*7680*/  F2FP.BF16.PACK_AB R144, R246, R243 ;  /* 0x000000f3f690723e */ /* 0x004fe600000010ff */
[----:B------:R-:W-:Y:S01]  /*7690*/  @P5 IMAD.SHL.U32 R8, R4, 0x80, RZ ;  /* 0x0000008004085824 */ /* 0x000fe200078e00ff */
[----:B-1----:R-:W-:Y:S01]  /*76a0*/  FMNMX.FTZ R116, R0, R2, !PT ;  /* 0x0000000200747209 */ /* 0x002fe20007810000 */
[----:B------:R-:W-:Y:S03]  /*76b0*/  @P5 IMAD.IADD R0, R5, 0x1, R6 ;  /* 0x0000000105005824 */ /* 0x000fe600078e0206 */
[----:B------:R-:W-:Y:S02]  /*76c0*/  @P5 IADD3 R2, P3, R8, R18, RZ ;  /* 0x0000001208025210 */ /* 0x000fe40007f7e0ff */
[C---:B------:R-:W-:Y:S01]  /*76d0*/  FSETP.NEU.FTZ.AND P0, PT, R116.reuse, -INF , PT ;  /* 0xff8000007400780b */ /* 0x040fe20003f1d000 */
[----:B------:R-:W-:Y:S01]  /*76e0*/  FMUL.FTZ R149, R116, c[0x0][0x2d0] ;  /* 0x0000b40074957a20 */ /* 0x000fe20000410000 */
[----:B------:R-:W-:Y:S01]  /*76f0*/  @P5 SHF.L.U64.HI R0, R4, 0x7, R0 ;  /* 0x0000000704005819 */ /* 0x000fe20000010200 */
[----:B------:R-:W-:Y:S01]  /*7700*/  FFMA.FTZ R4, R150, c[0x0][0x2d0], -R148 ;  /* 0x0000b40096047a23 */ /* 0x000fe20000010894 */
[----:B------:R-:W-:Y:S02]  /*7710*/  @P5 LEA R6, P2, R2, c[0x0][0x1c8], 0x1 ;  /* 0x0000720002065a11 */ /* 0x000fe400078408ff */
[----:B---3--:R-:W-:Y:S01]  /*7720*/  @P5 IADD3.X R5, R0, R16, RZ, P3, !PT ;  /* 0x0000001000055210 */ /* 0x008fe20001ffe4ff */
[----:B------:R-:W1:Y:S01]  /*7730*/  MUFU.EX2 R61, R4 ;  /* 0x00000004003d7308 */ /* 0x000e620000000800 */
[----:B------:R-:W-:Y:S02]  /*7740*/  FSEL R149, R149, RZ, P0 ;  /* 0x000000ff95957208 */ /* 0x000fe40000000000 */
[----:B----4-:R-:W-:Y:S01]  /*7750*/  @P5 LEA.HI.X R7, R2, c[0x0][0x1cc], R5, 0x1, P2 ;  /* 0x0000730002075a11 */ /* 0x010fe200010f0c05 */
[----:B------:R-:W-:Y:S01]  /*7760*/  @P5 IMAD.MOV.U32 R5, RZ, RZ, 0x6 ;  /* 0x00000006ff055424 */ /* 0x000fe200078e00ff */
[----:B------:R-:W-:Y:S04]  /*7770*/  @P5 IADD3 R2, P3, P2, R8, 0x40, R18 ;  /* 0x0000004008025810 */ /* 0x000fe80007a7e012 */
[----:B------:R-:W-:Y:S02]  /*7780*/  @P5 IADD3.X R0, R0, RZ, R16, P3, P2 ;  /* 0x000000ff00005210 */ /* 0x000fe40001fe4410 */
[----:B------:R-:W-:Y:S02]  /*7790*/  @P5 LEA R8, P3, R2, c[0x0][0x1c8], 0x1 ;  /* 0x0000720002085a11 */ /* 0x000fe400078608ff */
[----:B------:R-:W-:Y:S02]  /*77a0*/  @P5 ISETP.GE.AND P2, PT, R14, c[0x0][0x1d4], PT ;  /* 0x000075000e005a0c */ /* 0x000fe40003f46270 */
[----:B------:R-:W-:Y:S01]  /*77b0*/  @P5 LEA.HI.X R9, R2, c[0x0][0x1cc], R0, 0x1, P3 ;  /* 0x0000730002095a11 */ /* 0x000fe200018f0c00 */
[--C-:B------:R-:W-:Y:S01]  /*77c0*/  FFMA.FTZ R0, R151, c[0x0][0x2d0], -R149.reuse ;  /* 0x0000b40097007a23 */ /* 0x100fe20000010895 */
[----:B------:R-:W-:Y:S01]  /*77d0*/  @P5 SHF.L.U64.HI R10, R10, R5, c[0x0][0x1e4] ;  /* 0x000079000a0a5619 */ /* 0x000fe20000010205 */
[--C-:B------:R-:W-:Y:S02]  /*77e0*/  FFMA.FTZ R5, R159, c[0x0][0x2d0], -R149.reuse ;  /* 0x0000b4009f057a23 */ /* 0x100fe40000010895 */
[----:B------:R2:W-:Y:S01]  /*77f0*/  MUFU.EX2 R51, R0 ;  /* 0x0000000000337308 */ /* 0x0005e20000000800 */
[----:B------:R-:W-:Y:S02]  /*7800*/  FFMA.FTZ R2, R158, c[0x0][0x2d0], -R149 ;  /* 0x0000b4009e027a23 */ /* 0x000fe40000010895 */
[----:B------:R-:W-:Y:S01]  /*7810*/  IMAD.MOV.U32 R151, RZ, RZ, R13 ;  /* 0x000000ffff977224 */ /* 0x000fe200078e000d */
[----:B-1----:R-:W-:Y:S01]  /*7820*/  F2FP.BF16.PACK_AB R146, R61, R52 ;  /* 0x000000343d92723e */ /* 0x002fe200000010ff */
[----:B------:R-:W-:Y:S01]  /*7830*/  FFMA.FTZ R4, R157, c[0x0][0x2d0], -R149 ;  /* 0x0000b4009d047a23 */ /* 0x000fe20000010895 */
[----:B------:R1:W-:Y:S04]  /*7840*/  @P5 LDGSTS.E.BYPASS.LTC128B.128 [R228+0x8100], [R6.64], !P2 ;  /* 0x0810000006e45fae */ /* 0x0003e8000d101d46 */
[----:B------:R3:W-:Y:S04]  /*7850*/  MUFU.EX2 R150, R4 ;  /* 0x0000000400967308 */ /* 0x0007e80000000800 */
[----:B------:R4:W-:Y:S06]  /*7860*/  @P5 LDGSTS.E.BYPASS.LTC128B.128 [R228+0xc100], [R8.64], !P6 ;  /* 0x0c10000008e45fae */ /* 0x0009ec000f101d46 */
[----:B------:R5:W1:Y:S01]  /*7870*/  MUFU.EX2 R56, R5 ;  /* 0x0000000500387308 */ /* 0x000a620000000800 */
[----:B--2---:R-:W-:Y:S05]  /*7880*/  FSEL R0, R117, RZ, P1 ;  /* 0x000000ff75007208 */ /* 0x004fea0000800000 */
[----:B------:R-:W-:Y:S04]  /*7890*/  FADD.FTZ R0, -R0, R3 ;  /* 0x0000000300007221 */ /* 0x000fe80000010100 */
[----:B------:R2:W2:Y:S01]  /*78a0*/  MUFU.EX2 R50, R2 ;  /* 0x0000000200327308 */ /* 0x0004a20000000800 */
[----:B------:R-:W-:Y:S01]  /*78b0*/  FMUL.FTZ R0, R0, c[0x0][0x2d0] ;  /* 0x0000b40000007a20 */ /* 0x000fe20000410000 */
[-C--:B---3--:R-:W-:Y:S08]  /*78c0*/  @P5 IADD3 R4, P3, R6, R11.reuse, RZ ;  /* 0x0000000b06045210 */ /* 0x088ff00007f7e0ff */
[----:B------:R3:W3:Y:S01]  /*78d0*/  MUFU.EX2 R3, R0 ;  /* 0x0000000000037308 */ /* 0x0006e20000000800 */
[----:B-----5:R-:W-:Y:S01]  /*78e0*/  @P5 IMAD.X R5, R10, 0x1, R7, P3 ;  /* 0x000000010a055824 */ /* 0x020fe200018e0607 */
[-C--:B-1----:R-:W-:Y:S02]  /*78f0*/  @P5 IADD3 R6, P3, R4, R11.reuse, RZ ;  /* 0x0000000b04065210 */ /* 0x082fe40007f7e0ff */
[----:B------:R-:W-:Y:S02]  /*7900*/  F2FP.BF16.PACK_AB R145, R56, R150 ;  /* 0x000000963891723e */ /* 0x000fe400000010ff */
[----:B------:R1:W-:Y:S01]  /*7910*/  @P5 LDGSTS.E.BYPASS.LTC128B.128 [R228+0x9100], [R4.64], !P2 ;  /* 0x0910000004e45fae */ /* 0x0003e2000d101d46 */
[--C-:B------:R-:W-:Y:S01]  /*7920*/  @P5 IMAD.X R7, R5, 0x1, R10.reuse, P3 ;  /* 0x0000000105075824 */ /* 0x100fe200018e060a */
[----:B----4-:R-:W-:Y:S02]  /*7930*/  @P5 IADD3 R8, P1, R6, R11, RZ ;  /* 0x0000000b06085210 */ /* 0x010fe40007f3e0ff */
[----:B--2---:R-:W-:Y:S03]  /*7940*/  FSEL R2, R116, RZ, P0 ;  /* 0x000000ff74027208 */ /* 0x004fe60000000000 */
[----:B------:R-:W-:Y:S01]  /*7950*/  @P5 IMAD.X R9, R7, 0x1, R10, P1 ;  /* 0x0000000107095824 */ /* 0x000fe200008e060a */
[----:B------:R1:W-:Y:S01]  /*7960*/  @P5 LDGSTS.E.BYPASS.LTC128B.128 [R228+0xd100], [R4.64+0x80], !P6 ;  /* 0x0d10008004e45fae */ /* 0x0003e2000f101d46 */
[----:B------:R-:W-:Y:S01]  /*7970*/  F2FP.BF16.PACK_AB R147, R50, R51 ;  /* 0x000000333293723e */ /* 0x000fe200000010ff */
[----:B---3--:R-:W-:Y:S06]  /*7980*/  FADD.FTZ R0, -R2, R118 ;  /* 0x0000007602007221 */ /* 0x008fec0000010100 */
[----:B------:R2:W-:Y:S01]  /*7990*/  @P5 LDGSTS.E.BYPASS.LTC128B.128 [R228+0xa100], [R6.64], !P2 ;  /* 0x0a10000006e45fae */ /* 0x0005e2000d101d46 */
[----:B------:R-:W-:Y:S01]  /*79a0*/  FFMA.FTZ R2, R152, c[0x0][0x2d0], -R148 ;  /* 0x0000b40098027a23 */ /* 0x000fe20000010894 */
[----:B------:R-:W-:Y:S01]  /*79b0*/  MOV R118, R66 ;  /* 0x0000004200767202 */ /* 0x000fe20000000f00 */
[----:B------:R-:W-:Y:S02]  /*79c0*/  FMUL.FTZ R0, R0, c[0x0][0x2d0] ;  /* 0x0000b40000007a20 */ /* 0x000fe40000410000 */
[----:B------:R-:W-:Y:S02]  /*79d0*/  IMAD.MOV.U32 R66, RZ, RZ, R57 ;  /* 0x000000ffff427224 */ /* 0x000fe400078e0039 */
[----:B------:R-:W-:Y:S01]  /*79e0*/  IMAD.MOV.U32 R57, RZ, RZ, R40 ;  /* 0x000000ffff397224 */ /* 0x000fe200078e0028 */
[----:B------:R2:W-:Y:S01]  /*79f0*/  @P5 LDGSTS.E.BYPASS.LTC128B.128 [R228+0xe100], [R6.64+0x80], !P6 ;  /* 0x0e10008006e45fae */ /* 0x0005e2000f101d46 */
[----:B------:R-:W3:Y:S01]  /*7a00*/  MUFU.EX2 R0, R0 ;  /* 0x0000000000007308 */ /* 0x000ee20000000800 */
[C---:B------:R-:W-:Y:S02]  /*7a10*/  FMUL.FTZ R40, R3.reuse, R96 ;  /* 0x0000006003287220 */ /* 0x040fe40000410000 */
[----:B------:R-:W-:Y:S02]  /*7a20*/  IMAD.MOV.U32 R96, RZ, RZ, R41 ;  /* 0x000000ffff607224 */ /* 0x000fe400078e0029 */
[C---:B------:R-:W-:Y:S02]  /*7a30*/  FMUL.FTZ R41, R3.reuse, R97 ;  /* 0x0000006103297220 */ /* 0x040fe40000410000 */
[----:B------:R4:W-:Y:S01]  /*7a40*/  @P5 LDGSTS.E.BYPASS.LTC128B.128 [R228+0xb100], [R8.64], !P2 ;  /* 0x0b10000008e45fae */ /* 0x0009e2000d101d46 */
[----:B------:R-:W-:Y:S02]  /*7a50*/  IMAD.MOV.U32 R97, RZ, RZ, R42 ;  /* 0x000000ffff617224 */ /* 0x000fe400078e002a */
[C---:B-1----:R-:W-:Y:S02]  /*7a60*/  FMUL.FTZ R5, R3.reuse, R121 ;  /* 0x0000007903057220 */ /* 0x042fe40000410000 */
[C---:B------:R-:W-:Y:S02]  /*7a70*/  FMUL.FTZ R4, R3.reuse, R120 ;  /* 0x0000007803047220 */ /* 0x040fe40000410000 */
[C---:B------:R-:W-:Y:S01]  /*7a80*/  FMUL.FTZ R16, R3.reuse, R72 ;  /* 0x0000004803107220 */ /* 0x040fe20000410000 */
[----:B------:R4:W-:Y:S01]  /*7a90*/  @P5 LDGSTS.E.BYPASS.LTC128B.128 [R228+0xf100], [R8.64+0x80], !P6 ;  /* 0x0f10008008e45fae */ /* 0x0009e2000f101d46 */
[C---:B------:R-:W-:Y:S02]  /*7aa0*/  FMUL.FTZ R17, R3.reuse, R73 ;  /* 0x0000004903117220 */ /* 0x040fe40000410000 */
[C---:B------:R-:W-:Y:S02]  /*7ab0*/  FMUL.FTZ R49, R3.reuse, R101 ;  /* 0x0000006503317220 */ /* 0x040fe40000410000 */
[C---:B------:R-:W-:Y:S02]  /*7ac0*/  FMUL.FTZ R24, R3.reuse, R80 ;  /* 0x0000005003187220 */ /* 0x040fe40000410000 */
[C---:B------:R-:W-:Y:S01]  /*7ad0*/  FMUL.FTZ R25, R3.reuse, R81 ;  /* 0x0000005103197220 */ /* 0x040fe20000410000 */
[----:B------:R-:W1:Y:S01]  /*7ae0*/  LDSM.16.MT88.4 R12, [R200] ;  /* 0x00000000c80c783b */ /* 0x000e620000004200 */
[C---:B---3--:R-:W-:Y:S02]  /*7af0*/  FMUL.FTZ R42, R0.reuse, R98 ;  /* 0x00000062002a7220 */ /* 0x048fe40000410000 */
[C---:B--2---:R-:W-:Y:S02]  /*7b00*/  FMUL.FTZ R7, R0.reuse, R123 ;  /* 0x0000007b00077220 */ /* 0x044fe40000410000 */
[----:B------:R2:W-:Y:S01]  /*7b10*/  MUFU.EX2 R123, R2 ;  /* 0x00000002007b7308 */ /* 0x0005e20000000800 */
[C---:B------:R-:W-:Y:S02]  /*7b20*/  FMUL.FTZ R6, R0.reuse, R122 ;  /* 0x0000007a00067220 */ /* 0x040fe40000410000 */
[----:B------:R-:W3:Y:S01]  /*7b30*/  LDSM.16.MT88.4 R20, [R204] ;  /* 0x00000000cc14783b */ /* 0x000ee20000004200 */
[C---:B------:R-:W-:Y:S02]  /*7b40*/  FMUL.FTZ R18, R0.reuse, R74 ;  /* 0x0000004a00127220 */ /* 0x040fe40000410000 */
[C---:B------:R-:W-:Y:S02]  /*7b50*/  FMUL.FTZ R19, R0.reuse, R75 ;  /* 0x0000004b00137220 */ /* 0x040fe40000410000 */
[C---:B------:R-:W-:Y:S02]  /*7b60*/  FMUL.FTZ R26, R0.reuse, R82 ;  /* 0x00000052001a7220 */ /* 0x040fe40000410000 */
[C---:B------:R-:W-:Y:S01]  /*7b70*/  FMUL.FTZ R27, R0.reuse, R83 ;  /* 0x00000053001b7220 */ /* 0x040fe20000410000 */
[----:B------:R-:W5:Y:S01]  /*7b80*/  LDSM.16.MT88.4 R28, [R203] ;  /* 0x00000000cb1c783b */ /* 0x000f620000004200 */
[C---:B------:R-:W-:Y:S02]  /*7b90*/  FMUL.FTZ R10, R0.reuse, R126 ;  /* 0x0000007e000a7220 */ /* 0x040fe40000410000 */
[C---:B----4-:R-:W-:Y:S02]  /*7ba0*/  FMUL.FTZ R8, R3.reuse, R124 ;  /* 0x0000007c03087220 */ /* 0x050fe40000410000 */
[----:B------:R-:W-:Y:S02]  /*7bb0*/  IMAD.MOV.U32 R124, RZ, RZ, R50 ;  /* 0x000000ffff7c7224 */ /* 0x000fe400078e0032 */
[C---:B------:R-:W-:Y:S01]  /*7bc0*/  FMUL.FTZ R50, R0.reuse, R102 ;  /* 0x0000006600327220 */ /* 0x040fe20000410000 */
[----:B------:R-:W4:Y:S01]  /*7bd0*/  LDSM.16.MT88.4 R36, [R223] ;  /* 0x00000000df24783b */ /* 0x000f220000004200 */
[----:B------:R-:W-:Y:S02]  /*7be0*/  IMAD.MOV.U32 R126, RZ, RZ, R51 ;  /* 0x000000ffff7e7224 */ /* 0x000fe400078e0033 */
[----:B------:R-:W-:Y:S02]  /*7bf0*/  FMUL.FTZ R9, R3, R125 ;  /* 0x0000007d03097220 */ /* 0x000fe40000410000 */
[----:B--2---:R-:W-:Y:S02]  /*7c00*/  FFMA.FTZ R2, R153, c[0x0][0x2d0], -R148 ;  /* 0x0000b40099027a23 */ /* 0x004fe40000010894 */
[----:B------:R-:W-:Y:S01]  /*7c10*/  IMAD.MOV.U32 R153, RZ, RZ, R43 ;  /* 0x000000ffff997224 */ /* 0x000fe200078e002b */
[----:B------:R-:W2:Y:S01]  /*7c20*/  LDSM.16.MT88.4 R44, [R200+0x4000] ;  /* 0x00400000c82c783b */ /* 0x000ea20000004200 */
[----:B------:R3:W2:Y:S01]  /*7c30*/  MUFU.EX2 R122, R2 ;  /* 0x00000002007a7308 */ /* 0x0006a20000000800 */
[C---:B------:R-:W-:Y:S02]  /*7c40*/  FMUL.FTZ R43, R0.reuse, R99 ;  /* 0x00000063002b7220 */ /* 0x040fe40000410000 */
[----:B------:R-:W-:Y:S02]  /*7c50*/  IMAD.MOV.U32 R125, RZ, RZ, R61 ;  /* 0x000000ffff7d7224 */ /* 0x000fe400078e003d */
[C---:B------:R-:W-:Y:S01]  /*7c60*/  FMUL.FTZ R11, R0.reuse, R127 ;  /* 0x0000007f000b7220 */ /* 0x040fe20000410000 */
[C---:B-1----:R-:W-:Y:S01]  /*7c70*/  HMMA.16816.F32.BF16 R4, R144.reuse, R12, R4 ;  /* 0x0000000c9004723c */ /* 0x042fe20000041804 */
[----:B------:R-:W-:Y:S04]  /*7c80*/  LDSM.16.MT88.4 R72, [R200+0x800] ;  /* 0x00080000c848783b */ /* 0x000fe80000004200 */
[C---:B------:R-:W-:Y:S02]  /*7c90*/  FMUL.FTZ R51, R0.reuse, R103 ;  /* 0x0000006700337220 */ /* 0x040fe40000410000 */
[C---:B------:R-:W-:Y:S01]  /*7ca0*/  FMUL.FTZ R12, R3.reuse, R68 ;  /* 0x00000044030c7220 */ /* 0x040fe20000410000 */
[C---:B------:R-:W-:Y:S01]  /*7cb0*/  HMMA.16816.F32.BF16 R8, R144.reuse, R14, R8 ;  /* 0x0000000e9008723c */ /* 0x040fe20000041808 */
[----:B------:R-:W-:Y:S03]  /*7cc0*/  LDSM.16.MT88.4 R80, [R203+0x800] ;  /* 0x00080000cb50783b */ /* 0x000fe60000004200 */
[C---:B------:R-:W-:Y:S02]  /*7cd0*/  FMUL.FTZ R13, R3.reuse, R69 ;  /* 0x00000045030d7220 */ /* 0x040fe40000410000 */
[C---:B------:R-:W-:Y:S02]  /*7ce0*/  FMUL.FTZ R32, R3.reuse, R88 ;  /* 0x0000005803207220 */ /* 0x040fe40000410000 */
[----:B------:R-:W-:Y:S01]  /*7cf0*/  FMUL.FTZ R14, R0, R70 ;  /* 0x00000046000e7220 */ /* 0x000fe20000410000 */
[----:B------:R-:W0:Y:S03]  /*7d00*/  LDGDEPBAR ;  /* 0x00000000000079af */ /* 0x000e260000000000 */
[----:B---3--:R-:W-:Y:S02]  /*7d10*/  FFMA.FTZ R2, R160, c[0x0][0x2d0], -R149 ;  /* 0x0000b400a0027a23 */ /* 0x008fe40000010895 */
[C---:B------:R-:W-:Y:S02]  /*7d20*/  FMUL.FTZ R15, R0.reuse, R71 ;  /* 0x00000047000f7220 */ /* 0x040fe40000410000 */
[----:B------:R1:W-:Y:S01]  /*7d30*/  MUFU.EX2 R121, R2 ;  /* 0x0000000200797308 */ /* 0x0003e20000000800 */
[----:B------:R-:W-:Y:S01]  /*7d40*/  LDSM.16.MT88.4 R68, [R206+0x4000] ;  /* 0x00400000ce44783b */ /* 0x000fe20000004200 */
[----:B------:R-:W-:Y:S02]  /*7d50*/  IMAD.MOV.U32 R88, RZ, RZ, R58 ;  /* 0x000000ffff587224 */ /* 0x000fe400078e003a */
[----:B------:R-:W-:Y:S01]  /*7d60*/  IMAD.MOV.U32 R127, RZ, RZ, R63 ;  /* 0x000000ffff7f7224 */ /* 0x000fe200078e003f */
[C---:B------:R-:W-:Y:S03]  /*7d70*/  HMMA.16816.F32.BF16 R12, R144.reuse, R20, R12 ;  /* 0x00000014900c723c */ /* 0x040fe6000004180c */
[C---:B------:R-:W-:Y:S02]  /*7d80*/  FMUL.FTZ R33, R3.reuse, R89 ;  /* 0x0000005903217220 */ /* 0x040fe40000410000 */
[----:B------:R-:W-:Y:S02]  /*7d90*/  IMAD.MOV.U32 R89, RZ, RZ, R59 ;  /* 0x000000ffff597224 */ /* 0x000fe400078e003b */
[C---:B------:R-:W-:Y:S01]  /*7da0*/  FMUL.FTZ R20, R3.reuse, R76 ;  /* 0x0000004c03147220 */ /* 0x040fe20000410000 */
[C---:B------:R-:W-:Y:S04]  /*7db0*/  HMMA.16816.F32.BF16 R16, R144.reuse, R22, R16 ;  /* 0x000000169010723c */ /* 0x040fe80000041810 */
[----:B------:R-:W-:Y:S02]  /*7dc0*/  FMUL.FTZ R21, R3, R77 ;  /* 0x0000004d03157220 */ /* 0x000fe40000410000 */
[C---:B------:R-:W-:Y:S02]  /*7dd0*/  FMUL.FTZ R34, R0.reuse, R90 ;  /* 0x0000005a00227220 */ /* 0x040fe40000410000 */
[C---:B------:R-:W-:Y:S04]  /*7de0*/  FMUL.FTZ R22, R0.reuse, R78 ;  /* 0x0000004e00167220 */ /* 0x040fe80000410000 */
[----:B-1----:R-:W-:Y:S02]  /*7df0*/  FFMA.FTZ R2, R161, c[0x0][0x2d0], -R149 ;  /* 0x0000b400a1027a23 */ /* 0x002fe40000010895 */
[C---:B------:R-:W-:Y:S02]  /*7e00*/  FMUL.FTZ R23, R0.reuse, R79 ;  /* 0x0000004f00177220 */ /* 0x040fe40000410000 */
[----:B------:R1:W3:Y:S01]  /*7e10*/  MUFU.EX2 R120, R2 ;  /* 0x0000000200787308 */ /* 0x0002e20000000800 */
[----:B------:R-:W-:Y:S01]  /*7e20*/  LDSM.16.MT88.4 R76, [R204+0x800] ;  /* 0x00080000cc4c783b */ /* 0x000fe20000004200 */
[----:B------:R-:W-:Y:S02]  /*7e30*/  IMAD.MOV.U32 R90, RZ, RZ, R56 ;  /* 0x000000ffff5a7224 */ /* 0x000fe400078e0038 */
[C---:B------:R-:W-:Y:S01]  /*7e40*/  FMUL.FTZ R35, R0.reuse, R91 ;  /* 0x0000005b00237220 */ /* 0x040fe20000410000 */
[C---:B-----5:R-:W-:Y:S03]  /*7e50*/  HMMA.16816.F32.BF16 R20, R144.reuse, R28, R20 ;  /* 0x0000001c9014723c */ /* 0x060fe60000041814 */
[----:B------:R-:W-:Y:S02]  /*7e60*/  IMAD.MOV.U32 R91, RZ, RZ, R52 ;  /* 0x000000ffff5b7224 */ /* 0x000fe400078e0034 */
[----:B------:R-:W5:Y:S01]  /*7e70*/  LDSM.16.MT88.4 R52, [R204+0x4000] ;  /* 0x00400000cc34783b */ /* 0x000f620000004200 */
[----:B------:R-:W-:Y:S02]  /*7e80*/  IMAD.MOV.U32 R152, RZ, RZ, R65 ;  /* 0x000000ffff987224 */ /* 0x000fe400078e0041 */
[C---:B------:R-:W-:Y:S04]  /*7e90*/  HMMA.16816.F32.BF16 R24, R144.reuse, R30, R24 ;  /* 0x0000001e9018723c */ /* 0x040fe80000041818 */
[C---:B------:R-:W-:Y:S02]  /*7ea0*/  FMUL.FTZ R28, R3.reuse, R84 ;  /* 0x00000054031c7220 */ /* 0x040fe40000410000 */
[C---:B------:R-:W-:Y:S02]  /*7eb0*/  FMUL.FTZ R29, R3.reuse, R85 ;  /* 0x00000055031d7220 */ /* 0x040fe40000410000 */
[----:B------:R-:W-:Y:S04]  /*7ec0*/  FMUL.FTZ R30, R0, R86 ;  /* 0x00000056001e7220 */ /* 0x000fe80000410000 */
[----:B-1----:R-:W-:Y:S02]  /*7ed0*/  FFMA.FTZ R2, R154, c[0x0][0x2d0], -R148 ;  /* 0x0000b4009a027a23 */ /* 0x002fe40000010894 */
[C---:B------:R-:W-:Y:S02]  /*7ee0*/  FMUL.FTZ R31, R0.reuse, R87 ;  /* 0x00000057001f7220 */ /* 0x040fe40000410000 */
[----:B------:R1:W-:Y:S01]  /*7ef0*/  MUFU.EX2 R102, R2 ;  /* 0x0000000200667308 */ /* 0x0003e20000000800 */
[----:B------:R-:W-:Y:S01]  /*7f00*/  LDSM.16.MT88.4 R84, [R206+0x800] ;  /* 0x00080000ce54783b */ /* 0x000fe20000004200 */
[C---:B------:R-:W-:Y:S02]  /*7f10*/  FMUL.FTZ R59, R0.reuse, R111 ;  /* 0x0000006f003b7220 */ /* 0x040fe40000410000 */
[C---:B------:R-:W-:Y:S01]  /*7f20*/  FMUL.FTZ R58, R0.reuse, R110 ;  /* 0x0000006e003a7220 */ /* 0x040fe20000410000 */
[C---:B----4-:R-:W-:Y:S03]  /*7f30*/  HMMA.16816.F32.BF16 R28, R144.reuse, R36, R28 ;  /* 0x00000024901c723c */ /* 0x050fe6000004181c */
[C---:B------:R-:W-:Y:S02]  /*7f40*/  FMUL.FTZ R56, R3.reuse, R108 ;  /* 0x0000006c03387220 */ /* 0x040fe40000410000 */
[----:B------:R-:W-:Y:S02]  /*7f50*/  IMAD.MOV.U32 R65, RZ, RZ, R48 ;  /* 0x000000ffff417224 */ /* 0x000fe400078e0030 */
[C---:B------:R-:W-:Y:S01]  /*7f60*/  FMUL.FTZ R48, R3.reuse, R100 ;  /* 0x0000006403307220 */ /* 0x040fe20000410000 */
[C---:B------:R-:W-:Y:S04]  /*7f70*/  HMMA.16816.F32.BF16 R32, R144.reuse, R38, R32 ;  /* 0x000000269020723c */ /* 0x040fe80000041820 */
[C---:B------:R-:W-:Y:S02]  /*7f80*/  FMUL.FTZ R36, R3.reuse, R92 ;  /* 0x0000005c03247220 */ /* 0x040fe40000410000 */
[----:B------:R-:W-:Y:S01]  /*7f90*/  FMUL.FTZ R37, R3, R93 ;  /* 0x0000005d03257220 */ /* 0x000fe20000410000 */
[----:B------:R-:W-:Y:S01]  /*7fa0*/  MOV R93, R65 ;  /* 0x00000041005d7202 */ /* 0x000fe20000000f00 */
[C---:B------:R-:W-:Y:S04]  /*7fb0*/  FMUL.FTZ R39, R0.reuse, R95 ;  /* 0x0000005f00277220 */ /* 0x040fe80000410000 */
[----:B-1----:R-:W-:Y:S02]  /*7fc0*/  FFMA.FTZ R2, R155, c[0x0][0x2d0], -R148 ;  /* 0x0000b4009b027a23 */ /* 0x002fe40000010894 */
[----:B------:R-:W-:Y:S02]  /*7fd0*/  IMAD.MOV.U32 R155, RZ, RZ, R251 ;  /* 0x000000ffff9b7224 */ /* 0x000fe400078e00fb */
[----:B------:R1:W4:Y:S01]  /*7fe0*/  MUFU.EX2 R99, R2 ;  /* 0x0000000200637308 */ /* 0x0003220000000800 */
[----:B------:R-:W-:Y:S02]  /*7ff0*/  FMUL.FTZ R38, R0, R94 ;  /* 0x0000005e00267220 */ /* 0x000fe40000410000 */
[----:B------:R-:W-:Y:S02]  /*8000*/  IMAD.MOV.U32 R95, RZ, RZ, R62 ;  /* 0x000000ffff5f7224 */ /* 0x000fe400078e003e */
[----:B------:R-:W3:Y:S01]  /*8010*/  LDSM.16.MT88.4 R60, [R203+0x4000] ;  /* 0x00400000cb3c783b */ /* 0x000ee20000004200 */
[----:B------:R-:W-:Y:S02]  /*8020*/  FFMA.FTZ R93, R93, c[0x0][0x2d0], -R148 ;  /* 0x0000b4005d5d7a23 */ /* 0x000fe40000010894 */
[C---:B--2---:R-:W-:Y:S03]  /*8030*/  HMMA.16816.F32.BF16 R36, R144.reuse, R44, R36 ;  /* 0x0000002c9024723c */ /* 0x044fe60000041824 */
[----:B------:R-:W-:Y:S02]  /*8040*/  IMAD.MOV.U32 R94, RZ, RZ, R66 ;  /* 0x000000ffff5e7224 */ /* 0x000fe400078e0042 */
[----:B------:R-:W-:Y:S02]  /*8050*/  IMAD.MOV.U32 R92, RZ, RZ, R64 ;  /* 0x000000ffff5c7224 */ /* 0x000fe400078e0040 */
[C---:B------:R-:W-:Y:S01]  /*8060*/  FMUL.FTZ R64, R3.reuse, R112 ;  /* 0x0000007003407220 */ /* 0x040fe20000410000 */
[C---:B------:R-:W-:Y:S01]  /*8070*/  HMMA.16816.F32.BF16 R40, R144.reuse, R46, R40 ;  /* 0x0000002e9028723c */ /* 0x040fe20000041828 */
[----:B------:R-:W2:Y:S03]  /*8080*/  LDL.LU R112, [R1] ;  /* 0x0000000001707983 */ /* 0x000ea60000300800 */
[C---:B------:R-:W-:Y:S02]  /*8090*/  FMUL.FTZ R44, R3.reuse, R128 ;  /* 0x00000080032c7220 */ /* 0x040fe40000410000 */
[C---:B------:R-:W-:Y:S02]  /*80a0*/  FMUL.FTZ R45, R3.reuse, R129 ;  /* 0x00000081032d7220 */ /* 0x040fe40000410000 */
[----:B-1----:R-:W-:Y:S04]  /*80b0*/  FFMA.FTZ R2, R162, c[0x0][0x2d0], -R149 ;  /* 0x0000b400a2027a23 */ /* 0x002fe80000010895 */
[----:B------:R1:W-:Y:S01]  /*80c0*/  MUFU.EX2 R98, R2 ;  /* 0x0000000200627308 */ /* 0x0003e20000000800 */
[C---:B------:R-:W-:Y:S02]  /*80d0*/  FMUL.FTZ R46, R0.reuse, R130 ;  /* 0x00000082002e7220 */ /* 0x040fe40000410000 */
[----:B------:R-:W-:Y:S02]  /*80e0*/  FMUL.FTZ R47, R0, R131 ;  /* 0x00000083002f7220 */ /* 0x000fe40000410000 */
[--C-:B------:R-:W-:Y:S02]  /*80f0*/  FFMA.FTZ R92, R92, c[0x0][0x2d0], -R148.reuse ;  /* 0x0000b4005c5c7a23 */ /* 0x100fe40000010894 */
[----:B------:R-:W-:Y:S02]  /*8100*/  FFMA.FTZ R94, R94, c[0x0][0x2d0], -R148 ;  /* 0x0000b4005e5e7a23 */ /* 0x000fe40000010894 */
[C---:B------:R-:W-:Y:S01]  /*8110*/  FMUL.FTZ R65, R3.reuse, R113 ;  /* 0x0000007103417220 */ /* 0x040fe20000410000 */
[C---:B-----5:R-:W-:Y:S03]  /*8120*/  HMMA.16816.F32.BF16 R44, R144.reuse, R52, R44 ;  /* 0x00000034902c723c */ /* 0x060fe6000004182c */
[----:B------:R-:W-:Y:S02]  /*8130*/  IMAD.MOV.U32 R113, RZ, RZ, R90 ;  /* 0x000000ffff717224 */ /* 0x000fe400078e005a */
[C---:B------:R-:W-:Y:S02]  /*8140*/  FMUL.FTZ R66, R0.reuse, R114 ;  /* 0x0000007200427220 */ /* 0x040fe40000410000 */
[----:B------:R-:W-:Y:S01]  /*8150*/  FMUL.FTZ R53, R3, R105 ;  /* 0x0000006903357220 */ /* 0x000fe20000410000 */
[C---:B------:R-:W-:Y:S04]  /*8160*/  HMMA.16816.F32.BF16 R48, R144.reuse, R54, R48 ;  /* 0x000000369030723c */ /* 0x040fe80000041830 */
[----:B------:R-:W-:Y:S02]  /*8170*/  IMAD.MOV.U32 R105, RZ, RZ, R245 ;  /* 0x000000ffff697224 */ /* 0x000fe400078e00f5 */
[----:B-1----:R-:W-:Y:S02]  /*8180*/  FFMA.FTZ R2, R163, c[0x0][0x2d0], -R149 ;  /* 0x0000b400a3027a23 */ /* 0x002fe40000010895 */
[C---:B------:R-:W-:Y:S02]  /*8190*/  FMUL.FTZ R54, R0.reuse, R106 ;  /* 0x0000006a00367220 */ /* 0x040fe40000410000 */
[----:B------:R1:W5:Y:S02]  /*81a0*/  MUFU.EX2 R103, R2 ;  /* 0x0000000200677308 */ /* 0x0003640000000800 */
[----:B------:R-:W-:Y:S02]  /*81b0*/  IMAD.MOV.U32 R106, RZ, RZ, R244 ;  /* 0x000000ffff6a7224 */ /* 0x000fe400078e00f4 */
[C---:B------:R-:W-:Y:S02]  /*81c0*/  FMUL.FTZ R52, R3.reuse, R104 ;  /* 0x0000006803347220 */ /* 0x040fe40000410000 */
[----:B------:R-:W-:Y:S02]  /*81d0*/  IMAD.MOV.U32 R104, RZ, RZ, R57 ;  /* 0x000000ffff687224 */ /* 0x000fe400078e0039 */
[C---:B------:R-:W-:Y:S02]  /*81e0*/  FMUL.FTZ R57, R3.reuse, R109 ;  /* 0x0000006d03397220 */ /* 0x040fe40000410000 */
[----:B------:R-:W-:Y:S02]  /*81f0*/  FMUL.FTZ R55, R0, R107 ;  /* 0x0000006b00377220 */ /* 0x000fe40000410000 */
[----:B------:R-:W-:Y:S02]  /*8200*/  IMAD.MOV.U32 R114, RZ, RZ, R89 ;  /* 0x000000ffff727224 */ /* 0x000fe400078e0059 */
[----:B------:R-:W-:Y:S02]  /*8210*/  FFMA.FTZ R118, R118, c[0x0][0x2d0], -R149 ;  /* 0x0000b40076767a23 */ /* 0x000fe40000010895 */
[----:B------:R-:W-:Y:S01]  /*8220*/  IMAD.MOV.U32 R154, RZ, RZ, R67 ;  /* 0x000000ffff9a7224 */ /* 0x000fe200078e0043 */
[C---:B---3--:R-:W-:Y:S03]  /*8230*/  HMMA.16816.F32.BF16 R52, R144.reuse, R60, R52 ;  /* 0x0000003c9034723c */ /* 0x048fe60000041834 */
[----:B------:R-:W-:Y:S01]  /*8240*/  FMUL.FTZ R67, R0, R115 ;  /* 0x0000007300437220 */ /* 0x000fe20000410000 */
[----:B------:R-:W-:Y:S01]  /*8250*/  MUFU.EX2 R118, R118 ;  /* 0x0000007600767308 */ /* 0x000fe20000000800 */
[----:B-1----:R-:W-:Y:S03]  /*8260*/  FFMA.FTZ R2, R168, c[0x0][0x2d0], -R148 ;  /* 0x0000b400a8027a23 */ /* 0x002fe60000010894 */
[C---:B------:R-:W-:Y:S04]  /*8270*/  HMMA.16816.F32.BF16 R56, R144.reuse, R62, R56 ;  /* 0x0000003e9038723c */ /* 0x040fe80000041838 */
[C---:B------:R-:W-:Y:S02]  /*8280*/  FMUL.FTZ R60, R3.reuse, R132 ;  /* 0x00000084033c7220 */ /* 0x040fe40000410000 */
[----:B------:R1:W-:Y:S01]  /*8290*/  MUFU.EX2 R101, R2 ;  /* 0x0000000200657308 */ /* 0x0003e20000000800 */
[----:B------:R-:W-:Y:S02]  /*82a0*/  FMUL.FTZ R61, R3, R133 ;  /* 0x00000085033d7220 */ /* 0x000fe40000410000 */
[C---:B------:R-:W-:Y:S03]  /*82b0*/  FMUL.FTZ R62, R0.reuse, R134 ;  /* 0x00000086003e7220 */ /* 0x040fe60000410000 */
[----:B------:R-:W-:Y:S02]  /*82c0*/  FMUL.FTZ R63, R0, R135 ;  /* 0x00000087003f7220 */ /* 0x000fe40000410000 */
[----:B------:R-:W-:Y:S02]  /*82d0*/  IMAD.MOV.U32 R132, RZ, RZ, R97 ;  /* 0x000000ffff847224 */ /* 0x000fe400078e0061 */
[----:B------:R-:W-:Y:S01]  /*82e0*/  IMAD.MOV.U32 R97, RZ, RZ, R96 ;  /* 0x000000ffff617224 */ /* 0x000fe200078e0060 */
[----:B------:R-:W-:Y:S01]  /*82f0*/  MOV R96, R153 ;  /* 0x0000009900607202 */ /* 0x000fe20000000f00 */
[----:B------:R-:W-:Y:S01]  /*8300*/  IMAD.MOV.U32 R153, RZ, RZ, R95 ;  /* 0x000000ffff997224 */ /* 0x000fe200078e005f */
[C---:B------:R-:W-:Y:S01]  /*8310*/  HMMA.16816.F32.BF16 R60, R144.reuse, R68, R60 ;  /* 0x00000044903c723c */ /* 0x040fe2000004183c */
[----:B------:R-:W4:Y:S02]  /*8320*/  LDL.LU R95, [R1+0x10] ;  /* 0x00001000015f7983 */ /* 0x000f240000300800 */
[----:B------:R-:W-:Y:S02]  /*8330*/  FFMA.FTZ R97, R97, c[0x0][0x2d0], -R148 ;  /* 0x0000b40061617a23 */ /* 0x000fe40000010894 */
[----:B------:R-:W-:Y:S02]  /*8340*/  IMAD.MOV.U32 R134, RZ, RZ, R104 ;  /* 0x000000ffff867224 */ /* 0x000fe400078e0068 */
[----:B------:R-:W-:Y:S01]  /*8350*/  F2FP.BF16.PACK_AB R68, R122, R123 ;  /* 0x0000007b7a44723e */ /* 0x000fe200000010ff */
[----:B------:R-:W-:Y:S04]  /*8360*/  HMMA.16816.F32.BF16 R64, R144, R70, R64 ;  /* 0x000000469040723c */ /* 0x000fe80000041840 */
[----:B-1----:R-:W-:Y:S01]  /*8370*/  FFMA.FTZ R2, R169, c[0x0][0x2d0], -R148 ;  /* 0x0000b400a9027a23 */ /* 0x002fe20000010894 */
[----:B------:R-:W-:Y:S01]  /*8380*/  F2FP.BF16.PACK_AB R69, R120, R121 ;  /* 0x000000797845723e */ /* 0x000fe200000010ff */
[----:B------:R-:W-:Y:S01]  /*8390*/  IMAD.MOV.U32 R133, RZ, RZ, R154 ;  /* 0x000000ffff857224 */ /* 0x000fe200078e009a */
[----:B----4-:R-:W-:Y:S01]  /*83a0*/  F2FP.BF16.PACK_AB R70, R99, R102 ;  /* 0x000000666346723e */ /* 0x010fe200000010ff */
[----:B------:R1:W4:Y:S01]  /*83b0*/  MUFU.EX2 R251, R2 ;  /* 0x0000000200fb7308 */ /* 0x0003220000000800 */
[----:B-----5:R-:W-:Y:S03]  /*83c0*/  F2FP.BF16.PACK_AB R71, R103, R98 ;  /* 0x000000626747723e */ /* 0x020fe600000010ff */
[----:B------:R-:W-:Y:S02]  /*83d0*/  FFMA.FTZ R146, R132, c[0x0][0x2d0], -R148 ;  /* 0x0000b40084927a23 */ /* 0x000fe40000010894 */
[----:B------:R-:W-:Y:S02]  /*83e0*/  IMAD.MOV.U32 R132, RZ, RZ, R88 ;  /* 0x000000ffff847224 */ /* 0x000fe400078e0058 */
[C---:B------:R-:W-:Y:S02]  /*83f0*/  HMMA.16816.F32.BF16 R4, R68.reuse, R72, R4 ;  /* 0x000000484404723c */ /* 0x040fe40000041804 */
[----:B------:R-:W-:Y:S03]  /*8400*/  MUFU.EX2 R146, R146 ;  /* 0x0000009200927308 */ /* 0x000fe60000000800 */
[----:B------:R-:W-:Y:S02]  /*8410*/  FFMA.FTZ R147, R133, c[0x0][0x2d0], -R148 ;  /* 0x0000b40085937a23 */ /* 0x000fe40000010894 */
[----:B------:R-:W-:Y:S01]  /*8420*/  IMAD.MOV.U32 R133, RZ, RZ, R96 ;  /* 0x000000ffff857224 */ /* 0x000fe200078e0060 */
[C---:B------:R-:W-:Y:S01]  /*8430*/  HMMA.16816.F32.BF16 R8, R68.reuse, R74, R8 ;  /* 0x0000004a4408723c */ /* 0x040fe20000041808 */
[----:B------:R-:W5:Y:S03]  /*8440*/  LDSM.16.MT88.4 R72, [R200+0x4800] ;  /* 0x00480000c848783b */ /* 0x000f660000004200 */
[----:B------:R-:W-:Y:S01]  /*8450*/  IMAD.MOV.U32 R96, RZ, RZ, R153 ;  /* 0x000000ffff607224 */ /* 0x000fe200078e0099 */
[----:B------:R-:W-:Y:S03]  /*8460*/  MUFU.EX2 R147, R147 ;  /* 0x0000009300937308 */ /* 0x000fe60000000800 */
[C---:B------:R-:W-:Y:S04]  /*8470*/  HMMA.16816.F32.BF16 R12, R68.reuse, R76, R12 ;  /* 0x0000004c440c723c */ /* 0x040fe8000004180c */
[--C-:B-1----:R-:W-:Y:S04]  /*8480*/  FFMA.FTZ R2, R170, c[0x0][0x2d0], -R149.reuse ;  /* 0x0000b400aa027a23 */ /* 0x102fe80000010895 */
[C---:B------:R-:W-:Y:S01]  /*8490*/  HMMA.16816.F32.BF16 R16, R68.reuse, R78, R16 ;  /* 0x0000004e4410723c */ /* 0x040fe20000041810 */
[----:B------:R1:W-:Y:S01]  /*84a0*/  MUFU.EX2 R100, R2 ;  /* 0x0000000200647308 */ /* 0x0003e20000000800 */
[----:B------:R-:W4:Y:S06]  /*84b0*/  LDSM.16.MT88.4 R76, [R204+0x4800] ;  /* 0x00480000cc4c783b */ /* 0x000f2c0000004200 */
[C---:B------:R-:W-:Y:S08]  /*84c0*/  HMMA.16816.F32.BF16 R20, R68.reuse, R80, R20 ;  /* 0x000000504414723c */ /* 0x040ff00000041814 */
[C---:B------:R-:W-:Y:S01]  /*84d0*/  HMMA.16816.F32.BF16 R24, R68.reuse, R82, R24 ;  /* 0x000000524418723c */ /* 0x040fe20000041818 */
[----:B------:R-:W4:Y:S07]  /*84e0*/  LDSM.16.MT88.4 R80, [R203+0x4800] ;  /* 0x00480000cb50783b */ /* 0x000f2e0000004200 */
[C---:B------:R-:W-:Y:S04]  /*84f0*/  HMMA.16816.F32.BF16 R28, R68.reuse, R84, R28 ;  /* 0x00000054441c723c */ /* 0x040fe8000004181c */
[--C-:B-1----:R-:W-:Y:S04]  /*8500*/  FFMA.FTZ R2, R193, c[0x0][0x2d0], -R149.reuse ;  /* 0x0000b400c1027a23 */ /* 0x102fe80000010895 */
[C---:B------:R-:W-:Y:S01]  /*8510*/  HMMA.16816.F32.BF16 R32, R68.reuse, R86, R32 ;  /* 0x000000564420723c */ /* 0x040fe20000041820 */
[----:B------:R1:W1:Y:S01]  /*8520*/  MUFU.EX2 R245, R2 ;  /* 0x0000000200f57308 */ /* 0x0002620000000800 */
[----:B------:R-:W1:Y:S06]  /*8530*/  LDSM.16.MT88.4 R84, [R206+0x4800] ;  /* 0x00480000ce54783b */ /* 0x000e6c0000004200 */
[C---:B-----5:R-:W-:Y:S08]  /*8540*/  HMMA.16816.F32.BF16 R36, R68.reuse, R72, R36 ;  /* 0x000000484424723c */ /* 0x060ff00000041824 */
[C---:B------:R-:W-:Y:S01]  /*8550*/  HMMA.16816.F32.BF16 R40, R68.reuse, R74, R40 ;  /* 0x0000004a4428723c */ /* 0x040fe20000041828 */
[----:B------:R-:W5:Y:S07]  /*8560*/  LDSM.16.MT88.4 R72, [R200+0x1000] ;  /* 0x00100000c848783b */ /* 0x000f6e0000004200 */
[C---:B----4-:R-:W-:Y:S04]  /*8570*/  HMMA.16816.F32.BF16 R44, R68.reuse, R76, R44 ;  /* 0x0000004c442c723c */ /* 0x050fe8000004182c */
[--C-:B-1----:R-:W-:Y:S04]  /*8580*/  FFMA.FTZ R2, R171, c[0x0][0x2d0], -R148.reuse ;  /* 0x0000b400ab027a23 */ /* 0x102fe80000010894 */
[C---:B------:R-:W-:Y:S01]  /*8590*/  HMMA.16816.F32.BF16 R48, R68.reuse, R78, R48 ;  /* 0x0000004e4430723c */ /* 0x040fe20000041830 */
[----:B------:R1:W-:Y:S01]  /*85a0*/  MUFU.EX2 R244, R2 ;  /* 0x0000000200f47308 */ /* 0x0003e20000000800 */
[----:B------:R-:W4:Y:S06]  /*85b0*/  LDSM.16.MT88.4 R76, [R204+0x1000] ;  /* 0x00100000cc4c783b */ /* 0x000f2c0000004200 */
[C---:B------:R-:W-:Y:S08]  /*85c0*/  HMMA.16816.F32.BF16 R52, R68.reuse, R80, R52 ;  /* 0x000000504434723c */ /* 0x040ff00000041834 */
[C---:B------:R-:W-:Y:S01]  /*85d0*/  HMMA.16816.F32.BF16 R56, R68.reuse, R82, R56 ;  /* 0x000000524438723c */ /* 0x040fe20000041838 */
[----:B------:R-:W2:Y:S07]  /*85e0*/  LDSM.16.MT88.4 R80, [R203+0x1000] ;  /* 0x00100000cb50783b */ /* 0x000eae0000004200 */
[C---:B------:R-:W-:Y:S04]  /*85f0*/  HMMA.16816.F32.BF16 R60, R68.reuse, R84, R60 ;  /* 0x00000054443c723c */ /* 0x040fe8000004183c */
[--C-:B-1----:R-:W-:Y:S02]  /*8600*/  FFMA.FTZ R2, R194, c[0x0][0x2d0], -R148.reuse ;  /* 0x0000b400c2027a23 */ /* 0x102fe40000010894 */
[----:B------:R-:W3:Y:S02]  /*8610*/  LDL R194, [R1+0x2c] ;  /* 0x00002c0001c27983 */ /* 0x000ee40000100800 */
[----:B------:R-:W-:Y:S01]  /*8620*/  HMMA.16816.F32.BF16 R64, R68, R86, R64 ;  /* 0x000000564440723c */ /* 0x000fe20000041840 */
[----:B------:R1:W1:Y:S01]  /*8630*/  MUFU.EX2 R193, R2 ;  /* 0x0000000200c17308 */ /* 0x0002620000000800 */
[----:B------:R-:W2:Y:S05]  /*8640*/  LDSM.16.MT88.4 R84, [R206+0x1000] ;  /* 0x00100000ce54783b */ /* 0x000eaa0000004200 */
[----:B------:R-:W-:Y:S02]  /*8650*/  F2FP.BF16.PACK_AB R68, R251, R101 ;  /* 0x00000065fb44723e */ /* 0x000fe400000010ff */
[----:B------:R-:W-:Y:S03]  /*8660*/  F2FP.BF16.PACK_AB R69, R245, R100 ;  /* 0x00000064f545723e */ /* 0x000fe600000010ff */
[--C-:B-1----:R-:W-:Y:S01]  /*8670*/  FFMA.FTZ R2, R195, c[0x0][0x2d0], -R149.reuse ;  /* 0x0000b400c3027a23 */ /* 0x102fe20000010895 */
[----:B------:R-:W-:Y:S03]  /*8680*/  F2FP.BF16.PACK_AB R70, R193, R244 ;  /* 0x000000f4c146723e */ /* 0x000fe600000010ff */
[----:B------:R1:W-:Y:S02]  /*8690*/  MUFU.EX2 R111, R2 ;  /* 0x00000002006f7308 */ /* 0x0003e40000000800 */
[----:B-1----:R-:W-:Y:S08]  /*86a0*/  FFMA.FTZ R2, R196, c[0x0][0x2d0], -R149 ;  /* 0x0000b400c4027a23 */ /* 0x002ff00000010895 */
[----:B------:R1:W1:Y:S01]  /*86b0*/  MUFU.EX2 R110, R2 ;  /* 0x00000002006e7308 */ /* 0x0002620000000800 */
[----:B--2---:R-:W-:Y:S02]  /*86c0*/  FFMA.FTZ R3, R3, R112, R243 ;  /* 0x0000007003037223 */ /* 0x004fe400000100f3 */
[----:B------:R-:W-:Y:S02]  /*86d0*/  IMAD.MOV.U32 R112, RZ, RZ, R91 ;  /* 0x000000ffff707224 */ /* 0x000fe400078e005b */
[----:B------:R-:W-:Y:S01]  /*86e0*/  LDSM.16.MT88.4 R88, [R200+0x6800] ;  /* 0x00680000c858783b */ /* 0x000fe20000004200 */
[----:B------:R-:W-:Y:S02]  /*86f0*/  FADD.FTZ R3, R246, R3 ;  /* 0x00000003f6037221 */ /* 0x000fe40000010000 */
[--C-:B-1----:R-:W-:Y:S01]  /*8700*/  FFMA.FTZ R2, R198, c[0x0][0x2d0], -R148.reuse ;  /* 0x0000b400c6027a23 */ /* 0x102fe20000010894 */
[----:B------:R-:W-:Y:S03]  /*8710*/  F2FP.BF16.PACK_AB R71, R110, R111 ;  /* 0x0000006f6e47723e */ /* 0x000fe600000010ff */
[----:B------:R1:W-:Y:S04]  /*8720*/  MUFU.EX2 R109, R2 ;  /* 0x00000002006d7308 */ /* 0x0003e80000000800 */
[C---:B-----5:R-:W-:Y:S08]  /*8730*/  HMMA.16816.F32.BF16 R4, R68.reuse, R72, R4 ;  /* 0x000000484404723c */ /* 0x060ff00000041804 */
[C---:B------:R-:W-:Y:S01]  /*8740*/  HMMA.16816.F32.BF16 R8, R68.reuse, R74, R8 ;  /* 0x0000004a4408723c */ /* 0x040fe20000041808 */
[----:B------:R-:W2:Y:S07]  /*8750*/  LDSM.16.MT88.4 R72, [R200+0x5000] ;  /* 0x00500000c848783b */ /* 0x000eae0000004200 */
[C---:B----4-:R-:W-:Y:S04]  /*8760*/  HMMA.16816.F32.BF16 R12, R68.reuse, R76, R12 ;  /* 0x0000004c440c723c */ /* 0x050fe8000004180c */
[----:B-1----:R-:W-:Y:S04]  /*8770*/  FFMA.FTZ R2, R197, c[0x0][0x2d0], -R148 ;  /* 0x0000b400c5027a23 */ /* 0x002fe80000010894 */
[C---:B------:R-:W-:Y:S01]  /*8780*/  HMMA.16816.F32.BF16 R16, R68.reuse, R78, R16 ;  /* 0x0000004e4410723c */ /* 0x040fe20000041810 */
[----:B------:R1:W4:Y:S01]  /*8790*/  MUFU.EX2 R171, R2 ;  /* 0x0000000200ab7308 */ /* 0x0003220000000800 */
[----:B------:R-:W5:Y:S06]  /*87a0*/  LDSM.16.MT88.4 R76, [R204+0x5000] ;  /* 0x00500000cc4c783b */ /* 0x000f6c0000004200 */
[C---:B------:R-:W-:Y:S08]  /*87b0*/  HMMA.16816.F32.BF16 R20, R68.reuse, R80, R20 ;  /* 0x000000504414723c */ /* 0x040ff00000041814 */
[C---:B------:R-:W-:Y:S01]  /*87c0*/  HMMA.16816.F32.BF16 R24, R68.reuse, R82, R24 ;  /* 0x000000524418723c */ /* 0x040fe20000041818 */
[----:B------:R-:W4:Y:S07]  /*87d0*/  LDSM.16.MT88.4 R80, [R203+0x5000] ;  /* 0x00500000cb50783b */ /* 0x000f2e0000004200 */
[C---:B------:R-:W-:Y:S04]  /*87e0*/  HMMA.16816.F32.BF16 R28, R68.reuse, R84, R28 ;  /* 0x00000054441c723c */ /* 0x040fe8000004181c */
[--C-:B-1----:R-:W-:Y:S04]  /*87f0*/  FFMA.FTZ R2, R199, c[0x0][0x2d0], -R149.reuse ;  /* 0x0000b400c7027a23 */ /* 0x102fe80000010895 */
[C---:B------:R-:W-:Y:S01]  /*8800*/  HMMA.16816.F32.BF16 R32, R68.reuse, R86, R32 ;  /* 0x000000564420723c */ /* 0x040fe20000041820 */
[----:B------:R1:W-:Y:S01]  /*8810*/  MUFU.EX2 R108, R2 ;  /* 0x00000002006c7308 */ /* 0x0003e20000000800 */
[----:B------:R-:W4:Y:S06]  /*8820*/  LDSM.16.MT88.4 R84, [R206+0x5000] ;  /* 0x00500000ce54783b */ /* 0x000f2c0000004200 */
[C---:B--2---:R-:W-:Y:S04]  /*8830*/  HMMA.16816.F32.BF16 R36, R68.reuse, R72, R36 ;  /* 0x000000484424723c */ /* 0x044fe80000041824 */
[----:B------:R-:W-:Y:S02]  /*8840*/  FFMA.FTZ R95, R0, R95, R150 ;  /* 0x0000005f005f7223 */ /* 0x000fe40000010096 */
[--C-:B------:R-:W-:Y:S02]  /*8850*/  FFMA.FTZ R0, R133, c[0x0][0x2d0], -R149.reuse ;  /* 0x0000b40085007a23 */ /* 0x100fe40000010895 */
[C---:B------:R-:W-:Y:S01]  /*8860*/  HMMA.16816.F32.BF16 R40, R68.reuse, R74, R40 ;  /* 0x0000004a4428723c */ /* 0x040fe20000041828 */
[----:B------:R-:W2:Y:S01]  /*8870*/  LDSM.16.MT88.4 R72, [R200+0x1800] ;  /* 0x00180000c848783b */ /* 0x000ea20000004200 */
[----:B------:R-:W-:Y:S06]  /*8880*/  MUFU.EX2 R133, R93 ;  /* 0x0000005d00857308 */ /* 0x000fec0000000800 */
[C---:B-----5:R-:W-:Y:S04]  /*8890*/  HMMA.16816.F32.BF16 R44, R68.reuse, R76, R44 ;  /* 0x0000004c442c723c */ /* 0x060fe8000004182c */
[--C-:B-1----:R-:W-:Y:S01]  /*88a0*/  FFMA.FTZ R2, R232, c[0x0][0x2d0], -R149.reuse ;  /* 0x0000b400e8027a23 */ /* 0x102fe20000010895 */
[----:B------:R1:W-:Y:S03]  /*88b0*/  MUFU.EX2 R135, R0 ;  /* 0x0000000000877308 */ /* 0x0003e60000000800 */
[C---:B------:R-:W-:Y:S01]  /*88c0*/  HMMA.16816.F32.BF16 R48, R68.reuse, R78, R48 ;  /* 0x0000004e4430723c */ /* 0x040fe20000041830 */
[----:B------:R-:W5:Y:S06]  /*88d0*/  LDSM.16.MT88.4 R76, [R204+0x1800] ;  /* 0x00180000cc4c783b */ /* 0x000f6c0000004200 */
[----:B------:R2:W2:Y:S01]  /*88e0*/  MUFU.EX2 R170, R2 ;  /* 0x0000000200aa7308 */ /* 0x0004a20000000800 */
[C---:B----4-:R-:W-:Y:S08]  /*88f0*/  HMMA.16816.F32.BF16 R52, R68.reuse, R80, R52 ;  /* 0x000000504434723c */ /* 0x050ff00000041834 */
[C---:B------:R-:W-:Y:S01]  /*8900*/  HMMA.16816.F32.BF16 R56, R68.reuse, R82, R56 ;  /* 0x000000524438723c */ /* 0x040fe20000041838 */
[----:B------:R-:W4:Y:S03]  /*8910*/  LDSM.16.MT88.4 R80, [R203+0x1800] ;  /* 0x00180000cb50783b */ /* 0x000f260000004200 */
[--C-:B-1----:R-:W-:Y:S02]  /*8920*/  FFMA.FTZ R0, R151, c[0x0][0x2d0], -R149.reuse ;  /* 0x0000b40097007a23 */ /* 0x102fe40000010895 */
[----:B------:R-:W-:Y:S02]  /*8930*/  MUFU.EX2 R151, R94 ;  /* 0x0000005e00977308 */ /* 0x000fe40000000800 */
[C---:B------:R-:W-:Y:S04]  /*8940*/  HMMA.16816.F32.BF16 R60, R68.reuse, R84, R60 ;  /* 0x00000054443c723c */ /* 0x040fe8000004183c */
[--C-:B--2---:R-:W-:Y:S04]  /*8950*/  FFMA.FTZ R2, R230, c[0x0][0x2d0], -R148.reuse ;  /* 0x0000b400e6027a23 */ /* 0x104fe80000010894 */
[----:B------:R-:W-:Y:S01]  /*8960*/  HMMA.16816.F32.BF16 R64, R68, R86, R64 ;  /* 0x000000564440723c */ /* 0x000fe20000041840 */
[----:B------:R-:W1:Y:S01]  /*8970*/  LDSM.16.MT88.4 R84, [R206+0x1800] ;  /* 0x00180000ce54783b */ /* 0x000e620000004200 */
[----:B------:R2:W-:Y:S05]  /*8980*/  MUFU.EX2 R169, R2 ;  /* 0x0000000200a97308 */ /* 0x0005ea0000000800 */
[----:B------:R-:W-:Y:S02]  /*8990*/  F2FP.BF16.PACK_AB R68, R171, R109 ;  /* 0x0000006dab44723e */ /* 0x000fe400000010ff */
[----:B------:R-:W-:Y:S03]  /*89a0*/  F2FP.BF16.PACK_AB R69, R170, R108 ;  /* 0x0000006caa45723e */ /* 0x000fe600000010ff */
[--C-:B--2---:R-:W-:Y:S04]  /*89b0*/  FFMA.FTZ R2, R231, c[0x0][0x2d0], -R148.reuse ;  /* 0x0000b400e7027a23 */ /* 0x104fe80000010894 */
[----:B------:R2:W1:Y:S02]  /*89c0*/  MUFU.EX2 R168, R2 ;  /* 0x0000000200a87308 */ /* 0x0004640000000800 */
[--C-:B--2---:R-:W-:Y:S01]  /*89d0*/  FFMA.FTZ R2, R233, c[0x0][0x2d0], -R149.reuse ;  /* 0x0000b400e9027a23 */ /* 0x104fe20000010895 */
[----:B-1----:R-:W-:Y:S07]  /*89e0*/  F2FP.BF16.PACK_AB R70, R168, R169 ;  /* 0x000000a9a846723e */ /* 0x002fee00000010ff */
[----:B------:R1:W-:Y:S02]  /*89f0*/  MUFU.EX2 R163, R2 ;  /* 0x0000000200a37308 */ /* 0x0003e40000000800 */
[----:B-1----:R-:W-:Y:S08]  /*8a00*/  FFMA.FTZ R2, R234, c[0x0][0x2d0], -R149 ;  /* 0x0000b400ea027a23 */ /* 0x002ff00000010895 */
[----:B------:R1:W2:Y:S01]  /*8a10*/  MUFU.EX2 R162, R2 ;  /* 0x0000000200a27308 */ /* 0x0002a20000000800 */
[----:B---3--:R-:W-:Y:S01]  /*8a20*/  ISETP.GT.AND P0, PT, R192, R194, PT ;  /* 0x000000c2c000720c */ /* 0x008fe20003f04270 */
[----:B------:R-:W-:Y:S02]  /*8a30*/  IMAD.MOV.U32 R192, RZ, RZ, R229 ;  /* 0x000000ffffc07224 */ /* 0x000fe400078e00e5 */
[--C-:B-1----:R-:W-:Y:S01]  /*8a40*/  FFMA.FTZ R2, R235, c[0x0][0x2d0], -R148.reuse ;  /* 0x0000b400eb027a23 */ /* 0x102fe20000010894 */
[----:B--2---:R-:W-:Y:S05]  /*8a50*/  F2FP.BF16.PACK_AB R71, R162, R163 ;  /* 0x000000a3a247723e */ /* 0x004fea00000010ff */
[----:B------:R1:W-:Y:S02]  /*8a60*/  MUFU.EX2 R160, R2 ;  /* 0x0000000200a07308 */ /* 0x0003e40000000800 */
[C---:B------:R-:W-:Y:S08]  /*8a70*/  HMMA.16816.F32.BF16 R4, R68.reuse, R72, R4 ;  /* 0x000000484404723c */ /* 0x040ff00000041804 */
[C---:B------:R-:W-:Y:S01]  /*8a80*/  HMMA.16816.F32.BF16 R8, R68.reuse, R74, R8 ;  /* 0x0000004a4408723c */ /* 0x040fe20000041808 */
[----:B------:R-:W2:Y:S07]  /*8a90*/  LDSM.16.MT88.4 R72, [R200+0x5800] ;  /* 0x00580000c848783b */ /* 0x000eae0000004200 */
[C---:B-----5:R-:W-:Y:S04]  /*8aa0*/  HMMA.16816.F32.BF16 R12, R68.reuse, R76, R12 ;  /* 0x0000004c440c723c */ /* 0x060fe8000004180c */
[--C-:B-1----:R-:W-:Y:S04]  /*8ab0*/  FFMA.FTZ R2, R236, c[0x0][0x2d0], -R148.reuse ;  /* 0x0000b400ec027a23 */ /* 0x102fe80000010894 */
[C---:B------:R-:W-:Y:S01]  /*8ac0*/  HMMA.16816.F32.BF16 R16, R68.reuse, R78, R16 ;  /* 0x0000004e4410723c */ /* 0x040fe20000041810 */
[----:B------:R1:W3:Y:S01]  /*8ad0*/  MUFU.EX2 R161, R2 ;  /* 0x0000000200a17308 */ /* 0x0002e20000000800 */
[----:B------:R-:W5:Y:S06]  /*8ae0*/  LDSM.16.MT88.4 R76, [R204+0x5800] ;  /* 0x00580000cc4c783b */ /* 0x000f6c0000004200 */
[C---:B----4-:R-:W-:Y:S08]  /*8af0*/  HMMA.16816.F32.BF16 R20, R68.reuse, R80, R20 ;  /* 0x000000504414723c */ /* 0x050ff00000041814 */
[C---:B------:R-:W-:Y:S01]  /*8b00*/  HMMA.16816.F32.BF16 R24, R68.reuse, R82, R24 ;  /* 0x000000524418723c */ /* 0x040fe20000041818 */
[----:B------:R-:W4:Y:S07]  /*8b10*/  LDSM.16.MT88.4 R80, [R203+0x5800] ;  /* 0x00580000cb50783b */ /* 0x000f2e0000004200 */
[C---:B------:R-:W-:Y:S04]  /*8b20*/  HMMA.16816.F32.BF16 R28, R68.reuse, R84, R28 ;  /* 0x00000054441c723c */ /* 0x040fe8000004181c */
[--C-:B-1----:R-:W-:Y:S04]  /*8b30*/  FFMA.FTZ R2, R237, c[0x0][0x2d0], -R149.reuse ;  /* 0x0000b400ed027a23 */ /* 0x102fe80000010895 */
[C---:B------:R-:W-:Y:S01]  /*8b40*/  HMMA.16816.F32.BF16 R32, R68.reuse, R86, R32 ;  /* 0x000000564420723c */ /* 0x040fe20000041820 */
[----:B------:R1:W-:Y:S01]  /*8b50*/  MUFU.EX2 R130, R2 ;  /* 0x0000000200827308 */ /* 0x0003e20000000800 */
[----:B------:R-:W3:Y:S06]  /*8b60*/  LDSM.16.MT88.4 R84, [R206+0x5800] ;  /* 0x00580000ce54783b */ /* 0x000eec0000004200 */
[C---:B--2---:R-:W-:Y:S08]  /*8b70*/  HMMA.16816.F32.BF16 R36, R68.reuse, R72, R36 ;  /* 0x000000484424723c */ /* 0x044ff00000041824 */
[C---:B------:R-:W-:Y:S01]  /*8b80*/  HMMA.16816.F32.BF16 R40, R68.reuse, R74, R40 ;  /* 0x0000004a4428723c */ /* 0x040fe20000041828 */
[----:B------:R-:W2:Y:S07]  /*8b90*/  LDSM.16.MT88.4 R72, [R200+0x2000] ;  /* 0x00200000c848783b */ /* 0x000eae0000004200 */
[C---:B-----5:R-:W-:Y:S04]  /*8ba0*/  HMMA.16816.F32.BF16 R44, R68.reuse, R76, R44 ;  /* 0x0000004c442c723c */ /* 0x060fe8000004182c */
[--C-:B-1----:R-:W-:Y:S04]  /*8bb0*/  FFMA.FTZ R2, R240, c[0x0][0x2d0], -R149.reuse ;  /* 0x0000b400f0027a23 */ /* 0x102fe80000010895 */
[C---:B------:R-:W-:Y:S01]  /*8bc0*/  HMMA.16816.F32.BF16 R48, R68.reuse, R78, R48 ;  /* 0x0000004e4430723c */ /* 0x040fe20000041830 */
[----:B------:R1:W5:Y:S01]  /*8bd0*/  MUFU.EX2 R131, R2 ;  /* 0x0000000200837308 */ /* 0x0003620000000800 */
[----:B------:R-:W2:Y:S06]  /*8be0*/  LDSM.16.MT88.4 R76, [R204+0x2000] ;  /* 0x00200000cc4c783b */ /* 0x000eac0000004200 */
[C---:B----4-:R-:W-:Y:S08]  /*8bf0*/  HMMA.16816.F32.BF16 R52, R68.reuse, R80, R52 ;  /* 0x000000504434723c */ /* 0x050ff00000041834 */
[C---:B------:R-:W-:Y:S01]  /*8c00*/  HMMA.16816.F32.BF16 R56, R68.reuse, R82, R56 ;  /* 0x000000524438723c */ /* 0x040fe20000041838 */
[----:B------:R-:W4:Y:S07]  /*8c10*/  LDSM.16.MT88.4 R80, [R203+0x2000] ;  /* 0x00200000cb50783b */ /* 0x000f2e0000004200 */
[C---:B---3--:R-:W-:Y:S04]  /*8c20*/  HMMA.16816.F32.BF16 R60, R68.reuse, R84, R60 ;  /* 0x00000054443c723c */ /* 0x048fe8000004183c */
[--C-:B-1----:R-:W-:Y:S04]  /*8c30*/  FFMA.FTZ R2, R238, c[0x0][0x2d0], -R148.reuse ;  /* 0x0000b400ee027a23 */ /* 0x102fe80000010894 */
[----:B------:R-:W-:Y:S01]  /*8c40*/  HMMA.16816.F32.BF16 R64, R68, R86, R64 ;  /* 0x000000564440723c */ /* 0x000fe20000041840 */
[----:B------:R1:W-:Y:S01]  /*8c50*/  MUFU.EX2 R129, R2 ;  /* 0x0000000200817308 */ /* 0x0003e20000000800 */
[----:B------:R-:W3:Y:S05]  /*8c60*/  LDSM.16.MT88.4 R84, [R206+0x2000] ;  /* 0x00200000ce54783b */ /* 0x000eea0000004200 */
[----:B------:R-:W-:Y:S02]  /*8c70*/  F2FP.BF16.PACK_AB R68, R161, R160 ;  /* 0x000000a0a144723e */ /* 0x000fe400000010ff */
[----:B-----5:R-:W-:Y:S03]  /*8c80*/  F2FP.BF16.PACK_AB R69, R131, R130 ;  /* 0x000000828345723e */ /* 0x020fe600000010ff */
[--C-:B-1----:R-:W-:Y:S04]  /*8c90*/  FFMA.FTZ R2, R239, c[0x0][0x2d0], -R148.reuse ;  /* 0x0000b400ef027a23 */ /* 0x102fe80000010894 */
[----:B------:R1:W5:Y:S02]  /*8ca0*/  MUFU.EX2 R159, R2 ;  /* 0x00000002009f7308 */ /* 0x0003640000000800 */
[--C-:B-1----:R-:W-:Y:S01]  /*8cb0*/  FFMA.FTZ R2, R241, c[0x0][0x2d0], -R149.reuse ;  /* 0x0000b400f1027a23 */ /* 0x102fe20000010895 */
[----:B-----5:R-:W-:Y:S07]  /*8cc0*/  F2FP.BF16.PACK_AB R70, R159, R129 ;  /* 0x000000819f46723e */ /* 0x020fee00000010ff */
[----:B------:R1:W-:Y:S02]  /*8cd0*/  MUFU.EX2 R128, R2 ;  /* 0x0000000200807308 */ /* 0x0003e40000000800 */
[--C-:B-1----:R-:W-:Y:S08]  /*8ce0*/  FFMA.FTZ R2, R242, c[0x0][0x2d0], -R149.reuse ;  /* 0x0000b400f2027a23 */ /* 0x102ff00000010895 */
[----:B------:R1:W5:Y:S02]  /*8cf0*/  MUFU.EX2 R158, R2 ;  /* 0x00000002009e7308 */ /* 0x0003640000000800 */
[--C-:B-1----:R-:W-:Y:S01]  /*8d00*/  FFMA.FTZ R2, R248, c[0x0][0x2d0], -R148.reuse ;  /* 0x0000b400f8027a23 */ /* 0x102fe20000010894 */
[----:B-----5:R-:W-:Y:S07]  /*8d10*/  F2FP.BF16.PACK_AB R71, R158, R128 ;  /* 0x000000809e47723e */ /* 0x020fee00000010ff */
[----:B------:R1:W-:Y:S01]  /*8d20*/  MUFU.EX2 R156, R2 ;  /* 0x00000002009c7308 */ /* 0x0003e20000000800 */
[C---:B--2---:R-:W-:Y:S08]  /*8d30*/  HMMA.16816.F32.BF16 R4, R68.reuse, R72, R4 ;  /* 0x000000484404723c */ /* 0x044ff00000041804 */
[C---:B------:R-:W-:Y:S01]  /*8d40*/  HMMA.16816.F32.BF16 R8, R68.reuse, R74, R8 ;  /* 0x0000004a4408723c */ /* 0x040fe20000041808 */
[----:B------:R-:W2:Y:S07]  /*8d50*/  LDSM.16.MT88.4 R72, [R200+0x6000] ;  /* 0x00600000c848783b */ /* 0x000eae0000004200 */
[C---:B------:R-:W-:Y:S04]  /*8d60*/  HMMA.16816.F32.BF16 R12, R68.reuse, R76, R12 ;  /* 0x0000004c440c723c */ /* 0x040fe8000004180c */
[--C-:B-1----:R-:W-:Y:S04]  /*8d70*/  FFMA.FTZ R2, R250, c[0x0][0x2d0], -R148.reuse ;  /* 0x0000b400fa027a23 */ /* 0x102fe80000010894 */
[C---:B------:R-:W-:Y:S01]  /*8d80*/  HMMA.16816.F32.BF16 R16, R68.reuse, R78, R16 ;  /* 0x0000004e4410723c */ /* 0x040fe20000041810 */
[----:B------:R1:W5:Y:S01]  /*8d90*/  MUFU.EX2 R157, R2 ;  /* 0x00000002009d7308 */ /* 0x0003620000000800 */
[----:B------:R-:W5:Y:S06]  /*8da0*/  LDSM.16.MT88.4 R76, [R204+0x6000] ;  /* 0x00600000cc4c783b */ /* 0x000f6c0000004200 */
[C---:B----4-:R-:W-:Y:S08]  /*8db0*/  HMMA.16816.F32.BF16 R20, R68.reuse, R80, R20 ;  /* 0x000000504414723c */ /* 0x050ff00000041814 */
[C---:B------:R-:W-:Y:S01]  /*8dc0*/  HMMA.16816.F32.BF16 R24, R68.reuse, R82, R24 ;  /* 0x000000524418723c */ /* 0x040fe20000041818 */
[----:B------:R-:W4:Y:S07]  /*8dd0*/  LDSM.16.MT88.4 R80, [R203+0x6000] ;  /* 0x00600000cb50783b */ /* 0x000f2e0000004200 */
[C---:B---3--:R-:W-:Y:S04]  /*8de0*/  HMMA.16816.F32.BF16 R28, R68.reuse, R84, R28 ;  /* 0x00000054441c723c */ /* 0x048fe8000004181c */
        /* <DEDUP_REMOVED lines=28> */
[----:B------:R-:W1:Y:S02]  /*8fb0*/  MUFU.EX2 R154, R2 ;  /* 0x00000002009a7308 */ /* 0x000e640000000800 */
[----:B-1----:R-:W-:Y:S01]  /*8fc0*/  F2FP.BF16.PACK_AB R71, R154, R104 ;  /* 0x000000689a47723e */ /* 0x002fe200000010ff */
[--C-:B------:R-:W-:Y:S02]  /*8fd0*/  FFMA.FTZ R2, R134, c[0x0][0x2d0], -R148.reuse ;  /* 0x0000b40086027a23 */ /* 0x100fe40000010894 */
[----:B------:R-:W-:Y:S05]  /*8fe0*/  FFMA.FTZ R148, R152, c[0x0][0x2d0], -R148 ;  /* 0x0000b40098947a23 */ /* 0x000fea0000010894 */
[----:B------:R1:W-:Y:S01]  /*8ff0*/  MUFU.EX2 R134, R0 ;  /* 0x0000000000867308 */ /* 0x0003e20000000800 */
[C---:B--2---:R-:W-:Y:S09]  /*9000*/  HMMA.16816.F32.BF16 R4, R68.reuse, R72, R4 ;  /* 0x000000484404723c */ /* 0x044ff20000041804 */
[----:B------:R-:W-:Y:S01]  /*9010*/  MUFU.EX2 R152, R92 ;  /* 0x0000005c00987308 */ /* 0x000fe20000000800 */
[C---:B------:R-:W-:Y:S01]  /*9020*/  HMMA.16816.F32.BF16 R8, R68.reuse, R74, R8 ;  /* 0x0000004a4408723c */ /* 0x040fe20000041808 */
[----:B------:R-:W2:Y:S07]  /*9030*/  LDSM.16.MT88.4 R72, [R204+0x6800] ;  /* 0x00680000cc48783b */ /* 0x000eae0000004200 */
[C---:B------:R-:W-:Y:S01]  /*9040*/  HMMA.16816.F32.BF16 R12, R68.reuse, R76, R12 ;  /* 0x0000004c440c723c */ /* 0x040fe2000004180c */
[----:B------:R5:W2:Y:S03]  /*9050*/  MUFU.EX2 R153, R2 ;  /* 0x0000000200997308 */ /* 0x000aa60000000800 */
[----:B-1----:R-:W-:Y:S04]  /*9060*/  FFMA.FTZ R0, R132, c[0x0][0x2d0], -R149 ;  /* 0x0000b40084007a23 */ /* 0x002fe80000010895 */
[C---:B------:R-:W-:Y:S01]  /*9070*/  HMMA.16816.F32.BF16 R16, R68.reuse, R78, R16 ;  /* 0x0000004e4410723c */ /* 0x040fe20000041810 */
[----:B------:R-:W1:Y:S02]  /*9080*/  LDSM.16.MT88.4 R76, [R203+0x6800] ;  /* 0x00680000cb4c783b */ /* 0x000e640000004200 */
[----:B------:R-:W-:Y:S05]  /*9090*/  MUFU.EX2 R148, R148 ;  /* 0x0000009400947308 */ /* 0x000fea0000000800 */
[C---:B----4-:R-:W-:Y:S05]  /*90a0*/  HMMA.16816.F32.BF16 R20, R68.reuse, R80, R20 ;  /* 0x000000504414723c */ /* 0x050fea0000041814 */
[----:B------:R4:W-:Y:S03]  /*90b0*/  MUFU.EX2 R132, R0 ;  /* 0x0000000000847308 */ /* 0x0009e60000000800 */
[C---:B------:R-:W-:Y:S01]  /*90c0*/  HMMA.16816.F32.BF16 R24, R68.reuse, R82, R24 ;  /* 0x000000524418723c */ /* 0x040fe20000041818 */
[----:B------:R-:W1:Y:S03]  /*90d0*/  LDSM.16.MT88.4 R80, [R206+0x6800] ;  /* 0x00680000ce50783b */ /* 0x000e660000004200 */
[----:B-----5:R-:W-:Y:S04]  /*90e0*/  FADD.FTZ R2, R113, R95 ;  /* 0x0000005f71027221 */ /* 0x020fe80000010000 */
[C---:B---3--:R-:W-:Y:S01]  /*90f0*/  HMMA.16816.F32.BF16 R28, R68.reuse, R84, R28 ;  /* 0x00000054441c723c */ /* 0x048fe2000004181c */
[----:B------:R-:W-:Y:S03]  /*9100*/  LDSM.16.MT88.4 R92, [R204+0x7000] ;  /* 0x00700000cc5c783b */ /* 0x000fe60000004200 */
[----:B------:R-:W-:Y:S04]  /*9110*/  FADD.FTZ R2, R126, R2 ;  /* 0x000000027e027221 */ /* 0x000fe80000010000 */
[C---:B------:R-:W-:Y:S01]  /*9120*/  HMMA.16816.F32.BF16 R32, R68.reuse, R86, R32 ;  /* 0x000000564420723c */ /* 0x040fe20000041820 */
[----:B------:R-:W-:Y:S03]  /*9130*/  LDSM.16.MT88.4 R84, [R203+0x3000] ;  /* 0x00300000cb54783b */ /* 0x000fe60000004200 */
[----:B----4-:R-:W-:Y:S04]  /*9140*/  FFMA.FTZ R0, R114, c[0x0][0x2d0], -R149 ;  /* 0x0000b40072007a23 */ /* 0x010fe80000010895 */
[C---:B------:R-:W-:Y:S01]  /*9150*/  HMMA.16816.F32.BF16 R36, R68.reuse, R88, R36 ;  /* 0x000000584424723c */ /* 0x040fe20000041824 */
[----:B------:R3:W4:Y:S07]  /*9160*/  MUFU.EX2 R150, R0 ;  /* 0x0000000000967308 */ /* 0x00072e0000000800 */
[C---:B------:R-:W-:Y:S01]  /*9170*/  HMMA.16816.F32.BF16 R40, R68.reuse, R90, R40 ;  /* 0x0000005a4428723c */ /* 0x040fe20000041828 */
[----:B------:R-:W-:Y:S07]  /*9180*/  LDSM.16.MT88.4 R88, [R206+0x3000] ;  /* 0x00300000ce58783b */ /* 0x000fee0000004200 */
[C---:B--2---:R-:W-:Y:S08]  /*9190*/  HMMA.16816.F32.BF16 R44, R68.reuse, R72, R44 ;  /* 0x00000048442c723c */ /* 0x044ff0000004182c */
[C---:B------:R-:W-:Y:S01]  /*91a0*/  HMMA.16816.F32.BF16 R48, R68.reuse, R74, R48 ;  /* 0x0000004a4430723c */ /* 0x040fe20000041830 */
[----:B------:R-:W2:Y:S03]  /*91b0*/  LDSM.16.MT88.4 R72, [R200+0x3000] ;  /* 0x00300000c848783b */ /* 0x000ea60000004200 */
[----:B---3--:R-:W-:Y:S02]  /*91c0*/  FADD.FTZ R0, R112, R3 ;  /* 0x0000000370007221 */ /* 0x008fe40000010000 */
[----:B------:R-:W-:Y:S02]  /*91d0*/  IMAD.MOV.U32 R112, RZ, RZ, R124 ;  /* 0x000000ffff707224 */ /* 0x000fe400078e007c */
[C---:B-1----:R-:W-:Y:S04]  /*91e0*/  HMMA.16816.F32.BF16 R52, R68.reuse, R76, R52 ;  /* 0x0000004c4434723c */ /* 0x042fe80000041834 */
[----:B------:R-:W-:Y:S02]  /*91f0*/  FADD.FTZ R0, R125, R0 ;  /* 0x000000007d007221 */ /* 0x000fe40000010000 */
[--C-:B------:R-:W-:Y:S02]  /*9200*/  FFMA.FTZ R3, R96, c[0x0][0x2d0], -R149.reuse ;  /* 0x0000b40060037a23 */ /* 0x100fe40000010895 */
[C---:B------:R-:W-:Y:S01]  /*9210*/  HMMA.16816.F32.BF16 R56, R68.reuse, R78, R56 ;  /* 0x0000004e4438723c */ /* 0x040fe20000041838 */
[----:B------:R-:W1:Y:S01]  /*9220*/  LDSM.16.MT88.4 R76, [R204+0x3000] ;  /* 0x00300000cc4c783b */ /* 0x000e620000004200 */
[----:B------:R3:W-:Y:S02]  /*9230*/  MUFU.EX2 R145, R3 ;  /* 0x0000000300917308 */ /* 0x0007e40000000800 */
[--C-:B------:R-:W-:Y:S02]  /*9240*/  FFMA.FTZ R96, R127, c[0x0][0x2d0], -R149.reuse ;  /* 0x0000b4007f607a23 */ /* 0x100fe40000010895 */
[----:B------:R-:W-:Y:S02]  /*9250*/  FFMA.FTZ R149, R119, c[0x0][0x2d0], -R149 ;  /* 0x0000b40077957a23 */ /* 0x000fe40000010895 */
[C---:B------:R-:W-:Y:S01]  /*9260*/  HMMA.16816.F32.BF16 R60, R68.reuse, R80, R60 ;  /* 0x00000050443c723c */ /* 0x040fe2000004183c */
[----:B------:R-:W-:Y:S03]  /*9270*/  LDSM.16.MT88.4 R124, [R200+0x3800] ;  /* 0x00380000c87c783b */ /* 0x000fe60000004200 */
[----:B------:R-:W5:Y:S01]  /*9280*/  MUFU.EX2 R144, R96 ;  /* 0x0000006000907308 */ /* 0x000f620000000800 */
[----:B------:R-:W-:Y:S02]  /*9290*/  FADD.FTZ R0, R123, R0 ;  /* 0x000000007b007221 */ /* 0x000fe40000010000 */
[----:B------:R-:W-:Y:S01]  /*92a0*/  FADD.FTZ R2, R112, R2 ;  /* 0x0000000270027221 */ /* 0x000fe20000010000 */
[----:B------:R-:W-:Y:S01]  /*92b0*/  HMMA.16816.F32.BF16 R64, R68, R82, R64 ;  /* 0x000000524440723c */ /* 0x000fe20000041840 */
[----:B------:R-:W1:Y:S03]  /*92c0*/  LDSM.16.MT88.4 R80, [R200+0x7000] ;  /* 0x00700000c850783b */ /* 0x000e660000004200 */
[----:B------:R-:W-:Y:S02]  /*92d0*/  F2FP.BF16.PACK_AB R112, R146, R147 ;  /* 0x000000939270723e */ /* 0x000fe400000010ff */
[----:B------:R-:W1:Y:S01]  /*92e0*/  MUFU.EX2 R119, R97 ;  /* 0x0000006100777308 */ /* 0x000e620000000800 */
[----:B------:R-:W-:Y:S02]  /*92f0*/  F2FP.BF16.PACK_AB R68, R152, R153 ;  /* 0x000000999844723e */ /* 0x000fe400000010ff */
[----:B------:R-:W-:Y:S03]  /*9300*/  F2FP.BF16.PACK_AB R69, R134, R135 ;  /* 0x000000878645723e */ /* 0x000fe600000010ff */
[----:B------:R-:W-:Y:S01]  /*9310*/  F2FP.BF16.PACK_AB R70, R151, R133 ;  /* 0x000000859746723e */ /* 0x000fe200000010ff */
[----:B---3--:R-:W-:Y:S01]  /*9320*/  FADD.FTZ R3, R121, R2 ;  /* 0x0000000279037221 */ /* 0x008fe20000010000 */
[----:B----4-:R-:W-:Y:S01]  /*9330*/  F2FP.BF16.PACK_AB R71, R150, R132 ;  /* 0x000000849647723e */ /* 0x010fe200000010ff */
[----:B------:R-:W-:Y:S01]  /*9340*/  FADD.FTZ R2, R122, R0 ;  /* 0x000000007a027221 */ /* 0x000fe20000010000 */
[----:B------:R-:W3:Y:S01]  /*9350*/  MUFU.EX2 R149, R149 ;  /* 0x0000009500957308 */ /* 0x000ee20000000800 */
[----:B------:R-:W-:Y:S02]  /*9360*/  FADD.FTZ R0, R120, R3 ;  /* 0x0000000378007221 */ /* 0x000fe40000010000 */
[----:B------:R-:W-:Y:S01]  /*9370*/  FADD.FTZ R2, R102, R2 ;  /* 0x0000000266027221 */ /* 0x000fe20000010000 */
[----:B-----5:R-:W-:Y:S01]  /*9380*/  F2FP.BF16.PACK_AB R113, R144, R145 ;  /* 0x000000919071723e */ /* 0x020fe200000010ff */
[C---:B--2---:R-:W-:Y:S03]  /*9390*/  HMMA.16816.F32.BF16 R4, R68.reuse, R72, R4 ;  /* 0x000000484404723c */ /* 0x044fe60000041804 */
[----:B------:R-:W-:Y:S02]  /*93a0*/  FADD.FTZ R0, R98, R0 ;  /* 0x0000000062007221 */ /* 0x000fe40000010000 */
[----:B------:R-:W-:Y:S02]  /*93b0*/  FADD.FTZ R2, R99, R2 ;  /* 0x0000000263027221 */ /* 0x000fe40000010000 */
[----:B------:R-:W-:Y:S01]  /*93c0*/  FADD.FTZ R0, R103, R0 ;  /* 0x0000000067007221 */ /* 0x000fe20000010000 */
[C---:B------:R-:W-:Y:S01]  /*93d0*/  HMMA.16816.F32.BF16 R8, R68.reuse, R74, R8 ;  /* 0x0000004a4408723c */ /* 0x040fe20000041808 */
[----:B------:R-:W2:Y:S03]  /*93e0*/  LDSM.16.MT88.4 R72, [R203+0x7000] ;  /* 0x00700000cb48783b */ /* 0x000ea60000004200 */
[----:B------:R-:W-:Y:S01]  /*93f0*/  FADD.FTZ R2, R101, R2 ;  /* 0x0000000265027221 */ /* 0x000fe20000010000 */
[----:B-1----:R-:W-:Y:S01]  /*9400*/  F2FP.BF16.PACK_AB R114, R148, R119 ;  /* 0x000000779472723e */ /* 0x002fe200000010ff */
[----:B------:R-:W-:Y:S02]  /*9410*/  FADD.FTZ R0, R100, R0 ;  /* 0x0000000064007221 */ /* 0x000fe40000010000 */
[C---:B------:R-:W-:Y:S01]  /*9420*/  HMMA.16816.F32.BF16 R12, R68.reuse, R76, R12 ;  /* 0x0000004c440c723c */ /* 0x040fe2000004180c */
[----:B------:R-:W-:Y:S03]  /*9430*/  LDSM.16.MT88.4 R96, [R200+0x7800] ;  /* 0x00780000c860783b */ /* 0x000fe60000004200 */
[----:B---3--:R-:W-:Y:S01]  /*9440*/  F2FP.BF16.PACK_AB R115, R149, R118 ;  /* 0x000000769573723e */ /* 0x008fe200000010ff */
[----:B------:R-:W-:Y:S02]  /*9450*/  FADD.FTZ R0, R245, R0 ;  /* 0x00000000f5007221 */ /* 0x000fe40000010000 */
[----:B------:R-:W-:Y:S01]  /*9460*/  FADD.FTZ R2, R251, R2 ;  /* 0x00000002fb027221 */ /* 0x000fe20000010000 */
[C---:B------:R-:W-:Y:S01]  /*9470*/  HMMA.16816.F32.BF16 R16, R68.reuse, R78, R16 ;  /* 0x0000004e4410723c */ /* 0x040fe20000041810 */
[----:B------:R-:W1:Y:S03]  /*9480*/  LDSM.16.MT88.4 R76, [R206+0x7000] ;  /* 0x00700000ce4c783b */ /* 0x000e660000004200 */
[----:B------:R-:W-:Y:S02]  /*9490*/  FADD.FTZ R0, R111, R0 ;  /* 0x000000006f007221 */ /* 0x000fe40000010000 */
[----:B------:R-:W-:Y:S02]  /*94a0*/  FADD.FTZ R2, R244, R2 ;  /* 0x00000002f4027221 */ /* 0x000fe40000010000 */
[C---:B------:R-:W-:Y:S01]  /*94b0*/  HMMA.16816.F32.BF16 R20, R68.reuse, R84, R20 ;  /* 0x000000544414723c */ /* 0x040fe20000041814 */
[----:B------:R-:W-:Y:S03]  /*94c0*/  LDSM.16.MT88.4 R100, [R204+0x7800] ;  /* 0x00780000cc64783b */ /* 0x000fe60000004200 */
        /* <DEDUP_REMOVED lines=14> */
[C---:B------:R-:W-:Y:S04]  /*95b0*/  HMMA.16816.F32.BF16 R36, R68.reuse, R80, R36 ;  /* 0x000000504424723c */ /* 0x040fe80000041824 */
[----:B------:R-:W-:Y:S02]  /*95c0*/  FADD.FTZ R2, R168, R2 ;  /* 0x00000002a8027221 */ /* 0x000fe40000010000 */
[----:B------:R-:W-:Y:S02]  /*95d0*/  FADD.FTZ R0, R162, R0 ;  /* 0x00000000a2007221 */ /* 0x000fe40000010000 */
[C---:B------:R-:W-:Y:S01]  /*95e0*/  HMMA.16816.F32.BF16 R40, R68.reuse, R82, R40 ;  /* 0x000000524428723c */ /* 0x040fe20000041828 */
[----:B------:R-:W3:Y:S03]  /*95f0*/  LDSM.16.MT88.4 R80, [R204+0x3800] ;  /* 0x00380000cc50783b */ /* 0x000ee60000004200 */
[----:B------:R-:W-:Y:S02]  /*9600*/  FADD.FTZ R2, R160, R2 ;  /* 0x00000002a0027221 */ /* 0x000fe40000010000 */
[----:B------:R-:W-:Y:S02]  /*9610*/  FADD.FTZ R0, R130, R0 ;  /* 0x0000000082007221 */ /* 0x000fe40000010000 */
[C---:B------:R-:W-:Y:S04]  /*9620*/  HMMA.16816.F32.BF16 R44, R68.reuse, R92, R44 ;  /* 0x0000005c442c723c */ /* 0x040fe8000004182c */
[----:B------:R-:W-:Y:S02]  /*9630*/  FADD.FTZ R2, R161, R2 ;  /* 0x00000002a1027221 */ /* 0x000fe40000010000 */
[----:B------:R-:W-:Y:S02]  /*9640*/  FADD.FTZ R0, R131, R0 ;  /* 0x0000000083007221 */ /* 0x000fe40000010000 */
[C---:B------:R-:W-:Y:S04]  /*9650*/  HMMA.16816.F32.BF16 R48, R68.reuse, R94, R48 ;  /* 0x0000005e4430723c */ /* 0x040fe80000041830 */
[----:B------:R-:W-:Y:S02]  /*9660*/  FADD.FTZ R2, R129, R2 ;  /* 0x0000000281027221 */ /* 0x000fe40000010000 */
[----:B------:R-:W-:Y:S02]  /*9670*/  FADD.FTZ R0, R128, R0 ;  /* 0x0000000080007221 */ /* 0x000fe40000010000 */
[C---:B--2---:R-:W-:Y:S04]  /*9680*/  HMMA.16816.F32.BF16 R52, R68.reuse, R72, R52 ;  /* 0x000000484434723c */ /* 0x044fe80000041834 */
[----:B------:R-:W-:Y:S02]  /*9690*/  FADD.FTZ R2, R159, R2 ;  /* 0x000000029f027221 */ /* 0x000fe40000010000 */
[----:B------:R-:W-:Y:S02]  /*96a0*/  FADD.FTZ R0, R158, R0 ;  /* 0x000000009e007221 */ /* 0x000fe40000010000 */
[C---:B------:R-:W-:Y:S04]  /*96b0*/  HMMA.16816.F32.BF16 R56, R68.reuse, R74, R56 ;  /* 0x0000004a4438723c */ /* 0x040fe80000041838 */
[----:B------:R-:W-:Y:S02]  /*96c0*/  FADD.FTZ R2, R156, R2 ;  /* 0x000000029c027221 */ /* 0x000fe40000010000 */
[----:B------:R-:W-:Y:S02]  /*96d0*/  FADD.FTZ R0, R107, R0 ;  /* 0x000000006b007221 */ /* 0x000fe40000010000 */
[C---:B-1----:R-:W-:Y:S04]  /*96e0*/  HMMA.16816.F32.BF16 R60, R68.reuse, R76, R60 ;  /* 0x0000004c443c723c */ /* 0x042fe8000004183c */
[----:B------:R-:W-:Y:S02]  /*96f0*/  FADD.FTZ R2, R157, R2 ;  /* 0x000000029d027221 */ /* 0x000fe40000010000 */
[----:B------:R-:W-:Y:S02]  /*9700*/  FADD.FTZ R0, R106, R0 ;  /* 0x000000006a007221 */ /* 0x000fe40000010000 */
[----:B------:R-:W-:Y:S04]  /*9710*/  HMMA.16816.F32.BF16 R64, R68, R78, R64 ;  /* 0x0000004e4440723c */ /* 0x000fe80000041840 */
[----:B------:R-:W-:Y:S02]  /*9720*/  FADD.FTZ R2, R105, R2 ;  /* 0x0000000269027221 */ /* 0x000fe40000010000 */
[----:B------:R-:W-:Y:S02]  /*9730*/  FADD.FTZ R0, R104, R0 ;  /* 0x0000000068007221 */ /* 0x000fe40000010000 */
[C---:B------:R-:W-:Y:S01]  /*9740*/  HMMA.16816.F32.BF16 R120, R112.reuse, R124, R4 ;  /* 0x0000007c7078723c */ /* 0x040fe20000041804 */
[----:B------:R-:W1:Y:S04]  /*9750*/  LDSM.16.MT88.4 R4, [R206+0x7800] ;  /* 0x00780000ce04783b */ /* 0x000e680000004200 */
[----:B------:R-:W-:Y:S02]  /*9760*/  FADD.FTZ R2, R155, R2 ;  /* 0x000000029b027221 */ /* 0x000fe40000010000 */
[----:B------:R-:W-:Y:S01]  /*9770*/  FADD.FTZ R0, R154, R0 ;  /* 0x000000009a007221 */ /* 0x000fe20000010000 */
[C---:B------:R-:W-:Y:S04]  /*9780*/  HMMA.16816.F32.BF16 R124, R112.reuse, R126, R8 ;  /* 0x0000007e707c723c */ /* 0x040fe80000041808 */
[----:B------:R-:W-:Y:S02]  /*9790*/  FADD.FTZ R2, R153, R2 ;  /* 0x0000000299027221 */ /* 0x000fe40000010000 */
[----:B------:R-:W-:Y:S02]  /*97a0*/  FADD.FTZ R0, R135, R0 ;  /* 0x0000000087007221 */ /* 0x000fe40000010000 */
[C---:B---3--:R-:W-:Y:S04]  /*97b0*/  HMMA.16816.F32.BF16 R68, R112.reuse, R80, R12 ;  /* 0x000000507044723c */ /* 0x048fe8000004180c */
        /* <DEDUP_REMOVED lines=20> */
[C---:B------:R-:W-:Y:S01]  /*9900*/  HMMA.16816.F32.BF16 R96, R112.reuse, R98, R40 ;  /* 0x000000627060723c */ /* 0x040fe20000041828 */
[----:B------:R2:W-:Y:S03]  /*9910*/  STL [R1], R2 ;  /* 0x0000000201007387 */ /* 0x0005e60000100800 */
[----:B------:R-:W-:Y:S01]  /*9920*/  IMAD.MOV.U32 R118, RZ, RZ, R116 ;  /* 0x000000ffff767224 */ /* 0x000fe200078e0074 */
[----:B------:R2:W-:Y:S01]  /*9930*/  STL [R1+0x10], R0 ;  /* 0x0000100001007387 */ /* 0x0005e20000100800 */
[----:B------:R-:W-:Y:S02]  /*9940*/  IMAD.MOV.U32 R3, RZ, RZ, R117 ;  /* 0x000000ffff037224 */ /* 0x000fe400078e0075 */
[C---:B------:R-:W-:Y:S08]  /*9950*/  HMMA.16816.F32.BF16 R128, R112.reuse, R100, R44 ;  /* 0x000000647080723c */ /* 0x040ff0000004182c */
[C---:B------:R-:W-:Y:S08]  /*9960*/  HMMA.16816.F32.BF16 R100, R112.reuse, R102, R48 ;  /* 0x000000667064723c */ /* 0x040ff00000041830 */
[C---:B------:R-:W-:Y:S08]  /*9970*/  HMMA.16816.F32.BF16 R104, R112.reuse, R108, R52 ;  /* 0x0000006c7068723c */ /* 0x040ff00000041834 */
[C---:B------:R-:W-:Y:S08]  /*9980*/  HMMA.16816.F32.BF16 R108, R112.reuse, R110, R56 ;  /* 0x0000006e706c723c */ /* 0x040ff00000041838 */
[C---:B-1----:R-:W-:Y:S08]  /*9990*/  HMMA.16816.F32.BF16 R132, R112.reuse, R4, R60 ;  /* 0x000000047084723c */ /* 0x042ff0000004183c */
[----:B------:R-:W-:Y:S01]  /*99a0*/  HMMA.16816.F32.BF16 R112, R112, R6, R64 ;  /* 0x000000067070723c */ /* 0x000fe20000041840 */
[----:B--2---:R-:W-:-:S07]  /*99b0*/  @P0 BRA `(.L_x_444) ;  /* 0xffffbf1000000947 */ /* 0x004fce000383ffff */
.L_x_443:
[----:B--2---:R-:W-:-:S13]  /*99c0*/  ISETP.GE.AND P0, PT, R229, RZ, PT ;  /* 0x000000ffe500720c */ /* 0x004fda0003f06270 */
[----:B------:R-:W-:Y:S05]  /*99d0*/  @!P0 BRA `(.L_x_445) ;  /* 0x000034c000008947 */ /* 0x000fea0003800000 */
[----:B------:R-:W-:Y:S02]  /*99e0*/  MOV R119, R116 ;  /* 0x0000007400777202 */ /* 0x000fe40000000f00 */
[----:B------:R-:W-:Y:S02]  /*99f0*/  MOV R118, R117 ;  /* 0x0000007500767202 */ /* 0x000fe40000000f00 */
.L_x_446:
[----:B------:R-:W2:Y:S01]  /*9a00*/  LDL.64 R38, [R1+0x20] ;  /* 0x0000200001267983 */ /* 0x000ea20000100a00 */
[----:B------:R-:W-:Y:S04]  /*9a10*/  DEPBAR.LE SB0, 0x0 ;  /* 0x000080000000791a */ /* 0x000fe80000000000 */
[----:B------:R-:W-:Y:S01]  /*9a20*/  WARPSYNC 0xffffffff ;  /* 0xffffffff00007948 */ /* 0x000fe20003800000 */
[----:B------:R-:W3:Y:S01]  /*9a30*/  LDL R37, [R1+0x28] ;  /* 0x0000280001257983 */ /* 0x000ee20000100800 */
[----:B------:R-:W-:Y:S01]  /*9a40*/  SHF.R.S32.HI R0, RZ, 0x1f, R229 ;  /* 0x0000001fff007819 */ /* 0x000fe200000114e5 */
[C---:B------:R-:W-:Y:S01]  /*9a50*/  IMAD.WIDE.U32 R2, R229.reuse, c[0x0][0x208], RZ ;  /* 0x00008200e5027a25 */ /* 0x040fe200078e00ff */
[----:B------:R-:W-:Y:S01]  /*9a60*/  MOV R232, 0x6 ;  /* 0x0000000600e87802 */ /* 0x000fe20000000f00 */
[----:B------:R-:W4:Y:S02]  /*9a70*/  LDL.64 R46, [R1+0x8] ;  /* 0x00000800012e7983 */ /* 0x000f240000100a00 */
[----:B------:R-:W-:Y:S01]  /*9a80*/  IMAD R0, R0, c[0x0][0x208], RZ ;  /* 0x0000820000007a24 */ /* 0x000fe200078e02ff */
[C---:B------:R-:W-:Y:S03]  /*9a90*/  SHF.L.U32 R36, R2.reuse, 0x7, RZ ;  /* 0x0000000702247819 */ /* 0x040fe600000006ff */
[----:B------:R-:W-:Y:S01]  /*9aa0*/  BAR.SYNC.DEFER_BLOCKING 0x0 ;  /* 0x0000000000007b1d */ /* 0x000fe20000010000 */
[----:B------:R-:W-:Y:S05]  /*9ab0*/  IMAD R0, R229, c[0x0][0x20c], R0 ;  /* 0x00008300e5007a24 */ /* 0x000fea00078e0200 */
[----:B------:R-:W-:Y:S04]  /*9ac0*/  IADD3 R3, R3, R0, RZ ;  /* 0x0000000003037210 */ /* 0x000fe80007ffe0ff */
[----:B------:R-:W-:Y:S01]  /*9ad0*/  SHF.L.U64.HI R2, R2, 0x7, R3 ;  /* 0x0000000702027819 */ /* 0x000fe20000010203 */
[----:B------:R-:W1:Y:S08]  /*9ae0*/  LDSM.16.M88.4 R8, [R201] ;  /* 0x00000000c908783b */ /* 0x000e700000000200 */
[----:B------:R-:W5:Y:S08]  /*9af0*/  LDSM.16.M88.4 R16, [R201+0x800] ;  /* 0x00080000c910783b */ /* 0x000f700000000200 */
[----:B------:R-:W5:Y:S08]  /*9b00*/  LDSM.16.M88.4 R24, [R201+0x1000] ;  /* 0x00100000c918783b */ /* 0x000f700000000200 */
[----:B------:R-:W4:Y:S06]  /*9b10*/  LDL.64 R234, [R1+0x18] ;  /* 0x0000180001ea7983 */ /* 0x000f2c0000100a00 */
[----:B------:R-:W5:Y:S08]  /*9b20*/  LDSM.16.M88.4 R32, [R201+0x1800] ;  /* 0x00180000c920783b */ /* 0x000f700000000200 */
[----:B------:R-:W4:Y:S01]  /*9b30*/  LDL R233, [R1+0x14] ;  /* 0x0000140001e97983 */ /* 0x000f220000100800 */
[C---:B-1----:R-:W-:Y:S03]  /*9b40*/  HMMA.16816.F32.BF16 R4, R136.reuse, R8, RZ ;  /* 0x000000088804723c */ /* 0x042fe600000418ff */
[----:B------:R-:W1:Y:S05]  /*9b50*/  LDSM.16.M88.4 R40, [R201+0x2000] ;  /* 0x00200000c928783b */ /* 0x000e6a0000000200 */
[C---:B------:R-:W-:Y:S03]  /*9b60*/  HMMA.16816.F32.BF16 R8, R136.reuse, R10, RZ ;  /* 0x0000000a8808723c */ /* 0x040fe600000418ff */
[----:B------:R-:W1:Y:S05]  /*9b70*/  LDSM.16.M88.4 R48, [R201+0x2800] ;  /* 0x00280000c930783b */ /* 0x000e6a0000000200 */
[C---:B-----5:R-:W-:Y:S03]  /*9b80*/  HMMA.16816.F32.BF16 R12, R136.reuse, R16, RZ ;  /* 0x00000010880c723c */ /* 0x060fe600000418ff */
[----:B------:R-:W5:Y:S05]  /*9b90*/  LDSM.16.M88.4 R56, [R201+0x3000] ;  /* 0x00300000c938783b */ /* 0x000f6a0000000200 */
[C---:B------:R-:W-:Y:S03]  /*9ba0*/  HMMA.16816.F32.BF16 R16, R136.reuse, R18, RZ ;  /* 0x000000128810723c */ /* 0x040fe600000418ff */
[----:B------:R-:W1:Y:S05]  /*9bb0*/  LDSM.16.M88.4 R64, [R201+0x3800] ;  /* 0x00380000c940783b */ /* 0x000e6a0000000200 */
[C---:B------:R-:W-:Y:S03]  /*9bc0*/  HMMA.16816.F32.BF16 R20, R136.reuse, R24, RZ ;  /* 0x000000188814723c */ /* 0x040fe600000418ff */
[----:B------:R-:W1:Y:S05]  /*9bd0*/  LDSM.16.M88.4 R144, [R207] ;  /* 0x00000000cf90783b */ /* 0x000e6a0000000200 */
[C---:B------:R-:W-:Y:S03]  /*9be0*/  HMMA.16816.F32.BF16 R24, R136.reuse, R26, RZ ;  /* 0x0000001a8818723c */ /* 0x040fe600000418ff */
[----:B------:R-:W1:Y:S05]  /*9bf0*/  LDSM.16.M88.4 R148, [R222] ;  /* 0x00000000de94783b */ /* 0x000e6a0000000200 */
[C---:B------:R-:W-:Y:S03]  /*9c00*/  HMMA.16816.F32.BF16 R28, R136.reuse, R32, RZ ;  /* 0x00000020881c723c */ /* 0x040fe600000418ff */
[----:B------:R-:W1:Y:S05]  /*9c10*/  LDSM.16.M88.4 R152, [R221] ;  /* 0x00000000dd98783b */ /* 0x000e6a0000000200 */
[C---:B------:R-:W-:Y:S03]  /*9c20*/  HMMA.16816.F32.BF16 R32, R136.reuse, R34, RZ ;  /* 0x000000228820723c */ /* 0x040fe600000418ff */
[----:B------:R-:W1:Y:S08]  /*9c30*/  LDSM.16.M88.4 R156, [R220] ;  /* 0x00000000dc9c783b */ /* 0x000e700000000200 */
[----:B------:R-:W1:Y:S08]  /*9c40*/  LDSM.16.M88.4 R160, [R219] ;  /* 0x00000000dba0783b */ /* 0x000e700000000200 */
[----:B------:R-:W1:Y:S08]  /*9c50*/  LDSM.16.M88.4 R168, [R218] ;  /* 0x00000000daa8783b */ /* 0x000e700000000200 */
[----:B------:R-:W1:Y:S08]  /*9c60*/  LDSM.16.M88.4 R192, [R217] ;  /* 0x00000000d9c0783b */ /* 0x000e700000000200 */
[----:B------:R-:W1:Y:S01]  /*9c70*/  LDSM.16.M88.4 R196, [R216] ;  /* 0x00000000d8c4783b */ /* 0x000e620000000200 */
[----:B--2---:R-:W-:Y:S04]  /*9c80*/  IADD3 R0, P1, R36, R38, RZ ;  /* 0x0000002624007210 */ /* 0x004fe80007f3e0ff */
[----:B------:R-:W-:Y:S02]  /*9c90*/  LEA R44, P0, R0, c[0x0][0x1f8], 0x1 ;  /* 0x00007e00002c7a11 */ /* 0x000fe400078008ff */
[----:B---3--:R-:W-:Y:S04]  /*9ca0*/  IADD3.X R3, R2, R37, RZ, P1, !PT ;  /* 0x0000002502037210 */ /* 0x008fe80000ffe4ff */
[----:B------:R-:W-:Y:S02]  /*9cb0*/  LEA.HI.X R45, R0, c[0x0][0x1fc], R3, 0x1, P0 ;  /* 0x00007f00002d7a11 */ /* 0x000fe400000f0c03 */
[----:B----4-:R-:W-:Y:S02]  /*9cc0*/  ISETP.GE.AND P0, PT, R46, c[0x0][0x1d4], PT ;  /* 0x000075002e007a0c */ /* 0x010fe40003f06270 */
[----:B------:R-:W-:Y:S02]  /*9cd0*/  IADD3 R0, P3, P2, R36, 0x40, R38 ;  /* 0x0000004024007810 */ /* 0x000fe40007a7e026 */
[----:B------:R-:W-:Y:S02]  /*9ce0*/  MOV R3, c[0x0][0x208] ;  /* 0x0000820000037a02 */ /* 0x000fe40000000f00 */
[----:B------:R-:W-:Y:S02]  /*9cf0*/  LEA R54, P1, R0, c[0x0][0x1f8], 0x1 ;  /* 0x00007e0000367a11 */ /* 0x000fe400078208ff */
[----:B------:R-:W-:Y:S02]  /*9d00*/  IADD3.X R2, R2, RZ, R37, P3, P2 ;  /* 0x000000ff02027210 */ /* 0x000fe40001fe4425 */
[C---:B-1----:R-:W-:Y:S01]  /*9d10*/  HMMA.16816.F32.BF16 R36, R136.reuse, R40, RZ ;  /* 0x000000288824723c */ /* 0x042fe200000418ff */
[C---:B------:R-:W-:Y:S02]  /*9d20*/  SHF.L.U32 R60, R3.reuse, 0x6, RZ ;  /* 0x00000006033c7819 */ /* 0x040fe400000006ff */
[----:B------:R-:W-:Y:S01]  /*9d30*/  @!PT LDS RZ, [RZ] ;  /* 0x00000000fffff984 */ /* 0x000fe20000000800 */
[----:B------:R-:W-:Y:S01]  /*9d40*/  @!PT LDS RZ, [RZ] ;  /* 0x00000000fffff984 */ /* 0x000fe20000000800 */
[----:B------:R-:W-:Y:S01]  /*9d50*/  @!PT LDS RZ, [RZ] ;  /* 0x00000000fffff984 */ /* 0x000fe20000000800 */
[----:B------:R1:W-:Y:S01]  /*9d60*/  LDGSTS.E.BYPASS.LTC128B.128 [R228+0x100], [R44.64], !P0 ;  /* 0x001000002ce47fae */ /* 0x0003e2000c101d46 */
[----:B------:R-:W-:Y:S02]  /*9d70*/  LEA.HI.X R55, R0, c[0x0][0x1fc], R2, 0x1, P1 ;  /* 0x00007f0000377a11 */ /* 0x000fe400008f0c02 */
[----:B------:R-:W-:Y:S02]  /*9d80*/  IADD3 R2, P1, R44, R60, RZ ;  /* 0x0000003c2c027210 */ /* 0x000fe40007f3e0ff */
[C---:B------:R-:W-:Y:S01]  /*9d90*/  HMMA.16816.F32.BF16 R40, R136.reuse, R42, RZ ;  /* 0x0000002a8828723c */ /* 0x040fe200000418ff */
[----:B------:R-:W-:Y:S02]  /*9da0*/  SHF.L.U64.HI R0, R3, R232, c[0x0][0x20c] ;  /* 0x0000830003007619 */ /* 0x000fe400000102e8 */
[----:B------:R5:W-:Y:S01]  /*9db0*/  LDGSTS.E.BYPASS.LTC128B.128 [R228+0x4100], [R54.64], !P6 ;  /* 0x0410000036e47fae */ /* 0x000be2000f101d46 */
[----:B------:R-:W-:Y:S02]  /*9dc0*/  IADD3 R52, P2, R2, R60, RZ ;  /* 0x0000003c02347210 */ /* 0x000fe40007f5e0ff */
[----:B------:R-:W-:Y:S02]  /*9dd0*/  IADD3.X R3, R45, R0, RZ, P1, !PT ;  /* 0x000000002d037210 */ /* 0x000fe40000ffe4ff */
[----:B------:R-:W-:Y:S03]  /*9de0*/  IADD3 R60, P1, R52, R60, RZ ;  /* 0x0000003c343c7210 */ /* 0x000fe60007f3e0ff */
[----:B------:R2:W-:Y:S01]  /*9df0*/  LDGSTS.E.BYPASS.LTC128B.128 [R228+0x1100], [R2.64], !P0 ;  /* 0x0110000002e47fae */ /* 0x0005e2000c101d46 */
[-C--:B------:R-:W-:Y:S04]  /*9e00*/  IADD3.X R53, R3, R0.reuse, RZ, P2, !PT ;  /* 0x0000000003357210 */ /* 0x080fe800017fe4ff */
[----:B------:R-:W-:Y:S02]  /*9e10*/  IADD3.X R61, R53, R0, RZ, P1, !PT ;  /* 0x00000000353d7210 */ /* 0x000fe40000ffe4ff */
[C---:B------:R-:W-:Y:S01]  /*9e20*/  ISETP.GT.AND P1, PT, R229.reuse, RZ, PT ;  /* 0x000000ffe500720c */ /* 0x040fe20003f24270 */
[----:B------:R2:W-:Y:S01]  /*9e30*/  LDGSTS.E.BYPASS.LTC128B.128 [R228+0x5100], [R2.64+0x80], !P6 ;  /* 0x0510008002e47fae */ /* 0x0005e2000f101d46 */
[----:B------:R-:W-:Y:S01]  /*9e40*/  IADD3 R229, R229, -0x1, RZ ;  /* 0xffffffffe5e57810 */ /* 0x000fe20007ffe0ff */
[C---:B-1----:R-:W-:Y:S06]  /*9e50*/  HMMA.16816.F32.BF16 R44, R136.reuse, R48, RZ ;  /* 0x00000030882c723c */ /* 0x042fec00000418ff */
[----:B------:R5:W-:Y:S02]  /*9e60*/  LDGSTS.E.BYPASS.LTC128B.128 [R228+0x2100], [R52.64], !P0 ;  /* 0x0210000034e47fae */ /* 0x000be4000c101d46 */
[C---:B------:R-:W-:Y:S06]  /*9e70*/  HMMA.16816.F32.BF16 R48, R136.reuse, R50, RZ ;  /* 0x000000328830723c */ /* 0x040fec00000418ff */
[----:B------:R5:W-:Y:S08]  /*9e80*/  LDGSTS.E.BYPASS.LTC128B.128 [R228+0x6100], [R52.64+0x80], !P6 ;  /* 0x0610008034e47fae */ /* 0x000bf0000f101d46 */
[----:B------:R1:W-:Y:S08]  /*9e90*/  LDGSTS.E.BYPASS.LTC128B.128 [R228+0x3100], [R60.64], !P0 ;  /* 0x031000003ce47fae */ /* 0x0003f0000c101d46 */
[----:B------:R1:W-:Y:S08]  /*9ea0*/  LDGSTS.E.BYPASS.LTC128B.128 [R228+0x7100], [R60.64+0x80], !P6 ;  /* 0x071000803ce47fae */ /* 0x0003f0000f101d46 */
[----:B------:R-:W0:Y:S01]  /*9eb0*/  LDGDEPBAR ;  /* 0x00000000000079af */ /* 0x000e220000000000 */
[C---:B-----5:R-:W-:Y:S08]  /*9ec0*/  HMMA.16816.F32.BF16 R52, R136.reuse, R56, RZ ;  /* 0x000000388834723c */ /* 0x060ff000000418ff */
[C---:B------:R-:W-:Y:S08]  /*9ed0*/  HMMA.16816.F32.BF16 R56, R136.reuse, R58, RZ ;  /* 0x0000003a8838723c */ /* 0x040ff000000418ff */
[C---:B-1----:R-:W-:Y:S08]  /*9ee0*/  HMMA.16816.F32.BF16 R60, R136.reuse, R64, RZ ;  /* 0x00000040883c723c */ /* 0x042ff000000418ff */
[----:B------:R-:W-:Y:S08]  /*9ef0*/  HMMA.16816.F32.BF16 R64, R136, R66, RZ ;  /* 0x000000428840723c */ /* 0x000ff000000418ff */
[C---:B------:R-:W-:Y:S08]  /*9f00*/  HMMA.16816.F32.BF16 R4, R140.reuse, R144, R4 ;  /* 0x000000908c04723c */ /* 0x040ff00000041804 */
[C---:B------:R-:W-:Y:S01]  /*9f10*/  HMMA.16816.F32.BF16 R8, R140.reuse, R146, R8 ;  /* 0x000000928c08723c */ /* 0x040fe20000041808 */
[----:B------:R-:W1:Y:S07]  /*9f20*/  LDSM.16.M88.4 R144, [R205] ;  /* 0x00000000cd90783b */ /* 0x000e6e0000000200 */
        /* <DEDUP_REMOVED lines=14> */
[----:B------:R-:W2:Y:S07]  /*a010*/  LDSM.16.M88.4 R168, [R205+0x2800] ;  /* 0x00280000cda8783b */ /* 0x000eae0000000200 */
[C---:B------:R-:W-:Y:S08]  /*a020*/  HMMA.16816.F32.BF16 R52, R140.reuse, R192, R52 ;  /* 0x000000c08c34723c */ /* 0x040ff00000041834 */
[C---:B------:R-:W-:Y:S01]  /*a030*/  HMMA.16816.F32.BF16 R56, R140.reuse, R194, R56 ;  /* 0x000000c28c38723c */ /* 0x040fe20000041838 */
[----:B------:R-:W2:Y:S07]  /*a040*/  LDSM.16.M88.4 R192, [R205+0x3000] ;  /* 0x00300000cdc0783b */ /* 0x000eae0000000200 */
[C---:B------:R-:W-:Y:S08]  /*a050*/  HMMA.16816.F32.BF16 R60, R140.reuse, R196, R60 ;  /* 0x000000c48c3c723c */ /* 0x040ff0000004183c */
[----:B------:R-:W-:Y:S08]  /*a060*/  HMMA.16816.F32.BF16 R64, R140, R198, R64 ;  /* 0x000000c68c40723c */ /* 0x000ff00000041840 */
[C---:B-1----:R-:W-:Y:S08]  /*a070*/  HMMA.16816.F32.BF16 R4, R164.reuse, R144, R4 ;  /* 0x00000090a404723c */ /* 0x042ff00000041804 */
[C---:B------:R-:W-:Y:S01]  /*a080*/  HMMA.16816.F32.BF16 R8, R164.reuse, R146, R8 ;  /* 0x00000092a408723c */ /* 0x040fe20000041808 */
[----:B------:R-:W1:Y:S07]  /*a090*/  LDSM.16.M88.4 R144, [R205+0x3800] ;  /* 0x00380000cd90783b */ /* 0x000e6e0000000200 */
[C---:B---3--:R-:W-:Y:S08]  /*a0a0*/  HMMA.16816.F32.BF16 R12, R164.reuse, R148, R12 ;  /* 0x00000094a40c723c */ /* 0x048ff0000004180c */
[C---:B------:R-:W-:Y:S01]  /*a0b0*/  HMMA.16816.F32.BF16 R16, R164.reuse, R150, R16 ;  /* 0x00000096a410723c */ /* 0x040fe20000041810 */
[----:B------:R-:W3:Y:S07]  /*a0c0*/  LDSM.16.M88.4 R148, [R202] ;  /* 0x00000000ca94783b */ /* 0x000eee0000000200 */
        /* <DEDUP_REMOVED lines=8> */
[----:B------:R-:W3:Y:S07]  /*a150*/  LDSM.16.M88.4 R160, [R202+0x1800] ;  /* 0x00180000caa0783b */ /* 0x000eee0000000200 */
[C---:B--2---:R-:W-:Y:S08]  /*a160*/  HMMA.16816.F32.BF16 R44, R164.reuse, R168, R44 ;  /* 0x000000a8a42c723c */ /* 0x044ff0000004182c */
[C---:B------:R-:W-:Y:S01]  /*a170*/  HMMA.16816.F32.BF16 R48, R164.reuse, R170, R48 ;  /* 0x000000aaa430723c */ /* 0x040fe20000041830 */
[----:B------:R-:W2:Y:S07]  /*a180*/  LDSM.16.M88.4 R168, [R202+0x2000] ;  /* 0x00200000caa8783b */ /* 0x000eae0000000200 */
[C---:B------:R-:W-:Y:S08]  /*a190*/  HMMA.16816.F32.BF16 R52, R164.reuse, R192, R52 ;  /* 0x000000c0a434723c */ /* 0x040ff00000041834 */
        /* <DEDUP_REMOVED lines=22> */
[----:B------:R-:W-:Y:S07]  /*a300*/  LDSM.16.M88.4 R192, [R201+0x6800] ;  /* 0x00680000c9c0783b */ /* 0x000fee0000000200 */
[C---:B-1----:R-:W-:Y:S08]  /*a310*/  HMMA.16816.F32.BF16 R52, R172.reuse, R144, R52 ;  /* 0x00000090ac34723c */ /* 0x042ff00000041834 */
[C---:B------:R-:W-:Y:S01]  /*a320*/  HMMA.16816.F32.BF16 R56, R172.reuse, R146, R56 ;  /* 0x00000092ac38723c */ /* 0x040fe20000041838 */
[----:B------:R-:W1:Y:S07]  /*a330*/  LDSM.16.M88.4 R144, [R201+0x6000] ;  /* 0x00600000c990783b */ /* 0x000e6e0000000200 */
[C---:B---3--:R-:W-:Y:S08]  /*a340*/  HMMA.16816.F32.BF16 R60, R172.reuse, R148, R60 ;  /* 0x00000094ac3c723c */ /* 0x048ff0000004183c */
[----:B------:R-:W-:Y:S01]  /*a350*/  HMMA.16816.F32.BF16 R64, R172, R150, R64 ;  /* 0x00000096ac40723c */ /* 0x000fe20000041840 */
[----:B------:R-:W3:Y:S07]  /*a360*/  LDSM.16.M88.4 R148, [R201+0x7000] ;  /* 0x00700000c994783b */ /* 0x000eee0000000200 */
        /* <DEDUP_REMOVED lines=8> */
[----:B------:R-:W3:Y:S07]  /*a3f0*/  LDSM.16.M88.4 R160, [R214] ;  /* 0x00000000d6a0783b */ /* 0x000eee0000000200 */
[C---:B--2---:R-:W-:Y:S08]  /*a400*/  HMMA.16816.F32.BF16 R28, R176.reuse, R168, R28 ;  /* 0x000000a8b01c723c */ /* 0x044ff0000004181c */
[C---:B------:R-:W-:Y:S01]  /*a410*/  HMMA.16816.F32.BF16 R32, R176.reuse, R170, R32 ;  /* 0x000000aab020723c */ /* 0x040fe20000041820 */
[----:B------:R-:W-:Y:S07]  /*a420*/  LDSM.16.M88.4 R168, [R211] ;  /* 0x00000000d3a8783b */ /* 0x000fee0000000200 */
[C---:B-1----:R-:W-:Y:S08]  /*a430*/  HMMA.16816.F32.BF16 R36, R176.reuse, R144, R36 ;  /* 0x00000090b024723c */ /* 0x042ff00000041824 */
[C---:B------:R-:W-:Y:S01]  /*a440*/  HMMA.16816.F32.BF16 R40, R176.reuse, R146, R40 ;  /* 0x00000092b028723c */ /* 0x040fe20000041828 */
[----:B------:R-:W1:Y:S07]  /*a450*/  LDSM.16.M88.4 R144, [R213] ;  /* 0x00000000d590783b */ /* 0x000e6e0000000200 */
[C---:B------:R-:W-:Y:S08]  /*a460*/  HMMA.16816.F32.BF16 R44, R176.reuse, R192, R44 ;  /* 0x000000c0b02c723c */ /* 0x040ff0000004182c */
[C---:B------:R-:W-:Y:S01]  /*a470*/  HMMA.16816.F32.BF16 R48, R176.reuse, R194, R48 ;  /* 0x000000c2b030723c */ /* 0x040fe20000041830 */
[----:B------:R-:W-:Y:S07]  /*a480*/  LDSM.16.M88.4 R192, [R210] ;  /* 0x00000000d2c0783b */ /* 0x000fee0000000200 */
[C---:B---3--:R-:W-:Y:S08]  /*a490*/  HMMA.16816.F32.BF16 R52, R176.reuse, R148, R52 ;  /* 0x00000094b034723c */ /* 0x048ff00000041834 */
[C---:B------:R-:W-:Y:S01]  /*a4a0*/  HMMA.16816.F32.BF16 R56, R176.reuse, R150, R56 ;  /* 0x00000096b038723c */ /* 0x040fe20000041838 */
[----:B------:R-:W2:Y:S07]  /*a4b0*/  LDSM.16.M88.4 R148, [R212] ;  /* 0x00000000d494783b */ /* 0x000eae0000000200 */
[C---:B----4-:R-:W-:Y:S08]  /*a4c0*/  HMMA.16816.F32.BF16 R60, R176.reuse, R152, R60 ;  /* 0x00000098b03c723c */ /* 0x050ff0000004183c */
[----:B------:R-:W-:Y:S01]  /*a4d0*/  HMMA.16816.F32.BF16 R64, R176, R154, R64 ;  /* 0x0000009ab040723c */ /* 0x000fe20000041840 */
[----:B------:R-:W3:Y:S07]  /*a4e0*/  LDSM.16.M88.4 R152, [R209] ;  /* 0x00000000d198783b */ /* 0x000eee0000000200 */
[C---:B-----5:R-:W-:Y:S08]  /*a4f0*/  HMMA.16816.F32.BF16 R4, R180.reuse, R156, R4 ;  /* 0x0000009cb404723c */ /* 0x060ff00000041804 */
[C---:B------:R-:W-:Y:S01]  /*a500*/  HMMA.16816.F32.BF16 R8, R180.reuse, R158, R8 ;  /* 0x0000009eb408723c */ /* 0x040fe20000041808 */
[----:B------:R-:W4:Y:S07]  /*a510*/  LDSM.16.M88.4 R156, [R208] ;  /* 0x00000000d09c783b */ /* 0x000f2e0000000200 */
        /* <DEDUP_REMOVED lines=17> */
[----:B------:R-:W3:Y:S07]  /*a630*/  LDSM.16.M88.4 R152, [R205+0x5800] ;  /* 0x00580000cd98783b */ /* 0x000eee0000000200 */
[C---:B----4-:R-:W-:Y:S08]  /*a640*/  HMMA.16816.F32.BF16 R60, R180.reuse, R156, R60 ;  /* 0x0000009cb43c723c */ /* 0x050ff0000004183c */
[----:B------:R-:W-:Y:S01]  /*a650*/  HMMA.16816.F32.BF16 R64, R180, R158, R64 ;  /* 0x0000009eb440723c */ /* 0x000fe20000041840 */
[----:B------:R-:W4:Y:S07]  /*a660*/  LDSM.16.M88.4 R156, [R205+0x6000] ;  /* 0x00600000cd9c783b */ /* 0x000f2e0000000200 */
        /* <DEDUP_REMOVED lines=14> */
[----:B------:R-:W4:Y:S07]  /*a750*/  LDSM.16.M88.4 R156, [R202+0x5800] ;  /* 0x00580000ca9c783b */ /* 0x000f2e0000000200 */
[C---:B------:R-:W-:Y:S08]  /*a760*/  HMMA.16816.F32.BF16 R44, R184.reuse, R168, R44 ;  /* 0x000000a8b82c723c */ /* 0x040ff0000004182c */
[C---:B------:R-:W-:Y:S08]  /*a770*/  HMMA.16816.F32.BF16 R48, R184.reuse, R170, R48 ;  /* 0x000000aab830723c */ /* 0x040ff00000041830 */
[C---:B------:R-:W-:Y:S08]  /*a780*/  HMMA.16816.F32.BF16 R52, R184.reuse, R192, R52 ;  /* 0x000000c0b834723c */ /* 0x040ff00000041834 */
[C---:B------:R-:W-:Y:S08]  /*a790*/  HMMA.16816.F32.BF16 R56, R184.reuse, R194, R56 ;  /* 0x000000c2b838723c */ /* 0x040ff00000041838 */
[C---:B-----5:R-:W-:Y:S08]  /*a7a0*/  HMMA.16816.F32.BF16 R60, R184.reuse, R160, R60 ;  /* 0x000000a0b83c723c */ /* 0x060ff0000004183c */
[----:B------:R-:W-:Y:S08]  /*a7b0*/  HMMA.16816.F32.BF16 R64, R184, R162, R64 ;  /* 0x000000a2b840723c */ /* 0x000ff00000041840 */
[C---:B-1----:R-:W-:Y:S08]  /*a7c0*/  HMMA.16816.F32.BF16 R4, R188.reuse, R144, R4 ;  /* 0x00000090bc04723c */ /* 0x042ff00000041804 */
[C---:B------:R-:W-:Y:S01]  /*a7d0*/  HMMA.16816.F32.BF16 R8, R188.reuse, R146, R8 ;  /* 0x00000092bc08723c */ /* 0x040fe20000041808 */
[----:B------:R-:W1:Y:S07]  /*a7e0*/  LDSM.16.M88.4 R144, [R202+0x6000] ;  /* 0x00600000ca90783b */ /* 0x000e6e0000000200 */
[C---:B--2---:R-:W-:Y:S08]  /*a7f0*/  HMMA.16816.F32.BF16 R12, R188.reuse, R148, R12 ;  /* 0x00000094bc0c723c */ /* 0x044ff0000004180c */
[C---:B------:R-:W-:Y:S01]  /*a800*/  HMMA.16816.F32.BF16 R16, R188.reuse, R150, R16 ;  /* 0x00000096bc10723c */ /* 0x040fe20000041810 */
[----:B------:R-:W2:Y:S03]  /*a810*/  LDSM.16.M88.4 R148, [R202+0x6800] ;  /* 0x00680000ca94783b */ /* 0x000ea60000000200 */
[----:B------:R-:W-:Y:S02]  /*a820*/  FMNMX.FTZ R0, R4, R118, !PT ;  /* 0x0000007604007209 */ /* 0x000fe40007810000 */
[----:B------:R-:W-:Y:S02]  /*a830*/  FMNMX.FTZ R2, R6, R119, !PT ;  /* 0x0000007706027209 */ /* 0x000fe40007810000 */
[C---:B---3--:R-:W-:Y:S04]  /*a840*/  HMMA.16816.F32.BF16 R20, R188.reuse, R152, R20 ;  /* 0x00000098bc14723c */ /* 0x048fe80000041814 */
[----:B------:R-:W-:Y:S02]  /*a850*/  FMNMX.FTZ R0, R5, R0, !PT ;  /* 0x0000000005007209 */ /* 0x000fe40007810000 */
[----:B------:R-:W-:Y:S02]  /*a860*/  FMNMX.FTZ R2, R7, R2, !PT ;  /* 0x0000000207027209 */ /* 0x000fe40007810000 */
[C---:B------:R-:W-:Y:S01]  /*a870*/  HMMA.16816.F32.BF16 R24, R188.reuse, R154, R24 ;  /* 0x0000009abc18723c */ /* 0x040fe20000041818 */
[----:B------:R-:W3:Y:S03]  /*a880*/  LDSM.16.M88.4 R152, [R202+0x7000] ;  /* 0x00700000ca98783b */ /* 0x000ee60000000200 */
        /* <DEDUP_REMOVED lines=15> */
[C---:B--2---:R-:W-:Y:S01]  /*a980*/  HMMA.16816.F32.BF16 R44, R188.reuse, R148, R44 ;  /* 0x00000094bc2c723c */ /* 0x044fe2000004182c */
[----:B------:R-:W-:Y:S04]  /*a990*/  BAR.SYNC.DEFER_BLOCKING 0x0 ;  /* 0x0000000000007b1d */ /* 0x000fe80000010000 */
[----:B------:R-:W-:Y:S02]  /*a9a0*/  FMNMX.FTZ R0, R17, R0, !PT ;  /* 0x0000000011007209 */ /* 0x000fe40007810000 */
[----:B------:R-:W-:Y:S01]  /*a9b0*/  FMNMX.FTZ R2, R18, R2, !PT ;  /* 0x0000000212027209 */ /* 0x000fe20007810000 */
[C---:B------:R-:W-:Y:S04]  /*a9c0*/  HMMA.16816.F32.BF16 R48, R188.reuse, R150, R48 ;  /* 0x00000096bc30723c */ /* 0x040fe80000041830 */
        /* <DEDUP_REMOVED lines=8> */
[----:B------:R-:W-:Y:S01]  /*aa50*/  FMNMX.FTZ R0, R25, R0, !PT ;  /* 0x0000000019007209 */ /* 0x000fe20007810000 */
[C---:B-1----:R-:W-:Y:S03]  /*aa60*/  HMMA.16816.F32.BF16 R60, R188.reuse, R144, R60 ;  /* 0x00000090bc3c723c */ /* 0x042fe6000004183c */
[----:B------:R-:W-:Y:S02]  /*aa70*/  FMNMX.FTZ R0, R28, R0, !PT ;  /* 0x000000001c007209 */ /* 0x000fe40007810000 */
[----:B------:R-:W-:Y:S02]  /*aa80*/  FMNMX.FTZ R2, R26, R2, !PT ;  /* 0x000000021a027209 */ /* 0x000fe40007810000 */
[----:B------:R-:W-:Y:S01]  /*aa90*/  FMNMX.FTZ R0, R29, R0, !PT ;  /* 0x000000001d007209 */ /* 0x000fe20007810000 */
        /* <DEDUP_REMOVED lines=39> */
[----:B------:R-:W-:Y:S04]  /*ad10*/  FMNMX.FTZ R0, R66, R0, !PT ;  /* 0x0000000042007209 */ /* 0x000fe80007810000 */
[----:B------:R-:W-:Y:S05]  /*ad20*/  FMNMX.FTZ R0, R67, R0, !PT ;  /* 0x0000000043007209 */ /* 0x000fea0007810000 */
[----:B------:R-:W2:Y:S01]  /*ad30*/  SHFL.BFLY PT, R2, R0, 0x2, 0x1f ;  /* 0x0c401f0000027f89 */ /* 0x000ea200000e0000 */
[----:B-1----:R-:W-:Y:S07]  /*ad40*/  FMNMX.FTZ R117, R117, R3, !PT ;  /* 0x0000000375757209 */ /* 0x002fee0007810000 */
[----:B------:R-:W1:Y:S01]  /*ad50*/  SHFL.BFLY PT, R116, R117, 0x1, 0x1f ;  /* 0x0c201f0075747f89 */ /* 0x000e6200000e0000 */
[----:B--2---:R-:W-:Y:S07]  /*ad60*/  FMNMX.FTZ R0, R0, R2, !PT ;  /* 0x0000000200007209 */ /* 0x004fee0007810000 */
[----:B------:R-:W2:Y:S01]  /*ad70*/  SHFL.BFLY PT, R3, R0, 0x1, 0x1f ;  /* 0x0c201f0000037f89 */ /* 0x000ea200000e0000 */
[----:B-1----:R-:W-:Y:S05]  /*ad80*/  FMNMX.FTZ R117, R117, R116, !PT ;  /* 0x0000007475757209 */ /* 0x002fea0007810000 */
[C---:B------:R-:W-:Y:S02]  /*ad90*/  FMUL.FTZ R156, R117.reuse, c[0x0][0x2d0] ;  /* 0x0000b400759c7a20 */ /* 0x040fe40000410000 */
[----:B------:R-:W-:Y:S02]  /*ada0*/  FADD.FTZ R2, -R117, R118 ;  /* 0x0000007675027221 */ /* 0x000fe40000010100 */
[--C-:B------:R-:W-:Y:S01]  /*adb0*/  FFMA.FTZ R4, R4, c[0x0][0x2d0], -R156.reuse ;  /* 0x0000b40004047a23 */ /* 0x100fe2000001089c */
[----:B--2---:R-:W-:Y:S01]  /*adc0*/  FMNMX.FTZ R116, R0, R3, !PT ;  /* 0x0000000300747209 */ /* 0x004fe20007810000 */
[----:B------:R-:W-:Y:S01]  /*add0*/  FMUL.FTZ R0, R2, c[0x0][0x2d0] ;  /* 0x0000b40002007a20 */ /* 0x000fe20000410000 */
[----:B------:R-:W-:Y:S01]  /*ade0*/  @P1 SHF.R.S32.HI R3, RZ, 0x1f, R229 ;  /* 0x0000001fff031819 */ /* 0x000fe200000114e5 */
[----:B------:R1:W-:Y:S01]  /*adf0*/  MUFU.EX2 R230, R4 ;  /* 0x0000000400e67308 */ /* 0x0003e20000000800 */
[--C-:B------:R-:W-:Y:S02]  /*ae00*/  FFMA.FTZ R5, R5, c[0x0][0x2d0], -R156.reuse ;  /* 0x0000b40005057a23 */ /* 0x100fe4000001089c */
[--C-:B------:R-:W-:Y:S02]  /*ae10*/  FFMA.FTZ R9, R9, c[0x0][0x2d0], -R156.reuse ;  /* 0x0000b40009097a23 */ /* 0x100fe4000001089c */
[----:B------:R-:W-:Y:S02]  /*ae20*/  @P1 IMAD R3, R3, c[0x0][0x1e0], RZ ;  /* 0x0000780003031a24 */ /* 0x000fe400078e02ff */
[--C-:B------:R-:W-:Y:S02]  /*ae30*/  FFMA.FTZ R12, R12, c[0x0][0x2d0], -R156.reuse ;  /* 0x0000b4000c0c7a23 */ /* 0x100fe4000001089c */
[--C-:B------:R-:W-:Y:S01]  /*ae40*/  FFMA.FTZ R13, R13, c[0x0][0x2d0], -R156.reuse ;  /* 0x0000b4000d0d7a23 */ /* 0x100fe2000001089c */
[----:B------:R2:W3:Y:S01]  /*ae50*/  MUFU.EX2 R2, R0 ;  /* 0x0000000000027308 */ /* 0x0004e20000000800 */
[--C-:B------:R-:W-:Y:S02]  /*ae60*/  FFMA.FTZ R20, R20, c[0x0][0x2d0], -R156.reuse ;  /* 0x0000b40014147a23 */ /* 0x100fe4000001089c */
[--C-:B------:R-:W-:Y:S02]  /*ae70*/  FFMA.FTZ R21, R21, c[0x0][0x2d0], -R156.reuse ;  /* 0x0000b40015157a23 */ /* 0x100fe4000001089c */
[--C-:B------:R-:W-:Y:S02]  /*ae80*/  FFMA.FTZ R24, R24, c[0x0][0x2d0], -R156.reuse ;  /* 0x0000b40018187a23 */ /* 0x100fe4000001089c */
[--C-:B------:R-:W-:Y:S02]  /*ae90*/  FFMA.FTZ R25, R25, c[0x0][0x2d0], -R156.reuse ;  /* 0x0000b40019197a23 */ /* 0x100fe4000001089c */
[--C-:B------:R-:W-:Y:S01]  /*aea0*/  FFMA.FTZ R28, R28, c[0x0][0x2d0], -R156.reuse ;  /* 0x0000b4001c1c7a23 */ /* 0x100fe2000001089c */
[----:B------:R4:W-:Y:S01]  /*aeb0*/  MUFU.EX2 R231, R5 ;  /* 0x0000000500e77308 */ /* 0x0009e20000000800 */
[--C-:B------:R-:W-:Y:S02]  /*aec0*/  FFMA.FTZ R29, R29, c[0x0][0x2d0], -R156.reuse ;  /* 0x0000b4001d1d7a23 */ /* 0x100fe4000001089c */
[--C-:B------:R-:W-:Y:S02]  /*aed0*/  FFMA.FTZ R32, R32, c[0x0][0x2d0], -R156.reuse ;  /* 0x0000b40020207a23 */ /* 0x100fe4000001089c */
[----:B-1----:R-:W-:Y:S02]  /*aee0*/  @P1 IMAD R4, R229, c[0x0][0x1e4], R3 ;  /* 0x00007900e5041a24 */ /* 0x002fe400078e0203 */
[--C-:B------:R-:W-:Y:S02]  /*aef0*/  FFMA.FTZ R33, R33, c[0x0][0x2d0], -R156.reuse ;  /* 0x0000b40021217a23 */ /* 0x100fe4000001089c */
[--C-:B------:R-:W-:Y:S01]  /*af00*/  FFMA.FTZ R36, R36, c[0x0][0x2d0], -R156.reuse ;  /* 0x0000b40024247a23 */ /* 0x100fe2000001089c */
[----:B------:R-:W-:Y:S01]  /*af10*/  MUFU.EX2 R198, R12 ;  /* 0x0000000c00c67308 */ /* 0x000fe20000000800 */
[--C-:B------:R-:W-:Y:S02]  /*af20*/  FFMA.FTZ R37, R37, c[0x0][0x2d0], -R156.reuse ;  /* 0x0000b40025257a23 */ /* 0x100fe4000001089c */
[----:B------:R-:W-:Y:S02]  /*af30*/  FFMA.FTZ R40, R40, c[0x0][0x2d0], -R156 ;  /* 0x0000b40028287a23 */ /* 0x000fe4000001089c */
[----:B--2---:R-:W-:Y:S02]  /*af40*/  FADD.FTZ R0, -R116, R119 ;  /* 0x0000007774007221 */ /* 0x004fe40000010100 */
[----:B------:R-:W-:Y:S03]  /*af50*/  @P1 IMAD.WIDE.U32 R118, R229, c[0x0][0x1e0], RZ ;  /* 0x00007800e5761a25 */ /* 0x000fe600078e00ff */
[----:B------:R-:W-:Y:S01]  /*af60*/  MUFU.EX2 R197, R13 ;  /* 0x0000000d00c57308 */ /* 0x000fe20000000800 */
[----:B------:R-:W-:Y:S01]  /*af70*/  FMUL.FTZ R0, R0, c[0x0][0x2d0] ;  /* 0x0000b40000007a20 */ /* 0x000fe20000410000 */
[----:B------:R-:W-:Y:S01]  /*af80*/  @P1 IADD3 R4, R119, R4, RZ ;  /* 0x0000000477041210 */ /* 0x000fe20007ffe0ff */
[----:B---3--:R-:W-:Y:S01]  /*af90*/  FMUL.FTZ R68, R2, R68 ;  /* 0x0000004402447220 */ /* 0x008fe20000410000 */
[----:B------:R-:W-:Y:S01]  /*afa0*/  @P1 SHF.L.U32 R3, R118, 0x7, RZ ;  /* 0x0000000776031819 */ /* 0x000fe200000006ff */
[----:B------:R-:W-:Y:S01]  /*afb0*/  FMUL.FTZ R69, R2, R69 ;  /* 0x0000004502457220 */ /* 0x000fe20000410000 */
[----:B------:R-:W-:Y:S01]  /*afc0*/  @P1 SHF.L.U64.HI R119, R118, 0x7, R4 ;  /* 0x0000000776771819 */ /* 0x000fe20000010204 */
[----:B------:R-:W-:Y:S01]  /*afd0*/  FFMA.FTZ R118, R8, c[0x0][0x2d0], -R156 ;  /* 0x0000b40008767a23 */ /* 0x000fe2000001089c */
[----:B----4-:R-:W-:Y:S01]  /*afe0*/  @P1 IADD3 R5, P3, R3, R234, RZ ;  /* 0x000000ea03051210 */ /* 0x010fe20007f7e0ff */
[C---:B------:R-:W-:Y:S01]  /*aff0*/  FMUL.FTZ R72, R2.reuse, R72 ;  /* 0x0000004802487220 */ /* 0x040fe20000410000 */
[----:B------:R-:W1:Y:S01]  /*b000*/  MUFU.EX2 R0, R0 ;  /* 0x0000000000007308 */ /* 0x000e620000000800 */
[C---:B------:R-:W-:Y:S01]  /*b010*/  FMUL.FTZ R73, R2.reuse, R73 ;  /* 0x0000004902497220 */ /* 0x040fe20000410000 */
[----:B------:R-:W-:Y:S01]  /*b020*/  @P1 LEA R4, P2, R5, c[0x0][0x1c8], 0x1 ;  /* 0x0000720005041a11 */ /* 0x000fe200078408ff */
[C---:B------:R-:W-:Y:S01]  /*b030*/  FMUL.FTZ R76, R2.reuse, R76 ;  /* 0x0000004c024c7220 */ /* 0x040fe20000410000 */
[----:B------:R-:W-:Y:S01]  /*b040*/  @P1 IADD3.X R8, R119, R233, RZ, P3, !PT ;  /* 0x000000e977081210 */ /* 0x000fe20001ffe4ff */
[C---:B------:R-:W-:Y:S01]  /*b050*/  FMUL.FTZ R77, R2.reuse, R77 ;  /* 0x0000004d024d7220 */ /* 0x040fe20000410000 */
[----:B------:R-:W-:Y:S01]  /*b060*/  @P1 IADD3 R3, P4, P3, R3, 0x40, R234 ;  /* 0x0000004003031810 */ /* 0x000fe20007b9e0ea */
[C---:B------:R-:W-:Y:S01]  /*b070*/  FMUL.FTZ R80, R2.reuse, R80 ;  /* 0x0000005002507220 */ /* 0x040fe20000410000 */
[----:B------:R-:W-:Y:S01]  /*b080*/  @P1 LEA.HI.X R5, R5, c[0x0][0x1cc], R8, 0x1, P2 ;  /* 0x0000730005051a11 */ /* 0x000fe200010f0c08 */
[C---:B------:R-:W-:Y:S01]  /*b090*/  FMUL.FTZ R81, R2.reuse, R81 ;  /* 0x0000005102517220 */ /* 0x040fe20000410000 */
[----:B------:R2:W-:Y:S01]  /*b0a0*/  MUFU.EX2 R199, R118 ;  /* 0x0000007600c77308 */ /* 0x0005e20000000800 */
[----:B------:R-:W-:Y:S01]  /*b0b0*/  @P1 IADD3.X R8, R119, RZ, R233, P4, P3 ;  /* 0x000000ff77081210 */ /* 0x000fe200027e64e9 */
[C---:B------:R-:W-:Y:S01]  /*b0c0*/  FMUL.FTZ R84, R2.reuse, R84 ;  /* 0x0000005402547220 */ /* 0x040fe20000410000 */
[----:B------:R3:W-:Y:S01]  /*b0d0*/  @P1 LDGSTS.E.BYPASS.LTC128B.128 [R228+0x8100], [R4.64], !P0 ;  /* 0x0810000004e41fae */ /* 0x0007e2000c101d46 */
[C---:B------:R-:W-:Y:S01]  /*b0e0*/  @P1 LEA R144, P2, R3.reuse, c[0x0][0x1c8], 0x1 ;  /* 0x0000720003901a11 */ /* 0x040fe200078408ff */
[C---:B------:R-:W-:Y:S02]  /*b0f0*/  FMUL.FTZ R85, R2.reuse, R85 ;  /* 0x0000005502557220 */ /* 0x040fe40000410000 */
[----:B------:R-:W-:Y:S01]  /*b100*/  FMUL.FTZ R88, R2, R88 ;  /* 0x0000005802587220 */ /* 0x000fe20000410000 */
[----:B------:R-:W-:Y:S01]  /*b110*/  @P1 LEA.HI.X R145, R3, c[0x0][0x1cc], R8, 0x1, P2 ;  /* 0x0000730003911a11 */ /* 0x000fe200010f0c08 */
[----:B------:R-:W-:Y:S01]  /*b120*/  FMUL.FTZ R3, R116, c[0x0][0x2d0] ;  /* 0x0000b40074037a20 */ /* 0x000fe20000410000 */
[----:B------:R-:W-:Y:S01]  /*b130*/  MUFU.EX2 R194, R20 ;  /* 0x0000001400c27308 */ /* 0x000fe20000000800 */
[----:B------:R-:W-:Y:S01]  /*b140*/  FMUL.FTZ R89, R2, R89 ;  /* 0x0000005902597220 */ /* 0x000fe20000410000 */
[----:B------:R-:W4:Y:S01]  /*b150*/  LDL.LU R234, [R1] ;  /* 0x0000000001ea7983 */ /* 0x000f220000300800 */
[--C-:B------:R-:W-:Y:S02]  /*b160*/  FFMA.FTZ R6, R6, c[0x0][0x2d0], -R3.reuse ;  /* 0x0000b40006067a23 */ /* 0x100fe40000010803 */
[--C-:B------:R-:W-:Y:S01]  /*b170*/  FFMA.FTZ R7, R7, c[0x0][0x2d0], -R3.reuse ;  /* 0x0000b40007077a23 */ /* 0x100fe20000010803 */
[----:B------:R5:W-:Y:S01]  /*b180*/  @P1 LDGSTS.E.BYPASS.LTC128B.128 [R228+0xc100], [R144.64], !P6 ;  /* 0x0c10000090e41fae */ /* 0x000be2000f101d46 */
[--C-:B------:R-:W-:Y:S02]  /*b190*/  FFMA.FTZ R10, R10, c[0x0][0x2d0], -R3.reuse ;  /* 0x0000b4000a0a7a23 */ /* 0x100fe40000010803 */
[--C-:B------:R-:W-:Y:S01]  /*b1a0*/  FFMA.FTZ R11, R11, c[0x0][0x2d0], -R3.reuse ;  /* 0x0000b4000b0b7a23 */ /* 0x100fe20000010803 */
[----:B------:R-:W-:Y:S01]  /*b1b0*/  MUFU.EX2 R163, R6 ;  /* 0x0000000600a37308 */ /* 0x000fe20000000800 */
[C---:B-1----:R-:W-:Y:S02]  /*b1c0*/  FMUL.FTZ R70, R0.reuse, R70 ;  /* 0x0000004600467220 */ /* 0x042fe40000410000 */
[C---:B------:R-:W-:Y:S01]  /*b1d0*/  FMUL.FTZ R71, R0.reuse, R71 ;  /* 0x0000004700477220 */ /* 0x040fe20000410000 */
[----:B--2---:R-:W-:Y:S01]  /*b1e0*/  @P1 MOV R118, c[0x0][0x1e0] ;  /* 0x0000780000761a02 */ /* 0x004fe20000000f00 */
[C---:B------:R-:W-:Y:S01]  /*b1f0*/  FMUL.FTZ R74, R0.reuse, R74 ;  /* 0x0000004a004a7220 */ /* 0x040fe20000410000 */
[----:B------:R-:W2:Y:S01]  /*b200*/  LDL.LU R233, [R1+0x10] ;  /* 0x0000100001e97983 */ /* 0x000ea20000300800 */
[----:B------:R-:W-:Y:S01]  /*b210*/  FMUL.FTZ R75, R0, R75 ;  /* 0x0000004b004b7220 */ /* 0x000fe20000410000 */
[----:B------:R-:W-:Y:S01]  /*b220*/  @P1 SHF.L.U64.HI R119, R118, R232, c[0x0][0x1e4] ;  /* 0x0000790076771619 */ /* 0x000fe200000102e8 */
[----:B------:R-:W-:Y:S01]  /*b230*/  FMUL.FTZ R78, R0, R78 ;  /* 0x0000004e004e7220 */ /* 0x000fe20000410000 */
[----:B------:R1:W-:Y:S01]  /*b240*/  MUFU.EX2 R232, R9 ;  /* 0x0000000900e87308 */ /* 0x0003e20000000800 */
[----:B------:R-:W-:Y:S01]  /*b250*/  @P1 SHF.L.U32 R118, R118, 0x6, RZ ;  /* 0x0000000676761819 */ /* 0x000fe200000006ff */
[C---:B------:R-:W-:Y:S02]  /*b260*/  FMUL.FTZ R79, R0.reuse, R79 ;  /* 0x0000004f004f7220 */ /* 0x040fe40000410000 */
[----:B------:R-:W-:Y:S01]  /*b270*/  FMUL.FTZ R82, R0, R82 ;  /* 0x0000005200527220 */ /* 0x000fe20000410000 */
[----:B------:R-:W-:Y:S01]  /*b280*/  @P1 IADD3 R8, P2, R4, R118, RZ ;  /* 0x0000007604081210 */ /* 0x000fe20007f5e0ff */
[C---:B------:R-:W-:Y:S02]  /*b290*/  FMUL.FTZ R83, R0.reuse, R83 ;  /* 0x0000005300537220 */ /* 0x040fe40000410000 */
[----:B------:R-:W-:Y:S01]  /*b2a0*/  FMUL.FTZ R86, R0, R86 ;  /* 0x0000005600567220 */ /* 0x000fe20000410000 */
[----:B---3--:R-:W-:Y:S01]  /*b2b0*/  @P1 IADD3 R4, P3, R8, R118, RZ ;  /* 0x0000007608041210 */ /* 0x008fe20007f7e0ff */
[----:B------:R3:W3:Y:S01]  /*b2c0*/  MUFU.EX2 R162, R7 ;  /* 0x0000000700a27308 */ /* 0x0006e20000000800 */
[----:B------:R-:W-:Y:S02]  /*b2d0*/  FMUL.FTZ R87, R0, R87 ;  /* 0x0000005700577220 */ /* 0x000fe40000410000 */
[--C-:B------:R-:W-:Y:S02]  /*b2e0*/  FFMA.FTZ R14, R14, c[0x0][0x2d0], -R3.reuse ;  /* 0x0000b4000e0e7a23 */ /* 0x100fe40000010803 */
[--C-:B------:R-:W-:Y:S02]  /*b2f0*/  FFMA.FTZ R15, R15, c[0x0][0x2d0], -R3.reuse ;  /* 0x0000b4000f0f7a23 */ /* 0x100fe40000010803 */
[C---:B------:R-:W-:Y:S02]  /*b300*/  FMUL.FTZ R90, R0.reuse, R90 ;  /* 0x0000005a005a7220 */ /* 0x040fe40000410000 */
[----:B------:R-:W-:Y:S01]  /*b310*/  FMUL.FTZ R91, R0, R91 ;  /* 0x0000005b005b7220 */ /* 0x000fe20000410000 */
[----:B------:R5:W-:Y:S01]  /*b320*/  MUFU.EX2 R161, R10 ;  /* 0x0000000a00a17308 */ /* 0x000be20000000800 */
[C---:B------:R-:W-:Y:S02]  /*b330*/  FMUL.FTZ R12, R2.reuse, R128 ;  /* 0x00000080020c7220 */ /* 0x040fe40000410000 */
[----:B------:R-:W-:Y:S01]  /*b340*/  FMUL.FTZ R13, R2, R129 ;  /* 0x00000081020d7220 */ /* 0x000fe20000410000 */
[-C--:B-1----:R-:W-:Y:S01]  /*b350*/  @P1 IADD3.X R9, R5, R119.reuse, RZ, P2, !PT ;  /* 0x0000007705091210 */ /* 0x082fe200017fe4ff */
[--C-:B------:R-:W-:Y:S01]  /*b360*/  FFMA.FTZ R22, R22, c[0x0][0x2d0], -R3.reuse ;  /* 0x0000b40016167a23 */ /* 0x100fe20000010803 */
[----:B------:R-:W-:Y:S01]  /*b370*/  @P1 IADD3 R6, P2, R4, R118, RZ ;  /* 0x0000007604061210 */ /* 0x000fe20007f5e0ff */
[--C-:B------:R-:W-:Y:S01]  /*b380*/  FFMA.FTZ R23, R23, c[0x0][0x2d0], -R3.reuse ;  /* 0x0000b40017177a23 */ /* 0x100fe20000010803 */
[-C--:B------:R-:W-:Y:S01]  /*b390*/  @P1 IADD3.X R5, R9, R119.reuse, RZ, P3, !PT ;  /* 0x0000007709051210 */ /* 0x080fe20001ffe4ff */
[----:B------:R1:W-:Y:S01]  /*b3a0*/  @P1 LDGSTS.E.BYPASS.LTC128B.128 [R228+0x9100], [R8.64], !P0 ;  /* 0x0910000008e41fae */ /* 0x0003e2000c101d46 */
[----:B------:R1:W1:Y:S01]  /*b3b0*/  MUFU.EX2 R168, R11 ;  /* 0x0000000b00a87308 */ /* 0x0002620000000800 */
[--C-:B------:R-:W-:Y:S02]  /*b3c0*/  FFMA.FTZ R26, R26, c[0x0][0x2d0], -R3.reuse ;  /* 0x0000b4001a1a7a23 */ /* 0x100fe40000010803 */
[--C-:B------:R-:W-:Y:S01]  /*b3d0*/  FFMA.FTZ R27, R27, c[0x0][0x2d0], -R3.reuse ;  /* 0x0000b4001b1b7a23 */ /* 0x100fe20000010803 */
[----:B---3--:R-:W-:Y:S01]  /*b3e0*/  @P1 IADD3.X R7, R5, R119, RZ, P2, !PT ;  /* 0x0000007705071210 */ /* 0x008fe200017fe4ff */
[--C-:B------:R-:W-:Y:S02]  /*b3f0*/  FFMA.FTZ R30, R30, c[0x0][0x2d0], -R3.reuse ;  /* 0x0000b4001e1e7a23 */ /* 0x100fe40000010803 */
[----:B------:R3:W-:Y:S01]  /*b400*/  @P1 LDGSTS.E.BYPASS.LTC128B.128 [R228+0xd100], [R8.64+0x80], !P6 ;  /* 0x0d10008008e41fae */ /* 0x0007e2000f101d46 */
[--C-:B------:R-:W-:Y:S02]  /*b410*/  FFMA.FTZ R31, R31, c[0x0][0x2d0], -R3.reuse ;  /* 0x0000b4001f1f7a23 */ /* 0x100fe40000010803 */
[----:B------:R3:W-:Y:S01]  /*b420*/  MUFU.EX2 R160, R14 ;  /* 0x0000000e00a07308 */ /* 0x0007e20000000800 */
[--C-:B------:R-:W-:Y:S02]  /*b430*/  FFMA.FTZ R34, R34, c[0x0][0x2d0], -R3.reuse ;  /* 0x0000b40022227a23 */ /* 0x100fe40000010803 */
[--C-:B------:R-:W-:Y:S02]  /*b440*/  FFMA.FTZ R35, R35, c[0x0][0x2d0], -R3.reuse ;  /* 0x0000b40023237a23 */ /* 0x100fe40000010803 */
[----:B------:R3:W-:Y:S01]  /*b450*/  @P1 LDGSTS.E.BYPASS.LTC128B.128 [R228+0xa100], [R4.64], !P0 ;  /* 0x0a10000004e41fae */ /* 0x0007e2000c101d46 */
[----:B-----5:R-:W-:Y:S02]  /*b460*/  FMUL.FTZ R10, R0, R126 ;  /* 0x0000007e000a7220 */ /* 0x020fe40000410000 */
[--C-:B------:R-:W-:Y:S02]  /*b470*/  FFMA.FTZ R38, R38, c[0x0][0x2d0], -R3.reuse ;  /* 0x0000b40026267a23 */ /* 0x100fe40000010803 */
[----:B------:R5:W5:Y:S01]  /*b480*/  MUFU.EX2 R159, R15 ;  /* 0x0000000f009f7308 */ /* 0x000b620000000800 */
[--C-:B------:R-:W-:Y:S02]  /*b490*/  FFMA.FTZ R39, R39, c[0x0][0x2d0], -R3.reuse ;  /* 0x0000b40027277a23 */ /* 0x100fe40000010803 */
[----:B------:R5:W-:Y:S01]  /*b4a0*/  @P1 LDGSTS.E.BYPASS.LTC128B.128 [R228+0xe100], [R4.64+0x80], !P6 ;  /* 0x0e10008004e41fae */ /* 0x000be2000f101d46 */
[----:B-1----:R-:W-:Y:S02]  /*b4b0*/  FMUL.FTZ R11, R0, R127 ;  /* 0x0000007f000b7220 */ /* 0x002fe40000410000 */
[--C-:B------:R-:W-:Y:S02]  /*b4c0*/  FFMA.FTZ R41, R41, c[0x0][0x2d0], -R156.reuse ;  /* 0x0000b40029297a23 */ /* 0x100fe4000001089c */
[--C-:B------:R-:W-:Y:S02]  /*b4d0*/  FFMA.FTZ R42, R42, c[0x0][0x2d0], -R3.reuse ;  /* 0x0000b4002a2a7a23 */ /* 0x100fe40000010803 */
[----:B------:R-:W-:Y:S01]  /*b4e0*/  MUFU.EX2 R193, R21 ;  /* 0x0000001500c17308 */ /* 0x000fe20000000800 */
[----:B------:R1:W-:Y:S01]  /*b4f0*/  @P1 LDGSTS.E.BYPASS.LTC128B.128 [R228+0xb100], [R6.64], !P0 ;  /* 0x0b10000006e41fae */ /* 0x0003e2000c101d46 */
[--C-:B------:R-:W-:Y:S02]  /*b500*/  FFMA.FTZ R43, R43, c[0x0][0x2d0], -R3.reuse ;  /* 0x0000b4002b2b7a23 */ /* 0x100fe40000010803 */
[C---:B---3--:R-:W-:Y:S02]  /*b510*/  FMUL.FTZ R8, R2.reuse, R124 ;  /* 0x0000007c02087220 */ /* 0x048fe40000410000 */
[----:B------:R-:W-:Y:S02]  /*b520*/  FMUL.FTZ R9, R2, R125 ;  /* 0x0000007d02097220 */ /* 0x000fe40000410000 */
[----:B------:R-:W-:Y:S01]  /*b530*/  FMUL.FTZ R14, R0, R130 ;  /* 0x00000082000e7220 */ /* 0x000fe20000410000 */
[----:B------:R1:W-:Y:S01]  /*b540*/  @P1 LDGSTS.E.BYPASS.LTC128B.128 [R228+0xf100], [R6.64+0x80], !P6 ;  /* 0x0f10008006e41fae */ /* 0x0003e2000f101d46 */
[----:B------:R-:W-:Y:S01]  /*b550*/  MUFU.EX2 R192, R24 ;  /* 0x0000001800c07308 */ /* 0x000fe20000000800 */
[--C-:B------:R-:W-:Y:S02]  /*b560*/  FFMA.FTZ R44, R44, c[0x0][0x2d0], -R156.reuse ;  /* 0x0000b4002c2c7a23 */ /* 0x100fe4000001089c */
[--C-:B------:R-:W-:Y:S02]  /*b570*/  FFMA.FTZ R45, R45, c[0x0][0x2d0], -R156.reuse ;  /* 0x0000b4002d2d7a23 */ /* 0x100fe4000001089c */
[----:B-----5:R-:W-:Y:S02]  /*b580*/  FMUL.FTZ R15, R0, R131 ;  /* 0x00000083000f7220 */ /* 0x020fe40000410000 */
[----:B------:R-:W3:Y:S01]  /*b590*/  LDSM.16.MT88.4 R144, [R200] ;  /* 0x00000000c890783b */ /* 0x000ee20000004200 */
[--C-:B------:R-:W-:Y:S02]  /*b5a0*/  FFMA.FTZ R46, R46, c[0x0][0x2d0], -R3.reuse ;  /* 0x0000b4002e2e7a23 */ /* 0x100fe40000010803 */
[C---:B------:R-:W-:Y:S01]  /*b5b0*/  FMUL.FTZ R4, R2.reuse, R120 ;  /* 0x0000007802047220 */ /* 0x040fe20000410000 */
[----:B------:R-:W-:Y:S01]  /*b5c0*/  F2FP.BF16.PACK_AB R120, R231, R230 ;  /* 0x000000e6e778723e */ /* 0x000fe200000010ff */
[----:B------:R-:W-:Y:S01]  /*b5d0*/  FMUL.FTZ R5, R2, R121 ;  /* 0x0000007902057220 */ /* 0x000fe20000410000 */
[----:B------:R-:W-:Y:S01]  /*b5e0*/  F2FP.BF16.PACK_AB R121, R162, R163 ;  /* 0x000000a3a279723e */ /* 0x000fe200000010ff */
[----:B------:R-:W-:Y:S01]  /*b5f0*/  MUFU.EX2 R171, R25 ;  /* 0x0000001900ab7308 */ /* 0x000fe20000000800 */
[----:B------:R-:W5:Y:S01]  /*b600*/  LDSM.16.MT88.4 R148, [R204] ;  /* 0x00000000cc94783b */ /* 0x000f620000004200 */
[--C-:B------:R-:W-:Y:S02]  /*b610*/  FFMA.FTZ R47, R47, c[0x0][0x2d0], -R3.reuse ;  /* 0x0000b4002f2f7a23 */ /* 0x100fe40000010803 */
[C---:B------:R-:W-:Y:S02]  /*b620*/  FMUL.FTZ R92, R2.reuse, R92 ;  /* 0x0000005c025c7220 */ /* 0x040fe40000410000 */
[----:B------:R-:W-:Y:S02]  /*b630*/  FMUL.FTZ R93, R2, R93 ;  /* 0x0000005d025d7220 */ /* 0x000fe40000410000 */
[C---:B------:R-:W-:Y:S01]  /*b640*/  FMUL.FTZ R94, R0.reuse, R94 ;  /* 0x0000005e005e7220 */ /* 0x040fe20000410000 */
[----:B------:R-:W5:Y:S01]  /*b650*/  LDSM.16.MT88.4 R152, [R203] ;  /* 0x00000000cb98783b */ /* 0x000f620000004200 */
[----:B------:R-:W-:Y:S01]  /*b660*/  MUFU.EX2 R170, R28 ;  /* 0x0000001c00aa7308 */ /* 0x000fe20000000800 */
[C---:B------:R-:W-:Y:S02]  /*b670*/  FMUL.FTZ R95, R0.reuse, R95 ;  /* 0x0000005f005f7220 */ /* 0x040fe40000410000 */
[----:B-1----:R-:W-:Y:S01]  /*b680*/  FMUL.FTZ R6, R0, R122 ;  /* 0x0000007a00067220 */ /* 0x002fe20000410000 */
[----:B------:R-:W-:Y:S01]  /*b690*/  F2FP.BF16.PACK_AB R122, R232, R199 ;  /* 0x000000c7e87a723e */ /* 0x000fe200000010ff */
[----:B------:R-:W-:Y:S01]  /*b6a0*/  FMUL.FTZ R7, R0, R123 ;  /* 0x0000007b00077220 */ /* 0x000fe20000410000 */
[----:B------:R-:W-:Y:S01]  /*b6b0*/  F2FP.BF16.PACK_AB R123, R168, R161 ;  /* 0x000000a1a87b723e */ /* 0x000fe200000010ff */
[----:B------:R-:W1:Y:S01]  /*b6c0*/  LDSM.16.MT88.4 R124, [R223] ;  /* 0x00000000df7c783b */ /* 0x000e620000004200 */
[C---:B------:R-:W-:Y:S02]  /*b6d0*/  FMUL.FTZ R96, R2.reuse, R96 ;  /* 0x0000006002607220 */ /* 0x040fe40000410000 */
[----:B------:R-:W-:Y:S01]  /*b6e0*/  MUFU.EX2 R169, R29 ;  /* 0x0000001d00a97308 */ /* 0x000fe20000000800 */
[----:B------:R-:W-:Y:S02]  /*b6f0*/  FMUL.FTZ R97, R2, R97 ;  /* 0x0000006102617220 */ /* 0x000fe40000410000 */
[C---:B------:R-:W-:Y:S02]  /*b700*/  FMUL.FTZ R98, R0.reuse, R98 ;  /* 0x0000006200627220 */ /* 0x040fe40000410000 */
[----:B------:R-:W-:Y:S01]  /*b710*/  LDSM.16.MT88.4 R128, [R206+0x4000] ;  /* 0x00400000ce80783b */ /* 0x000fe20000004200 */
[----:B------:R-:W-:Y:S02]  /*b720*/  FMUL.FTZ R99, R0, R99 ;  /* 0x0000006300637220 */ /* 0x000fe40000410000 */
[--C-:B------:R-:W-:Y:S02]  /*b730*/  FFMA.FTZ R16, R16, c[0x0][0x2d0], -R156.reuse ;  /* 0x0000b40010107a23 */ /* 0x100fe4000001089c */
[----:B------:R-:W-:Y:S01]  /*b740*/  MUFU.EX2 R119, R46 ;  /* 0x0000002e00777308 */ /* 0x000fe20000000800 */
[--C-:B------:R-:W-:Y:S01]  /*b750*/  FFMA.FTZ R17, R17, c[0x0][0x2d0], -R156.reuse ;  /* 0x0000b40011117a23 */ /* 0x100fe2000001089c */
[C---:B---3--:R-:W-:Y:S01]  /*b760*/  HMMA.16816.F32.BF16 R4, R120.reuse, R144, R4 ;  /* 0x000000907804723c */ /* 0x048fe20000041804 */
[----:B------:R-:W0:Y:S04]  /*b770*/  LDGDEPBAR ;  /* 0x00000000000079af */ /* 0x000e280000000000 */
[--C-:B------:R-:W-:Y:S03]  /*b780*/  FFMA.FTZ R18, R18, c[0x0][0x2d0], -R3.reuse ;  /* 0x0000b40012127a23 */ /* 0x100fe60000010803 */
[----:B------:R-:W-:Y:S01]  /*b790*/  MUFU.EX2 R118, R47 ;  /* 0x0000002f00767308 */ /* 0x000fe20000000800 */
[C---:B------:R-:W-:Y:S01]  /*b7a0*/  HMMA.16816.F32.BF16 R8, R120.reuse, R146, R8 ;  /* 0x000000927808723c */ /* 0x040fe20000041808 */
[----:B------:R-:W3:Y:S02]  /*b7b0*/  LDSM.16.MT88.4 R144, [R200+0x4000] ;  /* 0x00400000c890783b */ /* 0x000ee40000004200 */
[--C-:B------:R-:W-:Y:S02]  /*b7c0*/  FFMA.FTZ R19, R19, c[0x0][0x2d0], -R3.reuse ;  /* 0x0000b40013137a23 */ /* 0x100fe40000010803 */
[C---:B------:R-:W-:Y:S03]  /*b7d0*/  FMUL.FTZ R100, R2.reuse, R100 ;  /* 0x0000006402647220 */ /* 0x040fe60000410000 */
[C---:B-----5:R-:W-:Y:S01]  /*b7e0*/  HMMA.16816.F32.BF16 R68, R120.reuse, R148, R68 ;  /* 0x000000947844723c */ /* 0x060fe20000041844 */
[----:B------:R5:W-:Y:S03]  /*b7f0*/  MUFU.EX2 R196, R16 ;  /* 0x0000001000c47308 */ /* 0x000be60000000800 */
[----:B------:R-:W-:Y:S02]  /*b800*/  FMUL.FTZ R101, R2, R101 ;  /* 0x0000006502657220 */ /* 0x000fe40000410000 */
[C---:B------:R-:W-:Y:S02]  /*b810*/  FMUL.FTZ R102, R0.reuse, R102 ;  /* 0x0000006600667220 */ /* 0x040fe40000410000 */
[C---:B------:R-:W-:Y:S01]  /*b820*/  HMMA.16816.F32.BF16 R72, R120.reuse, R150, R72 ;  /* 0x000000967848723c */ /* 0x040fe20000041848 */
[----:B------:R-:W3:Y:S02]  /*b830*/  LDSM.16.MT88.4 R148, [R204+0x4000] ;  /* 0x00400000cc94783b */ /* 0x000ee40000004200 */
[----:B------:R1:W1:Y:S01]  /*b840*/  MUFU.EX2 R195, R17 ;  /* 0x0000001100c37308 */ /* 0x0002620000000800 */
[----:B------:R-:W-:Y:S02]  /*b850*/  FMUL.FTZ R103, R0, R103 ;  /* 0x0000006700677220 */ /* 0x000fe40000410000 */
[C---:B------:R-:W-:Y:S02]  /*b860*/  FMUL.FTZ R104, R2.reuse, R104 ;  /* 0x0000006802687220 */ /* 0x040fe40000410000 */
[C---:B------:R-:W-:Y:S04]  /*b870*/  HMMA.16816.F32.BF16 R76, R120.reuse, R152, R76 ;  /* 0x00000098784c723c */ /* 0x040fe8000004184c */
[----:B------:R-:W-:Y:S01]  /*b880*/  FMUL.FTZ R105, R2, R105 ;  /* 0x0000006902697220 */ /* 0x000fe20000410000 */
[----:B------:R-:W-:Y:S01]  /*b890*/  MUFU.EX2 R153, R26 ;  /* 0x0000001a00997308 */ /* 0x000fe20000000800 */
[----:B------:R-:W-:Y:S02]  /*b8a0*/  FMUL.FTZ R106, R0, R106 ;  /* 0x0000006a006a7220 */ /* 0x000fe40000410000 */
[C---:B------:R-:W-:Y:S04]  /*b8b0*/  HMMA.16816.F32.BF16 R80, R120.reuse, R154, R80 ;  /* 0x0000009a7850723c */ /* 0x040fe80000041850 */
[----:B-----5:R-:W-:Y:S02]  /*b8c0*/  FMUL.FTZ R16, R2, R132 ;  /* 0x0000008402107220 */ /* 0x020fe40000410000 */
[----:B------:R-:W-:Y:S01]  /*b8d0*/  FMUL.FTZ R107, R0, R107 ;  /* 0x0000006b006b7220 */ /* 0x000fe20000410000 */
[----:B------:R-:W-:Y:S01]  /*b8e0*/  MUFU.EX2 R155, R22 ;  /* 0x00000016009b7308 */ /* 0x000fe20000000800 */
[C---:B-1----:R-:W-:Y:S04]  /*b8f0*/  HMMA.16816.F32.BF16 R84, R120.reuse, R124, R84 ;  /* 0x0000007c7854723c */ /* 0x042fe80000041854 */
[C---:B------:R-:W-:Y:S02]  /*b900*/  FMUL.FTZ R17, R2.reuse, R133 ;  /* 0x0000008502117220 */ /* 0x040fe40000410000 */
[C---:B------:R-:W-:Y:S02]  /*b910*/  FMUL.FTZ R108, R2.reuse, R108 ;  /* 0x0000006c026c7220 */ /* 0x040fe40000410000 */
[C---:B------:R-:W-:Y:S01]  /*b920*/  HMMA.16816.F32.BF16 R88, R120.reuse, R126, R88 ;  /* 0x0000007e7858723c */ /* 0x040fe20000041858 */
[----:B------:R-:W1:Y:S01]  /*b930*/  LDSM.16.MT88.4 R124, [R203+0x4000] ;  /* 0x00400000cb7c783b */ /* 0x000e620000004200 */
[----:B------:R5:W-:Y:S02]  /*b940*/  MUFU.EX2 R154, R23 ;  /* 0x00000017009a7308 */ /* 0x000be40000000800 */
[----:B------:R-:W-:Y:S02]  /*b950*/  FMUL.FTZ R109, R2, R109 ;  /* 0x0000006d026d7220 */ /* 0x000fe40000410000 */
[C---:B------:R-:W-:Y:S02]  /*b960*/  FMUL.FTZ R110, R0.reuse, R110 ;  /* 0x0000006e006e7220 */ /* 0x040fe40000410000 */
[C---:B---3--:R-:W-:Y:S04]  /*b970*/  HMMA.16816.F32.BF16 R92, R120.reuse, R144, R92 ;  /* 0x00000090785c723c */ /* 0x048fe8000004185c */
[----:B------:R3:W-:Y:S01]  /*b980*/  MUFU.EX2 R152, R27 ;  /* 0x0000001b00987308 */ /* 0x0007e20000000800 */
[----:B------:R-:W-:Y:S02]  /*b990*/  FMUL.FTZ R111, R0, R111 ;  /* 0x0000006f006f7220 */ /* 0x000fe40000410000 */
[C---:B------:R-:W-:Y:S01]  /*b9a0*/  FMUL.FTZ R112, R2.reuse, R112 ;  /* 0x0000007002707220 */ /* 0x040fe20000410000 */
[C---:B------:R-:W-:Y:S01]  /*b9b0*/  HMMA.16816.F32.BF16 R96, R120.reuse, R146, R96 ;  /* 0x000000927860723c */ /* 0x040fe20000041860 */
[----:B------:R-:W3:Y:S03]  /*b9c0*/  LDSM.16.MT88.4 R144, [R200+0x800] ;  /* 0x00080000c890783b */ /* 0x000ee60000004200 */
[----:B------:R-:W-:Y:S02]  /*b9d0*/  FMUL.FTZ R113, R2, R113 ;  /* 0x0000007102717220 */ /* 0x000fe40000410000 */
[----:B------:R3:W-:Y:S01]  /*b9e0*/  MUFU.EX2 R158, R18 ;  /* 0x00000012009e7308 */ /* 0x0007e20000000800 */
[C---:B------:R-:W-:Y:S01]  /*b9f0*/  FMUL.FTZ R114, R0.reuse, R114 ;  /* 0x0000007200727220 */ /* 0x040fe20000410000 */
[C---:B------:R-:W-:Y:S01]  /*ba00*/  HMMA.16816.F32.BF16 R12, R120.reuse, R148, R12 ;  /* 0x00000094780c723c */ /* 0x040fe2000004180c */
[----:B-----5:R-:W-:Y:S03]  /*ba10*/  LDSM.16.MT88.4 R20, [R204+0x4800] ;  /* 0x00480000cc14783b */ /* 0x020fe60000004200 */
[----:B------:R-:W-:Y:S02]  /*ba20*/  FMUL.FTZ R115, R0, R115 ;  /* 0x0000007300737220 */ /* 0x000fe40000410000 */
[--C-:B------:R-:W-:Y:S02]  /*ba30*/  FFMA.FTZ R48, R48, c[0x0][0x2d0], -R156.reuse ;  /* 0x0000b40030307a23 */ /* 0x100fe4000001089c */
[C---:B------:R-:W-:Y:S01]  /*ba40*/  HMMA.16816.F32.BF16 R100, R120.reuse, R150, R100 ;  /* 0x000000967864723c */ /* 0x040fe20000041864 */
[----:B------:R5:W3:Y:S01]  /*ba50*/  MUFU.EX2 R157, R19 ;  /* 0x00000013009d7308 */ /* 0x000ae20000000800 */
[----:B------:R-:W-:Y:S02]  /*ba60*/  LDSM.16.MT88.4 R148, [R206+0x4800] ;  /* 0x00480000ce94783b */ /* 0x000fe40000004200 */
[--C-:B------:R-:W-:Y:S02]  /*ba70*/  FFMA.FTZ R49, R49, c[0x0][0x2d0], -R156.reuse ;  /* 0x0000b40031317a23 */ /* 0x100fe4000001089c */
[--C-:B------:R-:W-:Y:S02]  /*ba80*/  FFMA.FTZ R50, R50, c[0x0][0x2d0], -R3.reuse ;  /* 0x0000b40032327a23 */ /* 0x100fe40000010803 */
[--C-:B------:R-:W-:Y:S01]  /*ba90*/  FFMA.FTZ R51, R51, c[0x0][0x2d0], -R3.reuse ;  /* 0x0000b40033337a23 */ /* 0x100fe20000010803 */
[C---:B-1----:R-:W-:Y:S01]  /*baa0*/  HMMA.16816.F32.BF16 R104, R120.reuse, R124, R104 ;  /* 0x0000007c7868723c */ /* 0x042fe20000041868 */
[----:B---3--:R-:W-:Y:S01]  /*bab0*/  LDSM.16.MT88.4 R24, [R204+0x1000] ;  /* 0x00100000cc18783b */ /* 0x008fe20000004200 */
[----:B------:R-:W-:Y:S01]  /*bac0*/  MUFU.EX2 R48, R48 ;  /* 0x0000003000307308 */ /* 0x000fe20000000800 */
[--C-:B------:R-:W-:Y:S02]  /*bad0*/  FFMA.FTZ R52, R52, c[0x0][0x2d0], -R156.reuse ;  /* 0x0000b40034347a23 */ /* 0x100fe4000001089c */
[----:B------:R-:W-:Y:S02]  /*bae0*/  FMUL.FTZ R18, R0, R134 ;  /* 0x0000008600127220 */ /* 0x000fe40000410000 */
[--C-:B------:R-:W-:Y:S01]  /*baf0*/  FFMA.FTZ R53, R53, c[0x0][0x2d0], -R156.reuse ;  /* 0x0000b40035357a23 */ /* 0x100fe2000001089c */
[C---:B------:R-:W-:Y:S01]  /*bb00*/  HMMA.16816.F32.BF16 R108, R120.reuse, R126, R108 ;  /* 0x0000007e786c723c */ /* 0x040fe2000004186c */
[----:B------:R-:W1:Y:S03]  /*bb10*/  LDSM.16.MT88.4 R124, [R204+0x800] ;  /* 0x00080000cc7c783b */ /* 0x000e660000004200 */
[----:B------:R-:W-:Y:S01]  /*bb20*/  MUFU.EX2 R49, R49 ;  /* 0x0000003100317308 */ /* 0x000fe20000000800 */
[--C-:B------:R-:W-:Y:S02]  /*bb30*/  FFMA.FTZ R54, R54, c[0x0][0x2d0], -R3.reuse ;  /* 0x0000b40036367a23 */ /* 0x100fe40000010803 */
[--C-:B------:R-:W-:Y:S02]  /*bb40*/  FFMA.FTZ R55, R55, c[0x0][0x2d0], -R3.reuse ;  /* 0x0000b40037377a23 */ /* 0x100fe40000010803 */
[----:B-----5:R-:W-:Y:S02]  /*bb50*/  FMUL.FTZ R19, R0, R135 ;  /* 0x0000008700137220 */ /* 0x020fe40000410000 */
[----:B------:R-:W3:Y:S01]  /*bb60*/  LDSM.16.MT88.4 R132, [R203+0x800] ;  /* 0x00080000cb84783b */ /* 0x000ee20000004200 */
[--C-:B------:R-:W-:Y:S02]  /*bb70*/  FFMA.FTZ R56, R56, c[0x0][0x2d0], -R156.reuse ;  /* 0x0000b40038387a23 */ /* 0x100fe4000001089c */
[----:B------:R-:W-:Y:S01]  /*bb80*/  MUFU.EX2 R50, R50 ;  /* 0x0000003200327308 */ /* 0x000fe20000000800 */
[--C-:B------:R-:W-:Y:S01]  /*bb90*/  FFMA.FTZ R57, R57, c[0x0][0x2d0], -R156.reuse ;  /* 0x0000b40039397a23 */ /* 0x100fe2000001089c */
[C---:B------:R-:W-:Y:S03]  /*bba0*/  HMMA.16816.F32.BF16 R16, R120.reuse, R128, R16 ;  /* 0x000000807810723c */ /* 0x040fe60000041810 */
[--C-:B------:R-:W-:Y:S02]  /*bbb0*/  FFMA.FTZ R58, R58, c[0x0][0x2d0], -R3.reuse ;  /* 0x0000b4003a3a7a23 */ /* 0x100fe40000010803 */
[--C-:B------:R-:W-:Y:S02]  /*bbc0*/  FFMA.FTZ R59, R59, c[0x0][0x2d0], -R3.reuse ;  /* 0x0000b4003b3b7a23 */ /* 0x100fe40000010803 */
[--C-:B------:R-:W-:Y:S01]  /*bbd0*/  FFMA.FTZ R60, R60, c[0x0][0x2d0], -R156.reuse ;  /* 0x0000b4003c3c7a23 */ /* 0x100fe2000001089c */
[----:B------:R-:W-:Y:S01]  /*bbe0*/  HMMA.16816.F32.BF16 R112, R120, R130, R112 ;  /* 0x000000827870723c */ /* 0x000fe20000041870 */
[----:B------:R-:W5:Y:S01]  /*bbf0*/  LDSM.16.MT88.4 R128, [R206+0x800] ;  /* 0x00080000ce80783b */ /* 0x000f620000004200 */
[----:B------:R-:W-:Y:S02]  /*bc00*/  MUFU.EX2 R51, R51 ;  /* 0x0000003300337308 */ /* 0x000fe40000000800 */
[--C-:B------:R-:W-:Y:S02]  /*bc10*/  FFMA.FTZ R61, R61, c[0x0][0x2d0], -R156.reuse ;  /* 0x0000b4003d3d7a23 */ /* 0x100fe4000001089c */
[--C-:B------:R-:W-:Y:S01]  /*bc20*/  FFMA.FTZ R64, R64, c[0x0][0x2d0], -R156.reuse ;  /* 0x0000b40040407a23 */ /* 0x100fe2000001089c */
[----:B------:R-:W-:Y:S01]  /*bc30*/  F2FP.BF16.PACK_AB R120, R197, R198 ;  /* 0x000000c6c578723e */ /* 0x000fe200000010ff */
[----:B------:R-:W-:Y:S01]  /*bc40*/  FFMA.FTZ R156, R65, c[0x0][0x2d0], -R156 ;  /* 0x0000b400419c7a23 */ /* 0x000fe2000001089c */
[----:B------:R-:W-:Y:S03]  /*bc50*/  F2FP.BF16.PACK_AB R121, R159, R160 ;  /* 0x000000a09f79723e */ /* 0x000fe600000010ff */
[----:B------:R-:W-:Y:S01]  /*bc60*/  F2FP.BF16.PACK_AB R122, R195, R196 ;  /* 0x000000c4c37a723e */ /* 0x000fe200000010ff */
[----:B------:R-:W-:Y:S01]  /*bc70*/  MUFU.EX2 R52, R52 ;  /* 0x0000003400347308 */ /* 0x000fe20000000800 */
[----:B------:R-:W-:Y:S01]  /*bc80*/  F2FP.BF16.PACK_AB R123, R157, R158 ;  /* 0x0000009e9d7b723e */ /* 0x000fe200000010ff */
[--C-:B------:R-:W-:Y:S02]  /*bc90*/  FFMA.FTZ R62, R62, c[0x0][0x2d0], -R3.reuse ;  /* 0x0000b4003e3e7a23 */ /* 0x100fe40000010803 */
[--C-:B------:R-:W-:Y:S02]  /*bca0*/  FFMA.FTZ R63, R63, c[0x0][0x2d0], -R3.reuse ;  /* 0x0000b4003f3f7a23 */ /* 0x100fe40000010803 */
[--C-:B------:R-:W-:Y:S02]  /*bcb0*/  FFMA.FTZ R66, R66, c[0x0][0x2d0], -R3.reuse ;  /* 0x0000b40042427a23 */ /* 0x100fe40000010803 */
[C---:B------:R-:W-:Y:S02]  /*bcc0*/  HMMA.16816.F32.BF16 R4, R120.reuse, R144, R4 ;  /* 0x000000907804723c */ /* 0x040fe40000041804 */
[----:B------:R-:W-:Y:S01]  /*bcd0*/  MUFU.EX2 R156, R156 ;  /* 0x0000009c009c7308 */ /* 0x000fe20000000800 */
[----:B------:R-:W-:Y:S05]  /*bce0*/  FFMA.FTZ R3, R67, c[0x0][0x2d0], -R3 ;  /* 0x0000b40043037a23 */ /* 0x000fea0000010803 */
[C---:B------:R-:W-:Y:S01]  /*bcf0*/  HMMA.16816.F32.BF16 R8, R120.reuse, R146, R8 ;  /* 0x000000927808723c */ /* 0x040fe20000041808 */
[----:B------:R-:W5:Y:S03]  /*bd00*/  LDSM.16.MT88.4 R144, [R200+0x4800] ;  /* 0x00480000c890783b */ /* 0x000f660000004200 */
[----:B------:R-:W-:Y:S01]  /*bd10*/  MUFU.EX2 R53, R53 ;  /* 0x0000003500357308 */ /* 0x000fe20000000800 */
[----:B----4-:R-:W-:Y:S03]  /*bd20*/  FFMA.FTZ R2, R2, R234, R230 ;  /* 0x000000ea02027223 */ /* 0x010fe600000100e6 */
[C---:B-1----:R-:W-:Y:S04]  /*bd30*/  HMMA.16816.F32.BF16 R68, R120.reuse, R124, R68 ;  /* 0x0000007c7844723c */ /* 0x042fe80000041844 */
[----:B------:R-:W-:Y:S02]  /*bd40*/  FADD.FTZ R2, R231, R2 ;  /* 0x00000002e7027221 */ /* 0x000fe40000010000 */
[----:B------:R-:W-:Y:S02]  /*bd50*/  MUFU.EX2 R54, R54 ;  /* 0x0000003600367308 */ /* 0x000fe40000000800 */
[C---:B------:R-:W-:Y:S01]  /*bd60*/  HMMA.16816.F32.BF16 R72, R120.reuse, R126, R72 ;  /* 0x0000007e7848723c */ /* 0x040fe20000041848 */
[----:B------:R-:W1:Y:S03]  /*bd70*/  LDSM.16.MT88.4 R124, [R203+0x4800] ;  /* 0x00480000cb7c783b */ /* 0x000e660000004200 */
[----:B------:R-:W-:Y:S02]  /*bd80*/  FADD.FTZ R2, R199, R2 ;  /* 0x00000002c7027221 */ /* 0x000fe40000010000 */
[----:B--2---:R-:W-:Y:S02]  /*bd90*/  FFMA.FTZ R0, R0, R233, R163 ;  /* 0x000000e900007223 */ /* 0x004fe400000100a3 */
[C---:B---3--:R-:W-:Y:S01]  /*bda0*/  HMMA.16816.F32.BF16 R76, R120.reuse, R132, R76 ;  /* 0x00000084784c723c */ /* 0x048fe2000004184c */
        /* <DEDUP_REMOVED lines=8> */
[C---:B-----5:R-:W-:Y:S04]  /*be30*/  HMMA.16816.F32.BF16 R84, R120.reuse, R128, R84 ;  /* 0x000000807854723c */ /* 0x060fe80000041854 */
        /* <DEDUP_REMOVED lines=12> */
[----:B------:R-:W3:Y:S03]  /*bf00*/  MUFU.EX2 R146, R30 ;  /* 0x0000001e00927308 */ /* 0x000ee60000000800 */
[----:B------:R-:W-:Y:S02]  /*bf10*/  FADD.FTZ R2, R194, R2 ;  /* 0x00000002c2027221 */ /* 0x000fe40000010000 */
[----:B------:R-:W-:Y:S02]  /*bf20*/  FADD.FTZ R0, R158, R0 ;  /* 0x000000009e007221 */ /* 0x000fe40000010000 */
[C---:B------:R-:W-:Y:S03]  /*bf30*/  HMMA.16816.F32.BF16 R12, R120.reuse, R20, R12 ;  /* 0x00000014780c723c */ /* 0x040fe6000004180c */
[----:B------:R4:W-:Y:S01]  /*bf40*/  MUFU.EX2 R145, R31 ;  /* 0x0000001f00917308 */ /* 0x0009e20000000800 */
[----:B------:R-:W-:Y:S02]  /*bf50*/  FADD.FTZ R2, R193, R2 ;  /* 0x00000002c1027221 */ /* 0x000fe40000010000 */
[----:B------:R-:W-:Y:S01]  /*bf60*/  FADD.FTZ R0, R157, R0 ;  /* 0x000000009d007221 */ /* 0x000fe20000010000 */
[----:B------:R-:W-:Y:S01]  /*bf70*/  F2FP.BF16.PACK_AB R20, R193, R194 ;  /* 0x000000c2c114723e */ /* 0x000fe200000010ff */
[C---:B------:R-:W-:Y:S04]  /*bf80*/  HMMA.16816.F32.BF16 R100, R120.reuse, R22, R100 ;  /* 0x000000167864723c */ /* 0x040fe80000041864 */
[----:B------:R-:W-:Y:S01]  /*bf90*/  F2FP.BF16.PACK_AB R21, R154, R155 ;  /* 0x0000009b9a15723e */ /* 0x000fe200000010ff */
[----:B------:R-:W-:Y:S01]  /*bfa0*/  MUFU.EX2 R144, R34 ;  /* 0x0000002200907308 */ /* 0x000fe20000000800 */
[----:B------:R-:W-:Y:S01]  /*bfb0*/  FADD.FTZ R2, R192, R2 ;  /* 0x00000002c0027221 */ /* 0x000fe20000010000 */
[C---:B------:R-:W-:Y:S01]  /*bfc0*/  F2FP.BF16.PACK_AB R22, R171.reuse, R192 ;  /* 0x000000c0ab16723e */ /* 0x040fe200000010ff */
[C---:B-1----:R-:W-:Y:S04]  /*bfd0*/  HMMA.16816.F32.BF16 R104, R120.reuse, R124, R104 ;  /* 0x0000007c7868723c */ /* 0x042fe80000041868 */
[----:B------:R-:W-:Y:S01]  /*bfe0*/  F2FP.BF16.PACK_AB R23, R152, R153 ;  /* 0x000000999817723e */ /* 0x000fe200000010ff */
[----:B------:R-:W-:Y:S02]  /*bff0*/  FADD.FTZ R2, R171, R2 ;  /* 0x00000002ab027221 */ /* 0x000fe40000010000 */
[----:B------:R-:W-:Y:S01]  /*c000*/  MUFU.EX2 R147, R41 ;  /* 0x0000002900937308 */ /* 0x000fe20000000800 */
[C---:B------:R-:W-:Y:S01]  /*c010*/  HMMA.16816.F32.BF16 R108, R120.reuse, R126, R108 ;  /* 0x0000007e786c723c */ /* 0x040fe2000004186c */
[----:B------:R-:W1:Y:S03]  /*c020*/  LDSM.16.MT88.4 R124, [R203+0x1000] ;  /* 0x00100000cb7c783b */ /* 0x000e660000004200 */
[----:B------:R-:W-:Y:S02]  /*c030*/  FADD.FTZ R2, R170, R2 ;  /* 0x00000002aa027221 */ /* 0x000fe40000010000 */
[----:B------:R-:W-:Y:S02]  /*c040*/  FADD.FTZ R0, R155, R0 ;  /* 0x000000009b007221 */ /* 0x000fe40000010000 */
[C---:B------:R-:W-:Y:S01]  /*c050*/  HMMA.16816.F32.BF16 R16, R120.reuse, R148, R16 ;  /* 0x000000947810723c */ /* 0x040fe20000041810 */
[----:B----4-:R-:W-:Y:S01]  /*c060*/  LDSM.16.MT88.4 R28, [R203+0x5000] ;  /* 0x00500000cb1c783b */ /* 0x010fe20000004200 */
[----:B------:R-:W-:Y:S02]  /*c070*/  MUFU.EX2 R149, R36 ;  /* 0x0000002400957308 */ /* 0x000fe40000000800 */
[----:B------:R-:W-:Y:S02]  /*c080*/  FADD.FTZ R2, R169, R2 ;  /* 0x00000002a9027221 */ /* 0x000fe40000010000 */
[----:B------:R-:W-:Y:S02]  /*c090*/  FADD.FTZ R0, R154, R0 ;  /* 0x000000009a007221 */ /* 0x000fe40000010000 */
[----:B------:R-:W-:Y:S01]  /*c0a0*/  HMMA.16816.F32.BF16 R112, R120, R150, R112 ;  /* 0x000000967870723c */ /* 0x000fe20000041870 */
[----:B------:R-:W4:Y:S03]  /*c0b0*/  LDSM.16.MT88.4 R120, [R206+0x1000] ;  /* 0x00100000ce78783b */ /* 0x000f260000004200 */
[----:B------:R-:W5:Y:S01]  /*c0c0*/  MUFU.EX2 R151, R32 ;  /* 0x0000002000977308 */ /* 0x000f620000000800 */
[----:B------:R-:W-:Y:S03]  /*c0d0*/  FADD.FTZ R0, R153, R0 ;  /* 0x0000000099007221 */ /* 0x000fe60000010000 */
[C---:B--2---:R-:W-:Y:S05]  /*c0e0*/  HMMA.16816.F32.BF16 R4, R20.reuse, R132, R4 ;  /* 0x000000841404723c */ /* 0x044fea0000041804 */
[----:B------:R-:W-:Y:S01]  /*c0f0*/  FADD.FTZ R0, R152, R0 ;  /* 0x0000000098007221 */ /* 0x000fe20000010000 */
[----:B------:R-:W2:Y:S02]  /*c100*/  MUFU.EX2 R150, R33 ;  /* 0x0000002100967308 */ /* 0x000ea40000000800 */
[C---:B------:R-:W-:Y:S01]  /*c110*/  HMMA.16816.F32.BF16 R8, R20.reuse, R134, R8 ;  /* 0x000000861408723c */ /* 0x040fe20000041808 */
[----:B------:R-:W-:Y:S03]  /*c120*/  LDSM.16.MT88.4 R132, [R204+0x1800] ;  /* 0x00180000cc84783b */ /* 0x000fe60000004200 */
[----:B---3--:R-:W-:Y:S04]  /*c130*/  FADD.FTZ R0, R146, R0 ;  /* 0x0000000092007221 */ /* 0x008fe80000010000 */
[C---:B------:R-:W-:Y:S01]  /*c140*/  HMMA.16816.F32.BF16 R68, R20.reuse, R24, R68 ;  /* 0x000000181444723c */ /* 0x040fe20000041844 */
[----:B------:R-:W-:Y:S03]  /*c150*/  MUFU.EX2 R148, R40 ;  /* 0x0000002800947308 */ /* 0x000fe60000000800 */
[----:B-----5:R-:W-:Y:S02]  /*c160*/  FADD.FTZ R2, R151, R2 ;  /* 0x0000000297027221 */ /* 0x020fe40000010000 */
[----:B------:R-:W-:Y:S02]  /*c170*/  FADD.FTZ R0, R145, R0 ;  /* 0x0000000091007221 */ /* 0x000fe40000010000 */
[C---:B------:R-:W-:Y:S01]  /*c180*/  HMMA.16816.F32.BF16 R72, R20.reuse, R26, R72 ;  /* 0x0000001a1448723c */ /* 0x040fe20000041848 */
[----:B------:R-:W3:Y:S02]  /*c190*/  LDSM.16.MT88.4 R24, [R204+0x5000] ;  /* 0x00500000cc18783b */ /* 0x000ee40000004200 */
[----:B------:R-:W-:Y:S01]  /*c1a0*/  MUFU.EX2 R59, R59 ;  /* 0x0000003b003b7308 */ /* 0x000fe20000000800 */
[----:B------:R-:W-:Y:S02]  /*c1b0*/  FADD.FTZ R0, R144, R0 ;  /* 0x0000000090007221 */ /* 0x000fe40000010000 */
[----:B--2---:R-:W-:Y:S02]  /*c1c0*/  FADD.FTZ R2, R150, R2 ;  /* 0x0000000296027221 */ /* 0x004fe40000010000 */
[C---:B-1----:R-:W-:Y:S04]  /*c1d0*/  HMMA.16816.F32.BF16 R76, R20.reuse, R124, R76 ;  /* 0x0000007c144c723c */ /* 0x042fe8000004184c */
[----:B------:R-:W-:Y:S01]  /*c1e0*/  FADD.FTZ R2, R149, R2 ;  /* 0x0000000295027221 */ /* 0x000fe20000010000 */
[----:B------:R-:W-:Y:S03]  /*c1f0*/  MUFU.EX2 R60, R60 ;  /* 0x0000003c003c7308 */ /* 0x000fe60000000800 */
[C---:B------:R-:W-:Y:S01]  /*c200*/  HMMA.16816.F32.BF16 R80, R20.reuse, R126, R80 ;  /* 0x0000007e1450723c */ /* 0x040fe20000041850 */
[----:B------:R-:W1:Y:S06]  /*c210*/  LDSM.16.MT88.4 R124, [R206+0x5000] ;  /* 0x00500000ce7c783b */ /* 0x000e6c0000004200 */
[----:B------:R-:W-:Y:S01]  /*c220*/  MUFU.EX2 R61, R61 ;  /* 0x0000003d003d7308 */ /* 0x000fe20000000800 */
[C---:B----4-:R-:W-:Y:S08]  /*c230*/  HMMA.16816.F32.BF16 R84, R20.reuse, R120, R84 ;  /* 0x000000781454723c */ /* 0x050ff00000041854 */
[C---:B------:R-:W-:Y:S01]  /*c240*/  HMMA.16816.F32.BF16 R88, R20.reuse, R122, R88 ;  /* 0x0000007a1458723c */ /* 0x040fe20000041858 */
[----:B------:R-:W2:Y:S01]  /*c250*/  LDSM.16.MT88.4 R120, [R200+0x1800] ;  /* 0x00180000c878783b */ /* 0x000ea20000004200 */
[----:B------:R-:W-:Y:S06]  /*c260*/  MUFU.EX2 R62, R62 ;  /* 0x0000003e003e7308 */ /* 0x000fec0000000800 */
[C---:B------:R-:W-:Y:S04]  /*c270*/  HMMA.16816.F32.BF16 R92, R20.reuse, R128, R92 ;  /* 0x00000080145c723c */ /* 0x040fe8000004185c */
[----:B------:R-:W-:Y:S04]  /*c280*/  MUFU.EX2 R129, R38 ;  /* 0x0000002600817308 */ /* 0x000fe80000000800 */
[C---:B------:R-:W-:Y:S06]  /*c290*/  HMMA.16816.F32.BF16 R96, R20.reuse, R130, R96 ;  /* 0x000000821460723c */ /* 0x040fec0000041860 */
[----:B------:R4:W5:Y:S02]  /*c2a0*/  MUFU.EX2 R130, R35 ;  /* 0x0000002300827308 */ /* 0x0009640000000800 */
[C---:B---3--:R-:W-:Y:S08]  /*c2b0*/  HMMA.16816.F32.BF16 R12, R20.reuse, R24, R12 ;  /* 0x00000018140c723c */ /* 0x048ff0000004180c */
[C---:B------:R-:W-:Y:S01]  /*c2c0*/  HMMA.16816.F32.BF16 R100, R20.reuse, R26, R100 ;  /* 0x0000001a1464723c */ /* 0x040fe20000041864 */
[----:B------:R-:W-:Y:S01]  /*c2d0*/  LDSM.16.MT88.4 R24, [R206+0x1800] ;  /* 0x00180000ce18783b */ /* 0x000fe20000004200 */
[----:B------:R-:W3:Y:S06]  /*c2e0*/  MUFU.EX2 R131, R37 ;  /* 0x0000002500837308 */ /* 0x000eec0000000800 */
[C---:B------:R-:W-:Y:S04]  /*c2f0*/  HMMA.16816.F32.BF16 R104, R20.reuse, R28, R104 ;  /* 0x0000001c1468723c */ /* 0x040fe80000041868 */
[----:B------:R-:W2:Y:S01]  /*c300*/  MUFU.EX2 R128, R39 ;  /* 0x0000002700807308 */ /* 0x000ea20000000800 */
[----:B----4-:R-:W4:Y:S01]  /*c310*/  LDSM.16.MT88.4 R32, [R203+0x1800] ;  /* 0x00180000cb20783b */ /* 0x010f220000004200 */
[----:B-----5:R-:W-:Y:S02]  /*c320*/  FADD.FTZ R0, R130, R0 ;  /* 0x0000000082007221 */ /* 0x020fe40000010000 */
[C---:B------:R-:W-:Y:S04]  /*c330*/  HMMA.16816.F32.BF16 R108, R20.reuse, R30, R108 ;  /* 0x0000001e146c723c */ /* 0x040fe8000004186c */
[----:B------:R-:W-:Y:S01]  /*c340*/  FADD.FTZ R0, R129, R0 ;  /* 0x0000000081007221 */ /* 0x000fe20000010000 */
[----:B------:R-:W5:Y:S01]  /*c350*/  LDSM.16.MT88.4 R28, [R200+0x5800] ;  /* 0x00580000c81c783b */ /* 0x000f620000004200 */
[----:B------:R-:W-:Y:S02]  /*c360*/  MUFU.EX2 R63, R63 ;  /* 0x0000003f003f7308 */ /* 0x000fe40000000800 */
[C---:B-1----:R-:W-:Y:S04]  /*c370*/  HMMA.16816.F32.BF16 R16, R20.reuse, R124, R16 ;  /* 0x0000007c1410723c */ /* 0x042fe80000041810 */
[----:B---3--:R-:W-:Y:S04]  /*c380*/  FADD.FTZ R2, R131, R2 ;  /* 0x0000000283027221 */ /* 0x008fe80000010000 */
[----:B------:R-:W-:Y:S01]  /*c390*/  HMMA.16816.F32.BF16 R112, R20, R126, R112 ;  /* 0x0000007e1470723c */ /* 0x000fe20000041870 */
[----:B------:R-:W-:Y:S01]  /*c3a0*/  LDSM.16.MT88.4 R124, [R200+0x3800] ;  /* 0x00380000c87c783b */ /* 0x000fe20000004200 */
[----:B------:R-:W-:Y:S02]  /*c3b0*/  MUFU.EX2 R64, R64 ;  /* 0x0000004000407308 */ /* 0x000fe40000000800 */
[----:B------:R-:W-:Y:S02]  /*c3c0*/  FADD.FTZ R2, R148, R2 ;  /* 0x0000000294027221 */ /* 0x000fe40000010000 */
[----:B--2---:R-:W-:Y:S01]  /*c3d0*/  FADD.FTZ R0, R128, R0 ;  /* 0x0000000080007221 */ /* 0x004fe20000010000 */
[----:B------:R-:W-:Y:S01]  /*c3e0*/  F2FP.BF16.PACK_AB R20, R169, R170 ;  /* 0x000000aaa914723e */ /* 0x000fe200000010ff */
[----:B------:R-:W-:Y:S01]  /*c3f0*/  FADD.FTZ R2, R147, R2 ;  /* 0x0000000293027221 */ /* 0x000fe20000010000 */
[----:B------:R-:W-:Y:S01]  /*c400*/  F2FP.BF16.PACK_AB R21, R145, R146 ;  /* 0x000000929115723e */ /* 0x000fe200000010ff */
[----:B------:R-:W-:Y:S02]  /*c410*/  LDSM.16.MT88.4 R36, [R204+0x2000] ;  /* 0x00200000cc24783b */ /* 0x000fe40000004200 */
[----:B------:R-:W-:Y:S02]  /*c420*/  F2FP.BF16.PACK_AB R22, R150, R151 ;  /* 0x000000979616723e */ /* 0x000fe400000010ff */
[----:B------:R-:W-:Y:S07]  /*c430*/  F2FP.BF16.PACK_AB R23, R130, R144 ;  /* 0x000000908217723e */ /* 0x000fee00000010ff */
[C---:B------:R-:W-:Y:S08]  /*c440*/  HMMA.16816.F32.BF16 R4, R20.reuse, R120, R4 ;  /* 0x000000781404723c */ /* 0x040ff00000041804 */
[C---:B------:R-:W-:Y:S01]  /*c450*/  HMMA.16816.F32.BF16 R8, R20.reuse, R122, R8 ;  /* 0x0000007a1408723c */ /* 0x040fe20000041808 */
[----:B------:R-:W1:Y:S07]  /*c460*/  LDSM.16.MT88.4 R120, [R204+0x5800] ;  /* 0x00580000cc78783b */ /* 0x000e6e0000004200 */
[C---:B------:R-:W-:Y:S01]  /*c470*/  HMMA.16816.F32.BF16 R68, R20.reuse, R132, R68 ;  /* 0x000000841444723c */ /* 0x040fe20000041844 */
[----:B------:R-:W2:Y:S07]  /*c480*/  MUFU.EX2 R133, R42 ;  /* 0x0000002a00857308 */ /* 0x000eae0000000800 */
[C---:B------:R-:W-:Y:S03]  /*c490*/  HMMA.16816.F32.BF16 R72, R20.reuse, R134, R72 ;  /* 0x000000861448723c */ /* 0x040fe60000041848 */
[----:B------:R3:W1:Y:S05]  /*c4a0*/  MUFU.EX2 R132, R43 ;  /* 0x0000002b00847308 */ /* 0x00066a0000000800 */
[C---:B----4-:R-:W-:Y:S05]  /*c4b0*/  HMMA.16816.F32.BF16 R76, R20.reuse, R32, R76 ;  /* 0x00000020144c723c */ /* 0x050fea000004184c */
[----:B------:R-:W4:Y:S03]  /*c4c0*/  MUFU.EX2 R135, R44 ;  /* 0x0000002c00877308 */ /* 0x000f260000000800 */
[C---:B------:R-:W-:Y:S01]  /*c4d0*/  HMMA.16816.F32.BF16 R80, R20.reuse, R34, R80 ;  /* 0x000000221450723c */ /* 0x040fe20000041850 */
[----:B------:R-:W5:Y:S03]  /*c4e0*/  LDSM.16.MT88.4 R32, [R203+0x5800] ;  /* 0x00580000cb20783b */ /* 0x000f660000004200 */
[----:B--2---:R-:W-:Y:S03]  /*c4f0*/  FADD.FTZ R0, R133, R0 ;  /* 0x0000000085007221 */ /* 0x004fe60000010000 */
[----:B------:R2:W2:Y:S01]  /*c500*/  MUFU.EX2 R134, R45 ;  /* 0x0000002d00867308 */ /* 0x0004a20000000800 */
[C---:B------:R-:W-:Y:S01]  /*c510*/  HMMA.16816.F32.BF16 R84, R20.reuse, R24, R84 ;  /* 0x000000181454723c */ /* 0x040fe20000041854 */
[----:B---3--:R-:W-:Y:S03]  /*c520*/  LDSM.16.MT88.4 R40, [R203+0x2000] ;  /* 0x00200000cb28783b */ /* 0x008fe60000004200 */
[----:B-1----:R-:W-:Y:S04]  /*c530*/  FADD.FTZ R0, R132, R0 ;  /* 0x0000000084007221 */ /* 0x002fe80000010000 */
[C---:B------:R-:W-:Y:S01]  /*c540*/  HMMA.16816.F32.BF16 R88, R20.reuse, R26, R88 ;  /* 0x0000001a1458723c */ /* 0x040fe20000041858 */
[----:B------:R-:W1:Y:S03]  /*c550*/  LDSM.16.MT88.4 R24, [R206+0x5800] ;  /* 0x00580000ce18783b */ /* 0x000e660000004200 */
[----:B------:R-:W-:Y:S02]  /*c560*/  FADD.FTZ R0, R119, R0 ;  /* 0x0000000077007221 */ /* 0x000fe40000010000 */
[----:B----4-:R-:W-:Y:S02]  /*c570*/  FADD.FTZ R2, R135, R2 ;  /* 0x0000000287027221 */ /* 0x010fe40000010000 */
[C---:B-----5:R-:W-:Y:S04]  /*c580*/  HMMA.16816.F32.BF16 R92, R20.reuse, R28, R92 ;  /* 0x0000001c145c723c */ /* 0x060fe8000004185c */
[----:B------:R-:W-:Y:S01]  /*c590*/  FADD.FTZ R0, R118, R0 ;  /* 0x0000000076007221 */ /* 0x000fe20000010000 */
[----:B--2---:R-:W-:Y:S03]  /*c5a0*/  LDSM.16.MT88.4 R44, [R203+0x2800] ;  /* 0x00280000cb2c783b */ /* 0x004fe60000004200 */
[C---:B------:R-:W-:Y:S04]  /*c5b0*/  HMMA.16816.F32.BF16 R96, R20.reuse, R30, R96 ;  /* 0x0000001e1460723c */ /* 0x040fe80000041860 */
[----:B------:R-:W-:Y:S02]  /*c5c0*/  FADD.FTZ R0, R50, R0 ;  /* 0x0000000032007221 */ /* 0x000fe40000010000 */
[----:B------:R-:W-:Y:S01]  /*c5d0*/  FADD.FTZ R2, R134, R2 ;  /* 0x0000000286027221 */ /* 0x000fe20000010000 */
[----:B------:R-:W2:Y:S01]  /*c5e0*/  LDSM.16.MT88.4 R28, [R200+0x2000] ;  /* 0x00200000c81c783b */ /* 0x000ea20000004200 */
        /* <DEDUP_REMOVED lines=10> */
[----:B------:R-:W-:Y:S03]  /*c690*/  LDSM.16.MT88.4 R32, [R204+0x6000] ;  /* 0x00600000cc20783b */ /* 0x000fe60000004200 */
[----:B------:R-:W-:Y:S02]  /*c6a0*/  FADD.FTZ R0, R58, R0 ;  /* 0x000000003a007221 */ /* 0x000fe40000010000 */
[----:B------:R-:W-:Y:S02]  /*c6b0*/  FADD.FTZ R2, R53, R2 ;  /* 0x0000000235027221 */ /* 0x000fe40000010000 */
[C---:B-1----:R-:W-:Y:S04]  /*c6c0*/  HMMA.16816.F32.BF16 R16, R20.reuse, R24, R16 ;  /* 0x000000181410723c */ /* 0x042fe80000041810 */
[----:B------:R-:W-:Y:S04]  /*c6d0*/  FADD.FTZ R2, R56, R2 ;  /* 0x0000000238027221 */ /* 0x000fe80000010000 */
[----:B------:R-:W-:Y:S01]  /*c6e0*/  HMMA.16816.F32.BF16 R112, R20, R26, R112 ;  /* 0x0000001a1470723c */ /* 0x000fe20000041870 */
[----:B------:R-:W1:Y:S03]  /*c6f0*/  LDSM.16.MT88.4 R24, [R206+0x2000] ;  /* 0x00200000ce18783b */ /* 0x000e660000004200 */
[----:B------:R-:W-:Y:S03]  /*c700*/  FADD.FTZ R2, R57, R2 ;  /* 0x0000000239027221 */ /* 0x000fe60000010000 */
[----:B------:R-:W-:Y:S02]  /*c710*/  F2FP.BF16.PACK_AB R20, R131, R149 ;  /* 0x000000958314723e */ /* 0x000fe400000010ff */
[----:B------:R-:W-:Y:S03]  /*c720*/  F2FP.BF16.PACK_AB R21, R128, R129 ;  /* 0x000000818015723e */ /* 0x000fe600000010ff */
[----:B------:R-:W-:Y:S02]  /*c730*/  F2FP.BF16.PACK_AB R22, R147, R148 ;  /* 0x000000949316723e */ /* 0x000fe400000010ff */
[----:B------:R-:W-:Y:S07]  /*c740*/  F2FP.BF16.PACK_AB R23, R132, R133 ;  /* 0x000000858417723e */ /* 0x000fee00000010ff */
[C---:B--2---:R-:W-:Y:S08]  /*c750*/  HMMA.16816.F32.BF16 R4, R20.reuse, R28, R4 ;  /* 0x0000001c1404723c */ /* 0x044ff00000041804 */
[C---:B------:R-:W-:Y:S01]  /*c760*/  HMMA.16816.F32.BF16 R8, R20.reuse, R30, R8 ;  /* 0x0000001e1408723c */ /* 0x040fe20000041808 */
[----:B------:R-:W2:Y:S07]  /*c770*/  LDSM.16.MT88.4 R28, [R200+0x6000] ;  /* 0x00600000c81c783b */ /* 0x000eae0000004200 */
[C---:B------:R-:W-:Y:S08]  /*c780*/  HMMA.16816.F32.BF16 R68, R20.reuse, R36, R68 ;  /* 0x000000241444723c */ /* 0x040ff00000041844 */
[C---:B------:R-:W-:Y:S01]  /*c790*/  HMMA.16816.F32.BF16 R72, R20.reuse, R38, R72 ;  /* 0x000000261448723c */ /* 0x040fe20000041848 */
[----:B------:R-:W3:Y:S07]  /*c7a0*/  LDSM.16.MT88.4 R36, [R203+0x6000] ;  /* 0x00600000cb24783b */ /* 0x000eee0000004200 */
[C---:B------:R-:W-:Y:S08]  /*c7b0*/  HMMA.16816.F32.BF16 R76, R20.reuse, R40, R76 ;  /* 0x00000028144c723c */ /* 0x040ff0000004184c */
        /* <DEDUP_REMOVED lines=10> */
[----:B------:R-:W5:Y:S07]  /*c860*/  LDSM.16.MT88.4 R32, [R206+0x2800] ;  /* 0x00280000ce20783b */ /* 0x000f6e0000004200 */
[C---:B---3--:R-:W-:Y:S08]  /*c870*/  HMMA.16816.F32.BF16 R104, R20.reuse, R36, R104 ;  /* 0x000000241468723c */ /* 0x048ff00000041868 */
[C---:B------:R-:W-:Y:S01]  /*c880*/  HMMA.16816.F32.BF16 R108, R20.reuse, R38, R108 ;  /* 0x00000026146c723c */ /* 0x040fe2000004186c */
[----:B------:R-:W3:Y:S07]  /*c890*/  LDSM.16.MT88.4 R36, [R200+0x6800] ;  /* 0x00680000c824783b */ /* 0x000eee0000004200 */
[C---:B----4-:R-:W-:Y:S08]  /*c8a0*/  HMMA.16816.F32.BF16 R16, R20.reuse, R40, R16 ;  /* 0x000000281410723c */ /* 0x050ff00000041810 */
[----:B------:R-:W-:Y:S01]  /*c8b0*/  HMMA.16816.F32.BF16 R112, R20, R42, R112 ;  /* 0x0000002a1470723c */ /* 0x000fe20000041870 */
[----:B------:R-:W-:Y:S06]  /*c8c0*/  LDSM.16.MT88.4 R40, [R206+0x3000] ;  /* 0x00300000ce28783b */ /* 0x000fec0000004200 */
[----:B------:R-:W-:Y:S02]  /*c8d0*/  F2FP.BF16.PACK_AB R20, R134, R135 ;  /* 0x000000878614723e */ /* 0x000fe400000010ff */
[----:B------:R-:W-:Y:S03]  /*c8e0*/  F2FP.BF16.PACK_AB R21, R118, R119 ;  /* 0x000000777615723e */ /* 0x000fe600000010ff */
[----:B------:R-:W-:Y:S02]  /*c8f0*/  F2FP.BF16.PACK_AB R22, R49, R48 ;  /* 0x000000303116723e */ /* 0x000fe400000010ff */
[----:B------:R-:W-:Y:S02]  /*c900*/  F2FP.BF16.PACK_AB R23, R51, R50 ;  /* 0x000000323317723e */ /* 0x000fe400000010ff */
[----:B------:R-:W-:Y:S02]  /*c910*/  MOV R119, R116 ;  /* 0x0000007400777202 */ /* 0x000fe40000000f00 */
[----:B------:R-:W-:Y:S03]  /*c920*/  MOV R118, R117 ;  /* 0x0000007500767202 */ /* 0x000fe60000000f00 */
        /* <DEDUP_REMOVED lines=9> */
[C---:B-----5:R-:W-:Y:S08]  /*c9c0*/  HMMA.16816.F32.BF16 R84, R20.reuse, R32, R84 ;  /* 0x000000201454723c */ /* 0x060ff00000041854 */
[C---:B------:R-:W-:Y:S01]  /*c9d0*/  HMMA.16816.F32.BF16 R88, R20.reuse, R34, R88 ;  /* 0x000000221458723c */ /* 0x040fe20000041858 */
[----:B------:R-:W4:Y:S07]  /*c9e0*/  LDSM.16.MT88.4 R32, [R206+0x6800] ;  /* 0x00680000ce20783b */ /* 0x000f2e0000004200 */
[C---:B---3--:R-:W-:Y:S08]  /*c9f0*/  HMMA.16816.F32.BF16 R92, R20.reuse, R36, R92 ;  /* 0x00000024145c723c */ /* 0x048ff0000004185c */
[C---:B------:R-:W-:Y:S01]  /*ca00*/  HMMA.16816.F32.BF16 R96, R20.reuse, R38, R96 ;  /* 0x000000261460723c */ /* 0x040fe20000041860 */
[----:B------:R-:W-:Y:S07]  /*ca10*/  LDSM.16.MT88.4 R36, [R203+0x3000] ;  /* 0x00300000cb24783b */ /* 0x000fee0000004200 */
[C---:B-1----:R-:W-:Y:S08]  /*ca20*/  HMMA.16816.F32.BF16 R12, R20.reuse, R24, R12 ;  /* 0x00000018140c723c */ /* 0x042ff0000004180c */
[C---:B------:R-:W-:Y:S01]  /*ca30*/  HMMA.16816.F32.BF16 R100, R20.reuse, R26, R100 ;  /* 0x0000001a1464723c */ /* 0x040fe20000041864 */
[----:B------:R-:W1:Y:S07]  /*ca40*/  LDSM.16.MT88.4 R24, [R200+0x3000] ;  /* 0x00300000c818783b */ /* 0x000e6e0000004200 */
[C---:B--2---:R-:W-:Y:S08]  /*ca50*/  HMMA.16816.F32.BF16 R104, R20.reuse, R28, R104 ;  /* 0x0000001c1468723c */ /* 0x044ff00000041868 */
[C---:B------:R-:W-:Y:S01]  /*ca60*/  HMMA.16816.F32.BF16 R108, R20.reuse, R30, R108 ;  /* 0x0000001e146c723c */ /* 0x040fe2000004186c */
[----:B------:R-:W2:Y:S07]  /*ca70*/  LDSM.16.MT88.4 R28, [R204+0x3000] ;  /* 0x00300000cc1c783b */ /* 0x000eae0000004200 */
[C---:B----4-:R-:W-:Y:S08]  /*ca80*/  HMMA.16816.F32.BF16 R16, R20.reuse, R32, R16 ;  /* 0x000000201410723c */ /* 0x050ff00000041810 */
[----:B------:R-:W-:Y:S01]  /*ca90*/  HMMA.16816.F32.BF16 R112, R20, R34, R112 ;  /* 0x000000221470723c */ /* 0x000fe20000041870 */
[----:B------:R-:W3:Y:S06]  /*caa0*/  LDSM.16.MT88.4 R32, [R200+0x7000] ;  /* 0x00700000c820783b */ /* 0x000eec0000004200 */
[----:B------:R-:W-:Y:S02]  /*cab0*/  F2FP.BF16.PACK_AB R20, R53, R52 ;  /* 0x000000343514723e */ /* 0x000fe400000010ff */
[----:B------:R-:W-:Y:S03]  /*cac0*/  F2FP.BF16.PACK_AB R21, R55, R54 ;  /* 0x000000363715723e */ /* 0x000fe600000010ff */
[----:B------:R-:W-:Y:S02]  /*cad0*/  F2FP.BF16.PACK_AB R22, R57, R56 ;  /* 0x000000383916723e */ /* 0x000fe400000010ff */
[C---:B------:R-:W-:Y:S07]  /*cae0*/  F2FP.BF16.PACK_AB R23, R59.reuse, R58 ;  /* 0x0000003a3b17723e */ /* 0x040fee00000010ff */
[C---:B-1----:R-:W-:Y:S08]  /*caf0*/  HMMA.16816.F32.BF16 R4, R20.reuse, R24, R4 ;  /* 0x000000181404723c */ /* 0x042ff00000041804 */
[C---:B------:R-:W-:Y:S01]  /*cb00*/  HMMA.16816.F32.BF16 R8, R20.reuse, R26, R8 ;  /* 0x0000001a1408723c */ /* 0x040fe20000041808 */
[----:B------:R-:W1:Y:S07]  /*cb10*/  LDSM.16.MT88.4 R24, [R203+0x7000] ;  /* 0x00700000cb18783b */ /* 0x000e6e0000004200 */
[C---:B--2---:R-:W-:Y:S08]  /*cb20*/  HMMA.16816.F32.BF16 R68, R20.reuse, R28, R68 ;  /* 0x0000001c1444723c */ /* 0x044ff00000041844 */
[C---:B------:R-:W-:Y:S01]  /*cb30*/  HMMA.16816.F32.BF16 R72, R20.reuse, R30, R72 ;  /* 0x0000001e1448723c */ /* 0x040fe20000041848 */
[----:B------:R-:W2:Y:S07]  /*cb40*/  LDSM.16.MT88.4 R28, [R206+0x7000] ;  /* 0x00700000ce1c783b */ /* 0x000eae0000004200 */
[C---:B------:R-:W-:Y:S01]  /*cb50*/  HMMA.16816.F32.BF16 R76, R20.reuse, R36, R76 ;  /* 0x00000024144c723c */ /* 0x040fe2000004184c */
[----:B------:R4:W-:Y:S07]  /*cb60*/  MUFU.EX2 R36, R3 ;  /* 0x0000000300247308 */ /* 0x0009ee0000000800 */
[C---:B------:R-:W-:Y:S03]  /*cb70*/  HMMA.16816.F32.BF16 R80, R20.reuse, R38, R80 ;  /* 0x000000261450723c */ /* 0x040fe60000041850 */
[----:B------:R-:W5:Y:S05]  /*cb80*/  MUFU.EX2 R37, R66 ;  /* 0x0000004200257308 */ /* 0x000f6a0000000800 */
[C---:B------:R-:W-:Y:S08]  /*cb90*/  HMMA.16816.F32.BF16 R84, R20.reuse, R40, R84 ;  /* 0x000000281454723c */ /* 0x040ff00000041854 */
[C---:B------:R-:W-:Y:S04]  /*cba0*/  HMMA.16816.F32.BF16 R88, R20.reuse, R42, R88 ;  /* 0x0000002a1458723c */ /* 0x040fe80000041858 */
[----:B----4-:R-:W-:Y:S02]  /*cbb0*/  FADD.FTZ R3, R59, R0 ;  /* 0x000000003b037221 */ /* 0x010fe40000010000 */
[----:B------:R-:W-:Y:S02]  /*cbc0*/  FADD.FTZ R0, R60, R2 ;  /* 0x000000023c007221 */ /* 0x000fe40000010000 */
[C---:B---3--:R-:W-:Y:S04]  /*cbd0*/  HMMA.16816.F32.BF16 R92, R20.reuse, R32, R92 ;  /* 0x00000020145c723c */ /* 0x048fe8000004185c */
        /* <DEDUP_REMOVED lines=8> */
[----:B-----5:R-:W-:Y:S02]  /*cc60*/  FADD.FTZ R0, R37, R3 ;  /* 0x0000000325007221 */ /* 0x020fe40000010000 */
[C---:B------:R-:W-:Y:S01]  /*cc70*/  HMMA.16816.F32.BF16 R100, R20.reuse, R46, R100 ;  /* 0x0000002e1464723c */ /* 0x040fe20000041864 */
[----:B------:R-:W-:Y:S03]  /*cc80*/  STL [R1], R2 ;  /* 0x0000000201007387 */ /* 0x000fe60000100800 */
[----:B------:R-:W-:Y:S04]  /*cc90*/  FADD.FTZ R0, R36, R0 ;  /* 0x0000000024007221 */ /* 0x000fe80000010000 */
[C---:B-1----:R-:W-:Y:S01]  /*cca0*/  HMMA.16816.F32.BF16 R104, R20.reuse, R24, R104 ;  /* 0x000000181468723c */ /* 0x042fe20000041868 */
[----:B------:R-:W-:Y:S07]  /*ccb0*/  STL [R1+0x10], R0 ;  /* 0x0000100001007387 */ /* 0x000fee0000100800 */
[C---:B------:R-:W-:Y:S01]  /*ccc0*/  HMMA.16816.F32.BF16 R108, R20.reuse, R26, R108 ;  /* 0x0000001a146c723c */ /* 0x040fe2000004186c */
[----:B------:R-:W1:Y:S07]  /*ccd0*/  LDSM.16.MT88.4 R24, [R203+0x3800] ;  /* 0x00380000cb18783b */ /* 0x000e6e0000004200 */
[C---:B--2---:R-:W-:Y:S08]  /*cce0*/  HMMA.16816.F32.BF16 R16, R20.reuse, R28, R16 ;  /* 0x0000001c1410723c */ /* 0x044ff00000041810 */
[----:B------:R-:W-:Y:S01]  /*ccf0*/  HMMA.16816.F32.BF16 R112, R20, R30, R112 ;  /* 0x0000001e1470723c */ /* 0x000fe20000041870 */
[----:B------:R-:W2:Y:S06]  /*cd00*/  LDSM.16.MT88.4 R28, [R206+0x3800] ;  /* 0x00380000ce1c783b */ /* 0x000eac0000004200 */
[----:B------:R-:W-:Y:S02]  /*cd10*/  F2FP.BF16.PACK_AB R20, R61, R60 ;  /* 0x0000003c3d14723e */ /* 0x000fe400000010ff */
[----:B------:R-:W-:Y:S03]  /*cd20*/  F2FP.BF16.PACK_AB R21, R63, R62 ;  /* 0x0000003e3f15723e */ /* 0x000fe600000010ff */
[----:B------:R-:W-:Y:S02]  /*cd30*/  F2FP.BF16.PACK_AB R22, R156, R64 ;  /* 0x000000409c16723e */ /* 0x000fe400000010ff */
[----:B------:R-:W-:Y:S07]  /*cd40*/  F2FP.BF16.PACK_AB R23, R36, R37 ;  /* 0x000000252417723e */ /* 0x000fee00000010ff */
[C---:B------:R-:W-:Y:S01]  /*cd50*/  HMMA.16816.F32.BF16 R120, R20.reuse, R124, R4 ;  /* 0x0000007c1478723c */ /* 0x040fe20000041804 */
[----:B------:R-:W4:Y:S07]  /*cd60*/  LDSM.16.MT88.4 R4, [R200+0x7800] ;  /* 0x00780000c804783b */ /* 0x000f2e0000004200 */
[C---:B------:R-:W-:Y:S01]  /*cd70*/  HMMA.16816.F32.BF16 R124, R20.reuse, R126, R8 ;  /* 0x0000007e147c723c */ /* 0x040fe20000041808 */
[----:B------:R-:W5:Y:S07]  /*cd80*/  LDSM.16.MT88.4 R8, [R204+0x7800] ;  /* 0x00780000cc08783b */ /* 0x000f6e0000004200 */
        /* <DEDUP_REMOVED lines=8> */
[C---:B------:R-:W-:Y:S01]  /*ce10*/  HMMA.16816.F32.BF16 R96, R20.reuse, R6, R96 ;  /* 0x000000061460723c */ /* 0x040fe20000041860 */
[----:B------:R-:W2:Y:S07]  /*ce20*/  LDSM.16.MT88.4 R4, [R206+0x7800] ;  /* 0x00780000ce04783b */ /* 0x000eae0000004200 */
[C---:B-----5:R-:W-:Y:S08]  /*ce30*/  HMMA.16816.F32.BF16 R128, R20.reuse, R8, R12 ;  /* 0x000000081480723c */ /* 0x060ff0000004180c */
[C---:B------:R-:W-:Y:S08]  /*ce40*/  HMMA.16816.F32.BF16 R100, R20.reuse, R10, R100 ;  /* 0x0000000a1464723c */ /* 0x040ff00000041864 */
[C---:B-1----:R-:W-:Y:S08]  /*ce50*/  HMMA.16816.F32.BF16 R104, R20.reuse, R24, R104 ;  /* 0x000000181468723c */ /* 0x042ff00000041868 */
[C---:B------:R-:W-:Y:S08]  /*ce60*/  HMMA.16816.F32.BF16 R108, R20.reuse, R26, R108 ;  /* 0x0000001a146c723c */ /* 0x040ff0000004186c */
[C---:B--2---:R-:W-:Y:S08]  /*ce70*/  HMMA.16816.F32.BF16 R132, R20.reuse, R4, R16 ;  /* 0x000000041484723c */ /* 0x044ff00000041810 */
[----:B------:R-:W-:Y:S01]  /*ce80*/  HMMA.16816.F32.BF16 R112, R20, R6, R112 ;  /* 0x000000061470723c */ /* 0x000fe20000041870 */
[----:B------:R-:W-:-:S07]  /*ce90*/  @P1 BRA `(.L_x_446) ;  /* 0xffffcb6000001947 */ /* 0x000fce000383ffff */
.L_x_445:
[----:B------:R-:W-:Y:S07]  /*cea0*/  @!UPT UIADD3 URZ, URZ, URZ, URZ ;  /* 0x0000003f3f3ff290 */ /* 0x000fee000fffe03f */
[----:B------:R-:W-:Y:S02]  /*ceb0*/  MOV R7, 0x1f ;  /* 0x0000001f00077802 */ /* 0x000fe40000000f00 */
[----:B------:R-:W-:Y:S01]  /*cec0*/  MOV R6, 0xffffffff ;  /* 0xffffffff00067802 */ /* 0x000fe20000000f00 */
[----:B------:R-:W-:Y:S06]  /*ced0*/  BRA.DIV ~URZ, `(.L_x_447) ;  /* 0x000021327f007947 */ /* 0x000fec000b800000 */
[----:B------:R-:W2:Y:S04]  /*cee0*/  LDL R0, [R1] ;  /* 0x0000000001007983 */ /* 0x000ea80000100800 */
[----:B--2---:R1:W2:Y:S02]  /*cef0*/  SHFL.BFLY PT, R4, R0, 0x2, 0x1f ;  /* 0x0c401f0000047f89 */ /* 0x0042a400000e0000 */
.L_x_479:
[----:B-1----:R-:W3:Y:S02]  /*cf00*/  LDL.LU R0, [R1] ;  /* 0x0000000001007983 */ /* 0x002ee40000300800 */
[----:B--23--:R-:W-:Y:S01]  /*cf10*/  FADD.FTZ R4, R4, R0 ;  /* 0x0000000004047221 */ /* 0x00cfe20000010000 */
[----:B------:R-:W-:Y:S05]  /*cf20*/  BRA.DIV ~URZ, `(.L_x_448) ;  /* 0x000021427f007947 */ /* 0x000fea000b800000 */
[----:B------:R-:W2:Y:S04]  /*cf30*/  LDL.LU R5, [R1+0x10] ;  /* 0x0000100001057983 */ /* 0x000ea80000300800 */
[----:B------:R-:W1:Y:S02]  /*cf40*/  SHFL.BFLY PT, R2, R4, 0x1, 0x1f ;  /* 0x0c201f0004027f89 */ /* 0x000e6400000e0000 */
[----:B-1----:R-:W-:-:S02]  /*cf50*/  FADD.FTZ R4, R4, R2 ;  /* 0x0000000204047221 */ /* 0x002fc40000010000 */
[----:B--2---:R-:W1:Y:S02]  /*cf60*/  SHFL.BFLY PT, R0, R5, 0x2, 0x1f ;  /* 0x0c401f0005007f89 */ /* 0x004e6400000e0000 */
[----:B-1----:R-:W-:-:S05]  /*cf70*/  FADD.FTZ R0, R0, R5 ;  /* 0x0000000500007221 */ /* 0x002fca0000010000 */
[----:B------:R1:W2:Y:S02]  /*cf80*/  SHFL.BFLY PT, R3, R0, 0x1, 0x1f ;  /* 0x0c201f0000037f89 */ /* 0x0002a400000e0000 */
.L_x_480:
[----:B------:R-:W-:Y:S01]  /*cf90*/  FSETP.NE.FTZ.AND P1, PT, R4, RZ, PT ;  /* 0x000000ff0400720b */ /* 0x000fe20003f35000 */
[----:B--2---:R-:W-:Y:S01]  /*cfa0*/  FADD.FTZ R3, R3, R0 ;  /* 0x0000000003037221 */ /* 0x004fe20000010000 */
[----:B------:R-:W-:Y:S02]  /*cfb0*/  MOV R2, RZ ;  /* 0x000000ff00027202 */ /* 0x000fe40000000f00 */
[----:B-1----:R-:W-:Y:S02]  /*cfc0*/  MOV R0, RZ ;  /* 0x000000ff00007202 */ /* 0x002fe40000000f00 */
[----:B------:R-:W-:Y:S02]  /*cfd0*/  FSETP.NE.FTZ.AND P0, PT, R3, RZ, PT ;  /* 0x000000ff0300720b */ /* 0x000fe40003f15000 */
[----:B------:R-:W-:Y:S02]  /*cfe0*/  MOV R35, 0x1 ;  /* 0x0000000100237802 */ /* 0x000fe40000000f00 */
[----:B------:R-:W-:-:S02]  /*cff0*/  MOV R34, 0xff800000 ;  /* 0xff80000000227802 */ /* 0x000fc40000000f00 */
[----:B------:R-:W-:Y:S01]  /*d000*/  MOV R33, 0xff800000 ;  /* 0xff80000000217802 */ /* 0x000fe20000000f00 */
[----:B------:R-:W1:Y:S01]  /*d010*/  @P1 MUFU.RCP R2, R4 ;  /* 0x0000000400021308 */ /* 0x000e620000001000 */
[----:B------:R-:W-:-:S05]  /*d020*/  @P1 MOV R5, 0x3f317218 ;  /* 0x3f31721800051802 */ /* 0x000fca0000000f00 */
[----:B------:R-:W-:Y:S02]  /*d030*/  @P1 FMUL.FTZ R5, R5, c[0x0][0x2d0] ;  /* 0x0000b40005051a20 */ /* 0x000fe40000410000 */
[----:B------:R-:W2:Y:S01]  /*d040*/  @P1 MUFU.LG2 R4, R4 ;  /* 0x0000000400041308 */ /* 0x000ea20000000c00 */
[----:B-1----:R-:W-:-:S07]  /*d050*/  FMUL.FTZ R120, R2, R120 ;  /* 0x0000007802787220 */ /* 0x002fce0000410000 */
[----:B------:R-:W1:Y:S01]  /*d060*/  @P0 MUFU.RCP R0, R3 ;  /* 0x0000000300000308 */ /* 0x000e620000001000 */
[C---:B------:R-:W-:Y:S02]  /*d070*/  FMUL.FTZ R32, R2.reuse, R121 ;  /* 0x0000007902207220 */ /* 0x040fe40000410000 */
[C---:B------:R-:W-:Y:S02]  /*d080*/  FMUL.FTZ R124, R2.reuse, R124 ;  /* 0x0000007c027c7220 */ /* 0x040fe40000410000 */
[----:B------:R-:W-:Y:S02]  /*d090*/  FMUL.FTZ R30, R2, R125 ;  /* 0x0000007d021e7220 */ /* 0x000fe40000410000 */
[----:B--2---:R-:W-:Y:S02]  /*d0a0*/  @P1 FMUL.FTZ R7, R4, 0.69314718246459960938 ;  /* 0x3f31721804071820 */ /* 0x004fe40000410000 */
        /* <DEDUP_REMOVED lines=27> */
[----:B------:R-:W-:Y:S02]  /*d260*/  FMUL.FTZ R113, R2, R113 ;  /* 0x0000007102717220 */ /* 0x000fe40000410000 */
[----:B------:R2:W3:Y:S01]  /*d270*/  @P0 MUFU.LG2 R2, R3 ;  /* 0x0000000300020308 */ /* 0x0004e20000000c00 */
[----:B------:R-:W-:Y:S02]  /*d280*/  @P1 FFMA.FTZ R34, R5, R117, R7 ;  /* 0x0000007505221223 */ /* 0x000fe40000010007 */
[C---:B-1----:R-:W-:Y:S02]  /*d290*/  FMUL.FTZ R122, R0.reuse, R122 ;  /* 0x0000007a007a7220 */ /* 0x042fe40000410000 */
[C---:B------:R-:W-:Y:S02]  /*d2a0*/  FMUL.FTZ R31, R0.reuse, R123 ;  /* 0x0000007b001f7220 */ /* 0x040fe40000410000 */
[----:B------:R-:W-:-:S02]  /*d2b0*/  FMUL.FTZ R126, R0, R126 ;  /* 0x0000007e007e7220 */ /* 0x000fc40000410000 */
[C---:B------:R-:W-:Y:S02]  /*d2c0*/  FMUL.FTZ R29, R0.reuse, R127 ;  /* 0x0000007f001d7220 */ /* 0x040fe40000410000 */
[C---:B------:R-:W-:Y:S02]  /*d2d0*/  FMUL.FTZ R70, R0.reuse, R70 ;  /* 0x0000004600467220 */ /* 0x040fe40000410000 */
[C---:B------:R-:W-:Y:S02]  /*d2e0*/  FMUL.FTZ R27, R0.reuse, R71 ;  /* 0x00000047001b7220 */ /* 0x040fe40000410000 */
[----:B------:R-:W-:Y:S01]  /*d2f0*/  FMUL.FTZ R74, R0, R74 ;  /* 0x0000004a004a7220 */ /* 0x000fe20000410000 */
[----:B--2---:R-:W-:Y:S01]  /*d300*/  @P0 MOV R3, 0x3f317218 ;  /* 0x3f31721800030802 */ /* 0x004fe20000000f00 */
[----:B---3--:R-:W-:Y:S02]  /*d310*/  @P0 FMUL.FTZ R2, R2, 0.69314718246459960938 ;  /* 0x3f31721802020820 */ /* 0x008fe40000410000 */
[----:B------:R-:W-:-:S02]  /*d320*/  FMUL.FTZ R25, R0, R75 ;  /* 0x0000004b00197220 */ /* 0x000fc40000410000 */
[----:B------:R-:W-:Y:S02]  /*d330*/  @P0 FMUL.FTZ R3, R3, c[0x0][0x2d0] ;  /* 0x0000b40003030a20 */ /* 0x000fe40000410000 */
        /* <DEDUP_REMOVED lines=24> */
[----:B------:R-:W-:Y:S01]  /*d4c0*/  PRMT R0, R35, 0x7610, R0 ;  /* 0x0000761023007816 */ /* 0x000fe20000000000 */
[----:B------:R-:W-:Y:S02]  /*d4d0*/  @P0 FFMA.FTZ R33, R3, R116, R2 ;  /* 0x0000007403210223 */ /* 0x000fe40000010002 */
.L_x_440:
[----:B-1----:R1:W5:Y:S01]  /*d4e0*/  LDL R39, [R1+0x4c] ;  /* 0x00004c0001277983 */ /* 0x0023620000100800 */
[----:B------:R-:W-:Y:S03]  /*d4f0*/  BSSY B0, `(.L_x_449) ;  /* 0x0000012000007945 */ /* 0x000fe60003800000 */
[----:B------:R-:W2:Y:S02]  /*d500*/  S2R R38, SR_TID.X ;  /* 0x0000000000267919 */ /* 0x000ea40000002100 */
[----:B--2---:R-:W-:-:S13]  /*d510*/  LOP3.LUT P4, RZ, R38, 0xff, RZ, 0xc0, !PT ;  /* 0x000000ff26ff7812 */ /* 0x004fda000788c0ff */
[----:B------:R-:W-:Y:S05]  /*d520*/  @P4 BRA `(.L_x_450) ;  /* 0x000000e000004947 */ /* 0x000fea0003800000 */
[----:B-1----:R-:W1:Y:S01]  /*d530*/  S2R R35, SR_LANEID ;  /* 0x0000000000237919 */ /* 0x002e620000000000 */
[----:B------:R-:W-:Y:S01]  /*d540*/  VOTEU.ANY UR4, UPT, PT ;  /* 0x0000000000047886 */ /* 0x000fe200038e0100 */
[----:B------:R-:W-:Y:S01]  /*d550*/  IMAD.MOV.U32 R36, RZ, RZ, c[0x0][0x580] ;  /* 0x00016000ff247624 */ /* 0x000fe200078e00ff */
[----:B------:R-:W1:Y:S01]  /*d560*/  FLO.U32 R3, UR4 ;  /* 0x0000000400037d00 */ /* 0x000e6200080e0000 */
[----:B------:R-:W-:-:S07]  /*d570*/  IMAD.MOV.U32 R37, RZ, RZ, c[0x0][0x584] ;  /* 0x00016100ff257624 */ /* 0x000fce00078e00ff */
[----:B------:R-:W2:Y:S01]  /*d580*/  POPC R2, UR4 ;  /* 0x0000000400027d09 */ /* 0x000ea20008000000 */
[----:B-1----:R-:W-:-:S13]  /*d590*/  ISETP.EQ.U32.AND P0, PT, R3, R35, PT ;  /* 0x000000230300720c */ /* 0x002fda0003f02070 */
[----:B--2---:R-:W2:Y:S04]  /*d5a0*/  @P0 ATOMG.E.ADD.STRONG.GPU PT, R2, [R36.64], R2 ;  /* 0x00000002240209a8 */ /* 0x004ea800081ee1c6 */
[----:B------:R-:W1:Y:S04]  /*d5b0*/  S2R R35, SR_LTMASK ;  /* 0x0000000000237919 */ /* 0x000e680000003900 */
[----:B--2---:R1:W2:Y:S02]  /*d5c0*/  SHFL.IDX PT, R3, R2, R3, 0x1f ;  /* 0x00001f0302037589 */ /* 0x0042a400000e0000 */
[----:B-1----:R-:W-:-:S06]  /*d5d0*/  LOP3.LUT R2, R35, UR4, RZ, 0xc0, !PT ;  /* 0x0000000423027c12 */ /* 0x002fcc000f8ec0ff */
[----:B------:R-:W2:Y:S02]  /*d5e0*/  POPC R2, R2 ;  /* 0x0000000200027309 */ /* 0x000ea40000000000 */
[----:B--2--5:R-:W-:-:S05]  /*d5f0*/  IADD3 R39, R3, c[0x0][0xc], R2 ;  /* 0x0000030003277a10 */ /* 0x024fca0007ffe002 */
[----:B------:R1:W-:Y:S02]  /*d600*/  STL [R1+0x4c], R39 ;  /* 0x00004c2701007387 */ /* 0x0003e40000100800 */
.L_x_450:
[----:B-1----:R-:W-:Y:S05]  /*d610*/  BSYNC B0 ;  /* 0x0000000000007941 */ /* 0x002fea0003800000 */
.L_x_449:
[----:B------:R-:W-:Y:S01]  /*d620*/  PRMT R0, R0, 0x9910, RZ ;  /* 0x0000991000007816 */ /* 0x000fe200000000ff */
[----:B------:R-:W-:Y:S01]  /*d630*/  BSSY B1, `(.L_x_451) ;  /* 0x0000189000017945 */ /* 0x000fe20003800000 */
[----:B-----5:R-:W-:Y:S02]  /*d640*/  IMAD.MOV.U32 R40, RZ, RZ, R39 ;  /* 0x000000ffff287224 */ /* 0x020fe400078e0027 */
[----:B------:R-:W-:Y:S01]  /*d650*/  ISETP.NE.AND P0, PT, R0, RZ, PT ;  /* 0x000000ff0000720c */ /* 0x000fe20003f05270 */
[----:B------:R-:W-:-:S12]  /*d660*/  IMAD.MOV.U32 R41, RZ, RZ, -0x1 ;  /* 0xffffffffff297424 */ /* 0x000fd800078e00ff */
[----:B------:R-:W-:Y:S05]  /*d670*/  @!P0 BRA `(.L_x_452) ;  /* 0x00000ed000008947 */ /* 0x000fea0003800000 */
[----:B------:R-:W2:Y:S04]  /*d680*/  LDL R45, [R1+0x50] ;  /* 0x00005000012d7983 */ /* 0x000ea80000100800 */
[----:B------:R-:W3:Y:S04]  /*d690*/  LDL R44, [R1+0x54] ;  /* 0x00005400012c7983 */ /* 0x000ee80000100800 */
[----:B------:R-:W4:Y:S04]  /*d6a0*/  LDL R43, [R1+0x5c] ;  /* 0x00005c00012b7983 */ /* 0x000f280000100800 */
[----:B------:R-:W5:Y:S04]  /*d6b0*/  LDL R42, [R1+0x58] ;  /* 0x00005800012a7983 */ /* 0x000f680000100800 */
[----:B------:R-:W4:Y:S04]  /*d6c0*/  LDL R39, [R1+0x6c] ;  /* 0x00006c0001277983 */ /* 0x000f280000100800 */
[----:B------:R-:W5:Y:S04]  /*d6d0*/  LDL R37, [R1+0x64] ;  /* 0x0000640001257983 */ /* 0x000f680000100800 */
[----:B------:R-:W5:Y:S04]  /*d6e0*/  LDL R36, [R1+0x68] ;  /* 0x0000680001247983 */ /* 0x000f680000100800 */
[----:B------:R-:W5:Y:S01]  /*d6f0*/  LDL R35, [R1+0x60] ;  /* 0x0000600001237983 */ /* 0x000f620000100800 */
[----:B------:R-:W-:Y:S01]  /*d700*/  WARPSYNC 0xffffffff ;  /* 0xffffffff00007948 */ /* 0x000fe20003800000 */
[----:B------:R-:W-:-:S02]  /*d710*/  F2FP.BF16.PACK_AB R32, R32, R120 ;  /* 0x000000782020723e */ /* 0x000fc400000010ff */
[----:B------:R-:W-:Y:S01]  /*d720*/  BAR.SYNC.DEFER_BLOCKING 0x1, 0x100 ;  /* 0x0044000000007b1d */ /* 0x000fe20000010000 */
        /* <DEDUP_REMOVED lines=30> */
[----:B------:R-:W-:Y:S01]  /*d910*/  F2FP.BF16.PACK_AB R0, R115, R114 ;  /* 0x000000727300723e */ /* 0x000fe200000010ff */
[----:B--2---:R1:W-:Y:S04]  /*d920*/  STS [R45], R32 ;  /* 0x000000202d007388 */ /* 0x0043e80000000800 */
[----:B------:R1:W-:Y:S04]  /*d930*/  STS [R45+0x400], R31 ;  /* 0x0004001f2d007388 */ /* 0x0003e80000000800 */
[----:B---3--:R1:W-:Y:S04]  /*d940*/  STS [R44], R30 ;  /* 0x0000001e2c007388 */ /* 0x0083e80000000800 */
[----:B------:R1:W-:Y:S04]  /*d950*/  STS [R44+0x400], R29 ;  /* 0x0004001d2c007388 */ /* 0x0003e80000000800 */
[----:B----4-:R1:W-:Y:S04]  /*d960*/  STS [R43], R28 ;  /* 0x0000001c2b007388 */ /* 0x0103e80000000800 */
[----:B------:R1:W-:Y:S04]  /*d970*/  STS [R43+0x400], R27 ;  /* 0x0004001b2b007388 */ /* 0x0003e80000000800 */
[----:B-----5:R1:W-:Y:S04]  /*d980*/  STS [R42], R26 ;  /* 0x0000001a2a007388 */ /* 0x0203e80000000800 */
[----:B------:R1:W-:Y:S04]  /*d990*/  STS [R42+0x400], R25 ;  /* 0x000400192a007388 */ /* 0x0003e80000000800 */
[----:B------:R1:W-:Y:S04]  /*d9a0*/  STS [R39], R24 ;  /* 0x0000001827007388 */ /* 0x0003e80000000800 */
[----:B------:R1:W-:Y:S04]  /*d9b0*/  STS [R39+0x400], R23 ;  /* 0x0004001727007388 */ /* 0x0003e80000000800 */
[----:B------:R1:W-:Y:S04]  /*d9c0*/  STS [R37], R22 ;  /* 0x0000001625007388 */ /* 0x0003e80000000800 */
[----:B------:R1:W-:Y:S04]  /*d9d0*/  STS [R37+0x400], R21 ;  /* 0x0004001525007388 */ /* 0x0003e80000000800 */
[----:B------:R1:W-:Y:S04]  /*d9e0*/  STS [R36], R20 ;  /* 0x0000001424007388 */ /* 0x0003e80000000800 */
[----:B------:R1:W-:Y:S04]  /*d9f0*/  STS [R36+0x400], R19 ;  /* 0x0004001324007388 */ /* 0x0003e80000000800 */
[----:B------:R1:W-:Y:S04]  /*da00*/  STS [R35], R18 ;  /* 0x0000001223007388 */ /* 0x0003e80000000800 */
[----:B------:R1:W-:Y:S04]  /*da10*/  STS [R35+0x400], R17 ;  /* 0x0004001123007388 */ /* 0x0003e80000000800 */
        /* <DEDUP_REMOVED lines=16> */
[----:B------:R-:W-:Y:S06]  /*db20*/  BAR.SYNC.DEFER_BLOCKING 0x1, 0x100 ;  /* 0x0044000000007b1d */ /* 0x000fec0000010000 */
[----:B------:R-:W-:Y:S05]  /*db30*/  BRA.CONV ~URZ, `(.L_x_453) ;  /* 0x000000737f007947 */ /* 0x000fea000b800000 */
[----:B-1----:R-:W-:Y:S01]  /*db40*/  SHF.R.S32.HI R8, RZ, 0x1f, R38 ;  /* 0x0000001fff087819 */ /* 0x002fe20000011426 */
[----:B------:R-:W-:Y:S01]  /*db50*/  IMAD.MOV.U32 R7, RZ, RZ, RZ ;  /* 0x000000ffff077224 */ /* 0x000fe200078e00ff */
[----:B------:R-:W-:Y:S01]  /*db60*/  MOV R9, 0xdbb0 ;  /* 0x0000dbb000097802 */ /* 0x000fe20000000f00 */
[----:B------:R-:W-:Y:S01]  /*db70*/  IMAD.MOV.U32 R4, RZ, RZ, 0x1f ;  /* 0x0000001fff047424 */ /* 0x000fe200078e00ff */
[----:B------:R-:W-:-:S04]  /*db80*/  LEA.HI R8, R8, R38, RZ, 0x7 ;  /* 0x0000002608087211 */ /* 0x000fc800078f38ff */
[----:B------:R-:W-:Y:S02]  /*db90*/  SHF.R.S32.HI R8, RZ, 0x7, R8 ;  /* 0x00000007ff087819 */ /* 0x000fe40000011408 */
[----:B------:R-:W-:Y:S05]  /*dba0*/  CALL.REL.NOINC `($__internal_1_$__cuda_sm70_shflsync_idx_p) ;  /* 0x000019a000007944 */ /* 0x000fea0003c00000 */
.L_x_453:
[----:B-1----:R-:W2:Y:S04]  /*dbb0*/  LDL R2, [R1+0x40] ;  /* 0x0000400001027983 */ /* 0x002ea80000100800 */
[----:B------:R-:W3:Y:S04]  /*dbc0*/  LDL R15, [R1+0x70] ;  /* 0x00007000010f7983 */ /* 0x000ee80000100800 */
[----:B------:R-:W4:Y:S04]  /*dbd0*/  LDL.LU R11, [R1+0x38] ;  /* 0x00003800010b7983 */ /* 0x000f280000300800 */
[----:B------:R-:W2:Y:S04]  /*dbe0*/  LDL.LU R12, [R1+0x3c] ;  /* 0x00003c00010c7983 */ /* 0x000ea80000300800 */
[----:B------:R-:W2:Y:S01]  /*dbf0*/  LDL.LU R14, [R1+0x34] ;  /* 0x00003400010e7983 */ /* 0x000ea20000300800 */
[----:B------:R-:W-:-:S03]  /*dc00*/  IMAD.MOV.U32 R0, RZ, RZ, 0x1 ;  /* 0x00000001ff007424 */ /* 0x000fc600078e00ff */
[----:B------:R-:W3:Y:S02]  /*dc10*/  LDL R13, [R1+0x78] ;  /* 0x00007800010d7983 */ /* 0x000ee40000100800 */
[----:B------:R-:W-:Y:S02]  /*dc20*/  ISETP.NE.AND P1, PT, R0, c[0x0][0x4e8], PT ;  /* 0x00013a0000007a0c */ /* 0x000fe40003f25270 */
[----:B------:R1:W5:Y:S04]  /*dc30*/  LDL.64 R44, [R1+0x8] ;  /* 0x00000800012c7983 */ /* 0x0003680000100a00 */
[----:B------:R1:W5:Y:S04]  /*dc40*/  LDL R43, [R1+0x48] ;  /* 0x00004800012b7983 */ /* 0x0003680000100800 */
[----:B------:R1:W5:Y:S04]  /*dc50*/  LDL R42, [R1+0x30] ;  /* 0x00003000012a7983 */ /* 0x0003680000100800 */
[----:B------:R-:W1:Y:S01]  /*dc60*/  S2R R16, SR_TID.X ;  /* 0x0000000000107919 */ /* 0x000e620000002100 */
[----:B------:R-:W-:-:S02]  /*dc70*/  ULDC UR5, c[0x0][0x4e8] ;  /* 0x00013a0000057ab9 */ /* 0x000fc40000000800 */
[----:B------:R-:W-:Y:S02]  /*dc80*/  ULDC UR4, c[0x0][0x388] ;  /* 0x0000e20000047ab9 */ /* 0x000fe40000000800 */
[----:B------:R-:W-:Y:S01]  /*dc90*/  UIMAD UR4, UR5, UR4, URZ ;  /* 0x00000004050472a4 */ /* 0x000fe2000f8e023f */
[----:B------:R-:W-:Y:S01]  /*dca0*/  BSSY B0, `(.L_x_454) ;  /* 0x000005d000007945 */ /* 0x000fe20003800000 */
[----:B----4-:R-:W-:Y:S02]  /*dcb0*/  SHF.R.S32.HI R5, RZ, 0x1f, R11 ;  /* 0x0000001fff057819 */ /* 0x010fe4000001140b */
[----:B--2---:R-:W-:-:S03]  /*dcc0*/  IADD3 R4, R2, R14, RZ ;  /* 0x0000000e02047210 */ /* 0x004fc60007ffe0ff */
[----:B------:R-:W-:Y:S02]  /*dcd0*/  IMAD R6, R5, c[0x0][0x490], RZ ;  /* 0x0001240005067a24 */ /* 0x000fe400078e02ff */
[----:B------:R-:W-:-:S04]  /*dce0*/  @P1 IMAD.HI.U32 R7, R4, c[0x0][0x4ec], RZ ;  /* 0x00013b0004071a27 */ /* 0x000fc800078e00ff */
[----:B------:R-:W-:-:S04]  /*dcf0*/  IMAD.WIDE.U32 R2, R11, c[0x0][0x490], RZ ;  /* 0x000124000b027a25 */ /* 0x000fc800078e00ff */
[----:B------:R-:W-:Y:S02]  /*dd00*/  IMAD R6, R11, c[0x0][0x494], R6 ;  /* 0x000125000b067a24 */ /* 0x000fe400078e0206 */
[----:B------:R-:W-:Y:S01]  /*dd10*/  IMAD.MOV.U32 R0, RZ, RZ, R4 ;  /* 0x000000ffff007224 */ /* 0x000fe200078e0004 */
[----:B------:R-:W-:Y:S02]  /*dd20*/  @P1 SHF.R.U32.HI R0, RZ, c[0x0][0x4f0], R7 ;  /* 0x00013c00ff001a19 */ /* 0x000fe40000011607 */
[----:B------:R-:W-:Y:S02]  /*dd30*/  IADD3 R3, R3, R6, RZ ;  /* 0x0000000603037210 */ /* 0x000fe40007ffe0ff */
[----:B------:R-:W-:Y:S01]  /*dd40*/  SHF.R.S32.HI R10, RZ, 0x1f, R12 ;  /* 0x0000001fff0a7819 */ /* 0x000fe2000001140c */
[----:B------:R-:W-:Y:S02]  /*dd50*/  IMAD.MOV R8, RZ, RZ, -R0 ;  /* 0x000000ffff087224 */ /* 0x000fe400078e0a00 */
[----:B------:R-:W-:-:S04]  /*dd60*/  IMAD.WIDE.U32 R6, R12, c[0x0][0x498], R2 ;  /* 0x000126000c067a25 */ /* 0x000fc800078e0002 */
[----:B------:R-:W-:Y:S02]  /*dd70*/  IMAD R9, R10, c[0x0][0x498], RZ ;  /* 0x000126000a097a24 */ /* 0x000fe400078e02ff */
[----:B------:R-:W-:Y:S01]  /*dd80*/  IMAD R2, R8, c[0x0][0x4e8], R4 ;  /* 0x00013a0008027a24 */ /* 0x000fe200078e0204 */
[----:B------:R-:W-:Y:S01]  /*dd90*/  SHF.R.S32.HI R8, RZ, 0x1f, R0 ;  /* 0x0000001fff087819 */ /* 0x000fe20000011400 */
[----:B------:R-:W-:Y:S01]  /*dda0*/  IMAD R3, R12, c[0x0][0x49c], R9 ;  /* 0x000127000c037a24 */ /* 0x000fe200078e0209 */
[----:B------:R-:W-:Y:S02]  /*ddb0*/  IADD3 R4, P0, R0, R6, RZ ;  /* 0x0000000600047210 */ /* 0x000fe40007f1e0ff */
[----:B------:R-:W-:Y:S01]  /*ddc0*/  SHF.R.S32.HI R9, RZ, 0x1f, R2 ;  /* 0x0000001fff097819 */ /* 0x000fe20000011402 */
[----:B------:R-:W-:Y:S01]  /*ddd0*/  IMAD R0, R5, c[0x0][0x3e8], RZ ;  /* 0x0000fa0005007a24 */ /* 0x000fe200078e02ff */
[----:B------:R-:W-:Y:S02]  /*dde0*/  IADD3.X R5, R8, R7, R3, P0, !PT ;  /* 0x0000000708057210 */ /* 0x000fe400007fe403 */
[----:B---3--:R-:W-:Y:S01]  /*ddf0*/  IADD3 R6, R15, R14, RZ ;  /* 0x0000000e0f067210 */ /* 0x008fe20007ffe0ff */
[----:B------:R-:W-:-:S02]  /*de00*/  IMAD R3, R9, c[0x0][0x488], RZ ;  /* 0x0001220009037a24 */ /* 0x000fc400078e02ff */
[C---:B------:R-:W-:Y:S02]  /*de10*/  IMAD R7, R11.reuse, c[0x0][0x3ec], R0 ;  /* 0x0000fb000b077a24 */ /* 0x040fe400078e0200 */
[----:B------:R-:W-:Y:S01]  /*de20*/  IMAD.WIDE.U32 R8, R11, c[0x0][0x3e8], RZ ;  /* 0x0000fa000b087a25 */ /* 0x000fe200078e00ff */
[----:B-1----:R-:W-:-:S03]  /*de30*/  SHF.R.S32.HI R15, RZ, 0x1f, R16 ;  /* 0x0000001fff0f7819 */ /* 0x002fc60000011410 */
[C---:B------:R-:W-:Y:S02]  /*de40*/  IMAD R11, R2.reuse, c[0x0][0x48c], R3 ;  /* 0x00012300020b7a24 */ /* 0x040fe400078e0203 */
[----:B------:R-:W-:Y:S01]  /*de50*/  IMAD.WIDE.U32 R4, R2, c[0x0][0x488], R4 ;  /* 0x0001220002047a25 */ /* 0x000fe200078e0004 */
[----:B------:R-:W-:-:S03]  /*de60*/  IADD3 R3, R9, R7, RZ ;  /* 0x0000000709037210 */ /* 0x000fc60007ffe0ff */
[----:B------:R-:W-:Y:S01]  /*de70*/  @P1 IMAD.HI.U32 R2, R6, c[0x0][0x4ec], RZ ;  /* 0x00013b0006021a27 */ /* 0x000fe200078e00ff */
[----:B------:R-:W-:Y:S02]  /*de80*/  LEA R9, P0, R4, c[0x0][0x450], 0x2 ;  /* 0x0001140004097a11 */ /* 0x000fe400078010ff */
[----:B------:R-:W-:Y:S01]  /*de90*/  LEA.HI R15, R15, R16, RZ, 0x5 ;  /* 0x000000100f0f7211 */ /* 0x000fe200078f28ff */
[----:B------:R-:W-:Y:S02]  /*dea0*/  IMAD.IADD R5, R5, 0x1, R11 ;  /* 0x0000000105057824 */ /* 0x000fe400078e020b */
[----:B------:R-:W-:Y:S01]  /*deb0*/  IMAD.MOV.U32 R0, RZ, RZ, R6 ;  /* 0x000000ffff007224 */ /* 0x000fe200078e0006 */
[----:B------:R-:W-:Y:S01]  /*dec0*/  @P1 SHF.R.U32.HI R0, RZ, c[0x0][0x4f0], R2 ;  /* 0x00013c00ff001a19 */ /* 0x000fe20000011602 */
[----:B------:R-:W-:Y:S01]  /*ded0*/  IMAD R10, R10, c[0x0][0x3f0], RZ ;  /* 0x0000fc000a0a7a24 */ /* 0x000fe200078e02ff */
[----:B------:R-:W-:Y:S02]  /*dee0*/  MOV R2, R8 ;  /* 0x0000000800027202 */ /* 0x000fe40000000f00 */
[----:B------:R-:W-:-:S02]  /*def0*/  LEA.HI.X R4, R4, c[0x0][0x454], R5, 0x2, P0 ;  /* 0x0001150004047a11 */ /* 0x000fc400000f1405 */
[----:B------:R-:W-:Y:S01]  /*df00*/  LOP3.LUT R15, R15, 0xffffffe0, RZ, 0xc0, !PT ;  /* 0xffffffe00f0f7812 */ /* 0x000fe200078ec0ff */
[C---:B------:R-:W-:Y:S01]  /*df10*/  IMAD R5, R12.reuse, c[0x0][0x3f4], R10 ;  /* 0x0000fd000c057a24 */ /* 0x040fe200078e020a */
[----:B------:R-:W-:Y:S01]  /*df20*/  SHFL.IDX PT, R8, R9, 0x1, 0x1c1f ;  /* 0x003c1f0009087f89 */ /* 0x000fe200000e0000 */
[----:B------:R-:W-:Y:S01]  /*df30*/  IMAD.WIDE.U32 R2, R12, c[0x0][0x3f0], R2 ;  /* 0x0000fc000c027a25 */ /* 0x000fe200078e0002 */
[----:B------:R-:W-:Y:S02]  /*df40*/  IADD3 R15, -R15, R16, RZ ;  /* 0x000000100f0f7210 */ /* 0x000fe40007ffe1ff */
[----:B------:R-:W-:Y:S01]  /*df50*/  SHFL.IDX PT, R10, R9, RZ, 0x1c1f ;  /* 0x001c1fff090a7589 */ /* 0x000fe200000e0000 */
[----:B------:R-:W-:-:S03]  /*df60*/  IMAD.MOV R7, RZ, RZ, -R0 ;  /* 0x000000ffff077224 */ /* 0x000fc600078e0a00 */
[----:B------:R-:W1:Y:S01]  /*df70*/  SHFL.IDX PT, R11, R4, RZ, 0x1c1f ;  /* 0x001c1fff040b7589 */ /* 0x000e6200000e0000 */
[----:B------:R-:W-:-:S03]  /*df80*/  IMAD.IADD R3, R3, 0x1, R5 ;  /* 0x0000000103037824 */ /* 0x000fc600078e0205 */
[----:B------:R2:W3:Y:S01]  /*df90*/  SHFL.IDX PT, R9, R4, 0x1, 0x1c1f ;  /* 0x003c1f0004097f89 */ /* 0x0004e200000e0000 */
[----:B------:R-:W-:Y:S02]  /*dfa0*/  LOP3.LUT P0, RZ, R15, 0x3, RZ, 0xc0, !PT ;  /* 0x000000030fff7812 */ /* 0x000fe4000780c0ff */
[----:B------:R-:W-:Y:S01]  /*dfb0*/  IADD3 R5, R13, R14, RZ ;  /* 0x0000000e0d057210 */ /* 0x000fe20007ffe0ff */
[----:B------:R-:W4:Y:S01]  /*dfc0*/  S2R R15, SR_TID.X ;  /* 0x00000000000f7919 */ /* 0x000f220000002100 */
[----:B------:R-:W-:Y:S02]  /*dfd0*/  SHF.R.S32.HI R12, RZ, 0x1f, R0 ;  /* 0x0000001fff0c7819 */ /* 0x000fe40000011400 */
[----:B------:R-:W-:Y:S01]  /*dfe0*/  ISETP.GE.OR P1, PT, R5, UR4, P0 ;  /* 0x0000000405007c0c */ /* 0x000fe20008726670 */
[----:B------:R-:W-:-:S04]  /*dff0*/  IMAD.WIDE.U32 R2, R0, c[0x0][0x3e0], R2 ;  /* 0x0000f80000027a25 */ /* 0x000fc800078e0002 */
[----:B--2---:R-:W-:Y:S01]  /*e000*/  IMAD R4, R7, c[0x0][0x4e8], R6 ;  /* 0x00013a0007047a24 */ /* 0x004fe200078e0206 */
[----:B------:R-:W-:-:S04]  /*e010*/  IADD3 R7, R5, 0x8, RZ ;  /* 0x0000000805077810 */ /* 0x000fc80007ffe0ff */
[----:B------:R-:W-:Y:S01]  /*e020*/  ISETP.GE.OR P0, PT, R7, UR4, P0 ;  /* 0x0000000407007c0c */ /* 0x000fe20008706670 */
[----:B------:R-:W-:Y:S02]  /*e030*/  IMAD R6, R12, c[0x0][0x3e0], RZ ;  /* 0x0000f8000c067a24 */ /* 0x000fe400078e02ff */
[----:B-1----:R1:W-:Y:S02]  /*e040*/  @!P1 ST.E [R10.64], R34 ;  /* 0x000000220a009985 */ /* 0x0023e4000c101906 */
[----:B------:R-:W-:Y:S01]  /*e050*/  IMAD R5, R0, c[0x0][0x3e4], R6 ;  /* 0x0000f90000057a24 */ /* 0x000fe200078e0206 */
[----:B------:R-:W-:-:S03]  /*e060*/  SHF.R.S32.HI R0, RZ, 0x1f, R4 ;  /* 0x0000001fff007819 */ /* 0x000fc60000011404 */
[----:B------:R-:W-:Y:S02]  /*e070*/  IMAD.IADD R3, R3, 0x1, R5 ;  /* 0x0000000103037824 */ /* 0x000fe400078e0205 */
[----:B------:R-:W-:Y:S02]  /*e080*/  IMAD R0, R0, c[0x0][0x3d8], RZ ;  /* 0x0000f60000007a24 */ /* 0x000fe400078e02ff */
[----:B---3--:R1:W-:Y:S01]  /*e090*/  @!P0 ST.E [R8.64], R33 ;  /* 0x0000002108008985 */ /* 0x0083e2000c101906 */
[----:B----4-:R-:W-:-:S03]  /*e0a0*/  SHF.R.S32.HI R13, RZ, 0x1f, R15 ;  /* 0x0000001fff0d7819 */ /* 0x010fc6000001140f */
[----:B------:R1:W2:Y:S04]  /*e0b0*/  LDS.128 R20, [R228+0x1080] ;  /* 0x00108000e4147984 */ /* 0x0002a80000000c00 */
[----:B------:R1:W3:Y:S04]  /*e0c0*/  LDS.128 R28, [R228+0x2080] ;  /* 0x00208000e41c7984 */ /* 0x0002e80000000c00 */
[----:B------:R1:W4:Y:S04]  /*e0d0*/  LDS.128 R32, [R228+0x3080] ;  /* 0x00308000e4207984 */ /* 0x0003280000000c00 */
[----:B------:R1:W1:Y:S04]  /*e0e0*/  LDS.128 R16, [R228+0x5080] ;  /* 0x00508000e4107984 */ /* 0x0002680000000c00 */
[----:B------:R1:W1:Y:S04]  /*e0f0*/  LDS.128 R24, [R228+0x6080] ;  /* 0x00608000e4187984 */ /* 0x0002680000000c00 */
[----:B------:R1:W1:Y:S01]  /*e100*/  LDS.128 R36, [R228+0x7080] ;  /* 0x00708000e4247984 */ /* 0x0002620000000c00 */
[----:B------:R-:W-:-:S02]  /*e110*/  IMAD R0, R4, c[0x0][0x3dc], R0 ;  /* 0x0000f70004007a24 */ /* 0x000fc400078e0200 */
[----:B------:R-:W-:Y:S01]  /*e120*/  IMAD.WIDE.U32 R2, R4, c[0x0][0x3d8], R2 ;  /* 0x0000f60004027a25 */ /* 0x000fe200078e0002 */
[----:B------:R-:W-:-:S04]  /*e130*/  LEA.HI R13, R13, R15, RZ, 0x3 ;  /* 0x0000000f0d0d7211 */ /* 0x000fc800078f18ff */
[----:B------:R-:W-:Y:S02]  /*e140*/  IADD3 R0, R3, R0, RZ ;  /* 0x0000000003007210 */ /* 0x000fe40007ffe0ff */
[C---:B------:R-:W-:Y:S02]  /*e150*/  LEA R3, P0, R2.reuse, c[0x0][0x380], 0x1 ;  /* 0x0000e00002037a11 */ /* 0x040fe400078008ff */
[----:B------:R-:W-:Y:S02]  /*e160*/  SHF.R.S32.HI R13, RZ, 0x3, R13 ;  /* 0x00000003ff0d7819 */ /* 0x000fe4000001140d */
[----:B------:R-:W-:-:S03]  /*e170*/  LEA.HI.X R2, R2, c[0x0][0x384], R0, 0x1, P0 ;  /* 0x0000e10002027a11 */ /* 0x000fc600000f0c00 */
[----:B------:R-:W-:-:S05]  /*e180*/  IMAD.IADD R0, R13, 0x1, R14 ;  /* 0x000000010d007824 */ /* 0x000fca00078e020e */
[----:B------:R-:W-:Y:S01]  /*e190*/  ISETP.GE.AND P0, PT, R0, UR4, PT ;  /* 0x0000000400007c0c */ /* 0x000fe2000bf06270 */
[----:B------:R1:W1:Y:S04]  /*e1a0*/  SHFL.IDX PT, R4, R3, RZ, 0x181f ;  /* 0x00181fff03047589 */ /* 0x00026800000e0000 */
[----:B------:R1:W1:Y:S08]  /*e1b0*/  SHFL.IDX PT, R5, R2, RZ, 0x181f ;  /* 0x00181fff02057589 */ /* 0x00027000000e0000 */
[----:B------:R-:W-:Y:S05]  /*e1c0*/  @P0 BRA `(.L_x_455) ;  /* 0x000000a000000947 */ /* 0x000fea0003800000 */
[----:B--234-:R-:W2:Y:S01]  /*e1d0*/  LDS.128 R12, [R228+0x80] ;  /* 0x00008000e40c7984 */ /* 0x01cea20000000c00 */
[----:B-----5:R-:W-:-:S02]  /*e1e0*/  ISETP.GE.AND P3, PT, R44, c[0x0][0x3c8], PT ;  /* 0x0000f2002c007a0c */ /* 0x020fc40003f66270 */
[----:B------:R-:W-:Y:S01]  /*e1f0*/  ISETP.GE.AND P2, PT, R42, c[0x0][0x3c8], PT ;  /* 0x0000f2002a007a0c */ /* 0x000fe20003f46270 */
[----:B-1----:R-:W1:Y:S10]  /*e200*/  LDS.128 R8, [R228+0x4080] ;  /* 0x00408000e4087984 */ /* 0x002e740000000c00 */
[----:B------:R-:W-:-:S02]  /*e210*/  @!P3 LEA R6, P1, R44, R4, 0x1 ;  /* 0x000000042c06b211 */ /* 0x000fc400078208ff */
[----:B------:R-:W-:Y:S02]  /*e220*/  @!P2 LEA R4, P0, R42, R4, 0x1 ;  /* 0x000000042a04a211 */ /* 0x000fe400078008ff */
[-C--:B------:R-:W-:Y:S02]  /*e230*/  @!P3 LEA.HI.X R7, R44, R5.reuse, R45, 0x1, P1 ;  /* 0x000000052c07b211 */ /* 0x080fe400008f0c2d */
[----:B------:R-:W-:-:S03]  /*e240*/  @!P2 LEA.HI.X R5, R42, R5, R43, 0x1, P0 ;  /* 0x000000052a05a211 */ /* 0x000fc600000f0c2b */
[----:B--2---:R2:W-:Y:S04]  /*e250*/  @!P3 ST.E.128 [R6.64], R12 ;  /* 0x0000000c0600b985 */ /* 0x0045e8000c101d06 */
[----:B-1----:R2:W-:Y:S02]  /*e260*/  @!P2 ST.E.128 [R4.64], R8 ;  /* 0x000000080400a985 */ /* 0x0025e4000c101d06 */
.L_x_455:
[----:B--234-:R-:W-:Y:S05]  /*e270*/  BSYNC B0 ;  /* 0x0000000000007941 */ /* 0x01cfea0003800000 */
.L_x_454:
[----:B------:R-:W-:Y:S01]  /*e280*/  IADD3 R6, R0, 0x20, RZ ;  /* 0x0000002000067810 */ /* 0x000fe20007ffe0ff */
[----:B-1----:R1:W2:Y:S01]  /*e290*/  SHFL.IDX PT, R5, R2, 0x1, 0x181f ;  /* 0x00381f0002057f89 */ /* 0x0022a200000e0000 */
[----:B------:R-:W-:Y:S02]  /*e2a0*/  BSSY B0, `(.L_x_456) ;  /* 0x000000c000007945 */ /* 0x000fe40003800000 */
[----:B------:R-:W-:Y:S01]  /*e2b0*/  ISETP.GE.AND P0, PT, R6, UR4, PT ;  /* 0x0000000406007c0c */ /* 0x000fe2000bf06270 */
[----:B------:R1:W3:-:S12]  /*e2c0*/  SHFL.IDX PT, R4, R3, 0x1, 0x181f ;  /* 0x00381f0003047f89 */ /* 0x0002d800000e0000 */
[----:B------:R-:W-:Y:S05]  /*e2d0*/  @P0 BRA `(.L_x_457) ;  /* 0x0000008000000947 */ /* 0x000fea0003800000 */
[----:B-----5:R-:W-:Y:S02]  /*e2e0*/  ISETP.GE.AND P1, PT, R44, c[0x0][0x3c8], PT ;  /* 0x0000f2002c007a0c */ /* 0x020fe40003f26270 */
[----:B------:R-:W-:-:S11]  /*e2f0*/  ISETP.GE.AND P0, PT, R42, c[0x0][0x3c8], PT ;  /* 0x0000f2002a007a0c */ /* 0x000fd60003f06270 */
[-C--:B---3--:R-:W-:Y:S02]  /*e300*/  @!P1 LEA R6, P3, R44, R4.reuse, 0x1 ;  /* 0x000000042c069211 */ /* 0x088fe400078608ff */
[----:B------:R-:W-:Y:S02]  /*e310*/  @!P0 LEA R4, P2, R42, R4, 0x1 ;  /* 0x000000042a048211 */ /* 0x000fe400078408ff */
[-C--:B--2---:R-:W-:Y:S02]  /*e320*/  @!P1 LEA.HI.X R7, R44, R5.reuse, R45, 0x1, P3 ;  /* 0x000000052c079211 */ /* 0x084fe400018f0c2d */
[----:B------:R-:W-:-:S03]  /*e330*/  @!P0 LEA.HI.X R5, R42, R5, R43, 0x1, P2 ;  /* 0x000000052a058211 */ /* 0x000fc600010f0c2b */
[----:B------:R2:W-:Y:S04]  /*e340*/  @!P1 ST.E.128 [R6.64], R20 ;  /* 0x0000001406009985 */ /* 0x0005e8000c101d06 */
[----:B------:R2:W-:Y:S02]  /*e350*/  @!P0 ST.E.128 [R4.64], R16 ;  /* 0x0000001004008985 */ /* 0x0005e4000c101d06 */
.L_x_457:
[----:B------:R-:W-:Y:S05]  /*e360*/  BSYNC B0 ;  /* 0x0000000000007941 */ /* 0x000fea0003800000 */
.L_x_456:
[----:B--2---:R-:W-:Y:S01]  /*e370*/  IADD3 R6, R0, 0x40, RZ ;  /* 0x0000004000067810 */ /* 0x004fe20007ffe0ff */
[----:B------:R2:W4:Y:S01]  /*e380*/  SHFL.IDX PT, R5, R2, 0x2, 0x181f ;  /* 0x00581f0002057f89 */ /* 0x00052200000e0000 */
[----:B------:R-:W-:Y:S02]  /*e390*/  BSSY B0, `(.L_x_458) ;  /* 0x000000c000007945 */ /* 0x000fe40003800000 */
[----:B------:R-:W-:Y:S01]  /*e3a0*/  ISETP.GE.AND P0, PT, R6, UR4, PT ;  /* 0x0000000406007c0c */ /* 0x000fe2000bf06270 */
[----:B---3--:R2:W3:-:S12]  /*e3b0*/  SHFL.IDX PT, R4, R3, 0x2, 0x181f ;  /* 0x00581f0003047f89 */ /* 0x0084d800000e0000 */
[----:B------:R-:W-:Y:S05]  /*e3c0*/  @P0 BRA `(.L_x_459) ;  /* 0x0000008000000947 */ /* 0x000fea0003800000 */
[----:B-----5:R-:W-:Y:S02]  /*e3d0*/  ISETP.GE.AND P1, PT, R44, c[0x0][0x3c8], PT ;  /* 0x0000f2002c007a0c */ /* 0x020fe40003f26270 */
[----:B------:R-:W-:-:S11]  /*e3e0*/  ISETP.GE.AND P0, PT, R42, c[0x0][0x3c8], PT ;  /* 0x0000f2002a007a0c */ /* 0x000fd60003f06270 */
[-C--:B---3--:R-:W-:Y:S02]  /*e3f0*/  @!P1 LEA R6, P3, R44, R4.reuse, 0x1 ;  /* 0x000000042c069211 */ /* 0x088fe400078608ff */
[----:B------:R-:W-:Y:S02]  /*e400*/  @!P0 LEA R4, P2, R42, R4, 0x1 ;  /* 0x000000042a048211 */ /* 0x000fe400078408ff */
[-C--:B----4-:R-:W-:Y:S02]  /*e410*/  @!P1 LEA.HI.X R7, R44, R5.reuse, R45, 0x1, P3 ;  /* 0x000000052c079211 */ /* 0x090fe400018f0c2d */
[----:B------:R-:W-:-:S03]  /*e420*/  @!P0 LEA.HI.X R5, R42, R5, R43, 0x1, P2 ;  /* 0x000000052a058211 */ /* 0x000fc600010f0c2b */
[----:B------:R3:W-:Y:S04]  /*e430*/  @!P1 ST.E.128 [R6.64], R28 ;  /* 0x0000001c06009985 */ /* 0x0007e8000c101d06 */
[----:B------:R3:W-:Y:S02]  /*e440*/  @!P0 ST.E.128 [R4.64], R24 ;  /* 0x0000001804008985 */ /* 0x0007e4000c101d06 */
.L_x_459:
[----:B------:R-:W-:Y:S05]  /*e450*/  BSYNC B0 ;  /* 0x0000000000007941 */ /* 0x000fea0003800000 */
.L_x_458:
[----:B------:R-:W-:Y:S01]  /*e460*/  IADD3 R0, R0, 0x60, RZ ;  /* 0x0000006000007810 */ /* 0x000fe20007ffe0ff */
[----:B---34-:R3:W4:Y:S03]  /*e470*/  SHFL.IDX PT, R5, R2, 0x3, 0x181f ;  /* 0x00781f0002057f89 */ /* 0x01872600000e0000 */
[----:B------:R-:W-:Y:S01]  /*e480*/  ISETP.GE.AND P0, PT, R0, UR4, PT ;  /* 0x0000000400007c0c */ /* 0x000fe2000bf06270 */
[----:B------:R3:W1:-:S12]  /*e490*/  SHFL.IDX PT, R4, R3, 0x3, 0x181f ;  /* 0x00781f0003047f89 */ /* 0x00065800000e0000 */
[----:B------:R-:W-:Y:S05]  /*e4a0*/  @P0 BRA `(.L_x_460) ;  /* 0x00000a1000000947 */ /* 0x000fea0003800000 */
[----:B-----5:R-:W-:-:S13]  /*e4b0*/  ISETP.GE.AND P0, PT, R44, c[0x0][0x3c8], PT ;  /* 0x0000f2002c007a0c */ /* 0x020fda0003f06270 */
[----:B-123--:R-:W-:-:S04]  /*e4c0*/  @!P0 LEA R2, P1, R44, R4, 0x1 ;  /* 0x000000042c028211 */ /* 0x00efc800078208ff */
[----:B----4-:R-:W-:-:S05]  /*e4d0*/  @!P0 LEA.HI.X R3, R44, R5, R45, 0x1, P1 ;  /* 0x000000052c038211 */ /* 0x010fca00008f0c2d */
[----:B------:R1:W-:Y:S01]  /*e4e0*/  @!P0 ST.E.128 [R2.64], R32 ;  /* 0x0000002002008985 */ /* 0x0003e2000c101d06 */
[----:B------:R-:W-:-:S13]  /*e4f0*/  ISETP.GE.AND P0, PT, R42, c[0x0][0x3c8], PT ;  /* 0x0000f2002a007a0c */ /* 0x000fda0003f06270 */
[----:B------:R-:W-:Y:S05]  /*e500*/  @P0 BRA `(.L_x_460) ;  /* 0x000009b000000947 */ /* 0x000fea0003800000 */
[----:B-1----:R-:W-:-:S04]  /*e510*/  LEA R2, P0, R42, R4, 0x1 ;  /* 0x000000042a027211 */ /* 0x002fc800078008ff */
[----:B------:R-:W-:-:S05]  /*e520*/  LEA.HI.X R3, R42, R5, R43, 0x1, P0 ;  /* 0x000000052a037211 */ /* 0x000fca00000f0c2b */
[----:B------:R1:W-:Y:S01]  /*e530*/  ST.E.128 [R2.64], R36 ;  /* 0x0000002402007985 */ /* 0x0003e2000c101d06 */
[----:B------:R-:W-:Y:S05]  /*e540*/  BRA `(.L_x_460) ;  /* 0x0000097000007947 */ /* 0x000fea0003800000 */
.L_x_452:
[----:B------:R-:W2:Y:S04]  /*e550*/  LDL R0, [R1+0x34] ;  /* 0x0000340001007983 */ /* 0x000ea80000100800 */
[----:B------:R-:W3:Y:S04]  /*e560*/  LDL R14, [R1+0x38] ;  /* 0x00003800010e7983 */ /* 0x000ee80000100800 */
[----:B------:R-:W4:Y:S01]  /*e570*/  LDL R13, [R1+0x3c] ;  /* 0x00003c00010d7983 */ /* 0x000f220000100800 */
[----:B------:R-:W-:Y:S03]  /*e580*/  BSSY B0, `(.L_x_461) ;  /* 0x0000025000007945 */ /* 0x000fe60003800000 */
[----:B------:R-:W1:Y:S02]  /*e590*/  S2R R12, SR_TID.X ;  /* 0x00000000000c7919 */ /* 0x000e640000002100 */
[----:B-1----:R-:W-:Y:S01]  /*e5a0*/  ISETP.GE.AND P0, PT, R12, 0x80, PT ;  /* 0x000000800c00780c */ /* 0x002fe20003f06270 */
[----:B--2---:R-:W-:Y:S01]  /*e5b0*/  IMAD.MOV.U32 R11, RZ, RZ, R0 ;  /* 0x000000ffff0b7224 */ /* 0x004fe200078e0000 */
[----:B---3--:R-:W-:-:S02]  /*e5c0*/  SHF.R.S32.HI R7, RZ, 0x1f, R14 ;  /* 0x0000001fff077819 */ /* 0x008fc4000001140e */
[----:B----4-:R-:W-:-:S09]  /*e5d0*/  SHF.R.S32.HI R8, RZ, 0x1f, R13 ;  /* 0x0000001fff087819 */ /* 0x010fd2000001140d */
[----:B------:R-:W-:Y:S05]  /*e5e0*/  @P0 BRA `(.L_x_462) ;  /* 0x000001e000000947 */ /* 0x000fea0003800000 */
[----:B------:R-:W-:Y:S02]  /*e5f0*/  MOV R2, c[0x0][0x4e8] ;  /* 0x00013a0000027a02 */ /* 0x000fe40000000f00 */
[----:B------:R-:W-:-:S03]  /*e600*/  IADD3 R6, R11, R12, RZ ;  /* 0x0000000c0b067210 */ /* 0x000fc60007ffe0ff */
[----:B------:R-:W-:-:S05]  /*e610*/  IMAD R0, R2, c[0x0][0x388], RZ ;  /* 0x0000e20002007a24 */ /* 0x000fca00078e02ff */
[----:B------:R-:W-:-:S13]  /*e620*/  ISETP.GE.AND P0, PT, R6, R0, PT ;  /* 0x000000000600720c */ /* 0x000fda0003f06270 */
[----:B------:R-:W-:Y:S05]  /*e630*/  @P0 BRA `(.L_x_462) ;  /* 0x0000019000000947 */ /* 0x000fea0003800000 */
[----:B------:R-:W-:Y:S01]  /*e640*/  ISETP.NE.AND P0, PT, R2, 0x1, PT ;  /* 0x000000010200780c */ /* 0x000fe20003f05270 */
[----:B------:R-:W-:Y:S01]  /*e650*/  IMAD R4, R7, c[0x0][0x490], RZ ;  /* 0x0001240007047a24 */ /* 0x000fe200078e02ff */
[----:B------:R-:W-:Y:S01]  /*e660*/  MOV R0, R6 ;  /* 0x0000000600007202 */ /* 0x000fe20000000f00 */
[----:B------:R-:W-:-:S04]  /*e670*/  IMAD.WIDE.U32 R2, R14, c[0x0][0x490], RZ ;  /* 0x000124000e027a25 */ /* 0x000fc800078e00ff */
[----:B------:R-:W-:Y:S02]  /*e680*/  IMAD R4, R14, c[0x0][0x494], R4 ;  /* 0x000125000e047a24 */ /* 0x000fe400078e0204 */
[----:B------:R-:W-:-:S03]  /*e690*/  IMAD R10, R8, c[0x0][0x498], RZ ;  /* 0x00012600080a7a24 */ /* 0x000fc600078e02ff */
[----:B------:R-:W-:Y:S01]  /*e6a0*/  IADD3 R3, R3, R4, RZ ;  /* 0x0000000403037210 */ /* 0x000fe20007ffe0ff */
[----:B------:R-:W-:-:S05]  /*e6b0*/  @P0 IMAD.HI.U32 R5, R6, c[0x0][0x4ec], RZ ;  /* 0x00013b0006050a27 */ /* 0x000fca00078e00ff */
[----:B------:R-:W-:Y:S01]  /*e6c0*/  @P0 SHF.R.U32.HI R0, RZ, c[0x0][0x4f0], R5 ;  /* 0x00013c00ff000a19 */ /* 0x000fe20000011605 */
[----:B------:R-:W-:-:S03]  /*e6d0*/  IMAD.WIDE.U32 R4, R13, c[0x0][0x498], R2 ;  /* 0x000126000d047a25 */ /* 0x000fc600078e0002 */
[C---:B------:R-:W-:Y:S01]  /*e6e0*/  IADD3 R9, -R0.reuse, RZ, RZ ;  /* 0x000000ff00097210 */ /* 0x040fe20007ffe1ff */
[----:B------:R-:W-:Y:S01]  /*e6f0*/  IMAD R3, R13, c[0x0][0x49c], R10 ;  /* 0x000127000d037a24 */ /* 0x000fe200078e020a */
[----:B------:R-:W-:-:S03]  /*e700*/  IADD3 R4, P0, R0, R4, RZ ;  /* 0x0000000400047210 */ /* 0x000fc60007f1e0ff */
[----:B------:R-:W-:Y:S01]  /*e710*/  IMAD R2, R9, c[0x0][0x4e8], R6 ;  /* 0x00013a0009027a24 */ /* 0x000fe200078e0206 */
[----:B------:R-:W-:-:S04]  /*e720*/  SHF.R.S32.HI R6, RZ, 0x1f, R0 ;  /* 0x0000001fff067819 */ /* 0x000fc80000011400 */
[----:B------:R-:W-:Y:S02]  /*e730*/  SHF.R.S32.HI R0, RZ, 0x1f, R2 ;  /* 0x0000001fff007819 */ /* 0x000fe40000011402 */
[----:B------:R-:W-:-:S03]  /*e740*/  IADD3.X R5, R6, R5, R3, P0, !PT ;  /* 0x0000000506057210 */ /* 0x000fc600007fe403 */
[----:B------:R-:W-:-:S04]  /*e750*/  IMAD R0, R0, c[0x0][0x488], RZ ;  /* 0x0001220000007a24 */ /* 0x000fc800078e02ff */
[C---:B------:R-:W-:Y:S02]  /*e760*/  IMAD R0, R2.reuse, c[0x0][0x48c], R0 ;  /* 0x0001230002007a24 */ /* 0x040fe400078e0200 */
[----:B------:R-:W-:-:S05]  /*e770*/  IMAD.WIDE.U32 R2, R2, c[0x0][0x488], R4 ;  /* 0x0001220002027a25 */ /* 0x000fca00078e0004 */
[----:B------:R-:W-:Y:S02]  /*e780*/  IADD3 R0, R3, R0, RZ ;  /* 0x0000000003007210 */ /* 0x000fe40007ffe0ff */
[----:B------:R-:W-:-:S04]  /*e790*/  LEA R4, P0, R2, c[0x0][0x450], 0x2 ;  /* 0x0001140002047a11 */ /* 0x000fc800078010ff */
[----:B------:R-:W-:Y:S02]  /*e7a0*/  LEA.HI.X R5, R2, c[0x0][0x454], R0, 0x2, P0 ;  /* 0x0001150002057a11 */ /* 0x000fe400000f1400 */
[----:B------:R-:W-:-:S05]  /*e7b0*/  MOV R0, 0xff800000 ;  /* 0xff80000000007802 */ /* 0x000fca0000000f00 */
[----:B------:R1:W-:Y:S02]  /*e7c0*/  STG.E [R4.64], R0 ;  /* 0x0000000004007986 */ /* 0x0003e4000c101906 */
.L_x_462:
[----:B------:R-:W-:Y:S05]  /*e7d0*/  BSYNC B0 ;  /* 0x0000000000007941 */ /* 0x000fea0003800000 */
.L_x_461:
[----:B------:R-:W2:Y:S01]  /*e7e0*/  LDL R2, [R1+0x70] ;  /* 0x0000700001027983 */ /* 0x000ea20000100800 */
[----:B-1----:R-:W-:Y:S01]  /*e7f0*/  MOV R0, c[0x0][0x4e8] ;  /* 0x00013a0000007a02 */ /* 0x002fe20000000f00 */
[----:B------:R-:W-:Y:S01]  /*e800*/  IMAD R7, R7, c[0x0][0x3e8], RZ ;  /* 0x0000fa0007077a24 */ /* 0x000fe200078e02ff */
[----:B------:R-:W-:Y:S01]  /*e810*/  SHF.R.S32.HI R9, RZ, 0x1f, R12 ;  /* 0x0000001fff097819 */ /* 0x000fe2000001140c */
[----:B------:R-:W-:Y:S01]  /*e820*/  IMAD R5, R8, c[0x0][0x3f0], RZ ;  /* 0x0000fc0008057a24 */ /* 0x000fe200078e02ff */
[----:B------:R-:W-:Y:S01]  /*e830*/  ISETP.NE.AND P0, PT, R0, 0x1, PT ;  /* 0x000000010000780c */ /* 0x000fe20003f05270 */
[----:B------:R-:W-:Y:S01]  /*e840*/  IMAD R7, R14, c[0x0][0x3ec], R7 ;  /* 0x0000fb000e077a24 */ /* 0x000fe200078e0207 */
[----:B------:R-:W-:-:S04]  /*e850*/  LEA.HI R9, R9, R12, RZ, 0x3 ;  /* 0x0000000c09097211 */ /* 0x000fc800078f18ff */
[----:B------:R-:W-:Y:S02]  /*e860*/  SHF.R.S32.HI R9, RZ, 0x3, R9 ;  /* 0x00000003ff097819 */ /* 0x000fe40000011409 */
[----:B--2---:R-:W-:Y:S01]  /*e870*/  IADD3 R4, R2, R11, RZ ;  /* 0x0000000b02047210 */ /* 0x004fe20007ffe0ff */
[----:B------:R-:W-:-:S03]  /*e880*/  IMAD.WIDE.U32 R2, R14, c[0x0][0x3e8], RZ ;  /* 0x0000fa000e027a25 */ /* 0x000fc600078e00ff */
[----:B------:R-:W-:Y:S01]  /*e890*/  MOV R0, R4 ;  /* 0x0000000400007202 */ /* 0x000fe20000000f00 */
[----:B------:R-:W-:-:S04]  /*e8a0*/  @P0 IMAD.HI.U32 R6, R4, c[0x0][0x4ec], RZ ;  /* 0x00013b0004060a27 */ /* 0x000fc800078e00ff */
[----:B------:R-:W-:Y:S01]  /*e8b0*/  IMAD.IADD R3, R3, 0x1, R7 ;  /* 0x0000000103037824 */ /* 0x000fe200078e0207 */
[----:B------:R-:W-:Y:S01]  /*e8c0*/  @P0 SHF.R.U32.HI R0, RZ, c[0x0][0x4f0], R6 ;  /* 0x00013c00ff000a19 */ /* 0x000fe20000011606 */
[C---:B------:R-:W-:Y:S02]  /*e8d0*/  IMAD R7, R13.reuse, c[0x0][0x3f4], R5 ;  /* 0x0000fd000d077a24 */ /* 0x040fe400078e0205 */
[----:B------:R-:W-:Y:S01]  /*e8e0*/  IMAD.WIDE.U32 R2, R13, c[0x0][0x3f0], R2 ;  /* 0x0000fc000d027a25 */ /* 0x000fe200078e0002 */
[----:B------:R-:W-:Y:S02]  /*e8f0*/  SHF.R.S32.HI R5, RZ, 0x1f, R0 ;  /* 0x0000001fff057819 */ /* 0x000fe40000011400 */
[----:B------:R-:W-:Y:S02]  /*e900*/  IADD3 R6, -R0, RZ, RZ ;  /* 0x000000ff00067210 */ /* 0x000fe40007ffe1ff */
[----:B------:R-:W-:Y:S01]  /*e910*/  IADD3 R3, R3, R7, RZ ;  /* 0x0000000703037210 */ /* 0x000fe20007ffe0ff */
[----:B------:R-:W-:-:S02]  /*e920*/  IMAD R5, R5, c[0x0][0x3e0], RZ ;  /* 0x0000f80005057a24 */ /* 0x000fc400078e02ff */
[----:B------:R-:W-:Y:S02]  /*e930*/  IMAD R6, R6, c[0x0][0x4e8], R4 ;  /* 0x00013a0006067a24 */ /* 0x000fe400078e0204 */
[C---:B------:R-:W-:Y:S02]  /*e940*/  IMAD R4, R0.reuse, c[0x0][0x3e4], R5 ;  /* 0x0000f90000047a24 */ /* 0x040fe400078e0205 */
[----:B------:R-:W-:Y:S01]  /*e950*/  IMAD.WIDE.U32 R2, R0, c[0x0][0x3e0], R2 ;  /* 0x0000f80000027a25 */ /* 0x000fe200078e0002 */
[----:B------:R-:W-:-:S03]  /*e960*/  SHF.R.S32.HI R0, RZ, 0x1f, R6 ;  /* 0x0000001fff007819 */ /* 0x000fc60000011406 */
[----:B------:R-:W-:Y:S02]  /*e970*/  IMAD.IADD R3, R3, 0x1, R4 ;  /* 0x0000000103037824 */ /* 0x000fe400078e0204 */
[----:B------:R-:W-:Y:S02]  /*e980*/  IMAD R0, R0, c[0x0][0x3d8], RZ ;  /* 0x0000f60000007a24 */ /* 0x000fe400078e02ff */
[----:B------:R-:W-:-:S04]  /*e990*/  IMAD.WIDE.U32 R4, R6, c[0x0][0x3d8], R2 ;  /* 0x0000f60006047a25 */ /* 0x000fc800078e0002 */
[----:B------:R-:W-:Y:S01]  /*e9a0*/  IMAD R6, R6, c[0x0][0x3dc], R0 ;  /* 0x0000f70006067a24 */ /* 0x000fe200078e0200 */
[----:B------:R-:W-:Y:S02]  /*e9b0*/  LEA R3, P0, R4, c[0x0][0x380], 0x1 ;  /* 0x0000e00004037a11 */ /* 0x000fe400078008ff */
[----:B------:R-:W-:Y:S02]  /*e9c0*/  IADD3 R0, R9, R11, RZ ;  /* 0x0000000b09007210 */ /* 0x000fe40007ffe0ff */
[----:B------:R-:W-:-:S04]  /*e9d0*/  IADD3 R2, R5, R6, RZ ;  /* 0x0000000605027210 */ /* 0x000fc80007ffe0ff */
[----:B------:R-:W-:Y:S01]  /*e9e0*/  LEA.HI.X R2, R4, c[0x0][0x384], R2, 0x1, P0 ;  /* 0x0000e10004027a11 */ /* 0x000fe200000f0c02 */
[----:B------:R-:W-:Y:S05]  /*e9f0*/  BRA.DIV ~URZ, `(.L_x_463) ;  /* 0x000007727f007947 */ /* 0x000fea000b800000 */
[----:B------:R1:W2:Y:S02]  /*ea00*/  SHFL.IDX PT, R5, R2, RZ, 0x181f ;  /* 0x00181fff02057589 */ /* 0x0002a400000e0000 */
.L_x_481:
[----:B------:R-:W-:Y:S05]  /*ea10*/  BRA.DIV ~URZ, `(.L_x_464) ;  /* 0x000007c27f007947 */ /* 0x000fea000b800000 */
[----:B------:R3:W4:Y:S02]  /*ea20*/  SHFL.IDX PT, R4, R3, RZ, 0x181f ;  /* 0x00181fff03047589 */ /* 0x00072400000e0000 */
.L_x_482:
[----:B------:R-:W-:Y:S01]  /*ea30*/  MOV R10, c[0x0][0x4e8] ;  /* 0x00013a00000a7a02 */ /* 0x000fe20000000f00 */
[----:B------:R-:W-:Y:S04]  /*ea40*/  BSSY B0, `(.L_x_465) ;  /* 0x000000f000007945 */ /* 0x000fe80003800000 */
[----:B------:R-:W-:-:S05]  /*ea50*/  IMAD R10, R10, c[0x0][0x388], RZ ;  /* 0x0000e2000a0a7a24 */ /* 0x000fca00078e02ff */
[----:B------:R-:W-:-:S13]  /*ea60*/  ISETP.GE.AND P0, PT, R0, R10, PT ;  /* 0x0000000a0000720c */ /* 0x000fda0003f06270 */
[----:B------:R-:W-:Y:S05]  /*ea70*/  @P0 BRA `(.L_x_466) ;  /* 0x000000b000000947 */ /* 0x000fea0003800000 */
[----:B------:R-:W5:Y:S04]  /*ea80*/  LDL.64 R12, [R1+0x8] ;  /* 0x00000800010c7983 */ /* 0x000f680000100a00 */
[----:B---3--:R-:W3:Y:S04]  /*ea90*/  LDL R8, [R1+0x30] ;  /* 0x0000300001087983 */ /* 0x008ee80000100800 */
[----:B----4-:R-:W4:Y:S01]  /*eaa0*/  LDL R9, [R1+0x48] ;  /* 0x0000480001097983 */ /* 0x010f220000100800 */
[----:B-----5:R-:W-:Y:S02]  /*eab0*/  ISETP.GE.AND P1, PT, R12, c[0x0][0x3c8], PT ;  /* 0x0000f2000c007a0c */ /* 0x020fe40003f26270 */
[----:B---3--:R-:W-:-:S11]  /*eac0*/  ISETP.GE.AND P0, PT, R8, c[0x0][0x3c8], PT ;  /* 0x0000f20008007a0c */ /* 0x008fd60003f06270 */
[-C--:B------:R-:W-:Y:S02]  /*ead0*/  @!P1 LEA R6, P3, R12, R4.reuse, 0x1 ;  /* 0x000000040c069211 */ /* 0x080fe400078608ff */
[----:B------:R-:W-:Y:S02]  /*eae0*/  @!P0 LEA R4, P2, R8, R4, 0x1 ;  /* 0x0000000408048211 */ /* 0x000fe400078408ff */
[-C--:B--2---:R-:W-:Y:S02]  /*eaf0*/  @!P1 LEA.HI.X R7, R12, R5.reuse, R13, 0x1, P3 ;  /* 0x000000050c079211 */ /* 0x084fe400018f0c0d */
[----:B----4-:R-:W-:-:S03]  /*eb00*/  @!P0 LEA.HI.X R5, R8, R5, R9, 0x1, P2 ;  /* 0x0000000508058211 */ /* 0x010fc600010f0c09 */
[----:B------:R2:W-:Y:S04]  /*eb10*/  @!P1 ST.E.128 [R6.64], RZ ;  /* 0x000000ff06009985 */ /* 0x0005e8000c101d06 */
[----:B------:R2:W-:Y:S02]  /*eb20*/  @!P0 ST.E.128 [R4.64], RZ ;  /* 0x000000ff04008985 */ /* 0x0005e4000c101d06 */
.L_x_466:
[----:B------:R-:W-:Y:S05]  /*eb30*/  BSYNC B0 ;  /* 0x0000000000007941 */ /* 0x000fea0003800000 */
.L_x_465:
[----:B------:R-:W-:Y:S05]  /*eb40*/  BRA.DIV ~URZ, `(.L_x_467) ;  /* 0x000006f27f007947 */ /* 0x000fea000b800000 */
[----:B--2---:R2:W1:Y:S04]  /*eb50*/  SHFL.IDX PT, R5, R2, 0x1, 0x181f ;  /* 0x00381f0002057f89 */ /* 0x00446800000e0000 */
[----:B----4-:R2:W4:Y:S02]  /*eb60*/  SHFL.IDX PT, R4, R3, 0x1, 0x181f ;  /* 0x00381f0003047f89 */ /* 0x01052400000e0000 */
.L_x_483:
[----:B------:R-:W-:Y:S01]  /*eb70*/  IADD3 R6, R0, 0x20, RZ ;  /* 0x0000002000067810 */ /* 0x000fe20007ffe0ff */
[----:B------:R-:W-:Y:S03]  /*eb80*/  BSSY B0, `(.L_x_468) ;  /* 0x000000e000007945 */ /* 0x000fe60003800000 */
[----:B------:R-:W-:-:S13]  /*eb90*/  ISETP.GE.AND P0, PT, R6, R10, PT ;  /* 0x0000000a0600720c */ /* 0x000fda0003f06270 */
[----:B------:R-:W-:Y:S05]  /*eba0*/  @P0 BRA `(.L_x_469) ;  /* 0x000000b000000947 */ /* 0x000fea0003800000 */
[----:B------:R-:W5:Y:S04]  /*ebb0*/  LDL.64 R12, [R1+0x8] ;  /* 0x00000800010c7983 */ /* 0x000f680000100a00 */
[----:B--2---:R-:W2:Y:S04]  /*ebc0*/  LDL R8, [R1+0x30] ;  /* 0x0000300001087983 */ /* 0x004ea80000100800 */
[----:B---3--:R-:W3:Y:S01]  /*ebd0*/  LDL R9, [R1+0x48] ;  /* 0x0000480001097983 */ /* 0x008ee20000100800 */
[----:B-----5:R-:W-:Y:S02]  /*ebe0*/  ISETP.GE.AND P1, PT, R12, c[0x0][0x3c8], PT ;  /* 0x0000f2000c007a0c */ /* 0x020fe40003f26270 */
[----:B--2---:R-:W-:-:S11]  /*ebf0*/  ISETP.GE.AND P0, PT, R8, c[0x0][0x3c8], PT ;  /* 0x0000f20008007a0c */ /* 0x004fd60003f06270 */
[-C--:B----4-:R-:W-:Y:S02]  /*ec00*/  @!P1 LEA R6, P3, R12, R4.reuse, 0x1 ;  /* 0x000000040c069211 */ /* 0x090fe400078608ff */
[----:B------:R-:W-:Y:S02]  /*ec10*/  @!P0 LEA R4, P2, R8, R4, 0x1 ;  /* 0x0000000408048211 */ /* 0x000fe400078408ff */
[-C--:B-1----:R-:W-:Y:S02]  /*ec20*/  @!P1 LEA.HI.X R7, R12, R5.reuse, R13, 0x1, P3 ;  /* 0x000000050c079211 */ /* 0x082fe400018f0c0d */
[----:B---3--:R-:W-:-:S03]  /*ec30*/  @!P0 LEA.HI.X R5, R8, R5, R9, 0x1, P2 ;  /* 0x0000000508058211 */ /* 0x008fc600010f0c09 */
[----:B------:R1:W-:Y:S04]  /*ec40*/  @!P1 ST.E.128 [R6.64], RZ ;  /* 0x000000ff06009985 */ /* 0x0003e8000c101d06 */
[----:B------:R1:W-:Y:S02]  /*ec50*/  @!P0 ST.E.128 [R4.64], RZ ;  /* 0x000000ff04008985 */ /* 0x0003e4000c101d06 */
.L_x_469:
[----:B------:R-:W-:Y:S05]  /*ec60*/  BSYNC B0 ;  /* 0x0000000000007941 */ /* 0x000fea0003800000 */
.L_x_468:
[----:B------:R-:W-:Y:S05]  /*ec70*/  BRA.DIV ~URZ, `(.L_x_470) ;  /* 0x000006827f007947 */ /* 0x000fea000b800000 */
[----:B-1----:R1:W2:Y:S02]  /*ec80*/  SHFL.IDX PT, R5, R2, 0x2, 0x181f ;  /* 0x00581f0002057f89 */ /* 0x0022a400000e0000 */
.L_x_484:
[----:B------:R-:W-:Y:S05]  /*ec90*/  BRA.DIV ~URZ, `(.L_x_471) ;  /* 0x000006d27f007947 */ /* 0x000fea000b800000 */
[----:B----4-:R4:W1:Y:S02]  /*eca0*/  SHFL.IDX PT, R4, R3, 0x2, 0x181f ;  /* 0x00581f0003047f89 */ /* 0x01086400000e0000 */
.L_x_485:
[----:B------:R-:W-:Y:S01]  /*ecb0*/  IADD3 R6, R0, 0x40, RZ ;  /* 0x0000004000067810 */ /* 0x000fe20007ffe0ff */
[----:B------:R-:W-:Y:S03]  /*ecc0*/  BSSY B0, `(.L_x_472) ;  /* 0x000000e000007945 */ /* 0x000fe60003800000 */
[----:B------:R-:W-:-:S13]  /*ecd0*/  ISETP.GE.AND P0, PT, R6, R10, PT ;  /* 0x0000000a0600720c */ /* 0x000fda0003f06270 */
[----:B------:R-:W-:Y:S05]  /*ece0*/  @P0 BRA `(.L_x_473) ;  /* 0x000000b000000947 */ /* 0x000fea0003800000 */
[----:B------:R-:W5:Y:S04]  /*ecf0*/  LDL.64 R12, [R1+0x8] ;  /* 0x00000800010c7983 */ /* 0x000f680000100a00 */
[----:B---3--:R-:W3:Y:S04]  /*ed00*/  LDL R8, [R1+0x30] ;  /* 0x0000300001087983 */ /* 0x008ee80000100800 */
[----:B----4-:R-:W4:Y:S01]  /*ed10*/  LDL R9, [R1+0x48] ;  /* 0x0000480001097983 */ /* 0x010f220000100800 */
[----:B-----5:R-:W-:Y:S02]  /*ed20*/  ISETP.GE.AND P1, PT, R12, c[0x0][0x3c8], PT ;  /* 0x0000f2000c007a0c */ /* 0x020fe40003f26270 */
[----:B---3--:R-:W-:-:S11]  /*ed30*/  ISETP.GE.AND P0, PT, R8, c[0x0][0x3c8], PT ;  /* 0x0000f20008007a0c */ /* 0x008fd60003f06270 */
[-C--:B-1----:R-:W-:Y:S02]  /*ed40*/  @!P1 LEA R6, P3, R12, R4.reuse, 0x1 ;  /* 0x000000040c069211 */ /* 0x082fe400078608ff */
[----:B------:R-:W-:Y:S02]  /*ed50*/  @!P0 LEA R4, P2, R8, R4, 0x1 ;  /* 0x0000000408048211 */ /* 0x000fe400078408ff */
[-C--:B--2---:R-:W-:Y:S02]  /*ed60*/  @!P1 LEA.HI.X R7, R12, R5.reuse, R13, 0x1, P3 ;  /* 0x000000050c079211 */ /* 0x084fe400018f0c0d */
[----:B----4-:R-:W-:-:S03]  /*ed70*/  @!P0 LEA.HI.X R5, R8, R5, R9, 0x1, P2 ;  /* 0x0000000508058211 */ /* 0x010fc600010f0c09 */
[----:B------:R1:W-:Y:S04]  /*ed80*/  @!P1 ST.E.128 [R6.64], RZ ;  /* 0x000000ff06009985 */ /* 0x0003e8000c101d06 */
[----:B------:R1:W-:Y:S02]  /*ed90*/  @!P0 ST.E.128 [R4.64], RZ ;  /* 0x000000ff04008985 */ /* 0x0003e4000c101d06 */
.L_x_473:
[----:B------:R-:W-:Y:S05]  /*eda0*/  BSYNC B0 ;  /* 0x0000000000007941 */ /* 0x000fea0003800000 */
.L_x_472:
[----:B------:R-:W-:Y:S05]  /*edb0*/  BRA.DIV ~URZ, `(.L_x_474) ;  /* 0x000006127f007947 */ /* 0x000fea000b800000 */
[----:B-1----:R1:W3:Y:S04]  /*edc0*/  SHFL.IDX PT, R6, R2, 0x3, 0x181f ;  /* 0x00781f0002067f89 */ /* 0x0022e800000e0000 */
[----:B--234-:R-:W2:Y:S02]  /*edd0*/  SHFL.IDX PT, R3, R3, 0x3, 0x181f ;  /* 0x00781f0003037f89 */ /* 0x01cea400000e0000 */
.L_x_486:
[----:B------:R-:W-:-:S04]  /*ede0*/  IADD3 R0, R0, 0x60, RZ ;  /* 0x0000006000007810 */ /* 0x000fc80007ffe0ff */
[----:B------:R-:W-:-:S13]  /*edf0*/  ISETP.GE.AND P0, PT, R0, R10, PT ;  /* 0x0000000a0000720c */ /* 0x000fda0003f06270 */
[----:B------:R-:W-:Y:S05]  /*ee00*/  @P0 BRA `(.L_x_460) ;  /* 0x000000b000000947 */ /* 0x000fea0003800000 */
[----:B------:R-:W3:Y:S04]  /*ee10*/  LDL.64 R12, [R1+0x8] ;  /* 0x00000800010c7983 */ /* 0x000ee80000100a00 */
[----:B------:R-:W4:Y:S04]  /*ee20*/  LDL R7, [R1+0x30] ;  /* 0x0000300001077983 */ /* 0x000f280000100800 */
[----:B------:R-:W5:Y:S01]  /*ee30*/  LDL R8, [R1+0x48] ;  /* 0x0000480001087983 */ /* 0x000f620000100800 */
[----:B---3--:R-:W-:Y:S02]  /*ee40*/  ISETP.GE.AND P1, PT, R12, c[0x0][0x3c8], PT ;  /* 0x0000f2000c007a0c */ /* 0x008fe40003f26270 */
[----:B----4-:R-:W-:-:S11]  /*ee50*/  ISETP.GE.AND P0, PT, R7, c[0x0][0x3c8], PT ;  /* 0x0000f20007007a0c */ /* 0x010fd60003f06270 */
[CC--:B--2---:R-:W-:Y:S02]  /*ee60*/  @!P1 LEA R4, P3, R12.reuse, R3.reuse, 0x1 ;  /* 0x000000030c049211 */ /* 0x0c4fe400078608ff */
[C---:B-1----:R-:W-:Y:S02]  /*ee70*/  @!P0 LEA R2, P2, R7.reuse, R3, 0x1 ;  /* 0x0000000307028211 */ /* 0x042fe400078408ff */
[-C--:B------:R-:W-:Y:S02]  /*ee80*/  @!P1 LEA.HI.X R5, R12, R6.reuse, R13, 0x1, P3 ;  /* 0x000000060c059211 */ /* 0x080fe400018f0c0d */
[----:B-----5:R-:W-:-:S03]  /*ee90*/  @!P0 LEA.HI.X R3, R7, R6, R8, 0x1, P2 ;  /* 0x0000000607038211 */ /* 0x020fc600010f0c08 */
[----:B------:R1:W-:Y:S04]  /*eea0*/  @!P1 ST.E.128 [R4.64], RZ ;  /* 0x000000ff04009985 */ /* 0x0003e8000c101d06 */
[----:B------:R1:W-:Y:S02]  /*eeb0*/  @!P0 ST.E.128 [R2.64], RZ ;  /* 0x000000ff02008985 */ /* 0x0003e4000c101d06 */
.L_x_460:
[----:B------:R-:W-:Y:S05]  /*eec0*/  BSYNC B1 ;  /* 0x0000000000017941 */ /* 0x000fea0003800000 */
.L_x_451:
[----:B---3--:R-:W3:Y:S02]  /*eed0*/  LDL R0, [R1+0x74] ;  /* 0x0000740001007983 */ /* 0x008ee40000100800 */
[----:B---3--:R-:W-:-:S13]  /*eee0*/  ISETP.NE.AND P0, PT, R0, RZ, PT ;  /* 0x000000ff0000720c */ /* 0x008fda0003f05270 */
[----:B------:R-:W-:Y:S01]  /*eef0*/  @P0 WARPSYNC 0xffffffff ;  /* 0xffffffff00000948 */ /* 0x000fe20003800000 */
[----:B------:R-:W-:Y:S06]  /*ef00*/  @P0 BAR.SYNC.DEFER_BLOCKING 0x5, 0x100 ;  /* 0x0144000000000b1d */ /* 0x000fec0000010000 */
[----:B------:R-:W3:Y:S04]  /*ef10*/  @P0 LDS R0, [0x10100] ;  /* 0x01010000ff000984 */ /* 0x000ee80000000800 */
[----:B---3--:R3:W-:Y:S04]  /*ef20*/  @P0 STL [R1+0x4c], R0 ;  /* 0x00004c0001000387 */ /* 0x0087e80000100800 */
[----:B------:R-:W-:Y:S06]  /*ef30*/  @P0 BAR.ARV 0x4, 0x100 ;  /* 0x0104000000000b1d */ /* 0x000fec0000002000 */
[----:B------:R-:W-:Y:S05]  /*ef40*/  @P0 BRA `(.L_x_475) ;  /* 0x0000007000000947 */ /* 0x000fea0003800000 */
[----:B------:R-:W-:Y:S05]  /*ef50*/  BRA.DIV ~URZ, `(.L_x_476) ;  /* 0x000005427f007947 */ /* 0x000fea000b800000 */
[----:B---3--:R3:W4:Y:S02]  /*ef60*/  SHFL.IDX PT, R0, R40, RZ, 0x1f ;  /* 0x00001fff28007589 */ /* 0x00872400000e0000 */
.L_x_487:
[----:B------:R-:W-:Y:S01]  /*ef70*/  WARPSYNC 0xffffffff ;  /* 0xffffffff00007948 */ /* 0x000fe20003800000 */
[----:B------:R-:W-:Y:S06]  /*ef80*/  BAR.SYNC.DEFER_BLOCKING 0x4, 0x100 ;  /* 0x0104000000007b1d */ /* 0x000fec0000010000 */
[----:B----4-:R4:W-:Y:S04]  /*ef90*/  STL [R1+0x4c], R0 ;  /* 0x00004c0001007387 */ /* 0x0109e80000100800 */
[----:B------:R4:W-:Y:S04]  /*efa0*/  @!P4 STS [0x10100], R40 ;  /* 0x01010028ff00c388 */ /* 0x0009e80000000800 */
[----:B------:R-:W-:Y:S06]  /*efb0*/  BAR.ARV 0x5, 0x100 ;  /* 0x0144000000007b1d */ /* 0x000fec0000002000 */
.L_x_475:
[----:B---34-:R-:W3:Y:S02]  /*efc0*/  LDL R0, [R1+0x4c] ;  /* 0x00004c0001007983 */ /* 0x018ee40000100800 */
[----:B---3--:R-:W-:-:S13]  /*efd0*/  ISETP.GE.AND P0, PT, R0, c[0x0][0x538], PT ;  /* 0x00014e0000007a0c */ /* 0x008fda0003f06270 */
[----:B-12--5:R-:W-:Y:S01]  /*efe0*/  @P0 CALL.REL.NOINC `(.L_x_477) ;  /* 0x0000001000000944 */ /* 0x026fe20003c00000 */
[----:B------:R-:W-:Y:S05]  /*eff0*/  BRA `(.L_x_478) ;  /* 0xffff1a0000007947 */ /* 0x000fea000383ffff */
.L_x_477:
[----:B------:R-:W-:Y:S05]  /*f000*/  EXIT ;  /* 0x000000000000794d */ /* 0x000fea0003800000 */
.L_x_447:
[----:B------:R1:W5:Y:S01]  /*f010*/  LDL R0, [R1] ;  /* 0x0000000001007983 */ /* 0x0003620000100800 */
[----:B------:R-:W-:Y:S02]  /*f020*/  MOV R3, 0x2 ;  /* 0x0000000200037802 */ /* 0x000fe40000000f00 */
[----:B------:R-:W-:Y:S02]  /*f030*/  MOV R2, 0xf050 ;  /* 0x0000f05000027802 */ /* 0x000fe40000000f00 */
[----:B-1---5:R-:W-:Y:S05]  /*f040*/  CALL.REL.NOINC `($__internal_0_$__cuda_sm70_shflsync_bfly_p) ;  /* 0x000004c000007944 */ /* 0x022fea0003c00000 */
[----:B------:R-:W-:Y:S01]  /*f050*/  MOV R4, R5 ;  /* 0x0000000500047202 */ /* 0x000fe20000000f00 */
[----:B------:R-:W-:Y:S05]  /*f060*/  BRA `(.L_x_479) ;  /* 0xffffde9000007947 */ /* 0x000fea000383ffff */
.L_x_448:
[----:B------:R-:W-:Y:S01]  /*f070*/  IMAD.MOV.U32 R0, RZ, RZ, R4 ;  /* 0x000000ffff007224 */ /* 0x000fe200078e0004 */
[----:B------:R-:W-:Y:S02]  /*f080*/  MOV R3, 0x1 ;  /* 0x0000000100037802 */ /* 0x000fe40000000f00 */
[----:B------:R-:W-:Y:S02]  /*f090*/  MOV R2, 0xf0b0 ;  /* 0x0000f0b000027802 */ /* 0x000fe40000000f00 */
[----:B------:R-:W-:Y:S05]  /*f0a0*/  CALL.REL.NOINC `($__internal_0_$__cuda_sm70_shflsync_bfly_p) ;  /* 0x0000046000007944 */ /* 0x000fea0003c00000 */
[----:B------:R1:W5:Y:S01]  /*f0b0*/  LDL R0, [R1+0x10] ;  /* 0x0000100001007983 */ /* 0x0003620000100800 */
[----:B------:R-:W-:Y:S01]  /*f0c0*/  FADD.FTZ R4, R4, R5 ;  /* 0x0000000504047221 */ /* 0x000fe20000010000 */
[----:B------:R-:W-:Y:S02]  /*f0d0*/  MOV R3, 0x2 ;  /* 0x0000000200037802 */ /* 0x000fe40000000f00 */
[----:B------:R-:W-:-:S02]  /*f0e0*/  MOV R2, 0xf100 ;  /* 0x0000f10000027802 */ /* 0x000fc40000000f00 */
[----:B-1---5:R-:W-:Y:S05]  /*f0f0*/  CALL.REL.NOINC `($__internal_0_$__cuda_sm70_shflsync_bfly_p) ;  /* 0x0000041000007944 */ /* 0x022fea0003c00000 */
[----:B------:R-:W2:Y:S01]  /*f100*/  LDL.LU R0, [R1+0x10] ;  /* 0x0000100001007983 */ /* 0x000ea20000300800 */
[----:B------:R-:W-:-:S02]  /*f110*/  MOV R3, 0x1 ;  /* 0x0000000100037802 */ /* 0x000fc40000000f00 */
[----:B------:R-:W-:Y:S01]  /*f120*/  MOV R2, 0xf150 ;  /* 0x0000f15000027802 */ /* 0x000fe20000000f00 */
[----:B--2---:R-:W-:Y:S02]  /*f130*/  FADD.FTZ R0, R0, R5 ;  /* 0x0000000500007221 */ /* 0x004fe40000010000 */
[----:B------:R-:W-:Y:S05]  /*f140*/  CALL.REL.NOINC `($__internal_0_$__cuda_sm70_shflsync_bfly_p) ;  /* 0x000003c000007944 */ /* 0x000fea0003c00000 */
[----:B------:R-:W-:Y:S01]  /*f150*/  MOV R3, R5 ;  /* 0x0000000500037202 */ /* 0x000fe20000000f00 */
[----:B------:R-:W-:Y:S05]  /*f160*/  BRA `(.L_x_480) ;  /* 0xffffde2000007947 */ /* 0x000fea000383ffff */
.L_x_463:
[----:B------:R-:W-:Y:S01]  /*f170*/  IMAD.MOV.U32 R8, RZ, RZ, R2 ;  /* 0x000000ffff087224 */ /* 0x000fe200078e0002 */
[----:B------:R-:W-:Y:S01]  /*f180*/  MOV R7, RZ ;  /* 0x000000ff00077202 */ /* 0x000fe20000000f00 */
[----:B------:R-:W-:Y:S01]  /*f190*/  IMAD.MOV.U32 R4, RZ, RZ, 0x181f ;  /* 0x0000181fff047424 */ /* 0x000fe200078e00ff */
[----:B------:R-:W-:Y:S02]  /*f1a0*/  MOV R9, 0xf1c0 ;  /* 0x0000f1c000097802 */ /* 0x000fe40000000f00 */
[----:B------:R-:W-:Y:S05]  /*f1b0*/  CALL.REL.NOINC `($__internal_1_$__cuda_sm70_shflsync_idx_p) ;  /* 0x0000039000007944 */ /* 0x000fea0003c00000 */
[----:B------:R-:W-:Y:S01]  /*f1c0*/  MOV R5, R4 ;  /* 0x0000000400057202 */ /* 0x000fe20000000f00 */
[----:B------:R-:W-:Y:S05]  /*f1d0*/  BRA `(.L_x_481) ;  /* 0xfffff83000007947 */ /* 0x000fea000383ffff */
.L_x_464:
[----:B------:R-:W-:Y:S01]  /*f1e0*/  IMAD.MOV.U32 R8, RZ, RZ, R3 ;  /* 0x000000ffff087224 */ /* 0x000fe200078e0003 */
[----:B------:R-:W-:Y:S01]  /*f1f0*/  MOV R7, RZ ;  /* 0x000000ff00077202 */ /* 0x000fe20000000f00 */
[----:B------:R-:W-:Y:S01]  /*f200*/  IMAD.MOV.U32 R4, RZ, RZ, 0x181f ;  /* 0x0000181fff047424 */ /* 0x000fe200078e00ff */
[----:B------:R-:W-:Y:S02]  /*f210*/  MOV R9, 0xf230 ;  /* 0x0000f23000097802 */ /* 0x000fe40000000f00 */
[----:B-12---:R-:W-:Y:S05]  /*f220*/  CALL.REL.NOINC `($__internal_1_$__cuda_sm70_shflsync_idx_p) ;  /* 0x0000032000007944 */ /* 0x006fea0003c00000 */
[----:B------:R-:W-:Y:S05]  /*f230*/  BRA `(.L_x_482) ;  /* 0xfffff7f000007947 */ /* 0x000fea000383ffff */
.L_x_467:
[----:B------:R-:W-:Y:S01]  /*f240*/  IMAD.MOV.U32 R8, RZ, RZ, R2 ;  /* 0x000000ffff087224 */ /* 0x000fe200078e0002 */
[----:B--2---:R-:W-:Y:S01]  /*f250*/  MOV R7, 0x1 ;  /* 0x0000000100077802 */ /* 0x004fe20000000f00 */
[----:B----4-:R-:W-:Y:S01]  /*f260*/  IMAD.MOV.U32 R4, RZ, RZ, 0x181f ;  /* 0x0000181fff047424 */ /* 0x010fe200078e00ff */
[----:B------:R-:W-:-:S02]  /*f270*/  MOV R9, 0xf290 ;  /* 0x0000f29000097802 */ /* 0x000fc40000000f00 */
[----:B-1-3--:R-:W-:Y:S05]  /*f280*/  CALL.REL.NOINC `($__internal_1_$__cuda_sm70_shflsync_idx_p) ;  /* 0x000002c000007944 */ /* 0x00afea0003c00000 */
[----:B------:R-:W-:Y:S01]  /*f290*/  IMAD.MOV.U32 R5, RZ, RZ, R4 ;  /* 0x000000ffff057224 */ /* 0x000fe200078e0004 */
[----:B------:R-:W-:Y:S01]  /*f2a0*/  MOV R7, 0x1 ;  /* 0x0000000100077802 */ /* 0x000fe20000000f00 */
[----:B------:R-:W-:Y:S01]  /*f2b0*/  IMAD.MOV.U32 R8, RZ, RZ, R3 ;  /* 0x000000ffff087224 */ /* 0x000fe200078e0003 */
[----:B------:R-:W-:-:S02]  /*f2c0*/  MOV R4, 0x181f ;  /* 0x0000181f00047802 */ /* 0x000fc40000000f00 */
[----:B------:R-:W-:Y:S02]  /*f2d0*/  MOV R9, 0xf2f0 ;  /* 0x0000f2f000097802 */ /* 0x000fe40000000f00 */
[----:B------:R-:W-:Y:S05]  /*f2e0*/  CALL.REL.NOINC `($__internal_1_$__cuda_sm70_shflsync_idx_p) ;  /* 0x0000026000007944 */ /* 0x000fea0003c00000 */
[----:B------:R-:W-:Y:S05]  /*f2f0*/  BRA `(.L_x_483) ;  /* 0xfffff87000007947 */ /* 0x000fea000383ffff */
.L_x_470:
[----:B------:R-:W-:Y:S01]  /*f300*/  IMAD.MOV.U32 R8, RZ, RZ, R2 ;  /* 0x000000ffff087224 */ /* 0x000fe200078e0002 */
[----:B-1----:R-:W-:Y:S01]  /*f310*/  MOV R7, 0x2 ;  /* 0x0000000200077802 */ /* 0x002fe20000000f00 */
[----:B----4-:R-:W-:Y:S01]  /*f320*/  IMAD.MOV.U32 R4, RZ, RZ, 0x181f ;  /* 0x0000181fff047424 */ /* 0x010fe200078e00ff */
[----:B------:R-:W-:Y:S02]  /*f330*/  MOV R9, 0xf350 ;  /* 0x0000f35000097802 */ /* 0x000fe40000000f00 */
[----:B--23--:R-:W-:Y:S05]  /*f340*/  CALL.REL.NOINC `($__internal_1_$__cuda_sm70_shflsync_idx_p) ;  /* 0x0000020000007944 */ /* 0x00cfea0003c00000 */
[----:B------:R-:W-:Y:S01]  /*f350*/  MOV R5, R4 ;  /* 0x0000000400057202 */ /* 0x000fe20000000f00 */
[----:B------:R-:W-:Y:S05]  /*f360*/  BRA `(.L_x_484) ;  /* 0xfffff92000007947 */ /* 0x000fea000383ffff */
.L_x_471:
[----:B------:R-:W-:Y:S01]  /*f370*/  IMAD.MOV.U32 R8, RZ, RZ, R3 ;  /* 0x000000ffff087224 */ /* 0x000fe200078e0003 */
[----:B------:R-:W-:Y:S01]  /*f380*/  MOV R7, 0x2 ;  /* 0x0000000200077802 */ /* 0x000fe20000000f00 */
[----:B----4-:R-:W-:Y:S01]  /*f390*/  IMAD.MOV.U32 R4, RZ, RZ, 0x181f ;  /* 0x0000181fff047424 */ /* 0x010fe200078e00ff */
[----:B------:R-:W-:Y:S02]  /*f3a0*/  MOV R9, 0xf3c0 ;  /* 0x0000f3c000097802 */ /* 0x000fe40000000f00 */
[----:B-123--:R-:W-:Y:S05]  /*f3b0*/  CALL.REL.NOINC `($__internal_1_$__cuda_sm70_shflsync_idx_p) ;  /* 0x0000019000007944 */ /* 0x00efea0003c00000 */
[----:B------:R-:W-:Y:S05]  /*f3c0*/  BRA `(.L_x_485) ;  /* 0xfffff8e000007947 */ /* 0x000fea000383ffff */
.L_x_474:
[----:B------:R-:W-:Y:S01]  /*f3d0*/  IMAD.MOV.U32 R8, RZ, RZ, R2 ;  /* 0x000000ffff087224 */ /* 0x000fe200078e0002 */
[----:B-1----:R-:W-:Y:S01]  /*f3e0*/  MOV R7, 0x3 ;  /* 0x0000000300077802 */ /* 0x002fe20000000f00 */
[----:B------:R-:W-:Y:S01]  /*f3f0*/  IMAD.MOV.U32 R4, RZ, RZ, 0x181f ;  /* 0x0000181fff047424 */ /* 0x000fe200078e00ff */
[----:B------:R-:W-:-:S02]  /*f400*/  MOV R9, 0xf420 ;  /* 0x0000f42000097802 */ /* 0x000fc40000000f00 */
[----:B--234-:R-:W-:Y:S05]  /*f410*/  CALL.REL.NOINC `($__internal_1_$__cuda_sm70_shflsync_idx_p) ;  /* 0x0000013000007944 */ /* 0x01cfea0003c00000 */
[----:B------:R-:W-:Y:S01]  /*f420*/  IMAD.MOV.U32 R6, RZ, RZ, R4 ;  /* 0x000000ffff067224 */ /* 0x000fe200078e0004 */
[----:B------:R-:W-:Y:S01]  /*f430*/  MOV R7, 0x3 ;  /* 0x0000000300077802 */ /* 0x000fe20000000f00 */
[----:B------:R-:W-:Y:S01]  /*f440*/  IMAD.MOV.U32 R8, RZ, RZ, R3 ;  /* 0x000000ffff087224 */ /* 0x000fe200078e0003 */
[----:B------:R-:W-:-:S02]  /*f450*/  MOV R4, 0x181f ;  /* 0x0000181f00047802 */ /* 0x000fc40000000f00 */
[----:B------:R-:W-:Y:S02]  /*f460*/  MOV R9, 0xf480 ;  /* 0x0000f48000097802 */ /* 0x000fe40000000f00 */
[----:B------:R-:W-:Y:S05]  /*f470*/  CALL.REL.NOINC `($__internal_1_$__cuda_sm70_shflsync_idx_p) ;  /* 0x000000d000007944 */ /* 0x000fea0003c00000 */
[----:B------:R-:W-:Y:S01]  /*f480*/  MOV R3, R4 ;  /* 0x0000000400037202 */ /* 0x000fe20000000f00 */
[----:B------:R-:W-:Y:S05]  /*f490*/  BRA `(.L_x_486) ;  /* 0xfffff94000007947 */ /* 0x000fea000383ffff */
.L_x_476:
[----:B------:R-:W-:Y:S01]  /*f4a0*/  IMAD.MOV.U32 R8, RZ, RZ, R40 ;  /* 0x000000ffff087224 */ /* 0x000fe200078e0028 */
[----:B------:R-:W-:Y:S01]  /*f4b0*/  MOV R7, RZ ;  /* 0x000000ff00077202 */ /* 0x000fe20000000f00 */
[----:B-1----:R-:W-:Y:S01]  /*f4c0*/  IMAD.MOV.U32 R4, RZ, RZ, 0x1f ;  /* 0x0000001fff047424 */ /* 0x002fe200078e00ff */
[----:B------:R-:W-:Y:S02]  /*f4d0*/  MOV R9, 0xf4f0 ;  /* 0x0000f4f000097802 */ /* 0x000fe40000000f00 */
[----:B--2345:R-:W-:Y:S05]  /*f4e0*/  CALL.REL.NOINC `($__internal_1_$__cuda_sm70_shflsync_idx_p) ;  /* 0x0000006000007944 */ /* 0x03cfea0003c00000 */
[----:B------:R-:W-:Y:S01]  /*f4f0*/  MOV R0, R4 ;  /* 0x0000000400007202 */ /* 0x000fe20000000f00 */
[----:B------:R-:W-:Y:S05]  /*f500*/  BRA `(.L_x_487) ;  /* 0xfffffa6000007947 */ /* 0x000fea000383ffff */
        .weak           $__internal_0_$__cuda_sm70_shflsync_bfly_p
        .type           $__internal_0_$__cuda_sm70_shflsync_bfly_p,@function
        .size           $__internal_0_$__cuda_sm70_shflsync_bfly_p,($__internal_1_$__cuda_sm70_shflsync_idx_p - $__internal_0_$__cuda_sm70_shflsync_bfly_p)
$__internal_0_$__cuda_sm70_shflsync_bfly_p:
[----:B------:R-:W-:Y:S04]  /*f510*/  WARPSYNC R6 ;  /* 0x0000000600007348 */ /* 0x000fe80003800000 */
[----:B------:R1:W2:Y:S02]  /*f520*/  SHFL.BFLY PT, R5, R0, R3, R7 ;  /* 0x0c00000300057389 */ /* 0x0002a400000e0007 */
[----:B-1----:R-:W-:-:S04]  /*f530*/  MOV R3, 0x0 ;  /* 0x0000000000037802 */ /* 0x002fc80000000f00 */
[----:B--2---:R-:W-:Y:S05]  /*f540*/  RET.REL.NODEC R2 `(_ZN7cutlass13device_kernelIN5flash19enable_sm80_to_sm89INS1_16FlashAttnFwdSm80INS1_25CollectiveMainloopFwdSm80ILi8ELi1ELb1EN4cute5tupleIJNS5_1CILi128EEES8_S8_EEELi128ENS_10bfloat16_tEfNS_4arch4Sm80ELb1ELb0ELb0ELb0ELb0ELb0ELb1ELb0EEENS1_21CollectiveEpilogueFwdIS9_NS6_IJNS7_ILi1EEESF_SF_EEESA_SC_Li256ELb0ELb1ELb0ELb0EEENS1_30DynamicPersistentTileSchedulerILi256ELi256ELb0ELb1ELb0EEEEEEEEEvNT_6ParamsE) ;  /* 0xffff0ab002007950 */ /* 0x004fea0003c3ffff */
        .weak           $__internal_1_$__cuda_sm70_shflsync_idx_p
        .type           $__internal_1_$__cuda_sm70_shflsync_idx_p,@function
        .size           $__internal_1_$__cuda_sm70_shflsync_idx_p,(.L_x_1830 - $__internal_1_$__cuda_sm70_shflsync_idx_p)
$__internal_1_$__cuda_sm70_shflsync_idx_p:
[----:B------:R-:W-:Y:S04]  /*f550*/  WARPSYNC R41 ;  /* 0x0000002900007348 */ /* 0x000fe80003800000 */
[----:B------:R1:W2:Y:S02]  /*f560*/  SHFL.IDX PT, R4, R8, R7, R4 ;  /* 0x0000000708047389 */ /* 0x0002a400000e0004 */
[----:B-1----:R-:W-:Y:S02]  /*f570*/  MOV R8, R9 ;  /* 0x0000000900087202 */ /* 0x002fe40000000f00 */
[----:B------:R-:W-:-:S04]  /*f580*/  MOV R9, 0x0 ;  /* 0x0000000000097802 */ /* 0x000fc80000000f00 */
[----:B--2---:R-:W-:Y:S05]  /*f590*/  RET.REL.NODEC R8 `(_ZN7cutlass13device_kernelIN5flash19enable_sm80_to_sm89INS1_16FlashAttnFwdSm80INS1_25CollectiveMainloopFwdSm80ILi8ELi1ELb1EN4cute5tupleIJNS5_1CILi128EEES8_S8_EEELi128ENS_10bfloat16_tEfNS_4arch4Sm80ELb1ELb0ELb0ELb0ELb0ELb0ELb1ELb0EEENS1_21CollectiveEpilogueFwdIS9_NS6_IJNS7_ILi1EEESF_SF_EEESA_SC_Li256ELb0ELb1ELb0ELb0EEENS1_30DynamicPersistentTileSchedulerILi256ELi256ELb0ELb1ELb0EEEEEEEEEvNT_6ParamsE) ;  /* 0xffff0a6008007950 */ /* 0x004fea0003c3ffff */
.L_x_488:
        /* <DEDUP_REMOVED lines=14> */
.L_x_1830:


//--------------------- .text._ZN7cutlass13device_kernelIN5flash19enable_sm80_to_sm89INS1_16FlashAttnFwdSm80INS1_25CollectiveMainloopFwdSm80ILi8ELi1ELb1EN4cute5tupleIJNS5_1CILi128EEES8_S8_EEELi128ENS_10bfloat16_tEfNS_4arch4Sm80ELb1ELb0ELb0ELb1ELb0ELb0ELb1ELb0EEENS1_21CollectiveEpilogueFwdIS9_NS6_IJNS7_ILi1EEESF_SF_EEESA_SC_Li256ELb1ELb1ELb0ELb0EEENS1_19SingleTileSchedulerILb1ELb0ELb1ELi128EEEEEEEEEvNT_6ParamsE --------------------------
	.section	.text._ZN7cutlass13device_kernelIN5flash19enable_sm80_to_sm89INS1_16FlashAttnFwdSm80INS1_25CollectiveMainloopFwdSm80ILi8ELi1ELb1EN4cute5tupleIJNS5_1CILi128EEES8_S8_EEELi128ENS_10bfloat16_tEfNS_4arch4Sm80ELb1ELb0ELb0ELb1ELb0ELb0ELb1ELb0EEENS1_21CollectiveEpilogueFwdIS9_NS6_IJNS7_ILi1EEESF_SF_EEESA_SC_Li256ELb1ELb1ELb0ELb0EEENS1_19SingleTileSchedulerILb1ELb0ELb1ELi128EEEEEEEEEvNT_6ParamsE,"ax",@progbits
	.sectioninfo	@"SHI_REGISTERS=255"
	.align	128
.text._ZN7cutlass13device_kernelIN5flash19enable_sm80_to_sm89INS1_16FlashAttnFwdSm80INS1_25CollectiveMainloopFwdSm80ILi8ELi1ELb1EN4cute5tupleIJNS5_1CILi128EEES8_S8_EEELi128ENS_10bfloat16_tEfNS_4arch4Sm80ELb1ELb0ELb0ELb1ELb0ELb0ELb1ELb0EEENS1_21CollectiveEpilogueFwdIS9_NS6_IJNS7_ILi1EEESF_SF_EEESA_SC_Li256ELb1ELb1ELb0ELb0EEENS1_19SingleTileSchedulerILb1ELb0ELb1ELi128EEEEEEEEEvNT_6ParamsE:
        .type           _ZN7cutlass13device_kernelIN5flash19enable_sm80_to_sm89INS1_16FlashAttnFwdSm80INS1_25CollectiveMainloopFwdSm80ILi8ELi1ELb1EN4cute5tupleIJNS5_1CILi128EEES8_S8_EEELi128ENS_10bfloat16_tEfNS_4arch4Sm80ELb1ELb0ELb0ELb1ELb0ELb0ELb1ELb0EEENS1_21CollectiveEpilogueFwdIS9_NS6_IJNS7_ILi1EEESF_SF_EEESA_SC_Li256ELb1ELb1ELb0ELb0EEENS1_19SingleTileSchedulerILb1ELb0ELb1ELi128EEEEEEEEEvNT_6ParamsE,@function
        .size           _ZN7cutlass13device_kernelIN5flash19enable_sm80_to_sm89INS1_16FlashAttnFwdSm80INS1_25CollectiveMainloopFwdSm80ILi8ELi1ELb1EN4cute5tupleIJNS5_1CILi128EEES8_S8_EEELi128ENS_10bfloat16_tEfNS_4arch4Sm80ELb1ELb0ELb0ELb1ELb0ELb0ELb1ELb0EEENS1_21CollectiveEpilogueFwdIS9_NS6_IJNS7_ILi1EEESF_SF_EEESA_SC_Li256ELb1ELb1ELb0ELb0EEENS1_19SingleTileSchedulerILb1ELb0ELb1ELi128EEEEEEEEEvNT_6ParamsE,(.L_x_1833 - _ZN7cutlass13device_kernelIN5flash19enable_sm80_to_sm89INS1_16FlashAttnFwdSm80INS1_25CollectiveMainloopFwdSm80ILi8ELi1ELb1EN4cute5tupleIJNS5_1CILi128EEES8_S8_EEELi128ENS_10bfloat16_tEfNS_4arch4Sm80ELb1ELb0ELb0ELb1ELb0ELb0ELb1ELb0EEENS1_21CollectiveEpilogueFwdIS9_NS6_IJNS7_ILi1EEESF_SF_EEESA_SC_Li256ELb1ELb1ELb0ELb0EEENS1_19SingleTileSchedulerILb1ELb0ELb1ELi128EEEEEEEEEvNT_6ParamsE)
        .other          _ZN7cutlass13device_kernelIN5flash19enable_sm80_to_sm89INS1_16FlashAttnFwdSm80INS1_25CollectiveMainloopFwdSm80ILi8ELi1ELb1EN4cute5tupleIJNS5_1CILi128EEES8_S8_EEELi128ENS_10bfloat16_tEfNS_4arch4Sm80ELb1ELb0ELb0ELb1ELb0ELb0ELb1ELb0EEENS1_21CollectiveEpilogueFwdIS9_NS6_IJNS7_ILi1EEESF_SF_EEESA_SC_Li256ELb1ELb1ELb0ELb0EEENS1_19SingleTileSchedulerILb1ELb0ELb1ELi128EEEEEEEEEvNT_6ParamsE,@"STO_CUDA_ENTRY STV_DEFAULT"
_ZN7cutlass13device_kernelIN5flash19enable_sm80_to_sm89INS1_16FlashAttnFwdSm80INS1_25CollectiveMainloopFwdSm80ILi8ELi1ELb1EN4cute5tupleIJNS5_1CILi128EEES8_S8_EEELi128ENS_10bfloat16_tEfNS_4arch4Sm80ELb1ELb0ELb0ELb1ELb0ELb0ELb1ELb0EEENS1_21CollectiveEpilogueFwdIS9_NS6_IJNS7_ILi1EEESF_SF_EEESA_SC_Li256ELb1ELb1ELb0ELb0EEENS1_19SingleTileSchedulerILb1ELb0ELb1ELi128EEEEEEEEEvNT_6ParamsE:
        /* <DEDUP_REMOVED lines=16> */
.L_x_490:
        /* <DEDUP_REMOVED lines=8> */
.L_x_492:
[----:B------:R-:W-:-:S04]  /*0180*/  MOV R3, c[0x0][0x54c] ;  /* 0x0001530000037a02 */ /* 0x000fc80000000f00 */
.L_x_491:
[----:B------:R-:W-:Y:S01]  /*0190*/  USHF.L.U32 UR4, UR4, 0x7, URZ ;  /* 0x0000000704047899 */ /* 0x000fe2000800063f */
[----:B-----5:R-:W-:-:S05]  /*01a0*/  IMAD R3, R3, c[0x0][0x548], RZ ;  /* 0x0001520003037a24 */ /* 0x020fca00078e02ff */
[----:B------:R-:W-:-:S04]  /*01b0*/  MOV R36, UR4 ;  /* 0x0000000400247c02 */ /* 0x000fc80008000f00 */
[----:B------:R-:W-:-:S04]  /*01c0*/  ISETP.GE.AND P0, PT, R36, R3, PT ;  /* 0x000000032400720c */ /* 0x000fc80003f06270 */
[----:B------:R-:W-:Y:S01]  /*01d0*/  SEL R228, R228, 0xffffffff, !P0 ;  /* 0xffffffffe4e47807 */ /* 0x000fe20004000000 */
[----:B------:R-:W-:Y:S05]  /*01e0*/  BRA `(.L_x_493) ;  /* 0x0000013000007947 */ /* 0x000fea0003800000 */
.L_x_489:
[----:B------:R-:W-:-:S04]  /*01f0*/  ISETP.NE.U32.AND P0, PT, RZ, c[0x0][0x568], PT ;  /* 0x00015a00ff007a0c */ /* 0x000fc80003f05070 */
[----:B------:R-:W-:-:S13]  /*0200*/  ISETP.NE.AND.EX P0, PT, RZ, c[0x0][0x56c], PT, P0 ;  /* 0x00015b00ff007a0c */ /* 0x000fda0003f05300 */
[----:B------:R-:W-:Y:S05]  /*0210*/  @!P0 BRA `(.L_x_494) ;  /* 0x0000002000008947 */ /* 0x000fea0003800000 */
[----:B------:R1:W5:Y:S01]  /*0220*/  LDG.E R3, [R2.64] ;  /* 0x0000001202037981 */ /* 0x000362000c1e1900 */
[----:B------:R-:W-:Y:S05]  /*0230*/  BRA `(.L_x_495) ;  /* 0x0000009000007947 */ /* 0x000fea0003800000 */
.L_x_494:
        /* <DEDUP_REMOVED lines=8> */
.L_x_496:
[----:B------:R-:W-:-:S04]  /*02c0*/  MOV R3, c[0x0][0x54c] ;  /* 0x0001530000037a02 */ /* 0x000fc80000000f00 */
.L_x_495:
[----:B------:R-:W-:Y:S01]  /*02d0*/  USHF.L.U32 UR4, UR4, 0x7, URZ ;  /* 0x0000000704047899 */ /* 0x000fe2000800063f */
[----:B-----5:R-:W-:-:S05]  /*02e0*/  IMAD R3, R3, c[0x0][0x548], RZ ;  /* 0x0001520003037a24 */ /* 0x020fca00078e02ff */
[----:B------:R-:W-:-:S04]  /*02f0*/  MOV R36, UR4 ;  /* 0x0000000400247c02 */ /* 0x000fc80008000f00 */
[----:B------:R-:W-:-:S04]  /*0300*/  ISETP.GE.AND P0, PT, R36, R3, PT ;  /* 0x000000032400720c */ /* 0x000fc80003f06270 */
[----:B------:R-:W-:-:S04]  /*0310*/  SEL R228, R228, 0xffffffff, !P0 ;  /* 0xffffffffe4e47807 */ /* 0x000fc80004000000 */
.L_x_493:
        /* <DEDUP_REMOVED lines=10> */
[----:B------:R-:W-:-:S04]  /*03c0*/  @P2 IMAD.WIDE R12, R228, R5, c[0x0][0x370] ;  /* 0x0000dc00e40c2625 */ /* 0x000fc800078e0205 */
[----:B------:R-:W-:Y:S01]  /*03d0*/  @P1 IMAD.WIDE R10, R228, R5, c[0x0][0x360] ;  /* 0x0000d800e40a1625 */ /* 0x000fe200078e0205 */
[----:B------:R-:W2:Y:S01]  /*03e0*/  @P2 LDG.E R4, [R12.64] ;  /* 0x000000120c042981 */ /* 0x000ea2000c1e1900 */
[----:B-1----:R-:W-:-:S03]  /*03f0*/  CS2R R2, SRZ ;  /* 0x0000000000027805 */ /* 0x002fc6000001ff00 */
[----:B------:R-:W3:Y:S01]  /*0400*/  @P1 LDG.E R0, [R10.64] ;  /* 0x000000120a001981 */ /* 0x000ee2000c1e1900 */
[----:B------:R-:W-:-:S04]  /*0410*/  IMAD.WIDE R8, R228, R5, c[0x0][0x348] ;  /* 0x0000d200e4087625 */ /* 0x000fc800078e0205 */
[----:B------:R-:W-:Y:S01]  /*0420*/  IMAD.WIDE R6, R228, R5, c[0x0][0x350] ;  /* 0x0000d400e4067625 */ /* 0x000fe200078e0205 */
[----:B------:R1:W5:Y:S04]  /*0430*/  @P0 LDG.E R2, [R8.64] ;  /* 0x0000001208020981 */ /* 0x000368000c1e1900 */
[----:B------:R1:W5:Y:S01]  /*0440*/  @P6 LDG.E R3, [R6.64] ;  /* 0x0000001206036981 */ /* 0x000362000c1e1900 */
[----:B------:R-:W-:Y:S02]  /*0450*/  UMOV UR4, URZ ;  /* 0x0000003f00047c82 */ /* 0x000fe40008000000 */
[----:B------:R-:W-:Y:S02]  /*0460*/  ULDC UR11, c[0x0][0x168] ;  /* 0x00005a00000b7ab9 */ /* 0x000fe40000000800 */
[----:B------:R-:W-:Y:S01]  /*0470*/  ULDC UR8, c[0x0][0x1d0] ;  /* 0x0000740000087ab9 */ /* 0x000fe20000000800 */
[----:B--2---:R1:W2:Y:S08]  /*0480*/  @P2 R2UR UR4, R4 ;  /* 0x00000000040423c2 */ /* 0x0042b000000e0000 */
[----:B---3--:R1:W3:Y:S02]  /*0490*/  @P1 R2UR UR11, R0 ;  /* 0x00000000000b13c2 */ /* 0x0082e400000e0000 */
[----:B-123--:R-:W-:Y:S05]  /*04a0*/  @P1 BRA `(.L_x_497) ;  /* 0x0000006000001947 */ /* 0x00efea0003800000 */
[----:B------:R-:W-:Y:S05]  /*04b0*/  @!P0 BRA `(.L_x_497) ;  /* 0x0000005000008947 */ /* 0x000fea0003800000 */
[----:B------:R-:W2:Y:S04]  /*04c0*/  LDG.E R0, [R8.64] ;  /* 0x0000001208007981 */ /* 0x000ea8000c1e1900 */
[----:B------:R-:W3:Y:S01]  /*04d0*/  LDG.E R4, [R8.64+0x4] ;  /* 0x0000041208047981 */ /* 0x000ee2000c1e1900 */
[----:B--2---:R-:W1:Y:S08]  /*04e0*/  R2UR UR11, R0 ;  /* 0x00000000000b73c2 */ /* 0x004e7000000e0000 */
[----:B---3--:R-:W1:Y:S02]  /*04f0*/  R2UR UR5, R4 ;  /* 0x00000000040573c2 */ /* 0x008e6400000e0000 */
[----:B-1----:R-:W-:-:S06]  /*0500*/  UIADD3 UR11, -UR11, UR5, URZ ;  /* 0x000000050b0b7290 */ /* 0x002fcc000fffe13f */
.L_x_497:
[----:B------:R-:W-:-:S04]  /*0510*/  ISETP.NE.U32.AND P1, PT, RZ, c[0x0][0x368], PT ;  /* 0x0000da00ff007a0c */ /* 0x000fc80003f25070 */
[----:B------:R-:W-:-:S13]  /*0520*/  ISETP.NE.AND.EX P1, PT, RZ, c[0x0][0x36c], PT, P1 ;  /* 0x0000db00ff007a0c */ /* 0x000fda0003f25310 */
[----:B------:R-:W-:Y:S05]  /*0530*/  @!P1 BRA `(.L_x_498) ;  /* 0x0000004000009947 */ /* 0x000fea0003800000 */
[----:B------:R-:W-:-:S05]  /*0540*/  IMAD.WIDE R6, R228, R5, c[0x0][0x368] ;  /* 0x0000da00e4067625 */ /* 0x000fca00078e0205 */
[----:B------:R-:W2:Y:S02]  /*0550*/  LDG.E R0, [R6.64] ;  /* 0x0000001206007981 */ /* 0x000ea4000c1e1900 */
[----:B--2---:R1:W2:Y:S02]  /*0560*/  R2UR UR8, R0 ;  /* 0x00000000000873c2 */ /* 0x0042a400000e0000 */
[----:B-12---:R-:W-:Y:S05]  /*0570*/  BRA `(.L_x_499) ;  /* 0x0000006000007947 */ /* 0x006fea0003800000 */
.L_x_498:
[----:B------:R-:W-:Y:S05]  /*0580*/  @!P6 BRA `(.L_x_499) ;  /* 0x000000500000e947 */ /* 0x000fea0003800000 */
[----:B------:R-:W2:Y:S04]  /*0590*/  LDG.E R0, [R6.64] ;  /* 0x0000001206007981 */ /* 0x000ea8000c1e1900 */
[----:B------:R-:W3:Y:S01]  /*05a0*/  LDG.E R4, [R6.64+0x4] ;  /* 0x0000041206047981 */ /* 0x000ee2000c1e1900 */
[----:B--2---:R-:W1:Y:S08]  /*05b0*/  R2UR UR8, R0 ;  /* 0x00000000000873c2 */ /* 0x004e7000000e0000 */
[----:B---3--:R-:W1:Y:S02]  /*05c0*/  R2UR UR5, R4 ;  /* 0x00000000040573c2 */ /* 0x008e6400000e0000 */
[----:B-1----:R-:W-:-:S06]  /*05d0*/  UIADD3 UR8, -UR8, UR5, URZ ;  /* 0x0000000508087290 */ /* 0x002fcc000fffe13f */
.L_x_499:
[----:B------:R-:W1:Y:S01]  /*05e0*/  R2UR UR23, R36 ;  /* 0x00000000241773c2 */ /* 0x000e6200000e0000 */
[----:B------:R-:W-:Y:S01]  /*05f0*/  ULDC UR5, c[0x0][0x2c4] ;  /* 0x0000b10000057ab9 */ /* 0x000fe20000000800 */
[----:B------:R-:W-:Y:S01]  /*0600*/  PLOP3.LUT P2, PT, PT, PT, PT, 0x80, 0x0 ;  /* 0x000000000000781c */ /* 0x000fe20003f4f070 */
[----:B------:R-:W-:Y:S01]  /*0610*/  UISETP.NE.AND UP0, UPT, UR5, 0x1, UPT ;  /* 0x000000010500788c */ /* 0x000fe2000bf05270 */
[----:B------:R-:W-:Y:S01]  /*0620*/  IMAD.MOV.U32 R114, RZ, RZ, RZ ;  /* 0x000000ffff727224 */ /* 0x000fe200078e00ff */
[----:B------:R-:W-:Y:S01]  /*0630*/  ULDC UR12, c[0x0][0x2c8] ;  /* 0x0000b200000c7ab9 */ /* 0x000fe20000000800 */
[----:B------:R-:W-:Y:S01]  /*0640*/  CS2R R112, SRZ ;  /* 0x0000000000707805 */ /* 0x000fe2000001ff00 */
[----:B------:R-:W-:Y:S01]  /*0650*/  UIADD3 UR8, -UR4, UR8, URZ ;  /* 0x0000000804087290 */ /* 0x000fe2000fffe13f */
[----:B------:R-:W2:Y:S01]  /*0660*/  R2UR UR6, R36 ;  /* 0x00000000240673c2 */ /* 0x000ea200000e0000 */
[----:B------:R-:W-:Y:S01]  /*0670*/  PLOP3.LUT P3, PT, PT, PT, UP0, 0x80, 0x0 ;  /* 0x000000000000781c */ /* 0x000fe20003f6f008 */
[----:B------:R-:W-:Y:S01]  /*0680*/  CS2R R118, SRZ ;  /* 0x0000000000767805 */ /* 0x000fe2000001ff00 */
[----:B------:R-:W-:Y:S01]  /*0690*/  PLOP3.LUT P1, PT, PT, PT, UP0, 0x80, 0x0 ;  /* 0x000000000000781c */ /* 0x000fe20003f2f008 */
[----:B------:R-:W-:Y:S01]  /*06a0*/  UIADD3 UR5, UR8, 0x80, -UR11 ;  /* 0x0000008008057890 */ /* 0x000fe2000fffe80b */
        /* <DEDUP_REMOVED lines=11> */
[----:B-1----:R-:W-:Y:S01]  /*0760*/  IMAD.U32 R0, RZ, RZ, UR23 ;  /* 0x00000017ff007e24 */ /* 0x002fe2000f8e00ff */
[----:B------:R-:W-:Y:S01]  /*0770*/  CS2R R94, SRZ ;  /* 0x00000000005e7805 */ /* 0x000fe2000001ff00 */
[----:B------:R-:W-:Y:S01]  /*0780*/  CS2R R92, SRZ ;  /* 0x00000000005c7805 */ /* 0x000fe2000001ff00 */
[----:B------:R-:W-:Y:S01]  /*0790*/  CS2R R90, SRZ ;  /* 0x00000000005a7805 */ /* 0x000fe2000001ff00 */
[----:B------:R-:W-:Y:S01]  /*07a0*/  CS2R R88, SRZ ;  /* 0x0000000000587805 */ /* 0x000fe2000001ff00 */
[----:B------:R-:W-:Y:S01]  /*07b0*/  @P3 IADD3 R4, R0, 0x7f, RZ ;  /* 0x0000007f00043810 */ /* 0x000fe20007ffe0ff */
[----:B------:R-:W-:Y:S01]  /*07c0*/  CS2R R86, SRZ ;  /* 0x0000000000567805 */ /* 0x000fe2000001ff00 */
[----:B-----5:R-:W-:Y:S01]  /*07d0*/  IADD3 R0, R3, UR4, RZ ;  /* 0x0000000403007c10 */ /* 0x020fe2000fffe0ff */
[----:B------:R-:W-:Y:S01]  /*07e0*/  ULDC UR4, c[0x0][0x2cc] ;  /* 0x0000b30000047ab9 */ /* 0x000fe20000000800 */
[----:B------:R1:W3:Y:S01]  /*07f0*/  @P1 R2UR UR13, R4 ;  /* 0x00000000040d13c2 */ /* 0x0002e200000e0000 */
[----:B--2---:R-:W-:Y:S01]  /*0800*/  UIADD3 UR6, UR6, 0x7f, URZ ;  /* 0x0000007f06067890 */ /* 0x004fe2000fffe03f */
        /* <DEDUP_REMOVED lines=14> */
[----:B------:R-:W-:-:S02]  /*08f0*/  IMAD.MOV.U32 R6, RZ, RZ, RZ ;  /* 0x000000ffff067224 */ /* 0x000fc400078e00ff */
[----:B-1----:R-:W-:Y:S01]  /*0900*/  IMAD.MOV.U32 R4, RZ, RZ, RZ ;  /* 0x000000ffff047224 */ /* 0x002fe200078e00ff */
[----:B---3--:R-:W-:-:S04]  /*0910*/  UIMAD.WIDE.U32 UR12, UR13, UR12, URZ ;  /* 0x0000000c0d0c72a5 */ /* 0x008fc8000f8e003f */
[----:B------:R-:W-:Y:S02]  /*0920*/  @UP0 USHF.R.U32.HI UR6, URZ, UR4, UR13 ;  /* 0x000000043f060299 */ /* 0x000fe4000801160d */
[----:B------:R-:W-:Y:S02]  /*0930*/  UIADD3 UR4, UR8, 0x7f, URZ ;  /* 0x0000007f08047890 */ /* 0x000fe4000fffe03f */
[----:B------:R-:W-:Y:S02]  /*0940*/  UIADD3 UR6, UR5, UR6, URZ ;  /* 0x0000000605067290 */ /* 0x000fe4000fffe03f */
[----:B------:R-:W-:Y:S02]  /*0950*/  USHF.R.S32.HI UR7, URZ, 0x1f, UR4 ;  /* 0x0000001f3f077899 */ /* 0x000fe40008011404 */
[----:B------:R-:W-:Y:S02]  /*0960*/  USHF.R.S32.HI UR5, URZ, 0x1f, UR6 ;  /* 0x0000001f3f057899 */ /* 0x000fe40008011406 */
[----:B------:R-:W-:-:S02]  /*0970*/  ULEA.HI UR7, UR7, UR4, URZ, 0x7 ;  /* 0x0000000407077291 */ /* 0x000fc4000f8f383f */
[----:B------:R-:W-:Y:S02]  /*0980*/  ULEA.HI UR5, UR5, UR6, URZ, 0x7 ;  /* 0x0000000605057291 */ /* 0x000fe4000f8f383f */
[----:B------:R-:W-:Y:S02]  /*0990*/  USHF.R.S32.HI UR7, URZ, 0x7, UR7 ;  /* 0x000000073f077899 */ /* 0x000fe40008011407 */
[----:B------:R-:W-:-:S04]  /*09a0*/  USHF.R.S32.HI UR5, URZ, 0x7, UR5 ;  /* 0x000000073f057899 */ /* 0x000fc80008011405 */
[----:B------:R-:W-:-:S04]  /*09b0*/  UISETP.LT.AND UP0, UPT, UR7, UR5, UPT ;  /* 0x000000050700728c */ /* 0x000fc8000bf01270 */
[----:B------:R-:W-:-:S04]  /*09c0*/  USEL UR25, UR7, UR5, UP0 ;  /* 0x0000000507197287 */ /* 0x000fc80008000000 */
[----:B------:R-:W-:-:S06]  /*09d0*/  UISETP.GE.AND UP0, UPT, UR25, 0x1, UPT ;  /* 0x000000011900788c */ /* 0x000fcc000bf06270 */
[----:B------:R-:W-:-:S13]  /*09e0*/  PLOP3.LUT P1, PT, PT, PT, UP0, 0x80, 0x0 ;  /* 0x000000000000781c */ /* 0x000fda0003f2f008 */
[----:B------:R-:W-:Y:S05]  /*09f0*/  @!P1 BRA `(.L_x_500) ;  /* 0x0000cae000009947 */ /* 0x000fea0003800000 */
[----:B------:R-:W-:Y:S01]  /*0a00*/  ISETP.NE.U32.AND P1, PT, RZ, c[0x0][0x340], PT ;  /* 0x0000d000ff007a0c */ /* 0x000fe20003f25070 */
[----:B------:R-:W1:Y:S01]  /*0a10*/  S2R R54, SR_CTAID.Y ;  /* 0x0000000000367919 */ /* 0x000e620000002600 */
[----:B------:R-:W-:Y:S02]  /*0a20*/  SHF.R.S32.HI R128, RZ, 0x1f, R37 ;  /* 0x0000001fff807819 */ /* 0x000fe40000011425 */
[----:B------:R-:W-:Y:S01]  /*0a30*/  SHF.R.S32.HI R3, RZ, 0x1f, R2 ;  /* 0x0000001fff037819 */ /* 0x000fe20000011402 */
[----:B------:R-:W-:Y:S01]  /*0a40*/  IMAD.WIDE.U32 R12, R2, c[0x0][0x178], RZ ;  /* 0x00005e00020c7a25 */ /* 0x000fe200078e00ff */
[----:B------:R-:W-:Y:S01]  /*0a50*/  ISETP.NE.AND.EX P1, PT, RZ, c[0x0][0x344], PT, P1 ;  /* 0x0000d100ff007a0c */ /* 0x000fe20003f25310 */
[----:B------:R-:W-:Y:S01]  /*0a60*/  ULDC UR4, c[0x0][0x2c4] ;  /* 0x0000b10000047ab9 */ /* 0x000fe20000000800 */
[----:B------:R-:W-:Y:S01]  /*0a70*/  SHF.R.S32.HI R60, RZ, 0x1f, R0 ;  /* 0x0000001fff3c7819 */ /* 0x000fe20000011400 */
[----:B------:R-:W-:Y:S02]  /*0a80*/  UIADD3 UR20, UR25, -0x1, URZ ;  /* 0xffffffff19147890 */ /* 0x000fe4000fffe03f */
[----:B------:R-:W-:-:S02]  /*0a90*/  UMOV UR21, 0x7 ;  /* 0x0000000700157882 */ /* 0x000fc40000000000 */
[----:B------:R-:W-:-:S06]  /*0aa0*/  ULDC.64 UR6, c[0x0][0x1e0] ;  /* 0x0000780000067ab9 */ /* 0x000fcc0000000a00 */
[----:B------:R-:W-:-:S06]  /*0ab0*/  @P1 IMAD.WIDE R8, R228, R5, c[0x0][0x340] ;  /* 0x0000d000e4081625 */ /* 0x000fcc00078e0205 */
[----:B------:R2:W3:Y:S01]  /*0ac0*/  @P1 LDG.E R8, [R8.64] ;  /* 0x0000001208081981 */ /* 0x0004e2000c1e1900 */
[----:B------:R-:W-:Y:S01]  /*0ad0*/  LEA.HI R57, R128, R37, RZ, 0x3 ;  /* 0x0000002580397211 */ /* 0x000fe200078f18ff */
[----:B------:R-:W-:Y:S01]  /*0ae0*/  IMAD R3, R3, c[0x0][0x178], RZ ;  /* 0x00005e0003037a24 */ /* 0x000fe200078e02ff */
[----:B-1----:R-:W-:Y:S01]  /*0af0*/  SHF.R.S32.HI R53, RZ, 0x1f, R54 ;  /* 0x0000001fff357819 */ /* 0x002fe20000011436 */
[----:B------:R-:W-:Y:S01]  /*0b00*/  UIMAD UR4, UR11, UR4, URZ ;  /* 0x000000040b0472a4 */ /* 0x000fe2000f8e023f */
[----:B------:R-:W-:Y:S01]  /*0b10*/  LOP3.LUT R56, R57, 0xfffffff8, RZ, 0xc0, !PT ;  /* 0xfffffff839387812 */ /* 0x000fe200078ec0ff */
[----:B------:R-:W-:Y:S01]  /*0b20*/  IMAD R3, R2, c[0x0][0x17c], R3 ;  /* 0x00005f0002037a24 */ /* 0x000fe200078e0203 */
[----:B------:R-:W-:Y:S01]  /*0b30*/  SHF.R.S32.HI R57, RZ, 0x3, R57 ;  /* 0x00000003ff397819 */ /* 0x000fe20000011439 */
[----:B------:R-:W-:Y:S01]  /*0b40*/  IMAD R7, R53, c[0x0][0x1b8], RZ ;  /* 0x00006e0035077a24 */ /* 0x000fe200078e02ff */
[----:B------:R-:W-:Y:S01]  /*0b50*/  SEL R5, R228, RZ, !P0 ;  /* 0x000000ffe4057207 */ /* 0x000fe20004000000 */
[----:B------:R-:W-:Y:S01]  /*0b60*/  IMAD.IADD R56, R37, 0x1, -R56 ;  /* 0x0000000125387824 */ /* 0x000fe200078e0a38 */
[----:B------:R-:W-:Y:S01]  /*0b70*/  USHF.L.U64.HI UR21, UR6, UR21, UR7 ;  /* 0x0000001506157299 */ /* 0x000fe20008010207 */
[----:B------:R-:W-:Y:S01]  /*0b80*/  IMAD.IADD R13, R13, 0x1, R3 ;  /* 0x000000010d0d7824 */ /* 0x000fe200078e0203 */
[----:B------:R-:W-:Y:S01]  /*0b90*/  SHF.R.S32.HI R3, RZ, 0x1f, R228 ;  /* 0x0000001fff037819 */ /* 0x000fe200000114e4 */
[----:B------:R-:W-:Y:S01]  /*0ba0*/  IMAD R10, R56, 0x20, R57 ;  /* 0x00000020380a7824 */ /* 0x000fe200078e0239 */
[----:B------:R-:W-:Y:S01]  /*0bb0*/  USHF.L.U32 UR22, UR6, 0x7, URZ ;  /* 0x0000000706167899 */ /* 0x000fe2000800063f */
[C---:B------:R-:W-:Y:S01]  /*0bc0*/  IMAD R7, R54.reuse, c[0x0][0x1bc], R7 ;  /* 0x00006f0036077a24 */ /* 0x040fe200078e0207 */
[----:B------:R-:W-:Y:S01]  /*0bd0*/  SEL R4, R3, RZ, !P0 ;  /* 0x000000ff03047207 */ /* 0x000fe20004000000 */
[----:B------:R-:W-:Y:S01]  /*0be0*/  IMAD.WIDE.U32 R12, R54, c[0x0][0x1b8], R12 ;  /* 0x00006e00360c7a25 */ /* 0x000fe200078e000c */
[----:B------:R-:W-:Y:S01]  /*0bf0*/  IADD3 R10, R10, UR23, RZ ;  /* 0x000000170a0a7c10 */ /* 0x000fe2000fffe0ff */
[----:B------:R-:W-:Y:S01]  /*0c00*/  USHF.R.S32.HI UR10, URZ, 0x1f, UR20 ;  /* 0x0000001f3f0a7899 */ /* 0x000fe20008011414 */
[----:B------:R-:W-:Y:S01]  /*0c10*/  IADD3 R55, P0, R0, R57, RZ ;  /* 0x0000003900377210 */ /* 0x000fe20007f1e0ff */
[----:B------:R-:W-:Y:S01]  /*0c20*/  IMAD.IADD R13, R13, 0x1, R7 ;  /* 0x000000010d0d7824 */ /* 0x000fe200078e0207 */
[-C--:B------:R-:W-:Y:S01]  /*0c30*/  LEA.HI R226, R128, R37.reuse, RZ, 0x4 ;  /* 0x0000002580e27211 */ /* 0x080fe200078f20ff */
[----:B------:R-:W-:Y:S01]  /*0c40*/  @P3 IMAD.HI.U32 R6, R10, c[0x0][0x2c8], RZ ;  /* 0x0000b2000a063a27 */ /* 0x000fe200078e00ff */
[C---:B------:R-:W-:Y:S01]  /*0c50*/  LEA.HI.X.SX32 R60, R57.reuse, R60, 0x1, P0 ;  /* 0x0000003c393c7211 */ /* 0x040fe200000f0eff */
[----:B------:R-:W-:Y:S01]  /*0c60*/  UIMAD.WIDE.U32 UR12, UR6, 0x40, URZ ;  /* 0x00000040060c78a5 */ /* 0x000fe2000f8e003f */
[----:B--2---:R-:W-:Y:S01]  /*0c70*/  IADD3 R9, -R57, UR8, RZ ;  /* 0x0000000839097c10 */ /* 0x004fe2000fffe1ff */
[----:B------:R-:W-:Y:S01]  /*0c80*/  IMAD.MOV.U32 R2, RZ, RZ, R10 ;  /* 0x000000ffff027224 */ /* 0x000fe200078e000a */
[----:B------:R-:W-:Y:S01]  /*0c90*/  @P3 SHF.R.U32.HI R2, RZ, c[0x0][0x2cc], R6 ;  /* 0x0000b300ff023a19 */ /* 0x000fe20000011606 */
[----:B------:R-:W-:Y:S01]  /*0ca0*/  IMAD R4, R4, c[0x0][0x1c0], RZ ;  /* 0x0000700004047a24 */ /* 0x000fe200078e02ff */
[----:B------:R-:W-:Y:S01]  /*0cb0*/  USHF.L.U32 UR9, UR7, 0x6, URZ ;  /* 0x0000000607097899 */ /* 0x000fe2000800063f */
[----:B------:R-:W-:Y:S01]  /*0cc0*/  IMAD.WIDE.U32 R6, R5, c[0x0][0x1c0], R12 ;  /* 0x0000700005067a25 */ /* 0x000fe200078e000c */
[----:B------:R-:W-:Y:S01]  /*0cd0*/  LEA.HI R38, R128, R37, RZ, 0x5 ;  /* 0x0000002580267211 */ /* 0x000fe200078f28ff */
[----:B------:R-:W-:-:S02]  /*0ce0*/  UIMAD UR17, UR20, -0x80, UR8 ;  /* 0xffffff80141178a4 */ /* 0x000fc4000f8e0208 */
[----:B------:R-:W-:Y:S01]  /*0cf0*/  IMAD R4, R5, c[0x0][0x1c4], R4 ;  /* 0x0000710005047a24 */ /* 0x000fe200078e0204 */
[----:B------:R-:W-:Y:S01]  /*0d00*/  SHF.R.S32.HI R5, RZ, 0x1f, R2 ;  /* 0x0000001fff057819 */ /* 0x000fe20000011402 */
[----:B------:R-:W-:Y:S01]  /*0d10*/  IMAD.SHL.U32 R227, R57, 0x40, RZ ;  /* 0x0000004039e37824 */ /* 0x000fe200078e00ff */
[----:B------:R-:W-:Y:S01]  /*0d20*/  UIADD3 UR9, UR13, UR9, URZ ;  /* 0x000000090d097290 */ /* 0x000fe2000fffe03f */
[----:B------:R-:W-:Y:S01]  /*0d30*/  IMAD.IADD R7, R7, 0x1, R4 ;  /* 0x0000000107077824 */ /* 0x000fe200078e0204 */
[----:B------:R-:W-:Y:S01]  /*0d40*/  SHF.R.S32.HI R39, RZ, 0x5, R38 ;  /* 0x00000005ff277819 */ /* 0x000fe20000011426 */
[----:B------:R-:W-:Y:S01]  /*0d50*/  IMAD R5, R5, c[0x0][0x1b0], RZ ;  /* 0x00006c0005057a24 */ /* 0x000fe200078e02ff */
[----:B------:R-:W-:Y:S01]  /*0d60*/  LOP3.LUT R227, R227, 0x1c0, RZ, 0xc0, !PT ;  /* 0x000001c0e3e37812 */ /* 0x000fe200078ec0ff */
[----:B------:R-:W-:-:S04]  /*0d70*/  IMAD.WIDE.U32 R6, R2, c[0x0][0x1b0], R6 ;  /* 0x00006c0002067a25 */ /* 0x000fc800078e0006 */
[----:B------:R-:W-:Y:S02]  /*0d80*/  IMAD R11, R2, c[0x0][0x1b4], R5 ;  /* 0x00006d00020b7a24 */ /* 0x000fe400078e0205 */
[----:B------:R-:W-:Y:S01]  /*0d90*/  IMAD.MOV R5, RZ, RZ, -R2 ;  /* 0x000000ffff057224 */ /* 0x000fe200078e0a02 */
[----:B------:R-:W-:Y:S01]  /*0da0*/  IADD3 R2, R57, UR23, RZ ;  /* 0x0000001739027c10 */ /* 0x000fe2000fffe0ff */
[----:B------:R-:W-:Y:S02]  /*0db0*/  IMAD.IADD R7, R7, 0x1, R11 ;  /* 0x0000000107077824 */ /* 0x000fe400078e020b */
[----:B------:R-:W-:Y:S01]  /*0dc0*/  IMAD R10, R5, c[0x0][0x2c4], R10 ;  /* 0x0000b100050a7a24 */ /* 0x000fe200078e020a */
[----:B------:R-:W-:Y:S01]  /*0dd0*/  IADD3 R5, R2, 0x20, RZ ;  /* 0x0000002002057810 */ /* 0x000fe20007ffe0ff */
[----:B------:R-:W-:Y:S01]  /*0de0*/  IMAD.SHL.U32 R58, R56, 0x8, RZ ;  /* 0x00000008383a7824 */ /* 0x000fe200078e00ff */
[----:B------:R-:W-:Y:S01]  /*0df0*/  IADD3 R0, R2, 0x40, RZ ;  /* 0x0000004002007810 */ /* 0x000fe20007ffe0ff */
[----:B------:R-:W-:Y:S01]  /*0e00*/  IMAD R16, R60, c[0x0][0x1e0], RZ ;  /* 0x000078003c107a24 */ /* 0x000fe200078e02ff */
[----:B------:R-:W-:Y:S01]  /*0e10*/  BAR.SYNC.DEFER_BLOCKING 0x0 ;  /* 0x0000000000007b1d */ /* 0x000fe20000010000 */
[----:B------:R-:W-:Y:S01]  /*0e20*/  ISETP.GE.AND P5, PT, R5, UR4, PT ;  /* 0x0000000405007c0c */ /* 0x000fe2000bfa6270 */
[----:B------:R-:W-:Y:S01]  /*0e30*/  IMAD.U32 R4, RZ, RZ, UR20 ;  /* 0x00000014ff047e24 */ /* 0x000fe2000f8e00ff */
[----:B------:R-:W-:Y:S01]  /*0e40*/  SHF.R.S32.HI R5, RZ, 0x1f, R10 ;  /* 0x0000001fff057819 */ /* 0x000fe2000001140a */
[----:B------:R-:W-:Y:S01]  /*0e50*/  IMAD R16, R55, c[0x0][0x1e4], R16 ;  /* 0x0000790037107a24 */ /* 0x000fe200078e0210 */
[----:B------:R-:W-:Y:S01]  /*0e60*/  ISETP.GE.AND P4, PT, R0, UR4, PT ;  /* 0x0000000400007c0c */ /* 0x000fe2000bf86270 */
[----:B------:R-:W-:Y:S01]  /*0e70*/  IMAD R4, R4, -0x80, R9 ;  /* 0xffffff8004047824 */ /* 0x000fe200078e0209 */
[--C-:B------:R-:W-:Y:S01]  /*0e80*/  LOP3.LUT R0, R227, 0x38, R58.reuse, 0xf8, !PT ;  /* 0x00000038e3007812 */ /* 0x100fe200078ef83a */
[----:B------:R-:W-:Y:S01]  /*0e90*/  IMAD R5, R5, c[0x0][0x1a8], RZ ;  /* 0x00006a0005057a24 */ /* 0x000fe200078e02ff */
[----:B------:R-:W-:Y:S01]  /*0ea0*/  SHF.R.U32.HI R227, RZ, 0x3, R227 ;  /* 0x00000003ffe37819 */ /* 0x000fe200000116e3 */
[----:B------:R-:W-:Y:S01]  /*0eb0*/  IMAD R60, R60, c[0x0][0x208], RZ ;  /* 0x000082003c3c7a24 */ /* 0x000fe200078e02ff */
[----:B------:R-:W-:Y:S01]  /*0ec0*/  SHF.R.S32.HI R59, RZ, 0x1f, R58 ;  /* 0x0000001fff3b7819 */ /* 0x000fe2000001143a */
[----:B------:R-:W-:Y:S01]  /*0ed0*/  IMAD R5, R10, c[0x0][0x1ac], R5 ;  /* 0x00006b000a057a24 */ /* 0x000fe200078e0205 */
[----:B------:R-:W-:Y:S01]  /*0ee0*/  LOP3.LUT R227, R0, R227, RZ, 0x3c, !PT ;  /* 0x000000e300e37212 */ /* 0x000fe200078e3cff */
[----:B------:R-:W-:Y:S01]  /*0ef0*/  IMAD.WIDE.U32 R10, R10, c[0x0][0x1a8], R6 ;  /* 0x00006a000a0a7a25 */ /* 0x000fe200078e0006 */
[----:B------:R-:W-:-:S03]  /*0f00*/  LEA.HI R0, R128, R37, RZ, 0x6 ;  /* 0x0000002580007211 */ /* 0x000fc600078f30ff */
[----:B------:R-:W-:Y:S01]  /*0f10*/  IMAD.IADD R5, R11, 0x1, R5 ;  /* 0x000000010b057824 */ /* 0x000fe200078e0205 */
[----:B------:R-:W-:Y:S01]  /*0f20*/  LEA R6, P0, R10, c[0x0][0x160], 0x1 ;  /* 0x000058000a067a11 */ /* 0x000fe200078008ff */
[----:B------:R-:W-:Y:S02]  /*0f30*/  IMAD.SHL.U32 R0, R0, 0x8, RZ ;  /* 0x0000000800007824 */ /* 0x000fe400078e00ff */
[----:B------:R-:W-:Y:S01]  /*0f40*/  IMAD R7, R53, c[0x0][0x1e8], RZ ;  /* 0x00007a0035077a24 */ /* 0x000fe200078e02ff */
[----:B------:R-:W-:Y:S01]  /*0f50*/  LEA.HI.X R5, R10, c[0x0][0x164], R5, 0x1, P0 ;  /* 0x000059000a057a11 */ /* 0x000fe200000f0c05 */
[----:B------:R-:W-:Y:S01]  /*0f60*/  SHFL.IDX PT, R14, R6, RZ, 0x181f ;  /* 0x00181fff060e7589 */ /* 0x000fe200000e0000 */
[----:B------:R-:W-:Y:S01]  /*0f70*/  ISETP.GE.AND P0, PT, R2, UR4, PT ;  /* 0x0000000402007c0c */ /* 0x000fe2000bf06270 */
[----:B------:R-:W-:Y:S01]  /*0f80*/  IMAD.WIDE.U32 R10, R55, c[0x0][0x1e0], R58 ;  /* 0x00007800370a7a25 */ /* 0x000fe200078e003a */
[----:B------:R-:W-:Y:S01]  /*0f90*/  LOP3.LUT R227, R227, 0xfffffe00, R0, 0xf8, !PT ;  /* 0xfffffe00e3e37812 */ /* 0x000fe200078ef800 */
[----:B------:R-:W-:Y:S01]  /*0fa0*/  SHFL.IDX PT, R15, R5, RZ, 0x181f ;  /* 0x00181fff050f7589 */ /* 0x000fe200000e0000 */
[----:B------:R-:W-:Y:S01]  /*0fb0*/  IADD3 R0, R58, 0x40, RZ ;  /* 0x000000403a007810 */ /* 0x000fe20007ffe0ff */
[----:B------:R-:W-:Y:S01]  /*0fc0*/  IMAD.IADD R17, R11, 0x1, R16 ;  /* 0x000000010b117824 */ /* 0x000fe200078e0210 */
[----:B------:R-:W-:Y:S01]  /*0fd0*/  IADD3 R2, R2, 0x60, RZ ;  /* 0x0000006002027810 */ /* 0x000fe20007ffe0ff */
[----:B------:R-:W-:Y:S01]  /*0fe0*/  IMAD.MOV.U32 R16, RZ, RZ, R10 ;  /* 0x000000ffff107224 */ /* 0x000fe200078e000a */
[----:B------:R-:W-:Y:S01]  /*0ff0*/  SHFL.IDX PT, R11, R5, 0x1, 0x181f ;  /* 0x00381f00050b7f89 */ /* 0x000fe200000e0000 */
[C---:B------:R-:W-:Y:S01]  /*1000*/  IMAD R230, R54.reuse, c[0x0][0x1ec], R7 ;  /* 0x00007b0036e67a24 */ /* 0x040fe200078e0207 */
[----:B------:R-:W-:Y:S01]  /*1010*/  @!P5 SHF.R.S32.HI R7, RZ, 0x1f, R0 ;  /* 0x0000001fff07d819 */ /* 0x000fe20000011400 */
[----:B------:R-:W-:Y:S01]  /*1020*/  IMAD.WIDE.U32 R16, R54, c[0x0][0x1e8], R16 ;  /* 0x00007a0036107a25 */ /* 0x000fe200078e0010 */
[----:B------:R-:W1:Y:S01]  /*1030*/  SHFL.IDX PT, R10, R6, 0x1, 0x181f ;  /* 0x00381f00060a7f89 */ /* 0x000e6200000e0000 */
[----:B------:R-:W-:Y:S01]  /*1040*/  ISETP.GE.AND P2, PT, R2, UR4, PT ;  /* 0x0000000402007c0c */ /* 0x000fe2000bf46270 */
[----:B------:R-:W-:Y:S01]  /*1050*/  UIMAD UR4, UR21, UR20, URZ ;  /* 0x00000014150472a4 */ /* 0x000fe2000f8e023f */
[----:B------:R-:W-:Y:S01]  /*1060*/  @!P5 LEA.HI R2, R7, R0, RZ, 0x3 ;  /* 0x000000000702d211 */ /* 0x000fe200078f18ff */
[----:B------:R-:W-:Y:S01]  /*1070*/  IMAD.SHL.U32 R227, R227, 0x2, RZ ;  /* 0x00000002e3e37824 */ /* 0x000fe200078e00ff */
[----:B------:R-:W-:Y:S01]  /*1080*/  SHFL.IDX PT, R18, R6, 0x3, 0x181f ;  /* 0x00781f0006127f89 */ /* 0x000fe200000e0000 */
[----:B------:R-:W-:Y:S01]  /*1090*/  IMAD.IADD R231, R17, 0x1, R230 ;  /* 0x0000000111e77824 */ /* 0x000fe200078e02e6 */
[----:B------:R-:W-:Y:S01]  /*10a0*/  @!P5 LOP3.LUT R2, R2, 0xfffffff8, RZ, 0xc0, !PT ;  /* 0xfffffff80202d812 */ /* 0x000fe200078ec0ff */
[----:B------:R-:W-:Y:S01]  /*10b0*/  IMAD.MOV.U32 R230, RZ, RZ, R16 ;  /* 0x000000ffffe67224 */ /* 0x000fe200078e0010 */
[----:B------:R-:W-:Y:S01]  /*10c0*/  SHFL.IDX PT, R19, R5, 0x3, 0x181f ;  /* 0x00781f0005137f89 */ /* 0x000fe200000e0000 */
[----:B------:R-:W-:Y:S01]  /*10d0*/  UIMAD UR4, UR10, UR22, UR4 ;  /* 0x000000160a0472a4 */ /* 0x000fe2000f8e0204 */
[----:B------:R-:W-:Y:S01]  /*10e0*/  SHF.R.S32.HI R7, RZ, 0x4, R226 ;  /* 0x00000004ff077819 */ /* 0x000fe200000114e2 */
[----:B------:R-:W-:-:S02]  /*10f0*/  IMAD R60, R55, c[0x0][0x20c], R60 ;  /* 0x00008300373c7a24 */ /* 0x000fc400078e023c */
[----:B------:R-:W-:Y:S02]  /*1100*/  IMAD R53, R53, c[0x0][0x210], RZ ;  /* 0x0000840035357a24 */ /* 0x000fe400078e02ff */
[----:B-1----:R-:W-:Y:S01]  /*1110*/  @!P5 IMAD.WIDE R16, R2, 0x2, R10 ;  /* 0x000000020210d825 */ /* 0x002fe200078e020a */
[----:B---3--:R-:W-:-:S03]  /*1120*/  @P1 SHF.R.S32.HI R9, RZ, 0x1f, R8 ;  /* 0x0000001fff091819 */ /* 0x008fc60000011408 */
[----:B------:R-:W-:Y:S02]  /*1130*/  @!P1 IMAD.MOV.U32 R8, RZ, RZ, R228 ;  /* 0x000000ffff089224 */ /* 0x000fe400078e00e4 */
[----:B------:R-:W-:Y:S01]  /*1140*/  @!P1 IMAD.MOV.U32 R9, RZ, RZ, R3 ;  /* 0x000000ffff099224 */ /* 0x000fe200078e0003 */
[----:B------:R-:W-:Y:S02]  /*1150*/  @!P0 SHF.R.S32.HI R3, RZ, 0x1f, R0 ;  /* 0x0000001fff038819 */ /* 0x000fe40000011400 */
[----:B------:R-:W-:Y:S02]  /*1160*/  SEL R240, R8, RZ, !P6 ;  /* 0x000000ff08f07207 */ /* 0x000fe40007000000 */
[----:B------:R-:W-:Y:S01]  /*1170*/  SEL R52, R9, RZ, !P6 ;  /* 0x000000ff09347207 */ /* 0x000fe20007000000 */
[----:B------:R-:W1:Y:S01]  /*1180*/  SHFL.IDX PT, R8, R6, 0x2, 0x181f ;  /* 0x00581f0006087f89 */ /* 0x000e6200000e0000 */
[----:B------:R-:W-:Y:S01]  /*1190*/  @!P0 LEA R12, P6, R58, R14, 0x1 ;  /* 0x0000000e3a0c8211 */ /* 0x000fe200078c08ff */
[----:B------:R-:W-:Y:S01]  /*11a0*/  IMAD.WIDE.U32 R230, R240, c[0x0][0x1f0], R230 ;  /* 0x00007c00f0e67a25 */ /* 0x000fe200078e00e6 */
[----:B------:R-:W-:Y:S01]  /*11b0*/  ISETP.GE.AND P1, PT, R58, c[0x0][0x198], PT ;  /* 0x000066003a007a0c */ /* 0x000fe20003f26270 */
[----:B------:R2:W3:Y:S01]  /*11c0*/  SHFL.IDX PT, R9, R5, 0x2, 0x181f ;  /* 0x00581f0005097f89 */ /* 0x0004e200000e0000 */
[----:B------:R-:W-:Y:S01]  /*11d0*/  @!P0 LEA.HI R3, R3, R0, RZ, 0x3 ;  /* 0x0000000003038211 */ /* 0x000fe200078f18ff */
[----:B------:R-:W-:Y:S01]  /*11e0*/  IMAD R233, R52, c[0x0][0x1f0], RZ ;  /* 0x00007c0034e97a24 */ /* 0x000fe200078e02ff */
[----:B------:R-:W-:Y:S01]  /*11f0*/  @!P0 LEA.HI.X R13, R58, R15, R59, 0x1, P6 ;  /* 0x0000000f3a0d8211 */ /* 0x000fe200030f0c3b */
[----:B------:R-:W-:Y:S01]  /*1200*/  IMAD.MOV.U32 R232, RZ, RZ, R230 ;  /* 0x000000ffffe87224 */ /* 0x000fe200078e00e6 */
[----:B------:R-:W-:Y:S01]  /*1210*/  ISETP.GE.AND P6, PT, R0, c[0x0][0x198], PT ;  /* 0x0000660000007a0c */ /* 0x000fe20003fc6270 */
[----:B------:R-:W-:Y:S01]  /*1220*/  IMAD R233, R240, c[0x0][0x1f4], R233 ;  /* 0x00007d00f0e97a24 */ /* 0x000fe200078e02e9 */
[----:B------:R-:W-:Y:S01]  /*1230*/  @!P0 LOP3.LUT R3, R3, 0xfffffff8, RZ, 0xc0, !PT ;  /* 0xfffffff803038812 */ /* 0x000fe200078ec0ff */
[----:B------:R-:W-:-:S02]  /*1240*/  IMAD R235, R52, c[0x0][0x218], RZ ;  /* 0x0000860034eb7a24 */ /* 0x000fc400078e02ff */
[----:B------:R-:W-:Y:S02]  /*1250*/  IMAD.IADD R233, R231, 0x1, R233 ;  /* 0x00000001e7e97824 */ /* 0x000fe400078e02e9 */
[----:B------:R-:W-:Y:S01]  /*1260*/  @!P0 IMAD.WIDE R14, R3, 0x2, R14 ;  /* 0x00000002030e8825 */ /* 0x000fe200078e020e */
[----:B------:R-:W-:Y:S01]  /*1270*/  @!P4 SHF.R.S32.HI R3, RZ, 0x1f, R0 ;  /* 0x0000001fff03c819 */ /* 0x000fe20000011400 */
[----:B------:R4:W-:Y:S02]  /*1280*/  @!P0 LDGSTS.E.BYPASS.LTC128B.128 [R227+0x100], [R12.64], !P1 ;  /* 0x001000000ce38fae */ /* 0x0009e4000c901d52 */
[----:B------:R-:W-:Y:S01]  /*1290*/  IMAD R235, R240, c[0x0][0x21c], R235 ;  /* 0x00008700f0eb7a24 */ /* 0x000fe200078e02eb */
[----:B------:R-:W-:Y:S01]  /*12a0*/  @!P4 LEA.HI R3, R3, R0, RZ, 0x3 ;  /* 0x000000000303c211 */ /* 0x000fe200078f18ff */
[----:B------:R5:W-:Y:S01]  /*12b0*/  @!P0 LDGSTS.E.BYPASS.LTC128B.128 [R227+0x4100], [R14.64], !P6 ;  /* 0x041000000ee38fae */ /* 0x000be2000f101d52 */
[----:B------:R-:W-:Y:S02]  /*12c0*/  @!P5 LEA R10, P0, R58, R10, 0x1 ;  /* 0x0000000a3a0ad211 */ /* 0x000fe400078008ff */
[----:B------:R-:W-:-:S02]  /*12d0*/  @!P4 LOP3.LUT R3, R3, 0xfffffff8, RZ, 0xc0, !PT ;  /* 0xfffffff80303c812 */ /* 0x000fc400078ec0ff */
[C---:B------:R-:W-:Y:S01]  /*12e0*/  @!P5 LEA.HI.X R11, R58.reuse, R11, R59, 0x1, P0 ;  /* 0x0000000b3a0bd211 */ /* 0x040fe200000f0c3b */
[----:B--2---:R-:W-:Y:S01]  /*12f0*/  IMAD.U32 R5, RZ, RZ, UR6 ;  /* 0x00000006ff057e24 */ /* 0x004fe2000f8e00ff */
[----:B-1----:R-:W-:Y:S01]  /*1300*/  @!P4 LEA R2, P0, R58, R8, 0x1 ;  /* 0x000000083a02c211 */ /* 0x002fe200078008ff */
[----:B---3--:R-:W-:Y:S01]  /*1310*/  @!P4 IMAD.WIDE R20, R3, 0x2, R8 ;  /* 0x000000020314c825 */ /* 0x008fe200078e0208 */
[----:B------:R-:W-:Y:S01]  /*1320*/  LOP3.LUT R6, R226, 0xfffffff0, RZ, 0xc0, !PT ;  /* 0xfffffff0e2067812 */ /* 0x000fe200078ec0ff */
[----:B------:R1:W-:Y:S01]  /*1330*/  @!P5 LDGSTS.E.BYPASS.LTC128B.128 [R227+0x1100], [R10.64], !P1 ;  /* 0x011000000ae3dfae */ /* 0x0003e2000c901d52 */
[----:B------:R-:W-:Y:S01]  /*1340*/  @!P4 LEA.HI.X R3, R58, R9, R59, 0x1, P0 ;  /* 0x000000093a03c211 */ /* 0x000fe200000f0c3b */
[----:B------:R-:W-:Y:S01]  /*1350*/  IMAD.U32 R9, RZ, RZ, UR20 ;  /* 0x00000014ff097e24 */ /* 0x000fe2000f8e00ff */
[----:B------:R-:W-:Y:S01]  /*1360*/  ISETP.GE.AND P0, PT, R4, 0x1, PT ;  /* 0x000000010400780c */ /* 0x000fe20003f06270 */
[----:B------:R2:W-:Y:S01]  /*1370*/  @!P5 LDGSTS.E.BYPASS.LTC128B.128 [R227+0x5100], [R16.64], !P6 ;  /* 0x0510000010e3dfae */ /* 0x0005e2000f101d52 */
[----:B------:R-:W-:Y:S01]  /*1380*/  ISETP.GE.AND P5, PT, R58, c[0x0][0x1d4], PT ;  /* 0x000075003a007a0c */ /* 0x000fe20003fa6270 */
[----:B------:R-:W-:Y:S01]  /*1390*/  IMAD.WIDE.U32 R8, R9, UR22, R232 ;  /* 0x0000001609087c25 */ /* 0x000fe2000f8e00e8 */
[----:B------:R-:W-:Y:S01]  /*13a0*/  LEA.HI R226, R226, R7, RZ, 0x1 ;  /* 0x00000007e2e27211 */ /* 0x000fe200078f08ff */
[----:B------:R3:W-:Y:S02]  /*13b0*/  @!P4 LDGSTS.E.BYPASS.LTC128B.128 [R227+0x2100], [R2.64], !P1 ;  /* 0x0210000002e3cfae */ /* 0x0007e4000c901d52 */
[----:B------:R-:W-:Y:S01]  /*13c0*/  IMAD.IADD R6, R37, 0x1, -R6 ;  /* 0x0000000125067824 */ /* 0x000fe200078e0a06 */
[----:B------:R-:W-:Y:S01]  /*13d0*/  IADD3 R9, R9, UR4, RZ ;  /* 0x0000000409097c10 */ /* 0x000fe2000fffe0ff */
[----:B------:R2:W-:Y:S01]  /*13e0*/  @!P4 LDGSTS.E.BYPASS.LTC128B.128 [R227+0x6100], [R20.64], !P6 ;  /* 0x0610000014e3cfae */ /* 0x0005e2000f101d52 */
[----:B------:R-:W-:-:S05]  /*13f0*/  LOP3.LUT R226, R226, 0xfffffffe, RZ, 0xc0, !PT ;  /* 0xfffffffee2e27812 */ /* 0x000fca00078ec0ff */
[----:B------:R-:W-:Y:S01]  /*1400*/  IMAD.IADD R226, R7, 0x1, -R226 ;  /* 0x0000000107e27824 */ /* 0x000fe200078e0ae2 */
[----:B-1----:R-:W-:-:S04]  /*1410*/  @!P2 LEA R10, P4, R58, R18, 0x1 ;  /* 0x000000123a0aa211 */ /* 0x002fc800078808ff */
[----:B------:R-:W-:Y:S02]  /*1420*/  @!P2 LEA.HI.X R11, R58, R19, R59, 0x1, P4 ;  /* 0x000000133a0ba211 */ /* 0x000fe400020f0c3b */
[----:B------:R-:W-:Y:S02]  /*1430*/  ISETP.GE.AND P4, PT, R0, c[0x0][0x1d4], PT ;  /* 0x0000750000007a0c */ /* 0x000fe40003f86270 */
[----:B---3--:R-:W-:Y:S01]  /*1440*/  @!P2 SHF.R.S32.HI R3, RZ, 0x1f, R0 ;  /* 0x0000001fff03a819 */ /* 0x008fe20000011400 */
[----:B------:R1:W-:Y:S01]  /*1450*/  @!P2 LDGSTS.E.BYPASS.LTC128B.128 [R227+0x3100], [R10.64], !P1 ;  /* 0x031000000ae3afae */ /* 0x0003e2000c901d52 */
[C---:B----4-:R-:W-:Y:S01]  /*1460*/  @P0 LEA R12, P1, R8.reuse, c[0x0][0x1c8], 0x1 ;  /* 0x00007200080c0a11 */ /* 0x050fe200078208ff */
[----:B------:R-:W-:Y:S01]  /*1470*/  IMAD.U32 R2, RZ, RZ, UR7 ;  /* 0x00000007ff027e24 */ /* 0x000fe2000f8e00ff */
[----:B------:R-:W-:Y:S02]  /*1480*/  @!P2 LEA.HI R3, R3, R0, RZ, 0x3 ;  /* 0x000000000303a211 */ /* 0x000fe400078f18ff */
[----:B------:R-:W-:-:S02]  /*1490*/  @P0 LEA.HI.X R13, R8, c[0x0][0x1cc], R9, 0x1, P1 ;  /* 0x00007300080d0a11 */ /* 0x000fc400008f0c09 */
[----:B------:R-:W-:Y:S02]  /*14a0*/  @!P2 LOP3.LUT R3, R3, 0xfffffff8, RZ, 0xc0, !PT ;  /* 0xfffffff80303a812 */ /* 0x000fe400078ec0ff */
[----:B------:R-:W-:-:S03]  /*14b0*/  ISETP.GE.AND P1, PT, R4, 0x61, PT ;  /* 0x000000610400780c */ /* 0x000fc60003f26270 */
[----:B------:R-:W-:-:S04]  /*14c0*/  @!P2 IMAD.WIDE R18, R3, 0x2, R18 ;  /* 0x000000020312a825 */ /* 0x000fc800078e0212 */
[----:B------:R-:W-:Y:S01]  /*14d0*/  IMAD.U32 R3, RZ, RZ, UR6 ;  /* 0x00000006ff037e24 */ /* 0x000fe2000f8e00ff */
[----:B------:R2:W-:Y:S01]  /*14e0*/  @!P2 LDGSTS.E.BYPASS.LTC128B.128 [R227+0x7100], [R18.64], !P6 ;  /* 0x0710000012e3afae */ /* 0x0005e2000f101d52 */
[C---:B------:R-:W-:Y:S02]  /*14f0*/  ISETP.GE.AND P6, PT, R4.reuse, 0x21, PT ;  /* 0x000000210400780c */ /* 0x040fe40003fc6270 */
[----:B------:R-:W-:Y:S01]  /*1500*/  ISETP.GE.AND P2, PT, R4, 0x41, PT ;  /* 0x000000410400780c */ /* 0x000fe20003f46270 */
[----:B------:R-:W0:Y:S01]  /*1510*/  LDGDEPBAR ;  /* 0x00000000000079af */ /* 0x000e220000000000 */
[----:B------:R-:W-:Y:S01]  /*1520*/  VOTEU.ANY UP0, P1 ;  /* 0x00000000003f7886 */ /* 0x000fe20000800100 */
[----:B------:R-:W-:Y:S02]  /*1530*/  IMAD.SHL.U32 R4, R226, 0x8, RZ ;  /* 0x00000008e2047824 */ /* 0x000fe400078e00ff */
[----:B------:R3:W-:Y:S01]  /*1540*/  @P0 LDGSTS.E.BYPASS.LTC128B.128 [R227+0x8100], [R12.64], !P5 ;  /* 0x081000000ce30fae */ /* 0x0007e2000e901d52 */
[----:B-1----:R-:W-:Y:S01]  /*1550*/  SHF.R.S32.HI R11, RZ, 0x1f, R6 ;  /* 0x0000001fff0b7819 */ /* 0x002fe20000011406 */
[----:B------:R-:W-:-:S02]  /*1560*/  @UP0 UIMAD UR4, UR7, 0x60, URZ ;  /* 0x00000060070408a4 */ /* 0x000fc4000f8e023f */
[----:B------:R3:W-:Y:S01]  /*1570*/  @P0 LDGSTS.E.BYPASS.LTC128B.128 [R227+0xc100], [R12.64+0x80], !P4 ;  /* 0x0c1000800ce30fae */ /* 0x0007e2000e101d52 */
[----:B------:R-:W-:Y:S02]  /*1580*/  LEA.HI R0, R11, R6, RZ, 0x3 ;  /* 0x000000060b007211 */ /* 0x000fe400078f18ff */
[----:B------:R-:W-:Y:S02]  /*1590*/  @P6 LEA R5, P0, R5, R8, 0x5 ;  /* 0x0000000805056211 */ /* 0x000fe400078028ff */
[----:B------:R-:W-:Y:S02]  /*15a0*/  LOP3.LUT R7, R0, 0xfffffff8, RZ, 0xc0, !PT ;  /* 0xfffffff800077812 */ /* 0x000fe400078ec0ff */
[----:B------:R-:W-:Y:S02]  /*15b0*/  @P6 LEA.HI.X R2, R3, R9, R2, 0x5, P0 ;  /* 0x0000000903026211 */ /* 0x000fe400000f2c02 */
[----:B------:R-:W-:Y:S01]  /*15c0*/  @P6 LEA R10, P0, R5, c[0x0][0x1c8], 0x1 ;  /* 0x00007200050a6a11 */ /* 0x000fe200078008ff */
[----:B------:R-:W-:-:S03]  /*15d0*/  IMAD.IADD R6, R6, 0x1, -R7 ;  /* 0x0000000106067824 */ /* 0x000fc600078e0a07 */
[----:B------:R-:W-:Y:S01]  /*15e0*/  @P6 LEA.HI.X R11, R5, c[0x0][0x1cc], R2, 0x1, P0 ;  /* 0x00007300050b6a11 */ /* 0x000fe200000f0c02 */
[----:B------:R-:W-:Y:S01]  /*15f0*/  IMAD.SHL.U32 R5, R6, 0x40, RZ ;  /* 0x0000004006057824 */ /* 0x000fe200078e00ff */
[----:B------:R-:W-:-:S03]  /*1600*/  @P2 IADD3 R2, P0, R8, UR12, RZ ;  /* 0x0000000c08022c10 */ /* 0x000fc6000ff1e0ff */
[----:B------:R1:W-:Y:S01]  /*1610*/  @P6 LDGSTS.E.BYPASS.LTC128B.128 [R227+0x9100], [R10.64], !P5 ;  /* 0x091000000ae36fae */ /* 0x0003e2000e901d52 */
[----:B------:R-:W-:Y:S01]  /*1620*/  @P2 IADD3.X R7, R9, UR9, RZ, P0, !PT ;  /* 0x0000000909072c10 */ /* 0x000fe200087fe4ff */
[----:B------:R-:W-:Y:S01]  /*1630*/  @P1 IMAD.WIDE.U32 R8, R3, 0x60, R8 ;  /* 0x0000006003081825 */ /* 0x000fe200078e0008 */
[----:B------:R-:W-:Y:S01]  /*1640*/  LOP3.LUT R5, R5, 0x1c0, RZ, 0xc0, !PT ;  /* 0x000001c005057812 */ /* 0x000fe200078ec0ff */
[----:B------:R1:W-:Y:S03]  /*1650*/  @P6 LDGSTS.E.BYPASS.LTC128B.128 [R227+0xd100], [R10.64+0x80], !P4 ;  /* 0x0d1000800ae36fae */ /* 0x0003e6000e101d52 */
[----:B------:R-:W-:Y:S01]  /*1660*/  @P1 IADD3 R3, R9, UR4, RZ ;  /* 0x0000000409031c10 */ /* 0x000fe2000fffe0ff */
[C---:B------:R-:W-:Y:S01]  /*1670*/  IMAD.SHL.U32 R9, R57.reuse, 0x8, RZ ;  /* 0x0000000839097824 */ /* 0x040fe200078e00ff */
[C---:B---3--:R-:W-:Y:S01]  /*1680*/  @P2 LEA R12, P0, R2.reuse, c[0x0][0x1c8], 0x1 ;  /* 0x00007200020c2a11 */ /* 0x048fe200078008ff */
[----:B------:R-:W-:Y:S01]  /*1690*/  ULDC.64 UR4, c[0x0][0x208] ;  /* 0x0000820000047ab9 */ /* 0x000fe20000000a00 */
[----:B------:R-:W-:Y:S01]  /*16a0*/  IADD3 R57, -R57, UR17, RZ ;  /* 0x0000001139397c10 */ /* 0x000fe2000fffe1ff */
[----:B------:R-:W-:Y:S01]  /*16b0*/  UIMAD UR10, UR10, UR4, URZ ;  /* 0x000000040a0a72a4 */ /* 0x000fe2000f8e023f */
[----:B------:R-:W-:Y:S01]  /*16c0*/  @P2 LEA.HI.X R13, R2, c[0x0][0x1cc], R7, 0x1, P0 ;  /* 0x00007300020d2a11 */ /* 0x000fe200000f0c07 */
[----:B------:R-:W-:Y:S01]  /*16d0*/  IMAD.SHL.U32 R7, R0, 0x40, RZ ;  /* 0x0000004000077824 */ /* 0x000fe200078e00ff */
[----:B------:R-:W-:Y:S01]  /*16e0*/  LOP3.LUT R2, R5, 0x8, R4, 0xf8, !PT ;  /* 0x0000000805027812 */ /* 0x000fe200078ef804 */
[----:B------:R-:W-:Y:S01]  /*16f0*/  UIMAD.WIDE.U32 UR14, UR20, UR4, URZ ;  /* 0x00000004140e72a5 */ /* 0x000fe2000f8e003f */
[----:B------:R-:W-:Y:S01]  /*1700*/  SHF.R.U32.HI R5, RZ, 0x3, R5 ;  /* 0x00000003ff057819 */ /* 0x000fe20000011605 */
[----:B------:R5:W-:Y:S01]  /*1710*/  @P2 LDGSTS.E.BYPASS.LTC128B.128 [R227+0xa100], [R12.64], !P5 ;  /* 0x0a1000000ce32fae */ /* 0x000be2000e901d52 */
[----:B------:R-:W-:Y:S01]  /*1720*/  @P1 LEA R4, P0, R8, c[0x0][0x1c8], 0x1 ;  /* 0x0000720008041a11 */ /* 0x000fe200078008ff */
[----:B------:R-:W-:Y:S01]  /*1730*/  UIMAD UR10, UR20, UR5, UR10 ;  /* 0x00000005140a72a4 */ /* 0x000fe2000f8e020a */
[----:B------:R-:W-:Y:S01]  /*1740*/  LOP3.LUT R2, R2, R5, RZ, 0x3c, !PT ;  /* 0x0000000502027212 */ /* 0x000fe200078e3cff */
[----:B------:R5:W-:Y:S01]  /*1750*/  @P2 LDGSTS.E.BYPASS.LTC128B.128 [R227+0xe100], [R12.64+0x80], !P4 ;  /* 0x0e1000800ce32fae */ /* 0x000be2000e101d52 */
[----:B------:R-:W-:Y:S01]  /*1760*/  @P1 LEA.HI.X R5, R8, c[0x0][0x1cc], R3, 0x1, P0 ;  /* 0x0000730008051a11 */ /* 0x000fe200000f0c03 */
[----:B------:R-:W-:Y:S01]  /*1770*/  IMAD.SHL.U32 R3, R56, 0x40, RZ ;  /* 0x0000004038037824 */ /* 0x000fe200078e00ff */
[----:B------:R-:W-:Y:S01]  /*1780*/  LOP3.LUT R2, R2, 0xfffffe00, R7, 0xf8, !PT ;  /* 0xfffffe0002027812 */ /* 0x000fe200078ef807 */
[----:B------:R-:W-:-:S02]  /*1790*/  UIADD3 UR10, UR15, UR10, URZ ;  /* 0x0000000a0f0a7290 */ /* 0x000fc4000fffe03f */
[----:B------:R3:W-:Y:S01]  /*17a0*/  @P1 LDGSTS.E.BYPASS.LTC128B.128 [R227+0xb100], [R4.64], !P5 ;  /* 0x0b10000004e31fae */ /* 0x0007e2000e901d52 */
[----:B------:R-:W-:Y:S01]  /*17b0*/  LOP3.LUT R0, R3, 0x1c0, RZ, 0xc0, !PT ;  /* 0x000001c003007812 */ /* 0x000fe200078ec0ff */
[----:B------:R-:W-:Y:S02]  /*17c0*/  IMAD R7, R39, 0x400, R2 ;  /* 0x0000040027077824 */ /* 0x000fe400078e0202 */
[----:B------:R3:W-:Y:S01]  /*17d0*/  @P1 LDGSTS.E.BYPASS.LTC128B.128 [R227+0xf100], [R4.64+0x80], !P4 ;  /* 0x0f10008004e31fae */ /* 0x0007e2000e101d52 */
[----:B------:R-:W-:Y:S01]  /*17e0*/  R2P PR, R6, 0x6 ;  /* 0x0000000606007804 */ /* 0x000fe20000000000 */
[----:B------:R-:W-:Y:S01]  /*17f0*/  IMAD.MOV.U32 R3, RZ, RZ, 0x20 ;  /* 0x00000020ff037424 */ /* 0x000fe200078e00ff */
[----:B------:R-:W-:Y:S01]  /*1800*/  LOP3.LUT R9, R0, 0x8, R9, 0xf8, !PT ;  /* 0x0000000800097812 */ /* 0x000fe200078ef809 */
[----:B------:R-:W0:Y:S01]  /*1810*/  LDGDEPBAR ;  /* 0x00000000000079af */ /* 0x000e220000000000 */
[----:B------:R-:W-:Y:S02]  /*1820*/  SHF.R.U32.HI R0, RZ, 0x3, R0 ;  /* 0x00000003ff007819 */ /* 0x000fe40000011600 */
[----:B------:R-:W-:-:S02]  /*1830*/  SEL R3, R3, 0xffffffe0, !P2 ;  /* 0xffffffe003037807 */ /* 0x000fc40005000000 */
[----:B------:R-:W-:Y:S02]  /*1840*/  LOP3.LUT R9, R9, R0, RZ, 0x3c, !PT ;  /* 0x0000000009097212 */ /* 0x000fe400078e3cff */
[----:B------:R-:W-:Y:S02]  /*1850*/  LOP3.LUT P0, RZ, R56, 0x2, RZ, 0xc0, !PT ;  /* 0x0000000238ff7812 */ /* 0x000fe4000780c0ff */
[----:B------:R-:W-:Y:S01]  /*1860*/  ISETP.LT.OR P6, PT, R57, 0x1, P5 ;  /* 0x000000013900780c */ /* 0x000fe20002fc1670 */
[----:B------:R-:W-:-:S04]  /*1870*/  IMAD R226, R226, 0x200, R9 ;  /* 0x00000200e2e27824 */ /* 0x000fc800078e0209 */
[----:B------:R-:W-:-:S05]  /*1880*/  IMAD.SHL.U32 R226, R226, 0x2, RZ ;  /* 0x00000002e2e27824 */ /* 0x000fca00078e00ff */
[----:B------:R-:W-:Y:S01]  /*1890*/  IADD3 R225, R226, 0x8120, RZ ;  /* 0x00008120e2e17810 */ /* 0x000fe20007ffe0ff */
[----:B---3--:R-:W-:Y:S01]  /*18a0*/  IMAD.MOV.U32 R5, RZ, RZ, 0x10 ;  /* 0x00000010ff057424 */ /* 0x008fe200078e00ff */
[----:B------:R-:W-:-:S04]  /*18b0*/  DEPBAR.LE SB0, 0x1 ;  /* 0x000080400000791a */ /* 0x000fc80000000000 */
[----:B------:R-:W-:Y:S02]  /*18c0*/  SEL R5, R5, 0xfffffff0, !P1 ;  /* 0xfffffff005057807 */ /* 0x000fe40004800000 */
[C---:B------:R-:W-:Y:S01]  /*18d0*/  LEA R4, R7.reuse, 0x100, 0x1 ;  /* 0x0000010007047811 */ /* 0x040fe200078e08ff */
[----:B------:R-:W-:Y:S01]  /*18e0*/  IMAD.SHL.U32 R7, R7, 0x2, RZ ;  /* 0x0000000207077824 */ /* 0x000fe200078e00ff */
[----:B------:R-:W-:Y:S03]  /*18f0*/  BAR.SYNC.DEFER_BLOCKING 0x0 ;  /* 0x0000000000007b1d */ /* 0x000fe60000010000 */
[--C-:B------:R-:W-:Y:S02]  /*1900*/  IMAD R6, R5, 0x2, R4.reuse ;  /* 0x0000000205067824 */ /* 0x100fe400078e0204 */
        /* <DEDUP_REMOVED lines=11> */
[----:B---3--:R-:W-:-:S04]  /*19c0*/  IADD3 R6, R226, 0x8100, RZ ;  /* 0x00008100e2067810 */ /* 0x008fc80007ffe0ff */
[----:B------:R-:W-:Y:S01]  /*19d0*/  @P0 IADD3 R225, R6, -0x20, RZ ;  /* 0xffffffe006e10810 */ /* 0x000fe20007ffe0ff */
[----:B------:R-:W-:-:S03]  /*19e0*/  IMAD.WIDE.U32 R6, R55, c[0x0][0x208], R58 ;  /* 0x0000820037067a25 */ /* 0x000fc600078e003a */
[----:B------:R-:W-:Y:S01]  /*19f0*/  IADD3 R219, R225, 0x800, RZ ;  /* 0x00000800e1db7810 */ /* 0x000fe20007ffe0ff */
[----:B------:R-:W-:Y:S01]  /*1a00*/  IMAD.IADD R7, R7, 0x1, R60 ;  /* 0x0000000107077824 */ /* 0x000fe200078e023c */
[C---:B------:R-:W-:Y:S02]  /*1a10*/  IADD3 R218, R225.reuse, 0x1000, RZ ;  /* 0x00001000e1da7810 */ /* 0x040fe40007ffe0ff */
[C---:B------:R-:W-:Y:S02]  /*1a20*/  IADD3 R217, R225.reuse, 0x1800, RZ ;  /* 0x00001800e1d97810 */ /* 0x040fe40007ffe0ff */
[C---:B------:R-:W-:Y:S01]  /*1a30*/  IADD3 R216, R225.reuse, 0x2000, RZ ;  /* 0x00002000e1d87810 */ /* 0x040fe20007ffe0ff */
[C---:B----4-:R-:W-:Y:S01]  /*1a40*/  IMAD R0, R54.reuse, c[0x0][0x214], R53 ;  /* 0x0000850036007a24 */ /* 0x050fe200078e0235 */
[C---:B------:R-:W-:Y:S01]  /*1a50*/  IADD3 R215, R225.reuse, 0x2800, RZ ;  /* 0x00002800e1d77810 */ /* 0x040fe20007ffe0ff */
[----:B------:R-:W-:Y:S01]  /*1a60*/  IMAD.WIDE.U32 R54, R54, c[0x0][0x210], R6 ;  /* 0x0000840036367a25 */ /* 0x000fe200078e0006 */
[----:B------:R-:W-:Y:S01]  /*1a70*/  IADD3 R214, R225, 0x3000, RZ ;  /* 0x00003000e1d67810 */ /* 0x000fe20007ffe0ff */
[----:B------:R-:W-:-:S04]  /*1a80*/  DEPBAR.LE SB0, 0x0 ;  /* 0x000080000000791a */ /* 0x000fc80000000000 */
[----:B------:R-:W-:Y:S01]  /*1a90*/  BAR.SYNC.DEFER_BLOCKING 0x0 ;  /* 0x0000000000007b1d */ /* 0x000fe20000010000 */
[----:B------:R-:W-:Y:S01]  /*1aa0*/  IMAD.IADD R55, R55, 0x1, R0 ;  /* 0x0000000137377824 */ /* 0x000fe200078e0200 */
[C---:B------:R-:W-:Y:S01]  /*1ab0*/  IADD3 R213, R225.reuse, 0x3800, RZ ;  /* 0x00003800e1d57810 */ /* 0x040fe20007ffe0ff */
[----:B------:R-:W-:Y:S01]  /*1ac0*/  IMAD.U32 R6, RZ, RZ, UR14 ;  /* 0x0000000eff067e24 */ /* 0x000fe2000f8e00ff */
[C---:B------:R-:W-:Y:S01]  /*1ad0*/  IADD3 R211, R225.reuse, 0x4000, RZ ;  /* 0x00004000e1d37810 */ /* 0x040fe20007ffe0ff */
[----:B------:R-:W-:Y:S01]  /*1ae0*/  IMAD.WIDE.U32 R240, R240, c[0x0][0x218], R54 ;  /* 0x00008600f0f07a25 */ /* 0x000fe200078e0036 */
[----:B------:R-:W-:Y:S01]  /*1af0*/  UMOV UR14, 0x6 ;  /* 0x00000006000e7882 */ /* 0x000fe20000000000 */
[----:B------:R-:W-:Y:S01]  /*1b00*/  IADD3 R210, R225, 0x4800, RZ ;  /* 0x00004800e1d27810 */ /* 0x000fe20007ffe0ff */
[----:B------:R-:W-:Y:S01]  /*1b10*/  USHF.L.U64.HI UR14, UR4, UR14, UR5 ;  /* 0x0000000e040e7299 */ /* 0x000fe20008010205 */
[----:B------:R-:W-:Y:S01]  /*1b20*/  IMAD.U32 R7, RZ, RZ, UR15 ;  /* 0x0000000fff077e24 */ /* 0x000fe2000f8e00ff */
[----:B------:R-:W-:Y:S01]  /*1b30*/  LEA R7, P0, R6, R240, 0x7 ;  /* 0x000000f006077211 */ /* 0x000fe200078038ff */
[----:B------:R-:W-:Y:S01]  /*1b40*/  IMAD.IADD R235, R241, 0x1, R235 ;  /* 0x00000001f1eb7824 */ /* 0x000fe200078e02eb */
[----:B------:R-:W-:-:S02]  /*1b50*/  IADD3 R209, R225, 0x5000, RZ ;  /* 0x00005000e1d17810 */ /* 0x000fc40007ffe0ff */
[C---:B------:R-:W-:Y:S02]  /*1b60*/  IADD3 R208, R225.reuse, 0x5800, RZ ;  /* 0x00005800e1d07810 */ /* 0x040fe40007ffe0ff */
[C---:B------:R-:W-:Y:S02]  /*1b70*/  IADD3 R207, R225.reuse, 0x6000, RZ ;  /* 0x00006000e1cf7810 */ /* 0x040fe40007ffe0ff */
[C---:B------:R-:W-:Y:S02]  /*1b80*/  IADD3 R206, R225.reuse, 0x6800, RZ ;  /* 0x00006800e1ce7810 */ /* 0x040fe40007ffe0ff */
[C---:B------:R-:W-:Y:S02]  /*1b90*/  IADD3 R205, R225.reuse, 0x7000, RZ ;  /* 0x00007000e1cd7810 */ /* 0x040fe40007ffe0ff */
[----:B------:R-:W-:Y:S01]  /*1ba0*/  IADD3 R204, R225, 0x7800, RZ ;  /* 0x00007800e1cc7810 */ /* 0x000fe20007ffe0ff */
[----:B-1----:R-:W5:Y:S04]  /*1bb0*/  LDSM.16.M88.4 R8, [R226+0x9100] ;  /* 0x00910000e208783b */ /* 0x002f680000000200 */
[----:B------:R-:W-:Y:S04]  /*1bc0*/  LDSM.16.M88.4 R32, [R225+0x1000] ;  /* 0x00100000e120783b */ /* 0x000fe80000000200 */
[----:B------:R-:W1:Y:S04]  /*1bd0*/  LDSM.16.M88.4 R92, [R226+0xa100] ;  /* 0x00a10000e25c783b */ /* 0x000e680000000200 */
[----:B------:R-:W3:Y:S04]  /*1be0*/  LDSM.16.M88.4 R24, [R226+0x8100] ;  /* 0x00810000e218783b */ /* 0x000ee80000000200 */
[----:B--2---:R-:W2:Y:S04]  /*1bf0*/  LDSM.16.M88.4 R16, [R226+0x8900] ;  /* 0x00890000e210783b */ /* 0x004ea80000000200 */
[----:B------:R-:W4:Y:S04]  /*1c00*/  LDSM.16.M88.4 R100, [R226+0x9900] ;  /* 0x00990000e264783b */ /* 0x000f280000000200 */
[----:B------:R-:W-:Y:S04]  /*1c10*/  LDSM.16.M88.4 R48, [R225] ;  /* 0x00000000e130783b */ /* 0x000fe80000000200 */
[----:B------:R-:W-:Y:S04]  /*1c20*/  LDSM.16.M88.4 R44, [R225+0x800] ;  /* 0x00080000e12c783b */ /* 0x000fe80000000200 */
[----:B------:R-:W-:Y:S04]  /*1c30*/  LDSM.16.M88.4 R40, [R225+0x1800] ;  /* 0x00180000e128783b */ /* 0x000fe80000000200 */
[----:B------:R-:W-:Y:S01]  /*1c40*/  LDSM.16.M88.4 R76, [R226+0xb100] ;  /* 0x00b10000e24c783b */ /* 0x000fe20000000200 */
[C---:B-----5:R-:W-:Y:S03]  /*1c50*/  HMMA.16816.F32.BF16 R12, R140.reuse, R8, RZ ;  /* 0x000000088c0c723c */ /* 0x060fe600000418ff */
[----:B------:R-:W-:Y:S04]  /*1c60*/  LDSM.16.M88.4 R68, [R226+0xb900] ;  /* 0x00b90000e244783b */ /* 0x000fe80000000200 */
[----:B------:R-:W-:Y:S01]  /*1c70*/  LDSM.16.M88.4 R84, [R226+0xa900] ;  /* 0x00a90000e254783b */ /* 0x000fe20000000200 */
[C---:B------:R-:W-:Y:S03]  /*1c80*/  HMMA.16816.F32.BF16 R8, R140.reuse, R10, RZ ;  /* 0x0000000a8c08723c */ /* 0x040fe600000418ff */
[----:B------:R-:W-:Y:S05]  /*1c90*/  LDSM.16.M88.4 R52, [R225+0x2800] ;  /* 0x00280000e134783b */ /* 0x000fea0000000200 */
[----:B-1----:R-:W-:Y:S08]  /*1ca0*/  HMMA.16816.F32.BF16 R96, R140, R92, RZ ;  /* 0x0000005c8c60723c */ /* 0x002ff000000418ff */
[C---:B------:R-:W-:Y:S08]  /*1cb0*/  HMMA.16816.F32.BF16 R12, R168.reuse, R32, R12 ;  /* 0x00000020a80c723c */ /* 0x040ff0000004180c */
[----:B------:R-:W-:Y:S01]  /*1cc0*/  HMMA.16816.F32.BF16 R8, R168, R34, R8 ;  /* 0x00000022a808723c */ /* 0x000fe20000041808 */
[----:B------:R-:W1:Y:S07]  /*1cd0*/  LDSM.16.M88.4 R32, [R225+0x2000] ;  /* 0x00200000e120783b */ /* 0x000e6e0000000200 */
[C---:B---3--:R-:W-:Y:S08]  /*1ce0*/  HMMA.16816.F32.BF16 R28, R140.reuse, R24, RZ ;  /* 0x000000188c1c723c */ /* 0x048ff000000418ff */
[C---:B------:R-:W-:Y:S08]  /*1cf0*/  HMMA.16816.F32.BF16 R24, R140.reuse, R26, RZ ;  /* 0x0000001a8c18723c */ /* 0x040ff000000418ff */
[C---:B--2---:R-:W-:Y:S08]  /*1d00*/  HMMA.16816.F32.BF16 R20, R140.reuse, R16, RZ ;  /* 0x000000108c14723c */ /* 0x044ff000000418ff */
[C---:B------:R-:W-:Y:S08]  /*1d10*/  HMMA.16816.F32.BF16 R16, R140.reuse, R18, RZ ;  /* 0x000000128c10723c */ /* 0x040ff000000418ff */
[C---:B----4-:R-:W-:Y:S08]  /*1d20*/  HMMA.16816.F32.BF16 R104, R140.reuse, R100, RZ ;  /* 0x000000648c68723c */ /* 0x050ff000000418ff */
[C---:B------:R-:W-:Y:S08]  /*1d30*/  HMMA.16816.F32.BF16 R100, R140.reuse, R102, RZ ;  /* 0x000000668c64723c */ /* 0x040ff000000418ff */
[----:B------:R-:W-:Y:S08]  /*1d40*/  HMMA.16816.F32.BF16 R92, R140, R94, RZ ;  /* 0x0000005e8c5c723c */ /* 0x000ff000000418ff */
[C---:B-1----:R-:W-:Y:S07]  /*1d50*/  HMMA.16816.F32.BF16 R96, R168.reuse, R32, R96 ;  /* 0x00000020a860723c */ /* 0x042fee0000041860 */
[----:B------:R-:W-:Y:S01]  /*1d60*/  IMAD.U32 R33, RZ, RZ, UR10 ;  /* 0x0000000aff217e24 */ /* 0x000fe2000f8e00ff */
[----:B------:R-:W-:Y:S01]  /*1d70*/  USHF.L.U32 UR10, UR4, 0x6, URZ ;  /* 0x00000006040a7899 */ /* 0x000fe2000800063f */
[----:B------:R-:W-:Y:S03]  /*1d80*/  HMMA.16816.F32.BF16 R28, R168, R48, R28 ;  /* 0x00000030a81c723c */ /* 0x000fe6000004181c */
[----:B------:R-:W-:Y:S01]  /*1d90*/  LEA.HI.X R0, R6, R235, R33, 0x7, P0 ;  /* 0x000000eb06007211 */ /* 0x000fe200000f3c21 */
[----:B------:R-:W-:-:S03]  /*1da0*/  UIADD3 UR16, UP0, UR10, 0x80, URZ ;  /* 0x000000800a107890 */ /* 0x000fc6000ff1e03f */
[C---:B------:R-:W-:Y:S01]  /*1db0*/  LEA R48, P0, R7.reuse, c[0x0][0x1f8], 0x1 ;  /* 0x00007e0007307a11 */ /* 0x040fe200078008ff */
[C---:B------:R-:W-:Y:S01]  /*1dc0*/  HMMA.16816.F32.BF16 R24, R168.reuse, R50, R24 ;  /* 0x00000032a818723c */ /* 0x040fe20000041818 */
[----:B------:R-:W-:Y:S02]  /*1dd0*/  UIADD3.X UR15, URZ, UR14, URZ, UP0, !UPT ;  /* 0x0000000e3f0f7290 */ /* 0x000fe400087fe43f */
[----:B------:R-:W-:Y:S01]  /*1de0*/  LEA.HI.X R49, R7, c[0x0][0x1fc], R0, 0x1, P0 ;  /* 0x00007f0007317a11 */ /* 0x000fe200000f0c00 */
[----:B------:R-:W-:Y:S01]  /*1df0*/  IMAD.MOV.U32 R0, RZ, RZ, 0x40 ;  /* 0x00000040ff007424 */ /* 0x000fe200078e00ff */
[----:B------:R-:W-:Y:S02]  /*1e00*/  UISETP.GE.AND UP0, UPT, UR25, 0x2, UPT ;  /* 0x000000021900788c */ /* 0x000fe4000bf06270 */
[----:B------:R-:W-:Y:S01]  /*1e10*/  IADD3 R50, P2, R48, UR10, RZ ;  /* 0x0000000a30327c10 */ /* 0x000fe2000ff5e0ff */
[----:B------:R-:W-:Y:S03]  /*1e20*/  HMMA.16816.F32.BF16 R16, R168, R46, R16 ;  /* 0x0000002ea810723c */ /* 0x000fe60000041810 */
[----:B------:R-:W-:-:S02]  /*1e30*/  IADD3.X R51, R49, UR14, RZ, P2, !PT ;  /* 0x0000000e31337c10 */ /* 0x000fc400097fe4ff */
[----:B------:R-:W-:Y:S02]  /*1e40*/  ISETP.LT.OR P2, PT, R57, 0x1, P4 ;  /* 0x000000013900780c */ /* 0x000fe40002741670 */
[----:B------:R-:W-:Y:S01]  /*1e50*/  IMAD.U32 R47, RZ, RZ, UR10 ;  /* 0x0000000aff2f7e24 */ /* 0x000fe2000f8e00ff */
[----:B------:R-:W-:Y:S04]  /*1e60*/  HMMA.16816.F32.BF16 R20, R168, R44, R20 ;  /* 0x0000002ca814723c */ /* 0x000fe80000041814 */
[----:B------:R-:W-:-:S04]  /*1e70*/  IADD3 R46, P1, P0, R47, 0x80, R48 ;  /* 0x000000802f2e7810 */ /* 0x000fc8000783e030 */
[----:B------:R-:W-:Y:S01]  /*1e80*/  IADD3.X R47, RZ, UR14, R49, P1, P0 ;  /* 0x0000000eff2f7c10 */ /* 0x000fe20008fe0431 */
[C---:B------:R-:W-:Y:S01]  /*1e90*/  HMMA.16816.F32.BF16 R104, R168.reuse, R40, R104 ;  /* 0x00000028a868723c */ /* 0x040fe20000041868 */
[C---:B------:R-:W-:Y:S02]  /*1ea0*/  IADD3 R44, P0, R50.reuse, UR10, RZ ;  /* 0x0000000a322c7c10 */ /* 0x040fe4000ff1e0ff */
[----:B------:R-:W-:Y:S02]  /*1eb0*/  ISETP.LT.OR P1, PT, R57, 0x21, P5 ;  /* 0x000000213900780c */ /* 0x000fe40002f21670 */
[C---:B------:R-:W-:Y:S02]  /*1ec0*/  IADD3.X R45, R51.reuse, UR14, RZ, P0, !PT ;  /* 0x0000000e332d7c10 */ /* 0x040fe400087fe4ff */
[----:B------:R-:W-:Y:S01]  /*1ed0*/  IADD3 R6, P0, R50, UR16, RZ ;  /* 0x0000001032067c10 */ /* 0x000fe2000ff1e0ff */
[----:B------:R-:W-:Y:S01]  /*1ee0*/  HMMA.16816.F32.BF16 R100, R168, R42, R100 ;  /* 0x0000002aa864723c */ /* 0x000fe20000041864 */
[----:B------:R-:W1:Y:S02]  /*1ef0*/  LDSM.16.M88.4 R40, [R225+0x3000] ;  /* 0x00300000e128783b */ /* 0x000e640000000200 */
[----:B------:R-:W-:-:S02]  /*1f00*/  IADD3.X R7, R51, UR15, RZ, P0, !PT ;  /* 0x0000000f33077c10 */ /* 0x000fc400087fe4ff */
[----:B------:R-:W-:-:S03]  /*1f10*/  IADD3 R60, P0, R44, UR10, RZ ;  /* 0x0000000a2c3c7c10 */ /* 0x000fc6000ff1e0ff */
[----:B------:R-:W-:Y:S01]  /*1f20*/  HMMA.16816.F32.BF16 R92, R168, R34, R92 ;  /* 0x00000022a85c723c */ /* 0x000fe2000004185c */
[----:B------:R-:W2:Y:S01]  /*1f30*/  LDSM.16.M88.4 R32, [R225+0x3800] ;  /* 0x00380000e120783b */ /* 0x000ea20000000200 */
[----:B------:R-:W-:Y:S02]  /*1f40*/  IADD3.X R61, R45, UR14, RZ, P0, !PT ;  /* 0x0000000e2d3d7c10 */ /* 0x000fe400087fe4ff */
[----:B------:R-:W-:Y:S01]  /*1f50*/  IADD3 R58, P0, R44, UR16, RZ ;  /* 0x000000102c3a7c10 */ /* 0x000fe2000ff1e0ff */
[----:B------:R-:W-:Y:S01]  /*1f60*/  @!PT LDS RZ, [RZ] ;  /* 0x00000000fffff984 */ /* 0x000fe20000000800 */
[----:B------:R-:W-:Y:S01]  /*1f70*/  @!PT LDS RZ, [RZ] ;  /* 0x00000000fffff984 */ /* 0x000fe20000000800 */
[----:B------:R-:W-:Y:S01]  /*1f80*/  @!PT LDS RZ, [RZ] ;  /* 0x00000000fffff984 */ /* 0x000fe20000000800 */
[----:B------:R3:W-:Y:S01]  /*1f90*/  LDGSTS.E.BYPASS.LTC128B.128 [R227+0x100], [R48.64], !P6 ;  /* 0x0010000030e37fae */ /* 0x0007e2000f101d52 */
[C---:B------:R-:W-:Y:S02]  /*1fa0*/  ISETP.LT.OR P6, PT, R57.reuse, 0x21, P4 ;  /* 0x000000213900780c */ /* 0x040fe400027c1670 */
[----:B------:R-:W-:Y:S01]  /*1fb0*/  HMMA.16816.F32.BF16 R80, R140, R76, RZ ;  /* 0x0000004c8c50723c */ /* 0x000fe200000418ff */
[----:B------:R3:W-:Y:S01]  /*1fc0*/  LDGSTS.E.BYPASS.LTC128B.128 [R227+0x4100], [R48.64+0x80], !P2 ;  /* 0x0410008030e37fae */ /* 0x0007e2000d101d52 */
[----:B------:R-:W-:-:S02]  /*1fd0*/  ISETP.LT.OR P2, PT, R57, 0x41, P5 ;  /* 0x000000413900780c */ /* 0x000fc40002f41670 */
[----:B------:R-:W-:Y:S01]  /*1fe0*/  IADD3.X R59, R45, UR15, RZ, P0, !PT ;  /* 0x0000000f2d3b7c10 */ /* 0x000fe200087fe4ff */
[----:B------:R3:W-:Y:S01]  /*1ff0*/  LDGSTS.E.BYPASS.LTC128B.128 [R227+0x1100], [R50.64], !P1 ;  /* 0x0110000032e37fae */ /* 0x0007e2000c901d52 */
[C---:B------:R-:W-:Y:S02]  /*2000*/  ISETP.LT.OR P0, PT, R57.reuse, 0x61, P5 ;  /* 0x000000613900780c */ /* 0x040fe40002f01670 */
[C---:B------:R-:W-:Y:S01]  /*2010*/  HMMA.16816.F32.BF16 R72, R140.reuse, R68, RZ ;  /* 0x000000448c48723c */ /* 0x040fe200000418ff */
[----:B------:R-:W-:Y:S02]  /*2020*/  LOP3.LUT P1, RZ, R56, 0x4, RZ, 0xc0, !PT ;  /* 0x0000000438ff7812 */ /* 0x000fe4000782c0ff */
[----:B------:R4:W-:Y:S01]  /*2030*/  LDGSTS.E.BYPASS.LTC128B.128 [R227+0x5100], [R46.64], !P6 ;  /* 0x051000002ee37fae */ /* 0x0009e2000f101d52 */
[C---:B------:R-:W-:Y:S02]  /*2040*/  ISETP.LT.OR P6, PT, R57.reuse, 0x41, P4 ;  /* 0x000000413900780c */ /* 0x040fe400027c1670 */
[----:B------:R-:W-:Y:S01]  /*2050*/  SEL R0, R0, 0xffffffc0, !P1 ;  /* 0xffffffc000007807 */ /* 0x000fe20004800000 */
[----:B------:R4:W-:Y:S01]  /*2060*/  LDGSTS.E.BYPASS.LTC128B.128 [R227+0x2100], [R44.64], !P2 ;  /* 0x021000002ce37fae */ /* 0x0009e2000d101d52 */
[----:B------:R-:W-:Y:S01]  /*2070*/  HMMA.16816.F32.BF16 R76, R140, R78, RZ ;  /* 0x0000004e8c4c723c */ /* 0x000fe200000418ff */
[----:B------:R-:W-:-:S02]  /*2080*/  ISETP.LT.OR P2, PT, R57, 0x61, P4 ;  /* 0x000000613900780c */ /* 0x000fc40002741670 */
[----:B------:R-:W-:Y:S02]  /*2090*/  IMAD.IADD R223, R226, 0x1, R0 ;  /* 0x00000001e2df7824 */ /* 0x000fe400078e0200 */
[----:B------:R-:W-:-:S03]  /*20a0*/  IMAD.IADD R212, R0, 0x1, R225 ;  /* 0x0000000100d47824 */ /* 0x000fc600078e02e1 */
[C---:B------:R-:W-:Y:S01]  /*20b0*/  HMMA.16816.F32.BF16 R68, R140.reuse, R70, RZ ;  /* 0x000000468c44723c */ /* 0x040fe200000418ff */
[----:B------:R2:W-:Y:S04]  /*20c0*/  LDGSTS.E.BYPASS.LTC128B.128 [R227+0x6100], [R6.64], !P6 ;  /* 0x0610000006e37fae */ /* 0x0005e8000f101d52 */
[----:B------:R5:W-:Y:S01]  /*20d0*/  LDGSTS.E.BYPASS.LTC128B.128 [R227+0x3100], [R60.64], !P0 ;  /* 0x031000003ce37fae */ /* 0x000be2000c101d52 */
[----:B------:R-:W-:Y:S02]  /*20e0*/  PLOP3.LUT P0, PT, PT, PT, UP0, 0x80, 0x0 ;  /* 0x000000000000781c */ /* 0x000fe40003f0f008 */
[C---:B------:R-:W-:Y:S01]  /*20f0*/  HMMA.16816.F32.BF16 R88, R140.reuse, R84, RZ ;  /* 0x000000548c58723c */ /* 0x040fe200000418ff */
[----:B------:R2:W-:Y:S04]  /*2100*/  LDGSTS.E.BYPASS.LTC128B.128 [R227+0x7100], [R58.64], !P2 ;  /* 0x071000003ae37fae */ /* 0x0005e8000d101d52 */
[----:B---3--:R-:W3:Y:S03]  /*2110*/  LDSM.16.M88.4 R48, [R223+0x8100] ;  /* 0x00810000df30783b */ /* 0x008ee60000000200 */
[----:B------:R-:W-:Y:S01]  /*2120*/  HMMA.16816.F32.BF16 R84, R140, R86, RZ ;  /* 0x000000568c54723c */ /* 0x000fe200000418ff */
[----:B------:R-:W-:Y:S04]  /*2130*/  LDSM.16.M88.4 R116, [R226+0xf100] ;  /* 0x00f10000e274783b */ /* 0x000fe80000000200 */
[----:B----4-:R-:W4:Y:S03]  /*2140*/  LDSM.16.M88.4 R44, [R223+0x8900] ;  /* 0x00890000df2c783b */ /* 0x010f260000000200 */
[C---:B-1----:R-:W-:Y:S01]  /*2150*/  HMMA.16816.F32.BF16 R80, R168.reuse, R40, R80 ;  /* 0x00000028a850723c */ /* 0x042fe20000041850 */
[----:B------:R-:W-:Y:S04]  /*2160*/  LDSM.16.M88.4 R112, [R226+0xf900] ;  /* 0x00f90000e270783b */ /* 0x000fe80000000200 */
[----:B------:R-:W-:Y:S03]  /*2170*/  LDSM.16.M88.4 R108, [R225+0x4000] ;  /* 0x00400000e16c783b */ /* 0x000fe60000000200 */
[C---:B------:R-:W-:Y:S01]  /*2180*/  HMMA.16816.F32.BF16 R76, R168.reuse, R42, R76 ;  /* 0x0000002aa84c723c */ /* 0x040fe2000004184c */
[----:B------:R-:W1:Y:S04]  /*2190*/  LDSM.16.M88.4 R40, [R223+0x9900] ;  /* 0x00990000df28783b */ /* 0x000e680000000200 */
[----:B------:R-:W-:Y:S03]  /*21a0*/  LDSM.16.M88.4 R64, [R225+0x5800] ;  /* 0x00580000e140783b */ /* 0x000fe60000000200 */
[C---:B--2---:R-:W-:Y:S01]  /*21b0*/  HMMA.16816.F32.BF16 R72, R168.reuse, R32, R72 ;  /* 0x00000020a848723c */ /* 0x044fe20000041848 */
[----:B-----5:R-:W-:Y:S04]  /*21c0*/  LDSM.16.M88.4 R60, [R225+0x6000] ;  /* 0x00600000e13c783b */ /* 0x020fe80000000200 */
[----:B------:R-:W-:Y:S03]  /*21d0*/  LDSM.16.M88.4 R56, [R225+0x6800] ;  /* 0x00680000e138783b */ /* 0x000fe60000000200 */
[C---:B------:R-:W-:Y:S01]  /*21e0*/  HMMA.16816.F32.BF16 R68, R168.reuse, R34, R68 ;  /* 0x00000022a844723c */ /* 0x040fe20000041844 */
[----:B------:R-:W2:Y:S04]  /*21f0*/  LDSM.16.M88.4 R32, [R223+0xa100] ;  /* 0x00a10000df20783b */ /* 0x000ea80000000200 */
[----:B------:R-:W-:Y:S03]  /*2200*/  LDSM.16.M88.4 R124, [R223+0xd900] ;  /* 0x00d90000df7c783b */ /* 0x000fe60000000200 */
[C---:B------:R-:W-:Y:S01]  /*2210*/  HMMA.16816.F32.BF16 R88, R168.reuse, R52, R88 ;  /* 0x00000034a858723c */ /* 0x040fe20000041858 */
[----:B------:R-:W-:Y:S04]  /*2220*/  LDSM.16.M88.4 R120, [R223+0xe100] ;  /* 0x00e10000df78783b */ /* 0x000fe80000000200 */
[----:B------:R-:W0:Y:S03]  /*2230*/  LDGDEPBAR ;  /* 0x00000000000079af */ /* 0x000e260000000000 */
[----:B------:R-:W-:Y:S01]  /*2240*/  HMMA.16816.F32.BF16 R84, R168, R54, R84 ;  /* 0x00000036a854723c */ /* 0x000fe20000041854 */
[----:B------:R-:W5:Y:S07]  /*2250*/  LDSM.16.M88.4 R52, [R223+0x9100] ;  /* 0x00910000df34783b */ /* 0x000f6e0000000200 */
        /* <DEDUP_REMOVED lines=8> */
[----:B------:R-:W1:Y:S07]  /*22e0*/  LDSM.16.M88.4 R40, [R212] ;  /* 0x00000000d428783b */ /* 0x000e6e0000000200 */
[C---:B--2---:R-:W-:Y:S08]  /*22f0*/  HMMA.16816.F32.BF16 R96, R172.reuse, R32, R96 ;  /* 0x00000020ac60723c */ /* 0x044ff00000041860 */
        /* <DEDUP_REMOVED lines=8> */
[C---:B----4-:R-:W-:Y:S08]  /*2380*/  HMMA.16816.F32.BF16 R80, R172.reuse, R44, R80 ;  /* 0x0000002cac50723c */ /* 0x050ff00000041850 */
[----:B------:R-:W-:Y:S01]  /*2390*/  HMMA.16816.F32.BF16 R76, R172, R46, R76 ;  /* 0x0000002eac4c723c */ /* 0x000fe2000004184c */
[----:B------:R-:W4:Y:S07]  /*23a0*/  LDSM.16.M88.4 R44, [R212+0x1800] ;  /* 0x00180000d42c783b */ /* 0x000f2e0000000200 */
[C---:B-1----:R-:W-:Y:S08]  /*23b0*/  HMMA.16816.F32.BF16 R28, R184.reuse, R40, R28 ;  /* 0x00000028b81c723c */ /* 0x042ff0000004181c */
[C---:B------:R-:W-:Y:S01]  /*23c0*/  HMMA.16816.F32.BF16 R24, R184.reuse, R42, R24 ;  /* 0x0000002ab818723c */ /* 0x040fe20000041818 */
[----:B------:R-:W1:Y:S07]  /*23d0*/  LDSM.16.M88.4 R40, [R212+0x2800] ;  /* 0x00280000d428783b */ /* 0x000e6e0000000200 */
[C---:B--2---:R-:W-:Y:S08]  /*23e0*/  HMMA.16816.F32.BF16 R20, R184.reuse, R32, R20 ;  /* 0x00000020b814723c */ /* 0x044ff00000041814 */
[----:B------:R-:W-:Y:S01]  /*23f0*/  HMMA.16816.F32.BF16 R16, R184, R34, R16 ;  /* 0x00000022b810723c */ /* 0x000fe20000041810 */
[----:B------:R-:W2:Y:S07]  /*2400*/  LDSM.16.M88.4 R32, [R212+0x3000] ;  /* 0x00300000d420783b */ /* 0x000eae0000000200 */
[C---:B-----5:R-:W-:Y:S08]  /*2410*/  HMMA.16816.F32.BF16 R72, R172.reuse, R52, R72 ;  /* 0x00000034ac48723c */ /* 0x060ff00000041848 */
        /* <DEDUP_REMOVED lines=16> */
[----:B------:R-:W5:Y:S07]  /*2520*/  LDSM.16.M88.4 R52, [R226+0xc900] ;  /* 0x00c90000e234783b */ /* 0x000f6e0000000200 */
[C---:B---3--:R-:W-:Y:S08]  /*2530*/  HMMA.16816.F32.BF16 R72, R184.reuse, R48, R72 ;  /* 0x00000030b848723c */ /* 0x048ff00000041848 */
[----:B------:R-:W-:Y:S01]  /*2540*/  HMMA.16816.F32.BF16 R68, R184, R50, R68 ;  /* 0x00000032b844723c */ /* 0x000fe20000041844 */
        /* <DEDUP_REMOVED lines=75> */
[C---:B-----5:R-:W-:Y:S08]  /*2a00*/  HMMA.16816.F32.BF16 R104, R200.reuse, R52, R104 ;  /* 0x00000034c868723c */ /* 0x060ff00000041868 */
[C---:B------:R-:W-:Y:S08]  /*2a10*/  HMMA.16816.F32.BF16 R100, R200.reuse, R54, R100 ;  /* 0x00000036c864723c */ /* 0x040ff00000041864 */
[C---:B---3--:R-:W-:Y:S08]  /*2a20*/  HMMA.16816.F32.BF16 R96, R200.reuse, R48, R96 ;  /* 0x00000030c860723c */ /* 0x048ff00000041860 */
[C---:B------:R-:W-:Y:S08]  /*2a30*/  HMMA.16816.F32.BF16 R92, R200.reuse, R50, R92 ;  /* 0x00000032c85c723c */ /* 0x040ff0000004185c */
[C---:B----4-:R-:W-:Y:S08]  /*2a40*/  HMMA.16816.F32.BF16 R88, R200.reuse, R44, R88 ;  /* 0x0000002cc858723c */ /* 0x050ff00000041858 */
[C---:B------:R-:W-:Y:S08]  /*2a50*/  HMMA.16816.F32.BF16 R84, R200.reuse, R46, R84 ;  /* 0x0000002ec854723c */ /* 0x040ff00000041854 */
[C---:B-1----:R-:W-:Y:S08]  /*2a60*/  HMMA.16816.F32.BF16 R80, R200.reuse, R40, R80 ;  /* 0x00000028c850723c */ /* 0x042ff00000041850 */
[C---:B------:R-:W-:Y:S08]  /*2a70*/  HMMA.16816.F32.BF16 R76, R200.reuse, R42, R76 ;  /* 0x0000002ac84c723c */ /* 0x040ff0000004184c */
[C---:B--2---:R-:W-:Y:S08]  /*2a80*/  HMMA.16816.F32.BF16 R72, R200.reuse, R32, R72 ;  /* 0x00000020c848723c */ /* 0x044ff00000041848 */
[----:B------:R-:W-:Y:S01]  /*2a90*/  HMMA.16816.F32.BF16 R68, R200, R34, R68 ;  /* 0x00000022c844723c */ /* 0x000fe20000041844 */
[----:B------:R-:W-:Y:S06]  /*2aa0*/  BAR.SYNC.DEFER_BLOCKING 0x0 ;  /* 0x0000000000007b1d */ /* 0x000fec0000010000 */
[----:B------:R-:W-:Y:S05]  /*2ab0*/  @!P0 BRA `(.L_x_501) ;  /* 0x0000025000008947 */ /* 0x000fea0003800000 */
[----:B------:R-:W-:-:S04]  /*2ac0*/  UIADD3 UR5, UR25, -0x2, URZ ;  /* 0xfffffffe19057890 */ /* 0x000fc8000fffe03f */
        /* <DEDUP_REMOVED lines=36> */
.L_x_501:
[----:B-1----:R-:W-:Y:S01]  /*2d10*/  LOP3.LUT R6, R38, 0xffffffe0, RZ, 0xc0, !PT ;  /* 0xffffffe026067812 */ /* 0x002fe200078ec0ff */
[----:B------:R-:W-:Y:S01]  /*2d20*/  UMOV UR4, 0xffffff80 ;  /* 0xffffff8000047882 */ /* 0x000fe20000000000 */
[----:B------:R-:W-:Y:S01]  /*2d30*/  LEA.HI R0, R128, R37, RZ, 0x2 ;  /* 0x0000002580007211 */ /* 0x000fe200078f10ff */
[----:B------:R-:W-:Y:S01]  /*2d40*/  UIMAD UR4, UR20, UR4, 0x1 ;  /* 0x00000001140474a4 */ /* 0x000fe2000f8e0204 */
[----:B------:R-:W-:Y:S01]  /*2d50*/  SHF.R.S32.HI R4, RZ, 0x1f, R39 ;  /* 0x0000001fff047819 */ /* 0x000fe20000011427 */
[C---:B------:R-:W-:Y:S01]  /*2d60*/  IMAD.IADD R6, R37.reuse, 0x1, -R6 ;  /* 0x0000000125067824 */ /* 0x040fe200078e0a06 */
[----:B------:R-:W-:Y:S01]  /*2d70*/  LOP3.LUT R0, R0, 0xfffffffc, RZ, 0xc0, !PT ;  /* 0xfffffffc00007812 */ /* 0x000fe200078ec0ff */
[----:B------:R-:W-:Y:S01]  /*2d80*/  IMAD.SHL.U32 R224, R2, 0x2, RZ ;  /* 0x0000000202e07824 */ /* 0x000fe200078e00ff */
[----:B------:R-:W-:Y:S01]  /*2d90*/  LEA.HI R4, R4, R39, RZ, 0x3 ;  /* 0x0000002704047211 */ /* 0x000fe200078f18ff */
[----:B------:R-:W-:Y:S01]  /*2da0*/  UIADD3 UR25, UR25, -0x2, URZ ;  /* 0xfffffffe19197890 */ /* 0x000fe2000fffe03f */
[----:B------:R-:W-:Y:S01]  /*2db0*/  SHF.R.S32.HI R7, RZ, 0x1f, R6 ;  /* 0x0000001fff077819 */ /* 0x000fe20000011406 */
[----:B------:R-:W-:Y:S01]  /*2dc0*/  IMAD.IADD R37, R37, 0x1, -R0 ;  /* 0x0000000125257824 */ /* 0x000fe200078e0a00 */
[----:B------:R-:W-:Y:S01]  /*2dd0*/  LOP3.LUT R4, R4, 0xffffff8, RZ, 0xc0, !PT ;  /* 0x0ffffff804047812 */ /* 0x000fe200078ec0ff */
[--C-:B------:R-:W-:Y:S01]  /*2de0*/  IMAD R222, R5, 0x2, R224.reuse ;  /* 0x0000000205de7824 */ /* 0x100fe200078e02e0 */
[----:B------:R-:W-:Y:S01]  /*2df0*/  LEA.HI R7, R7, R6, RZ, 0x2 ;  /* 0x0000000607077211 */ /* 0x000fe200078f10ff */
[----:B------:R-:W-:Y:S01]  /*2e00*/  IMAD R221, R3, 0x2, R224 ;  /* 0x0000000203dd7824 */ /* 0x000fe200078e02e0 */
[----:B------:R-:W-:Y:S01]  /*2e10*/  LEA.HI R0, R37, R37, RZ, 0x1 ;  /* 0x0000002525007211 */ /* 0x000fe200078f08ff */
[----:B------:R-:W-:Y:S01]  /*2e20*/  IMAD.IADD R39, R39, 0x1, -R4 ;  /* 0x0000000127277824 */ /* 0x000fe200078e0a04 */
[----:B------:R-:W-:Y:S01]  /*2e30*/  LEA.HI.SX32 R4, R7, UR23, 0x1e ;  /* 0x0000001707047c11 */ /* 0x000fe2000f8ff2ff */
[----:B------:R-:W-:Y:S01]  /*2e40*/  IMAD R220, R3, 0x2, R222 ;  /* 0x0000000203dc7824 */ /* 0x000fe200078e02de */
[----:B------:R-:W-:Y:S01]  /*2e50*/  LOP3.LUT R0, R0, 0x1ffffffe, RZ, 0xc0, !PT ;  /* 0x1ffffffe00007812 */ /* 0x000fe200078ec0ff */
[----:B------:R-:W-:Y:S01]  /*2e60*/  LDSM.16.MT88.4 R124, [R224+0x100] ;  /* 0x00010000e07c783b */ /* 0x000fe20000004200 */
[----:B------:R-:W-:Y:S01]  /*2e70*/  LOP3.LUT R7, R7, 0x7ffffffc, RZ, 0xc0, !PT ;  /* 0x7ffffffc07077812 */ /* 0x000fe200078ec0ff */
[----:B------:R-:W-:-:S02]  /*2e80*/  IMAD R4, R39, 0x10, R4 ;  /* 0x0000001027047824 */ /* 0x000fc400078e0204 */
[----:B------:R-:W-:Y:S01]  /*2e90*/  IMAD.IADD R237, R37, 0x1, -R0 ;  /* 0x0000000125ed7824 */ /* 0x000fe200078e0a00 */
[----:B------:R-:W-:Y:S01]  /*2ea0*/  LDSM.16.MT88.4 R108, [R221+0x4100] ;  /* 0x00410000dd6c783b */ /* 0x000fe20000004200 */
[----:B------:R-:W-:Y:S02]  /*2eb0*/  IMAD.IADD R238, R6, 0x1, -R7 ;  /* 0x0000000106ee7824 */ /* 0x000fe400078e0a07 */
[----:B------:R-:W-:Y:S01]  /*2ec0*/  IMAD R237, R237, 0x8, R4 ;  /* 0x00000008eded7824 */ /* 0x000fe200078e0204 */
[----:B------:R-:W0:Y:S01]  /*2ed0*/  LDGDEPBAR ;  /* 0x00000000000079af */ /* 0x000e220000000000 */
[----:B------:R-:W-:Y:S02]  /*2ee0*/  IMAD.U32 R7, RZ, RZ, UR4 ;  /* 0x00000004ff077e24 */ /* 0x000fe4000f8e00ff */
[----:B------:R-:W-:-:S04]  /*2ef0*/  @P3 IMAD.HI.U32 R0, R237, c[0x0][0x2c8], RZ ;  /* 0x0000b200ed003a27 */ /* 0x000fc800078e00ff */
[----:B------:R-:W-:Y:S01]  /*2f00*/  IMAD.MOV.U32 R32, RZ, RZ, R237 ;  /* 0x000000ffff207224 */ /* 0x000fe200078e00ed */
[----:B------:R-:W-:Y:S01]  /*2f10*/  @P3 SHF.R.U32.HI R32, RZ, c[0x0][0x2cc], R0 ;  /* 0x0000b300ff203a19 */ /* 0x000fe20000011600 */
[----:B------:R-:W-:-:S04]  /*2f20*/  IMAD.SHL.U32 R238, R238, 0x2, RZ ;  /* 0x00000002eeee7824 */ /* 0x000fc800078e00ff */
[----:B------:R-:W1:Y:S01]  /*2f30*/  SHFL.IDX PT, R4, R32, RZ, 0x1c1f ;  /* 0x001c1fff20047589 */ /* 0x000e6200000e0000 */
[----:B------:R-:W-:-:S03]  /*2f40*/  IADD3 R7, -R238, UR8, R7 ;  /* 0x00000008ee077c10 */ /* 0x000fc6000fffe107 */
[----:B------:R-:W2:Y:S01]  /*2f50*/  SHFL.IDX PT, R0, R32, 0x1, 0x1c1f ;  /* 0x003c1f0020007f89 */ /* 0x000ea200000e0000 */
[----:B------:R-:W-:Y:S02]  /*2f60*/  IADD3 R33, R7, -UR11, RZ ;  /* 0x8000000b07217c10 */ /* 0x000fe4000fffe0ff */
[----:B------:R-:W-:-:S03]  /*2f70*/  IADD3 R7, -R238, UR17, RZ ;  /* 0x00000011ee077c10 */ /* 0x000fc6000fffe1ff */
[C---:B-1----:R-:W-:Y:S02]  /*2f80*/  IMAD.IADD R4, R33.reuse, 0x1, R4 ;  /* 0x0000000121047824 */ /* 0x042fe400078e0204 */
[----:B--2---:R-:W-:-:S03]  /*2f90*/  IMAD.IADD R0, R33, 0x1, R0 ;  /* 0x0000000121007824 */ /* 0x004fc600078e0200 */
[C---:B------:R-:W-:Y:S02]  /*2fa0*/  IMNMX R35, R7.reuse, R4, PT ;  /* 0x0000000407237217 */ /* 0x040fe40003800200 */
[----:B------:R-:W-:Y:S02]  /*2fb0*/  IMNMX R0, R7, R0, PT ;  /* 0x0000000007007217 */ /* 0x000fe40003800200 */
[----:B------:R-:W-:Y:S02]  /*2fc0*/  ISETP.GT.AND P2, PT, R35, RZ, PT ;  /* 0x000000ff2300720c */ /* 0x000fe40003f44270 */
[C---:B------:R-:W-:Y:S02]  /*2fd0*/  ISETP.GT.AND P1, PT, R0.reuse, RZ, PT ;  /* 0x000000ff0000720c */ /* 0x040fe40003f24270 */
[----:B------:R-:W-:Y:S02]  /*2fe0*/  ISETP.GT.AND P0, PT, R0, 0x1, PT ;  /* 0x000000010000780c */ /* 0x000fe40003f04270 */
[----:B------:R-:W-:-:S02]  /*2ff0*/  FSEL R33, R28, -INF , P2 ;  /* 0xff8000001c217808 */ /* 0x000fc40001000000 */
[C---:B------:R-:W-:Y:S02]  /*3000*/  ISETP.GT.AND P2, PT, R35.reuse, 0x8, PT ;  /* 0x000000082300780c */ /* 0x040fe40003f44270 */
[----:B------:R-:W-:Y:S02]  /*3010*/  FSEL R7, R30, -INF , P1 ;  /* 0xff8000001e077808 */ /* 0x000fe40000800000 */
[----:B------:R-:W-:Y:S02]  /*3020*/  ISETP.GT.AND P1, PT, R35, 0x9, PT ;  /* 0x000000092300780c */ /* 0x000fe40003f24270 */
[----:B------:R-:W-:Y:S02]  /*3030*/  FSEL R44, R31, -INF , P0 ;  /* 0xff8000001f2c7808 */ /* 0x000fe40000000000 */
[----:B------:R-:W-:Y:S02]  /*3040*/  ISETP.GT.AND P0, PT, R0, 0x8, PT ;  /* 0x000000080000780c */ /* 0x000fe40003f04270 */
[----:B------:R-:W-:-:S02]  /*3050*/  FSEL R50, R24, -INF , P2 ;  /* 0xff80000018327808 */ /* 0x000fc40001000000 */
[----:B------:R-:W-:Y:S02]  /*3060*/  ISETP.GT.AND P2, PT, R0, 0x9, PT ;  /* 0x000000090000780c */ /* 0x000fe40003f44270 */
[----:B------:R-:W-:Y:S02]  /*3070*/  FSEL R48, R25, -INF , P1 ;  /* 0xff80000019307808 */ /* 0x000fe40000800000 */
[----:B------:R-:W-:Y:S02]  /*3080*/  ISETP.GT.AND P1, PT, R35, 0x10, PT ;  /* 0x000000102300780c */ /* 0x000fe40003f24270 */
[----:B------:R-:W-:Y:S02]  /*3090*/  FSEL R42, R26, -INF , P0 ;  /* 0xff8000001a2a7808 */ /* 0x000fe40000000000 */
[----:B------:R-:W-:Y:S02]  /*30a0*/  FSEL R26, R27, -INF , P2 ;  /* 0xff8000001b1a7808 */ /* 0x000fe40001000000 */
[----:B------:R-:W-:-:S02]  /*30b0*/  ISETP.GT.AND P2, PT, R35, 0x11, PT ;  /* 0x000000112300780c */ /* 0x000fc40003f44270 */
[----:B------:R-:W-:Y:S02]  /*30c0*/  FSEL R24, R20, -INF , P1 ;  /* 0xff80000014187808 */ /* 0x000fe40000800000 */
[----:B------:R-:W-:Y:S02]  /*30d0*/  ISETP.GT.AND P1, PT, R0, 0x11, PT ;  /* 0x000000110000780c */ /* 0x000fe40003f24270 */
[----:B------:R-:W-:Y:S02]  /*30e0*/  FSEL R4, R21, -INF , P2 ;  /* 0xff80000015047808 */ /* 0x000fe40001000000 */
[----:B------:R-:W-:Y:S02]  /*30f0*/  ISETP.GT.AND P2, PT, R35, 0x18, PT ;  /* 0x000000182300780c */ /* 0x000fe40003f44270 */
[----:B------:R-:W-:Y:S02]  /*3100*/  FSEL R20, R23, -INF , P1 ;  /* 0xff80000017147808 */ /* 0x000fe40000800000 */
[----:B------:R-:W-:-:S02]  /*3110*/  ISETP.GT.AND P1, PT, R35, 0x19, PT ;  /* 0x000000192300780c */ /* 0x000fc40003f24270 */
[----:B------:R-:W-:Y:S02]  /*3120*/  FSEL R6, R16, -INF , P2 ;  /* 0xff80000010067808 */ /* 0x000fe40001000000 */
[----:B------:R-:W-:Y:S02]  /*3130*/  FSEL R16, R17, -INF , P1 ;  /* 0xff80000011107808 */ /* 0x000fe40000800000 */
[C---:B------:R-:W-:Y:S02]  /*3140*/  ISETP.GT.AND P1, PT, R35.reuse, 0x20, PT ;  /* 0x000000202300780c */ /* 0x040fe40003f24270 */
[----:B------:R-:W-:Y:S02]  /*3150*/  ISETP.GT.AND P6, PT, R35, 0x1, PT ;  /* 0x000000012300780c */ /* 0x000fe40003fc4270 */
[----:B------:R-:W-:Y:S02]  /*3160*/  FSEL R40, R12, -INF , P1 ;  /* 0xff8000000c287808 */ /* 0x000fe40000800000 */
[----:B------:R-:W-:-:S02]  /*3170*/  ISETP.GT.AND P1, PT, R0, 0x21, PT ;  /* 0x000000210000780c */ /* 0x000fc40003f24270 */
[----:B------:R-:W-:Y:S02]  /*3180*/  FSEL R46, R29, -INF , P6 ;  /* 0xff8000001d2e7808 */ /* 0x000fe40003000000 */
[----:B------:R-:W-:Y:S02]  /*3190*/  FSEL R38, R15, -INF , P1 ;  /* 0xff8000000f267808 */ /* 0x000fe40000800000 */
[----:B------:R-:W-:Y:S02]  /*31a0*/  ISETP.GT.AND P1, PT, R35, 0x29, PT ;  /* 0x000000292300780c */ /* 0x000fe40003f24270 */
[----:B------:R-:W-:Y:S02]  /*31b0*/  ISETP.GT.AND P2, PT, R0, 0x19, PT ;  /* 0x000000190000780c */ /* 0x000fe40003f44270 */
[----:B------:R-:W-:Y:S02]  /*31c0*/  FSEL R37, R9, -INF , P1 ;  /* 0xff80000009257808 */ /* 0x000fe40000800000 */
[----:B------:R-:W-:-:S02]  /*31d0*/  FMNMX.FTZ R9, R33, R46, !PT ;  /* 0x0000002e21097209 */ /* 0x000fc40007810000 */
[----:B------:R-:W-:Y:S02]  /*31e0*/  FSEL R32, R19, -INF , P2 ;  /* 0xff80000013207808 */ /* 0x000fe40001000000 */
[----:B------:R-:W-:Y:S02]  /*31f0*/  FMNMX.FTZ R9, R50, R9, !PT ;  /* 0x0000000932097209 */ /* 0x000fe40007810000 */
[----:B------:R-:W-:Y:S02]  /*3200*/  ISETP.GT.AND P2, PT, R35, 0x21, PT ;  /* 0x000000212300780c */ /* 0x000fe40003f44270 */
[----:B------:R-:W-:Y:S02]  /*3210*/  FMNMX.FTZ R9, R48, R9, !PT ;  /* 0x0000000930097209 */ /* 0x000fe40007810000 */
[----:B------:R-:W-:Y:S02]  /*3220*/  ISETP.GT.AND P0, PT, R0, 0x10, PT ;  /* 0x000000100000780c */ /* 0x000fe40003f04270 */
[----:B------:R-:W-:-:S02]  /*3230*/  FSEL R28, R13, -INF , P2 ;  /* 0xff8000000d1c7808 */ /* 0x000fc40001000000 */
[----:B------:R-:W-:Y:S02]  /*3240*/  FMNMX.FTZ R9, R24, R9, !PT ;  /* 0x0000000918097209 */ /* 0x000fe40007810000 */
[----:B------:R-:W-:Y:S02]  /*3250*/  ISETP.GT.AND P2, PT, R35, 0x28, PT ;  /* 0x000000282300780c */ /* 0x000fe40003f44270 */
[----:B------:R-:W-:Y:S02]  /*3260*/  FSEL R22, R22, -INF , P0 ;  /* 0xff80000016167808 */ /* 0x000fe40000000000 */
[----:B------:R-:W-:Y:S02]  /*3270*/  ISETP.GT.AND P0, PT, R0, 0x18, PT ;  /* 0x000000180000780c */ /* 0x000fe40003f04270 */
[----:B------:R-:W-:Y:S02]  /*3280*/  FMNMX.FTZ R9, R4, R9, !PT ;  /* 0x0000000904097209 */ /* 0x000fe40007810000 */
[----:B------:R-:W-:-:S02]  /*3290*/  FSEL R30, R8, -INF , P2 ;  /* 0xff800000081e7808 */ /* 0x000fc40001000000 */
[----:B------:R-:W-:Y:S02]  /*32a0*/  ISETP.GT.AND P2, PT, R0, 0x29, PT ;  /* 0x000000290000780c */ /* 0x000fe40003f44270 */
[----:B------:R-:W-:Y:S02]  /*32b0*/  FSEL R34, R18, -INF , P0 ;  /* 0xff80000012227808 */ /* 0x000fe40000000000 */
[----:B------:R-:W-:Y:S02]  /*32c0*/  FMNMX.FTZ R9, R6, R9, !PT ;  /* 0x0000000906097209 */ /* 0x000fe40007810000 */
[----:B------:R-:W-:Y:S02]  /*32d0*/  ISETP.GT.AND P0, PT, R0, 0x20, PT ;  /* 0x000000200000780c */ /* 0x000fe40003f04270 */
[----:B------:R-:W-:Y:S02]  /*32e0*/  FSEL R151, R11, -INF , P2 ;  /* 0xff8000000b977808 */ /* 0x000fe40001000000 */
[----:B------:R-:W-:-:S02]  /*32f0*/  FMNMX.FTZ R11, R7, R44, !PT ;  /* 0x0000002c070b7209 */ /* 0x000fc40007810000 */
[----:B------:R-:W-:Y:S02]  /*3300*/  FMNMX.FTZ R9, R16, R9, !PT ;  /* 0x0000000910097209 */ /* 0x000fe40007810000 */
[----:B------:R-:W-:Y:S02]  /*3310*/  FSEL R39, R14, -INF , P0 ;  /* 0xff8000000e277808 */ /* 0x000fe40000000000 */
[----:B------:R-:W-:Y:S02]  /*3320*/  ISETP.GT.AND P0, PT, R0, 0x28, PT ;  /* 0x000000280000780c */ /* 0x000fe40003f04270 */
[----:B------:R-:W-:Y:S02]  /*3330*/  FMNMX.FTZ R13, R42, R11, !PT ;  /* 0x0000000b2a0d7209 */ /* 0x000fe40007810000 */
[----:B------:R-:W-:Y:S02]  /*3340*/  FMNMX.FTZ R11, R40, R9, !PT ;  /* 0x00000009280b7209 */ /* 0x000fe40007810000 */
[----:B------:R-:W-:-:S02]  /*3350*/  FSEL R153, R10, -INF , P0 ;  /* 0xff8000000a997808 */ /* 0x000fc40000000000 */
[----:B------:R-:W-:Y:S02]  /*3360*/  ISETP.GT.AND P0, PT, R0, 0x30, PT ;  /* 0x000000300000780c */ /* 0x000fe40003f04270 */
[----:B------:R-:W-:Y:S02]  /*3370*/  FMNMX.FTZ R9, R26, R13, !PT ;  /* 0x0000000d1a097209 */ /* 0x000fe40007810000 */
[----:B------:R-:W-:Y:S01]  /*3380*/  FMNMX.FTZ R11, R28, R11, !PT ;  /* 0x0000000b1c0b7209 */ /* 0x000fe20007810000 */
[----:B------:R-:W-:Y:S01]  /*3390*/  LDSM.16.MT88.4 R12, [R220+0x900] ;  /* 0x00090000dc0c783b */ /* 0x000fe20000004200 */
[----:B------:R-:W-:Y:S02]  /*33a0*/  FSEL R67, R106, -INF , P0 ;  /* 0xff8000006a437808 */ /* 0x000fe40000000000 */
[----:B------:R-:W-:Y:S02]  /*33b0*/  FMNMX.FTZ R9, R22, R9, !PT ;  /* 0x0000000916097209 */ /* 0x000fe40007810000 */
[----:B------:R-:W-:-:S02]  /*33c0*/  ISETP.GT.AND P1, PT, R35, 0x30, PT ;  /* 0x000000302300780c */ /* 0x000fc40003f24270 */
[C---:B------:R-:W-:Y:S02]  /*33d0*/  ISETP.GT.AND P0, PT, R35.reuse, 0x38, PT ;  /* 0x000000382300780c */ /* 0x040fe40003f04270 */
[----:B------:R-:W-:Y:S02]  /*33e0*/  FMNMX.FTZ R8, R30, R11, !PT ;  /* 0x0000000b1e087209 */ /* 0x000fe40007810000 */
[----:B------:R-:W-:Y:S02]  /*33f0*/  FMNMX.FTZ R9, R20, R9, !PT ;  /* 0x0000000914097209 */ /* 0x000fe40007810000 */
[----:B------:R-:W-:Y:S02]  /*3400*/  ISETP.GT.AND P2, PT, R35, 0x31, PT ;  /* 0x000000312300780c */ /* 0x000fe40003f44270 */
[----:B------:R-:W-:Y:S02]  /*3410*/  FSEL R63, R104, -INF , P1 ;  /* 0xff800000683f7808 */ /* 0x000fe40000800000 */
[----:B------:R-:W-:-:S02]  /*3420*/  FSEL R148, R100, -INF , P0 ;  /* 0xff80000064947808 */ /* 0x000fc40000000000 */
[----:B------:R-:W-:Y:S02]  /*3430*/  FMNMX.FTZ R8, R37, R8, !PT ;  /* 0x0000000825087209 */ /* 0x000fe40007810000 */
[----:B------:R-:W-:Y:S02]  /*3440*/  ISETP.GT.AND P0, PT, R0, 0x39, PT ;  /* 0x000000390000780c */ /* 0x000fe40003f04270 */
[----:B------:R-:W-:Y:S02]  /*3450*/  FMNMX.FTZ R9, R34, R9, !PT ;  /* 0x0000000922097209 */ /* 0x000fe40007810000 */
[----:B------:R-:W-:Y:S02]  /*3460*/  FSEL R146, R105, -INF , P2 ;  /* 0xff80000069927808 */ /* 0x000fe40001000000 */
[----:B------:R-:W-:Y:S02]  /*3470*/  FMNMX.FTZ R11, R63, R8, !PT ;  /* 0x000000083f0b7209 */ /* 0x000fe40007810000 */
[----:B------:R-:W-:-:S02]  /*3480*/  FSEL R147, R103, -INF , P0 ;  /* 0xff80000067937808 */ /* 0x000fc40000000000 */
[C---:B------:R-:W-:Y:S02]  /*3490*/  ISETP.GT.AND P0, PT, R35.reuse, 0x40, PT ;  /* 0x000000402300780c */ /* 0x040fe40003f04270 */
[----:B------:R-:W-:Y:S02]  /*34a0*/  FMNMX.FTZ R8, R32, R9, !PT ;  /* 0x0000000920087209 */ /* 0x000fe40007810000 */
[----:B------:R-:W-:Y:S02]  /*34b0*/  ISETP.GT.AND P2, PT, R35, 0x39, PT ;  /* 0x000000392300780c */ /* 0x000fe40003f44270 */
[----:B------:R-:W-:Y:S02]  /*34c0*/  FMNMX.FTZ R11, R146, R11, !PT ;  /* 0x0000000b920b7209 */ /* 0x000fe40007810000 */
[----:B------:R-:W-:Y:S02]  /*34d0*/  FSEL R145, R96, -INF , P0 ;  /* 0xff80000060917808 */ /* 0x000fe40000000000 */
[----:B------:R-:W-:-:S02]  /*34e0*/  ISETP.GT.AND P0, PT, R0, 0x41, PT ;  /* 0x000000410000780c */ /* 0x000fc40003f04270 */
[----:B------:R-:W-:Y:S02]  /*34f0*/  FMNMX.FTZ R9, R39, R8, !PT ;  /* 0x0000000827097209 */ /* 0x000fe40007810000 */
[----:B------:R-:W-:Y:S02]  /*3500*/  FSEL R65, R101, -INF , P2 ;  /* 0xff80000065417808 */ /* 0x000fe40001000000 */
[----:B------:R-:W-:Y:S02]  /*3510*/  FMNMX.FTZ R8, R148, R11, !PT ;  /* 0x0000000b94087209 */ /* 0x000fe40007810000 */
[----:B------:R-:W-:Y:S02]  /*3520*/  ISETP.GT.AND P1, PT, R0, 0x31, PT ;  /* 0x000000310000780c */ /* 0x000fe40003f24270 */
[----:B------:R-:W-:Y:S02]  /*3530*/  FSEL R178, R99, -INF , P0 ;  /* 0xff80000063b27808 */ /* 0x000fe40000000000 */
[----:B------:R-:W-:-:S02]  /*3540*/  FMNMX.FTZ R10, R38, R9, !PT ;  /* 0x00000009260a7209 */ /* 0x000fc40007810000 */
[C---:B------:R-:W-:Y:S02]  /*3550*/  ISETP.GT.AND P2, PT, R35.reuse, 0x41, PT ;  /* 0x000000412300780c */ /* 0x040fe40003f44270 */
[----:B------:R-:W-:Y:S02]  /*3560*/  ISETP.GT.AND P0, PT, R35, 0x48, PT ;  /* 0x000000482300780c */ /* 0x000fe40003f04270 */
[----:B------:R-:W-:Y:S02]  /*3570*/  FMNMX.FTZ R8, R65, R8, !PT ;  /* 0x0000000841087209 */ /* 0x000fe40007810000 */
[----:B------:R-:W-:Y:S02]  /*3580*/  FSEL R154, R107, -INF , P1 ;  /* 0xff8000006b9a7808 */ /* 0x000fe40000800000 */
[----:B------:R-:W-:Y:S01]  /*3590*/  FMNMX.FTZ R10, R153, R10, !PT ;  /* 0x0000000a990a7209 */ /* 0x000fe20007810000 */
[----:B------:R-:W-:Y:S01]  /*35a0*/  LDSM.16.MT88.4 R104, [R222+0x4100] ;  /* 0x00410000de68783b */ /* 0x000fe20000004200 */
[----:B------:R-:W-:-:S02]  /*35b0*/  ISETP.GT.AND P1, PT, R0, 0x38, PT ;  /* 0x000000380000780c */ /* 0x000fc40003f24270 */
[----:B------:R-:W-:Y:S02]  /*35c0*/  FSEL R176, R97, -INF , P2 ;  /* 0xff80000061b07808 */ /* 0x000fe40001000000 */
[----:B------:R-:W-:Y:S02]  /*35d0*/  FSEL R139, R92, -INF , P0 ;  /* 0xff8000005c8b7808 */ /* 0x000fe40000000000 */
[----:B------:R-:W-:Y:S02]  /*35e0*/  FMNMX.FTZ R9, R145, R8, !PT ;  /* 0x0000000891097209 */ /* 0x000fe40007810000 */
[----:B------:R-:W-:Y:S02]  /*35f0*/  ISETP.GT.AND P0, PT, R0, 0x49, PT ;  /* 0x000000490000780c */ /* 0x000fe40003f04270 */
[----:B------:R-:W-:Y:S02]  /*3600*/  FMNMX.FTZ R8, R151, R10, !PT ;  /* 0x0000000a97087209 */ /* 0x000fe40007810000 */
[----:B------:R-:W-:-:S02]  /*3610*/  FSEL R149, R102, -INF , P1 ;  /* 0xff80000066957808 */ /* 0x000fc40000800000 */
[----:B------:R-:W-:Y:S02]  /*3620*/  ISETP.GT.AND P2, PT, R35, 0x49, PT ;  /* 0x000000492300780c */ /* 0x000fe40003f44270 */
[----:B------:R-:W-:Y:S02]  /*3630*/  FMNMX.FTZ R10, R176, R9, !PT ;  /* 0x00000009b00a7209 */ /* 0x000fe40007810000 */
[----:B------:R-:W-:Y:S02]  /*3640*/  ISETP.GT.AND P1, PT, R0, 0x40, PT ;  /* 0x000000400000780c */ /* 0x000fe40003f24270 */
[----:B------:R-:W-:Y:S02]  /*3650*/  FSEL R182, R95, -INF , P0 ;  /* 0xff8000005fb67808 */ /* 0x000fe40000000000 */
[----:B------:R-:W-:Y:S02]  /*3660*/  ISETP.GT.AND P0, PT, R35, 0x50, PT ;  /* 0x000000502300780c */ /* 0x000fe40003f04270 */
[----:B------:R-:W-:-:S02]  /*3670*/  FMNMX.FTZ R9, R67, R8, !PT ;  /* 0x0000000843097209 */ /* 0x000fc40007810000 */
[----:B------:R-:W-:Y:S02]  /*3680*/  FSEL R133, R93, -INF , P2 ;  /* 0xff8000005d857808 */ /* 0x000fe40001000000 */
[----:B------:R-:W-:Y:S02]  /*3690*/  FMNMX.FTZ R10, R139, R10, !PT ;  /* 0x0000000a8b0a7209 */ /* 0x000fe40007810000 */
[----:B------:R-:W-:Y:S02]  /*36a0*/  FSEL R135, R98, -INF , P1 ;  /* 0xff80000062877808 */ /* 0x000fe40000800000 */
[----:B------:R-:W-:Y:S01]  /*36b0*/  ISETP.GT.AND P1, PT, R0, 0x48, PT ;  /* 0x000000480000780c */ /* 0x000fe20003f24270 */
[----:B------:R-:W-:Y:S01]  /*36c0*/  LDSM.16.MT88.4 R96, [R224+0x4100] ;  /* 0x00410000e060783b */ /* 0x000fe20000004200 */
[----:B------:R-:W-:Y:S02]  /*36d0*/  FSEL R252, R88, -INF , P0 ;  /* 0xff80000058fc7808 */ /* 0x000fe40000000000 */
[----:B------:R-:W-:-:S02]  /*36e0*/  ISETP.GT.AND P0, PT, R0, 0x51, PT ;  /* 0x000000510000780c */ /* 0x000fc40003f04270 */
[----:B------:R-:W-:Y:S02]  /*36f0*/  FMNMX.FTZ R8, R154, R9, !PT ;  /* 0x000000099a087209 */ /* 0x000fe40007810000 */
[----:B------:R-:W-:Y:S02]  /*3700*/  ISETP.GT.AND P2, PT, R35, 0x51, PT ;  /* 0x000000512300780c */ /* 0x000fe40003f44270 */
[----:B------:R-:W-:Y:S02]  /*3710*/  FMNMX.FTZ R9, R133, R10, !PT ;  /* 0x0000000a85097209 */ /* 0x000fe40007810000 */
[----:B------:R-:W-:Y:S02]  /*3720*/  FSEL R137, R94, -INF , P1 ;  /* 0xff8000005e897808 */ /* 0x000fe40000800000 */
[----:B------:R-:W-:Y:S02]  /*3730*/  ISETP.GT.AND P1, PT, R0, 0x50, PT ;  /* 0x000000500000780c */ /* 0x000fe40003f24270 */
        /* <DEDUP_REMOVED lines=11> */
[----:B------:R-:W-:Y:S02]  /*37f0*/  ISETP.GT.AND P2, PT, R35, 0x60, PT ;  /* 0x000000602300780c */ /* 0x000fe40003f44270 */
[----:B------:R-:W-:Y:S02]  /*3800*/  FSEL R246, R85, -INF , P1 ;  /* 0xff80000055f67808 */ /* 0x000fe40000800000 */
[----:B------:R-:W-:Y:S02]  /*3810*/  FMNMX.FTZ R9, R248, R9, !PT ;  /* 0x00000009f8097209 */ /* 0x000fe40007810000 */
[----:B------:R-:W-:-:S02]  /*3820*/  FMNMX.FTZ R11, R135, R8, !PT ;  /* 0x00000008870b7209 */ /* 0x000fc40007810000 */
[C---:B------:R-:W-:Y:S02]  /*3830*/  ISETP.GT.AND P0, PT, R35.reuse, 0x61, PT ;  /* 0x000000612300780c */ /* 0x040fe40003f04270 */
[----:B------:R-:W-:Y:S02]  /*3840*/  FSEL R166, R80, -INF , P2 ;  /* 0xff80000050a67808 */ /* 0x000fe40001000000 */
[----:B------:R-:W-:Y:S02]  /*3850*/  FMNMX.FTZ R9, R246, R9, !PT ;  /* 0x00000009f6097209 */ /* 0x000fe40007810000 */
[----:B------:R-:W-:Y:S02]  /*3860*/  FMNMX.FTZ R8, R178, R11, !PT ;  /* 0x0000000bb2087209 */ /* 0x000fe40007810000 */
[----:B------:R-:W-:Y:S02]  /*3870*/  ISETP.GT.AND P1, PT, R35, 0x68, PT ;  /* 0x000000682300780c */ /* 0x000fe40003f24270 */
[----:B------:R-:W-:-:S02]  /*3880*/  FSEL R164, R81, -INF , P0 ;  /* 0xff80000051a47808 */ /* 0x000fc40000000000 */
[----:B------:R-:W-:Y:S02]  /*3890*/  FMNMX.FTZ R9, R166, R9, !PT ;  /* 0x00000009a6097209 */ /* 0x000fe40007810000 */
[----:B------:R-:W-:Y:S02]  /*38a0*/  FMNMX.FTZ R11, R137, R8, !PT ;  /* 0x00000008890b7209 */ /* 0x000fe40007810000 */
[----:B------:R-:W-:Y:S02]  /*38b0*/  ISETP.GT.AND P2, PT, R35, 0x69, PT ;  /* 0x000000692300780c */ /* 0x000fe40003f44270 */
[----:B------:R-:W-:Y:S02]  /*38c0*/  FSEL R162, R76, -INF , P1 ;  /* 0xff8000004ca27808 */ /* 0x000fe40000800000 */
[----:B------:R-:W-:Y:S02]  /*38d0*/  FMNMX.FTZ R9, R164, R9, !PT ;  /* 0x00000009a4097209 */ /* 0x000fe40007810000 */
[----:B------:R-:W-:-:S02]  /*38e0*/  FMNMX.FTZ R11, R182, R11, !PT ;  /* 0x0000000bb60b7209 */ /* 0x000fc40007810000 */
[----:B------:R-:W-:Y:S02]  /*38f0*/  ISETP.GT.AND P0, PT, R35, 0x70, PT ;  /* 0x000000702300780c */ /* 0x000fe40003f04270 */
[----:B------:R-:W-:Y:S02]  /*3900*/  FSEL R160, R77, -INF , P2 ;  /* 0xff8000004da07808 */ /* 0x000fe40001000000 */
[----:B------:R-:W-:Y:S02]  /*3910*/  FMNMX.FTZ R9, R162, R9, !PT ;  /* 0x00000009a2097209 */ /* 0x000fe40007810000 */
[----:B------:R-:W-:Y:S02]  /*3920*/  ISETP.GT.AND P2, PT, R0, 0x58, PT ;  /* 0x000000580000780c */ /* 0x000fe40003f44270 */
[----:B------:R-:W-:Y:S02]  /*3930*/  FMNMX.FTZ R11, R244, R11, !PT ;  /* 0x0000000bf40b7209 */ /* 0x000fe40007810000 */
[----:B------:R-:W-:-:S02]  /*3940*/  ISETP.GT.AND P1, PT, R35, 0x71, PT ;  /* 0x000000712300780c */ /* 0x000fc40003f24270 */
[----:B------:R-:W-:Y:S02]  /*3950*/  FSEL R144, R72, -INF , P0 ;  /* 0xff80000048907808 */ /* 0x000fe40000000000 */
[----:B------:R-:W-:Y:S02]  /*3960*/  FMNMX.FTZ R9, R160, R9, !PT ;  /* 0x00000009a0097209 */ /* 0x000fe40007810000 */
        /* <DEDUP_REMOVED lines=8> */
[----:B------:R-:W-:Y:S02]  /*39f0*/  FMNMX.FTZ R11, R236, R11, !PT ;  /* 0x0000000bec0b7209 */ /* 0x000fe40007810000 */
[----:B------:R-:W-:-:S02]  /*3a00*/  ISETP.GT.AND P2, PT, R35, 0x79, PT ;  /* 0x000000792300780c */ /* 0x000fc40003f44270 */
[----:B------:R-:W-:Y:S02]  /*3a10*/  ISETP.GT.AND P0, PT, R0, 0x61, PT ;  /* 0x000000610000780c */ /* 0x000fe40003f04270 */
[----:B------:R-:W-:Y:S02]  /*3a20*/  FSEL R136, R68, -INF , P6 ;  /* 0xff80000044887808 */ /* 0x000fe40003000000 */
[----:B------:R-:W-:Y:S02]  /*3a30*/  FMNMX.FTZ R9, R138, R9, !PT ;  /* 0x000000098a097209 */ /* 0x000fe40007810000 */
[----:B------:R-:W-:Y:S02]  /*3a40*/  FSEL R158, R82, -INF , P1 ;  /* 0xff800000529e7808 */ /* 0x000fe40000800000 */
[----:B------:R-:W-:Y:S02]  /*3a50*/  FMNMX.FTZ R11, R180, R11, !PT ;  /* 0x0000000bb40b7209 */ /* 0x000fe40007810000 */
[----:B------:R-:W-:-:S02]  /*3a60*/  FSEL R156, R83, -INF , P0 ;  /* 0xff800000539c7808 */ /* 0x000fc40000000000 */
[----:B------:R-:W-:Y:S01]  /*3a70*/  FSEL R134, R69, -INF , P2 ;  /* 0xff80000045867808 */ /* 0x000fe20001000000 */
[----:B------:R-:W-:Y:S01]  /*3a80*/  LDSM.16.MT88.4 R80, [R221+0x100] ;  /* 0x00010000dd50783b */ /* 0x000fe20000004200 */
[----:B------:R-:W-:Y:S02]  /*3a90*/  FMNMX.FTZ R9, R136, R9, !PT ;  /* 0x0000000988097209 */ /* 0x000fe40007810000 */
[----:B------:R-:W-:Y:S02]  /*3aa0*/  ISETP.GT.AND P0, PT, R0, 0x68, PT ;  /* 0x000000680000780c */ /* 0x000fe40003f04270 */
[----:B------:R-:W-:Y:S02]  /*3ab0*/  FMNMX.FTZ R11, R158, R11, !PT ;  /* 0x0000000b9e0b7209 */ /* 0x000fe40007810000 */
[----:B------:R-:W-:Y:S02]  /*3ac0*/  ISETP.GT.AND P1, PT, R0, 0x69, PT ;  /* 0x000000690000780c */ /* 0x000fe40003f24270 */
[----:B------:R-:W-:-:S02]  /*3ad0*/  FMNMX.FTZ R8, R134, R9, !PT ;  /* 0x0000000986087209 */ /* 0x000fc40007810000 */
[----:B------:R-:W-:Y:S02]  /*3ae0*/  FSEL R152, R78, -INF , P0 ;  /* 0xff8000004e987808 */ /* 0x000fe40000000000 */
[----:B------:R-:W-:Y:S01]  /*3af0*/  FMNMX.FTZ R11, R156, R11, !PT ;  /* 0x0000000b9c0b7209 */ /* 0x000fe20007810000 */
[----:B------:R-:W1:Y:S01]  /*3b00*/  SHFL.BFLY PT, R9, R8, 0x2, 0x1f ;  /* 0x0c401f0008097f89 */ /* 0x000e6200000e0000 */
[----:B------:R-:W-:Y:S02]  /*3b10*/  FSEL R150, R79, -INF , P1 ;  /* 0xff8000004f967808 */ /* 0x000fe40000800000 */
[----:B------:R-:W-:Y:S02]  /*3b20*/  ISETP.GT.AND P1, PT, R0, 0x70, PT ;  /* 0x000000700000780c */ /* 0x000fe40003f24270 */
[----:B------:R-:W-:Y:S02]  /*3b30*/  FMNMX.FTZ R11, R152, R11, !PT ;  /* 0x0000000b980b7209 */ /* 0x000fe40007810000 */
[----:B------:R-:W-:-:S02]  /*3b40*/  ISETP.GT.AND P0, PT, R0, 0x71, PT ;  /* 0x000000710000780c */ /* 0x000fc40003f04270 */
[----:B------:R-:W-:Y:S02]  /*3b50*/  FSEL R66, R74, -INF , P1 ;  /* 0xff8000004a427808 */ /* 0x000fe40000800000 */
[----:B------:R-:W-:Y:S02]  /*3b60*/  FMNMX.FTZ R11, R150, R11, !PT ;  /* 0x0000000b960b7209 */ /* 0x000fe40007810000 */
[----:B------:R-:W-:Y:S02]  /*3b70*/  FSEL R64, R75, -INF , P0 ;  /* 0xff8000004b407808 */ /* 0x000fe40000000000 */
[----:B------:R-:W-:Y:S01]  /*3b80*/  ISETP.GT.AND P1, PT, R0, 0x78, PT ;  /* 0x000000780000780c */ /* 0x000fe20003f24270 */
[----:B------:R-:W-:Y:S01]  /*3b90*/  LDSM.16.MT88.4 R72, [R222+0x100] ;  /* 0x00010000de48783b */ /* 0x000fe20000004200 */
[----:B------:R-:W-:Y:S02]  /*3ba0*/  FMNMX.FTZ R11, R66, R11, !PT ;  /* 0x0000000b420b7209 */ /* 0x000fe40007810000 */
[----:B------:R-:W-:-:S02]  /*3bb0*/  ISETP.GT.AND P0, PT, R0, 0x79, PT ;  /* 0x000000790000780c */ /* 0x000fc40003f04270 */
[----:B------:R-:W-:Y:S02]  /*3bc0*/  FSEL R62, R70, -INF , P1 ;  /* 0xff800000463e7808 */ /* 0x000fe40000800000 */
[----:B------:R-:W-:Y:S02]  /*3bd0*/  FMNMX.FTZ R11, R64, R11, !PT ;  /* 0x0000000b400b7209 */ /* 0x000fe40007810000 */
[----:B------:R-:W-:Y:S02]  /*3be0*/  FSEL R60, R71, -INF , P0 ;  /* 0xff800000473c7808 */ /* 0x000fe40000000000 */
        /* <DEDUP_REMOVED lines=19> */
[----:B------:R-:W-:Y:S01]  /*3d20*/  LDSM.16.MT88.4 R8, [R224+0x4900] ;  /* 0x00490000e008783b */ /* 0x000fe20000004200 */
[--C-:B------:R-:W-:Y:S01]  /*3d30*/  FFMA.FTZ R54, R24, c[0x0][0x2d0], -R61.reuse ;  /* 0x0000b40018367a23 */ /* 0x100fe2000001083d */
[C---:B------:R-:W-:Y:S01]  /*3d40*/  FSETP.NEU.FTZ.AND P0, PT, R132.reuse, -INF , PT ;  /* 0xff8000008400780b */ /* 0x040fe20003f1d000 */
[----:B------:R-:W-:Y:S01]  /*3d50*/  FMUL.FTZ R59, R132, c[0x0][0x2d0] ;  /* 0x0000b400843b7a20 */ /* 0x000fe20000410000 */
[----:B------:R-:W-:Y:S01]  /*3d60*/  MUFU.EX2 R56, R56 ;  /* 0x0000003800387308 */ /* 0x000fe20000000800 */
[----:B------:R-:W-:-:S02]  /*3d70*/  FFMA.FTZ R45, R16, c[0x0][0x2d0], -R61 ;  /* 0x0000b400102d7a23 */ /* 0x000fc4000001083d */
[----:B------:R-:W-:Y:S01]  /*3d80*/  LDSM.16.MT88.4 R16, [R221+0x900] ;  /* 0x00090000dd10783b */ /* 0x000fe20000004200 */
[----:B------:R-:W-:Y:S01]  /*3d90*/  FSEL R59, R59, RZ, P0 ;  /* 0x000000ff3b3b7208 */ /* 0x000fe20000000000 */
[--C-:B------:R-:W-:Y:S02]  /*3da0*/  FFMA.FTZ R41, R28, c[0x0][0x2d0], -R61.reuse ;  /* 0x0000b4001c297a23 */ /* 0x100fe4000001083d */
[----:B------:R-:W-:Y:S01]  /*3db0*/  FFMA.FTZ R37, R37, c[0x0][0x2d0], -R61 ;  /* 0x0000b40025257a23 */ /* 0x000fe2000001083d */
[----:B------:R-:W1:Y:S01]  /*3dc0*/  MUFU.EX2 R55, R55 ;  /* 0x0000003700377308 */ /* 0x000e620000000800 */
[--C-:B------:R-:W-:Y:S02]  /*3dd0*/  FFMA.FTZ R58, R7, c[0x0][0x2d0], -R59.reuse ;  /* 0x0000b400073a7a23 */ /* 0x100fe4000001083b */
[--C-:B------:R-:W-:Y:S01]  /*3de0*/  FFMA.FTZ R57, R44, c[0x0][0x2d0], -R59.reuse ;  /* 0x0000b4002c397a23 */ /* 0x100fe2000001083b */
[----:B------:R-:W2:Y:S01]  /*3df0*/  LDSM.16.MT88.4 R4, [R220+0x4100] ;  /* 0x00410000dc04783b */ /* 0x000ea20000004200 */
[----:B------:R-:W-:-:S02]  /*3e00*/  FFMA.FTZ R52, R42, c[0x0][0x2d0], -R59 ;  /* 0x0000b4002a347a23 */ /* 0x000fc4000001083b */
[--C-:B------:R-:W-:Y:S01]  /*3e10*/  FFMA.FTZ R51, R26, c[0x0][0x2d0], -R59.reuse ;  /* 0x0000b4001a337a23 */ /* 0x100fe2000001083b */
[----:B------:R-:W3:Y:S01]  /*3e20*/  MUFU.EX2 R50, R50 ;  /* 0x0000003200327308 */ /* 0x000ee20000000800 */
[--C-:B------:R-:W-:Y:S01]  /*3e30*/  FFMA.FTZ R47, R22, c[0x0][0x2d0], -R59.reuse ;  /* 0x0000b400162f7a23 */ /* 0x100fe2000001083b */
[----:B------:R-:W-:Y:S01]  /*3e40*/  LDSM.16.MT88.4 R24, [R224+0x900] ;  /* 0x00090000e018783b */ /* 0x000fe20000004200 */
[--C-:B------:R-:W-:Y:S02]  /*3e50*/  FFMA.FTZ R46, R20, c[0x0][0x2d0], -R59.reuse ;  /* 0x0000b400142e7a23 */ /* 0x100fe4000001083b */
[--C-:B------:R-:W-:Y:S01]  /*3e60*/  FFMA.FTZ R43, R34, c[0x0][0x2d0], -R59.reuse ;  /* 0x0000b400222b7a23 */ /* 0x100fe2000001083b */
[----:B------:R-:W-:Y:S01]  /*3e70*/  LDSM.16.MT88.4 R20, [R222+0x900] ;  /* 0x00090000de14783b */ /* 0x000fe20000004200 */
[----:B------:R-:W-:Y:S01]  /*3e80*/  FFMA.FTZ R42, R32, c[0x0][0x2d0], -R59 ;  /* 0x0000b400202a7a23 */ /* 0x000fe2000001083b */
[----:B------:R-:W-:Y:S01]  /*3e90*/  MUFU.EX2 R58, R58 ;  /* 0x0000003a003a7308 */ /* 0x000fe20000000800 */
[----:B-1----:R-:W-:Y:S01]  /*3ea0*/  F2FP.BF16.PACK_AB R112, R55, R56 ;  /* 0x000000383770723e */ /* 0x002fe200000010ff */
[----:B------:R-:W1:Y:S01]  /*3eb0*/  LDSM.16.MT88.4 R32, [R222+0x4900] ;  /* 0x00490000de20783b */ /* 0x000e620000004200 */
[----:B------:R-:W-:-:S02]  /*3ec0*/  FFMA.FTZ R44, R40, c[0x0][0x2d0], -R61 ;  /* 0x0000b400282c7a23 */ /* 0x000fc4000001083d */
[----:B------:R-:W-:Y:S02]  /*3ed0*/  FFMA.FTZ R40, R30, c[0x0][0x2d0], -R61 ;  /* 0x0000b4001e287a23 */ /* 0x000fe4000001083d */
[----:B------:R-:W-:Y:S01]  /*3ee0*/  LDSM.16.MT88.4 R28, [R221+0x4900] ;  /* 0x00490000dd1c783b */ /* 0x000fe20000004200 */
[----:B------:R-:W4:Y:S01]  /*3ef0*/  MUFU.EX2 R57, R57 ;  /* 0x0000003900397308 */ /* 0x000f220000000800 */
[----:B---3--:R-:W-:Y:S01]  /*3f00*/  F2FP.BF16.PACK_AB R114, R50, R53 ;  /* 0x000000353272723e */ /* 0x008fe200000010ff */
[--C-:B------:R-:W-:Y:S02]  /*3f10*/  FFMA.FTZ R39, R39, c[0x0][0x2d0], -R59.reuse ;  /* 0x0000b40027277a23 */ /* 0x100fe4000001083b */
[--C-:B------:R-:W-:Y:S02]  /*3f20*/  FFMA.FTZ R38, R38, c[0x0][0x2d0], -R59.reuse ;  /* 0x0000b40026267a23 */ /* 0x100fe4000001083b */
[--C-:B------:R-:W-:Y:S02]  /*3f30*/  FFMA.FTZ R3, R153, c[0x0][0x2d0], -R59.reuse ;  /* 0x0000b40099037a23 */ /* 0x100fe4000001083b */
[----:B------:R-:W-:Y:S01]  /*3f40*/  MUFU.EX2 R52, R52 ;  /* 0x0000003400347308 */ /* 0x000fe20000000800 */
[----:B------:R-:W-:-:S02]  /*3f50*/  FFMA.FTZ R2, R151, c[0x0][0x2d0], -R59 ;  /* 0x0000b40097027a23 */ /* 0x000fc4000001083b */
[--C-:B------:R-:W-:Y:S02]  /*3f60*/  FFMA.FTZ R63, R63, c[0x0][0x2d0], -R61.reuse ;  /* 0x0000b4003f3f7a23 */ /* 0x100fe4000001083d */
[--C-:B------:R-:W-:Y:S02]  /*3f70*/  FFMA.FTZ R146, R146, c[0x0][0x2d0], -R61.reuse ;  /* 0x0000b40092927a23 */ /* 0x100fe4000001083d */
[--C-:B------:R-:W-:Y:S01]  /*3f80*/  FFMA.FTZ R148, R148, c[0x0][0x2d0], -R61.reuse ;  /* 0x0000b40094947a23 */ /* 0x100fe2000001083d */
[----:B------:R-:W3:Y:S01]  /*3f90*/  MUFU.EX2 R51, R51 ;  /* 0x0000003300337308 */ /* 0x000ee20000000800 */
[----:B----4-:R-:W-:Y:S01]  /*3fa0*/  F2FP.BF16.PACK_AB R113, R57, R58 ;  /* 0x0000003a3971723e */ /* 0x010fe200000010ff */
[----:B------:R-:W-:Y:S02]  /*3fb0*/  FFMA.FTZ R65, R65, c[0x0][0x2d0], -R61 ;  /* 0x0000b40041417a23 */ /* 0x000fe4000001083d */
[--C-:B------:R-:W-:Y:S02]  /*3fc0*/  FFMA.FTZ R67, R67, c[0x0][0x2d0], -R59.reuse ;  /* 0x0000b40043437a23 */ /* 0x100fe4000001083b */
[----:B------:R-:W-:-:S02]  /*3fd0*/  FFMA.FTZ R154, R154, c[0x0][0x2d0], -R59 ;  /* 0x0000b4009a9a7a23 */ /* 0x000fc4000001083b */
[----:B------:R-:W-:Y:S01]  /*3fe0*/  MUFU.EX2 R54, R54 ;  /* 0x0000003600367308 */ /* 0x000fe20000000800 */
[----:B------:R-:W-:Y:S02]  /*3ff0*/  FFMA.FTZ R149, R149, c[0x0][0x2d0], -R59 ;  /* 0x0000b40095957a23 */ /* 0x000fe4000001083b */
[----:B------:R-:W-:Y:S02]  /*4000*/  FFMA.FTZ R133, R133, c[0x0][0x2d0], -R61 ;  /* 0x0000b40085857a23 */ /* 0x000fe4000001083d */
[--C-:B------:R-:W-:Y:S02]  /*4010*/  FFMA.FTZ R135, R135, c[0x0][0x2d0], -R59.reuse ;  /* 0x0000b40087877a23 */ /* 0x100fe4000001083b */
[--C-:B------:R-:W-:Y:S01]  /*4020*/  FFMA.FTZ R178, R178, c[0x0][0x2d0], -R59.reuse ;  /* 0x0000b400b2b27a23 */ /* 0x100fe2000001083b */
[----:B---3--:R-:W-:Y:S01]  /*4030*/  F2FP.BF16.PACK_AB R115, R51, R52 ;  /* 0x000000343373723e */ /* 0x008fe200000010ff */
[----:B------:R-:W3:Y:S01]  /*4040*/  MUFU.EX2 R49, R49 ;  /* 0x0000003100317308 */ /* 0x000ee20000000800 */
[----:B------:R-:W-:-:S02]  /*4050*/  FFMA.FTZ R137, R137, c[0x0][0x2d0], -R59 ;  /* 0x0000b40089897a23 */ /* 0x000fc4000001083b */
[----:B------:R-:W-:Y:S02]  /*4060*/  FFMA.FTZ R182, R182, c[0x0][0x2d0], -R59 ;  /* 0x0000b400b6b67a23 */ /* 0x000fe4000001083b */
[--C-:B------:R-:W-:Y:S01]  /*4070*/  FFMA.FTZ R250, R250, c[0x0][0x2d0], -R61.reuse ;  /* 0x0000b400fafa7a23 */ /* 0x100fe2000001083d */
[C---:B------:R-:W-:Y:S01]  /*4080*/  HMMA.16816.F32.BF16 R84, R112.reuse, R88, RZ ;  /* 0x000000587054723c */ /* 0x040fe200000418ff */
[----:B------:R-:W-:Y:S01]  /*4090*/  FFMA.FTZ R246, R246, c[0x0][0x2d0], -R61 ;  /* 0x0000b400f6f67a23 */ /* 0x000fe2000001083d */
[----:B------:R-:W-:Y:S01]  /*40a0*/  MUFU.EX2 R48, R48 ;  /* 0x0000003000307308 */ /* 0x000fe20000000800 */
[--C-:B------:R-:W-:Y:S02]  /*40b0*/  FFMA.FTZ R242, R242, c[0x0][0x2d0], -R59.reuse ;  /* 0x0000b400f2f27a23 */ /* 0x100fe4000001083b */
[----:B------:R-:W-:Y:S02]  /*40c0*/  FFMA.FTZ R180, R180, c[0x0][0x2d0], -R59 ;  /* 0x0000b400b4b47a23 */ /* 0x000fe4000001083b */
[--C-:B------:R-:W-:Y:S01]  /*40d0*/  FFMA.FTZ R151, R166, c[0x0][0x2d0], -R61.reuse ;  /* 0x0000b400a6977a23 */ /* 0x100fe2000001083d */
[----:B------:R-:W-:Y:S01]  /*40e0*/  HMMA.16816.F32.BF16 R88, R112, R90, RZ ;  /* 0x0000005a7058723c */ /* 0x000fe200000418ff */
[--C-:B------:R-:W-:Y:S01]  /*40f0*/  FFMA.FTZ R164, R164, c[0x0][0x2d0], -R61.reuse ;  /* 0x0000b400a4a47a23 */ /* 0x100fe2000001083d */
[----:B------:R-:W-:Y:S01]  /*4100*/  MUFU.EX2 R45, R45 ;  /* 0x0000002d002d7308 */ /* 0x000fe20000000800 */
[----:B------:R-:W-:-:S02]  /*4110*/  FFMA.FTZ R153, R162, c[0x0][0x2d0], -R61 ;  /* 0x0000b400a2997a23 */ /* 0x000fc4000001083d */
[----:B------:R-:W-:Y:S02]  /*4120*/  FFMA.FTZ R160, R160, c[0x0][0x2d0], -R61 ;  /* 0x0000b400a0a07a23 */ /* 0x000fe4000001083d */
[--C-:B------:R-:W-:Y:S01]  /*4130*/  FFMA.FTZ R155, R158, c[0x0][0x2d0], -R59.reuse ;  /* 0x0000b4009e9b7a23 */ /* 0x100fe2000001083b */
[C---:B------:R-:W-:Y:S01]  /*4140*/  HMMA.16816.F32.BF16 R128, R112.reuse, R124, RZ ;  /* 0x0000007c7080723c */ /* 0x040fe200000418ff */
[--C-:B------:R-:W-:Y:S01]  /*4150*/  FFMA.FTZ R156, R156, c[0x0][0x2d0], -R59.reuse ;  /* 0x0000b4009c9c7a23 */ /* 0x100fe2000001083b */
[----:B------:R-:W-:Y:S01]  /*4160*/  MUFU.EX2 R47, R47 ;  /* 0x0000002f002f7308 */ /* 0x000fe20000000800 */
[--C-:B------:R-:W-:Y:S02]  /*4170*/  FFMA.FTZ R152, R152, c[0x0][0x2d0], -R59.reuse ;  /* 0x0000b40098987a23 */ /* 0x100fe4000001083b */
[--C-:B------:R-:W-:Y:S02]  /*4180*/  FFMA.FTZ R157, R150, c[0x0][0x2d0], -R59.reuse ;  /* 0x0000b400969d7a23 */ /* 0x100fe4000001083b */
[----:B------:R-:W-:Y:S01]  /*4190*/  FFMA.FTZ R229, R60, c[0x0][0x2d0], -R59 ;  /* 0x0000b4003ce57a23 */ /* 0x000fe2000001083b */
[----:B------:R-:W-:Y:S01]  /*41a0*/  HMMA.16816.F32.BF16 R68, R112, R72, RZ ;  /* 0x000000487044723c */ /* 0x000fe200000418ff */
[----:B------:R-:W-:Y:S01]  /*41b0*/  FADD.FTZ R57, R58, R57 ;  /* 0x000000393a397221 */ /* 0x000fe20000010000 */
[----:B------:R-:W4:Y:S01]  /*41c0*/  MUFU.EX2 R46, R46 ;  /* 0x0000002e002e7308 */ /* 0x000f220000000800 */
[----:B------:R-:W-:-:S04]  /*41d0*/  FADD.FTZ R56, R56, R55 ;  /* 0x0000003738387221 */ /* 0x000fc80000010000 */
[----:B------:R-:W-:Y:S01]  /*41e0*/  FADD.FTZ R53, R53, R56 ;  /* 0x0000003835357221 */ /* 0x000fe20000010000 */
[----:B------:R-:W-:Y:S02]  /*41f0*/  HMMA.16816.F32.BF16 R76, R112, R80, RZ ;  /* 0x00000050704c723c */ /* 0x000fe400000418ff */
[----:B------:R-:W-:Y:S01]  /*4200*/  MUFU.EX2 R43, R43 ;  /* 0x0000002b002b7308 */ /* 0x000fe20000000800 */
[----:B------:R-:W-:-:S05]  /*4210*/  FADD.FTZ R53, R50, R53 ;  /* 0x0000003532357221 */ /* 0x000fca0000010000 */
[C---:B------:R-:W-:Y:S02]  /*4220*/  HMMA.16816.F32.BF16 R92, R112.reuse, R96, RZ ;  /* 0x00000060705c723c */ /* 0x040fe400000418ff */
[----:B------:R-:W5:Y:S06]  /*4230*/  MUFU.EX2 R42, R42 ;  /* 0x0000002a002a7308 */ /* 0x000f6c0000000800 */
[C---:B------:R-:W-:Y:S02]  /*4240*/  HMMA.16816.F32.BF16 R100, R112.reuse, R104, RZ ;  /* 0x000000687064723c */ /* 0x040fe400000418ff */
[----:B------:R-:W-:Y:S06]  /*4250*/  MUFU.EX2 R44, R44 ;  /* 0x0000002c002c7308 */ /* 0x000fec0000000800 */
[C---:B------:R-:W-:Y:S02]  /*4260*/  HMMA.16816.F32.BF16 R120, R112.reuse, R108, RZ ;  /* 0x0000006c7078723c */ /* 0x040fe400000418ff */
[----:B------:R-:W1:Y:S06]  /*4270*/  MUFU.EX2 R41, R41 ;  /* 0x0000002900297308 */ /* 0x000e6c0000000800 */
[C---:B------:R-:W-:Y:S02]  /*4280*/  HMMA.16816.F32.BF16 R124, R112.reuse, R126, RZ ;  /* 0x0000007e707c723c */ /* 0x040fe400000418ff */
[----:B------:R-:W-:Y:S06]  /*4290*/  MUFU.EX2 R40, R40 ;  /* 0x0000002800287308 */ /* 0x000fec0000000800 */
[C---:B------:R-:W-:Y:S02]  /*42a0*/  HMMA.16816.F32.BF16 R72, R112.reuse, R74, RZ ;  /* 0x0000004a7048723c */ /* 0x040fe400000418ff */
[----:B------:R-:W-:Y:S06]  /*42b0*/  MUFU.EX2 R37, R37 ;  /* 0x0000002500257308 */ /* 0x000fec0000000800 */
        /* <DEDUP_REMOVED lines=8> */
[C---:B--2---:R-:W-:Y:S02]  /*4340*/  HMMA.16816.F32.BF16 R116, R112.reuse, R4, RZ ;  /* 0x000000047074723c */ /* 0x044fe400000418ff */
[----:B------:R-:W-:Y:S05]  /*4350*/  MUFU.EX2 R63, R63 ;  /* 0x0000003f003f7308 */ /* 0x000fea0000000800 */
[----:B---3--:R-:W-:Y:S01]  /*4360*/  F2FP.BF16.PACK_AB R4, R49, R54 ;  /* 0x000000363104723e */ /* 0x008fe200000010ff */
[----:B------:R-:W-:Y:S01]  /*4370*/  HMMA.16816.F32.BF16 R112, R112, R6, RZ ;  /* 0x000000067070723c */ /* 0x000fe200000418ff */
[----:B----4-:R-:W-:Y:S01]  /*4380*/  F2FP.BF16.PACK_AB R5, R46, R47 ;  /* 0x0000002f2e05723e */ /* 0x010fe200000010ff */
[----:B------:R-:W2:Y:S01]  /*4390*/  MUFU.EX2 R146, R146 ;  /* 0x0000009200927308 */ /* 0x000ea20000000800 */
[----:B------:R-:W-:-:S04]  /*43a0*/  FADD.FTZ R54, R54, R53 ;  /* 0x0000003536367221 */ /* 0x000fc80000010000 */
[----:B------:R-:W-:Y:S01]  /*43b0*/  F2FP.BF16.PACK_AB R6, R45, R48 ;  /* 0x000000302d06723e */ /* 0x000fe200000010ff */
[----:B------:R-:W-:Y:S01]  /*43c0*/  FADD.FTZ R49, R49, R54 ;  /* 0x0000003631317221 */ /* 0x000fe20000010000 */
[----:B-----5:R-:W-:Y:S01]  /*43d0*/  F2FP.BF16.PACK_AB R7, R42, R43 ;  /* 0x0000002b2a07723e */ /* 0x020fe200000010ff */
[----:B------:R-:W-:Y:S02]  /*43e0*/  MUFU.EX2 R148, R148 ;  /* 0x0000009400947308 */ /* 0x000fe40000000800 */
[----:B------:R-:W-:-:S04]  /*43f0*/  FADD.FTZ R48, R48, R49 ;  /* 0x0000003130307221 */ /* 0x000fc80000010000 */
[C---:B------:R-:W-:Y:S01]  /*4400*/  HMMA.16816.F32.BF16 R84, R4.reuse, R12, R84 ;  /* 0x0000000c0454723c */ /* 0x040fe20000041854 */
[----:B------:R-:W-:Y:S01]  /*4410*/  FADD.FTZ R45, R45, R48 ;  /* 0x000000302d2d7221 */ /* 0x000fe20000010000 */
[----:B------:R-:W-:Y:S06]  /*4420*/  MUFU.EX2 R65, R65 ;  /* 0x0000004100417308 */ /* 0x000fec0000000800 */
[C---:B------:R-:W-:Y:S01]  /*4430*/  HMMA.16816.F32.BF16 R88, R4.reuse, R14, R88 ;  /* 0x0000000e0458723c */ /* 0x040fe20000041858 */
[----:B------:R-:W3:Y:S01]  /*4440*/  LDSM.16.MT88.4 R12, [R220+0x4900] ;  /* 0x00490000dc0c783b */ /* 0x000ee20000004200 */
[----:B------:R-:W-:Y:S06]  /*4450*/  MUFU.EX2 R67, R67 ;  /* 0x0000004300437308 */ /* 0x000fec0000000800 */
[C---:B------:R-:W-:Y:S02]  /*4460*/  HMMA.16816.F32.BF16 R92, R4.reuse, R8, R92 ;  /* 0x00000008045c723c */ /* 0x040fe4000004185c */
[----:B------:R-:W4:Y:S06]  /*4470*/  MUFU.EX2 R154, R154 ;  /* 0x0000009a009a7308 */ /* 0x000f2c0000000800 */
[C---:B------:R-:W-:Y:S01]  /*4480*/  HMMA.16816.F32.BF16 R96, R4.reuse, R10, R96 ;  /* 0x0000000a0460723c */ /* 0x040fe20000041860 */
[----:B------:R-:W5:Y:S01]  /*4490*/  LDSM.16.MT88.4 R8, [R220+0x1100] ;  /* 0x00110000dc08783b */ /* 0x000f620000004200 */
[----:B------:R-:W-:Y:S06]  /*44a0*/  MUFU.EX2 R133, R133 ;  /* 0x0000008500857308 */ /* 0x000fec0000000800 */
[C---:B------:R-:W-:Y:S02]  /*44b0*/  HMMA.16816.F32.BF16 R76, R4.reuse, R16, R76 ;  /* 0x00000010044c723c */ /* 0x040fe4000004184c */
[----:B------:R-:W-:Y:S06]  /*44c0*/  MUFU.EX2 R135, R135 ;  /* 0x0000008700877308 */ /* 0x000fec0000000800 */
[C---:B------:R-:W-:Y:S01]  /*44d0*/  HMMA.16816.F32.BF16 R80, R4.reuse, R18, R80 ;  /* 0x000000120450723c */ /* 0x040fe20000041850 */
[----:B------:R-:W2:Y:S01]  /*44e0*/  LDSM.16.MT88.4 R16, [R221+0x1100] ;  /* 0x00110000dd10783b */ /* 0x000ea20000004200 */
[----:B------:R-:W-:Y:S06]  /*44f0*/  MUFU.EX2 R178, R178 ;  /* 0x000000b200b27308 */ /* 0x000fec0000000800 */
[C---:B-1----:R-:W-:Y:S02]  /*4500*/  HMMA.16816.F32.BF16 R100, R4.reuse, R32, R100 ;  /* 0x000000200464723c */ /* 0x042fe40000041864 */
[----:B------:R-:W-:Y:S06]  /*4510*/  MUFU.EX2 R137, R137 ;  /* 0x0000008900897308 */ /* 0x000fec0000000800 */
[C---:B---3--:R-:W-:Y:S02]  /*4520*/  HMMA.16816.F32.BF16 R116, R4.reuse, R12, R116 ;  /* 0x0000000c0474723c */ /* 0x048fe40000041874 */
[----:B------:R-:W-:Y:S06]  /*4530*/  MUFU.EX2 R182, R182 ;  /* 0x000000b600b67308 */ /* 0x000fec0000000800 */
[C---:B------:R-:W-:Y:S01]  /*4540*/  HMMA.16816.F32.BF16 R112, R4.reuse, R14, R112 ;  /* 0x0000000e0470723c */ /* 0x040fe20000041870 */
[----:B------:R-:W1:Y:S01]  /*4550*/  LDSM.16.MT88.4 R12, [R224+0x5100] ;  /* 0x00510000e00c783b */ /* 0x000e620000004200 */
[----:B------:R-:W-:Y:S06]  /*4560*/  MUFU.EX2 R250, R250 ;  /* 0x000000fa00fa7308 */ /* 0x000fec0000000800 */
[C---:B------:R-:W-:Y:S01]  /*4570*/  HMMA.16816.F32.BF16 R104, R4.reuse, R34, R104 ;  /* 0x000000220468723c */ /* 0x040fe20000041868 */
[----:B------:R-:W3:Y:S01]  /*4580*/  LDSM.16.MT88.4 R32, [R222+0x5100] ;  /* 0x00510000de20783b */ /* 0x000ee20000004200 */
[----:B------:R-:W-:Y:S06]  /*4590*/  MUFU.EX2 R246, R246 ;  /* 0x000000f600f67308 */ /* 0x000fec0000000800 */
[C---:B------:R-:W-:Y:S02]  /*45a0*/  HMMA.16816.F32.BF16 R128, R4.reuse, R24, R128 ;  /* 0x000000180480723c */ /* 0x040fe40000041880 */
[----:B------:R-:W-:Y:S06]  /*45b0*/  MUFU.EX2 R242, R242 ;  /* 0x000000f200f27308 */ /* 0x000fec0000000800 */
[C---:B------:R-:W-:Y:S01]  /*45c0*/  HMMA.16816.F32.BF16 R124, R4.reuse, R26, R124 ;  /* 0x0000001a047c723c */ /* 0x040fe2000004187c */
[----:B------:R-:W1:Y:S01]  /*45d0*/  LDSM.16.MT88.4 R24, [R224+0x1100] ;  /* 0x00110000e018783b */ /* 0x000e620000004200 */
        /* <DEDUP_REMOVED lines=17> */
[----:B------:R-:W-:-:S03]  /*46f0*/  F2FP.BF16.PACK_AB R7, R2, R3 ;  /* 0x000000030207723e */ /* 0x000fc600000010ff */
[----:B------:R-:W-:Y:S02]  /*4700*/  FADD.FTZ R40, R40, R41 ;  /* 0x0000002928287221 */ /* 0x000fe40000010000 */
[----:B------:R-:W-:Y:S02]  /*4710*/  MUFU.EX2 R156, R156 ;  /* 0x0000009c009c7308 */ /* 0x000fe40000000800 */
[----:B-----5:R-:W-:Y:S01]  /*4720*/  HMMA.16816.F32.BF16 R84, R4, R8, R84 ;  /* 0x000000080454723c */ /* 0x020fe20000041854 */
[----:B------:R-:W-:-:S05]  /*4730*/  FADD.FTZ R40, R37, R40 ;  /* 0x0000002825287221 */ /* 0x000fca0000010000 */
[----:B------:R-:W-:Y:S02]  /*4740*/  MUFU.EX2 R152, R152 ;  /* 0x0000009800987308 */ /* 0x000fe40000000800 */
[C---:B------:R-:W-:Y:S01]  /*4750*/  HMMA.16816.F32.BF16 R88, R4.reuse, R10, R88 ;  /* 0x0000000a0458723c */ /* 0x040fe20000041858 */
[----:B------:R-:W5:Y:S05]  /*4760*/  LDSM.16.MT88.4 R8, [R220+0x5100] ;  /* 0x00510000dc08783b */ /* 0x000f6a0000004200 */
[----:B------:R-:W-:Y:S02]  /*4770*/  MUFU.EX2 R157, R157 ;  /* 0x0000009d009d7308 */ /* 0x000fe40000000800 */
[C---:B--2---:R-:W-:Y:S06]  /*4780*/  HMMA.16816.F32.BF16 R76, R4.reuse, R16, R76 ;  /* 0x00000010044c723c */ /* 0x044fec000004184c */
[----:B------:R-:W-:Y:S02]  /*4790*/  MUFU.EX2 R229, R229 ;  /* 0x000000e500e57308 */ /* 0x000fe40000000800 */
[C---:B------:R-:W-:Y:S01]  /*47a0*/  HMMA.16816.F32.BF16 R80, R4.reuse, R18, R80 ;  /* 0x000000120450723c */ /* 0x040fe20000041850 */
[----:B------:R-:W2:Y:S07]  /*47b0*/  LDSM.16.MT88.4 R16, [R221+0x1900] ;  /* 0x00190000dd10783b */ /* 0x000eae0000004200 */
[C---:B-1----:R-:W-:Y:S08]  /*47c0*/  HMMA.16816.F32.BF16 R92, R4.reuse, R12, R92 ;  /* 0x0000000c045c723c */ /* 0x042ff0000004185c */
[C---:B------:R-:W-:Y:S01]  /*47d0*/  HMMA.16816.F32.BF16 R96, R4.reuse, R14, R96 ;  /* 0x0000000e0460723c */ /* 0x040fe20000041860 */
[----:B------:R-:W1:Y:S07]  /*47e0*/  LDSM.16.MT88.4 R12, [R220+0x1900] ;  /* 0x00190000dc0c783b */ /* 0x000e6e0000004200 */
[C---:B---3--:R-:W-:Y:S01]  /*47f0*/  HMMA.16816.F32.BF16 R100, R4.reuse, R32, R100 ;  /* 0x000000200464723c */ /* 0x048fe20000041864 */
[----:B------:R3:W-:Y:S06]  /*4800*/  MUFU.EX2 R32, R149 ;  /* 0x0000009500207308 */ /* 0x0007ec0000000800 */
[--C-:B------:R-:W-:Y:S01]  /*4810*/  FFMA.FTZ R33, R147, c[0x0][0x2d0], -R59.reuse ;  /* 0x0000b40093217a23 */ /* 0x100fe2000001083b */
[----:B------:R-:W-:Y:S01]  /*4820*/  HMMA.16816.F32.BF16 R128, R4, R24, R128 ;  /* 0x000000180480723c */ /* 0x000fe20000041880 */
[----:B------:R-:W-:-:S04]  /*4830*/  FFMA.FTZ R147, R244, c[0x0][0x2d0], -R59 ;  /* 0x0000b400f4937a23 */ /* 0x000fc8000001083b */
[----:B------:R-:W1:Y:S03]  /*4840*/  MUFU.EX2 R33, R33 ;  /* 0x0000002100217308 */ /* 0x000e660000000800 */
[----:B------:R-:W-:Y:S01]  /*4850*/  HMMA.16816.F32.BF16 R124, R4, R26, R124 ;  /* 0x0000001a047c723c */ /* 0x000fe2000004187c */
[----:B------:R-:W-:Y:S01]  /*4860*/  LDSM.16.MT88.4 R24, [R224+0x1900] ;  /* 0x00190000e018783b */ /* 0x000fe20000004200 */
[----:B---3--:R-:W-:-:S03]  /*4870*/  FFMA.FTZ R149, R236, c[0x0][0x2d0], -R59 ;  /* 0x0000b400ec957a23 */ /* 0x008fc6000001083b */
[----:B------:R-:W-:Y:S03]  /*4880*/  MUFU.EX2 R147, R147 ;  /* 0x0000009300937308 */ /* 0x000fe60000000800 */
[C---:B------:R-:W-:Y:S05]  /*4890*/  HMMA.16816.F32.BF16 R68, R4.reuse, R20, R68 ;  /* 0x000000140444723c */ /* 0x040fea0000041844 */
[----:B------:R-:W-:Y:S03]  /*48a0*/  MUFU.EX2 R149, R149 ;  /* 0x0000009500957308 */ /* 0x000fe60000000800 */
[C---:B------:R-:W-:Y:S01]  /*48b0*/  HMMA.16816.F32.BF16 R72, R4.reuse, R22, R72 ;  /* 0x000000160448723c */ /* 0x040fe20000041848 */
[----:B------:R-:W3:Y:S07]  /*48c0*/  LDSM.16.MT88.4 R20, [R222+0x1900] ;  /* 0x00190000de14783b */ /* 0x000eee0000004200 */
[C---:B------:R-:W-:Y:S07]  /*48d0*/  HMMA.16816.F32.BF16 R104, R4.reuse, R34, R104 ;  /* 0x000000220468723c */ /* 0x040fee0000041868 */
[--C-:B------:R-:W-:Y:S01]  /*48e0*/  FFMA.FTZ R35, R176, c[0x0][0x2d0], -R61.reuse ;  /* 0x0000b400b0237a23 */ /* 0x100fe2000001083d */
[----:B------:R-:W-:Y:S01]  /*48f0*/  HMMA.16816.F32.BF16 R120, R4, R28, R120 ;  /* 0x0000001c0478723c */ /* 0x000fe20000041878 */
[----:B------:R-:W-:-:S02]  /*4900*/  FFMA.FTZ R34, R145, c[0x0][0x2d0], -R61 ;  /* 0x0000b40091227a23 */ /* 0x000fc4000001083d */
[--C-:B------:R-:W-:Y:S02]  /*4910*/  FFMA.FTZ R176, R139, c[0x0][0x2d0], -R61.reuse ;  /* 0x0000b4008bb07a23 */ /* 0x100fe4000001083d */
[----:B------:R-:W-:Y:S01]  /*4920*/  MUFU.EX2 R35, R35 ;  /* 0x0000002300237308 */ /* 0x000fe20000000800 */
[--C-:B------:R-:W-:Y:S02]  /*4930*/  FFMA.FTZ R139, R252, c[0x0][0x2d0], -R61.reuse ;  /* 0x0000b400fc8b7a23 */ /* 0x100fe4000001083d */
[----:B------:R-:W-:Y:S01]  /*4940*/  HMMA.16816.F32.BF16 R108, R4, R30, R108 ;  /* 0x0000001e046c723c */ /* 0x000fe2000004186c */
[----:B------:R-:W-:Y:S01]  /*4950*/  LDSM.16.MT88.4 R28, [R221+0x5900] ;  /* 0x00590000dd1c783b */ /* 0x000fe20000004200 */
[----:B------:R-:W-:-:S03]  /*4960*/  FFMA.FTZ R145, R248, c[0x0][0x2d0], -R61 ;  /* 0x0000b400f8917a23 */ /* 0x000fc6000001083d */
[----:B------:R-:W1:Y:S03]  /*4970*/  MUFU.EX2 R34, R34 ;  /* 0x0000002200227308 */ /* 0x000e660000000800 */
[C---:B-----5:R-:W-:Y:S05]  /*4980*/  HMMA.16816.F32.BF16 R116, R4.reuse, R8, R116 ;  /* 0x000000080474723c */ /* 0x060fea0000041874 */
[----:B------:R-:W5:Y:S03]  /*4990*/  MUFU.EX2 R176, R176 ;  /* 0x000000b000b07308 */ /* 0x000f660000000800 */
[----:B------:R-:W-:Y:S01]  /*49a0*/  HMMA.16816.F32.BF16 R112, R4, R10, R112 ;  /* 0x0000000a0470723c */ /* 0x000fe20000041870 */
[----:B------:R-:W3:Y:S04]  /*49b0*/  LDSM.16.MT88.4 R8, [R224+0x5900] ;  /* 0x00590000e008783b */ /* 0x000ee80000004200 */
[----:B------:R-:W3:Y:S02]  /*49c0*/  MUFU.EX2 R139, R139 ;  /* 0x0000008b008b7308 */ /* 0x000ee40000000800 */
[----:B------:R-:W-:Y:S01]  /*49d0*/  F2FP.BF16.PACK_AB R4, R146, R63 ;  /* 0x0000003f9204723e */ /* 0x000fe200000010ff */
[----:B------:R-:W-:Y:S01]  /*49e0*/  FADD.FTZ R63, R63, R40 ;  /* 0x000000283f3f7221 */ /* 0x000fe20000010000 */
[----:B----4-:R-:W-:-:S02]  /*49f0*/  F2FP.BF16.PACK_AB R5, R154, R67 ;  /* 0x000000439a05723e */ /* 0x010fc400000010ff */
[----:B------:R-:W-:Y:S01]  /*4a00*/  F2FP.BF16.PACK_AB R6, R65, R148 ;  /* 0x000000944106723e */ /* 0x000fe200000010ff */
[----:B------:R-:W-:Y:S01]  /*4a10*/  FADD.FTZ R63, R146, R63 ;  /* 0x0000003f923f7221 */ /* 0x000fe20000010000 */
[----:B-1----:R-:W-:Y:S01]  /*4a20*/  F2FP.BF16.PACK_AB R7, R33, R32 ;  /* 0x000000202107723e */ /* 0x002fe200000010ff */
[----:B------:R-:W1:Y:S02]  /*4a30*/  MUFU.EX2 R145, R145 ;  /* 0x0000009100917308 */ /* 0x000e640000000800 */
[----:B------:R-:W-:-:S04]  /*4a40*/  FADD.FTZ R148, R148, R63 ;  /* 0x0000003f94947221 */ /* 0x000fc80000010000 */
[----:B--2---:R-:W-:Y:S01]  /*4a50*/  HMMA.16816.F32.BF16 R76, R4, R16, R76 ;  /* 0x00000010044c723c */ /* 0x004fe2000004184c */
[----:B------:R-:W-:-:S07]  /*4a60*/  FADD.FTZ R65, R65, R148 ;  /* 0x0000009441417221 */ /* 0x000fce0000010000 */
[C---:B------:R-:W-:Y:S01]  /*4a70*/  HMMA.16816.F32.BF16 R80, R4.reuse, R18, R80 ;  /* 0x000000120450723c */ /* 0x040fe20000041850 */
[----:B------:R-:W2:Y:S07]  /*4a80*/  LDSM.16.MT88.4 R16, [R222+0x5900] ;  /* 0x00590000de10783b */ /* 0x000eae0000004200 */
[C---:B------:R-:W-:Y:S08]  /*4a90*/  HMMA.16816.F32.BF16 R84, R4.reuse, R12, R84 ;  /* 0x0000000c0454723c */ /* 0x040ff00000041854 */
[C---:B------:R-:W-:Y:S01]  /*4aa0*/  HMMA.16816.F32.BF16 R88, R4.reuse, R14, R88 ;  /* 0x0000000e0458723c */ /* 0x040fe20000041858 */
[----:B------:R-:W4:Y:S07]  /*4ab0*/  LDSM.16.MT88.4 R12, [R220+0x5900] ;  /* 0x00590000dc0c783b */ /* 0x000f2e0000004200 */
[C---:B---3--:R-:W-:Y:S08]  /*4ac0*/  HMMA.16816.F32.BF16 R68, R4.reuse, R20, R68 ;  /* 0x000000140444723c */ /* 0x048ff00000041844 */
[C---:B------:R-:W-:Y:S01]  /*4ad0*/  HMMA.16816.F32.BF16 R72, R4.reuse, R22, R72 ;  /* 0x000000160448723c */ /* 0x040fe20000041848 */
[----:B------:R-:W-:Y:S07]  /*4ae0*/  LDSM.16.MT88.4 R20, [R221+0x2100] ;  /* 0x00210000dd14783b */ /* 0x000fee0000004200 */
[C---:B------:R-:W-:Y:S08]  /*4af0*/  HMMA.16816.F32.BF16 R92, R4.reuse, R8, R92 ;  /* 0x00000008045c723c */ /* 0x040ff0000004185c */
        /* <DEDUP_REMOVED lines=8> */
[C---:B------:R-:W-:Y:S08]  /*4b80*/  HMMA.16816.F32.BF16 R128, R4.reuse, R24, R128 ;  /* 0x000000180480723c */ /* 0x040ff00000041880 */
[C---:B------:R-:W-:Y:S01]  /*4b90*/  HMMA.16816.F32.BF16 R124, R4.reuse, R26, R124 ;  /* 0x0000001a047c723c */ /* 0x040fe2000004187c */
[----:B------:R-:W1:Y:S07]  /*4ba0*/  LDSM.16.MT88.4 R24, [R224+0x2100] ;  /* 0x00210000e018783b */ /* 0x000e6e0000004200 */
[C---:B------:R-:W-:Y:S08]  /*4bb0*/  HMMA.16816.F32.BF16 R120, R4.reuse, R28, R120 ;  /* 0x0000001c0478723c */ /* 0x040ff00000041878 */
[----:B------:R-:W-:Y:S01]  /*4bc0*/  HMMA.16816.F32.BF16 R108, R4, R30, R108 ;  /* 0x0000001e046c723c */ /* 0x000fe2000004186c */
[----:B------:R-:W-:Y:S06]  /*4bd0*/  LDSM.16.MT88.4 R28, [R221+0x6100] ;  /* 0x00610000dd1c783b */ /* 0x000fec0000004200 */
[----:B------:R-:W-:Y:S01]  /*4be0*/  F2FP.BF16.PACK_AB R4, R35, R34 ;  /* 0x000000222304723e */ /* 0x000fe200000010ff */
[----:B------:R-:W-:Y:S01]  /*4bf0*/  FADD.FTZ R34, R34, R65 ;  /* 0x0000004122227221 */ /* 0x000fe20000010000 */
[----:B------:R-:W-:-:S02]  /*4c00*/  F2FP.BF16.PACK_AB R5, R178, R135 ;  /* 0x00000087b205723e */ /* 0x000fc400000010ff */
[----:B-----5:R-:W-:Y:S01]  /*4c10*/  F2FP.BF16.PACK_AB R6, R133, R176 ;  /* 0x000000b08506723e */ /* 0x020fe200000010ff */
[----:B------:R-:W-:Y:S01]  /*4c20*/  FADD.FTZ R35, R35, R34 ;  /* 0x0000002223237221 */ /* 0x000fe20000010000 */
[----:B------:R-:W-:-:S03]  /*4c30*/  F2FP.BF16.PACK_AB R7, R182, R137 ;  /* 0x00000089b607723e */ /* 0x000fc600000010ff */
[----:B------:R-:W-:-:S04]  /*4c40*/  FADD.FTZ R176, R176, R35 ;  /* 0x00000023b0b07221 */ /* 0x000fc80000010000 */
[----:B---3--:R-:W-:Y:S01]  /*4c50*/  HMMA.16816.F32.BF16 R68, R4, R8, R68 ;  /* 0x000000080444723c */ /* 0x008fe20000041844 */
[----:B------:R-:W-:-:S07]  /*4c60*/  FADD.FTZ R176, R133, R176 ;  /* 0x000000b085b07221 */ /* 0x000fce0000010000 */
[C---:B------:R-:W-:Y:S01]  /*4c70*/  HMMA.16816.F32.BF16 R72, R4.reuse, R10, R72 ;  /* 0x0000000a0448723c */ /* 0x040fe20000041848 */
[----:B------:R-:W3:Y:S07]  /*4c80*/  LDSM.16.MT88.4 R8, [R222+0x6100] ;  /* 0x00610000de08783b */ /* 0x000eee0000004200 */
[C---:B------:R-:W-:Y:S08]  /*4c90*/  HMMA.16816.F32.BF16 R76, R4.reuse, R20, R76 ;  /* 0x00000014044c723c */ /* 0x040ff0000004184c */
[C---:B------:R-:W-:Y:S01]  /*4ca0*/  HMMA.16816.F32.BF16 R80, R4.reuse, R22, R80 ;  /* 0x000000160450723c */ /* 0x040fe20000041850 */
[----:B------:R-:W5:Y:S07]  /*4cb0*/  LDSM.16.MT88.4 R20, [R220+0x6100] ;  /* 0x00610000dc14783b */ /* 0x000f6e0000004200 */
        /* <DEDUP_REMOVED lines=8> */
[----:B------:R-:W-:Y:S07]  /*4d40*/  LDSM.16.MT88.4 R24, [R222+0x2900] ;  /* 0x00290000de18783b */ /* 0x000fee0000004200 */
[C---:B---3--:R-:W-:Y:S08]  /*4d50*/  HMMA.16816.F32.BF16 R100, R4.reuse, R8, R100 ;  /* 0x000000080464723c */ /* 0x048ff00000041864 */
[C---:B------:R-:W-:Y:S01]  /*4d60*/  HMMA.16816.F32.BF16 R104, R4.reuse, R10, R104 ;  /* 0x0000000a0468723c */ /* 0x040fe20000041868 */
[----:B------:R-:W1:Y:S07]  /*4d70*/  LDSM.16.MT88.4 R8, [R220+0x2900] ;  /* 0x00290000dc08783b */ /* 0x000e6e0000004200 */
[C---:B------:R-:W-:Y:S08]  /*4d80*/  HMMA.16816.F32.BF16 R120, R4.reuse, R28, R120 ;  /* 0x0000001c0478723c */ /* 0x040ff00000041878 */
[C---:B------:R-:W-:Y:S01]  /*4d90*/  HMMA.16816.F32.BF16 R108, R4.reuse, R30, R108 ;  /* 0x0000001e046c723c */ /* 0x040fe2000004186c */
[----:B------:R-:W-:Y:S07]  /*4da0*/  LDSM.16.MT88.4 R28, [R224+0x3100] ;  /* 0x00310000e01c783b */ /* 0x000fee0000004200 */
[C---:B-----5:R-:W-:Y:S08]  /*4db0*/  HMMA.16816.F32.BF16 R116, R4.reuse, R20, R116 ;  /* 0x000000140474723c */ /* 0x060ff00000041874 */
        /* <DEDUP_REMOVED lines=9> */
[----:B--2---:R-:W-:Y:S01]  /*4e50*/  HMMA.16816.F32.BF16 R128, R4, R16, R128 ;  /* 0x000000100480723c */ /* 0x004fe20000041880 */
[----:B------:R-:W-:-:S07]  /*4e60*/  FADD.FTZ R246, R246, R145 ;  /* 0x00000091f6f67221 */ /* 0x000fce0000010000 */
        /* <DEDUP_REMOVED lines=9> */
[C---:B--2---:R-:W-:Y:S08]  /*4f00*/  HMMA.16816.F32.BF16 R100, R4.reuse, R16, R100 ;  /* 0x000000100464723c */ /* 0x044ff00000041864 */
[C---:B------:R-:W-:Y:S01]  /*4f10*/  HMMA.16816.F32.BF16 R104, R4.reuse, R18, R104 ;  /* 0x000000120468723c */ /* 0x040fe20000041868 */
[----:B------:R-:W2:Y:S07]  /*4f20*/  LDSM.16.MT88.4 R16, [R220+0x3100] ;  /* 0x00310000dc10783b */ /* 0x000eae0000004200 */
[C---:B----4-:R-:W-:Y:S08]  /*4f30*/  HMMA.16816.F32.BF16 R120, R4.reuse, R12, R120 ;  /* 0x0000000c0478723c */ /* 0x050ff00000041878 */
[C---:B------:R-:W-:Y:S01]  /*4f40*/  HMMA.16816.F32.BF16 R108, R4.reuse, R14, R108 ;  /* 0x0000000e046c723c */ /* 0x040fe2000004186c */
[----:B------:R-:W3:Y:S07]  /*4f50*/  LDSM.16.MT88.4 R12, [R224+0x7100] ;  /* 0x00710000e00c783b */ /* 0x000eee0000004200 */
[C---:B------:R-:W-:Y:S01]  /*4f60*/  HMMA.16816.F32.BF16 R96, R4.reuse, R22, R96 ;  /* 0x000000160460723c */ /* 0x040fe20000041860 */
[----:B------:R-:W4:Y:S07]  /*4f70*/  LDSM.16.MT88.4 R20, [R221+0x3100] ;  /* 0x00310000dd14783b */ /* 0x000f2e0000004200 */
[C---:B------:R-:W-:Y:S08]  /*4f80*/  HMMA.16816.F32.BF16 R68, R4.reuse, R24, R68 ;  /* 0x000000180444723c */ /* 0x040ff00000041844 */
[C---:B------:R-:W-:Y:S01]  /*4f90*/  HMMA.16816.F32.BF16 R72, R4.reuse, R26, R72 ;  /* 0x0000001a0448723c */ /* 0x040fe20000041848 */
[----:B------:R-:W5:Y:S07]  /*4fa0*/  LDSM.16.MT88.4 R24, [R222+0x3100] ;  /* 0x00310000de18783b */ /* 0x000f6e0000004200 */
[C---:B-1----:R-:W-:Y:S08]  /*4fb0*/  HMMA.16816.F32.BF16 R116, R4.reuse, R8, R116 ;  /* 0x000000080474723c */ /* 0x042ff00000041874 */
[----:B------:R-:W-:Y:S01]  /*4fc0*/  HMMA.16816.F32.BF16 R112, R4, R10, R112 ;  /* 0x0000000a0470723c */ /* 0x000fe20000041870 */
[----:B------:R-:W1:Y:S06]  /*4fd0*/  LDSM.16.MT88.4 R8, [R222+0x7100] ;  /* 0x00710000de08783b */ /* 0x000e6c0000004200 */
        /* <DEDUP_REMOVED lines=11> */
[C---:B---3--:R-:W-:Y:S08]  /*5090*/  HMMA.16816.F32.BF16 R92, R4.reuse, R12, R92 ;  /* 0x0000000c045c723c */ /* 0x048ff0000004185c */
[C---:B------:R-:W-:Y:S01]  /*50a0*/  HMMA.16816.F32.BF16 R96, R4.reuse, R14, R96 ;  /* 0x0000000e0460723c */ /* 0x040fe20000041860 */
[----:B------:R-:W3:Y:S07]  /*50b0*/  LDSM.16.MT88.4 R12, [R220+0x7100] ;  /* 0x00710000dc0c783b */ /* 0x000eee0000004200 */
[C---:B----4-:R-:W-:Y:S08]  /*50c0*/  HMMA.16816.F32.BF16 R76, R4.reuse, R20, R76 ;  /* 0x00000014044c723c */ /* 0x050ff0000004184c */
[C---:B------:R-:W-:Y:S01]  /*50d0*/  HMMA.16816.F32.BF16 R80, R4.reuse, R22, R80 ;  /* 0x000000160450723c */ /* 0x040fe20000041850 */
[----:B------:R-:W4:Y:S07]  /*50e0*/  LDSM.16.MT88.4 R20, [R224+0x3900] ;  /* 0x00390000e014783b */ /* 0x000f2e0000004200 */
        /* <DEDUP_REMOVED lines=12> */
[--C-:B------:R-:W-:Y:S01]  /*51b0*/  FFMA.FTZ R26, R136, c[0x0][0x2d0], -R61.reuse ;  /* 0x0000b400881a7a23 */ /* 0x100fe2000001083d */
[----:B-1----:R-:W-:Y:S01]  /*51c0*/  HMMA.16816.F32.BF16 R100, R4, R8, R100 ;  /* 0x000000080464723c */ /* 0x002fe20000041864 */
[----:B------:R-:W-:-:S04]  /*51d0*/  FFMA.FTZ R27, R134, c[0x0][0x2d0], -R61 ;  /* 0x0000b400861b7a23 */ /* 0x000fc8000001083d */
[----:B------:R-:W1:Y:S03]  /*51e0*/  MUFU.EX2 R25, R25 ;  /* 0x0000001900197308 */ /* 0x000e660000000800 */
[C---:B------:R-:W-:Y:S01]  /*51f0*/  HMMA.16816.F32.BF16 R104, R4.reuse, R10, R104 ;  /* 0x0000000a0468723c */ /* 0x040fe20000041868 */
[----:B------:R-:W5:Y:S04]  /*5200*/  LDSM.16.MT88.4 R8, [R222+0x3900] ;  /* 0x00390000de08783b */ /* 0x000f680000004200 */
[----:B------:R-:W-:Y:S03]  /*5210*/  MUFU.EX2 R26, R26 ;  /* 0x0000001a001a7308 */ /* 0x000fe60000000800 */
[C---:B--2---:R-:W-:Y:S05]  /*5220*/  HMMA.16816.F32.BF16 R120, R4.reuse, R16, R120 ;  /* 0x000000100478723c */ /* 0x044fea0000041878 */
[----:B------:R-:W2:Y:S03]  /*5230*/  MUFU.EX2 R27, R27 ;  /* 0x0000001b001b7308 */ /* 0x000ea60000000800 */
[C---:B------:R-:W-:Y:S01]  /*5240*/  HMMA.16816.F32.BF16 R108, R4.reuse, R18, R108 ;  /* 0x00000012046c723c */ /* 0x040fe2000004186c */
[----:B------:R-:W5:Y:S04]  /*5250*/  LDSM.16.MT88.4 R16, [R221+0x3900] ;  /* 0x00390000dd10783b */ /* 0x000f680000004200 */
[----:B------:R-:W1:Y:S03]  /*5260*/  MUFU.EX2 R30, R30 ;  /* 0x0000001e001e7308 */ /* 0x000e660000000800 */
[C---:B---3--:R-:W-:Y:S08]  /*5270*/  HMMA.16816.F32.BF16 R116, R4.reuse, R12, R116 ;  /* 0x0000000c0474723c */ /* 0x048ff00000041874 */
[----:B------:R-:W-:Y:S01]  /*5280*/  HMMA.16816.F32.BF16 R112, R4, R14, R112 ;  /* 0x0000000e0470723c */ /* 0x000fe20000041870 */
[----:B------:R-:W3:Y:S06]  /*5290*/  LDSM.16.MT88.4 R12, [R220+0x3900] ;  /* 0x00390000dc0c783b */ /* 0x000eec0000004200 */
[----:B-1----:R-:W-:Y:S01]  /*52a0*/  F2FP.BF16.PACK_AB R4, R25, R24 ;  /* 0x000000181904723e */ /* 0x002fe200000010ff */
[----:B------:R-:W-:Y:S01]  /*52b0*/  FADD.FTZ R24, R24, R153 ;  /* 0x0000009918187221 */ /* 0x000fe20000010000 */
[----:B------:R-:W-:-:S02]  /*52c0*/  F2FP.BF16.PACK_AB R5, R29, R28 ;  /* 0x0000001c1d05723e */ /* 0x000fc400000010ff */
[----:B--2---:R-:W-:Y:S01]  /*52d0*/  F2FP.BF16.PACK_AB R6, R27, R26 ;  /* 0x0000001a1b06723e */ /* 0x004fe200000010ff */
[----:B------:R-:W-:Y:S01]  /*52e0*/  FADD.FTZ R25, R25, R24 ;  /* 0x0000001819197221 */ /* 0x000fe20000010000 */
[----:B------:R-:W-:-:S03]  /*52f0*/  F2FP.BF16.PACK_AB R7, R229, R30 ;  /* 0x0000001ee507723e */ /* 0x000fc600000010ff */
[----:B------:R-:W-:-:S04]  /*5300*/  FADD.FTZ R26, R26, R25 ;  /* 0x000000191a1a7221 */ /* 0x000fc80000010000 */
[----:B----4-:R-:W-:Y:S01]  /*5310*/  HMMA.16816.F32.BF16 R128, R4, R20, R128 ;  /* 0x000000140480723c */ /* 0x010fe20000041880 */
[----:B------:R-:W-:-:S06]  /*5320*/  FADD.FTZ R236, R27, R26 ;  /* 0x0000001a1bec7221 */ /* 0x000fcc0000010000 */
[----:B------:R-:W-:Y:S01]  /*5330*/  FADD.FTZ R20, R52, R57 ;  /* 0x0000003934147221 */ /* 0x000fe20000010000 */
[----:B-----5:R-:W-:Y:S03]  /*5340*/  HMMA.16816.F32.BF16 R68, R4, R8, R68 ;  /* 0x000000080444723c */ /* 0x020fe60000041844 */
[----:B------:R-:W-:-:S04]  /*5350*/  FADD.FTZ R20, R51, R20 ;  /* 0x0000001433147221 */ /* 0x000fc80000010000 */
[----:B------:R-:W-:Y:S01]  /*5360*/  FADD.FTZ R47, R47, R20 ;  /* 0x000000142f2f7221 */ /* 0x000fe20000010000 */
[----:B------:R-:W-:Y:S01]  /*5370*/  HMMA.16816.F32.BF16 R72, R4, R10, R72 ;  /* 0x0000000a0448723c */ /* 0x000fe20000041848 */
[----:B------:R-:W1:Y:S02]  /*5380*/  LDSM.16.MT88.4 R8, [R224+0x7900] ;  /* 0x00790000e008783b */ /* 0x000e640000004200 */
[----:B------:R-:W-:-:S04]  /*5390*/  FADD.FTZ R46, R46, R47 ;  /* 0x0000002f2e2e7221 */ /* 0x000fc80000010000 */
[----:B------:R-:W-:Y:S01]  /*53a0*/  FADD.FTZ R43, R43, R46 ;  /* 0x0000002e2b2b7221 */ /* 0x000fe20000010000 */
[----:B------:R-:W-:Y:S03]  /*53b0*/  HMMA.16816.F32.BF16 R76, R4, R16, R76 ;  /* 0x00000010044c723c */ /* 0x000fe6000004184c */
[----:B------:R-:W-:-:S04]  /*53c0*/  FADD.FTZ R42, R42, R43 ;  /* 0x0000002b2a2a7221 */ /* 0x000fc80000010000 */
[----:B------:R-:W-:Y:S01]  /*53d0*/  FADD.FTZ R39, R39, R42 ;  /* 0x0000002a27277221 */ /* 0x000fe20000010000 */
[----:B------:R-:W-:Y:S01]  /*53e0*/  HMMA.16816.F32.BF16 R80, R4, R18, R80 ;  /* 0x000000120450723c */ /* 0x000fe20000041850 */
[----:B------:R-:W2:Y:S02]  /*53f0*/  LDSM.16.MT88.4 R16, [R222+0x7900] ;  /* 0x00790000de10783b */ /* 0x000ea40000004200 */
[----:B------:R-:W-:-:S04]  /*5400*/  FADD.FTZ R38, R38, R39 ;  /* 0x0000002726267221 */ /* 0x000fc80000010000 */
[----:B------:R-:W-:Y:S01]  /*5410*/  FADD.FTZ R3, R3, R38 ;  /* 0x0000002603037221 */ /* 0x000fe20000010000 */
[----:B---3--:R-:W-:Y:S03]  /*5420*/  HMMA.16816.F32.BF16 R84, R4, R12, R84 ;  /* 0x0000000c0454723c */ /* 0x008fe60000041854 */
[----:B------:R-:W-:-:S04]  /*5430*/  FADD.FTZ R2, R2, R3 ;  /* 0x0000000302027221 */ /* 0x000fc80000010000 */
[----:B------:R-:W-:Y:S01]  /*5440*/  FADD.FTZ R3, R67, R2 ;  /* 0x0000000243037221 */ /* 0x000fe20000010000 */
[C---:B------:R-:W-:Y:S01]  /*5450*/  HMMA.16816.F32.BF16 R88, R4.reuse, R14, R88 ;  /* 0x0000000e0458723c */ /* 0x040fe20000041858 */
[----:B------:R-:W-:Y:S01]  /*5460*/  @P3 IMAD.HI.U32 R2, R36, c[0x0][0x2c8], RZ ;  /* 0x0000b20024023a27 */ /* 0x000fe200078e00ff */
[----:B------:R-:W3:Y:S03]  /*5470*/  LDSM.16.MT88.4 R12, [R221+0x7900] ;  /* 0x00790000dd0c783b */ /* 0x000ee60000004200 */
[----:B------:R-:W-:Y:S01]  /*5480*/  FADD.FTZ R3, R154, R3 ;  /* 0x000000039a037221 */ /* 0x000fe20000010000 */
[----:B------:R-:W-:Y:S02]  /*5490*/  @P3 SHF.R.U32.HI R2, RZ, c[0x0][0x2cc], R2 ;  /* 0x0000b300ff023a19 */ /* 0x000fe40000011602 */
[----:B------:R-:W-:Y:S01]  /*54a0*/  HMMA.16816.F32.BF16 R124, R4, R22, R124 ;  /* 0x00000016047c723c */ /* 0x000fe2000004187c */
[----:B------:R-:W-:Y:S01]  /*54b0*/  FADD.FTZ R32, R32, R3 ;  /* 0x0000000320207221 */ /* 0x000fe20000010000 */
[----:B------:R-:W4:Y:S03]  /*54c0*/  @P3 R2UR UR23, R2 ;  /* 0x00000000021733c2 */ /* 0x000f2600000e0000 */
[----:B------:R-:W-:-:S03]  /*54d0*/  FADD.FTZ R32, R33, R32 ;  /* 0x0000002021207221 */ /* 0x000fc60000010000 */
[----:B-1----:R-:W-:Y:S01]  /*54e0*/  HMMA.16816.F32.BF16 R92, R4, R8, R92 ;  /* 0x00000008045c723c */ /* 0x002fe2000004185c */
[----:B------:R-:W-:-:S04]  /*54f0*/  FADD.FTZ R135, R135, R32 ;  /* 0x0000002087877221 */ /* 0x000fc80000010000 */
[----:B------:R-:W-:-:S03]  /*5500*/  FADD.FTZ R178, R178, R135 ;  /* 0x00000087b2b27221 */ /* 0x000fc60000010000 */
[----:B------:R-:W-:Y:S01]  /*5510*/  HMMA.16816.F32.BF16 R96, R4, R10, R96 ;  /* 0x0000000a0460723c */ /* 0x000fe20000041860 */
[----:B------:R-:W-:Y:S01]  /*5520*/  FADD.FTZ R137, R137, R178 ;  /* 0x000000b289897221 */ /* 0x000fe20000010000 */
[----:B------:R-:W1:Y:S03]  /*5530*/  LDSM.16.MT88.4 R8, [R220+0x7900] ;  /* 0x00790000dc08783b */ /* 0x000e660000004200 */
[----:B------:R-:W-:-:S03]  /*5540*/  FADD.FTZ R182, R182, R137 ;  /* 0x00000089b6b67221 */ /* 0x000fc60000010000 */
[----:B--2---:R-:W-:Y:S01]  /*5550*/  HMMA.16816.F32.BF16 R100, R4, R16, R100 ;  /* 0x000000100464723c */ /* 0x004fe20000041864 */
[----:B------:R-:W-:Y:S01]  /*5560*/  FADD.FTZ R147, R147, R182 ;  /* 0x000000b693937221 */ /* 0x000fe20000010000 */
[----:B----4-:R-:W-:-:S03]  /*5570*/  UIADD3 UR23, UR23, UR8, -UR11 ;  /* 0x0000000817177290 */ /* 0x010fc6000fffe80b */
[----:B------:R-:W-:Y:S01]  /*5580*/  FADD.FTZ R242, R242, R147 ;  /* 0x00000093f2f27221 */ /* 0x000fe20000010000 */
[----:B------:R-:W-:Y:S02]  /*5590*/  USHF.R.S32.HI UR4, URZ, 0x1f, UR23 ;  /* 0x0000001f3f047899 */ /* 0x000fe40008011417 */
[----:B------:R-:W-:Y:S01]  /*55a0*/  HMMA.16816.F32.BF16 R104, R4, R18, R104 ;  /* 0x000000120468723c */ /* 0x000fe20000041868 */
[----:B------:R-:W-:Y:S01]  /*55b0*/  FADD.FTZ R149, R149, R242 ;  /* 0x000000f295957221 */ /* 0x000fe20000010000 */
[----:B------:R-:W-:-:S03]  /*55c0*/  ULEA.HI UR4, UR4, UR23, URZ, 0x7 ;  /* 0x0000001704047291 */ /* 0x000fc6000f8f383f */
[----:B------:R-:W-:Y:S01]  /*55d0*/  FADD.FTZ R180, R180, R149 ;  /* 0x00000095b4b47221 */ /* 0x000fe20000010000 */
[----:B------:R-:W-:Y:S02]  /*55e0*/  USHF.R.S32.HI UR24, URZ, 0x7, UR4 ;  /* 0x000000073f187899 */ /* 0x000fe40008011404 */
[----:B---3--:R-:W-:Y:S01]  /*55f0*/  HMMA.16816.F32.BF16 R120, R4, R12, R120 ;  /* 0x0000000c0478723c */ /* 0x008fe20000041878 */
[----:B------:R-:W-:Y:S01]  /*5600*/  FADD.FTZ R155, R155, R180 ;  /* 0x000000b49b9b7221 */ /* 0x000fe20000010000 */
[----:B------:R-:W-:-:S03]  /*5610*/  UISETP.LT.AND UP0, UPT, URZ, UR24, UPT ;  /* 0x000000183f00728c */ /* 0x000fc6000bf01270 */
[----:B------:R-:W-:Y:S01]  /*5620*/  FADD.FTZ R155, R156, R155 ;  /* 0x0000009b9c9b7221 */ /* 0x000fe20000010000 */
[----:B------:R-:W-:Y:S02]  /*5630*/  USEL UR24, URZ, UR24, !UP0 ;  /* 0x000000183f187287 */ /* 0x000fe4000c000000 */
[----:B------:R-:W-:Y:S01]  /*5640*/  HMMA.16816.F32.BF16 R108, R4, R14, R108 ;  /* 0x0000000e046c723c */ /* 0x000fe2000004186c */
[----:B------:R-:W-:Y:S01]  /*5650*/  FADD.FTZ R152, R152, R155 ;  /* 0x0000009b98987221 */ /* 0x000fe20000010000 */
[----:B------:R-:W-:-:S03]  /*5660*/  UISETP.GE.AND UP0, UPT, UR25, UR24, UPT ;  /* 0x000000181900728c */ /* 0x000fc6000bf06270 */
[----:B------:R-:W-:-:S03]  /*5670*/  FADD.FTZ R157, R157, R152 ;  /* 0x000000989d9d7221 */ /* 0x000fc60000010000 */
[----:B------:R-:W-:Y:S01]  /*5680*/  PLOP3.LUT P0, PT, PT, PT, UP0, 0x80, 0x0 ;  /* 0x000000000000781c */ /* 0x000fe20003f0f008 */
[----:B------:R-:W-:Y:S01]  /*5690*/  FADD.FTZ R28, R28, R157 ;  /* 0x0000009d1c1c7221 */ /* 0x000fe20000010000 */
[----:B-1----:R-:W-:Y:S03]  /*56a0*/  HMMA.16816.F32.BF16 R116, R4, R8, R116 ;  /* 0x000000080474723c */ /* 0x002fe60000041874 */
[----:B------:R-:W-:-:S04]  /*56b0*/  FADD.FTZ R29, R29, R28 ;  /* 0x0000001c1d1d7221 */ /* 0x000fc80000010000 */
[----:B------:R-:W-:Y:S01]  /*56c0*/  FADD.FTZ R30, R30, R29 ;  /* 0x0000001d1e1e7221 */ /* 0x000fe20000010000 */
[----:B------:R-:W-:Y:S03]  /*56d0*/  HMMA.16816.F32.BF16 R112, R4, R10, R112 ;  /* 0x0000000a0470723c */ /* 0x000fe60000041870 */
[----:B------:R-:W-:Y:S01]  /*56e0*/  FADD.FTZ R229, R229, R30 ;  /* 0x0000001ee5e57221 */ /* 0x000fe20000010000 */
[----:B------:R-:W-:Y:S05]  /*56f0*/  @!P0 BRA `(.L_x_502) ;  /* 0x0000432000008947 */ /* 0x000fea0003800000 */
[----:B------:R-:W-:Y:S01]  /*5700*/  @P3 IMAD.HI.U32 R239, R237, c[0x0][0x2c8], RZ ;  /* 0x0000b200edef3a27 */ /* 0x000fe200078e00ff */
[----:B------:R-:W-:Y:S01]  /*5710*/  IADD3 R243, P0, R230, 0x40, RZ ;  /* 0x00000040e6f37810 */ /* 0x000fe20007f1e0ff */
[----:B------:R-:W-:Y:S01]  /*5720*/  UMOV UR26, UR25 ;  /* 0x00000019001a7c82 */ /* 0x000fe20008000000 */
[----:B------:R-:W-:Y:S01]  /*5730*/  IADD3 R245, P1, R240, 0x40, RZ ;  /* 0x00000040f0f57810 */ /* 0x000fe20007f3e0ff */
[----:B------:R-:W-:Y:S01]  /*5740*/  IMAD.MOV.U32 R2, RZ, RZ, R132 ;  /* 0x000000ffff027224 */ /* 0x000fe200078e0084 */
[----:B------:R-:W-:Y:S01]  /*5750*/  @P3 SHF.R.U32.HI R239, RZ, c[0x0][0x2cc], R239 ;  /* 0x0000b300ffef3a19 */ /* 0x000fe200000116ef */
[----:B------:R-:W-:Y:S01]  /*5760*/  IMAD.MOV.U32 R3, RZ, RZ, R0 ;  /* 0x000000ffff037224 */ /* 0x000fe200078e0000 */
[----:B------:R-:W-:Y:S01]  /*5770*/  IADD3.X R244, RZ, R235, RZ, P1, !PT ;  /* 0x000000ebfff47210 */ /* 0x000fe20000ffe4ff */
[----:B------:R-:W-:Y:S01]  /*5780*/  IMAD.X R242, RZ, RZ, R233, P0 ;  /* 0x000000fffff27224 */ /* 0x000fe200000e06e9 */
[----:B------:R-:W-:-:S02]  /*5790*/  UMOV UR17, 0xffffff80 ;  /* 0xffffff8000117882 */ /* 0x000fc40000000000 */
[----:B------:R-:W-:Y:S02]  /*57a0*/  ULDC.64 UR6, c[0x0][0x208] ;  /* 0x0000820000067ab9 */ /* 0x000fe40000000a00 */
[----:B------:R-:W-:Y:S02]  /*57b0*/  ULDC.64 UR4, c[0x0][0x1e0] ;  /* 0x0000780000047ab9 */ /* 0x000fe40000000a00 */
.L_x_503:
[----:B------:R-:W-:Y:S04]  /*57c0*/  DEPBAR.LE SB0, 0x0 ;  /* 0x000080000000791a */ /* 0x000fe80000000000 */
[----:B------:R-:W-:Y:S01]  /*57d0*/  BAR.SYNC.DEFER_BLOCKING 0x0 ;  /* 0x0000000000007b1d */ /* 0x000fe20000010000 */
[----:B------:R-:W-:Y:S02]  /*57e0*/  UISETP.GE.AND UP0, UPT, UR26, URZ, UPT ;  /* 0x0000003f1a00728c */ /* 0x000fe4000bf06270 */
[----:B------:R-:W-:Y:S02]  /*57f0*/  UISETP.GE.AND UP1, UPT, UR26, 0x1, UPT ;  /* 0x000000011a00788c */ /* 0x000fe4000bf26270 */
[----:B------:R-:W-:Y:S02]  /*5800*/  UIADD3 UR25, UR26, -0x1, URZ ;  /* 0xffffffff1a197890 */ /* 0x000fe4000fffe03f */
[----:B------:R-:W-:Y:S05]  /*5810*/  PLOP3.LUT P0, PT, PT, PT, UP0, 0x80, 0x0 ;  /* 0x000000000000781c */ /* 0x000fea0003f0f008 */
[----:B------:R-:W-:Y:S02]  /*5820*/  @UP0 USHF.R.S32.HI UR20, URZ, 0x1f, UR26 ;  /* 0x0000001f3f140899 */ /* 0x000fe4000801141a */
[----:B------:R-:W-:Y:S02]  /*5830*/  @UP0 UIMAD.WIDE.U32 UR22, UR26, UR6, URZ ;  /* 0x000000061a1602a5 */ /* 0x000fe4000f8e003f */
[----:B------:R-:W-:Y:S02]  /*5840*/  @UP0 UIMAD UR20, UR20, UR6, URZ ;  /* 0x00000006141402a4 */ /* 0x000fe4000f8e023f */
[----:B------:R-:W-:Y:S02]  /*5850*/  @UP0 USHF.L.U32 UR21, UR22, 0x7, URZ ;  /* 0x0000000716150899 */ /* 0x000fe4000800063f */
[----:B------:R-:W-:Y:S01]  /*5860*/  @UP0 UIMAD UR20, UR26, UR7, UR20 ;  /* 0x000000071a1402a4 */ /* 0x000fe2000f8e0214 */
[----:B------:R-:W1:Y:S03]  /*5870*/  LDSM.16.M88.4 R136, [R226+0x8100] ;  /* 0x00810000e288783b */ /* 0x000e660000000200 */
[----:B------:R-:W-:Y:S01]  /*5880*/  @P0 IADD3 R0, P1, R240, UR21, RZ ;  /* 0x00000015f0000c10 */ /* 0x000fe2000ff3e0ff */
[----:B------:R-:W-:Y:S01]  /*5890*/  @UP0 UIADD3 UR20, UR23, UR20, URZ ;  /* 0x0000001417140290 */ /* 0x000fe2000fffe03f */
[----:B------:R-:W-:Y:S02]  /*58a0*/  @P0 IADD3 R177, P2, R245, UR21, RZ ;  /* 0x00000015f5b10c10 */ /* 0x000fe4000ff5e0ff */
[C---:B------:R-:W-:Y:S01]  /*58b0*/  @P0 LEA R178, P6, R0.reuse, c[0x0][0x1f8], 0x1 ;  /* 0x00007e0000b20a11 */ /* 0x040fe200078c08ff */
[----:B------:R-:W-:Y:S01]  /*58c0*/  @UP0 USHF.L.U64.HI UR20, UR22, 0x7, UR20 ;  /* 0x0000000716140899 */ /* 0x000fe20008010214 */
[----:B------:R-:W2:Y:S01]  /*58d0*/  LDSM.16.M88.4 R144, [R226+0x8900] ;  /* 0x00890000e290783b */ /* 0x000ea20000000200 */
[----:B------:R-:W-:Y:S04]  /*58e0*/  @UP1 UIMAD.WIDE.U32 UR22, UR25, UR4, URZ ;  /* 0x00000004191612a5 */ /* 0x000fe8000f8e003f */
[----:B------:R-:W-:Y:S01]  /*58f0*/  @P0 IADD3.X R179, R235, UR20, RZ, P1, !PT ;  /* 0x00000014ebb30c10 */ /* 0x000fe20008ffe4ff */
[----:B------:R-:W-:Y:S01]  /*5900*/  @UP1 USHF.L.U32 UR21, UR22, 0x7, URZ ;  /* 0x0000000716151899 */ /* 0x000fe2000800063f */
[C---:B------:R-:W-:Y:S01]  /*5910*/  @P0 LEA R176, P1, R177.reuse, c[0x0][0x1f8], 0x1 ;  /* 0x00007e00b1b00a11 */ /* 0x040fe200078208ff */
[----:B------:R-:W3:Y:S01]  /*5920*/  LDSM.16.M88.4 R148, [R226+0x9100] ;  /* 0x00910000e294783b */ /* 0x000ee20000000200 */
[----:B------:R-:W-:Y:S02]  /*5930*/  @P0 LEA.HI.X R179, R0, c[0x0][0x1fc], R179, 0x1, P6 ;  /* 0x00007f0000b30a11 */ /* 0x000fe400030f0cb3 */
[----:B------:R-:W-:Y:S01]  /*5940*/  @P0 IADD3.X R180, R244, UR20, RZ, P2, !PT ;  /* 0x00000014f4b40c10 */ /* 0x000fe200097fe4ff */
[----:B------:R-:W-:Y:S03]  /*5950*/  UIMAD UR20, UR26, UR17, 0x1 ;  /* 0x000000011a1474a4 */ /* 0x000fe6000f8e0211 */
[----:B------:R-:W-:Y:S01]  /*5960*/  @P0 LEA.HI.X R177, R177, c[0x0][0x1fc], R180, 0x1, P1 ;  /* 0x00007f00b1b10a11 */ /* 0x000fe200008f0cb4 */
        /* <DEDUP_REMOVED lines=18> */
[C---:B-----5:R-:W-:Y:S08]  /*5a90*/  HMMA.16816.F32.BF16 R36, R140.reuse, R156, RZ ;  /* 0x0000009c8c24723c */ /* 0x060ff000000418ff */
[C---:B------:R-:W-:Y:S01]  /*5aa0*/  HMMA.16816.F32.BF16 R40, R140.reuse, R158, RZ ;  /* 0x0000009e8c28723c */ /* 0x040fe200000418ff */
[----:B------:R-:W5:Y:S07]  /*5ab0*/  LDSM.16.M88.4 R156, [R215] ;  /* 0x00000000d79c783b */ /* 0x000f6e0000000200 */
[C---:B-1----:R-:W-:Y:S08]  /*5ac0*/  HMMA.16816.F32.BF16 R44, R140.reuse, R160, RZ ;  /* 0x000000a08c2c723c */ /* 0x042ff000000418ff */
[C---:B------:R-:W-:Y:S01]  /*5ad0*/  HMMA.16816.F32.BF16 R48, R140.reuse, R162, RZ ;  /* 0x000000a28c30723c */ /* 0x040fe200000418ff */
[----:B------:R-:W1:Y:S07]  /*5ae0*/  LDSM.16.M88.4 R160, [R214] ;  /* 0x00000000d6a0783b */ /* 0x000e6e0000000200 */
[C---:B------:R-:W-:Y:S08]  /*5af0*/  HMMA.16816.F32.BF16 R52, R140.reuse, R164, RZ ;  /* 0x000000a48c34723c */ /* 0x040ff000000418ff */
[C---:B------:R-:W-:Y:S01]  /*5b00*/  HMMA.16816.F32.BF16 R56, R140.reuse, R166, RZ ;  /* 0x000000a68c38723c */ /* 0x040fe200000418ff */
[----:B------:R-:W1:Y:S07]  /*5b10*/  LDSM.16.M88.4 R164, [R213] ;  /* 0x00000000d5a4783b */ /* 0x000e6e0000000200 */
[C---:B--2---:R-:W-:Y:S01]  /*5b20*/  HMMA.16816.F32.BF16 R60, R140.reuse, R64, RZ ;  /* 0x000000408c3c723c */ /* 0x044fe200000418ff */
[----:B------:R-:W-:Y:S01]  /*5b30*/  @!PT LDS RZ, [RZ] ;  /* 0x00000000fffff984 */ /* 0x000fe20000000800 */
[----:B------:R-:W-:Y:S01]  /*5b40*/  @!PT LDS RZ, [RZ] ;  /* 0x00000000fffff984 */ /* 0x000fe20000000800 */
[----:B------:R-:W-:Y:S01]  /*5b50*/  @!PT LDS RZ, [RZ] ;  /* 0x00000000fffff984 */ /* 0x000fe20000000800 */
[----:B------:R2:W-:Y:S07]  /*5b60*/  @P0 LDGSTS.E.BYPASS.LTC128B.128 [R227+0x100], [R178.64], !P5 ;  /* 0x00100000b2e30fae */ /* 0x0005ee000e901d52 */
[----:B------:R-:W-:Y:S01]  /*5b70*/  HMMA.16816.F32.BF16 R64, R140, R66, RZ ;  /* 0x000000428c40723c */ /* 0x000fe200000418ff */
[----:B------:R2:W-:Y:S07]  /*5b80*/  @P0 LDGSTS.E.BYPASS.LTC128B.128 [R227+0x4100], [R176.64], !P4 ;  /* 0x04100000b0e30fae */ /* 0x0005ee000e101d52 */
[C---:B------:R-:W-:Y:S07]  /*5b90*/  HMMA.16816.F32.BF16 R4, R168.reuse, R132, R4 ;  /* 0x00000084a804723c */ /* 0x040fee0000041804 */
[----:B------:R-:W-:Y:S01]  /*5ba0*/  @P0 IADD3 R132, P1, R178, UR10, RZ ;  /* 0x0000000ab2840c10 */ /* 0x000fe2000ff3e0ff */
[C---:B------:R-:W-:Y:S04]  /*5bb0*/  HMMA.16816.F32.BF16 R8, R168.reuse, R134, R8 ;  /* 0x00000086a808723c */ /* 0x040fe80000041808 */
[----:B------:R-:W-:Y:S02]  /*5bc0*/  @P0 IADD3.X R133, R179, UR14, RZ, P1, !PT ;  /* 0x0000000eb3850c10 */ /* 0x000fe40008ffe4ff */
[C---:B------:R-:W-:Y:S02]  /*5bd0*/  @P0 IADD3 R180, P1, R132.reuse, UR10, RZ ;  /* 0x0000000a84b40c10 */ /* 0x040fe4000ff3e0ff */
[C---:B---3--:R-:W-:Y:S01]  /*5be0*/  HMMA.16816.F32.BF16 R12, R168.reuse, R136, R12 ;  /* 0x00000088a80c723c */ /* 0x048fe2000004180c */
[----:B------:R3:W-:Y:S03]  /*5bf0*/  @P0 LDGSTS.E.BYPASS.LTC128B.128 [R227+0x1100], [R132.64], !P5 ;  /* 0x0110000084e30fae */ /* 0x0007e6000e901d52 */
[C---:B------:R-:W-:Y:S02]  /*5c00*/  @P0 IADD3.X R181, R133.reuse, UR14, RZ, P1, !PT ;  /* 0x0000000e85b50c10 */ /* 0x040fe40008ffe4ff */
[----:B------:R-:W-:Y:S02]  /*5c10*/  @P0 IADD3 R182, P6, R132, UR16, RZ ;  /* 0x0000001084b60c10 */ /* 0x000fe4000ffde0ff */
[C---:B------:R-:W-:Y:S01]  /*5c20*/  HMMA.16816.F32.BF16 R16, R168.reuse, R138, R16 ;  /* 0x0000008aa810723c */ /* 0x040fe20000041810 */
[----:B------:R3:W-:Y:S03]  /*5c30*/  @P0 LDGSTS.E.BYPASS.LTC128B.128 [R227+0x5100], [R132.64+0x80], !P4 ;  /* 0x0510008084e30fae */ /* 0x0007e6000e101d52 */
[----:B------:R-:W-:Y:S02]  /*5c40*/  @P0 IADD3.X R183, R133, UR15, RZ, P6, !PT ;  /* 0x0000000f85b70c10 */ /* 0x000fe4000b7fe4ff */
[C---:B------:R-:W-:Y:S02]  /*5c50*/  @P0 IADD3 R248, P2, R180.reuse, UR10, RZ ;  /* 0x0000000ab4f80c10 */ /* 0x040fe4000ff5e0ff */
[C---:B------:R-:W-:Y:S01]  /*5c60*/  HMMA.16816.F32.BF16 R20, R168.reuse, R144, R20 ;  /* 0x00000090a814723c */ /* 0x040fe20000041814 */
[----:B------:R1:W-:Y:S03]  /*5c70*/  @P0 LDGSTS.E.BYPASS.LTC128B.128 [R227+0x2100], [R180.64], !P5 ;  /* 0x02100000b4e30fae */ /* 0x0003e6000e901d52 */
[C---:B------:R-:W-:Y:S02]  /*5c80*/  @P0 IADD3.X R249, R181.reuse, UR14, RZ, P2, !PT ;  /* 0x0000000eb5f90c10 */ /* 0x040fe400097fe4ff */
[----:B------:R-:W-:Y:S02]  /*5c90*/  @P0 IADD3 R246, P1, R180, UR16, RZ ;  /* 0x00000010b4f60c10 */ /* 0x000fe4000ff3e0ff */
[C---:B------:R-:W-:Y:S01]  /*5ca0*/  HMMA.16816.F32.BF16 R24, R168.reuse, R146, R24 ;  /* 0x00000092a818723c */ /* 0x040fe20000041818 */
[----:B------:R1:W-:Y:S03]  /*5cb0*/  @P0 LDGSTS.E.BYPASS.LTC128B.128 [R227+0x6100], [R182.64], !P4 ;  /* 0x06100000b6e30fae */ /* 0x0003e6000e101d52 */
[----:B------:R-:W-:Y:S04]  /*5cc0*/  @P0 IADD3.X R247, R181, UR15, RZ, P1, !PT ;  /* 0x0000000fb5f70c10 */ /* 0x000fe80008ffe4ff */
[C---:B----4-:R-:W-:Y:S01]  /*5cd0*/  HMMA.16816.F32.BF16 R28, R168.reuse, R148, R28 ;  /* 0x00000094a81c723c */ /* 0x050fe2000004181c */
[----:B------:R4:W-:Y:S07]  /*5ce0*/  @P0 LDGSTS.E.BYPASS.LTC128B.128 [R227+0x3100], [R248.64], !P5 ;  /* 0x03100000f8e30fae */ /* 0x0009ee000e901d52 */
[C---:B------:R-:W-:Y:S01]  /*5cf0*/  HMMA.16816.F32.BF16 R32, R168.reuse, R150, R32 ;  /* 0x00000096a820723c */ /* 0x040fe20000041820 */
[----:B------:R1:W-:Y:S07]  /*5d00*/  @P0 LDGSTS.E.BYPASS.LTC128B.128 [R227+0x7100], [R246.64], !P4 ;  /* 0x07100000f6e30fae */ /* 0x0003ee000e101d52 */
[C---:B------:R-:W-:Y:S01]  /*5d10*/  HMMA.16816.F32.BF16 R36, R168.reuse, R152, R36 ;  /* 0x00000098a824723c */ /* 0x040fe20000041824 */
[----:B---3--:R-:W3:Y:S07]  /*5d20*/  LDSM.16.M88.4 R132, [R223+0x8100] ;  /* 0x00810000df84783b */ /* 0x008eee0000000200 */
[C---:B------:R-:W-:Y:S01]  /*5d30*/  HMMA.16816.F32.BF16 R40, R168.reuse, R154, R40 ;  /* 0x0000009aa828723c */ /* 0x040fe20000041828 */
[----:B------:R-:W0:Y:S07]  /*5d40*/  LDGDEPBAR ;  /* 0x00000000000079af */ /* 0x000e2e0000000000 */
[C---:B-----5:R-:W-:Y:S01]  /*5d50*/  HMMA.16816.F32.BF16 R44, R168.reuse, R156, R44 ;  /* 0x0000009ca82c723c */ /* 0x060fe2000004182c */
[----:B------:R-:W5:Y:S07]  /*5d60*/  LDSM.16.M88.4 R136, [R223+0x8900] ;  /* 0x00890000df88783b */ /* 0x000f6e0000000200 */
[C---:B------:R-:W-:Y:S01]  /*5d70*/  HMMA.16816.F32.BF16 R48, R168.reuse, R158, R48 ;  /* 0x0000009ea830723c */ /* 0x040fe20000041830 */
[----:B------:R-:W4:Y:S07]  /*5d80*/  LDSM.16.M88.4 R144, [R223+0x9100] ;  /* 0x00910000df90783b */ /* 0x000f2e0000000200 */
[C---:B-1----:R-:W-:Y:S01]  /*5d90*/  HMMA.16816.F32.BF16 R52, R168.reuse, R160, R52 ;  /* 0x000000a0a834723c */ /* 0x042fe20000041834 */
[----:B--2---:R-:W1:Y:S07]  /*5da0*/  LDSM.16.M88.4 R176, [R223+0x9900] ;  /* 0x00990000dfb0783b */ /* 0x004e6e0000000200 */
[C---:B------:R-:W-:Y:S01]  /*5db0*/  HMMA.16816.F32.BF16 R56, R168.reuse, R162, R56 ;  /* 0x000000a2a838723c */ /* 0x040fe20000041838 */
[----:B------:R-:W2:Y:S07]  /*5dc0*/  LDSM.16.M88.4 R180, [R223+0xa100] ;  /* 0x00a10000dfb4783b */ /* 0x000eae0000000200 */
[C---:B------:R-:W-:Y:S01]  /*5dd0*/  HMMA.16816.F32.BF16 R60, R168.reuse, R164, R60 ;  /* 0x000000a4a83c723c */ /* 0x040fe2000004183c */
[----:B------:R-:W1:Y:S07]  /*5de0*/  LDSM.16.M88.4 R148, [R223+0xa900] ;  /* 0x00a90000df94783b */ /* 0x000e6e0000000200 */
[----:B------:R-:W-:Y:S01]  /*5df0*/  HMMA.16816.F32.BF16 R64, R168, R166, R64 ;  /* 0x000000a6a840723c */ /* 0x000fe20000041840 */
[----:B------:R-:W1:Y:S07]  /*5e00*/  LDSM.16.M88.4 R152, [R223+0xb100] ;  /* 0x00b10000df98783b */ /* 0x000e6e0000000200 */
[C---:B---3--:R-:W-:Y:S01]  /*5e10*/  HMMA.16816.F32.BF16 R4, R172.reuse, R132, R4 ;  /* 0x00000084ac04723c */ /* 0x048fe20000041804 */
[----:B------:R-:W3:Y:S07]  /*5e20*/  LDSM.16.M88.4 R156, [R223+0xb900] ;  /* 0x00b90000df9c783b */ /* 0x000eee0000000200 */
[C---:B------:R-:W-:Y:S01]  /*5e30*/  HMMA.16816.F32.BF16 R8, R172.reuse, R134, R8 ;  /* 0x00000086ac08723c */ /* 0x040fe20000041808 */
[----:B------:R-:W2:Y:S07]  /*5e40*/  LDSM.16.M88.4 R132, [R212] ;  /* 0x00000000d484783b */ /* 0x000eae0000000200 */
[C---:B-----5:R-:W-:Y:S01]  /*5e50*/  HMMA.16816.F32.BF16 R12, R172.reuse, R136, R12 ;  /* 0x00000088ac0c723c */ /* 0x060fe2000004180c */
[----:B------:R-:W-:Y:S07]  /*5e60*/  LDSM.16.M88.4 R160, [R212+0x2800] ;  /* 0x00280000d4a0783b */ /* 0x000fee0000000200 */
[C---:B------:R-:W-:Y:S01]  /*5e70*/  HMMA.16816.F32.BF16 R16, R172.reuse, R138, R16 ;  /* 0x0000008aac10723c */ /* 0x040fe20000041810 */
[----:B------:R-:W5:Y:S07]  /*5e80*/  LDSM.16.M88.4 R136, [R212+0x800] ;  /* 0x00080000d488783b */ /* 0x000f6e0000000200 */
[C---:B----4-:R-:W-:Y:S01]  /*5e90*/  HMMA.16816.F32.BF16 R20, R172.reuse, R144, R20 ;  /* 0x00000090ac14723c */ /* 0x050fe20000041814 */
[----:B------:R-:W-:Y:S07]  /*5ea0*/  LDSM.16.M88.4 R164, [R226+0xc100] ;  /* 0x00c10000e2a4783b */ /* 0x000fee0000000200 */
[C---:B------:R-:W-:Y:S01]  /*5eb0*/  HMMA.16816.F32.BF16 R24, R172.reuse, R146, R24 ;  /* 0x00000092ac18723c */ /* 0x040fe20000041818 */
[----:B------:R-:W4:Y:S07]  /*5ec0*/  LDSM.16.M88.4 R144, [R212+0x1000] ;  /* 0x00100000d490783b */ /* 0x000f2e0000000200 */
[C---:B-1----:R-:W-:Y:S08]  /*5ed0*/  HMMA.16816.F32.BF16 R28, R172.reuse, R176, R28 ;  /* 0x000000b0ac1c723c */ /* 0x042ff0000004181c */
[C---:B------:R-:W-:Y:S01]  /*5ee0*/  HMMA.16816.F32.BF16 R32, R172.reuse, R178, R32 ;  /* 0x000000b2ac20723c */ /* 0x040fe20000041820 */
[----:B------:R-:W-:Y:S07]  /*5ef0*/  LDSM.16.M88.4 R176, [R226+0xc900] ;  /* 0x00c90000e2b0783b */ /* 0x000fee0000000200 */
[C---:B--2---:R-:W-:Y:S08]  /*5f00*/  HMMA.16816.F32.BF16 R36, R172.reuse, R180, R36 ;  /* 0x000000b4ac24723c */ /* 0x044ff00000041824 */
[C---:B------:R-:W-:Y:S01]  /*5f10*/  HMMA.16816.F32.BF16 R40, R172.reuse, R182, R40 ;  /* 0x000000b6ac28723c */ /* 0x040fe20000041828 */
[----:B------:R-:W-:Y:S07]  /*5f20*/  LDSM.16.M88.4 R180, [R226+0xd100] ;  /* 0x00d10000e2b4783b */ /* 0x000fee0000000200 */
[C---:B------:R-:W-:Y:S08]  /*5f30*/  HMMA.16816.F32.BF16 R44, R172.reuse, R148, R44 ;  /* 0x00000094ac2c723c */ /* 0x040ff0000004182c */
[C---:B------:R-:W-:Y:S01]  /*5f40*/  HMMA.16816.F32.BF16 R48, R172.reuse, R150, R48 ;  /* 0x00000096ac30723c */ /* 0x040fe20000041830 */
[----:B------:R-:W1:Y:S07]  /*5f50*/  LDSM.16.M88.4 R148, [R212+0x1800] ;  /* 0x00180000d494783b */ /* 0x000e6e0000000200 */
[C---:B------:R-:W-:Y:S08]  /*5f60*/  HMMA.16816.F32.BF16 R52, R172.reuse, R152, R52 ;  /* 0x00000098ac34723c */ /* 0x040ff00000041834 */
[C---:B------:R-:W-:Y:S01]  /*5f70*/  HMMA.16816.F32.BF16 R56, R172.reuse, R154, R56 ;  /* 0x0000009aac38723c */ /* 0x040fe20000041838 */
[----:B------:R-:W2:Y:S07]  /*5f80*/  LDSM.16.M88.4 R152, [R212+0x2000] ;  /* 0x00200000d498783b */ /* 0x000eae0000000200 */
[C---:B---3--:R-:W-:Y:S08]  /*5f90*/  HMMA.16816.F32.BF16 R60, R172.reuse, R156, R60 ;  /* 0x0000009cac3c723c */ /* 0x048ff0000004183c */
[----:B------:R-:W-:Y:S01]  /*5fa0*/  HMMA.16816.F32.BF16 R64, R172, R158, R64 ;  /* 0x0000009eac40723c */ /* 0x000fe20000041840 */
[----:B------:R-:W3:Y:S07]  /*5fb0*/  LDSM.16.M88.4 R156, [R212+0x3000] ;  /* 0x00300000d49c783b */ /* 0x000eee0000000200 */
[C---:B------:R-:W-:Y:S08]  /*5fc0*/  HMMA.16816.F32.BF16 R4, R184.reuse, R132, R4 ;  /* 0x00000084b804723c */ /* 0x040ff00000041804 */
[C---:B------:R-:W-:Y:S01]  /*5fd0*/  HMMA.16816.F32.BF16 R8, R184.reuse, R134, R8 ;  /* 0x00000086b808723c */ /* 0x040fe20000041808 */
[----:B------:R-:W2:Y:S07]  /*5fe0*/  LDSM.16.M88.4 R132, [R212+0x3800] ;  /* 0x00380000d484783b */ /* 0x000eae0000000200 */
[C---:B-----5:R-:W-:Y:S08]  /*5ff0*/  HMMA.16816.F32.BF16 R12, R184.reuse, R136, R12 ;  /* 0x00000088b80c723c */ /* 0x060ff0000004180c */
[C---:B------:R-:W-:Y:S01]  /*6000*/  HMMA.16816.F32.BF16 R16, R184.reuse, R138, R16 ;  /* 0x0000008ab810723c */ /* 0x040fe20000041810 */
[----:B------:R-:W5:Y:S07]  /*6010*/  LDSM.16.M88.4 R136, [R226+0xd900] ;  /* 0x00d90000e288783b */ /* 0x000f6e0000000200 */
        /* <DEDUP_REMOVED lines=12> */
[C---:B---3--:R-:W-:Y:S08]  /*60e0*/  HMMA.16816.F32.BF16 R52, R184.reuse, R156, R52 ;  /* 0x0000009cb834723c */ /* 0x048ff00000041834 */
[C---:B------:R-:W-:Y:S01]  /*60f0*/  HMMA.16816.F32.BF16 R56, R184.reuse, R158, R56 ;  /* 0x0000009eb838723c */ /* 0x040fe20000041838 */
[----:B------:R-:W-:Y:S07]  /*6100*/  LDSM.16.M88.4 R156, [R210] ;  /* 0x00000000d29c783b */ /* 0x000fee0000000200 */
[C---:B------:R-:W-:Y:S08]  /*6110*/  HMMA.16816.F32.BF16 R60, R184.reuse, R132, R60 ;  /* 0x00000084b83c723c */ /* 0x040ff0000004183c */
[----:B------:R-:W-:Y:S01]  /*6120*/  HMMA.16816.F32.BF16 R64, R184, R134, R64 ;  /* 0x00000086b840723c */ /* 0x000fe20000041840 */
[----:B------:R-:W3:Y:S07]  /*6130*/  LDSM.16.M88.4 R132, [R211] ;  /* 0x00000000d384783b */ /* 0x000eee0000000200 */
[C---:B------:R-:W-:Y:S08]  /*6140*/  HMMA.16816.F32.BF16 R4, R188.reuse, R164, R4 ;  /* 0x000000a4bc04723c */ /* 0x040ff00000041804 */
[C---:B------:R-:W-:Y:S01]  /*6150*/  HMMA.16816.F32.BF16 R8, R188.reuse, R166, R8 ;  /* 0x000000a6bc08723c */ /* 0x040fe20000041808 */
[----:B------:R-:W1:Y:S07]  /*6160*/  LDSM.16.M88.4 R164, [R209] ;  /* 0x00000000d1a4783b */ /* 0x000e6e0000000200 */
[C---:B------:R-:W-:Y:S08]  /*6170*/  HMMA.16816.F32.BF16 R12, R188.reuse, R176, R12 ;  /* 0x000000b0bc0c723c */ /* 0x040ff0000004180c */
[C---:B------:R-:W-:Y:S01]  /*6180*/  HMMA.16816.F32.BF16 R16, R188.reuse, R178, R16 ;  /* 0x000000b2bc10723c */ /* 0x040fe20000041810 */
[----:B------:R-:W1:Y:S07]  /*6190*/  LDSM.16.M88.4 R176, [R208] ;  /* 0x00000000d0b0783b */ /* 0x000e6e0000000200 */
[C---:B------:R-:W-:Y:S08]  /*61a0*/  HMMA.16816.F32.BF16 R20, R188.reuse, R180, R20 ;  /* 0x000000b4bc14723c */ /* 0x040ff00000041814 */
[C---:B------:R-:W-:Y:S01]  /*61b0*/  HMMA.16816.F32.BF16 R24, R188.reuse, R182, R24 ;  /* 0x000000b6bc18723c */ /* 0x040fe20000041818 */
[----:B------:R-:W2:Y:S07]  /*61c0*/  LDSM.16.M88.4 R180, [R207] ;  /* 0x00000000cfb4783b */ /* 0x000eae0000000200 */
[C---:B-----5:R-:W-:Y:S08]  /*61d0*/  HMMA.16816.F32.BF16 R28, R188.reuse, R136, R28 ;  /* 0x00000088bc1c723c */ /* 0x060ff0000004181c */
[C---:B------:R-:W-:Y:S01]  /*61e0*/  HMMA.16816.F32.BF16 R32, R188.reuse, R138, R32 ;  /* 0x0000008abc20723c */ /* 0x040fe20000041820 */
[----:B------:R-:W5:Y:S07]  /*61f0*/  LDSM.16.M88.4 R136, [R206] ;  /* 0x00000000ce88783b */ /* 0x000f6e0000000200 */
[C---:B----4-:R-:W-:Y:S08]  /*6200*/  HMMA.16816.F32.BF16 R36, R188.reuse, R144, R36 ;  /* 0x00000090bc24723c */ /* 0x050ff00000041824 */
[C---:B------:R-:W-:Y:S01]  /*6210*/  HMMA.16816.F32.BF16 R40, R188.reuse, R146, R40 ;  /* 0x00000092bc28723c */ /* 0x040fe20000041828 */
[----:B------:R-:W4:Y:S07]  /*6220*/  LDSM.16.M88.4 R144, [R205] ;  /* 0x00000000cd90783b */ /* 0x000f2e0000000200 */
[C---:B-1----:R-:W-:Y:S08]  /*6230*/  HMMA.16816.F32.BF16 R44, R188.reuse, R148, R44 ;  /* 0x00000094bc2c723c */ /* 0x042ff0000004182c */
[C---:B------:R-:W-:Y:S01]  /*6240*/  HMMA.16816.F32.BF16 R48, R188.reuse, R150, R48 ;  /* 0x00000096bc30723c */ /* 0x040fe20000041830 */
[----:B------:R-:W-:Y:S07]  /*6250*/  LDSM.16.M88.4 R148, [R223+0xc100] ;  /* 0x00c10000df94783b */ /* 0x000fee0000000200 */
[C---:B--2---:R-:W-:Y:S08]  /*6260*/  HMMA.16816.F32.BF16 R52, R188.reuse, R152, R52 ;  /* 0x00000098bc34723c */ /* 0x044ff00000041834 */
[C---:B------:R-:W-:Y:S01]  /*6270*/  HMMA.16816.F32.BF16 R56, R188.reuse, R154, R56 ;  /* 0x0000009abc38723c */ /* 0x040fe20000041838 */
[----:B------:R-:W-:Y:S07]  /*6280*/  LDSM.16.M88.4 R152, [R223+0xc900] ;  /* 0x00c90000df98783b */ /* 0x000fee0000000200 */
[C---:B------:R-:W-:Y:S08]  /*6290*/  HMMA.16816.F32.BF16 R60, R188.reuse, R160, R60 ;  /* 0x000000a0bc3c723c */ /* 0x040ff0000004183c */
[----:B------:R-:W-:Y:S01]  /*62a0*/  HMMA.16816.F32.BF16 R64, R188, R162, R64 ;  /* 0x000000a2bc40723c */ /* 0x000fe20000041840 */
[----:B------:R-:W-:Y:S07]  /*62b0*/  LDSM.16.M88.4 R160, [R223+0xd900] ;  /* 0x00d90000dfa0783b */ /* 0x000fee0000000200 */
[C---:B---3--:R-:W-:Y:S08]  /*62c0*/  HMMA.16816.F32.BF16 R4, R192.reuse, R132, R4 ;  /* 0x00000084c004723c */ /* 0x048ff00000041804 */
[C---:B------:R-:W-:Y:S01]  /*62d0*/  HMMA.16816.F32.BF16 R8, R192.reuse, R134, R8 ;  /* 0x00000086c008723c */ /* 0x040fe20000041808 */
[----:B------:R-:W1:Y:S07]  /*62e0*/  LDSM.16.M88.4 R132, [R204] ;  /* 0x00000000cc84783b */ /* 0x000e6e0000000200 */
[C---:B------:R-:W-:Y:S08]  /*62f0*/  HMMA.16816.F32.BF16 R12, R192.reuse, R156, R12 ;  /* 0x0000009cc00c723c */ /* 0x040ff0000004180c */
        /* <DEDUP_REMOVED lines=28> */
[C---:B---3--:R-:W-:Y:S08]  /*64c0*/  HMMA.16816.F32.BF16 R36, R196.reuse, R136, R36 ;  /* 0x00000088c424723c */ /* 0x048ff00000041824 */
[C---:B------:R-:W-:Y:S01]  /*64d0*/  HMMA.16816.F32.BF16 R40, R196.reuse, R138, R40 ;  /* 0x0000008ac428723c */ /* 0x040fe20000041828 */
[----:B------:R-:W2:Y:S07]  /*64e0*/  LDSM.16.M88.4 R136, [R212+0x5000] ;  /* 0x00500000d488783b */ /* 0x000eae0000000200 */
[C---:B------:R-:W-:Y:S08]  /*64f0*/  HMMA.16816.F32.BF16 R44, R196.reuse, R164, R44 ;  /* 0x000000a4c42c723c */ /* 0x040ff0000004182c */
[C---:B------:R-:W-:Y:S08]  /*6500*/  HMMA.16816.F32.BF16 R48, R196.reuse, R166, R48 ;  /* 0x000000a6c430723c */ /* 0x040ff00000041830 */
[C---:B------:R-:W-:Y:S07]  /*6510*/  HMMA.16816.F32.BF16 R52, R196.reuse, R176, R52 ;  /* 0x000000b0c434723c */ /* 0x040fee0000041834 */
[----:B------:R-:W-:Y:S01]  /*6520*/  IMAD.MOV.U32 R176, RZ, RZ, R237 ;  /* 0x000000ffffb07224 */ /* 0x000fe200078e00ed */
[C---:B------:R-:W-:Y:S04]  /*6530*/  HMMA.16816.F32.BF16 R56, R196.reuse, R178, R56 ;  /* 0x000000b2c438723c */ /* 0x040fe80000041838 */
[----:B------:R-:W-:Y:S04]  /*6540*/  @P3 IMAD.MOV.U32 R176, RZ, RZ, R239 ;  /* 0x000000ffffb03224 */ /* 0x000fe800078e00ef */
[C---:B------:R-:W-:Y:S01]  /*6550*/  HMMA.16816.F32.BF16 R60, R196.reuse, R180, R60 ;  /* 0x000000b4c43c723c */ /* 0x040fe2000004183c */
[----:B------:R-:W3:Y:S07]  /*6560*/  SHFL.IDX PT, R181, R176, RZ, 0x1c1f ;  /* 0x001c1fffb0b57589 */ /* 0x000eee00000e0000 */
[----:B------:R-:W-:Y:S01]  /*6570*/  HMMA.16816.F32.BF16 R64, R196, R182, R64 ;  /* 0x000000b6c440723c */ /* 0x000fe20000041840 */
[----:B------:R-:W5:Y:S07]  /*6580*/  SHFL.IDX PT, R0, R176, 0x1, 0x1c1f ;  /* 0x003c1f00b0007f89 */ /* 0x000f6e00000e0000 */
[C---:B----4-:R-:W-:Y:S08]  /*6590*/  HMMA.16816.F32.BF16 R4, R200.reuse, R144, R4 ;  /* 0x00000090c804723c */ /* 0x050ff00000041804 */
[C---:B------:R-:W-:Y:S01]  /*65a0*/  HMMA.16816.F32.BF16 R8, R200.reuse, R146, R8 ;  /* 0x00000092c808723c */ /* 0x040fe20000041808 */
[----:B------:R-:W4:Y:S07]  /*65b0*/  LDSM.16.M88.4 R144, [R212+0x5800] ;  /* 0x00580000d490783b */ /* 0x000f2e0000000200 */
[C---:B-1----:R-:W-:Y:S07]  /*65c0*/  HMMA.16816.F32.BF16 R12, R200.reuse, R132, R12 ;  /* 0x00000084c80c723c */ /* 0x042fee000004180c */
[----:B------:R-:W-:Y:S01]  /*65d0*/  IMAD.U32 R133, RZ, RZ, UR8 ;  /* 0x00000008ff857e24 */ /* 0x000fe2000f8e00ff */
[C---:B------:R-:W-:Y:S04]  /*65e0*/  HMMA.16816.F32.BF16 R16, R200.reuse, R134, R16 ;  /* 0x00000086c810723c */ /* 0x040fe80000041810 */
[----:B------:R-:W-:Y:S01]  /*65f0*/  IADD3 R132, R133, UR20, -R238 ;  /* 0x0000001485847c10 */ /* 0x000fe2000fffe8ee */
[----:B------:R-:W-:Y:S03]  /*6600*/  @UP1 USHF.R.S32.HI UR20, URZ, 0x1f, UR25 ;  /* 0x0000001f3f141899 */ /* 0x000fe60008011419 */
[C---:B--2---:R-:W-:Y:S01]  /*6610*/  HMMA.16816.F32.BF16 R20, R200.reuse, R136, R20 ;  /* 0x00000088c814723c */ /* 0x044fe20000041814 */
[----:B------:R-:W-:Y:S03]  /*6620*/  @UP1 UIMAD UR20, UR20, UR4, URZ ;  /* 0x00000004141412a4 */ /* 0x000fe6000f8e023f */
[----:B------:R-:W-:Y:S01]  /*6630*/  IADD3 R177, R132, -UR11, RZ ;  /* 0x8000000b84b17c10 */ /* 0x000fe2000fffe0ff */
[----:B------:R-:W-:Y:S01]  /*6640*/  @UP1 UIMAD UR20, UR25, UR5, UR20 ;  /* 0x00000005191412a4 */ /* 0x000fe2000f8e0214 */
[----:B------:R-:W1:Y:S02]  /*6650*/  LDSM.16.M88.4 R132, [R212+0x6000] ;  /* 0x00600000d484783b */ /* 0x000e640000000200 */
[C---:B------:R-:W-:Y:S01]  /*6660*/  HMMA.16816.F32.BF16 R24, R200.reuse, R138, R24 ;  /* 0x0000008ac818723c */ /* 0x040fe20000041818 */
[----:B------:R-:W-:Y:S02]  /*6670*/  @UP1 UIADD3 UR20, UR23, UR20, URZ ;  /* 0x0000001417141290 */ /* 0x000fe4000fffe03f */
[----:B------:R-:W-:Y:S01]  /*6680*/  @UP1 USHF.L.U64.HI UR23, UR4, 0x6, UR5 ;  /* 0x0000000604171899 */ /* 0x000fe20008010205 */
[C---:B---3--:R-:W-:Y:S01]  /*6690*/  IMAD.IADD R181, R177.reuse, 0x1, R181 ;  /* 0x00000001b1b57824 */ /* 0x048fe200078e02b5 */
[----:B------:R-:W-:Y:S01]  /*66a0*/  @UP1 USHF.L.U64.HI UR20, UR22, 0x7, UR20 ;  /* 0x0000000716141899 */ /* 0x000fe20008010214 */
[----:B------:R-:W2:Y:S01]  /*66b0*/  LDSM.16.M88.4 R136, [R212+0x6800] ;  /* 0x00680000d488783b */ /* 0x000ea20000000200 */
[----:B-----5:R-:W-:Y:S01]  /*66c0*/  IMAD.IADD R0, R177, 0x1, R0 ;  /* 0x00000001b1007824 */ /* 0x020fe200078e0200 */
[----:B------:R-:W-:Y:S01]  /*66d0*/  @UP1 USHF.L.U32 UR22, UR4, 0x6, URZ ;  /* 0x0000000604161899 */ /* 0x000fe2000800063f */
[C---:B----4-:R-:W-:Y:S03]  /*66e0*/  HMMA.16816.F32.BF16 R28, R200.reuse, R144, R28 ;  /* 0x00000090c81c723c */ /* 0x050fe6000004181c */
[C---:B------:R-:W-:Y:S02]  /*66f0*/  ISETP.GT.AND P1, PT, R0.reuse, RZ, PT ;  /* 0x000000ff0000720c */ /* 0x040fe40003f24270 */
[C---:B------:R-:W-:Y:S02]  /*6700*/  ISETP.GT.AND P6, PT, R181.reuse, RZ, PT ;  /* 0x000000ffb500720c */ /* 0x040fe40003fc4270 */
[----:B------:R-:W-:Y:S01]  /*6710*/  ISETP.GT.AND P0, PT, R0, 0x1, PT ;  /* 0x000000010000780c */ /* 0x000fe20003f04270 */
[C---:B------:R-:W-:Y:S03]  /*6720*/  HMMA.16816.F32.BF16 R32, R200.reuse, R146, R32 ;  /* 0x00000092c820723c */ /* 0x040fe60000041820 */
[----:B------:R-:W-:Y:S02]  /*6730*/  ISETP.GT.AND P2, PT, R181, 0x1, PT ;  /* 0x00000001b500780c */ /* 0x000fe40003f44270 */
[----:B------:R-:W-:Y:S02]  /*6740*/  FSEL R178, R4, -INF , P6 ;  /* 0xff80000004b27808 */ /* 0x000fe40003000000 */
[----:B------:R-:W-:Y:S02]  /*6750*/  FSEL R179, R5, -INF , P2 ;  /* 0xff80000005b37808 */ /* 0x000fe40001000000 */
[----:B------:R-:W-:Y:S02]  /*6760*/  FSEL R176, R6, -INF , P1 ;  /* 0xff80000006b07808 */ /* 0x000fe40000800000 */
[C---:B------:R-:W-:Y:S02]  /*6770*/  ISETP.GT.AND P6, PT, R181.reuse, 0x8, PT ;  /* 0x00000008b500780c */ /* 0x040fe40003fc4270 */
[----:B------:R-:W-:Y:S02]  /*6780*/  ISETP.GT.AND P2, PT, R181, 0x9, PT ;  /* 0x00000009b500780c */ /* 0x000fe40003f44270 */
[C---:B------:R-:W-:Y:S02]  /*6790*/  ISETP.GT.AND P1, PT, R0.reuse, 0x8, PT ;  /* 0x000000080000780c */ /* 0x040fe40003f24270 */
[----:B------:R-:W-:Y:S02]  /*67a0*/  FSEL R177, R7, -INF , P0 ;  /* 0xff80000007b17808 */ /* 0x000fe40000000000 */
[----:B------:R-:W-:Y:S01]  /*67b0*/  ISETP.GT.AND P0, PT, R0, 0x9, PT ;  /* 0x000000090000780c */ /* 0x000fe20003f04270 */
[C---:B-1----:R-:W-:Y:S03]  /*67c0*/  HMMA.16816.F32.BF16 R36, R200.reuse, R132, R36 ;  /* 0x00000084c824723c */ /* 0x042fe60000041824 */
[----:B------:R-:W-:Y:S02]  /*67d0*/  FSEL R182, R8, -INF , P6 ;  /* 0xff80000008b67808 */ /* 0x000fe40003000000 */
[----:B------:R-:W-:Y:S02]  /*67e0*/  FSEL R180, R9, -INF , P2 ;  /* 0xff80000009b47808 */ /* 0x000fe40001000000 */
[----:B------:R-:W-:Y:S01]  /*67f0*/  FSEL R149, R10, -INF , P1 ;  /* 0xff8000000a957808 */ /* 0x000fe20000800000 */
[C---:B------:R-:W-:Y:S03]  /*6800*/  HMMA.16816.F32.BF16 R40, R200.reuse, R134, R40 ;  /* 0x00000086c828723c */ /* 0x040fe60000041828 */
[----:B------:R-:W-:Y:S02]  /*6810*/  ISETP.GT.AND P6, PT, R181, 0x10, PT ;  /* 0x00000010b500780c */ /* 0x000fe40003fc4270 */
[----:B------:R-:W-:Y:S02]  /*6820*/  FSEL R6, R11, -INF , P0 ;  /* 0xff8000000b067808 */ /* 0x000fe40000000000 */
[----:B------:R-:W1:Y:S01]  /*6830*/  LDSM.16.M88.4 R8, [R212+0x7000] ;  /* 0x00700000d408783b */ /* 0x000e620000000200 */
[C---:B--2---:R-:W-:Y:S03]  /*6840*/  HMMA.16816.F32.BF16 R44, R200.reuse, R136, R44 ;  /* 0x00000088c82c723c */ /* 0x044fe6000004182c */
[----:B------:R-:W-:Y:S02]  /*6850*/  ISETP.GT.AND P2, PT, R181, 0x11, PT ;  /* 0x00000011b500780c */ /* 0x000fe40003f44270 */
[----:B------:R-:W-:Y:S02]  /*6860*/  FSEL R246, R12, -INF , P6 ;  /* 0xff8000000cf67808 */ /* 0x000fe40003000000 */
[----:B------:R-:W-:Y:S01]  /*6870*/  FMNMX.FTZ R12, R178, R3, !PT ;  /* 0x00000003b20c7209 */ /* 0x000fe20007810000 */
[C---:B------:R-:W-:Y:S03]  /*6880*/  HMMA.16816.F32.BF16 R48, R200.reuse, R138, R48 ;  /* 0x0000008ac830723c */ /* 0x040fe60000041830 */
[----:B------:R-:W-:Y:S02]  /*6890*/  ISETP.GT.AND P1, PT, R0, 0x10, PT ;  /* 0x000000100000780c */ /* 0x000fe40003f24270 */
[----:B------:R-:W-:Y:S02]  /*68a0*/  FSEL R249, R13, -INF , P2 ;  /* 0xff8000000df97808 */ /* 0x000fe40001000000 */
[----:B------:R-:W-:Y:S02]  /*68b0*/  FMNMX.FTZ R13, R179, R12, !PT ;  /* 0x0000000cb30d7209 */ /* 0x000fe40007810000 */
[----:B------:R-:W-:Y:S02]  /*68c0*/  FSEL R250, R14, -INF , P1 ;  /* 0xff8000000efa7808 */ /* 0x000fe40000800000 */
[----:B------:R-:W-:Y:S02]  /*68d0*/  ISETP.GT.AND P1, PT, R0, 0x18, PT ;  /* 0x000000180000780c */ /* 0x000fe40003f24270 */
[C---:B------:R-:W-:Y:S02]  /*68e0*/  ISETP.GT.AND P6, PT, R181.reuse, 0x18, PT ;  /* 0x00000018b500780c */ /* 0x040fe40003fc4270 */
[----:B------:R-:W-:Y:S02]  /*68f0*/  ISETP.GT.AND P2, PT, R181, 0x19, PT ;  /* 0x00000019b500780c */ /* 0x000fe40003f44270 */
[----:B------:R-:W-:Y:S02]  /*6900*/  FMNMX.FTZ R13, R182, R13, !PT ;  /* 0x0000000db60d7209 */ /* 0x000fe40007810000 */
[----:B------:R-:W-:Y:S02]  /*6910*/  FSEL R151, R17, -INF , P2 ;  /* 0xff80000011977808 */ /* 0x000fe40001000000 */
[----:B------:R-:W-:Y:S02]  /*6920*/  FSEL R150, R18, -INF , P1 ;  /* 0xff80000012967808 */ /* 0x000fe40000800000 */
[----:B------:R-:W-:Y:S02]  /*6930*/  FSEL R153, R16, -INF , P6 ;  /* 0xff80000010997808 */ /* 0x000fe40003000000 */
[C---:B------:R-:W-:Y:S02]  /*6940*/  ISETP.GT.AND P6, PT, R181.reuse, 0x20, PT ;  /* 0x00000020b500780c */ /* 0x040fe40003fc4270 */
[----:B------:R-:W-:Y:S02]  /*6950*/  ISETP.GT.AND P1, PT, R0, 0x20, PT ;  /* 0x000000200000780c */ /* 0x000fe40003f24270 */
[----:B------:R-:W-:Y:S01]  /*6960*/  ISETP.GT.AND P2, PT, R181, 0x21, PT ;  /* 0x00000021b500780c */ /* 0x000fe20003f44270 */
[C---:B-1----:R-:W-:Y:S03]  /*6970*/  HMMA.16816.F32.BF16 R52, R200.reuse, R8, R52 ;  /* 0x00000008c834723c */ /* 0x042fe60000041834 */
[----:B------:R-:W-:Y:S02]  /*6980*/  FMNMX.FTZ R17, R180, R13, !PT ;  /* 0x0000000db4117209 */ /* 0x000fe40007810000 */
[----:B------:R-:W-:Y:S02]  /*6990*/  FSEL R20, R20, -INF , P6 ;  /* 0xff80000014147808 */ /* 0x000fe40003000000 */
[----:B------:R-:W-:Y:S01]  /*69a0*/  FSEL R248, R21, -INF , P2 ;  /* 0xff80000015f87808 */ /* 0x000fe20001000000 */
[C---:B------:R-:W-:Y:S03]  /*69b0*/  HMMA.16816.F32.BF16 R56, R200.reuse, R10, R56 ;  /* 0x0000000ac838723c */ /* 0x040fe60000041838 */
[C---:B------:R-:W-:Y:S02]  /*69c0*/  ISETP.GT.AND P2, PT, R181.reuse, 0x29, PT ;  /* 0x00000029b500780c */ /* 0x040fe40003f44270 */
[----:B------:R-:W-:Y:S02]  /*69d0*/  FSEL R148, R22, -INF , P1 ;  /* 0xff80000016947808 */ /* 0x000fe40000800000 */
[----:B------:R-:W-:Y:S02]  /*69e0*/  ISETP.GT.AND P6, PT, R181, 0x28, PT ;  /* 0x00000028b500780c */ /* 0x000fe40003fc4270 */
[C---:B------:R-:W-:Y:S02]  /*69f0*/  ISETP.GT.AND P1, PT, R0.reuse, 0x28, PT ;  /* 0x000000280000780c */ /* 0x040fe40003f24270 */
[----:B------:R-:W-:Y:S02]  /*6a00*/  ISETP.GT.AND P0, PT, R0, 0x11, PT ;  /* 0x000000110000780c */ /* 0x000fe40003f04270 */
[----:B------:R-:W-:Y:S02]  /*6a10*/  FMNMX.FTZ R16, R246, R17, !PT ;  /* 0x00000011f6107209 */ /* 0x000fe40007810000 */
[----:B------:R-:W-:Y:S01]  /*6a20*/  FSEL R22, R25, -INF , P2 ;  /* 0xff80000019167808 */ /* 0x000fe20001000000 */
[----:B------:R-:W-:Y:S01]  /*6a30*/  IMAD.MOV.U32 R25, RZ, RZ, R150 ;  /* 0x000000ffff197224 */ /* 0x000fe200078e0096 */
[----:B------:R-:W-:Y:S01]  /*6a40*/  FSEL R18, R24, -INF , P6 ;  /* 0xff80000018127808 */ /* 0x000fe20003000000 */
[----:B------:R-:W-:Y:S01]  /*6a50*/  IMAD.MOV.U32 R24, RZ, RZ, R153 ;  /* 0x000000ffff187224 */ /* 0x000fe200078e0099 */
[----:B------:R-:W-:Y:S02]  /*6a60*/  ISETP.GT.AND P2, PT, R181, 0x31, PT ;  /* 0x00000031b500780c */ /* 0x000fe40003f44270 */
[----:B------:R-:W-:Y:S01]  /*6a70*/  FSEL R4, R26, -INF , P1 ;  /* 0xff8000001a047808 */ /* 0x000fe20000800000 */
[----:B------:R-:W-:Y:S01]  /*6a80*/  IMAD.MOV.U32 R26, RZ, RZ, R151 ;  /* 0x000000ffff1a7224 */ /* 0x000fe200078e0097 */
[----:B------:R-:W-:Y:S02]  /*6a90*/  ISETP.GT.AND P1, PT, R0, 0x30, PT ;  /* 0x000000300000780c */ /* 0x000fe40003f24270 */
[----:B------:R-:W-:Y:S02]  /*6aa0*/  FMNMX.FTZ R8, R249, R16, !PT ;  /* 0x00000010f9087209 */ /* 0x000fe40007810000 */
[----:B------:R-:W-:Y:S02]  /*6ab0*/  ISETP.GT.AND P6, PT, R181, 0x30, PT ;  /* 0x00000030b500780c */ /* 0x000fe40003fc4270 */
[----:B------:R-:W-:Y:S02]  /*6ac0*/  FSEL R252, R15, -INF , P0 ;  /* 0xff8000000ffc7808 */ /* 0x000fe40000000000 */
[----:B------:R-:W-:Y:S01]  /*6ad0*/  FSEL R21, R29, -INF , P2 ;  /* 0xff8000001d157808 */ /* 0x000fe20001000000 */
[----:B------:R-:W1:Y:S01]  /*6ae0*/  LDSM.16.M88.4 R12, [R212+0x7800] ;  /* 0x00780000d40c783b */ /* 0x000e620000000200 */
[----:B------:R-:W-:Y:S01]  /*6af0*/  FSEL R5, R30, -INF , P1 ;  /* 0xff8000001e057808 */ /* 0x000fe20000800000 */
[----:B------:R-:W-:Y:S06]  /*6b00*/  DEPBAR.LE SB0, 0x0 ;  /* 0x000080000000791a */ /* 0x000fec0000000000 */
[----:B------:R-:W-:Y:S01]  /*6b10*/  BAR.SYNC.DEFER_BLOCKING 0x0 ;  /* 0x0000000000007b1d */ /* 0x000fe20000010000 */
[C---:B------:R-:W-:Y:S02]  /*6b20*/  ISETP.GT.AND P0, PT, R0.reuse, 0x19, PT ;  /* 0x000000190000780c */ /* 0x040fe40003f04270 */
[----:B------:R-:W-:Y:S02]  /*6b30*/  ISETP.GT.AND P2, PT, R181, 0x39, PT ;  /* 0x00000039b500780c */ /* 0x000fe40003f44270 */
[----:B------:R-:W-:Y:S02]  /*6b40*/  ISETP.GT.AND P1, PT, R0, 0x38, PT ;  /* 0x000000380000780c */ /* 0x000fe40003f24270 */
[----:B------:R-:W-:Y:S02]  /*6b50*/  FMNMX.FTZ R8, R24, R8, !PT ;  /* 0x0000000818087209 */ /* 0x000fe40007810000 */
[----:B------:R-:W-:Y:S02]  /*6b60*/  FSEL R7, R28, -INF , P6 ;  /* 0xff8000001c077808 */ /* 0x000fe40003000000 */
[----:B------:R-:W-:Y:S02]  /*6b70*/  FSEL R247, R19, -INF , P0 ;  /* 0xff80000013f77808 */ /* 0x000fe40000000000 */
[----:B------:R-:W-:Y:S01]  /*6b80*/  FSEL R19, R33, -INF , P2 ;  /* 0xff80000021137808 */ /* 0x000fe20001000000 */
[----:B------:R-:W-:Y:S01]  /*6b90*/  IMAD.MOV.U32 R33, RZ, RZ, R4 ;  /* 0x000000ffff217224 */ /* 0x000fe200078e0004 */
[----:B------:R-:W-:Y:S01]  /*6ba0*/  FSEL R4, R34, -INF , P1 ;  /* 0xff80000022047808 */ /* 0x000fe20000800000 */
[----:B------:R-:W-:Y:S01]  /*6bb0*/  IMAD.MOV.U32 R34, RZ, RZ, R7 ;  /* 0x000000ffff227224 */ /* 0x000fe200078e0007 */
[C---:B------:R-:W-:Y:S02]  /*6bc0*/  ISETP.GT.AND P0, PT, R0.reuse, 0x21, PT ;  /* 0x000000210000780c */ /* 0x040fe40003f04270 */
[----:B------:R-:W-:Y:S02]  /*6bd0*/  ISETP.GT.AND P1, PT, R0, 0x40, PT ;  /* 0x000000400000780c */ /* 0x000fe40003f24270 */
[----:B------:R-:W-:Y:S02]  /*6be0*/  FMNMX.FTZ R8, R26, R8, !PT ;  /* 0x000000081a087209 */ /* 0x000fe40007810000 */
[----:B------:R-:W-:Y:S02]  /*6bf0*/  FMNMX.FTZ R16, R176, R2, !PT ;  /* 0x00000002b0107209 */ /* 0x000fe40007810000 */
[----:B------:R-:W-:Y:S01]  /*6c00*/  FSEL R251, R23, -INF , P0 ;  /* 0xff80000017fb7808 */ /* 0x000fe20000000000 */
[----:B------:R-:W-:Y:S01]  /*6c10*/  IMAD.MOV.U32 R23, RZ, RZ, R149 ;  /* 0x000000ffff177224 */ /* 0x000fe200078e0095 */
[----:B------:R-:W-:Y:S01]  /*6c20*/  FSEL R7, R38, -INF , P1 ;  /* 0xff80000026077808 */ /* 0x000fe20000800000 */
[----:B------:R-:W-:Y:S01]  /*6c30*/  IMAD.MOV.U32 R38, RZ, RZ, R248 ;  /* 0x000000ffff267224 */ /* 0x000fe200078e00f8 */
[----:B------:R-:W-:Y:S02]  /*6c40*/  FMNMX.FTZ R8, R20, R8, !PT ;  /* 0x0000000814087209 */ /* 0x000fe40007810000 */
[----:B------:R-:W-:Y:S01]  /*6c50*/  FMNMX.FTZ R9, R177, R16, !PT ;  /* 0x00000010b1097209 */ /* 0x000fe20007810000 */
[C---:B-1----:R-:W-:Y:S05]  /*6c60*/  HMMA.16816.F32.BF16 R60, R200.reuse, R12, R60 ;  /* 0x0000000cc83c723c */ /* 0x042fea000004183c */
[----:B------:R-:W-:Y:S02]  /*6c70*/  FMNMX.FTZ R9, R23, R9, !PT ;  /* 0x0000000917097209 */ /* 0x000fe40007810000 */
[----:B------:R-:W-:Y:S01]  /*6c80*/  FMNMX.FTZ R8, R38, R8, !PT ;  /* 0x0000000826087209 */ /* 0x000fe20007810000 */
[----:B------:R-:W-:Y:S03]  /*6c90*/  HMMA.16816.F32.BF16 R64, R200, R14, R64 ;  /* 0x0000000ec840723c */ /* 0x000fe60000041840 */
[----:B------:R-:W-:Y:S02]  /*6ca0*/  ISETP.GT.AND P0, PT, R0, 0x29, PT ;  /* 0x000000290000780c */ /* 0x000fe40003f04270 */
[----:B------:R-:W-:Y:S02]  /*6cb0*/  FMNMX.FTZ R11, R6, R9, !PT ;  /* 0x00000009060b7209 */ /* 0x000fe40007810000 */
[----:B------:R-:W-:Y:S02]  /*6cc0*/  FMNMX.FTZ R9, R18, R8, !PT ;  /* 0x0000000812097209 */ /* 0x000fe40007810000 */
[C---:B------:R-:W-:Y:S02]  /*6cd0*/  ISETP.GT.AND P6, PT, R181.reuse, 0x38, PT ;  /* 0x00000038b500780c */ /* 0x040fe40003fc4270 */
[----:B------:R-:W-:Y:S02]  /*6ce0*/  ISETP.GT.AND P2, PT, R181, 0x41, PT ;  /* 0x00000041b500780c */ /* 0x000fe40003f44270 */
[----:B------:R-:W-:Y:S02]  /*6cf0*/  FMNMX.FTZ R9, R22, R9, !PT ;  /* 0x0000000916097209 */ /* 0x000fe40007810000 */
[----:B------:R-:W-:Y:S01]  /*6d00*/  FSEL R132, R27, -INF , P0 ;  /* 0xff8000001b847808 */ /* 0x000fe20000000000 */
[----:B------:R-:W-:Y:S01]  /*6d10*/  IMAD.MOV.U32 R27, RZ, RZ, R148 ;  /* 0x000000ffff1b7224 */ /* 0x000fe200078e0094 */
[----:B------:R-:W-:Y:S02]  /*6d20*/  ISETP.GT.AND P0, PT, R0, 0x31, PT ;  /* 0x000000310000780c */ /* 0x000fe40003f04270 */
[----:B------:R-:W-:Y:S02]  /*6d30*/  FMNMX.FTZ R11, R250, R11, !PT ;  /* 0x0000000bfa0b7209 */ /* 0x000fe40007810000 */
[----:B------:R-:W-:Y:S02]  /*6d40*/  FMNMX.FTZ R9, R34, R9, !PT ;  /* 0x0000000922097209 */ /* 0x000fe40007810000 */
[----:B------:R-:W-:Y:S02]  /*6d50*/  FSEL R32, R32, -INF , P6 ;  /* 0xff80000020207808 */ /* 0x000fe40003000000 */
[----:B------:R-:W-:Y:S02]  /*6d60*/  ISETP.GT.AND P6, PT, R181, 0x40, PT ;  /* 0x00000040b500780c */ /* 0x000fe40003fc4270 */
[----:B------:R-:W-:Y:S02]  /*6d70*/  FSEL R31, R31, -INF , P0 ;  /* 0xff8000001f1f7808 */ /* 0x000fe40000000000 */
[----:B------:R-:W-:Y:S02]  /*6d80*/  ISETP.GT.AND P0, PT, R0, 0x39, PT ;  /* 0x000000390000780c */ /* 0x000fe40003f04270 */
[----:B------:R-:W-:Y:S02]  /*6d90*/  FMNMX.FTZ R9, R21, R9, !PT ;  /* 0x0000000915097209 */ /* 0x000fe40007810000 */
[----:B------:R-:W-:Y:S02]  /*6da0*/  FMNMX.FTZ R8, R252, R11, !PT ;  /* 0x0000000bfc087209 */ /* 0x000fe40007810000 */
[----:B------:R-:W-:Y:S02]  /*6db0*/  FSEL R28, R36, -INF , P6 ;  /* 0xff800000241c7808 */ /* 0x000fe40003000000 */
[----:B------:R-:W-:Y:S01]  /*6dc0*/  FSEL R17, R35, -INF , P0 ;  /* 0xff80000023117808 */ /* 0x000fe20000000000 */
[----:B------:R-:W-:Y:S01]  /*6dd0*/  IMAD.MOV.U32 R35, RZ, RZ, R247 ;  /* 0x000000ffff237224 */ /* 0x000fe200078e00f7 */
[----:B------:R-:W-:Y:S02]  /*6de0*/  ISETP.GT.AND P1, PT, R0, 0x48, PT ;  /* 0x000000480000780c */ /* 0x000fe40003f24270 */
[----:B------:R-:W-:Y:S02]  /*6df0*/  FMNMX.FTZ R10, R25, R8, !PT ;  /* 0x00000008190a7209 */ /* 0x000fe40007810000 */
[----:B------:R-:W-:Y:S02]  /*6e00*/  FMNMX.FTZ R8, R32, R9, !PT ;  /* 0x0000000920087209 */ /* 0x000fe40007810000 */
[----:B------:R-:W-:Y:S01]  /*6e10*/  FSEL R29, R37, -INF , P2 ;  /* 0xff800000251d7808 */ /* 0x000fe20001000000 */
[----:B------:R-:W-:Y:S01]  /*6e20*/  IMAD.MOV.U32 R37, RZ, RZ, R132 ;  /* 0x000000ffff257224 */ /* 0x000fe200078e0084 */
[C---:B------:R-:W-:Y:S02]  /*6e30*/  ISETP.GT.AND P6, PT, R181.reuse, 0x48, PT ;  /* 0x00000048b500780c */ /* 0x040fe40003fc4270 */
[----:B------:R-:W-:Y:S01]  /*6e40*/  FSEL R156, R42, -INF , P1 ;  /* 0xff8000002a9c7808 */ /* 0x000fe20000800000 */
[----:B------:R-:W-:Y:S01]  /*6e50*/  IMAD.MOV.U32 R42, RZ, RZ, R28 ;  /* 0x000000ffff2a7224 */ /* 0x000fe200078e001c */
        /* <DEDUP_REMOVED lines=8> */
[----:B------:R-:W-:Y:S02]  /*6ee0*/  FMNMX.FTZ R8, R42, R8, !PT ;  /* 0x000000082a087209 */ /* 0x000fe40007810000 */
[----:B------:R-:W-:Y:S02]  /*6ef0*/  FMNMX.FTZ R9, R40, R9, !PT ;  /* 0x0000000928097209 */ /* 0x000fe40007810000 */
[----:B------:R-:W-:Y:S02]  /*6f00*/  FMNMX.FTZ R8, R41, R8, !PT ;  /* 0x0000000829087209 */ /* 0x000fe40007810000 */
[----:B------:R-:W-:Y:S02]  /*6f10*/  ISETP.GT.AND P0, PT, R0, 0x41, PT ;  /* 0x000000410000780c */ /* 0x000fe40003f04270 */
[----:B------:R-:W-:Y:S02]  /*6f20*/  FMNMX.FTZ R11, R36, R8, !PT ;  /* 0x00000008240b7209 */ /* 0x000fe40007810000 */
[----:B------:R-:W-:Y:S02]  /*6f30*/  FMNMX.FTZ R9, R33, R9, !PT ;  /* 0x0000000921097209 */ /* 0x000fe40007810000 */
[C---:B------:R-:W-:Y:S02]  /*6f40*/  ISETP.GT.AND P1, PT, R0.reuse, 0x50, PT ;  /* 0x000000500000780c */ /* 0x040fe40003f24270 */
[----:B------:R-:W-:Y:S02]  /*6f50*/  ISETP.GT.AND P6, PT, R181, 0x50, PT ;  /* 0x00000050b500780c */ /* 0x000fe40003fc4270 */
[----:B------:R-:W-:Y:S02]  /*6f60*/  FSEL R164, R39, -INF , P0 ;  /* 0xff80000027a47808 */ /* 0x000fe40000000000 */
[----:B------:R-:W-:Y:S02]  /*6f70*/  ISETP.GT.AND P0, PT, R0, 0x49, PT ;  /* 0x000000490000780c */ /* 0x000fe40003f04270 */
[----:B------:R-:W-:Y:S02]  /*6f80*/  FMNMX.FTZ R9, R37, R9, !PT ;  /* 0x0000000925097209 */ /* 0x000fe40007810000 */
[----:B------:R-:W-:Y:S01]  /*6f90*/  FSEL R148, R44, -INF , P6 ;  /* 0xff8000002c947808 */ /* 0x000fe20003000000 */
[----:B------:R-:W-:Y:S01]  /*6fa0*/  IMAD.MOV.U32 R44, RZ, RZ, R19 ;  /* 0x000000ffff2c7224 */ /* 0x000fe200078e0013 */
[----:B------:R-:W-:Y:S02]  /*6fb0*/  FSEL R162, R46, -INF , P1 ;  /* 0xff8000002ea27808 */ /* 0x000fe40000800000 */
[----:B------:R-:W-:Y:S02]  /*6fc0*/  MOV R46, R5 ;  /* 0x00000005002e7202 */ /* 0x000fe40000000f00 */
[----:B------:R-:W-:Y:S02]  /*6fd0*/  FMNMX.FTZ R11, R160, R11, !PT ;  /* 0x0000000ba00b7209 */ /* 0x000fe40007810000 */
[----:B------:R-:W-:Y:S02]  /*6fe0*/  ISETP.GT.AND P2, PT, R181, 0x51, PT ;  /* 0x00000051b500780c */ /* 0x000fe40003f44270 */
[----:B------:R-:W-:Y:S01]  /*6ff0*/  FSEL R152, R43, -INF , P0 ;  /* 0xff8000002b987808 */ /* 0x000fe20000000000 */
[----:B------:R-:W-:Y:S01]  /*7000*/  IMAD.MOV.U32 R43, RZ, RZ, R31 ;  /* 0x000000ffff2b7224 */ /* 0x000fe200078e001f */
[----:B------:R-:W-:Y:S02]  /*7010*/  ISETP.GT.AND P0, PT, R0, 0x51, PT ;  /* 0x000000510000780c */ /* 0x000fe40003f04270 */
[----:B------:R-:W-:Y:S02]  /*7020*/  FMNMX.FTZ R9, R46, R9, !PT ;  /* 0x000000092e097209 */ /* 0x000fe40007810000 */
[----:B------:R-:W-:Y:S01]  /*7030*/  FSEL R144, R45, -INF , P2 ;  /* 0xff8000002d907808 */ /* 0x000fe20001000000 */
[----:B------:R-:W-:Y:S01]  /*7040*/  IMAD.MOV.U32 R45, RZ, RZ, R7 ;  /* 0x000000ffff2d7224 */ /* 0x000fe200078e0007 */
[----:B------:R-:W-:Y:S02]  /*7050*/  FMNMX.FTZ R11, R148, R11, !PT ;  /* 0x0000000b940b7209 */ /* 0x000fe40007810000 */
[----:B------:R-:W-:Y:S02]  /*7060*/  ISETP.GT.AND P6, PT, R181, 0x58, PT ;  /* 0x00000058b500780c */ /* 0x000fe40003fc4270 */
[----:B------:R-:W-:Y:S01]  /*7070*/  FSEL R158, R47, -INF , P0 ;  /* 0xff8000002f9e7808 */ /* 0x000fe20000000000 */
[----:B------:R-:W-:Y:S01]  /*7080*/  IMAD.MOV.U32 R47, RZ, RZ, R4 ;  /* 0x000000ffff2f7224 */ /* 0x000fe200078e0004 */
[----:B------:R-:W-:Y:S01]  /*7090*/  FSEL R166, R48, -INF , P6 ;  /* 0xff80000030a67808 */ /* 0x000fe20003000000 */
[----:B------:R-:W-:Y:S01]  /*70a0*/  IMAD.MOV.U32 R48, RZ, RZ, R20 ;  /* 0x000000ffff307224 */ /* 0x000fe200078e0014 */
[----:B------:R-:W-:Y:S02]  /*70b0*/  FMNMX.FTZ R9, R43, R9, !PT ;  /* 0x000000092b097209 */ /* 0x000fe40007810000 */
[----:B------:R-:W-:Y:S02]  /*70c0*/  FMNMX.FTZ R11, R144, R11, !PT ;  /* 0x0000000b900b7209 */ /* 0x000fe40007810000 */
[----:B------:R-:W-:Y:S02]  /*70d0*/  ISETP.GT.AND P2, PT, R181, 0x59, PT ;  /* 0x00000059b500780c */ /* 0x000fe40003f44270 */
[----:B------:R-:W-:Y:S02]  /*70e0*/  FMNMX.FTZ R9, R47, R9, !PT ;  /* 0x000000092f097209 */ /* 0x000fe40007810000 */
[----:B------:R-:W-:Y:S02]  /*70f0*/  FMNMX.FTZ R11, R166, R11, !PT ;  /* 0x0000000ba60b7209 */ /* 0x000fe40007810000 */
[----:B------:R-:W-:Y:S02]  /*7100*/  ISETP.GT.AND P0, PT, R181, 0x60, PT ;  /* 0x00000060b500780c */ /* 0x000fe40003f04270 */
[----:B------:R-:W-:Y:S01]  /*7110*/  FSEL R154, R49, -INF , P2 ;  /* 0xff800000319a7808 */ /* 0x000fe20001000000 */
[----:B------:R-:W-:Y:S01]  /*7120*/  IMAD.MOV.U32 R49, RZ, RZ, R18 ;  /* 0x000000ffff317224 */ /* 0x000fe200078e0012 */
[----:B------:R-:W-:Y:S02]  /*7130*/  FSEL R167, R52, -INF , P0 ;  /* 0xff80000034a77808 */ /* 0x000fe40000000000 */
[----:B------:R-:W-:Y:S02]  /*7140*/  FMNMX.FTZ R9, R17, R9, !PT ;  /* 0x0000000911097209 */ /* 0x000fe40007810000 */
[----:B------:R-:W-:Y:S02]  /*7150*/  ISETP.GT.AND P6, PT, R181, 0x61, PT ;  /* 0x00000061b500780c */ /* 0x000fe40003fc4270 */
[----:B------:R-:W-:Y:S02]  /*7160*/  FMNMX.FTZ R8, R154, R11, !PT ;  /* 0x0000000b9a087209 */ /* 0x000fe40007810000 */
[----:B------:R-:W-:Y:S02]  /*7170*/  FSEL R165, R53, -INF , P6 ;  /* 0xff80000035a57808 */ /* 0x000fe40003000000 */
[----:B------:R-:W-:Y:S02]  /*7180*/  FMNMX.FTZ R9, R45, R9, !PT ;  /* 0x000000092d097209 */ /* 0x000fe40007810000 */
[----:B------:R-:W-:Y:S02]  /*7190*/  ISETP.GT.AND P1, PT, R0, 0x58, PT ;  /* 0x000000580000780c */ /* 0x000fe40003f24270 */
[----:B------:R-:W-:Y:S02]  /*71a0*/  FMNMX.FTZ R8, R167, R8, !PT ;  /* 0x00000008a7087209 */ /* 0x000fe40007810000 */
[----:B------:R-:W-:Y:S02]  /*71b0*/  ISETP.GT.AND P2, PT, R181, 0x68, PT ;  /* 0x00000068b500780c */ /* 0x000fe40003f44270 */
[----:B------:R-:W-:Y:S02]  /*71c0*/  FMNMX.FTZ R8, R165, R8, !PT ;  /* 0x00000008a5087209 */ /* 0x000fe40007810000 */
[----:B------:R-:W-:Y:S02]  /*71d0*/  FSEL R157, R56, -INF , P2 ;  /* 0xff800000389d7808 */ /* 0x000fe40001000000 */
[----:B------:R-:W-:Y:S02]  /*71e0*/  FSEL R150, R50, -INF , P1 ;  /* 0xff80000032967808 */ /* 0x000fe40000800000 */
[----:B------:R-:W-:Y:S02]  /*71f0*/  FMNMX.FTZ R9, R164, R9, !PT ;  /* 0x00000009a4097209 */ /* 0x000fe40007810000 */
[C---:B------:R-:W-:Y:S02]  /*7200*/  ISETP.GT.AND P1, PT, R181.reuse, 0x69, PT ;  /* 0x00000069b500780c */ /* 0x040fe40003f24270 */
[----:B------:R-:W-:Y:S02]  /*7210*/  ISETP.GT.AND P0, PT, R181, 0x70, PT ;  /* 0x00000070b500780c */ /* 0x000fe40003f04270 */
[----:B------:R-:W-:Y:S02]  /*7220*/  FMNMX.FTZ R9, R156, R9, !PT ;  /* 0x000000099c097209 */ /* 0x000fe40007810000 */
[----:B------:R-:W-:Y:S01]  /*7230*/  FSEL R155, R57, -INF , P1 ;  /* 0xff800000399b7808 */ /* 0x000fe20000800000 */
[----:B------:R-:W-:Y:S01]  /*7240*/  IMAD.MOV.U32 R57, RZ, RZ, R17 ;  /* 0x000000ffff397224 */ /* 0x000fe200078e0011 */
[----:B------:R-:W-:Y:S02]  /*7250*/  FMNMX.FTZ R8, R157, R8, !PT ;  /* 0x000000089d087209 */ /* 0x000fe40007810000 */
[----:B------:R-:W-:Y:S02]  /*7260*/  FSEL R149, R60, -INF , P0 ;  /* 0xff8000003c957808 */ /* 0x000fe40000000000 */
[----:B------:R-:W-:Y:S02]  /*7270*/  ISETP.GT.AND P6, PT, R181, 0x71, PT ;  /* 0x00000071b500780c */ /* 0x000fe40003fc4270 */
[----:B------:R-:W-:Y:S02]  /*7280*/  FMNMX.FTZ R9, R152, R9, !PT ;  /* 0x0000000998097209 */ /* 0x000fe40007810000 */
[----:B------:R-:W-:Y:S02]  /*7290*/  FMNMX.FTZ R8, R155, R8, !PT ;  /* 0x000000089b087209 */ /* 0x000fe40007810000 */
[----:B------:R-:W-:Y:S02]  /*72a0*/  FSEL R151, R61, -INF , P6 ;  /* 0xff8000003d977808 */ /* 0x000fe40003000000 */
[----:B------:R-:W-:Y:S02]  /*72b0*/  ISETP.GT.AND P2, PT, R181, 0x78, PT ;  /* 0x00000078b500780c */ /* 0x000fe40003f44270 */
[----:B------:R-:W-:Y:S02]  /*72c0*/  FMNMX.FTZ R12, R149, R8, !PT ;  /* 0x00000008950c7209 */ /* 0x000fe40007810000 */
[----:B------:R-:W-:Y:S02]  /*72d0*/  FMNMX.FTZ R9, R162, R9, !PT ;  /* 0x00000009a2097209 */ /* 0x000fe40007810000 */
[----:B------:R-:W-:Y:S01]  /*72e0*/  FSEL R251, R64, -INF , P2 ;  /* 0xff80000040fb7808 */ /* 0x000fe20001000000 */
[----:B------:R-:W-:Y:S01]  /*72f0*/  IMAD.MOV.U32 R64, RZ, RZ, R27 ;  /* 0x000000ffff407224 */ /* 0x000fe200078e001b */
[----:B------:R-:W-:Y:S02]  /*7300*/  FMNMX.FTZ R9, R158, R9, !PT ;  /* 0x000000099e097209 */ /* 0x000fe40007810000 */
[----:B------:R-:W-:Y:S02]  /*7310*/  FMNMX.FTZ R12, R151, R12, !PT ;  /* 0x0000000c970c7209 */ /* 0x000fe40007810000 */
[C---:B------:R-:W-:Y:S02]  /*7320*/  ISETP.GT.AND P0, PT, R0.reuse, 0x59, PT ;  /* 0x000000590000780c */ /* 0x040fe40003f04270 */
[----:B------:R-:W-:Y:S02]  /*7330*/  ISETP.GT.AND P1, PT, R181, 0x79, PT ;  /* 0x00000079b500780c */ /* 0x000fe40003f24270 */
[----:B------:R-:W-:Y:S02]  /*7340*/  FMNMX.FTZ R12, R251, R12, !PT ;  /* 0x0000000cfb0c7209 */ /* 0x000fe40007810000 */
[----:B------:R-:W-:Y:S02]  /*7350*/  FSEL R146, R51, -INF , P0 ;  /* 0xff80000033927808 */ /* 0x000fe40000000000 */
[----:B------:R-:W-:Y:S02]  /*7360*/  ISETP.GT.AND P0, PT, R0, 0x60, PT ;  /* 0x000000600000780c */ /* 0x000fe40003f04270 */
[----:B------:R-:W-:Y:S01]  /*7370*/  FSEL R183, R65, -INF , P1 ;  /* 0xff80000041b77808 */ /* 0x000fe20000800000 */
[----:B------:R-:W-:Y:S01]  /*7380*/  IMAD.MOV.U32 R65, RZ, RZ, R32 ;  /* 0x000000ffff417224 */ /* 0x000fe200078e0020 */
[----:B------:R-:W-:Y:S02]  /*7390*/  FMNMX.FTZ R9, R150, R9, !PT ;  /* 0x0000000996097209 */ /* 0x000fe40007810000 */
[----:B------:R-:W-:Y:S02]  /*73a0*/  FSEL R163, R54, -INF , P0 ;  /* 0xff80000036a37808 */ /* 0x000fe40000000000 */
[----:B------:R-:W-:Y:S02]  /*73b0*/  FMNMX.FTZ R8, R183, R12, !PT ;  /* 0x0000000cb7087209 */ /* 0x000fe40007810000 */
[----:B------:R-:W-:Y:S02]  /*73c0*/  ISETP.GT.AND P1, PT, R0, 0x61, PT ;  /* 0x000000610000780c */ /* 0x000fe40003f24270 */
[----:B------:R-:W-:Y:S02]  /*73d0*/  FMNMX.FTZ R10, R146, R9, !PT ;  /* 0x00000009920a7209 */ /* 0x000fe40007810000 */
[----:B------:R-:W-:Y:S01]  /*73e0*/  FSEL R161, R55, -INF , P1 ;  /* 0xff80000037a17808 */ /* 0x000fe20000800000 */
[----:B------:R-:W1:Y:S01]  /*73f0*/  SHFL.BFLY PT, R9, R8, 0x2, 0x1f ;  /* 0x0c401f0008097f89 */ /* 0x000e6200000e0000 */
[----:B------:R-:W-:Y:S02]  /*7400*/  ISETP.GT.AND P1, PT, R0, 0x68, PT ;  /* 0x000000680000780c */ /* 0x000fe40003f24270 */
[----:B------:R-:W-:Y:S02]  /*7410*/  FMNMX.FTZ R10, R163, R10, !PT ;  /* 0x0000000aa30a7209 */ /* 0x000fe40007810000 */
[----:B------:R-:W-:Y:S01]  /*7420*/  FSEL R159, R58, -INF , P1 ;  /* 0xff8000003a9f7808 */ /* 0x000fe20000800000 */
[----:B------:R-:W-:Y:S01]  /*7430*/  IMAD.MOV.U32 R58, RZ, RZ, R22 ;  /* 0x000000ffff3a7224 */ /* 0x000fe200078e0016 */
[----:B------:R-:W-:Y:S02]  /*7440*/  FMNMX.FTZ R10, R161, R10, !PT ;  /* 0x0000000aa10a7209 */ /* 0x000fe40007810000 */
[C---:B------:R-:W-:Y:S02]  /*7450*/  ISETP.GT.AND P0, PT, R0.reuse, 0x69, PT ;  /* 0x000000690000780c */ /* 0x040fe40003f04270 */
[----:B------:R-:W-:Y:S02]  /*7460*/  ISETP.GT.AND P1, PT, R0, 0x70, PT ;  /* 0x000000700000780c */ /* 0x000fe40003f24270 */
[----:B------:R-:W-:Y:S01]  /*7470*/  FSEL R153, R59, -INF , P0 ;  /* 0xff8000003b997808 */ /* 0x000fe20000000000 */
[----:B------:R-:W-:Y:S01]  /*7480*/  IMAD.MOV.U32 R59, RZ, RZ, R21 ;  /* 0x000000ffff3b7224 */ /* 0x000fe200078e0015 */
[----:B------:R-:W-:Y:S02]  /*7490*/  FMNMX.FTZ R10, R159, R10, !PT ;  /* 0x0000000a9f0a7209 */ /* 0x000fe40007810000 */
[----:B------:R-:W-:Y:S02]  /*74a0*/  FSEL R147, R62, -INF , P1 ;  /* 0xff8000003e937808 */ /* 0x000fe40000800000 */
[C---:B------:R-:W-:Y:S02]  /*74b0*/  ISETP.GT.AND P0, PT, R0.reuse, 0x71, PT ;  /* 0x000000710000780c */ /* 0x040fe40003f04270 */
[----:B------:R-:W-:Y:S02]  /*74c0*/  FMNMX.FTZ R10, R153, R10, !PT ;  /* 0x0000000a990a7209 */ /* 0x000fe40007810000 */
[----:B------:R-:W-:Y:S02]  /*74d0*/  FSEL R145, R63, -INF , P0 ;  /* 0xff8000003f917808 */ /* 0x000fe40000000000 */
[----:B------:R-:W-:Y:S02]  /*74e0*/  FMNMX.FTZ R10, R147, R10, !PT ;  /* 0x0000000a930a7209 */ /* 0x000fe40007810000 */
[C---:B------:R-:W-:Y:S02]  /*74f0*/  ISETP.GT.AND P1, PT, R0.reuse, 0x78, PT ;  /* 0x000000780000780c */ /* 0x040fe40003f24270 */
[----:B------:R-:W-:Y:S02]  /*7500*/  ISETP.GT.AND P0, PT, R0, 0x79, PT ;  /* 0x000000790000780c */ /* 0x000fe40003f04270 */
[----:B------:R-:W-:Y:S02]  /*7510*/  FMNMX.FTZ R0, R145, R10, !PT ;  /* 0x0000000a91007209 */ /* 0x000fe40007810000 */
[----:B------:R-:W-:Y:S01]  /*7520*/  FSEL R247, R66, -INF , P1 ;  /* 0xff80000042f77808 */ /* 0x000fe20000800000 */
[----:B------:R-:W-:Y:S01]  /*7530*/  IMAD.MOV.U32 R66, RZ, RZ, R33 ;  /* 0x000000ffff427224 */ /* 0x000fe200078e0021 */
[----:B------:R-:W-:Y:S01]  /*7540*/  FSEL R133, R67, -INF , P0 ;  /* 0xff80000043857808 */ /* 0x000fe20000000000 */
[----:B------:R-:W-:Y:S01]  /*7550*/  IMAD.MOV.U32 R67, RZ, RZ, R34 ;  /* 0x000000ffff437224 */ /* 0x000fe200078e0022 */
[----:B------:R-:W-:Y:S02]  /*7560*/  FMNMX.FTZ R0, R247, R0, !PT ;  /* 0x00000000f7007209 */ /* 0x000fe40007810000 */
[----:B-1----:R-:W-:Y:S02]  /*7570*/  FMNMX.FTZ R9, R8, R9, !PT ;  /* 0x0000000908097209 */ /* 0x002fe40007810000 */
[----:B------:R-:W-:Y:S02]  /*7580*/  FMNMX.FTZ R7, R133, R0, !PT ;  /* 0x0000000085077209 */ /* 0x000fe40007810000 */
[----:B------:R-:W-:Y:S01]  /*7590*/  PLOP3.LUT P2, PT, PT, PT, UP1, 0x80, 0x0 ;  /* 0x000000000000781c */ /* 0x000fe20003f4f018 */
[----:B------:R-:W1:Y:S08]  /*75a0*/  SHFL.BFLY PT, R0, R9, 0x1, 0x1f ;  /* 0x0c201f0009007f89 */ /* 0x000e7000000e0000 */
[----:B------:R-:W2:Y:S04]  /*75b0*/  SHFL.BFLY PT, R4, R7, 0x2, 0x1f ;  /* 0x0c401f0007047f89 */ /* 0x000ea800000e0000 */
[----:B------:R-:W-:Y:S04]  /*75c0*/  @P2 IADD3 R8, P6, R230, UR21, RZ ;  /* 0x00000015e6082c10 */ /* 0x000fe8000ffde0ff */
[----:B------:R-:W-:Y:S02]  /*75d0*/  @P2 LEA R10, P0, R8, c[0x0][0x1c8], 0x1 ;  /* 0x00007200080a2a11 */ /* 0x000fe400078008ff */
[----:B-1----:R-:W-:Y:S02]  /*75e0*/  FMNMX.FTZ R0, R9, R0, !PT ;  /* 0x0000000009007209 */ /* 0x002fe40007810000 */
[----:B------:R-:W-:Y:S02]  /*75f0*/  @P2 IADD3.X R9, R233, UR20, RZ, P6, !PT ;  /* 0x00000014e9092c10 */ /* 0x000fe4000b7fe4ff */
[C---:B------:R-:W-:Y:S01]  /*7600*/  FSETP.NEU.FTZ.AND P1, PT, R0.reuse, -INF , PT ;  /* 0xff8000000000780b */ /* 0x040fe20003f3d000 */
[----:B------:R-:W-:Y:S01]  /*7610*/  FMUL.FTZ R248, R0, c[0x0][0x2d0] ;  /* 0x0000b40000f87a20 */ /* 0x000fe20000410000 */
[----:B------:R-:W-:Y:S02]  /*7620*/  @P2 LEA.HI.X R11, R8, c[0x0][0x1cc], R9, 0x1, P0 ;  /* 0x00007300080b2a11 */ /* 0x000fe400000f0c09 */
[----:B------:R-:W-:Y:S01]  /*7630*/  @P2 IADD3 R8, P6, R243, UR21, RZ ;  /* 0x00000015f3082c10 */ /* 0x000fe2000ffde0ff */
[----:B------:R-:W-:Y:S01]  /*7640*/  @UP1 UIADD3 UR21, UP0, UR12, 0x80, URZ ;  /* 0x000000800c151890 */ /* 0x000fe2000ff1e03f */
[----:B--2---:R-:W-:Y:S01]  /*7650*/  FMNMX.FTZ R5, R7, R4, !PT ;  /* 0x0000000407057209 */ /* 0x004fe20007810000 */
[----:B------:R1:W-:Y:S01]  /*7660*/  @P2 LDGSTS.E.BYPASS.LTC128B.128 [R227+0x8100], [R10.64], !P5 ;  /* 0x081000000ae32fae */ /* 0x0003e2000e901d52 */
[----:B------:R-:W-:Y:S01]  /*7670*/  @P2 IADD3.X R9, R242, UR20, RZ, P6, !PT ;  /* 0x00000014f2092c10 */ /* 0x000fe2000b7fe4ff */
[----:B------:R-:W-:Y:S01]  /*7680*/  @UP1 UIADD3.X UR20, URZ, UR9, URZ, UP0, !UPT ;  /* 0x000000093f141290 */ /* 0x000fe200087fe43f */
[----:B------:R-:W-:Y:S01]  /*7690*/  @P2 LEA R12, P6, R8, c[0x0][0x1c8], 0x1 ;  /* 0x00007200080c2a11 */ /* 0x000fe200078c08ff */
[----:B------:R-:W-:Y:S01]  /*76a0*/  UISETP.GT.AND UP0, UPT, UR26, UR24, UPT ;  /* 0x000000181a00728c */ /* 0x000fe2000bf04270 */
[----:B------:R-:W-:Y:S02]  /*76b0*/  FSEL R248, R248, RZ, P1 ;  /* 0x000000fff8f87208 */ /* 0x000fe40000800000 */
[----:B------:R-:W-:Y:S01]  /*76c0*/  @P2 LEA.HI.X R13, R8, c[0x0][0x1cc], R9, 0x1, P6 ;  /* 0x00007300080d2a11 */ /* 0x000fe200030f0c09 */
[----:B------:R-:W2:Y:S01]  /*76d0*/  SHFL.BFLY PT, R4, R5, 0x1, 0x1f ;  /* 0x0c201f0005047f89 */ /* 0x000ea200000e0000 */
[----:B------:R-:W-:Y:S01]  /*76e0*/  @P2 IADD3 R14, P6, R10, UR22, RZ ;  /* 0x000000160a0e2c10 */ /* 0x000fe2000ffde0ff */
[--C-:B------:R-:W-:Y:S01]  /*76f0*/  FFMA.FTZ R134, R179, c[0x0][0x2d0], -R248.reuse ;  /* 0x0000b400b3867a23 */ /* 0x100fe200000108f8 */
[----:B------:R-:W-:Y:S01]  /*7700*/  UMOV UR26, UR25 ;  /* 0x00000019001a7c82 */ /* 0x000fe20008000000 */
[--C-:B------:R-:W-:Y:S01]  /*7710*/  FFMA.FTZ R179, R182, c[0x0][0x2d0], -R248.reuse ;  /* 0x0000b400b6b37a23 */ /* 0x100fe200000108f8 */
[----:B------:R-:W-:Y:S01]  /*7720*/  @P2 IADD3.X R15, R11, UR23, RZ, P6, !PT ;  /* 0x000000170b0f2c10 */ /* 0x000fe2000b7fe4ff */
[--C-:B------:R-:W-:Y:S01]  /*7730*/  FFMA.FTZ R181, R178, c[0x0][0x2d0], -R248.reuse ;  /* 0x0000b400b2b57a23 */ /* 0x100fe200000108f8 */
[----:B------:R-:W-:Y:S01]  /*7740*/  @P2 IADD3 R8, P6, R14, UR22, RZ ;  /* 0x000000160e082c10 */ /* 0x000fe2000ffde0ff */
[----:B------:R3:W-:Y:S01]  /*7750*/  @P2 LDGSTS.E.BYPASS.LTC128B.128 [R227+0xc100], [R12.64], !P4 ;  /* 0x0c1000000ce32fae */ /* 0x0007e2000e101d52 */
[--C-:B------:R-:W-:Y:S01]  /*7760*/  FFMA.FTZ R178, R180, c[0x0][0x2d0], -R248.reuse ;  /* 0x0000b400b4b27a23 */ /* 0x100fe200000108f8 */
[----:B------:R-:W-:Y:S01]  /*7770*/  MUFU.EX2 R134, R134 ;  /* 0x0000008600867308 */ /* 0x000fe20000000800 */
[----:B------:R-:W-:Y:S01]  /*7780*/  @P2 IADD3.X R9, R15, UR23, RZ, P6, !PT ;  /* 0x000000170f092c10 */ /* 0x000fe2000b7fe4ff */
[--C-:B------:R-:W-:Y:S01]  /*7790*/  FFMA.FTZ R246, R246, c[0x0][0x2d0], -R248.reuse ;  /* 0x0000b400f6f67a23 */ /* 0x100fe200000108f8 */
[----:B------:R-:W-:Y:S01]  /*77a0*/  @P2 IADD3 R18, P6, R14, UR21, RZ ;  /* 0x000000150e122c10 */ /* 0x000fe2000ffde0ff */
[--C-:B------:R-:W-:Y:S02]  /*77b0*/  FFMA.FTZ R249, R249, c[0x0][0x2d0], -R248.reuse ;  /* 0x0000b400f9f97a23 */ /* 0x100fe400000108f8 */
[----:B------:R3:W-:Y:S01]  /*77c0*/  @P2 LDGSTS.E.BYPASS.LTC128B.128 [R227+0x9100], [R14.64], !P5 ;  /* 0x091000000ee32fae */ /* 0x0007e2000e901d52 */
[----:B------:R-:W-:Y:S01]  /*77d0*/  @P2 IADD3.X R19, R15, UR20, RZ, P6, !PT ;  /* 0x000000140f132c10 */ /* 0x000fe2000b7fe4ff */
[----:B------:R-:W-:Y:S01]  /*77e0*/  FFMA.FTZ R251, R251, c[0x0][0x2d0], -R248 ;  /* 0x0000b400fbfb7a23 */ /* 0x000fe200000108f8 */
[----:B-1----:R-:W-:Y:S01]  /*77f0*/  @P2 IADD3 R10, P6, R8, UR22, RZ ;  /* 0x00000016080a2c10 */ /* 0x002fe2000ffde0ff */
[----:B------:R-:W1:Y:S03]  /*7800*/  MUFU.EX2 R181, R181 ;  /* 0x000000b500b57308 */ /* 0x000e660000000800 */
[----:B------:R-:W-:Y:S01]  /*7810*/  @P2 IADD3.X R11, R9, UR23, RZ, P6, !PT ;  /* 0x00000017090b2c10 */ /* 0x000fe2000b7fe4ff */
[----:B------:R3:W-:Y:S01]  /*7820*/  @P2 LDGSTS.E.BYPASS.LTC128B.128 [R227+0xd100], [R14.64+0x80], !P4 ;  /* 0x0d1000800ee32fae */ /* 0x0007e2000e101d52 */
[----:B--2---:R-:W-:Y:S02]  /*7830*/  FMNMX.FTZ R132, R5, R4, !PT ;  /* 0x0000000405847209 */ /* 0x004fe40007810000 */
[----:B------:R-:W-:Y:S02]  /*7840*/  FSEL R4, R0, RZ, P1 ;  /* 0x000000ff00047208 */ /* 0x000fe40000800000 */
[----:B------:R-:W-:Y:S01]  /*7850*/  @P2 IADD3 R16, P1, R8, UR21, RZ ;  /* 0x0000001508102c10 */ /* 0x000fe2000ff3e0ff */
[C---:B------:R-:W-:Y:S01]  /*7860*/  FMUL.FTZ R182, R132.reuse, c[0x0][0x2d0] ;  /* 0x0000b40084b67a20 */ /* 0x040fe20000410000 */
[----:B------:R-:W-:Y:S01]  /*7870*/  FSETP.NEU.FTZ.AND P0, PT, R132, -INF , PT ;  /* 0xff8000008400780b */ /* 0x000fe20003f1d000 */
[----:B------:R2:W-:Y:S01]  /*7880*/  @P2 LDGSTS.E.BYPASS.LTC128B.128 [R227+0xa100], [R8.64], !P5 ;  /* 0x0a10000008e32fae */ /* 0x0005e2000e901d52 */
[----:B------:R-:W-:Y:S01]  /*7890*/  @P2 IADD3.X R17, R9, UR20, RZ, P1, !PT ;  /* 0x0000001409112c10 */ /* 0x000fe20008ffe4ff */
[----:B------:R-:W-:Y:S01]  /*78a0*/  FADD.FTZ R4, -R4, R3 ;  /* 0x0000000304047221 */ /* 0x000fe20000010100 */
[----:B------:R-:W-:Y:S01]  /*78b0*/  FSEL R5, R132, RZ, P0 ;  /* 0x000000ff84057208 */ /* 0x000fe20000000000 */
[----:B------:R-:W-:Y:S01]  /*78c0*/  MUFU.EX2 R179, R179 ;  /* 0x000000b300b37308 */ /* 0x000fe20000000800 */
[----:B------:R-:W-:Y:S01]  /*78d0*/  FSEL R182, R182, RZ, P0 ;  /* 0x000000ffb6b67208 */ /* 0x000fe20000000000 */
[----:B------:R-:W-:Y:S01]  /*78e0*/  FMUL.FTZ R3, R4, c[0x0][0x2d0] ;  /* 0x0000b40004037a20 */ /* 0x000fe20000410000 */
[----:B------:R-:W-:Y:S01]  /*78f0*/  PLOP3.LUT P0, PT, PT, PT, UP0, 0x80, 0x0 ;  /* 0x000000000000781c */ /* 0x000fe20003f0f008 */
[----:B------:R4:W-:Y:S01]  /*7900*/  @P2 LDGSTS.E.BYPASS.LTC128B.128 [R227+0xe100], [R18.64], !P4 ;  /* 0x0e10000012e32fae */ /* 0x0009e2000e101d52 */
[----:B------:R-:W-:Y:S02]  /*7910*/  FADD.FTZ R5, -R5, R2 ;  /* 0x0000000205057221 */ /* 0x000fe40000010100 */
[--C-:B------:R-:W-:Y:S01]  /*7920*/  FFMA.FTZ R180, R176, c[0x0][0x2d0], -R182.reuse ;  /* 0x0000b400b0b47a23 */ /* 0x100fe200000108b6 */
[----:B-1----:R-:W-:Y:S01]  /*7930*/  F2FP.BF16.PACK_AB R136, R134, R181 ;  /* 0x000000b58688723e */ /* 0x002fe200000010ff */
[--C-:B------:R-:W-:Y:S01]  /*7940*/  FFMA.FTZ R176, R23, c[0x0][0x2d0], -R182.reuse ;  /* 0x0000b40017b07a23 */ /* 0x100fe200000108b6 */
[----:B------:R-:W1:Y:S01]  /*7950*/  MUFU.EX2 R3, R3 ;  /* 0x0000000300037308 */ /* 0x000e620000000800 */
[--C-:B------:R-:W-:Y:S01]  /*7960*/  FFMA.FTZ R177, R177, c[0x0][0x2d0], -R182.reuse ;  /* 0x0000b400b1b17a23 */ /* 0x100fe200000108b6 */
[----:B------:R5:W-:Y:S01]  /*7970*/  @P2 LDGSTS.E.BYPASS.LTC128B.128 [R227+0xb100], [R10.64], !P5 ;  /* 0x0b1000000ae32fae */ /* 0x000be2000e901d52 */
[--C-:B------:R-:W-:Y:S02]  /*7980*/  FFMA.FTZ R135, R6, c[0x0][0x2d0], -R182.reuse ;  /* 0x0000b40006877a23 */ /* 0x100fe400000108b6 */
[----:B------:R-:W-:Y:S02]  /*7990*/  FMUL.FTZ R2, R5, c[0x0][0x2d0] ;  /* 0x0000b40005027a20 */ /* 0x000fe40000410000 */
[--C-:B------:R-:W-:Y:S02]  /*79a0*/  FFMA.FTZ R250, R250, c[0x0][0x2d0], -R182.reuse ;  /* 0x0000b400fafa7a23 */ /* 0x100fe400000108b6 */
[----:B------:R-:W-:Y:S01]  /*79b0*/  FFMA.FTZ R252, R252, c[0x0][0x2d0], -R182 ;  /* 0x0000b400fcfc7a23 */ /* 0x000fe200000108b6 */
[----:B------:R4:W-:Y:S01]  /*79c0*/  @P2 LDGSTS.E.BYPASS.LTC128B.128 [R227+0xf100], [R16.64], !P4 ;  /* 0x0f10000010e32fae */ /* 0x0009e2000e101d52 */
[----:B------:R-:W5:Y:S07]  /*79d0*/  MUFU.EX2 R2, R2 ;  /* 0x0000000200027308 */ /* 0x000f6e0000000800 */
[----:B---3--:R-:W3:Y:S03]  /*79e0*/  LDSM.16.MT88.4 R12, [R224+0x100] ;  /* 0x00010000e00c783b */ /* 0x008ee60000004200 */
[----:B------:R-:W-:Y:S01]  /*79f0*/  MUFU.EX2 R180, R180 ;  /* 0x000000b400b47308 */ /* 0x000fe20000000800 */
[C---:B-1----:R-:W-:Y:S04]  /*7a00*/  FMUL.FTZ R4, R3.reuse, R128 ;  /* 0x0000008003047220 */ /* 0x042fe80000410000 */
[----:B------:R-:W1:Y:S01]  /*7a10*/  LDSM.16.MT88.4 R20, [R222+0x100] ;  /* 0x00010000de14783b */ /* 0x000e620000004200 */
[C---:B------:R-:W-:Y:S02]  /*7a20*/  FMUL.FTZ R5, R3.reuse, R129 ;  /* 0x0000008103057220 */ /* 0x040fe40000410000 */
[C---:B--2---:R-:W-:Y:S02]  /*7a30*/  FMUL.FTZ R8, R3.reuse, R124 ;  /* 0x0000007c03087220 */ /* 0x044fe40000410000 */
[----:B------:R-:W2:Y:S01]  /*7a40*/  MUFU.EX2 R177, R177 ;  /* 0x000000b100b17308 */ /* 0x000ea20000000800 */
[C---:B------:R-:W-:Y:S02]  /*7a50*/  FMUL.FTZ R9, R3.reuse, R125 ;  /* 0x0000007d03097220 */ /* 0x040fe40000410000 */
[----:B------:R-:W1:Y:S01]  /*7a60*/  LDSM.16.MT88.4 R28, [R221+0x100] ;  /* 0x00010000dd1c783b */ /* 0x000e620000004200 */
[C---:B-----5:R-:W-:Y:S02]  /*7a70*/  FMUL.FTZ R6, R2.reuse, R130 ;  /* 0x0000008202067220 */ /* 0x060fe40000410000 */
[C---:B------:R-:W-:Y:S02]  /*7a80*/  FMUL.FTZ R7, R2.reuse, R131 ;  /* 0x0000008302077220 */ /* 0x040fe40000410000 */
[C---:B------:R-:W-:Y:S01]  /*7a90*/  FMUL.FTZ R10, R2.reuse, R126 ;  /* 0x0000007e020a7220 */ /* 0x040fe20000410000 */
[----:B------:R-:W-:Y:S01]  /*7aa0*/  MOV R126, R44 ;  /* 0x0000002c007e7202 */ /* 0x000fe20000000f00 */
[----:B------:R-:W-:Y:S01]  /*7ab0*/  MUFU.EX2 R176, R176 ;  /* 0x000000b000b07308 */ /* 0x000fe20000000800 */
[C---:B------:R-:W-:Y:S01]  /*7ac0*/  FMUL.FTZ R11, R2.reuse, R127 ;  /* 0x0000007f020b7220 */ /* 0x040fe20000410000 */
[----:B------:R-:W-:Y:S01]  /*7ad0*/  LDSM.16.MT88.4 R52, [R222+0x4100] ;  /* 0x00410000de34783b */ /* 0x000fe20000004200 */
[C---:B----4-:R-:W-:Y:S02]  /*7ae0*/  FMUL.FTZ R16, R3.reuse, R72 ;  /* 0x0000004803107220 */ /* 0x050fe40000410000 */
[----:B------:R-:W-:Y:S02]  /*7af0*/  FMUL.FTZ R17, R3, R73 ;  /* 0x0000004903117220 */ /* 0x000fe40000410000 */
[C---:B------:R-:W-:Y:S02]  /*7b00*/  FMUL.FTZ R18, R2.reuse, R74 ;  /* 0x0000004a02127220 */ /* 0x040fe40000410000 */
[C---:B------:R-:W-:Y:S01]  /*7b10*/  FMUL.FTZ R19, R2.reuse, R75 ;  /* 0x0000004b02137220 */ /* 0x040fe20000410000 */
[----:B------:R-:W4:Y:S01]  /*7b20*/  MUFU.EX2 R135, R135 ;  /* 0x0000008700877308 */ /* 0x000f220000000800 */
[----:B------:R-:W-:Y:S01]  /*7b30*/  IMAD.MOV.U32 R124, RZ, RZ, R38 ;  /* 0x000000ffff7c7224 */ /* 0x000fe200078e0026 */
[----:B------:R-:W-:Y:S01]  /*7b40*/  LDSM.16.MT88.4 R60, [R221+0x4100] ;  /* 0x00410000dd3c783b */ /* 0x000fe20000004200 */
[----:B------:R-:W-:Y:S01]  /*7b50*/  IMAD.MOV.U32 R127, RZ, RZ, R37 ;  /* 0x000000ffff7f7224 */ /* 0x000fe200078e0025 */
[----:B--2---:R-:W-:Y:S01]  /*7b60*/  F2FP.BF16.PACK_AB R137, R177, R180 ;  /* 0x000000b4b189723e */ /* 0x004fe200000010ff */
[----:B------:R-:W-:Y:S02]  /*7b70*/  IMAD.MOV.U32 R128, RZ, RZ, R36 ;  /* 0x000000ffff807224 */ /* 0x000fe400078e0024 */
[----:B------:R-:W-:Y:S02]  /*7b80*/  IMAD.MOV.U32 R72, RZ, RZ, R49 ;  /* 0x000000ffff487224 */ /* 0x000fe400078e0031 */
[----:B------:R-:W-:Y:S01]  /*7b90*/  IMAD.MOV.U32 R73, RZ, RZ, R48 ;  /* 0x000000ffff497224 */ /* 0x000fe200078e0030 */
[----:B------:R-:W2:Y:S01]  /*7ba0*/  MUFU.EX2 R178, R178 ;  /* 0x000000b200b27308 */ /* 0x000ea20000000800 */
[----:B------:R-:W5:Y:S01]  /*7bb0*/  LDSM.16.MT88.4 R36, [R220+0x100] ;  /* 0x00010000dc24783b */ /* 0x000f620000004200 */
[----:B------:R-:W-:Y:S02]  /*7bc0*/  FMUL.FTZ R27, R2, R83 ;  /* 0x00000053021b7220 */ /* 0x000fe40000410000 */
[----:B------:R-:W-:Y:S02]  /*7bd0*/  IMAD.MOV.U32 R48, RZ, RZ, R25 ;  /* 0x000000ffff307224 */ /* 0x000fe400078e0019 */
[C---:B------:R-:W-:Y:S02]  /*7be0*/  FMUL.FTZ R25, R3.reuse, R81 ;  /* 0x0000005103197220 */ /* 0x040fe40000410000 */
[----:B------:R-:W-:Y:S01]  /*7bf0*/  IMAD.MOV.U32 R49, RZ, RZ, R24 ;  /* 0x000000ffff317224 */ /* 0x000fe200078e0018 */
[----:B------:R-:W0:Y:S01]  /*7c00*/  LDGDEPBAR ;  /* 0x00000000000079af */ /* 0x000e220000000000 */
[----:B------:R-:W-:Y:S01]  /*7c10*/  FMUL.FTZ R24, R3, R80 ;  /* 0x0000005003187220 */ /* 0x000fe20000410000 */
[----:B------:R-:W-:Y:S01]  /*7c20*/  MUFU.EX2 R246, R246 ;  /* 0x000000f600f67308 */ /* 0x000fe20000000800 */
[----:B------:R-:W-:Y:S01]  /*7c30*/  IMAD.MOV.U32 R125, RZ, RZ, R47 ;  /* 0x000000ffff7d7224 */ /* 0x000fe200078e002f */
[----:B----4-:R-:W-:Y:S01]  /*7c40*/  F2FP.BF16.PACK_AB R139, R135, R176 ;  /* 0x000000b0878b723e */ /* 0x010fe200000010ff */
[----:B------:R-:W-:Y:S02]  /*7c50*/  IMAD.MOV.U32 R74, RZ, RZ, R46 ;  /* 0x000000ffff4a7224 */ /* 0x000fe400078e002e */
[----:B------:R-:W-:Y:S02]  /*7c60*/  IMAD.MOV.U32 R129, RZ, RZ, R45 ;  /* 0x000000ffff817224 */ /* 0x000fe400078e002d */
[----:B------:R-:W4:Y:S01]  /*7c70*/  LDSM.16.MT88.4 R44, [R224+0x4100] ;  /* 0x00410000e02c783b */ /* 0x000f220000004200 */
[C---:B------:R-:W-:Y:S02]  /*7c80*/  FMUL.FTZ R32, R3.reuse, R88 ;  /* 0x0000005803207220 */ /* 0x040fe40000410000 */
[----:B------:R-:W1:Y:S01]  /*7c90*/  MUFU.EX2 R249, R249 ;  /* 0x000000f900f97308 */ /* 0x000e620000000800 */
[C---:B------:R-:W-:Y:S01]  /*7ca0*/  FMUL.FTZ R33, R3.reuse, R89 ;  /* 0x0000005903217220 */ /* 0x040fe20000410000 */
[----:B--2---:R-:W-:Y:S01]  /*7cb0*/  F2FP.BF16.PACK_AB R138, R178, R179 ;  /* 0x000000b3b28a723e */ /* 0x004fe200000010ff */
[----:B------:R-:W-:Y:S02]  /*7cc0*/  IMAD.MOV.U32 R75, RZ, RZ, R43 ;  /* 0x000000ffff4b7224 */ /* 0x000fe400078e002b */
[----:B------:R-:W-:Y:S02]  /*7cd0*/  IMAD.MOV.U32 R81, RZ, RZ, R74 ;  /* 0x000000ffff517224 */ /* 0x000fe400078e004a */
[----:B------:R-:W-:Y:S02]  /*7ce0*/  IMAD.MOV.U32 R80, RZ, RZ, R73 ;  /* 0x000000ffff507224 */ /* 0x000fe400078e0049 */
[C---:B---3--:R-:W-:Y:S01]  /*7cf0*/  HMMA.16816.F32.BF16 R4, R136.reuse, R12, R4 ;  /* 0x0000000c8804723c */ /* 0x048fe20000041804 */
[----:B------:R-:W-:Y:S04]  /*7d00*/  MUFU.EX2 R250, R250 ;  /* 0x000000fa00fa7308 */ /* 0x000fe80000000800 */
[C---:B------:R-:W-:Y:S02]  /*7d10*/  FMUL.FTZ R34, R2.reuse, R90 ;  /* 0x0000005a02227220 */ /* 0x040fe40000410000 */
[C---:B------:R-:W-:Y:S01]  /*7d20*/  FMUL.FTZ R12, R3.reuse, R68 ;  /* 0x00000044030c7220 */ /* 0x040fe20000410000 */
[C---:B------:R-:W-:Y:S03]  /*7d30*/  HMMA.16816.F32.BF16 R8, R136.reuse, R14, R8 ;  /* 0x0000000e8808723c */ /* 0x040fe60000041808 */
[----:B------:R-:W2:Y:S01]  /*7d40*/  MUFU.EX2 R252, R252 ;  /* 0x000000fc00fc7308 */ /* 0x000ea20000000800 */
[C---:B------:R-:W-:Y:S02]  /*7d50*/  FMUL.FTZ R13, R3.reuse, R69 ;  /* 0x00000045030d7220 */ /* 0x040fe40000410000 */
[----:B------:R-:W-:Y:S02]  /*7d60*/  IMAD.MOV.U32 R131, RZ, RZ, R42 ;  /* 0x000000ffff837224 */ /* 0x000fe400078e002a */
[C---:B------:R-:W-:Y:S04]  /*7d70*/  FMUL.FTZ R14, R2.reuse, R70 ;  /* 0x00000046020e7220 */ /* 0x040fe80000410000 */
[C---:B------:R-:W-:Y:S01]  /*7d80*/  FMUL.FTZ R15, R2.reuse, R71 ;  /* 0x00000047020f7220 */ /* 0x040fe20000410000 */
[----:B------:R-:W-:Y:S01]  /*7d90*/  MUFU.EX2 R251, R251 ;  /* 0x000000fb00fb7308 */ /* 0x000fe20000000800 */
[----:B------:R-:W3:Y:S01]  /*7da0*/  LDSM.16.MT88.4 R68, [R220+0x4100] ;  /* 0x00410000dc44783b */ /* 0x000ee20000004200 */
[----:B------:R-:W-:Y:S02]  /*7db0*/  IMAD.MOV.U32 R130, RZ, RZ, R41 ;  /* 0x000000ffff827224 */ /* 0x000fe400078e0029 */
[C---:B------:R-:W-:Y:S02]  /*7dc0*/  FMUL.FTZ R42, R2.reuse, R98 ;  /* 0x00000062022a7220 */ /* 0x040fe40000410000 */
[C---:B-1----:R-:W-:Y:S03]  /*7dd0*/  HMMA.16816.F32.BF16 R12, R136.reuse, R20, R12 ;  /* 0x00000014880c723c */ /* 0x042fe6000004180c */
[C---:B------:R-:W-:Y:S02]  /*7de0*/  FMUL.FTZ R43, R2.reuse, R99 ;  /* 0x00000063022b7220 */ /* 0x040fe40000410000 */
[----:B------:R-:W-:Y:S02]  /*7df0*/  IMAD.MOV.U32 R99, RZ, RZ, R80 ;  /* 0x000000ffff637224 */ /* 0x000fe400078e0050 */
[C---:B------:R-:W-:Y:S01]  /*7e00*/  FMUL.FTZ R50, R2.reuse, R106 ;  /* 0x0000006a02327220 */ /* 0x040fe20000410000 */
[C---:B------:R-:W-:Y:S04]  /*7e10*/  HMMA.16816.F32.BF16 R16, R136.reuse, R22, R16 ;  /* 0x000000168810723c */ /* 0x040fe80000041810 */
[C---:B------:R-:W-:Y:S02]  /*7e20*/  FMUL.FTZ R20, R3.reuse, R76 ;  /* 0x0000004c03147220 */ /* 0x040fe40000410000 */
[----:B------:R-:W-:Y:S02]  /*7e30*/  FMUL.FTZ R21, R3, R77 ;  /* 0x0000004d03157220 */ /* 0x000fe40000410000 */
[C---:B------:R-:W-:Y:S04]  /*7e40*/  FMUL.FTZ R22, R2.reuse, R78 ;  /* 0x0000004e02167220 */ /* 0x040fe80000410000 */
[C---:B------:R-:W-:Y:S02]  /*7e50*/  FMUL.FTZ R23, R2.reuse, R79 ;  /* 0x0000004f02177220 */ /* 0x040fe40000410000 */
[----:B------:R-:W-:Y:S02]  /*7e60*/  IMAD.MOV.U32 R79, RZ, RZ, R72 ;  /* 0x000000ffff4f7224 */ /* 0x000fe400078e0048 */
[----:B------:R-:W-:Y:S02]  /*7e70*/  FFMA.FTZ R106, R145, c[0x0][0x2d0], -R182 ;  /* 0x0000b400916a7a23 */ /* 0x000fe400000108b6 */
[----:B------:R-:W-:Y:S01]  /*7e80*/  IMAD.MOV.U32 R88, RZ, RZ, R79 ;  /* 0x000000ffff587224 */ /* 0x000fe200078e004f */
[C---:B------:R-:W-:Y:S01]  /*7e90*/  HMMA.16816.F32.BF16 R20, R136.reuse, R28, R20 ;  /* 0x0000001c8814723c */ /* 0x040fe20000041814 */
[----:B------:R-:W-:Y:S02]  /*7ea0*/  MUFU.EX2 R145, R106 ;  /* 0x0000006a00917308 */ /* 0x000fe40000000800 */
[----:B------:R-:W-:Y:S02]  /*7eb0*/  IMAD.MOV.U32 R78, RZ, RZ, R26 ;  /* 0x000000ffff4e7224 */ /* 0x000fe400078e001a */
[C---:B------:R-:W-:Y:S01]  /*7ec0*/  FMUL.FTZ R26, R2.reuse, R82 ;  /* 0x00000052021a7220 */ /* 0x040fe20000410000 */
[----:B------:R-:W-:Y:S01]  /*7ed0*/  MOV R82, R75 ;  /* 0x0000004b00527202 */ /* 0x000fe20000000f00 */
[C---:B------:R-:W-:Y:S01]  /*7ee0*/  FMUL.FTZ R29, R3.reuse, R85 ;  /* 0x00000055031d7220 */ /* 0x040fe20000410000 */
[----:B------:R-:W1:Y:S01]  /*7ef0*/  LDSM.16.MT88.4 R72, [R224+0x900] ;  /* 0x00090000e048783b */ /* 0x000e620000004200 */
[C---:B------:R-:W-:Y:S03]  /*7f00*/  FMUL.FTZ R28, R3.reuse, R84 ;  /* 0x00000054031c7220 */ /* 0x040fe60000410000 */
[C---:B------:R-:W-:Y:S03]  /*7f10*/  HMMA.16816.F32.BF16 R24, R136.reuse, R30, R24 ;  /* 0x0000001e8818723c */ /* 0x040fe60000041818 */
[----:B------:R-:W-:Y:S02]  /*7f20*/  IMAD.MOV.U32 R77, RZ, RZ, R35 ;  /* 0x000000ffff4d7224 */ /* 0x000fe400078e0023 */
[C---:B------:R-:W-:Y:S02]  /*7f30*/  FMUL.FTZ R35, R2.reuse, R91 ;  /* 0x0000005b02237220 */ /* 0x040fe40000410000 */
[C---:B------:R-:W-:Y:S02]  /*7f40*/  FMUL.FTZ R30, R2.reuse, R86 ;  /* 0x00000056021e7220 */ /* 0x040fe40000410000 */
[C---:B------:R-:W-:Y:S03]  /*7f50*/  FMUL.FTZ R31, R2.reuse, R87 ;  /* 0x00000057021f7220 */ /* 0x040fe60000410000 */
[----:B------:R-:W-:Y:S02]  /*7f60*/  IMAD.MOV.U32 R84, RZ, RZ, R77 ;  /* 0x000000ffff547224 */ /* 0x000fe400078e004d */
[----:B------:R-:W-:Y:S02]  /*7f70*/  IMAD.MOV.U32 R77, RZ, RZ, R124 ;  /* 0x000000ffff4d7224 */ /* 0x000fe400078e007c */
[C---:B-----5:R-:W-:Y:S03]  /*7f80*/  HMMA.16816.F32.BF16 R28, R136.reuse, R36, R28 ;  /* 0x00000024881c723c */ /* 0x060fe6000004181c */
[----:B------:R-:W-:Y:S02]  /*7f90*/  IMAD.MOV.U32 R124, RZ, RZ, R57 ;  /* 0x000000ffff7c7224 */ /* 0x000fe400078e0039 */
[----:B------:R-:W-:Y:S02]  /*7fa0*/  IMAD.MOV.U32 R98, RZ, RZ, R77 ;  /* 0x000000ffff627224 */ /* 0x000fe400078e004d */
[----:B------:R-:W-:Y:S01]  /*7fb0*/  IMAD.MOV.U32 R90, RZ, RZ, R82 ;  /* 0x000000ffff5a7224 */ /* 0x000fe200078e0052 */
[C---:B------:R-:W-:Y:S04]  /*7fc0*/  HMMA.16816.F32.BF16 R32, R136.reuse, R38, R32 ;  /* 0x000000268820723c */ /* 0x040fe80000041820 */
[C---:B------:R-:W-:Y:S02]  /*7fd0*/  FMUL.FTZ R36, R3.reuse, R92 ;  /* 0x0000005c03247220 */ /* 0x040fe40000410000 */
[C---:B------:R-:W-:Y:S02]  /*7fe0*/  FMUL.FTZ R37, R3.reuse, R93 ;  /* 0x0000005d03257220 */ /* 0x040fe40000410000 */
[C---:B------:R-:W-:Y:S04]  /*7ff0*/  FMUL.FTZ R38, R2.reuse, R94 ;  /* 0x0000005e02267220 */ /* 0x040fe80000410000 */
[C---:B------:R-:W-:Y:S02]  /*8000*/  FMUL.FTZ R39, R2.reuse, R95 ;  /* 0x0000005f02277220 */ /* 0x040fe40000410000 */
[----:B------:R-:W-:Y:S02]  /*8010*/  IMAD.MOV.U32 R95, RZ, RZ, R67 ;  /* 0x000000ffff5f7224 */ /* 0x000fe400078e0043 */
[----:B------:R-:W-:Y:S02]  /*8020*/  IMAD.MOV.U32 R91, RZ, RZ, R81 ;  /* 0x000000ffff5b7224 */ /* 0x000fe400078e0051 */
[----:B------:R-:W-:Y:S01]  /*8030*/  IMAD.MOV.U32 R76, RZ, RZ, R40 ;  /* 0x000000ffff4c7224 */ /* 0x000fe200078e0028 */
[C---:B----4-:R-:W-:Y:S03]  /*8040*/  HMMA.16816.F32.BF16 R36, R136.reuse, R44, R36 ;  /* 0x0000002c8824723c */ /* 0x050fe60000041824 */
[C---:B------:R-:W-:Y:S02]  /*8050*/  FMUL.FTZ R40, R3.reuse, R96 ;  /* 0x0000006003287220 */ /* 0x040fe40000410000 */
[C---:B------:R-:W-:Y:S02]  /*8060*/  FMUL.FTZ R41, R3.reuse, R97 ;  /* 0x0000006103297220 */ /* 0x040fe40000410000 */
[----:B------:R-:W-:Y:S02]  /*8070*/  IMAD.MOV.U32 R83, RZ, RZ, R76 ;  /* 0x000000ffff537224 */ /* 0x000fe400078e004c */
[----:B------:R-:W-:Y:S03]  /*8080*/  IMAD.MOV.U32 R76, RZ, RZ, R59 ;  /* 0x000000ffff4c7224 */ /* 0x000fe600078e003b */
[C---:B------:R-:W-:Y:S03]  /*8090*/  HMMA.16816.F32.BF16 R40, R136.reuse, R46, R40 ;  /* 0x0000002e8828723c */ /* 0x040fe60000041828 */
[C---:B------:R-:W-:Y:S01]  /*80a0*/  FMUL.FTZ R44, R3.reuse, R100 ;  /* 0x00000064032c7220 */ /* 0x040fe20000410000 */
[----:B------:R-:W-:Y:S01]  /*80b0*/  MOV R94, R76 ;  /* 0x0000004c005e7202 */ /* 0x000fe20000000f00 */
[C---:B------:R-:W-:Y:S02]  /*80c0*/  FMUL.FTZ R45, R3.reuse, R101 ;  /* 0x00000065032d7220 */ /* 0x040fe40000410000 */
[C---:B------:R-:W-:Y:S02]  /*80d0*/  FMUL.FTZ R46, R2.reuse, R102 ;  /* 0x00000066022e7220 */ /* 0x040fe40000410000 */
[----:B------:R-:W-:Y:S03]  /*80e0*/  FMUL.FTZ R47, R2, R103 ;  /* 0x00000067022f7220 */ /* 0x000fe60000410000 */
[----:B------:R-:W-:Y:S02]  /*80f0*/  FFMA.FTZ R103, R84, c[0x0][0x2d0], -R182 ;  /* 0x0000b40054677a23 */ /* 0x000fe400000108b6 */
[----:B------:R-:W-:Y:S01]  /*8100*/  LDSM.16.MT88.4 R84, [R220+0x900] ;  /* 0x00090000dc54783b */ /* 0x000fe20000004200 */
[----:B------:R-:W-:Y:S01]  /*8110*/  IMAD.MOV.U32 R89, RZ, RZ, R83 ;  /* 0x000000ffff597224 */ /* 0x000fe200078e0053 */
[C---:B------:R-:W-:Y:S02]  /*8120*/  HMMA.16816.F32.BF16 R44, R136.reuse, R52, R44 ;  /* 0x00000034882c723c */ /* 0x040fe4000004182c */
[----:B------:R-:W-:Y:S01]  /*8130*/  MUFU.EX2 R103, R103 ;  /* 0x0000006700677308 */ /* 0x000fe20000000800 */
[----:B------:R-:W-:Y:S02]  /*8140*/  FMUL.FTZ R51, R2, R107 ;  /* 0x0000006b02337220 */ /* 0x000fe40000410000 */
[----:B------:R-:W-:Y:S01]  /*8150*/  IMAD.MOV.U32 R56, RZ, RZ, R48 ;  /* 0x000000ffff387224 */ /* 0x000fe200078e0030 */
[----:B------:R-:W-:Y:S01]  /*8160*/  LDSM.16.MT88.4 R80, [R221+0x900] ;  /* 0x00090000dd50783b */ /* 0x000fe20000004200 */
[----:B------:R-:W-:Y:S02]  /*8170*/  FMUL.FTZ R48, R3, R104 ;  /* 0x0000006803307220 */ /* 0x000fe40000410000 */
[--C-:B------:R-:W-:Y:S03]  /*8180*/  FFMA.FTZ R100, R49, c[0x0][0x2d0], -R248.reuse ;  /* 0x0000b40031647a23 */ /* 0x100fe600000108f8 */
[C---:B------:R-:W-:Y:S02]  /*8190*/  FMUL.FTZ R49, R3.reuse, R105 ;  /* 0x0000006903317220 */ /* 0x040fe40000410000 */
[C---:B------:R-:W-:Y:S01]  /*81a0*/  FMUL.FTZ R52, R3.reuse, R120 ;  /* 0x0000007803347220 */ /* 0x040fe20000410000 */
[----:B------:R-:W-:Y:S01]  /*81b0*/  MUFU.EX2 R100, R100 ;  /* 0x0000006400647308 */ /* 0x000fe20000000800 */
[C---:B------:R-:W-:Y:S02]  /*81c0*/  FMUL.FTZ R53, R3.reuse, R121 ;  /* 0x0000007903357220 */ /* 0x040fe40000410000 */
[----:B------:R-:W-:Y:S01]  /*81d0*/  FFMA.FTZ R101, R78, c[0x0][0x2d0], -R248 ;  /* 0x0000b4004e657a23 */ /* 0x000fe200000108f8 */
[C---:B------:R-:W-:Y:S03]  /*81e0*/  HMMA.16816.F32.BF16 R48, R136.reuse, R54, R48 ;  /* 0x000000368830723c */ /* 0x040fe60000041830 */
[----:B------:R-:W-:Y:S02]  /*81f0*/  IMAD.MOV.U32 R78, RZ, RZ, R127 ;  /* 0x000000ffff4e7224 */ /* 0x000fe400078e007f */
[----:B------:R-:W-:Y:S01]  /*8200*/  IMAD.MOV.U32 R127, RZ, RZ, R58 ;  /* 0x000000ffff7f7224 */ /* 0x000fe200078e003a */
[----:B------:R-:W4:Y:S01]  /*8210*/  MUFU.EX2 R101, R101 ;  /* 0x0000006500657308 */ /* 0x000f220000000800 */
[C---:B------:R-:W-:Y:S02]  /*8220*/  FMUL.FTZ R54, R2.reuse, R122 ;  /* 0x0000007a02367220 */ /* 0x040fe40000410000 */
[----:B------:R-:W-:Y:S03]  /*8230*/  FMUL.FTZ R55, R2, R123 ;  /* 0x0000007b02377220 */ /* 0x000fe60000410000 */
[----:B------:R-:W-:Y:S02]  /*8240*/  IMAD.MOV.U32 R92, RZ, RZ, R78 ;  /* 0x000000ffff5c7224 */ /* 0x000fe400078e004e */
[----:B------:R-:W5:Y:S01]  /*8250*/  LDSM.16.MT88.4 R76, [R222+0x900] ;  /* 0x00090000de4c783b */ /* 0x000f620000004200 */
[----:B------:R-:W-:Y:S01]  /*8260*/  FFMA.FTZ R123, R126, c[0x0][0x2d0], -R248 ;  /* 0x0000b4007e7b7a23 */ /* 0x000fe200000108f8 */
[C---:B------:R-:W-:Y:S03]  /*8270*/  HMMA.16816.F32.BF16 R52, R136.reuse, R60, R52 ;  /* 0x0000003c8834723c */ /* 0x040fe60000041834 */
[C---:B------:R-:W-:Y:S02]  /*8280*/  FMUL.FTZ R58, R2.reuse, R110 ;  /* 0x0000006e023a7220 */ /* 0x040fe40000410000 */
[----:B------:R-:W-:Y:S01]  /*8290*/  FMUL.FTZ R59, R2, R111 ;  /* 0x0000006f023b7220 */ /* 0x000fe20000410000 */
[----:B------:R-:W-:Y:S01]  /*82a0*/  MUFU.EX2 R123, R123 ;  /* 0x0000007b007b7308 */ /* 0x000fe20000000800 */
[--C-:B------:R-:W-:Y:S02]  /*82b0*/  FFMA.FTZ R102, R56, c[0x0][0x2d0], -R182.reuse ;  /* 0x0000b40038667a23 */ /* 0x100fe400000108b6 */
[C---:B------:R-:W-:Y:S03]  /*82c0*/  FMUL.FTZ R56, R3.reuse, R108 ;  /* 0x0000006c03387220 */ /* 0x040fe60000410000 */
[----:B------:R-:W-:Y:S02]  /*82d0*/  FMUL.FTZ R57, R3, R109 ;  /* 0x0000006d03397220 */ /* 0x000fe40000410000 */
[----:B------:R-:W-:Y:S02]  /*82e0*/  FFMA.FTZ R108, R89, c[0x0][0x2d0], -R182 ;  /* 0x0000b400596c7a23 */ /* 0x000fe400000108b6 */
[--C-:B------:R-:W-:Y:S01]  /*82f0*/  FFMA.FTZ R110, R88, c[0x0][0x2d0], -R248.reuse ;  /* 0x0000b400586e7a23 */ /* 0x100fe200000108f8 */
[----:B------:R-:W1:Y:S01]  /*8300*/  MUFU.EX2 R102, R102 ;  /* 0x0000006600667308 */ /* 0x000e620000000800 */
[----:B------:R-:W-:Y:S01]  /*8310*/  IMAD.MOV.U32 R97, RZ, RZ, R127 ;  /* 0x000000ffff617224 */ /* 0x000fe200078e007f */
[C---:B------:R-:W-:Y:S03]  /*8320*/  HMMA.16816.F32.BF16 R56, R136.reuse, R62, R56 ;  /* 0x0000003e8838723c */ /* 0x040fe60000041838 */
[C---:B------:R-:W-:Y:S02]  /*8330*/  FMUL.FTZ R60, R3.reuse, R116 ;  /* 0x00000074033c7220 */ /* 0x040fe40000410000 */
[----:B------:R-:W-:Y:S02]  /*8340*/  FMUL.FTZ R61, R3, R117 ;  /* 0x00000075033d7220 */ /* 0x000fe40000410000 */
[C---:B------:R-:W-:Y:S01]  /*8350*/  FMUL.FTZ R62, R2.reuse, R118 ;  /* 0x00000076023e7220 */ /* 0x040fe20000410000 */
[----:B------:R-:W-:Y:S01]  /*8360*/  MUFU.EX2 R108, R108 ;  /* 0x0000006c006c7308 */ /* 0x000fe20000000800 */
[C---:B------:R-:W-:Y:S03]  /*8370*/  FMUL.FTZ R63, R2.reuse, R119 ;  /* 0x00000077023f7220 */ /* 0x040fe60000410000 */
[----:B------:R-:W-:Y:S02]  /*8380*/  IMAD.MOV.U32 R127, RZ, RZ, R65 ;  /* 0x000000ffff7f7224 */ /* 0x000fe400078e0041 */
[----:B------:R-:W-:Y:S02]  /*8390*/  FFMA.FTZ R119, R95, c[0x0][0x2d0], -R248 ;  /* 0x0000b4005f777a23 */ /* 0x000fe400000108f8 */
[C---:B---3--:R-:W-:Y:S02]  /*83a0*/  HMMA.16816.F32.BF16 R60, R136.reuse, R68, R60 ;  /* 0x00000044883c723c */ /* 0x048fe4000004183c */
[----:B------:R-:W-:Y:S01]  /*83b0*/  MUFU.EX2 R110, R110 ;  /* 0x0000006e006e7308 */ /* 0x000fe20000000800 */
[----:B------:R-:W-:Y:S02]  /*83c0*/  IMAD.MOV.U32 R93, RZ, RZ, R64 ;  /* 0x000000ffff5d7224 */ /* 0x000fe400078e0040 */
[----:B------:R-:W-:Y:S02]  /*83d0*/  FMUL.FTZ R64, R3, R112 ;  /* 0x0000007003407220 */ /* 0x000fe40000410000 */
[C---:B------:R-:W-:Y:S01]  /*83e0*/  FMUL.FTZ R67, R2.reuse, R115 ;  /* 0x0000007302437220 */ /* 0x040fe20000410000 */
[----:B------:R-:W-:Y:S01]  /*83f0*/  F2FP.BF16.PACK_AB R68, R249, R246 ;  /* 0x000000f6f944723e */ /* 0x000fe200000010ff */
[----:B------:R-:W-:Y:S03]  /*8400*/  IMAD.MOV.U32 R96, RZ, RZ, R66 ;  /* 0x000000ffff607224 */ /* 0x000fe600078e0042 */
[----:B------:R-:W-:Y:S01]  /*8410*/  FMUL.FTZ R66, R2, R114 ;  /* 0x0000007202427220 */ /* 0x000fe20000410000 */
[----:B--2---:R-:W-:Y:S01]  /*8420*/  F2FP.BF16.PACK_AB R69, R252, R250 ;  /* 0x000000fafc45723e */ /* 0x004fe200000010ff */
[----:B------:R-:W-:Y:S01]  /*8430*/  FMUL.FTZ R65, R3, R113 ;  /* 0x0000007103417220 */ /* 0x000fe20000410000 */
[----:B------:R-:W-:Y:S01]  /*8440*/  MUFU.EX2 R119, R119 ;  /* 0x0000007700777308 */ /* 0x000fe20000000800 */
[--C-:B------:R-:W-:Y:S02]  /*8450*/  FFMA.FTZ R118, R94, c[0x0][0x2d0], -R248.reuse ;  /* 0x0000b4005e767a23 */ /* 0x100fe400000108f8 */
[----:B------:R-:W-:Y:S02]  /*8460*/  FFMA.FTZ R122, R127, c[0x0][0x2d0], -R248 ;  /* 0x0000b4007f7a7a23 */ /* 0x000fe400000108f8 */
[----:B------:R-:W-:Y:S01]  /*8470*/  FFMA.FTZ R105, R93, c[0x0][0x2d0], -R182 ;  /* 0x0000b4005d697a23 */ /* 0x000fe200000108b6 */
[----:B------:R-:W-:Y:S03]  /*8480*/  HMMA.16816.F32.BF16 R64, R136, R70, R64 ;  /* 0x000000468840723c */ /* 0x000fe60000041840 */
[----:B------:R-:W-:Y:S01]  /*8490*/  IMAD.MOV.U32 R93, RZ, RZ, R91 ;  /* 0x000000ffff5d7224 */ /* 0x000fe200078e005b */
[----:B------:R-:W-:Y:S01]  /*84a0*/  MUFU.EX2 R118, R118 ;  /* 0x0000007600767308 */ /* 0x000fe20000000800 */
[----:B------:R-:W-:Y:S02]  /*84b0*/  FFMA.FTZ R104, R99, c[0x0][0x2d0], -R248 ;  /* 0x0000b40063687a23 */ /* 0x000fe400000108f8 */
[----:B----4-:R-:W-:Y:S01]  /*84c0*/  F2FP.BF16.PACK_AB R70, R101, R100 ;  /* 0x000000646546723e */ /* 0x010fe200000010ff */
[--C-:B------:R-:W-:Y:S01]  /*84d0*/  FFMA.FTZ R121, R93, c[0x0][0x2d0], -R182.reuse ;  /* 0x0000b4005d797a23 */ /* 0x100fe200000108b6 */
[----:B-1----:R-:W-:Y:S03]  /*84e0*/  F2FP.BF16.PACK_AB R71, R103, R102 ;  /* 0x000000666747723e */ /* 0x002fe600000010ff */
[----:B------:R-:W-:Y:S02]  /*84f0*/  FFMA.FTZ R99, R158, c[0x0][0x2d0], -R182 ;  /* 0x0000b4009e637a23 */ /* 0x000fe400000108b6 */
[----:B------:R-:W-:Y:S01]  /*8500*/  MUFU.EX2 R104, R104 ;  /* 0x0000006800687308 */ /* 0x000fe20000000800 */
[----:B------:R-:W-:Y:S01]  /*8510*/  FFMA.FTZ R180, R2, R229, R180 ;  /* 0x000000e502b47223 */ /* 0x000fe200000100b4 */
[C---:B------:R-:W-:Y:S05]  /*8520*/  HMMA.16816.F32.BF16 R4, R68.reuse, R72, R4 ;  /* 0x000000484404723c */ /* 0x040fea0000041804 */
[----:B------:R-:W-:Y:S02]  /*8530*/  FFMA.FTZ R109, R98, c[0x0][0x2d0], -R248 ;  /* 0x0000b400626d7a23 */ /* 0x000fe400000108f8 */
[----:B------:R-:W-:Y:S01]  /*8540*/  IMAD.MOV.U32 R98, RZ, RZ, R97 ;  /* 0x000000ffff627224 */ /* 0x000fe200078e0061 */
[C---:B------:R-:W-:Y:S01]  /*8550*/  HMMA.16816.F32.BF16 R8, R68.reuse, R74, R8 ;  /* 0x0000004a4408723c */ /* 0x040fe20000041808 */
[----:B------:R-:W1:Y:S01]  /*8560*/  LDSM.16.MT88.4 R72, [R224+0x4900] ;  /* 0x00490000e048783b */ /* 0x000e620000004200 */
[----:B------:R-:W2:Y:S02]  /*8570*/  MUFU.EX2 R105, R105 ;  /* 0x0000006900697308 */ /* 0x000ea40000000800 */
[----:B------:R-:W-:Y:S02]  /*8580*/  IMAD.MOV.U32 R97, RZ, RZ, R96 ;  /* 0x000000ffff617224 */ /* 0x000fe400078e0060 */
[----:B------:R-:W-:Y:S02]  /*8590*/  IMAD.MOV.U32 R96, RZ, RZ, R92 ;  /* 0x000000ffff607224 */ /* 0x000fe400078e005c */
[C---:B-----5:R-:W-:Y:S04]  /*85a0*/  HMMA.16816.F32.BF16 R12, R68.reuse, R76, R12 ;  /* 0x0000004c440c723c */ /* 0x060fe8000004180c */
[----:B------:R-:W-:Y:S01]  /*85b0*/  IMAD.MOV.U32 R92, RZ, RZ, R90 ;  /* 0x000000ffff5c7224 */ /* 0x000fe200078e005a */
[----:B------:R-:W-:Y:S01]  /*85c0*/  MUFU.EX2 R158, R99 ;  /* 0x00000063009e7308 */ /* 0x000fe20000000800 */
[----:B------:R-:W-:Y:S01]  /*85d0*/  LDSM.16.MT88.4 R88, [R220+0x4900] ;  /* 0x00490000dc58783b */ /* 0x000fe20000004200 */
[----:B------:R-:W-:Y:S01]  /*85e0*/  FFMA.FTZ R111, R98, c[0x0][0x2d0], -R248 ;  /* 0x0000b400626f7a23 */ /* 0x000fe200000108f8 */
[C---:B------:R-:W-:Y:S04]  /*85f0*/  HMMA.16816.F32.BF16 R16, R68.reuse, R78, R16 ;  /* 0x0000004e4410723c */ /* 0x040fe80000041810 */
[--C-:B------:R-:W-:Y:S02]  /*8600*/  FFMA.FTZ R120, R92, c[0x0][0x2d0], -R182.reuse ;  /* 0x0000b4005c787a23 */ /* 0x100fe400000108b6 */
[----:B------:R-:W3:Y:S01]  /*8610*/  LDSM.16.MT88.4 R76, [R222+0x4900] ;  /* 0x00490000de4c783b */ /* 0x000ee20000004200 */
[----:B------:R-:W-:Y:S01]  /*8620*/  MUFU.EX2 R111, R111 ;  /* 0x0000006f006f7308 */ /* 0x000fe20000000800 */
[C---:B------:R-:W-:Y:S04]  /*8630*/  HMMA.16816.F32.BF16 R20, R68.reuse, R80, R20 ;  /* 0x000000504414723c */ /* 0x040fe80000041814 */
[----:B------:R-:W-:Y:S02]  /*8640*/  FFMA.FTZ R116, R97, c[0x0][0x2d0], -R182 ;  /* 0x0000b40061747a23 */ /* 0x000fe400000108b6 */
[----:B------:R-:W-:Y:S01]  /*8650*/  LDSM.16.MT88.4 R92, [R220+0x5100] ;  /* 0x00510000dc5c783b */ /* 0x000fe20000004200 */
[----:B------:R-:W-:Y:S01]  /*8660*/  FFMA.FTZ R97, R154, c[0x0][0x2d0], -R248 ;  /* 0x0000b4009a617a23 */ /* 0x000fe200000108f8 */
[C---:B------:R-:W-:Y:S01]  /*8670*/  HMMA.16816.F32.BF16 R24, R68.reuse, R82, R24 ;  /* 0x000000524418723c */ /* 0x040fe20000041818 */
[----:B------:R-:W4:Y:S03]  /*8680*/  MUFU.EX2 R109, R109 ;  /* 0x0000006d006d7308 */ /* 0x000f260000000800 */
[--C-:B------:R-:W-:Y:S02]  /*8690*/  FFMA.FTZ R117, R96, c[0x0][0x2d0], -R182.reuse ;  /* 0x0000b40060757a23 */ /* 0x100fe400000108b6 */
[----:B------:R-:W5:Y:S01]  /*86a0*/  LDSM.16.MT88.4 R80, [R221+0x4900] ;  /* 0x00490000dd50783b */ /* 0x000f620000004200 */
[----:B------:R-:W-:Y:S01]  /*86b0*/  FFMA.FTZ R96, R125, c[0x0][0x2d0], -R182 ;  /* 0x0000b4007d607a23 */ /* 0x000fe200000108b6 */
[C---:B------:R-:W-:Y:S03]  /*86c0*/  HMMA.16816.F32.BF16 R28, R68.reuse, R84, R28 ;  /* 0x00000054441c723c */ /* 0x040fe6000004181c */
[----:B------:R-:W-:Y:S01]  /*86d0*/  MUFU.EX2 R154, R97 ;  /* 0x00000061009a7308 */ /* 0x000fe20000000800 */
[----:B------:R-:W-:Y:S02]  /*86e0*/  FFMA.FTZ R98, R166, c[0x0][0x2d0], -R248 ;  /* 0x0000b400a6627a23 */ /* 0x000fe400000108f8 */
[----:B------:R-:W-:Y:S02]  /*86f0*/  FFMA.FTZ R181, R3, R236, R181 ;  /* 0x000000ec03b57223 */ /* 0x000fe400000100b5 */
[C---:B------:R-:W-:Y:S01]  /*8700*/  HMMA.16816.F32.BF16 R32, R68.reuse, R86, R32 ;  /* 0x000000564420723c */ /* 0x040fe20000041820 */
[----:B------:R-:W2:Y:S03]  /*8710*/  LDSM.16.MT88.4 R84, [R224+0x1100] ;  /* 0x00110000e054783b */ /* 0x000ea60000004200 */
[----:B------:R-:W-:Y:S01]  /*8720*/  FADD.FTZ R177, R177, R180 ;  /* 0x000000b4b1b17221 */ /* 0x000fe20000010000 */
[----:B------:R4:W-:Y:S01]  /*8730*/  MUFU.EX2 R166, R98 ;  /* 0x0000006200a67308 */ /* 0x0009e20000000800 */
[----:B------:R-:W-:Y:S02]  /*8740*/  FADD.FTZ R134, R134, R181 ;  /* 0x000000b586867221 */ /* 0x000fe40000010000 */
[C---:B-1----:R-:W-:Y:S04]  /*8750*/  HMMA.16816.F32.BF16 R36, R68.reuse, R72, R36 ;  /* 0x000000484424723c */ /* 0x042fe80000041824 */
[----:B------:R-:W-:Y:S02]  /*8760*/  FADD.FTZ R176, R176, R177 ;  /* 0x000000b1b0b07221 */ /* 0x000fe40000010000 */
[----:B------:R-:W-:Y:S01]  /*8770*/  FADD.FTZ R179, R179, R134 ;  /* 0x00000086b3b37221 */ /* 0x000fe20000010000 */
[----:B------:R-:W-:Y:S01]  /*8780*/  MUFU.EX2 R116, R116 ;  /* 0x0000007400747308 */ /* 0x000fe20000000800 */
[C---:B------:R-:W-:Y:S01]  /*8790*/  HMMA.16816.F32.BF16 R40, R68.reuse, R74, R40 ;  /* 0x0000004a4428723c */ /* 0x040fe20000041828 */
[----:B------:R-:W1:Y:S03]  /*87a0*/  LDSM.16.MT88.4 R72, [R222+0x1100] ;  /* 0x00110000de48783b */ /* 0x000e660000004200 */
[----:B------:R-:W-:Y:S02]  /*87b0*/  FADD.FTZ R3, R135, R176 ;  /* 0x000000b087037221 */ /* 0x000fe40000010000 */
[----:B------:R-:W-:Y:S02]  /*87c0*/  FADD.FTZ R179, R178, R179 ;  /* 0x000000b3b2b37221 */ /* 0x000fe40000010000 */
[C---:B---3--:R-:W-:Y:S01]  /*87d0*/  HMMA.16816.F32.BF16 R44, R68.reuse, R76, R44 ;  /* 0x0000004c442c723c */ /* 0x048fe2000004182c */
[----:B------:R-:W3:Y:S03]  /*87e0*/  MUFU.EX2 R117, R117 ;  /* 0x0000007500757308 */ /* 0x000ee60000000800 */
[----:B------:R-:W-:Y:S02]  /*87f0*/  FADD.FTZ R3, R250, R3 ;  /* 0x00000003fa037221 */ /* 0x000fe40000010000 */
[----:B----4-:R-:W-:Y:S02]  /*8800*/  FFMA.FTZ R98, R146, c[0x0][0x2d0], -R182 ;  /* 0x0000b40092627a23 */ /* 0x010fe400000108b6 */
[C---:B------:R-:W-:Y:S01]  /*8810*/  HMMA.16816.F32.BF16 R48, R68.reuse, R78, R48 ;  /* 0x0000004e4430723c */ /* 0x040fe20000041830 */
[----:B------:R-:W4:Y:S02]  /*8820*/  LDSM.16.MT88.4 R76, [R221+0x1100] ;  /* 0x00110000dd4c783b */ /* 0x000f240000004200 */
        /* <DEDUP_REMOVED lines=8> */
[----:B------:R-:W5:Y:S03]  /*88b0*/  LDSM.16.MT88.4 R80, [R220+0x1100] ;  /* 0x00110000dc50783b */ /* 0x000f660000004200 */
[----:B------:R-:W-:Y:S02]  /*88c0*/  FADD.FTZ R102, R103, R102 ;  /* 0x0000006667667221 */ /* 0x000fe40000010000 */
[----:B------:R-:W-:Y:S01]  /*88d0*/  FADD.FTZ R100, R100, R249 ;  /* 0x000000f964647221 */ /* 0x000fe20000010000 */
[----:B------:R-:W-:Y:S01]  /*88e0*/  MUFU.EX2 R120, R120 ;  /* 0x0000007800787308 */ /* 0x000fe20000000800 */
[C---:B------:R-:W-:Y:S04]  /*88f0*/  HMMA.16816.F32.BF16 R60, R68.reuse, R88, R60 ;  /* 0x00000058443c723c */ /* 0x040fe8000004183c */
[----:B--2---:R-:W-:Y:S02]  /*8900*/  FADD.FTZ R3, R105, R102 ;  /* 0x0000006669037221 */ /* 0x004fe40000010000 */
[----:B------:R-:W-:Y:S02]  /*8910*/  FADD.FTZ R101, R101, R100 ;  /* 0x0000006465657221 */ /* 0x000fe40000010000 */
[----:B------:R-:W-:Y:S01]  /*8920*/  HMMA.16816.F32.BF16 R64, R68, R90, R64 ;  /* 0x0000005a4440723c */ /* 0x000fe20000041840 */
[----:B------:R-:W-:Y:S01]  /*8930*/  LDSM.16.MT88.4 R88, [R221+0x5100] ;  /* 0x00510000dd58783b */ /* 0x000fe20000004200 */
[----:B------:R-:W-:Y:S02]  /*8940*/  MUFU.EX2 R122, R122 ;  /* 0x0000007a007a7308 */ /* 0x000fe40000000800 */
[----:B------:R-:W-:Y:S02]  /*8950*/  FADD.FTZ R2, R104, R101 ;  /* 0x0000006568027221 */ /* 0x000fe40000010000 */
[C---:B------:R-:W-:Y:S01]  /*8960*/  FADD.FTZ R3, R108.reuse, R3 ;  /* 0x000000036c037221 */ /* 0x040fe20000010000 */
[C---:B------:R-:W-:Y:S01]  /*8970*/  F2FP.BF16.PACK_AB R68, R109.reuse, R104 ;  /* 0x000000686d44723e */ /* 0x040fe200000010ff */
[----:B------:R-:W-:Y:S01]  /*8980*/  FADD.FTZ R109, R109, R2 ;  /* 0x000000026d6d7221 */ /* 0x000fe20000010000 */
[----:B------:R-:W-:Y:S03]  /*8990*/  F2FP.BF16.PACK_AB R69, R108, R105 ;  /* 0x000000696c45723e */ /* 0x000fe600000010ff */
[----:B------:R-:W-:Y:S01]  /*89a0*/  F2FP.BF16.PACK_AB R70, R111, R110 ;  /* 0x0000006e6f46723e */ /* 0x000fe200000010ff */
[----:B------:R-:W-:Y:S01]  /*89b0*/  FADD.FTZ R110, R110, R109 ;  /* 0x0000006d6e6e7221 */ /* 0x000fe20000010000 */
[----:B---3--:R-:W-:Y:S01]  /*89c0*/  F2FP.BF16.PACK_AB R71, R117, R116 ;  /* 0x000000747547723e */ /* 0x008fe200000010ff */
[----:B------:R2:W-:Y:S01]  /*89d0*/  MUFU.EX2 R138, R96 ;  /* 0x00000060008a7308 */ /* 0x0005e20000000800 */
[----:B------:R-:W-:Y:S02]  /*89e0*/  FADD.FTZ R116, R116, R3 ;  /* 0x0000000374747221 */ /* 0x000fe40000010000 */
[----:B------:R-:W-:Y:S02]  /*89f0*/  FADD.FTZ R110, R111, R110 ;  /* 0x0000006e6f6e7221 */ /* 0x000fe40000010000 */
[----:B------:R-:W-:Y:S01]  /*8a00*/  FADD.FTZ R116, R117, R116 ;  /* 0x0000007475747221 */ /* 0x000fe20000010000 */
[C---:B------:R-:W-:Y:S08]  /*8a10*/  HMMA.16816.F32.BF16 R4, R68.reuse, R84, R4 ;  /* 0x000000544404723c */ /* 0x040ff00000041804 */
[C---:B------:R-:W-:Y:S01]  /*8a20*/  HMMA.16816.F32.BF16 R8, R68.reuse, R86, R8 ;  /* 0x000000564408723c */ /* 0x040fe20000041808 */
[----:B------:R-:W3:Y:S07]  /*8a30*/  LDSM.16.MT88.4 R84, [R224+0x5100] ;  /* 0x00510000e054783b */ /* 0x000eee0000004200 */
[C---:B-1----:R-:W-:Y:S04]  /*8a40*/  HMMA.16816.F32.BF16 R12, R68.reuse, R72, R12 ;  /* 0x00000048440c723c */ /* 0x042fe8000004180c */
[--C-:B--2---:R-:W-:Y:S04]  /*8a50*/  FFMA.FTZ R96, R162, c[0x0][0x2d0], -R182.reuse ;  /* 0x0000b400a2607a23 */ /* 0x104fe800000108b6 */
[C---:B------:R-:W-:Y:S01]  /*8a60*/  HMMA.16816.F32.BF16 R16, R68.reuse, R74, R16 ;  /* 0x0000004a4410723c */ /* 0x040fe20000041810 */
[----:B------:R-:W1:Y:S01]  /*8a70*/  LDSM.16.MT88.4 R72, [R222+0x5100] ;  /* 0x00510000de48783b */ /* 0x000e620000004200 */
[----:B------:R2:W-:Y:S06]  /*8a80*/  MUFU.EX2 R162, R96 ;  /* 0x0000006000a27308 */ /* 0x0005ec0000000800 */
[C---:B----4-:R-:W-:Y:S08]  /*8a90*/  HMMA.16816.F32.BF16 R20, R68.reuse, R76, R20 ;  /* 0x0000004c4414723c */ /* 0x050ff00000041814 */
[C---:B------:R-:W-:Y:S01]  /*8aa0*/  HMMA.16816.F32.BF16 R24, R68.reuse, R78, R24 ;  /* 0x0000004e4418723c */ /* 0x040fe20000041818 */
[----:B------:R-:W4:Y:S07]  /*8ab0*/  LDSM.16.MT88.4 R76, [R224+0x1900] ;  /* 0x00190000e04c783b */ /* 0x000f2e0000004200 */
[C---:B-----5:R-:W-:Y:S04]  /*8ac0*/  HMMA.16816.F32.BF16 R28, R68.reuse, R80, R28 ;  /* 0x00000050441c723c */ /* 0x060fe8000004181c */
[--C-:B--2---:R-:W-:Y:S04]  /*8ad0*/  FFMA.FTZ R96, R150, c[0x0][0x2d0], -R182.reuse ;  /* 0x0000b40096607a23 */ /* 0x104fe800000108b6 */
[C---:B------:R-:W-:Y:S01]  /*8ae0*/  HMMA.16816.F32.BF16 R32, R68.reuse, R82, R32 ;  /* 0x000000524420723c */ /* 0x040fe20000041820 */
[----:B------:R-:W2:Y:S01]  /*8af0*/  LDSM.16.MT88.4 R80, [R222+0x1900] ;  /* 0x00190000de50783b */ /* 0x000ea20000004200 */
[----:B------:R5:W-:Y:S06]  /*8b00*/  MUFU.EX2 R150, R96 ;  /* 0x0000006000967308 */ /* 0x000bec0000000800 */
[C---:B---3--:R-:W-:Y:S07]  /*8b10*/  HMMA.16816.F32.BF16 R36, R68.reuse, R84, R36 ;  /* 0x000000544424723c */ /* 0x048fee0000041824 */
[--C-:B------:R-:W-:Y:S01]  /*8b20*/  FFMA.FTZ R84, R124, c[0x0][0x2d0], -R182.reuse ;  /* 0x0000b4007c547a23 */ /* 0x100fe200000108b6 */
[C---:B------:R-:W-:Y:S01]  /*8b30*/  HMMA.16816.F32.BF16 R40, R68.reuse, R86, R40 ;  /* 0x000000564428723c */ /* 0x040fe20000041828 */
[----:B------:R-:W-:Y:S02]  /*8b40*/  LDSM.16.MT88.4 R124, [R224+0x3900] ;  /* 0x00390000e07c783b */ /* 0x000fe40000004200 */
[----:B------:R3:W-:Y:S05]  /*8b50*/  MUFU.EX2 R139, R84 ;  /* 0x00000054008b7308 */ /* 0x0007ea0000000800 */
[C---:B-1----:R-:W-:Y:S04]  /*8b60*/  HMMA.16816.F32.BF16 R44, R68.reuse, R72, R44 ;  /* 0x00000048442c723c */ /* 0x042fe8000004182c */
[----:B-----5:R-:W-:Y:S04]  /*8b70*/  FFMA.FTZ R96, R147, c[0x0][0x2d0], -R182 ;  /* 0x0000b40093607a23 */ /* 0x020fe800000108b6 */
[C---:B------:R-:W-:Y:S01]  /*8b80*/  HMMA.16816.F32.BF16 R48, R68.reuse, R74, R48 ;  /* 0x0000004a4430723c */ /* 0x040fe20000041830 */
[----:B------:R-:W1:Y:S01]  /*8b90*/  LDSM.16.MT88.4 R72, [R221+0x1900] ;  /* 0x00190000dd48783b */ /* 0x000e620000004200 */
[----:B------:R5:W2:Y:S06]  /*8ba0*/  MUFU.EX2 R147, R96 ;  /* 0x0000006000937308 */ /* 0x000aac0000000800 */
[C---:B------:R-:W-:Y:S01]  /*8bb0*/  HMMA.16816.F32.BF16 R52, R68.reuse, R88, R52 ;  /* 0x000000584434723c */ /* 0x040fe20000041834 */
[----:B---3--:R-:W3:Y:S06]  /*8bc0*/  LDSM.16.MT88.4 R84, [R220+0x1900] ;  /* 0x00190000dc54783b */ /* 0x008eec0000004200 */
[--C-:B------:R-:W-:Y:S01]  /*8bd0*/  FFMA.FTZ R88, R131, c[0x0][0x2d0], -R248.reuse ;  /* 0x0000b40083587a23 */ /* 0x100fe200000108f8 */
[C---:B------:R-:W-:Y:S03]  /*8be0*/  HMMA.16816.F32.BF16 R56, R68.reuse, R90, R56 ;  /* 0x0000005a4438723c */ /* 0x040fe60000041838 */
[----:B------:R-:W1:Y:S01]  /*8bf0*/  MUFU.EX2 R136, R88 ;  /* 0x0000005800887308 */ /* 0x000e620000000800 */
[----:B------:R-:W-:Y:S04]  /*8c00*/  FFMA.FTZ R89, R130, c[0x0][0x2d0], -R248 ;  /* 0x0000b40082597a23 */ /* 0x000fe800000108f8 */
[C---:B------:R-:W-:Y:S01]  /*8c10*/  HMMA.16816.F32.BF16 R60, R68.reuse, R92, R60 ;  /* 0x0000005c443c723c */ /* 0x040fe2000004183c */
[----:B-----5:R-:W-:Y:S03]  /*8c20*/  LDSM.16.MT88.4 R96, [R220+0x7100] ;  /* 0x00710000dc60783b */ /* 0x020fe60000004200 */
[----:B--2---:R-:W-:Y:S01]  /*8c30*/  F2FP.BF16.PACK_AB R113, R145, R147 ;  /* 0x000000939171723e */ /* 0x004fe200000010ff */
[----:B------:R2:W5:Y:S02]  /*8c40*/  MUFU.EX2 R137, R89 ;  /* 0x0000005900897308 */ /* 0x0005640000000800 */
[--C-:B------:R-:W-:Y:S01]  /*8c50*/  FFMA.FTZ R92, R129, c[0x0][0x2d0], -R182.reuse ;  /* 0x0000b400815c7a23 */ /* 0x100fe200000108b6 */
[----:B------:R-:W-:Y:S04]  /*8c60*/  HMMA.16816.F32.BF16 R64, R68, R94, R64 ;  /* 0x0000005e4440723c */ /* 0x000fe80000041840 */
[----:B------:R-:W-:Y:S03]  /*8c70*/  FFMA.FTZ R93, R164, c[0x0][0x2d0], -R182 ;  /* 0x0000b400a45d7a23 */ /* 0x000fe600000108b6 */
[----:B------:R-:W-:Y:S01]  /*8c80*/  F2FP.BF16.PACK_AB R68, R118, R119 ;  /* 0x000000777644723e */ /* 0x000fe200000010ff */
[----:B------:R1:W-:Y:S01]  /*8c90*/  MUFU.EX2 R107, R92 ;  /* 0x0000005c006b7308 */ /* 0x0003e20000000800 */
[----:B------:R-:W-:Y:S03]  /*8ca0*/  F2FP.BF16.PACK_AB R69, R120, R121 ;  /* 0x000000797845723e */ /* 0x000fe600000010ff */
[----:B------:R-:W-:Y:S01]  /*8cb0*/  F2FP.BF16.PACK_AB R70, R123, R122 ;  /* 0x0000007a7b46723e */ /* 0x000fe200000010ff */
[--C-:B------:R-:W-:Y:S01]  /*8cc0*/  FFMA.FTZ R95, R128, c[0x0][0x2d0], -R248.reuse ;  /* 0x0000b400805f7a23 */ /* 0x100fe200000108f8 */
[----:B------:R-:W-:Y:S01]  /*8cd0*/  F2FP.BF16.PACK_AB R71, R139, R138 ;  /* 0x0000008a8b47723e */ /* 0x000fe200000010ff */
[----:B------:R-:W-:Y:S02]  /*8ce0*/  FFMA.FTZ R94, R160, c[0x0][0x2d0], -R248 ;  /* 0x0000b400a05e7a23 */ /* 0x000fe400000108f8 */
[----:B------:R-:W-:Y:S01]  /*8cf0*/  FADD.FTZ R119, R119, R110 ;  /* 0x0000006e77777221 */ /* 0x000fe20000010000 */
[----:B------:R-:W-:Y:S01]  /*8d00*/  MUFU.EX2 R112, R95 ;  /* 0x0000005f00707308 */ /* 0x000fe20000000800 */
[----:B------:R-:W-:Y:S01]  /*8d10*/  LDSM.16.MT88.4 R108, [R221+0x7900] ;  /* 0x00790000dd6c783b */ /* 0x000fe20000004200 */
[----:B------:R-:W-:Y:S01]  /*8d20*/  FADD.FTZ R121, R121, R116 ;  /* 0x0000007479797221 */ /* 0x000fe20000010000 */
[C---:B----4-:R-:W-:Y:S03]  /*8d30*/  HMMA.16816.F32.BF16 R4, R68.reuse, R76, R4 ;  /* 0x0000004c4404723c */ /* 0x050fe60000041804 */
[----:B------:R-:W-:Y:S02]  /*8d40*/  FADD.FTZ R119, R118, R119 ;  /* 0x0000007776777221 */ /* 0x000fe40000010000 */
[----:B------:R-:W-:Y:S01]  /*8d50*/  FADD.FTZ R121, R120, R121 ;  /* 0x0000007978797221 */ /* 0x000fe20000010000 */
[----:B--2---:R-:W-:Y:S01]  /*8d60*/  LDSM.16.MT88.4 R88, [R221+0x5900] ;  /* 0x00590000dd58783b */ /* 0x004fe20000004200 */
[----:B------:R-:W-:Y:S01]  /*8d70*/  MUFU.EX2 R160, R94 ;  /* 0x0000005e00a07308 */ /* 0x000fe20000000800 */
[C---:B------:R-:W-:Y:S04]  /*8d80*/  HMMA.16816.F32.BF16 R8, R68.reuse, R78, R8 ;  /* 0x0000004e4408723c */ /* 0x040fe80000041808 */
[----:B-1----:R-:W-:Y:S02]  /*8d90*/  FFMA.FTZ R92, R152, c[0x0][0x2d0], -R182 ;  /* 0x0000b400985c7a23 */ /* 0x002fe400000108b6 */
[----:B------:R-:W1:Y:S01]  /*8da0*/  LDSM.16.MT88.4 R76, [R224+0x5900] ;  /* 0x00590000e04c783b */ /* 0x000e620000004200 */
[----:B------:R-:W-:Y:S01]  /*8db0*/  FADD.FTZ R122, R122, R119 ;  /* 0x000000777a7a7221 */ /* 0x000fe20000010000 */
[C---:B------:R-:W-:Y:S01]  /*8dc0*/  HMMA.16816.F32.BF16 R12, R68.reuse, R80, R12 ;  /* 0x00000050440c723c */ /* 0x040fe2000004180c */
[----:B------:R-:W-:Y:S03]  /*8dd0*/  MUFU.EX2 R152, R92 ;  /* 0x0000005c00987308 */ /* 0x000fe60000000800 */
[----:B------:R-:W-:Y:S02]  /*8de0*/  FADD.FTZ R2, R138, R121 ;  /* 0x000000798a027221 */ /* 0x000fe40000010000 */
[----:B------:R-:W-:Y:S02]  /*8df0*/  FADD.FTZ R123, R123, R122 ;  /* 0x0000007a7b7b7221 */ /* 0x000fe40000010000 */
[C---:B------:R-:W-:Y:S01]  /*8e00*/  HMMA.16816.F32.BF16 R16, R68.reuse, R82, R16 ;  /* 0x000000524410723c */ /* 0x040fe20000041810 */
[----:B------:R-:W2:Y:S02]  /*8e10*/  LDSM.16.MT88.4 R80, [R222+0x5900] ;  /* 0x00590000de50783b */ /* 0x000ea40000004200 */
[----:B------:R4:W1:Y:S01]  /*8e20*/  MUFU.EX2 R164, R93 ;  /* 0x0000005d00a47308 */ /* 0x0008620000000800 */
[----:B------:R-:W-:Y:S02]  /*8e30*/  FADD.FTZ R3, R139, R2 ;  /* 0x000000028b037221 */ /* 0x000fe40000010000 */
[----:B------:R-:W-:Y:S02]  /*8e40*/  FADD.FTZ R2, R136, R123 ;  /* 0x0000007b88027221 */ /* 0x000fe40000010000 */
[C---:B------:R-:W-:Y:S04]  /*8e50*/  HMMA.16816.F32.BF16 R20, R68.reuse, R72, R20 ;  /* 0x000000484414723c */ /* 0x040fe80000041814 */
[C---:B-----5:R-:W-:Y:S04]  /*8e60*/  FADD.FTZ R2, R137.reuse, R2 ;  /* 0x0000000289027221 */ /* 0x060fe80000010000 */
[C---:B------:R-:W-:Y:S01]  /*8e70*/  HMMA.16816.F32.BF16 R24, R68.reuse, R74, R24 ;  /* 0x0000004a4418723c */ /* 0x040fe20000041818 */
[----:B------:R-:W5:Y:S07]  /*8e80*/  LDSM.16.MT88.4 R72, [R220+0x5900] ;  /* 0x00590000dc48783b */ /* 0x000f6e0000004200 */
[C---:B---3--:R-:W-:Y:S04]  /*8e90*/  HMMA.16816.F32.BF16 R28, R68.reuse, R84, R28 ;  /* 0x00000054441c723c */ /* 0x048fe8000004181c */
[----:B----4-:R-:W-:Y:S04]  /*8ea0*/  FFMA.FTZ R93, R156, c[0x0][0x2d0], -R182 ;  /* 0x0000b4009c5d7a23 */ /* 0x010fe800000108b6 */
[C---:B------:R-:W-:Y:S01]  /*8eb0*/  HMMA.16816.F32.BF16 R32, R68.reuse, R86, R32 ;  /* 0x000000564420723c */ /* 0x040fe20000041820 */
[----:B------:R-:W3:Y:S01]  /*8ec0*/  LDSM.16.MT88.4 R84, [R224+0x2100] ;  /* 0x00210000e054783b */ /* 0x000ee20000004200 */
[----:B------:R4:W3:Y:S06]  /*8ed0*/  MUFU.EX2 R156, R93 ;  /* 0x0000005d009c7308 */ /* 0x0008ec0000000800 */
[C---:B-1----:R-:W-:Y:S08]  /*8ee0*/  HMMA.16816.F32.BF16 R36, R68.reuse, R76, R36 ;  /* 0x0000004c4424723c */ /* 0x042ff00000041824 */
[C---:B------:R-:W-:Y:S01]  /*8ef0*/  HMMA.16816.F32.BF16 R40, R68.reuse, R78, R40 ;  /* 0x0000004e4428723c */ /* 0x040fe20000041828 */
[----:B------:R-:W1:Y:S07]  /*8f00*/  LDSM.16.MT88.4 R76, [R222+0x2100] ;  /* 0x00210000de4c783b */ /* 0x000e6e0000004200 */
[C---:B--2---:R-:W-:Y:S01]  /*8f10*/  HMMA.16816.F32.BF16 R44, R68.reuse, R80, R44 ;  /* 0x00000050442c723c */ /* 0x044fe2000004182c */
[----:B----4-:R-:W-:Y:S07]  /*8f20*/  LDSM.16.MT88.4 R92, [R220+0x6100] ;  /* 0x00610000dc5c783b */ /* 0x010fee0000004200 */
[C---:B------:R-:W-:Y:S01]  /*8f30*/  HMMA.16816.F32.BF16 R48, R68.reuse, R82, R48 ;  /* 0x000000524430723c */ /* 0x040fe20000041830 */
[----:B------:R-:W-:Y:S07]  /*8f40*/  LDSM.16.MT88.4 R80, [R220+0x2100] ;  /* 0x00210000dc50783b */ /* 0x000fee0000004200 */
[C---:B------:R-:W-:Y:S07]  /*8f50*/  HMMA.16816.F32.BF16 R52, R68.reuse, R88, R52 ;  /* 0x000000584434723c */ /* 0x040fee0000041834 */
[--C-:B------:R-:W-:Y:S01]  /*8f60*/  FFMA.FTZ R89, R148, c[0x0][0x2d0], -R248.reuse ;  /* 0x0000b40094597a23 */ /* 0x100fe200000108f8 */
[C---:B------:R-:W-:Y:S03]  /*8f70*/  HMMA.16816.F32.BF16 R56, R68.reuse, R90, R56 ;  /* 0x0000005a4438723c */ /* 0x040fe60000041838 */
[----:B------:R-:W-:Y:S01]  /*8f80*/  MUFU.EX2 R148, R89 ;  /* 0x0000005900947308 */ /* 0x000fe20000000800 */
[--C-:B------:R-:W-:Y:S04]  /*8f90*/  FFMA.FTZ R88, R144, c[0x0][0x2d0], -R248.reuse ;  /* 0x0000b40090587a23 */ /* 0x100fe800000108f8 */
[C---:B-----5:R-:W-:Y:S05]  /*8fa0*/  HMMA.16816.F32.BF16 R60, R68.reuse, R72, R60 ;  /* 0x00000048443c723c */ /* 0x060fea000004183c */
[----:B------:R2:W4:Y:S03]  /*8fb0*/  MUFU.EX2 R144, R88 ;  /* 0x0000005800907308 */ /* 0x0005260000000800 */
[----:B------:R-:W-:Y:S01]  /*8fc0*/  HMMA.16816.F32.BF16 R64, R68, R74, R64 ;  /* 0x0000004a4440723c */ /* 0x000fe20000041840 */
[----:B------:R-:W5:Y:S06]  /*8fd0*/  LDSM.16.MT88.4 R72, [R221+0x2100] ;  /* 0x00210000dd48783b */ /* 0x000f6c0000004200 */
[----:B------:R-:W-:Y:S02]  /*8fe0*/  F2FP.BF16.PACK_AB R69, R164, R107 ;  /* 0x0000006ba445723e */ /* 0x000fe400000010ff */
[----:B------:R-:W-:Y:S03]  /*8ff0*/  F2FP.BF16.PACK_AB R68, R137, R136 ;  /* 0x000000888944723e */ /* 0x000fe600000010ff */
[----:B------:R-:W-:Y:S02]  /*9000*/  F2FP.BF16.PACK_AB R70, R160, R112 ;  /* 0x00000070a046723e */ /* 0x000fe400000010ff */
[----:B---3--:R-:W-:Y:S07]  /*9010*/  F2FP.BF16.PACK_AB R71, R152, R156 ;  /* 0x0000009c9847723e */ /* 0x008fee00000010ff */
[C---:B------:R-:W-:Y:S01]  /*9020*/  HMMA.16816.F32.BF16 R4, R68.reuse, R84, R4 ;  /* 0x000000544404723c */ /* 0x040fe20000041804 */
[----:B--2---:R-:W-:Y:S07]  /*9030*/  LDSM.16.MT88.4 R88, [R221+0x6100] ;  /* 0x00610000dd58783b */ /* 0x004fee0000004200 */
[C---:B------:R-:W-:Y:S01]  /*9040*/  HMMA.16816.F32.BF16 R8, R68.reuse, R86, R8 ;  /* 0x000000564408723c */ /* 0x040fe20000041808 */
[----:B------:R-:W2:Y:S07]  /*9050*/  LDSM.16.MT88.4 R84, [R224+0x6100] ;  /* 0x00610000e054783b */ /* 0x000eae0000004200 */
[C---:B-1----:R-:W-:Y:S08]  /*9060*/  HMMA.16816.F32.BF16 R12, R68.reuse, R76, R12 ;  /* 0x0000004c440c723c */ /* 0x042ff0000004180c */
[C---:B------:R-:W-:Y:S01]  /*9070*/  HMMA.16816.F32.BF16 R16, R68.reuse, R78, R16 ;  /* 0x0000004e4410723c */ /* 0x040fe20000041810 */
[----:B------:R-:W1:Y:S07]  /*9080*/  LDSM.16.MT88.4 R76, [R222+0x6100] ;  /* 0x00610000de4c783b */ /* 0x000e6e0000004200 */
[C---:B-----5:R-:W-:Y:S08]  /*9090*/  HMMA.16816.F32.BF16 R20, R68.reuse, R72, R20 ;  /* 0x000000484414723c */ /* 0x060ff00000041814 */
        /* <DEDUP_REMOVED lines=13> */
[----:B------:R-:W1:Y:S07]  /*9170*/  LDSM.16.MT88.4 R88, [R224+0x6900] ;  /* 0x00690000e058783b */ /* 0x000e6e0000004200 */
[C---:B------:R-:W-:Y:S07]  /*9180*/  HMMA.16816.F32.BF16 R60, R68.reuse, R92, R60 ;  /* 0x0000005c443c723c */ /* 0x040fee000004183c */
[--C-:B------:R-:W-:Y:S01]  /*9190*/  FFMA.FTZ R92, R165, c[0x0][0x2d0], -R248.reuse ;  /* 0x0000b400a55c7a23 */ /* 0x100fe200000108f8 */
[----:B------:R-:W-:Y:S03]  /*91a0*/  HMMA.16816.F32.BF16 R64, R68, R94, R64 ;  /* 0x0000005e4440723c */ /* 0x000fe60000041840 */
[----:B------:R1:W-:Y:S04]  /*91b0*/  MUFU.EX2 R165, R92 ;  /* 0x0000005c00a57308 */ /* 0x0003e80000000800 */
[----:B----4-:R-:W-:Y:S02]  /*91c0*/  F2FP.BF16.PACK_AB R68, R144, R148 ;  /* 0x000000949044723e */ /* 0x010fe400000010ff */
[----:B------:R-:W-:Y:S03]  /*91d0*/  F2FP.BF16.PACK_AB R69, R158, R162 ;  /* 0x000000a29e45723e */ /* 0x000fe600000010ff */
[----:B------:R-:W-:Y:S02]  /*91e0*/  F2FP.BF16.PACK_AB R70, R154, R166 ;  /* 0x000000a69a46723e */ /* 0x000fe400000010ff */
[----:B------:R-:W-:Y:S07]  /*91f0*/  F2FP.BF16.PACK_AB R71, R146, R150 ;  /* 0x000000969247723e */ /* 0x000fee00000010ff */
[C---:B---3--:R-:W-:Y:S01]  /*9200*/  HMMA.16816.F32.BF16 R4, R68.reuse, R72, R4 ;  /* 0x000000484404723c */ /* 0x048fe20000041804 */
[----:B-1----:R-:W-:Y:S07]  /*9210*/  LDSM.16.MT88.4 R92, [R221+0x7100] ;  /* 0x00710000dd5c783b */ /* 0x002fee0000004200 */
[C---:B------:R-:W-:Y:S01]  /*9220*/  HMMA.16816.F32.BF16 R8, R68.reuse, R74, R8 ;  /* 0x0000004a4408723c */ /* 0x040fe20000041808 */
[----:B------:R-:W1:Y:S07]  /*9230*/  LDSM.16.MT88.4 R72, [R222+0x6900] ;  /* 0x00690000de48783b */ /* 0x000e6e0000004200 */
[C---:B-----5:R-:W-:Y:S08]  /*9240*/  HMMA.16816.F32.BF16 R12, R68.reuse, R80, R12 ;  /* 0x00000050440c723c */ /* 0x060ff0000004180c */
[C---:B------:R-:W-:Y:S01]  /*9250*/  HMMA.16816.F32.BF16 R16, R68.reuse, R82, R16 ;  /* 0x000000524410723c */ /* 0x040fe20000041810 */
[----:B------:R-:W3:Y:S07]  /*9260*/  LDSM.16.MT88.4 R80, [R221+0x6900] ;  /* 0x00690000dd50783b */ /* 0x000eee0000004200 */
[C---:B--2---:R-:W-:Y:S07]  /*9270*/  HMMA.16816.F32.BF16 R20, R68.reuse, R84, R20 ;  /* 0x000000544414723c */ /* 0x044fee0000041814 */
[----:B------:R-:W-:Y:S01]  /*9280*/  FFMA.FTZ R85, R167, c[0x0][0x2d0], -R248 ;  /* 0x0000b400a7557a23 */ /* 0x000fe200000108f8 */
[C---:B------:R-:W-:Y:S03]  /*9290*/  HMMA.16816.F32.BF16 R24, R68.reuse, R86, R24 ;  /* 0x000000564418723c */ /* 0x040fe60000041818 */
[----:B------:R2:W4:Y:S01]  /*92a0*/  MUFU.EX2 R167, R85 ;  /* 0x0000005500a77308 */ /* 0x0005220000000800 */
[--C-:B------:R-:W-:Y:S03]  /*92b0*/  FFMA.FTZ R84, R163, c[0x0][0x2d0], -R182.reuse ;  /* 0x0000b400a3547a23 */ /* 0x100fe600000108b6 */
[----:B------:R-:W-:Y:S01]  /*92c0*/  FFMA.FTZ R87, R161, c[0x0][0x2d0], -R182 ;  /* 0x0000b400a1577a23 */ /* 0x000fe200000108b6 */
[C---:B------:R-:W-:Y:S04]  /*92d0*/  HMMA.16816.F32.BF16 R28, R68.reuse, R76, R28 ;  /* 0x0000004c441c723c */ /* 0x040fe8000004181c */
[----:B------:R-:W-:Y:S01]  /*92e0*/  FFMA.FTZ R86, R157, c[0x0][0x2d0], -R248 ;  /* 0x0000b4009d567a23 */ /* 0x000fe200000108f8 */
[----:B------:R-:W-:Y:S03]  /*92f0*/  MUFU.EX2 R161, R87 ;  /* 0x0000005700a17308 */ /* 0x000fe60000000800 */
[C---:B------:R-:W-:Y:S01]  /*9300*/  HMMA.16816.F32.BF16 R32, R68.reuse, R78, R32 ;  /* 0x0000004e4420723c */ /* 0x040fe20000041820 */
[----:B------:R-:W5:Y:S06]  /*9310*/  LDSM.16.MT88.4 R76, [R220+0x6900] ;  /* 0x00690000dc4c783b */ /* 0x000f6c0000004200 */
[----:B------:R3:W3:Y:S01]  /*9320*/  MUFU.EX2 R163, R84 ;  /* 0x0000005400a37308 */ /* 0x0006e20000000800 */
[C---:B------:R-:W-:Y:S04]  /*9330*/  HMMA.16816.F32.BF16 R36, R68.reuse, R88, R36 ;  /* 0x000000584424723c */ /* 0x040fe80000041824 */
[----:B--2---:R-:W-:Y:S03]  /*9340*/  FFMA.FTZ R85, R159, c[0x0][0x2d0], -R182 ;  /* 0x0000b4009f557a23 */ /* 0x004fe600000108b6 */
[----:B------:R-:W-:Y:S01]  /*9350*/  FFMA.FTZ R88, R155, c[0x0][0x2d0], -R248 ;  /* 0x0000b4009b587a23 */ /* 0x000fe200000108f8 */
[C---:B------:R-:W-:Y:S01]  /*9360*/  HMMA.16816.F32.BF16 R40, R68.reuse, R90, R40 ;  /* 0x0000005a4428723c */ /* 0x040fe20000041828 */
[----:B------:R-:W-:Y:S07]  /*9370*/  MUFU.EX2 R159, R85 ;  /* 0x00000055009f7308 */ /* 0x000fee0000000800 */
[C---:B-1----:R-:W-:Y:S03]  /*9380*/  HMMA.16816.F32.BF16 R44, R68.reuse, R72, R44 ;  /* 0x00000048442c723c */ /* 0x042fe6000004182c */
[----:B------:R1:W-:Y:S01]  /*9390*/  MUFU.EX2 R157, R86 ;  /* 0x00000056009d7308 */ /* 0x0003e20000000800 */
[----:B---3--:R-:W-:Y:S04]  /*93a0*/  FFMA.FTZ R84, R153, c[0x0][0x2d0], -R182 ;  /* 0x0000b40099547a23 */ /* 0x008fe800000108b6 */
[C---:B------:R-:W-:Y:S01]  /*93b0*/  HMMA.16816.F32.BF16 R48, R68.reuse, R74, R48 ;  /* 0x0000004a4430723c */ /* 0x040fe20000041830 */
[----:B------:R-:W2:Y:S04]  /*93c0*/  LDSM.16.MT88.4 R72, [R224+0x3100] ;  /* 0x00310000e048783b */ /* 0x000ea80000004200 */
[----:B------:R-:W-:Y:S03]  /*93d0*/  MUFU.EX2 R153, R84 ;  /* 0x0000005400997308 */ /* 0x000fe60000000800 */
[C---:B------:R-:W-:Y:S07]  /*93e0*/  HMMA.16816.F32.BF16 R52, R68.reuse, R80, R52 ;  /* 0x000000504434723c */ /* 0x040fee0000041834 */
[----:B------:R3:W2:Y:S01]  /*93f0*/  MUFU.EX2 R155, R88 ;  /* 0x00000058009b7308 */ /* 0x0006a20000000800 */
[C---:B------:R-:W-:Y:S01]  /*9400*/  HMMA.16816.F32.BF16 R56, R68.reuse, R82, R56 ;  /* 0x000000524438723c */ /* 0x040fe20000041838 */
[----:B------:R-:W2:Y:S03]  /*9410*/  LDSM.16.MT88.4 R80, [R222+0x3100] ;  /* 0x00310000de50783b */ /* 0x000ea60000004200 */
[--C-:B-1----:R-:W-:Y:S04]  /*9420*/  FFMA.FTZ R86, R149, c[0x0][0x2d0], -R248.reuse ;  /* 0x0000b40095567a23 */ /* 0x102fe800000108f8 */
[C---:B-----5:R-:W-:Y:S01]  /*9430*/  HMMA.16816.F32.BF16 R60, R68.reuse, R76, R60 ;  /* 0x0000004c443c723c */ /* 0x060fe2000004183c */
[----:B------:R1:W-:Y:S07]  /*9440*/  MUFU.EX2 R149, R86 ;  /* 0x0000005600957308 */ /* 0x0003ee0000000800 */
[----:B------:R-:W-:Y:S01]  /*9450*/  HMMA.16816.F32.BF16 R64, R68, R78, R64 ;  /* 0x0000004e4440723c */ /* 0x000fe20000041840 */
[----:B------:R-:W5:Y:S06]  /*9460*/  LDSM.16.MT88.4 R76, [R221+0x3100] ;  /* 0x00310000dd4c783b */ /* 0x000f6c0000004200 */
[----:B----4-:R-:W-:Y:S01]  /*9470*/  F2FP.BF16.PACK_AB R68, R165, R167 ;  /* 0x000000a7a544723e */ /* 0x010fe200000010ff */
[--C-:B---3--:R-:W-:Y:S01]  /*9480*/  FFMA.FTZ R88, R151, c[0x0][0x2d0], -R248.reuse ;  /* 0x0000b40097587a23 */ /* 0x108fe200000108f8 */
[----:B------:R-:W-:Y:S03]  /*9490*/  F2FP.BF16.PACK_AB R69, R161, R163 ;  /* 0x000000a3a145723e */ /* 0x000fe600000010ff */
[----:B--2---:R-:W-:Y:S01]  /*94a0*/  F2FP.BF16.PACK_AB R70, R155, R157 ;  /* 0x0000009d9b46723e */ /* 0x004fe200000010ff */
[----:B------:R-:W2:Y:S01]  /*94b0*/  MUFU.EX2 R151, R88 ;  /* 0x0000005800977308 */ /* 0x000ea20000000800 */
[----:B------:R-:W-:Y:S01]  /*94c0*/  F2FP.BF16.PACK_AB R71, R153, R159 ;  /* 0x0000009f9947723e */ /* 0x000fe200000010ff */
[----:B------:R-:W-:Y:S01]  /*94d0*/  FFMA.FTZ R248, R183, c[0x0][0x2d0], -R248 ;  /* 0x0000b400b7f87a23 */ /* 0x000fe200000108f8 */
[----:B-1----:R-:W1:Y:S01]  /*94e0*/  LDSM.16.MT88.4 R84, [R220+0x3100] ;  /* 0x00310000dc54783b */ /* 0x002e620000004200 */
[--C-:B------:R-:W-:Y:S02]  /*94f0*/  FFMA.FTZ R183, R247, c[0x0][0x2d0], -R182.reuse ;  /* 0x0000b400f7b77a23 */ /* 0x100fe400000108b6 */
[----:B------:R-:W-:Y:S02]  /*9500*/  FFMA.FTZ R182, R133, c[0x0][0x2d0], -R182 ;  /* 0x0000b40085b67a23 */ /* 0x000fe400000108b6 */
[C---:B------:R-:W-:Y:S02]  /*9510*/  HMMA.16816.F32.BF16 R4, R68.reuse, R72, R4 ;  /* 0x000000484404723c */ /* 0x040fe40000041804 */
[----:B------:R-:W3:Y:S01]  /*9520*/  MUFU.EX2 R248, R248 ;  /* 0x000000f800f87308 */ /* 0x000ee20000000800 */
[----:B------:R-:W-:Y:S02]  /*9530*/  IMAD.MOV.U32 R133, RZ, RZ, R107 ;  /* 0x000000ffff857224 */ /* 0x000fe400078e006b */
[----:B------:R-:W-:Y:S01]  /*9540*/  LDSM.16.MT88.4 R104, [R222+0x7900] ;  /* 0x00790000de68783b */ /* 0x000fe20000004200 */
[----:B------:R-:W-:Y:S02]  /*9550*/  IMAD.MOV.U32 R247, RZ, RZ, R112 ;  /* 0x000000fffff77224 */ /* 0x000fe400078e0070 */
[C---:B------:R-:W-:Y:S04]  /*9560*/  HMMA.16816.F32.BF16 R8, R68.reuse, R74, R8 ;  /* 0x0000004a4408723c */ /* 0x040fe80000041808 */
[----:B------:R-:W-:Y:S01]  /*9570*/  MUFU.EX2 R183, R183 ;  /* 0x000000b700b77308 */ /* 0x000fe20000000800 */
[----:B------:R-:W4:Y:S01]  /*9580*/  LDSM.16.MT88.4 R72, [R224+0x7100] ;  /* 0x00710000e048783b */ /* 0x000f220000004200 */
[----:B------:R-:W-:Y:S02]  /*9590*/  FADD.FTZ R3, R133, R3 ;  /* 0x0000000385037221 */ /* 0x000fe40000010000 */
[C---:B------:R-:W-:Y:S04]  /*95a0*/  HMMA.16816.F32.BF16 R12, R68.reuse, R80, R12 ;  /* 0x00000050440c723c */ /* 0x040fe8000004180c */
[----:B--2---:R-:W-:Y:S01]  /*95b0*/  F2FP.BF16.PACK_AB R112, R151, R149 ;  /* 0x000000959770723e */ /* 0x004fe200000010ff */
[----:B------:R-:W2:Y:S01]  /*95c0*/  LDSM.16.MT88.4 R88, [R222+0x7100] ;  /* 0x00710000de58783b */ /* 0x000ea20000004200 */
[----:B------:R-:W1:Y:S02]  /*95d0*/  MUFU.EX2 R182, R182 ;  /* 0x000000b600b67308 */ /* 0x000e640000000800 */
[C---:B------:R-:W-:Y:S04]  /*95e0*/  HMMA.16816.F32.BF16 R16, R68.reuse, R82, R16 ;  /* 0x000000524410723c */ /* 0x040fe80000041810 */
[----:B---3--:R-:W-:Y:S01]  /*95f0*/  F2FP.BF16.PACK_AB R114, R248, R251 ;  /* 0x000000fbf872723e */ /* 0x008fe200000010ff */
[----:B------:R-:W-:Y:S03]  /*9600*/  LDSM.16.MT88.4 R80, [R221+0x3900] ;  /* 0x00390000dd50783b */ /* 0x000fe60000004200 */
[C---:B-----5:R-:W-:Y:S08]  /*9610*/  HMMA.16816.F32.BF16 R20, R68.reuse, R76, R20 ;  /* 0x0000004c4414723c */ /* 0x060ff00000041814 */
[C---:B------:R-:W-:Y:S01]  /*9620*/  HMMA.16816.F32.BF16 R24, R68.reuse, R78, R24 ;  /* 0x0000004e4418723c */ /* 0x040fe20000041818 */
[----:B------:R-:W3:Y:S03]  /*9630*/  LDSM.16.MT88.4 R76, [R222+0x3900] ;  /* 0x00390000de4c783b */ /* 0x000ee60000004200 */
[----:B-1----:R-:W-:Y:S04]  /*9640*/  F2FP.BF16.PACK_AB R115, R182, R183 ;  /* 0x000000b7b673723e */ /* 0x002fe800000010ff */
[C---:B------:R-:W-:Y:S08]  /*9650*/  HMMA.16816.F32.BF16 R28, R68.reuse, R84, R28 ;  /* 0x00000054441c723c */ /* 0x040ff0000004181c */
[C---:B------:R-:W-:Y:S08]  /*9660*/  HMMA.16816.F32.BF16 R32, R68.reuse, R86, R32 ;  /* 0x000000564420723c */ /* 0x040ff00000041820 */
[C---:B----4-:R-:W-:Y:S08]  /*9670*/  HMMA.16816.F32.BF16 R36, R68.reuse, R72, R36 ;  /* 0x000000484424723c */ /* 0x050ff00000041824 */
[C---:B------:R-:W-:Y:S08]  /*9680*/  HMMA.16816.F32.BF16 R40, R68.reuse, R74, R40 ;  /* 0x0000004a4428723c */ /* 0x040ff00000041828 */
[C---:B--2---:R-:W-:Y:S08]  /*9690*/  HMMA.16816.F32.BF16 R44, R68.reuse, R88, R44 ;  /* 0x00000058442c723c */ /* 0x044ff0000004182c */
[C---:B------:R-:W-:Y:S01]  /*96a0*/  HMMA.16816.F32.BF16 R48, R68.reuse, R90, R48 ;  /* 0x0000005a4430723c */ /* 0x040fe20000041830 */
[----:B------:R-:W1:Y:S07]  /*96b0*/  LDSM.16.MT88.4 R88, [R220+0x3900] ;  /* 0x00390000dc58783b */ /* 0x000e6e0000004200 */
[C---:B------:R-:W-:Y:S08]  /*96c0*/  HMMA.16816.F32.BF16 R52, R68.reuse, R92, R52 ;  /* 0x0000005c4434723c */ /* 0x040ff00000041834 */
[C---:B------:R-:W-:Y:S08]  /*96d0*/  HMMA.16816.F32.BF16 R56, R68.reuse, R94, R56 ;  /* 0x0000005e4438723c */ /* 0x040ff00000041838 */
[C---:B------:R-:W-:Y:S08]  /*96e0*/  HMMA.16816.F32.BF16 R60, R68.reuse, R96, R60 ;  /* 0x00000060443c723c */ /* 0x040ff0000004183c */
[----:B------:R-:W-:Y:S01]  /*96f0*/  HMMA.16816.F32.BF16 R64, R68, R98, R64 ;  /* 0x000000624440723c */ /* 0x000fe20000041840 */
[----:B------:R-:W2:Y:S07]  /*9700*/  LDSM.16.MT88.4 R96, [R224+0x7900] ;  /* 0x00790000e060783b */ /* 0x000eae0000004200 */
[C---:B------:R-:W-:Y:S08]  /*9710*/  HMMA.16816.F32.BF16 R128, R112.reuse, R124, R4 ;  /* 0x0000007c7080723c */ /* 0x040ff00000041804 */
[C---:B------:R-:W-:Y:S01]  /*9720*/  HMMA.16816.F32.BF16 R124, R112.reuse, R126, R8 ;  /* 0x0000007e707c723c */ /* 0x040fe20000041808 */
[----:B------:R-:W4:Y:S07]  /*9730*/  LDSM.16.MT88.4 R8, [R220+0x7900] ;  /* 0x00790000dc08783b */ /* 0x000f2e0000004200 */
[C---:B---3--:R-:W-:Y:S07]  /*9740*/  HMMA.16816.F32.BF16 R68, R112.reuse, R76, R12 ;  /* 0x0000004c7044723c */ /* 0x048fee000004180c */
[----:B------:R-:W-:Y:S01]  /*9750*/  FADD.FTZ R13, R164, R3 ;  /* 0x00000003a40d7221 */ /* 0x000fe20000010000 */
        /* <DEDUP_REMOVED lines=29> */
[----:B------:R-:W-:Y:S02]  /*9930*/  IMAD.MOV.U32 R3, RZ, RZ, R0 ;  /* 0x000000ffff037224 */ /* 0x000fe400078e0000 */
[C---:B------:R-:W-:Y:S04]  /*9940*/  HMMA.16816.F32.BF16 R108, R112.reuse, R110, R56 ;  /* 0x0000006e706c723c */ /* 0x040fe80000041838 */
[----:B------:R-:W-:Y:S04]  /*9950*/  FADD.FTZ R2, R149, R2 ;  /* 0x0000000295027221 */ /* 0x000fe80000010000 */
[----:B------:R-:W-:Y:S01]  /*9960*/  FADD.FTZ R2, R151, R2 ;  /* 0x0000000297027221 */ /* 0x000fe20000010000 */
[C---:B----4-:R-:W-:Y:S03]  /*9970*/  HMMA.16816.F32.BF16 R116, R112.reuse, R8, R60 ;  /* 0x000000087074723c */ /* 0x050fe6000004183c */
[----:B------:R-:W-:Y:S02]  /*9980*/  FADD.FTZ R251, R251, R2 ;  /* 0x00000002fbfb7221 */ /* 0x000fe40000010000 */
[----:B------:R-:W-:Y:S02]  /*9990*/  IMAD.MOV.U32 R2, RZ, RZ, R132 ;  /* 0x000000ffff027224 */ /* 0x000fe400078e0084 */
[----:B------:R-:W-:Y:S01]  /*99a0*/  FADD.FTZ R8, R153, R12 ;  /* 0x0000000c99087221 */ /* 0x000fe20000010000 */
[----:B------:R-:W-:Y:S04]  /*99b0*/  HMMA.16816.F32.BF16 R112, R112, R10, R64 ;  /* 0x0000000a7070723c */ /* 0x000fe80000041840 */
[----:B------:R-:W-:Y:S02]  /*99c0*/  FADD.FTZ R8, R147, R8 ;  /* 0x0000000893087221 */ /* 0x000fe40000010000 */
[----:B------:R-:W-:Y:S02]  /*99d0*/  FADD.FTZ R236, R248, R251 ;  /* 0x000000fbf8ec7221 */ /* 0x000fe40000010000 */
[----:B------:R-:W-:Y:S04]  /*99e0*/  FADD.FTZ R8, R145, R8 ;  /* 0x0000000891087221 */ /* 0x000fe80000010000 */
[----:B------:R-:W-:Y:S04]  /*99f0*/  FADD.FTZ R183, R183, R8 ;  /* 0x00000008b7b77221 */ /* 0x000fe80000010000 */
[----:B------:R-:W-:Y:S01]  /*9a00*/  FADD.FTZ R229, R182, R183 ;  /* 0x000000b7b6e57221 */ /* 0x000fe20000010000 */
[----:B------:R-:W-:-:S05]  /*9a10*/  @P0 BRA `(.L_x_503) ;  /* 0xffffbda000000947 */ /* 0x000fca000383ffff */
.L_x_502:
[----:B------:R-:W-:-:S13]  /*9a20*/  ISETP.LE.AND P0, PT, RZ, UR25, PT ;  /* 0x00000019ff007c0c */ /* 0x000fda000bf03270 */
[----:B------:R-:W-:Y:S05]  /*9a30*/  @!P0 BRA `(.L_x_504) ;  /* 0x000034f000008947 */ /* 0x000fea0003800000 */
[----:B------:R-:W-:Y:S01]  /*9a40*/  IADD3 R238, P1, R240, 0x40, RZ ;  /* 0x00000040f0ee7810 */ /* 0x000fe20007f3e0ff */
[----:B------:R-:W-:Y:S01]  /*9a50*/  ULDC.64 UR4, c[0x0][0x1e0] ;  /* 0x0000780000047ab9 */ /* 0x000fe20000000a00 */
[----:B------:R-:W-:Y:S01]  /*9a60*/  IADD3 R237, P0, R230, 0x40, RZ ;  /* 0x00000040e6ed7810 */ /* 0x000fe20007f1e0ff */
[----:B------:R-:W-:Y:S01]  /*9a70*/  UIADD3 UR12, UP0, UR12, 0x80, URZ ;  /* 0x000000800c0c7890 */ /* 0x000fe2000ff1e03f */
[----:B------:R-:W-:Y:S01]  /*9a80*/  IMAD.MOV.U32 R133, RZ, RZ, R132 ;  /* 0x000000ffff857224 */ /* 0x000fe200078e0084 */
[----:B------:R-:W-:Y:S01]  /*9a90*/  USHF.L.U64.HI UR6, UR4, 0x6, UR5 ;  /* 0x0000000604067899 */ /* 0x000fe20008010205 */
[----:B------:R-:W-:Y:S01]  /*9aa0*/  MOV R3, R0 ;  /* 0x0000000000037202 */ /* 0x000fe20000000f00 */
[----:B------:R-:W-:Y:S01]  /*9ab0*/  USHF.L.U32 UR7, UR4, 0x6, URZ ;  /* 0x0000000604077899 */ /* 0x000fe2000800063f */
[----:B------:R-:W-:Y:S01]  /*9ac0*/  IMAD.X R239, RZ, RZ, R235, P1 ;  /* 0x000000ffffef7224 */ /* 0x000fe200008e06eb */
[----:B------:R-:W-:Y:S01]  /*9ad0*/  IADD3.X R134, RZ, R233, RZ, P0, !PT ;  /* 0x000000e9ff867210 */ /* 0x000fe200007fe4ff */
[----:B------:R-:W-:Y:S01]  /*9ae0*/  IMAD.MOV.U32 R234, RZ, RZ, R240 ;  /* 0x000000ffffea7224 */ /* 0x000fe200078e00f0 */
[----:B------:R-:W-:-:S02]  /*9af0*/  UMOV UR8, 0x7 ;  /* 0x0000000700087882 */ /* 0x000fc40000000000 */
[----:B------:R-:W-:Y:S02]  /*9b00*/  ULDC.64 UR4, c[0x0][0x208] ;  /* 0x0000820000047ab9 */ /* 0x000fe40000000a00 */
[----:B------:R-:W-:Y:S02]  /*9b10*/  USHF.L.U64.HI UR8, UR4, UR8, UR5 ;  /* 0x0000000804087299 */ /* 0x000fe40008010205 */
[----:B------:R-:W-:Y:S02]  /*9b20*/  USHF.L.U32 UR11, UR4, 0x7, URZ ;  /* 0x00000007040b7899 */ /* 0x000fe4000800063f */
[----:B------:R-:W-:Y:S02]  /*9b30*/  UIADD3.X UR9, URZ, UR9, URZ, UP0, !UPT ;  /* 0x000000093f097290 */ /* 0x000fe400087fe43f */
.L_x_505:
[----:B------:R-:W-:Y:S04]  /*9b40*/  DEPBAR.LE SB0, 0x0 ;  /* 0x000080000000791a */ /* 0x000fe80000000000 */
[----:B------:R-:W-:Y:S01]  /*9b50*/  BAR.SYNC.DEFER_BLOCKING 0x0 ;  /* 0x0000000000007b1d */ /* 0x000fe20000010000 */
[----:B------:R-:W-:Y:S01]  /*9b60*/  USHF.R.S32.HI UR5, URZ, 0x1f, UR25 ;  /* 0x0000001f3f057899 */ /* 0x000fe20008011419 */
[----:B------:R-:W-:Y:S01]  /*9b70*/  MOV R135, UR11 ;  /* 0x0000000b00877c02 */ /* 0x000fe20008000f00 */
[----:B------:R-:W-:Y:S02]  /*9b80*/  UIMAD UR4, UR8, UR25, URZ ;  /* 0x00000019080472a4 */ /* 0x000fe4000f8e023f */
[----:B------:R-:W-:Y:S02]  /*9b90*/  UISETP.GT.AND UP0, UPT, UR25, URZ, UPT ;  /* 0x0000003f1900728c */ /* 0x000fe4000bf04270 */
[----:B------:R-:W-:Y:S01]  /*9ba0*/  UIMAD UR4, UR5, UR11, UR4 ;  /* 0x0000000b050472a4 */ /* 0x000fe2000f8e0204 */
[----:B------:R-:W-:Y:S05]  /*9bb0*/  IMAD.WIDE.U32 R152, R135, UR25, R238 ;  /* 0x0000001987987c25 */ /* 0x000fea000f8e00ee */
[C---:B------:R-:W-:Y:S02]  /*9bc0*/  LEA R164, P0, R152.reuse, c[0x0][0x1f8], 0x1 ;  /* 0x00007e0098a47a11 */ /* 0x040fe400078008ff */
[----:B------:R-:W-:Y:S04]  /*9bd0*/  IADD3 R0, R153, UR4, RZ ;  /* 0x0000000499007c10 */ /* 0x000fe8000fffe0ff */
[----:B------:R-:W-:Y:S01]  /*9be0*/  LEA.HI.X R165, R152, c[0x0][0x1fc], R0, 0x1, P0 ;  /* 0x00007f0098a57a11 */ /* 0x000fe200000f0c00 */
[----:B------:R-:W1:Y:S08]  /*9bf0*/  LDSM.16.M88.4 R8, [R226+0x8100] ;  /* 0x00810000e208783b */ /* 0x000e700000000200 */
[----:B------:R-:W2:Y:S08]  /*9c00*/  LDSM.16.M88.4 R16, [R226+0x8900] ;  /* 0x00890000e210783b */ /* 0x000eb00000000200 */
        /* <DEDUP_REMOVED lines=31> */
[C---:B---3--:R-:W-:Y:S07]  /*9e00*/  HMMA.16816.F32.BF16 R12, R168.reuse, R144, R12 ;  /* 0x00000090a80c723c */ /* 0x048fee000004180c */
[----:B------:R-:W-:Y:S01]  /*9e10*/  IMAD.WIDE.U32 R144, R135, UR25, R234 ;  /* 0x0000001987907c25 */ /* 0x000fe2000f8e00ea */
[C---:B------:R-:W-:Y:S01]  /*9e20*/  HMMA.16816.F32.BF16 R16, R168.reuse, R146, R16 ;  /* 0x00000092a810723c */ /* 0x040fe20000041810 */
[----:B------:R-:W-:Y:S03]  /*9e30*/  UIADD3 UR25, UR25, -0x1, URZ ;  /* 0xffffffff19197890 */ /* 0x000fe6000fffe03f */
[----:B------:R-:W-:Y:S01]  /*9e40*/  IADD3 R135, R145, UR4, RZ ;  /* 0x0000000491877c10 */ /* 0x000fe2000fffe0ff */
[----:B------:R-:W-:Y:S01]  /*9e50*/  ULDC.64 UR4, c[0x0][0x1e0] ;  /* 0x0000780000047ab9 */ /* 0x000fe20000000a00 */
[C---:B------:R-:W-:Y:S02]  /*9e60*/  LEA R166, P1, R144.reuse, c[0x0][0x1f8], 0x1 ;  /* 0x00007e0090a67a11 */ /* 0x040fe400078208ff */
[C---:B------:R-:W-:Y:S03]  /*9e70*/  HMMA.16816.F32.BF16 R20, R168.reuse, R148, R20 ;  /* 0x00000094a814723c */ /* 0x040fe60000041814 */
[----:B------:R-:W-:Y:S01]  /*9e80*/  @UP0 UIMAD.WIDE.U32 UR20, UR25, UR4, URZ ;  /* 0x00000004191402a5 */ /* 0x000fe2000f8e003f */
[----:B------:R-:W-:Y:S01]  /*9e90*/  LEA.HI.X R167, R144, c[0x0][0x1fc], R135, 0x1, P1 ;  /* 0x00007f0090a77a11 */ /* 0x000fe200008f0c87 */
[----:B------:R-:W-:Y:S01]  /*9ea0*/  @UP0 USHF.R.S32.HI UR13, URZ, 0x1f, UR25 ;  /* 0x0000001f3f0d0899 */ /* 0x000fe20008011419 */
[----:B------:R-:W2:Y:S01]  /*9eb0*/  LDSM.16.M88.4 R144, [R216] ;  /* 0x00000000d890783b */ /* 0x000ea20000000200 */
[----:B------:R-:W-:Y:S01]  /*9ec0*/  IADD3 R148, P0, R166, UR10, RZ ;  /* 0x0000000aa6947c10 */ /* 0x000fe2000ff1e0ff */
[C---:B------:R-:W-:Y:S01]  /*9ed0*/  HMMA.16816.F32.BF16 R24, R168.reuse, R150, R24 ;  /* 0x00000096a818723c */ /* 0x040fe20000041818 */
[----:B------:R-:W-:Y:S02]  /*9ee0*/  @UP0 UIMAD UR13, UR13, UR4, URZ ;  /* 0x000000040d0d02a4 */ /* 0x000fe4000f8e023f */
[----:B------:R-:W-:Y:S01]  /*9ef0*/  @UP0 USHF.L.U32 UR4, UR20, 0x7, URZ ;  /* 0x0000000714040899 */ /* 0x000fe2000800063f */
[----:B------:R-:W-:Y:S01]  /*9f00*/  IADD3.X R149, R167, UR14, RZ, P0, !PT ;  /* 0x0000000ea7957c10 */ /* 0x000fe200087fe4ff */
[----:B------:R-:W-:Y:S01]  /*9f10*/  @UP0 UIMAD UR13, UR25, UR5, UR13 ;  /* 0x00000005190d02a4 */ /* 0x000fe2000f8e020d */
[----:B------:R-:W-:Y:S01]  /*9f20*/  @!PT LDS RZ, [RZ] ;  /* 0x00000000fffff984 */ /* 0x000fe20000000800 */
[----:B------:R-:W-:Y:S01]  /*9f30*/  @!PT LDS RZ, [RZ] ;  /* 0x00000000fffff984 */ /* 0x000fe20000000800 */
[----:B------:R-:W-:Y:S01]  /*9f40*/  @!PT LDS RZ, [RZ] ;  /* 0x00000000fffff984 */ /* 0x000fe20000000800 */
[----:B------:R3:W-:Y:S01]  /*9f50*/  LDGSTS.E.BYPASS.LTC128B.128 [R227+0x100], [R166.64], !P5 ;  /* 0x00100000a6e37fae */ /* 0x0007e2000e901d52 */
[C---:B------:R-:W-:Y:S01]  /*9f60*/  IADD3 R150, P0, R148.reuse, UR10, RZ ;  /* 0x0000000a94967c10 */ /* 0x040fe2000ff1e0ff */
[C---:B-1----:R-:W-:Y:S01]  /*9f70*/  HMMA.16816.F32.BF16 R28, R168.reuse, R136, R28 ;  /* 0x00000088a81c723c */ /* 0x042fe2000004181c */
[----:B------:R-:W-:Y:S03]  /*9f80*/  @UP0 UIADD3 UR13, UR21, UR13, URZ ;  /* 0x0000000d150d0290 */ /* 0x000fe6000fffe03f */
[C---:B------:R-:W-:Y:S02]  /*9f90*/  IADD3.X R151, R149.reuse, UR14, RZ, P0, !PT ;  /* 0x0000000e95977c10 */ /* 0x040fe400087fe4ff */
[----:B------:R1:W-:Y:S01]  /*9fa0*/  LDGSTS.E.BYPASS.LTC128B.128 [R227+0x4100], [R164.64], !P4 ;  /* 0x04100000a4e37fae */ /* 0x0003e2000e101d52 */
[----:B------:R-:W-:Y:S01]  /*9fb0*/  IADD3 R176, P2, R148, UR16, RZ ;  /* 0x0000001094b07c10 */ /* 0x000fe2000ff5e0ff */
[----:B------:R-:W-:Y:S01]  /*9fc0*/  @UP0 USHF.L.U64.HI UR13, UR20, 0x7, UR13 ;  /* 0x00000007140d0899 */ /* 0x000fe2000801020d */
[C---:B------:R-:W-:Y:S03]  /*9fd0*/  HMMA.16816.F32.BF16 R32, R168.reuse, R138, R32 ;  /* 0x0000008aa820723c */ /* 0x040fe60000041820 */
[----:B------:R-:W-:Y:S02]  /*9fe0*/  IADD3.X R177, R149, UR15, RZ, P2, !PT ;  /* 0x0000000f95b17c10 */ /* 0x000fe400097fe4ff */
[----:B------:R4:W-:Y:S01]  /*9ff0*/  LDGSTS.E.BYPASS.LTC128B.128 [R227+0x1100], [R148.64], !P5 ;  /* 0x0110000094e37fae */ /* 0x0009e2000e901d52 */
[C---:B------:R-:W-:Y:S06]  /*a000*/  IADD3 R178, P1, R150.reuse, UR10, RZ ;  /* 0x0000000a96b27c10 */ /* 0x040fec000ff3e0ff */
[C---:B------:R-:W-:Y:S01]  /*a010*/  IADD3.X R179, R151.reuse, UR14, RZ, P1, !PT ;  /* 0x0000000e97b37c10 */ /* 0x040fe20008ffe4ff */
[----:B------:R4:W-:Y:S01]  /*a020*/  LDGSTS.E.BYPASS.LTC128B.128 [R227+0x5100], [R148.64+0x80], !P4 ;  /* 0x0510008094e37fae */ /* 0x0009e2000e101d52 */
[----:B---3--:R-:W-:Y:S04]  /*a030*/  IADD3 R166, P0, R150, UR16, RZ ;  /* 0x0000001096a67c10 */ /* 0x008fe8000ff1e0ff */
[----:B------:R-:W-:Y:S01]  /*a040*/  IADD3.X R167, R151, UR15, RZ, P0, !PT ;  /* 0x0000000f97a77c10 */ /* 0x000fe200087fe4ff */
[C---:B--2---:R-:W-:Y:S02]  /*a050*/  HMMA.16816.F32.BF16 R36, R168.reuse, R144, R36 ;  /* 0x00000090a824723c */ /* 0x044fe40000041824 */
[----:B------:R4:W-:Y:S01]  /*a060*/  LDGSTS.E.BYPASS.LTC128B.128 [R227+0x2100], [R150.64], !P5 ;  /* 0x0210000096e37fae */ /* 0x0009e2000e901d52 */
[----:B------:R-:W-:Y:S05]  /*a070*/  PLOP3.LUT P0, PT, PT, PT, UP0, 0x80, 0x0 ;  /* 0x000000000000781c */ /* 0x000fea0003f0f008 */
[C---:B------:R-:W-:Y:S02]  /*a080*/  HMMA.16816.F32.BF16 R40, R168.reuse, R146, R40 ;  /* 0x00000092a828723c */ /* 0x040fe40000041828 */
[----:B------:R2:W-:Y:S06]  /*a090*/  LDGSTS.E.BYPASS.LTC128B.128 [R227+0x6100], [R176.64], !P4 ;  /* 0x06100000b0e37fae */ /* 0x0005ec000e101d52 */
[C---:B------:R-:W-:Y:S02]  /*a0a0*/  HMMA.16816.F32.BF16 R44, R168.reuse, R152, R44 ;  /* 0x00000098a82c723c */ /* 0x040fe4000004182c */
[----:B------:R2:W-:Y:S06]  /*a0b0*/  LDGSTS.E.BYPASS.LTC128B.128 [R227+0x3100], [R178.64], !P5 ;  /* 0x03100000b2e37fae */ /* 0x0005ec000e901d52 */
[C---:B------:R-:W-:Y:S02]  /*a0c0*/  HMMA.16816.F32.BF16 R48, R168.reuse, R154, R48 ;  /* 0x0000009aa830723c */ /* 0x040fe40000041830 */
[----:B------:R1:W-:Y:S06]  /*a0d0*/  LDGSTS.E.BYPASS.LTC128B.128 [R227+0x7100], [R166.64], !P4 ;  /* 0x07100000a6e37fae */ /* 0x0003ec000e101d52 */
[C---:B------:R-:W-:Y:S02]  /*a0e0*/  HMMA.16816.F32.BF16 R52, R168.reuse, R156, R52 ;  /* 0x0000009ca834723c */ /* 0x040fe40000041834 */
[----:B------:R-:W3:Y:S06]  /*a0f0*/  LDSM.16.M88.4 R136, [R223+0x8100] ;  /* 0x00810000df88783b */ /* 0x000eec0000000200 */
[C---:B------:R-:W-:Y:S02]  /*a100*/  HMMA.16816.F32.BF16 R56, R168.reuse, R158, R56 ;  /* 0x0000009ea838723c */ /* 0x040fe40000041838 */
[----:B------:R-:W5:Y:S06]  /*a110*/  LDSM.16.M88.4 R144, [R223+0x8900] ;  /* 0x00890000df90783b */ /* 0x000f6c0000000200 */
[C---:B------:R-:W-:Y:S02]  /*a120*/  HMMA.16816.F32.BF16 R60, R168.reuse, R160, R60 ;  /* 0x000000a0a83c723c */ /* 0x040fe4000004183c */
[----:B------:R-:W0:Y:S06]  /*a130*/  LDGDEPBAR ;  /* 0x00000000000079af */ /* 0x000e2c0000000000 */
[----:B------:R-:W-:Y:S02]  /*a140*/  HMMA.16816.F32.BF16 R64, R168, R162, R64 ;  /* 0x000000a2a840723c */ /* 0x000fe40000041840 */
[----:B----4-:R-:W4:Y:S08]  /*a150*/  LDSM.16.M88.4 R148, [R223+0x9100] ;  /* 0x00910000df94783b */ /* 0x010f300000000200 */
[----:B------:R-:W1:Y:S01]  /*a160*/  LDSM.16.M88.4 R152, [R223+0x9900] ;  /* 0x00990000df98783b */ /* 0x000e620000000200 */
[C---:B---3--:R-:W-:Y:S07]  /*a170*/  HMMA.16816.F32.BF16 R4, R172.reuse, R136, R4 ;  /* 0x00000088ac04723c */ /* 0x048fee0000041804 */
[----:B------:R-:W3:Y:S01]  /*a180*/  LDSM.16.M88.4 R156, [R223+0xa100] ;  /* 0x00a10000df9c783b */ /* 0x000ee20000000200 */
[C---:B------:R-:W-:Y:S07]  /*a190*/  HMMA.16816.F32.BF16 R8, R172.reuse, R138, R8 ;  /* 0x0000008aac08723c */ /* 0x040fee0000041808 */
[----:B------:R-:W2:Y:S01]  /*a1a0*/  LDSM.16.M88.4 R136, [R223+0xa900] ;  /* 0x00a90000df88783b */ /* 0x000ea20000000200 */
[C---:B-----5:R-:W-:Y:S07]  /*a1b0*/  HMMA.16816.F32.BF16 R12, R172.reuse, R144, R12 ;  /* 0x00000090ac0c723c */ /* 0x060fee000004180c */
[----:B------:R-:W-:Y:S01]  /*a1c0*/  LDSM.16.M88.4 R160, [R226+0xd900] ;  /* 0x00d90000e2a0783b */ /* 0x000fe20000000200 */
[C---:B------:R-:W-:Y:S07]  /*a1d0*/  HMMA.16816.F32.BF16 R16, R172.reuse, R146, R16 ;  /* 0x00000092ac10723c */ /* 0x040fee0000041810 */
[----:B------:R-:W5:Y:S01]  /*a1e0*/  LDSM.16.M88.4 R144, [R223+0xb100] ;  /* 0x00b10000df90783b */ /* 0x000f620000000200 */
[C---:B----4-:R-:W-:Y:S07]  /*a1f0*/  HMMA.16816.F32.BF16 R20, R172.reuse, R148, R20 ;  /* 0x00000094ac14723c */ /* 0x050fee0000041814 */
[----:B-1----:R-:W-:Y:S01]  /*a200*/  LDSM.16.M88.4 R164, [R206] ;  /* 0x00000000cea4783b */ /* 0x002fe20000000200 */
[C---:B------:R-:W-:Y:S07]  /*a210*/  HMMA.16816.F32.BF16 R24, R172.reuse, R150, R24 ;  /* 0x00000096ac18723c */ /* 0x040fee0000041818 */
[----:B------:R-:W1:Y:S01]  /*a220*/  LDSM.16.M88.4 R148, [R223+0xb900] ;  /* 0x00b90000df94783b */ /* 0x000e620000000200 */
[C---:B------:R-:W-:Y:S07]  /*a230*/  HMMA.16816.F32.BF16 R28, R172.reuse, R152, R28 ;  /* 0x00000098ac1c723c */ /* 0x040fee000004181c */
[----:B--2---:R-:W-:Y:S01]  /*a240*/  LDSM.16.M88.4 R176, [R223+0xe900] ;  /* 0x00e90000dfb0783b */ /* 0x004fe20000000200 */
[C---:B------:R-:W-:Y:S07]  /*a250*/  HMMA.16816.F32.BF16 R32, R172.reuse, R154, R32 ;  /* 0x0000009aac20723c */ /* 0x040fee0000041820 */
[----:B------:R-:W2:Y:S01]  /*a260*/  LDSM.16.M88.4 R152, [R212] ;  /* 0x00000000d498783b */ /* 0x000ea20000000200 */
[C---:B---3--:R-:W-:Y:S07]  /*a270*/  HMMA.16816.F32.BF16 R36, R172.reuse, R156, R36 ;  /* 0x0000009cac24723c */ /* 0x048fee0000041824 */
[----:B------:R-:W-:Y:S01]  /*a280*/  LDSM.16.M88.4 R180, [R223+0xf100] ;  /* 0x00f10000dfb4783b */ /* 0x000fe20000000200 */
[C---:B------:R-:W-:Y:S07]  /*a290*/  HMMA.16816.F32.BF16 R40, R172.reuse, R158, R40 ;  /* 0x0000009eac28723c */ /* 0x040fee0000041828 */
[----:B------:R-:W3:Y:S01]  /*a2a0*/  LDSM.16.M88.4 R156, [R212+0x800] ;  /* 0x00080000d49c783b */ /* 0x000ee20000000200 */
[C---:B------:R-:W-:Y:S08]  /*a2b0*/  HMMA.16816.F32.BF16 R44, R172.reuse, R136, R44 ;  /* 0x00000088ac2c723c */ /* 0x040ff0000004182c */
[C---:B------:R-:W-:Y:S01]  /*a2c0*/  HMMA.16816.F32.BF16 R48, R172.reuse, R138, R48 ;  /* 0x0000008aac30723c */ /* 0x040fe20000041830 */
[----:B------:R-:W4:Y:S07]  /*a2d0*/  LDSM.16.M88.4 R136, [R212+0x1000] ;  /* 0x00100000d488783b */ /* 0x000f2e0000000200 */
[C---:B-----5:R-:W-:Y:S08]  /*a2e0*/  HMMA.16816.F32.BF16 R52, R172.reuse, R144, R52 ;  /* 0x00000090ac34723c */ /* 0x060ff00000041834 */
[C---:B------:R-:W-:Y:S01]  /*a2f0*/  HMMA.16816.F32.BF16 R56, R172.reuse, R146, R56 ;  /* 0x00000092ac38723c */ /* 0x040fe20000041838 */
[----:B------:R-:W5:Y:S07]  /*a300*/  LDSM.16.M88.4 R144, [R212+0x1800] ;  /* 0x00180000d490783b */ /* 0x000f6e0000000200 */
        /* <DEDUP_REMOVED lines=38> */
[----:B------:R-:W-:Y:S07]  /*a570*/  LDSM.16.M88.4 R160, [R209] ;  /* 0x00000000d1a0783b */ /* 0x000fee0000000200 */
[C---:B---3--:R-:W-:Y:S08]  /*a580*/  HMMA.16816.F32.BF16 R36, R188.reuse, R156, R36 ;  /* 0x0000009cbc24723c */ /* 0x048ff00000041824 */
[C---:B------:R-:W-:Y:S01]  /*a590*/  HMMA.16816.F32.BF16 R40, R188.reuse, R158, R40 ;  /* 0x0000009ebc28723c */ /* 0x040fe20000041828 */
[----:B------:R-:W3:Y:S07]  /*a5a0*/  LDSM.16.M88.4 R156, [R210] ;  /* 0x00000000d29c783b */ /* 0x000eee0000000200 */
[C---:B----4-:R-:W-:Y:S08]  /*a5b0*/  HMMA.16816.F32.BF16 R44, R188.reuse, R136, R44 ;  /* 0x00000088bc2c723c */ /* 0x050ff0000004182c */
[C---:B------:R-:W-:Y:S01]  /*a5c0*/  HMMA.16816.F32.BF16 R48, R188.reuse, R138, R48 ;  /* 0x0000008abc30723c */ /* 0x040fe20000041830 */
[----:B------:R-:W4:Y:S07]  /*a5d0*/  LDSM.16.M88.4 R136, [R208] ;  /* 0x00000000d088783b */ /* 0x000f2e0000000200 */
[C---:B-----5:R-:W-:Y:S08]  /*a5e0*/  HMMA.16816.F32.BF16 R52, R188.reuse, R144, R52 ;  /* 0x00000090bc34723c */ /* 0x060ff00000041834 */
[C---:B------:R-:W-:Y:S01]  /*a5f0*/  HMMA.16816.F32.BF16 R56, R188.reuse, R146, R56 ;  /* 0x00000092bc38723c */ /* 0x040fe20000041838 */
[----:B------:R-:W5:Y:S07]  /*a600*/  LDSM.16.M88.4 R144, [R207] ;  /* 0x00000000cf90783b */ /* 0x000f6e0000000200 */
[C---:B-1----:R-:W-:Y:S08]  /*a610*/  HMMA.16816.F32.BF16 R60, R188.reuse, R148, R60 ;  /* 0x00000094bc3c723c */ /* 0x042ff0000004183c */
[----:B------:R-:W-:Y:S01]  /*a620*/  HMMA.16816.F32.BF16 R64, R188, R150, R64 ;  /* 0x00000096bc40723c */ /* 0x000fe20000041840 */
[----:B------:R-:W1:Y:S07]  /*a630*/  LDSM.16.M88.4 R148, [R205] ;  /* 0x00000000cd94783b */ /* 0x000e6e0000000200 */
[C---:B--2---:R-:W-:Y:S08]  /*a640*/  HMMA.16816.F32.BF16 R4, R192.reuse, R152, R4 ;  /* 0x00000098c004723c */ /* 0x044ff00000041804 */
[C---:B------:R-:W-:Y:S01]  /*a650*/  HMMA.16816.F32.BF16 R8, R192.reuse, R154, R8 ;  /* 0x0000009ac008723c */ /* 0x040fe20000041808 */
[----:B------:R-:W-:Y:S07]  /*a660*/  LDSM.16.M88.4 R152, [R223+0xc900] ;  /* 0x00c90000df98783b */ /* 0x000fee0000000200 */
[C---:B---3--:R-:W-:Y:S08]  /*a670*/  HMMA.16816.F32.BF16 R12, R192.reuse, R156, R12 ;  /* 0x0000009cc00c723c */ /* 0x048ff0000004180c */
[C---:B------:R-:W-:Y:S01]  /*a680*/  HMMA.16816.F32.BF16 R16, R192.reuse, R158, R16 ;  /* 0x0000009ec010723c */ /* 0x040fe20000041810 */
[----:B------:R-:W-:Y:S07]  /*a690*/  LDSM.16.M88.4 R156, [R223+0xd100] ;  /* 0x00d10000df9c783b */ /* 0x000fee0000000200 */
[C---:B------:R-:W-:Y:S08]  /*a6a0*/  HMMA.16816.F32.BF16 R20, R192.reuse, R160, R20 ;  /* 0x000000a0c014723c */ /* 0x040ff00000041814 */
[C---:B------:R-:W-:Y:S01]  /*a6b0*/  HMMA.16816.F32.BF16 R24, R192.reuse, R162, R24 ;  /* 0x000000a2c018723c */ /* 0x040fe20000041818 */
[----:B------:R-:W-:Y:S07]  /*a6c0*/  LDSM.16.M88.4 R160, [R223+0xd900] ;  /* 0x00d90000dfa0783b */ /* 0x000fee0000000200 */
[C---:B----4-:R-:W-:Y:S08]  /*a6d0*/  HMMA.16816.F32.BF16 R28, R192.reuse, R136, R28 ;  /* 0x00000088c01c723c */ /* 0x050ff0000004181c */
[C---:B------:R-:W-:Y:S01]  /*a6e0*/  HMMA.16816.F32.BF16 R32, R192.reuse, R138, R32 ;  /* 0x0000008ac020723c */ /* 0x040fe20000041820 */
[----:B------:R-:W2:Y:S07]  /*a6f0*/  LDSM.16.M88.4 R136, [R204] ;  /* 0x00000000cc88783b */ /* 0x000eae0000000200 */
[C---:B-----5:R-:W-:Y:S08]  /*a700*/  HMMA.16816.F32.BF16 R36, R192.reuse, R144, R36 ;  /* 0x00000090c024723c */ /* 0x060ff00000041824 */
[C---:B------:R-:W-:Y:S01]  /*a710*/  HMMA.16816.F32.BF16 R40, R192.reuse, R146, R40 ;  /* 0x00000092c028723c */ /* 0x040fe20000041828 */
[----:B------:R-:W3:Y:S07]  /*a720*/  LDSM.16.M88.4 R144, [R223+0xc100] ;  /* 0x00c10000df90783b */ /* 0x000eee0000000200 */
[C---:B------:R-:W-:Y:S08]  /*a730*/  HMMA.16816.F32.BF16 R44, R192.reuse, R164, R44 ;  /* 0x000000a4c02c723c */ /* 0x040ff0000004182c */
[C---:B------:R-:W-:Y:S01]  /*a740*/  HMMA.16816.F32.BF16 R48, R192.reuse, R166, R48 ;  /* 0x000000a6c030723c */ /* 0x040fe20000041830 */
[----:B------:R-:W4:Y:S07]  /*a750*/  LDSM.16.M88.4 R164, [R223+0xe100] ;  /* 0x00e10000dfa4783b */ /* 0x000f2e0000000200 */
[C---:B-1----:R-:W-:Y:S08]  /*a760*/  HMMA.16816.F32.BF16 R52, R192.reuse, R148, R52 ;  /* 0x00000094c034723c */ /* 0x042ff00000041834 */
        /* <DEDUP_REMOVED lines=29> */
[----:B------:R-:W3:Y:S03]  /*a940*/  LDSM.16.M88.4 R144, [R212+0x6800] ;  /* 0x00680000d490783b */ /* 0x000ee60000000200 */
[----:B------:R-:W-:Y:S04]  /*a950*/  FMNMX.FTZ R0, R4, R3, !PT ;  /* 0x0000000304007209 */ /* 0x000fe80007810000 */
[C---:B-----5:R-:W-:Y:S04]  /*a960*/  HMMA.16816.F32.BF16 R20, R200.reuse, R152, R20 ;  /* 0x00000098c814723c */ /* 0x060fe80000041814 */
        /* <DEDUP_REMOVED lines=24> */
[----:B------:R-:W-:Y:S04]  /*aaf0*/  FMNMX.FTZ R135, R21, R2, !PT ;  /* 0x0000000215877209 */ /* 0x000fe80007810000 */
[----:B------:R-:W-:Y:S02]  /*ab00*/  FMNMX.FTZ R2, R24, R135, !PT ;  /* 0x0000008718027209 */ /* 0x000fe40007810000 */
[----:B------:R-:W-:Y:S02]  /*ab10*/  FMNMX.FTZ R0, R22, R137, !PT ;  /* 0x0000008916007209 */ /* 0x000fe40007810000 */
[----:B------:R-:W-:Y:S01]  /*ab20*/  FMNMX.FTZ R135, R25, R2, !PT ;  /* 0x0000000219877209 */ /* 0x000fe20007810000 */
[----:B------:R-:W2:Y:S01]  /*ab30*/  LDSM.16.M88.4 R136, [R212+0x7800] ;  /* 0x00780000d488783b */ /* 0x000ea20000000200 */
[----:B------:R-:W-:Y:S01]  /*ab40*/  FMNMX.FTZ R153, R23, R0, !PT ;  /* 0x0000000017997209 */ /* 0x000fe20007810000 */
[----:B------:R-:W-:Y:S04]  /*ab50*/  DEPBAR.LE SB0, 0x0 ;  /* 0x000080000000791a */ /* 0x000fe80000000000 */
        /* <DEDUP_REMOVED lines=14> */
[----:B------:R-:W-:Y:S01]  /*ac40*/  FMNMX.FTZ R145, R35, R2, !PT ;  /* 0x0000000223917209 */ /* 0x000fe20007810000 */
[C---:B--2---:R-:W-:Y:S03]  /*ac50*/  HMMA.16816.F32.BF16 R60, R200.reuse, R136, R60 ;  /* 0x00000088c83c723c */ /* 0x044fe6000004183c */
        /* <DEDUP_REMOVED lines=31> */
[----:B------:R-:W-:Y:S02]  /*ae50*/  FMNMX.FTZ R0, R66, R139, !PT ;  /* 0x0000008b42007209 */ /* 0x000fe40007810000 */
[----:B------:R-:W-:Y:S02]  /*ae60*/  @P0 LEA R144, P3, R136, c[0x0][0x1c8], 0x1 ;  /* 0x0000720088900a11 */ /* 0x000fe400078608ff */
[----:B------:R-:W-:Y:S05]  /*ae70*/  FMNMX.FTZ R137, R67, R0, !PT ;  /* 0x0000000043897209 */ /* 0x000fea0007810000 */
[----:B------:R-:W2:Y:S01]  /*ae80*/  SHFL.BFLY PT, R0, R137, 0x2, 0x1f ;  /* 0x0c401f0089007f89 */ /* 0x000ea200000e0000 */
[----:B-1----:R-:W-:Y:S07]  /*ae90*/  FMNMX.FTZ R145, R147, R2, !PT ;  /* 0x0000000293917209 */ /* 0x002fee0007810000 */
[----:B------:R-:W1:Y:S01]  /*aea0*/  SHFL.BFLY PT, R132, R145, 0x1, 0x1f ;  /* 0x0c201f0091847f89 */ /* 0x000e6200000e0000 */
[----:B--2---:R-:W-:Y:S07]  /*aeb0*/  FMNMX.FTZ R135, R137, R0, !PT ;  /* 0x0000000089877209 */ /* 0x004fee0007810000 */
[----:B------:R-:W2:Y:S01]  /*aec0*/  SHFL.BFLY PT, R2, R135, 0x1, 0x1f ;  /* 0x0c201f0087027f89 */ /* 0x000ea200000e0000 */
[----:B-1----:R-:W-:Y:S05]  /*aed0*/  FMNMX.FTZ R0, R145, R132, !PT ;  /* 0x0000008491007209 */ /* 0x002fea0007810000 */
[C---:B------:R-:W-:Y:S02]  /*aee0*/  FADD.FTZ R132, -R0.reuse, R3 ;  /* 0x0000000300847221 */ /* 0x040fe40000010100 */
[----:B------:R-:W-:Y:S02]  /*aef0*/  FMUL.FTZ R163, R0, c[0x0][0x2d0] ;  /* 0x0000b40000a37a20 */ /* 0x000fe40000410000 */
[----:B------:R-:W-:Y:S01]  /*af00*/  FMUL.FTZ R3, R132, c[0x0][0x2d0] ;  /* 0x0000b40084037a20 */ /* 0x000fe20000410000 */
[----:B--2---:R-:W-:Y:S01]  /*af10*/  FMNMX.FTZ R132, R135, R2, !PT ;  /* 0x0000000287847209 */ /* 0x004fe20007810000 */
[--C-:B------:R-:W-:Y:S01]  /*af20*/  FFMA.FTZ R152, R5, c[0x0][0x2d0], -R163.reuse ;  /* 0x0000b40005987a23 */ /* 0x100fe200000108a3 */
[----:B------:R-:W-:Y:S01]  /*af30*/  @P0 IADD3.X R5, R233, UR13, RZ, P1, !PT ;  /* 0x0000000de9050c10 */ /* 0x000fe20008ffe4ff */
[----:B------:R-:W-:Y:S02]  /*af40*/  FFMA.FTZ R135, R8, c[0x0][0x2d0], -R163 ;  /* 0x0000b40008877a23 */ /* 0x000fe400000108a3 */
[----:B------:R-:W-:Y:S01]  /*af50*/  FADD.FTZ R133, -R132, R133 ;  /* 0x0000008584857221 */ /* 0x000fe20000010100 */
[----:B------:R-:W-:Y:S01]  /*af60*/  @P0 LEA.HI.X R145, R136, c[0x0][0x1cc], R5, 0x1, P3 ;  /* 0x0000730088910a11 */ /* 0x000fe200018f0c05 */
[----:B------:R-:W-:Y:S01]  /*af70*/  FMUL.FTZ R159, R132, c[0x0][0x2d0] ;  /* 0x0000b400849f7a20 */ /* 0x000fe20000410000 */
[----:B------:R-:W1:Y:S01]  /*af80*/  MUFU.EX2 R3, R3 ;  /* 0x0000000300037308 */ /* 0x000e620000000800 */
[----:B------:R-:W-:Y:S02]  /*af90*/  FMUL.FTZ R2, R133, c[0x0][0x2d0] ;  /* 0x0000b40085027a20 */ /* 0x000fe40000410000 */
[--C-:B------:R-:W-:Y:S01]  /*afa0*/  FFMA.FTZ R133, R4, c[0x0][0x2d0], -R163.reuse ;  /* 0x0000b40004857a23 */ /* 0x100fe200000108a3 */
[----:B------:R-:W-:Y:S01]  /*afb0*/  @P0 IADD3 R4, P2, R237, UR4, RZ ;  /* 0x00000004ed040c10 */ /* 0x000fe2000ff5e0ff */
[----:B------:R2:W-:Y:S01]  /*afc0*/  @P0 LDGSTS.E.BYPASS.LTC128B.128 [R227+0x8100], [R144.64], !P5 ;  /* 0x0810000090e30fae */ /* 0x0005e2000e901d52 */
[----:B------:R-:W-:Y:S02]  /*afd0*/  FFMA.FTZ R154, R9, c[0x0][0x2d0], -R163 ;  /* 0x0000b400099a7a23 */ /* 0x000fe400000108a3 */
[----:B------:R-:W-:Y:S01]  /*afe0*/  @P0 IADD3.X R137, R134, UR13, RZ, P2, !PT ;  /* 0x0000000d86890c10 */ /* 0x000fe200097fe4ff */
[--C-:B------:R-:W-:Y:S01]  /*aff0*/  FFMA.FTZ R153, R6, c[0x0][0x2d0], -R159.reuse ;  /* 0x0000b40006997a23 */ /* 0x100fe2000001089f */
[----:B------:R-:W-:Y:S01]  /*b000*/  @P0 LEA R138, P1, R4, c[0x0][0x1c8], 0x1 ;  /* 0x00007200048a0a11 */ /* 0x000fe200078208ff */
[--C-:B------:R-:W-:Y:S01]  /*b010*/  FFMA.FTZ R156, R7, c[0x0][0x2d0], -R159.reuse ;  /* 0x0000b400079c7a23 */ /* 0x100fe2000001089f */
[----:B------:R-:W3:Y:S01]  /*b020*/  MUFU.EX2 R2, R2 ;  /* 0x0000000200027308 */ /* 0x000ee20000000800 */
[----:B------:R-:W-:Y:S01]  /*b030*/  FFMA.FTZ R155, R10, c[0x0][0x2d0], -R159 ;  /* 0x0000b4000a9b7a23 */ /* 0x000fe2000001089f */
[----:B------:R-:W-:Y:S01]  /*b040*/  @P0 LEA.HI.X R139, R4, c[0x0][0x1cc], R137, 0x1, P1 ;  /* 0x00007300048b0a11 */ /* 0x000fe200008f0c89 */
[--C-:B------:R-:W-:Y:S01]  /*b050*/  FFMA.FTZ R158, R11, c[0x0][0x2d0], -R159.reuse ;  /* 0x0000b4000b9e7a23 */ /* 0x100fe2000001089f */
[----:B------:R-:W-:Y:S01]  /*b060*/  @P0 IADD3 R4, P1, R144, UR7, RZ ;  /* 0x0000000790040c10 */ /* 0x000fe2000ff3e0ff */
[--C-:B------:R-:W-:Y:S02]  /*b070*/  FFMA.FTZ R178, R26, c[0x0][0x2d0], -R159.reuse ;  /* 0x0000b4001ab27a23 */ /* 0x100fe4000001089f */
[----:B------:R4:W-:Y:S01]  /*b080*/  @P0 LDGSTS.E.BYPASS.LTC128B.128 [R227+0xc100], [R138.64], !P4 ;  /* 0x0c1000008ae30fae */ /* 0x0009e2000e101d52 */
[----:B------:R-:W-:Y:S01]  /*b090*/  @P0 IADD3.X R5, R145, UR6, RZ, P1, !PT ;  /* 0x0000000691050c10 */ /* 0x000fe20008ffe4ff */
[----:B------:R-:W-:Y:S01]  /*b0a0*/  FFMA.FTZ R179, R27, c[0x0][0x2d0], -R159 ;  /* 0x0000b4001bb37a23 */ /* 0x000fe2000001089f */
[C---:B------:R-:W-:Y:S01]  /*b0b0*/  @P0 IADD3 R8, P1, R4.reuse, UR7, RZ ;  /* 0x0000000704080c10 */ /* 0x040fe2000ff3e0ff */
[----:B------:R-:W-:Y:S01]  /*b0c0*/  MUFU.EX2 R133, R133 ;  /* 0x0000008500857308 */ /* 0x000fe20000000800 */
[----:B------:R-:W-:Y:S01]  /*b0d0*/  @P0 IADD3 R6, P3, R4, UR12, RZ ;  /* 0x0000000c04060c10 */ /* 0x000fe2000ff7e0ff */
[----:B-1----:R-:W-:Y:S01]  /*b0e0*/  FMUL.FTZ R68, R3, R68 ;  /* 0x0000004403447220 */ /* 0x002fe20000410000 */
[C---:B------:R-:W-:Y:S01]  /*b0f0*/  @P0 IADD3.X R9, R5.reuse, UR6, RZ, P1, !PT ;  /* 0x0000000605090c10 */ /* 0x040fe20008ffe4ff */
[----:B------:R1:W-:Y:S01]  /*b100*/  @P0 LDGSTS.E.BYPASS.LTC128B.128 [R227+0x9100], [R4.64], !P5 ;  /* 0x0910000004e30fae */ /* 0x0003e2000e901d52 */
[----:B------:R-:W-:Y:S01]  /*b110*/  @P0 IADD3.X R7, R5, UR9, RZ, P3, !PT ;  /* 0x0000000905070c10 */ /* 0x000fe20009ffe4ff */
[C---:B------:R-:W-:Y:S01]  /*b120*/  FMUL.FTZ R69, R3.reuse, R69 ;  /* 0x0000004503457220 */ /* 0x040fe20000410000 */
[C---:B------:R-:W-:Y:S01]  /*b130*/  @P0 IADD3 R150, P2, R8.reuse, UR7, RZ ;  /* 0x0000000708960c10 */ /* 0x040fe2000ff5e0ff */
[----:B------:R-:W-:Y:S01]  /*b140*/  FMUL.FTZ R72, R3, R72 ;  /* 0x0000004803487220 */ /* 0x000fe20000410000 */
[----:B------:R-:W-:Y:S01]  /*b150*/  @P0 IADD3 R148, P1, R8, UR12, RZ ;  /* 0x0000000c08940c10 */ /* 0x000fe2000ff3e0ff */
[----:B------:R-:W5:Y:S01]  /*b160*/  MUFU.EX2 R152, R152 ;  /* 0x0000009800987308 */ /* 0x000f620000000800 */
[C---:B------:R-:W-:Y:S01]  /*b170*/  @P0 IADD3.X R151, R9.reuse, UR6, RZ, P2, !PT ;  /* 0x0000000609970c10 */ /* 0x040fe200097fe4ff */
[----:B------:R1:W-:Y:S01]  /*b180*/  @P0 LDGSTS.E.BYPASS.LTC128B.128 [R227+0xd100], [R4.64+0x80], !P4 ;  /* 0x0d10008004e30fae */ /* 0x0003e2000e101d52 */
[----:B------:R-:W-:Y:S01]  /*b190*/  @P0 IADD3.X R149, R9, UR9, RZ, P1, !PT ;  /* 0x0000000909950c10 */ /* 0x000fe20008ffe4ff */
[C---:B---3--:R-:W-:Y:S02]  /*b1a0*/  FMUL.FTZ R10, R2.reuse, R126 ;  /* 0x0000007e020a7220 */ /* 0x048fe40000410000 */
[C---:B------:R-:W-:Y:S02]  /*b1b0*/  FMUL.FTZ R11, R2.reuse, R127 ;  /* 0x0000007f020b7220 */ /* 0x040fe40000410000 */
[C---:B------:R-:W-:Y:S02]  /*b1c0*/  FMUL.FTZ R70, R2.reuse, R70 ;  /* 0x0000004602467220 */ /* 0x040fe40000410000 */
[----:B------:R3:W-:Y:S01]  /*b1d0*/  @P0 LDGSTS.E.BYPASS.LTC128B.128 [R227+0xa100], [R8.64], !P5 ;  /* 0x0a10000008e30fae */ /* 0x0007e2000e901d52 */
[----:B------:R-:W-:Y:S01]  /*b1e0*/  MUFU.EX2 R135, R135 ;  /* 0x0000008700877308 */ /* 0x000fe20000000800 */
[C---:B------:R-:W-:Y:S02]  /*b1f0*/  FMUL.FTZ R71, R2.reuse, R71 ;  /* 0x0000004702477220 */ /* 0x040fe40000410000 */
[C---:B------:R-:W-:Y:S02]  /*b200*/  FMUL.FTZ R73, R3.reuse, R73 ;  /* 0x0000004903497220 */ /* 0x040fe40000410000 */
[C---:B------:R-:W-:Y:S02]  /*b210*/  FMUL.FTZ R74, R2.reuse, R74 ;  /* 0x0000004a024a7220 */ /* 0x040fe40000410000 */
[----:B------:R2:W-:Y:S01]  /*b220*/  @P0 LDGSTS.E.BYPASS.LTC128B.128 [R227+0xe100], [R6.64], !P4 ;  /* 0x0e10000006e30fae */ /* 0x0005e2000e101d52 */
[C---:B------:R-:W-:Y:S02]  /*b230*/  FMUL.FTZ R75, R2.reuse, R75 ;  /* 0x0000004b024b7220 */ /* 0x040fe40000410000 */
[----:B------:R-:W2:Y:S01]  /*b240*/  MUFU.EX2 R154, R154 ;  /* 0x0000009a009a7308 */ /* 0x000ea20000000800 */
[C---:B------:R-:W-:Y:S02]  /*b250*/  FMUL.FTZ R76, R3.reuse, R76 ;  /* 0x0000004c034c7220 */ /* 0x040fe40000410000 */
[C---:B------:R-:W-:Y:S02]  /*b260*/  FMUL.FTZ R77, R3.reuse, R77 ;  /* 0x0000004d034d7220 */ /* 0x040fe40000410000 */
[----:B------:R2:W-:Y:S01]  /*b270*/  @P0 LDGSTS.E.BYPASS.LTC128B.128 [R227+0xb100], [R150.64], !P5 ;  /* 0x0b10000096e30fae */ /* 0x0005e2000e901d52 */
[----:B------:R-:W-:Y:S02]  /*b280*/  FMUL.FTZ R78, R2, R78 ;  /* 0x0000004e024e7220 */ /* 0x000fe40000410000 */
[C---:B-1----:R-:W-:Y:S01]  /*b290*/  FMUL.FTZ R4, R3.reuse, R128 ;  /* 0x0000008003047220 */ /* 0x042fe20000410000 */
[----:B-----5:R-:W-:Y:S01]  /*b2a0*/  F2FP.BF16.PACK_AB R128, R152, R133 ;  /* 0x000000859880723e */ /* 0x020fe200000010ff */
[----:B------:R-:W-:Y:S01]  /*b2b0*/  MUFU.EX2 R153, R153 ;  /* 0x0000009900997308 */ /* 0x000fe20000000800 */
[C---:B------:R-:W-:Y:S02]  /*b2c0*/  FMUL.FTZ R5, R3.reuse, R129 ;  /* 0x0000008103057220 */ /* 0x040fe40000410000 */
[----:B------:R1:W-:Y:S01]  /*b2d0*/  @P0 LDGSTS.E.BYPASS.LTC128B.128 [R227+0xf100], [R148.64], !P4 ;  /* 0x0f10000094e30fae */ /* 0x0003e2000e101d52 */
[C---:B------:R-:W-:Y:S02]  /*b2e0*/  FMUL.FTZ R79, R2.reuse, R79 ;  /* 0x0000004f024f7220 */ /* 0x040fe40000410000 */
[C---:B---3--:R-:W-:Y:S02]  /*b2f0*/  FMUL.FTZ R8, R3.reuse, R124 ;  /* 0x0000007c03087220 */ /* 0x048fe40000410000 */
[C---:B------:R-:W-:Y:S02]  /*b300*/  FMUL.FTZ R9, R3.reuse, R125 ;  /* 0x0000007d03097220 */ /* 0x040fe40000410000 */
[----:B------:R-:W3:Y:S01]  /*b310*/  MUFU.EX2 R156, R156 ;  /* 0x0000009c009c7308 */ /* 0x000ee20000000800 */
[----:B----4-:R-:W4:Y:S01]  /*b320*/  LDSM.16.MT88.4 R136, [R224+0x100] ;  /* 0x00010000e088783b */ /* 0x010f220000004200 */
[C---:B------:R-:W-:Y:S02]  /*b330*/  FMUL.FTZ R80, R3.reuse, R80 ;  /* 0x0000005003507220 */ /* 0x040fe40000410000 */
[----:B--2---:R-:W-:Y:S01]  /*b340*/  FMUL.FTZ R6, R2, R130 ;  /* 0x0000008202067220 */ /* 0x004fe20000410000 */
[----:B------:R-:W-:Y:S01]  /*b350*/  F2FP.BF16.PACK_AB R130, R154, R135 ;  /* 0x000000879a82723e */ /* 0x000fe200000010ff */
[C---:B------:R-:W-:Y:S02]  /*b360*/  FMUL.FTZ R7, R2.reuse, R131 ;  /* 0x0000008302077220 */ /* 0x040fe40000410000 */
[C---:B------:R-:W-:Y:S01]  /*b370*/  FMUL.FTZ R81, R3.reuse, R81 ;  /* 0x0000005103517220 */ /* 0x040fe20000410000 */
[----:B------:R-:W2:Y:S01]  /*b380*/  LDSM.16.MT88.4 R144, [R222+0x100] ;  /* 0x00010000de90783b */ /* 0x000ea20000004200 */
[----:B------:R-:W-:Y:S01]  /*b390*/  MUFU.EX2 R155, R155 ;  /* 0x0000009b009b7308 */ /* 0x000fe20000000800 */
[C---:B------:R-:W-:Y:S02]  /*b3a0*/  FMUL.FTZ R82, R2.reuse, R82 ;  /* 0x0000005202527220 */ /* 0x040fe40000410000 */
[C---:B------:R-:W-:Y:S02]  /*b3b0*/  FMUL.FTZ R83, R2.reuse, R83 ;  /* 0x0000005302537220 */ /* 0x040fe40000410000 */
[C---:B------:R-:W-:Y:S02]  /*b3c0*/  FMUL.FTZ R84, R3.reuse, R84 ;  /* 0x0000005403547220 */ /* 0x040fe40000410000 */
[----:B------:R-:W-:Y:S01]  /*b3d0*/  LDSM.16.MT88.4 R124, [R220+0x100] ;  /* 0x00010000dc7c783b */ /* 0x000fe20000004200 */
[----:B------:R-:W-:Y:S02]  /*b3e0*/  FMUL.FTZ R85, R3, R85 ;  /* 0x0000005503557220 */ /* 0x000fe40000410000 */
[----:B------:R-:W5:Y:S01]  /*b3f0*/  MUFU.EX2 R158, R158 ;  /* 0x0000009e009e7308 */ /* 0x000f620000000800 */
[C---:B------:R-:W-:Y:S02]  /*b400*/  FMUL.FTZ R86, R2.reuse, R86 ;  /* 0x0000005602567220 */ /* 0x040fe40000410000 */
[----:B------:R-:W-:Y:S01]  /*b410*/  FMUL.FTZ R87, R2, R87 ;  /* 0x0000005702577220 */ /* 0x000fe20000410000 */
[----:B---3--:R-:W-:Y:S01]  /*b420*/  F2FP.BF16.PACK_AB R129, R156, R153 ;  /* 0x000000999c81723e */ /* 0x008fe200000010ff */
[----:B-1----:R-:W1:Y:S01]  /*b430*/  LDSM.16.MT88.4 R148, [R221+0x100] ;  /* 0x00010000dd94783b */ /* 0x002e620000004200 */
[--C-:B------:R-:W-:Y:S02]  /*b440*/  FFMA.FTZ R180, R28, c[0x0][0x2d0], -R163.reuse ;  /* 0x0000b4001cb47a23 */ /* 0x100fe400000108a3 */
[--C-:B------:R-:W-:Y:S02]  /*b450*/  FFMA.FTZ R183, R29, c[0x0][0x2d0], -R163.reuse ;  /* 0x0000b4001db77a23 */ /* 0x100fe400000108a3 */
[--C-:B------:R-:W-:Y:S01]  /*b460*/  FFMA.FTZ R181, R32, c[0x0][0x2d0], -R163.reuse ;  /* 0x0000b40020b57a23 */ /* 0x100fe200000108a3 */
[----:B------:R-:W-:Y:S01]  /*b470*/  MUFU.EX2 R178, R178 ;  /* 0x000000b200b27308 */ /* 0x000fe20000000800 */
[----:B------:R-:W-:Y:S01]  /*b480*/  FFMA.FTZ R182, R33, c[0x0][0x2d0], -R163 ;  /* 0x0000b40021b67a23 */ /* 0x000fe200000108a3 */
[----:B------:R-:W0:Y:S01]  /*b490*/  LDGDEPBAR ;  /* 0x00000000000079af */ /* 0x000e220000000000 */
[--C-:B------:R-:W-:Y:S02]  /*b4a0*/  FFMA.FTZ R240, R30, c[0x0][0x2d0], -R159.reuse ;  /* 0x0000b4001ef07a23 */ /* 0x100fe4000001089f */
[--C-:B------:R-:W-:Y:S02]  /*b4b0*/  FFMA.FTZ R241, R31, c[0x0][0x2d0], -R159.reuse ;  /* 0x0000b4001ff17a23 */ /* 0x100fe4000001089f */
[--C-:B------:R-:W-:Y:S02]  /*b4c0*/  FFMA.FTZ R242, R34, c[0x0][0x2d0], -R159.reuse ;  /* 0x0000b40022f27a23 */ /* 0x100fe4000001089f */
[--C-:B------:R-:W-:Y:S01]  /*b4d0*/  FFMA.FTZ R243, R35, c[0x0][0x2d0], -R159.reuse ;  /* 0x0000b40023f37a23 */ /* 0x100fe2000001089f */
[----:B------:R-:W-:Y:S01]  /*b4e0*/  LDSM.16.MT88.4 R28, [R222+0x1900] ;  /* 0x00190000de1c783b */ /* 0x000fe20000004200 */
[--C-:B------:R-:W-:Y:S01]  /*b4f0*/  FFMA.FTZ R244, R46, c[0x0][0x2d0], -R159.reuse ;  /* 0x0000b4002ef47a23 */ /* 0x100fe2000001089f */
[----:B------:R-:W-:Y:S01]  /*b500*/  MUFU.EX2 R179, R179 ;  /* 0x000000b300b37308 */ /* 0x000fe20000000800 */
[----:B-----5:R-:W-:Y:S01]  /*b510*/  F2FP.BF16.PACK_AB R131, R158, R155 ;  /* 0x0000009b9e83723e */ /* 0x020fe200000010ff */
[--C-:B------:R-:W-:Y:S02]  /*b520*/  FFMA.FTZ R245, R47, c[0x0][0x2d0], -R159.reuse ;  /* 0x0000b4002ff57a23 */ /* 0x100fe4000001089f */
[--C-:B------:R-:W-:Y:S02]  /*b530*/  FFMA.FTZ R246, R50, c[0x0][0x2d0], -R159.reuse ;  /* 0x0000b40032f67a23 */ /* 0x100fe4000001089f */
[----:B------:R-:W-:Y:S01]  /*b540*/  LDSM.16.MT88.4 R32, [R221+0x1900] ;  /* 0x00190000dd20783b */ /* 0x000fe20000004200 */
[----:B------:R-:W-:Y:S01]  /*b550*/  FFMA.FTZ R247, R51, c[0x0][0x2d0], -R159 ;  /* 0x0000b40033f77a23 */ /* 0x000fe2000001089f */
[C---:B----4-:R-:W-:Y:S02]  /*b560*/  HMMA.16816.F32.BF16 R4, R128.reuse, R136, R4 ;  /* 0x000000888004723c */ /* 0x050fe40000041804 */
[----:B------:R-:W-:Y:S03]  /*b570*/  MUFU.EX2 R180, R180 ;  /* 0x000000b400b47308 */ /* 0x000fe60000000800 */
[C---:B------:R-:W-:Y:S02]  /*b580*/  FMUL.FTZ R88, R3.reuse, R88 ;  /* 0x0000005803587220 */ /* 0x040fe40000410000 */
[C---:B------:R-:W-:Y:S01]  /*b590*/  FMUL.FTZ R89, R3.reuse, R89 ;  /* 0x0000005903597220 */ /* 0x040fe20000410000 */
[C---:B------:R-:W-:Y:S01]  /*b5a0*/  HMMA.16816.F32.BF16 R8, R128.reuse, R138, R8 ;  /* 0x0000008a8008723c */ /* 0x040fe20000041808 */
[----:B------:R-:W3:Y:S03]  /*b5b0*/  LDSM.16.MT88.4 R136, [R224+0x4100] ;  /* 0x00410000e088783b */ /* 0x000ee60000004200 */
[C---:B------:R-:W-:Y:S01]  /*b5c0*/  FMUL.FTZ R90, R2.reuse, R90 ;  /* 0x0000005a025a7220 */ /* 0x040fe20000410000 */
[----:B------:R-:W-:Y:S01]  /*b5d0*/  MUFU.EX2 R183, R183 ;  /* 0x000000b700b77308 */ /* 0x000fe20000000800 */
[C---:B------:R-:W-:Y:S02]  /*b5e0*/  FMUL.FTZ R91, R2.reuse, R91 ;  /* 0x0000005b025b7220 */ /* 0x040fe40000410000 */
[C---:B--2---:R-:W-:Y:S04]  /*b5f0*/  HMMA.16816.F32.BF16 R68, R128.reuse, R144, R68 ;  /* 0x000000908044723c */ /* 0x044fe80000041844 */
[C---:B------:R-:W-:Y:S02]  /*b600*/  FMUL.FTZ R92, R3.reuse, R92 ;  /* 0x0000005c035c7220 */ /* 0x040fe40000410000 */
[C---:B------:R-:W-:Y:S01]  /*b610*/  FMUL.FTZ R93, R3.reuse, R93 ;  /* 0x0000005d035d7220 */ /* 0x040fe20000410000 */
[----:B------:R-:W-:Y:S01]  /*b620*/  MUFU.EX2 R181, R181 ;  /* 0x000000b500b57308 */ /* 0x000fe20000000800 */
[C---:B------:R-:W-:Y:S01]  /*b630*/  HMMA.16816.F32.BF16 R72, R128.reuse, R146, R72 ;  /* 0x000000928048723c */ /* 0x040fe20000041848 */
[----:B------:R-:W2:Y:S03]  /*b640*/  LDSM.16.MT88.4 R144, [R222+0x4100] ;  /* 0x00410000de90783b */ /* 0x000ea60000004200 */
[C---:B------:R-:W-:Y:S02]  /*b650*/  FMUL.FTZ R94, R2.reuse, R94 ;  /* 0x0000005e025e7220 */ /* 0x040fe40000410000 */
[C---:B------:R-:W-:Y:S02]  /*b660*/  FMUL.FTZ R95, R2.reuse, R95 ;  /* 0x0000005f025f7220 */ /* 0x040fe40000410000 */
[C---:B-1----:R-:W-:Y:S01]  /*b670*/  HMMA.16816.F32.BF16 R76, R128.reuse, R148, R76 ;  /* 0x00000094804c723c */ /* 0x042fe2000004184c */
[----:B------:R-:W-:Y:S03]  /*b680*/  MUFU.EX2 R182, R182 ;  /* 0x000000b600b67308 */ /* 0x000fe60000000800 */
[C---:B------:R-:W-:Y:S02]  /*b690*/  FMUL.FTZ R96, R3.reuse, R96 ;  /* 0x0000006003607220 */ /* 0x040fe40000410000 */
[C---:B------:R-:W-:Y:S02]  /*b6a0*/  FMUL.FTZ R97, R3.reuse, R97 ;  /* 0x0000006103617220 */ /* 0x040fe40000410000 */
[C---:B------:R-:W-:Y:S01]  /*b6b0*/  HMMA.16816.F32.BF16 R80, R128.reuse, R150, R80 ;  /* 0x000000968050723c */ /* 0x040fe20000041850 */
[----:B------:R-:W-:Y:S02]  /*b6c0*/  LDSM.16.MT88.4 R148, [R220+0x900] ;  /* 0x00090000dc94783b */ /* 0x000fe40000004200 */
[----:B------:R-:W-:Y:S01]  /*b6d0*/  MUFU.EX2 R240, R240 ;  /* 0x000000f000f07308 */ /* 0x000fe20000000800 */
[C---:B------:R-:W-:Y:S02]  /*b6e0*/  FMUL.FTZ R98, R2.reuse, R98 ;  /* 0x0000006202627220 */ /* 0x040fe40000410000 */
[C---:B------:R-:W-:Y:S02]  /*b6f0*/  FMUL.FTZ R99, R2.reuse, R99 ;  /* 0x0000006302637220 */ /* 0x040fe40000410000 */
[C---:B------:R-:W-:Y:S04]  /*b700*/  HMMA.16816.F32.BF16 R84, R128.reuse, R124, R84 ;  /* 0x0000007c8054723c */ /* 0x040fe80000041854 */
        /* <DEDUP_REMOVED lines=8> */
[C---:B---3--:R-:W-:Y:S04]  /*b790*/  HMMA.16816.F32.BF16 R92, R128.reuse, R136, R92 ;  /* 0x00000088805c723c */ /* 0x048fe8000004185c */
[C---:B------:R-:W-:Y:S02]  /*b7a0*/  FMUL.FTZ R104, R3.reuse, R104 ;  /* 0x0000006803687220 */ /* 0x040fe40000410000 */
[C---:B------:R-:W-:Y:S02]  /*b7b0*/  FMUL.FTZ R105, R3.reuse, R105 ;  /* 0x0000006903697220 */ /* 0x040fe40000410000 */
[C---:B------:R-:W-:Y:S01]  /*b7c0*/  HMMA.16816.F32.BF16 R96, R128.reuse, R138, R96 ;  /* 0x0000008a8060723c */ /* 0x040fe20000041860 */
[----:B------:R-:W3:Y:S01]  /*b7d0*/  LDSM.16.MT88.4 R136, [R220+0x4100] ;  /* 0x00410000dc88783b */ /* 0x000ee20000004200 */
[----:B------:R-:W-:Y:S02]  /*b7e0*/  MUFU.EX2 R243, R243 ;  /* 0x000000f300f37308 */ /* 0x000fe40000000800 */
[C---:B------:R-:W-:Y:S02]  /*b7f0*/  FMUL.FTZ R106, R2.reuse, R106 ;  /* 0x0000006a026a7220 */ /* 0x040fe40000410000 */
[----:B------:R-:W-:Y:S02]  /*b800*/  FMUL.FTZ R107, R2, R107 ;  /* 0x0000006b026b7220 */ /* 0x000fe40000410000 */
[C---:B--2---:R-:W-:Y:S04]  /*b810*/  HMMA.16816.F32.BF16 R100, R128.reuse, R144, R100 ;  /* 0x000000908064723c */ /* 0x044fe80000041864 */
[--C-:B------:R-:W-:Y:S01]  /*b820*/  FFMA.FTZ R157, R12, c[0x0][0x2d0], -R163.reuse ;  /* 0x0000b4000c9d7a23 */ /* 0x100fe200000108a3 */
[----:B------:R-:W-:Y:S01]  /*b830*/  MUFU.EX2 R244, R244 ;  /* 0x000000f400f47308 */ /* 0x000fe20000000800 */
[----:B------:R-:W-:Y:S02]  /*b840*/  FMUL.FTZ R12, R3, R120 ;  /* 0x00000078030c7220 */ /* 0x000fe40000410000 */
[C---:B------:R-:W-:Y:S01]  /*b850*/  HMMA.16816.F32.BF16 R104, R128.reuse, R146, R104 ;  /* 0x000000928068723c */ /* 0x040fe20000041868 */
[----:B------:R-:W-:Y:S03]  /*b860*/  LDSM.16.MT88.4 R144, [R221+0x900] ;  /* 0x00090000dd90783b */ /* 0x000fe60000004200 */
[----:B------:R-:W-:Y:S02]  /*b870*/  FFMA.FTZ R160, R13, c[0x0][0x2d0], -R163 ;  /* 0x0000b4000da07a23 */ /* 0x000fe400000108a3 */
[----:B------:R-:W-:Y:S01]  /*b880*/  FMUL.FTZ R13, R3, R121 ;  /* 0x00000079030d7220 */ /* 0x000fe20000410000 */
[----:B------:R-:W-:Y:S01]  /*b890*/  MUFU.EX2 R157, R157 ;  /* 0x0000009d009d7308 */ /* 0x000fe20000000800 */
[--C-:B------:R-:W-:Y:S04]  /*b8a0*/  FFMA.FTZ R164, R14, c[0x0][0x2d0], -R159.reuse ;  /* 0x0000b4000ea47a23 */ /* 0x100fe8000001089f */
[C---:B------:R-:W-:Y:S02]  /*b8b0*/  FMUL.FTZ R14, R2.reuse, R122 ;  /* 0x0000007a020e7220 */ /* 0x040fe40000410000 */
[----:B------:R-:W-:Y:S02]  /*b8c0*/  FFMA.FTZ R165, R15, c[0x0][0x2d0], -R159 ;  /* 0x0000b4000fa57a23 */ /* 0x000fe4000001089f */
[----:B------:R-:W-:Y:S01]  /*b8d0*/  FMUL.FTZ R15, R2, R123 ;  /* 0x0000007b020f7220 */ /* 0x000fe20000410000 */
[----:B------:R-:W2:Y:S01]  /*b8e0*/  MUFU.EX2 R160, R160 ;  /* 0x000000a000a07308 */ /* 0x000ea20000000800 */
[----:B------:R-:W4:Y:S01]  /*b8f0*/  LDSM.16.MT88.4 R120, [R224+0x900] ;  /* 0x00090000e078783b */ /* 0x000f220000004200 */
[--C-:B------:R-:W-:Y:S02]  /*b900*/  FFMA.FTZ R161, R16, c[0x0][0x2d0], -R163.reuse ;  /* 0x0000b40010a17a23 */ /* 0x100fe400000108a3 */
[----:B------:R-:W-:Y:S02]  /*b910*/  FFMA.FTZ R162, R17, c[0x0][0x2d0], -R163 ;  /* 0x0000b40011a27a23 */ /* 0x000fe400000108a3 */
[C---:B-1----:R-:W-:Y:S03]  /*b920*/  HMMA.16816.F32.BF16 R12, R128.reuse, R124, R12 ;  /* 0x0000007c800c723c */ /* 0x042fe6000004180c */
[--C-:B------:R-:W-:Y:S01]  /*b930*/  FFMA.FTZ R166, R18, c[0x0][0x2d0], -R159.reuse ;  /* 0x0000b40012a67a23 */ /* 0x100fe2000001089f */
[----:B------:R-:W-:Y:S01]  /*b940*/  MUFU.EX2 R161, R161 ;  /* 0x000000a100a17308 */ /* 0x000fe20000000800 */
[----:B------:R-:W-:Y:S02]  /*b950*/  FFMA.FTZ R167, R19, c[0x0][0x2d0], -R159 ;  /* 0x0000b40013a77a23 */ /* 0x000fe4000001089f */
[C---:B------:R-:W-:Y:S02]  /*b960*/  FMUL.FTZ R108, R3.reuse, R108 ;  /* 0x0000006c036c7220 */ /* 0x040fe40000410000 */
[C---:B------:R-:W-:Y:S03]  /*b970*/  FMUL.FTZ R109, R3.reuse, R109 ;  /* 0x0000006d036d7220 */ /* 0x040fe60000410000 */
[C---:B------:R-:W-:Y:S02]  /*b980*/  FMUL.FTZ R110, R2.reuse, R110 ;  /* 0x0000006e026e7220 */ /* 0x040fe40000410000 */
[----:B------:R-:W1:Y:S01]  /*b990*/  MUFU.EX2 R162, R162 ;  /* 0x000000a200a27308 */ /* 0x000e620000000800 */
[----:B------:R-:W-:Y:S02]  /*b9a0*/  FMUL.FTZ R111, R2, R111 ;  /* 0x0000006f026f7220 */ /* 0x000fe40000410000 */
[C---:B------:R-:W-:Y:S01]  /*b9b0*/  FMUL.FTZ R16, R3.reuse, R116 ;  /* 0x0000007403107220 */ /* 0x040fe20000410000 */
[----:B--2---:R-:W-:Y:S01]  /*b9c0*/  F2FP.BF16.PACK_AB R116, R160, R157 ;  /* 0x0000009da074723e */ /* 0x004fe200000010ff */
[C---:B------:R-:W-:Y:S02]  /*b9d0*/  FMUL.FTZ R17, R3.reuse, R117 ;  /* 0x0000007503117220 */ /* 0x040fe40000410000 */
[C---:B------:R-:W-:Y:S01]  /*b9e0*/  FMUL.FTZ R18, R2.reuse, R118 ;  /* 0x0000007602127220 */ /* 0x040fe20000410000 */
[C---:B------:R-:W-:Y:S01]  /*b9f0*/  HMMA.16816.F32.BF16 R108, R128.reuse, R126, R108 ;  /* 0x0000007e806c723c */ /* 0x040fe2000004186c */
[----:B------:R-:W2:Y:S01]  /*ba00*/  LDSM.16.MT88.4 R124, [R222+0x900] ;  /* 0x00090000de7c783b */ /* 0x000ea20000004200 */
[----:B------:R-:W-:Y:S01]  /*ba10*/  MUFU.EX2 R164, R164 ;  /* 0x000000a400a47308 */ /* 0x000fe20000000800 */
[C---:B------:R-:W-:Y:S02]  /*ba20*/  FMUL.FTZ R19, R2.reuse, R119 ;  /* 0x0000007702137220 */ /* 0x040fe40000410000 */
[C---:B------:R-:W-:Y:S02]  /*ba30*/  FMUL.FTZ R112, R3.reuse, R112 ;  /* 0x0000007003707220 */ /* 0x040fe40000410000 */
[----:B------:R-:W-:Y:S02]  /*ba40*/  FMUL.FTZ R113, R3, R113 ;  /* 0x0000007103717220 */ /* 0x000fe40000410000 */
[C---:B------:R-:W-:Y:S01]  /*ba50*/  FMUL.FTZ R114, R2.reuse, R114 ;  /* 0x0000007202727220 */ /* 0x040fe20000410000 */
[C---:B---3--:R-:W-:Y:S02]  /*ba60*/  HMMA.16816.F32.BF16 R16, R128.reuse, R136, R16 ;  /* 0x000000888010723c */ /* 0x048fe40000041810 */
[----:B------:R-:W3:Y:S01]  /*ba70*/  MUFU.EX2 R165, R165 ;  /* 0x000000a500a57308 */ /* 0x000ee20000000800 */
[----:B------:R-:W-:Y:S02]  /*ba80*/  FMUL.FTZ R115, R2, R115 ;  /* 0x0000007302737220 */ /* 0x000fe40000410000 */
[--C-:B------:R-:W-:Y:S01]  /*ba90*/  FFMA.FTZ R176, R20, c[0x0][0x2d0], -R163.reuse ;  /* 0x0000b40014b07a23 */ /* 0x100fe200000108a3 */
[----:B-1----:R-:W-:Y:S01]  /*baa0*/  F2FP.BF16.PACK_AB R118, R162, R161 ;  /* 0x000000a1a276723e */ /* 0x002fe200000010ff */
[--C-:B------:R-:W-:Y:S02]  /*bab0*/  FFMA.FTZ R177, R21, c[0x0][0x2d0], -R163.reuse ;  /* 0x0000b40015b17a23 */ /* 0x100fe400000108a3 */
[--C-:B------:R-:W-:Y:S01]  /*bac0*/  FFMA.FTZ R52, R52, c[0x0][0x2d0], -R163.reuse ;  /* 0x0000b40034347a23 */ /* 0x100fe200000108a3 */
[----:B------:R-:W-:Y:S01]  /*bad0*/  HMMA.16816.F32.BF16 R112, R128, R138, R112 ;  /* 0x0000008a8070723c */ /* 0x000fe20000041870 */
[----:B------:R-:W1:Y:S01]  /*bae0*/  LDSM.16.MT88.4 R128, [R224+0x4900] ;  /* 0x00490000e080783b */ /* 0x000e620000004200 */
[----:B------:R-:W-:Y:S01]  /*baf0*/  MUFU.EX2 R166, R166 ;  /* 0x000000a600a67308 */ /* 0x000fe20000000800 */
[--C-:B------:R-:W-:Y:S02]  /*bb00*/  FFMA.FTZ R53, R53, c[0x0][0x2d0], -R163.reuse ;  /* 0x0000b40035357a23 */ /* 0x100fe400000108a3 */
[--C-:B------:R-:W-:Y:S02]  /*bb10*/  FFMA.FTZ R56, R56, c[0x0][0x2d0], -R163.reuse ;  /* 0x0000b40038387a23 */ /* 0x100fe400000108a3 */
[----:B------:R-:W-:Y:S02]  /*bb20*/  FFMA.FTZ R57, R57, c[0x0][0x2d0], -R163 ;  /* 0x0000b40039397a23 */ /* 0x000fe400000108a3 */
[----:B------:R-:W-:Y:S03]  /*bb30*/  LDSM.16.MT88.4 R136, [R220+0x4900] ;  /* 0x00490000dc88783b */ /* 0x000fe60000004200 */
[----:B------:R-:W5:Y:S01]  /*bb40*/  MUFU.EX2 R167, R167 ;  /* 0x000000a700a77308 */ /* 0x000f620000000800 */
[--C-:B------:R-:W-:Y:S02]  /*bb50*/  FFMA.FTZ R54, R54, c[0x0][0x2d0], -R159.reuse ;  /* 0x0000b40036367a23 */ /* 0x100fe4000001089f */
[--C-:B------:R-:W-:Y:S01]  /*bb60*/  FFMA.FTZ R55, R55, c[0x0][0x2d0], -R159.reuse ;  /* 0x0000b40037377a23 */ /* 0x100fe2000001089f */
[----:B---3--:R-:W-:Y:S01]  /*bb70*/  F2FP.BF16.PACK_AB R117, R165, R164 ;  /* 0x000000a4a575723e */ /* 0x008fe200000010ff */
[--C-:B------:R-:W-:Y:S02]  /*bb80*/  FFMA.FTZ R58, R58, c[0x0][0x2d0], -R159.reuse ;  /* 0x0000b4003a3a7a23 */ /* 0x100fe4000001089f */
[----:B------:R-:W-:Y:S02]  /*bb90*/  FFMA.FTZ R59, R59, c[0x0][0x2d0], -R159 ;  /* 0x0000b4003b3b7a23 */ /* 0x000fe4000001089f */
[--C-:B------:R-:W-:Y:S01]  /*bba0*/  FFMA.FTZ R60, R60, c[0x0][0x2d0], -R163.reuse ;  /* 0x0000b4003c3c7a23 */ /* 0x100fe200000108a3 */
[----:B------:R-:W-:Y:S01]  /*bbb0*/  MUFU.EX2 R176, R176 ;  /* 0x000000b000b07308 */ /* 0x000fe20000000800 */
[--C-:B------:R-:W-:Y:S02]  /*bbc0*/  FFMA.FTZ R61, R61, c[0x0][0x2d0], -R163.reuse ;  /* 0x0000b4003d3d7a23 */ /* 0x100fe400000108a3 */
[----:B------:R-:W-:Y:S02]  /*bbd0*/  FFMA.FTZ R64, R64, c[0x0][0x2d0], -R163 ;  /* 0x0000b40040407a23 */ /* 0x000fe400000108a3 */
[----:B------:R-:W-:Y:S02]  /*bbe0*/  FFMA.FTZ R133, R3, R236, R133 ;  /* 0x000000ec03857223 */ /* 0x000fe40000010085 */
[----:B------:R-:W-:Y:S02]  /*bbf0*/  FFMA.FTZ R153, R2, R229, R153 ;  /* 0x000000e502997223 */ /* 0x000fe40000010099 */
[----:B------:R-:W-:Y:S01]  /*bc00*/  FADD.FTZ R152, R152, R133 ;  /* 0x0000008598987221 */ /* 0x000fe20000010000 */
[----:B------:R-:W3:Y:S01]  /*bc10*/  MUFU.EX2 R177, R177 ;  /* 0x000000b100b17308 */ /* 0x000ee20000000800 */
[----:B------:R-:W-:Y:S01]  /*bc20*/  MOV R133, R132 ;  /* 0x0000008400857202 */ /* 0x000fe20000000f00 */
[----:B------:R-:W-:Y:S01]  /*bc30*/  FADD.FTZ R156, R156, R153 ;  /* 0x000000999c9c7221 */ /* 0x000fe20000010000 */
[----:B-----5:R-:W-:Y:S01]  /*bc40*/  F2FP.BF16.PACK_AB R119, R167, R166 ;  /* 0x000000a6a777723e */ /* 0x020fe200000010ff */
[----:B------:R-:W-:Y:S02]  /*bc50*/  FADD.FTZ R135, R135, R152 ;  /* 0x0000009887877221 */ /* 0x000fe40000010000 */
[----:B------:R-:W-:Y:S02]  /*bc60*/  FADD.FTZ R3, R155, R156 ;  /* 0x0000009c9b037221 */ /* 0x000fe40000010000 */
[----:B------:R-:W-:Y:S02]  /*bc70*/  FADD.FTZ R154, R154, R135 ;  /* 0x000000879a9a7221 */ /* 0x000fe40000010000 */
[----:B------:R-:W-:Y:S01]  /*bc80*/  MUFU.EX2 R245, R245 ;  /* 0x000000f500f57308 */ /* 0x000fe20000000800 */
[C---:B----4-:R-:W-:Y:S05]  /*bc90*/  HMMA.16816.F32.BF16 R4, R116.reuse, R120, R4 ;  /* 0x000000787404723c */ /* 0x050fea0000041804 */
[----:B------:R-:W-:Y:S02]  /*bca0*/  FADD.FTZ R3, R158, R3 ;  /* 0x000000039e037221 */ /* 0x000fe40000010000 */
[----:B------:R-:W-:Y:S01]  /*bcb0*/  FADD.FTZ R157, R157, R154 ;  /* 0x0000009a9d9d7221 */ /* 0x000fe20000010000 */
[C---:B------:R-:W-:Y:S01]  /*bcc0*/  HMMA.16816.F32.BF16 R8, R116.reuse, R122, R8 ;  /* 0x0000007a7408723c */ /* 0x040fe20000041808 */
[----:B------:R-:W4:Y:S01]  /*bcd0*/  LDSM.16.MT88.4 R120, [R222+0x4900] ;  /* 0x00490000de78783b */ /* 0x000f220000004200 */
[----:B------:R-:W-:Y:S02]  /*bce0*/  MUFU.EX2 R246, R246 ;  /* 0x000000f600f67308 */ /* 0x000fe40000000800 */
[----:B------:R-:W-:Y:S01]  /*bcf0*/  FADD.FTZ R164, R164, R3 ;  /* 0x00000003a4a47221 */ /* 0x000fe20000010000 */
[----:B---3--:R-:W-:Y:S01]  /*bd00*/  F2FP.BF16.PACK_AB R20, R177, R176 ;  /* 0x000000b0b114723e */ /* 0x008fe200000010ff */
        /* <DEDUP_REMOVED lines=16> */
[----:B------:R-:W-:Y:S04]  /*be10*/  FADD.FTZ R177, R177, R176 ;  /* 0x000000b0b1b17221 */ /* 0x000fe80000010000 */
[C---:B------:R-:W-:Y:S04]  /*be20*/  HMMA.16816.F32.BF16 R84, R116.reuse, R148, R84 ;  /* 0x000000947454723c */ /* 0x040fe80000041854 */
[----:B------:R-:W-:Y:S03]  /*be30*/  MUFU.EX2 R56, R56 ;  /* 0x0000003800387308 */ /* 0x000fe60000000800 */
[--C-:B------:R-:W-:Y:S01]  /*be40*/  FFMA.FTZ R148, R24, c[0x0][0x2d0], -R163.reuse ;  /* 0x0000b40018947a23 */ /* 0x100fe200000108a3 */
[C---:B------:R-:W-:Y:S04]  /*be50*/  HMMA.16816.F32.BF16 R88, R116.reuse, R150, R88 ;  /* 0x000000967458723c */ /* 0x040fe80000041858 */
[----:B------:R-:W-:Y:S02]  /*be60*/  FFMA.FTZ R149, R25, c[0x0][0x2d0], -R163 ;  /* 0x0000b40019957a23 */ /* 0x000fe400000108a3 */
[----:B------:R-:W-:Y:S01]  /*be70*/  LDSM.16.MT88.4 R24, [R222+0x1100] ;  /* 0x00110000de18783b */ /* 0x000fe20000004200 */
[--C-:B------:R-:W-:Y:S01]  /*be80*/  FFMA.FTZ R150, R22, c[0x0][0x2d0], -R159.reuse ;  /* 0x0000b40016967a23 */ /* 0x100fe2000001089f */
[C---:B-1----:R-:W-:Y:S01]  /*be90*/  HMMA.16816.F32.BF16 R92, R116.reuse, R128, R92 ;  /* 0x00000080745c723c */ /* 0x042fe2000004185c */
[----:B------:R-:W-:Y:S03]  /*bea0*/  MUFU.EX2 R148, R148 ;  /* 0x0000009400947308 */ /* 0x000fe60000000800 */
[----:B------:R-:W-:Y:S01]  /*beb0*/  FFMA.FTZ R151, R23, c[0x0][0x2d0], -R159 ;  /* 0x0000b40017977a23 */ /* 0x000fe2000001089f */
[----:B------:R-:W-:Y:S03]  /*bec0*/  F2FP.BF16.PACK_AB R23, R179, R178 ;  /* 0x000000b2b317723e */ /* 0x000fe600000010ff */
[C---:B------:R-:W-:Y:S01]  /*bed0*/  HMMA.16816.F32.BF16 R96, R116.reuse, R130, R96 ;  /* 0x000000827460723c */ /* 0x040fe20000041860 */
[----:B------:R-:W-:Y:S02]  /*bee0*/  LDSM.16.MT88.4 R128, [R222+0x5100] ;  /* 0x00510000de80783b */ /* 0x000fe40000004200 */
[----:B------:R-:W1:Y:S05]  /*bef0*/  MUFU.EX2 R149, R149 ;  /* 0x0000009500957308 */ /* 0x000e6a0000000800 */
[C---:B----4-:R-:W-:Y:S05]  /*bf00*/  HMMA.16816.F32.BF16 R100, R116.reuse, R120, R100 ;  /* 0x000000787464723c */ /* 0x050fea0000041864 */
[----:B------:R-:W-:Y:S03]  /*bf10*/  MUFU.EX2 R150, R150 ;  /* 0x0000009600967308 */ /* 0x000fe60000000800 */
[C---:B------:R-:W-:Y:S01]  /*bf20*/  HMMA.16816.F32.BF16 R104, R116.reuse, R122, R104 ;  /* 0x0000007a7468723c */ /* 0x040fe20000041868 */
[----:B------:R-:W3:Y:S06]  /*bf30*/  LDSM.16.MT88.4 R120, [R224+0x1100] ;  /* 0x00110000e078783b */ /* 0x000eec0000004200 */
[----:B------:R-:W4:Y:S01]  /*bf40*/  MUFU.EX2 R151, R151 ;  /* 0x0000009700977308 */ /* 0x000f220000000800 */
[C---:B--2---:R-:W-:Y:S04]  /*bf50*/  HMMA.16816.F32.BF16 R12, R116.reuse, R124, R12 ;  /* 0x0000007c740c723c */ /* 0x044fe8000004180c */
[C---:B-1----:R-:W-:Y:S01]  /*bf60*/  F2FP.BF16.PACK_AB R22, R149.reuse, R148 ;  /* 0x000000949516723e */ /* 0x042fe200000010ff */
[----:B------:R-:W-:Y:S03]  /*bf70*/  FADD.FTZ R148, R148, R177 ;  /* 0x000000b194947221 */ /* 0x000fe60000010000 */
[C---:B------:R-:W-:Y:S01]  /*bf80*/  HMMA.16816.F32.BF16 R108, R116.reuse, R126, R108 ;  /* 0x0000007e746c723c */ /* 0x040fe2000004186c */
[----:B------:R-:W-:Y:S01]  /*bf90*/  LDSM.16.MT88.4 R124, [R220+0x1100] ;  /* 0x00110000dc7c783b */ /* 0x000fe20000004200 */
[----:B------:R-:W-:Y:S02]  /*bfa0*/  MUFU.EX2 R57, R57 ;  /* 0x0000003900397308 */ /* 0x000fe40000000800 */
[----:B------:R-:W-:Y:S04]  /*bfb0*/  FADD.FTZ R149, R149, R148 ;  /* 0x0000009495957221 */ /* 0x000fe80000010000 */
[C---:B------:R-:W-:Y:S04]  /*bfc0*/  HMMA.16816.F32.BF16 R16, R116.reuse, R136, R16 ;  /* 0x000000887410723c */ /* 0x040fe80000041810 */
[----:B------:R-:W-:Y:S01]  /*bfd0*/  MUFU.EX2 R54, R54 ;  /* 0x0000003600367308 */ /* 0x000fe20000000800 */
[----:B------:R-:W-:Y:S01]  /*bfe0*/  FADD.FTZ R2, R180, R149 ;  /* 0x00000095b4027221 */ /* 0x000fe20000010000 */
[----:B----4-:R-:W-:Y:S02]  /*bff0*/  F2FP.BF16.PACK_AB R21, R151, R150 ;  /* 0x000000969715723e */ /* 0x010fe400000010ff */
[----:B------:R-:W-:Y:S01]  /*c000*/  HMMA.16816.F32.BF16 R112, R116, R138, R112 ;  /* 0x0000008a7470723c */ /* 0x000fe20000041870 */
[----:B------:R-:W1:Y:S03]  /*c010*/  LDSM.16.MT88.4 R116, [R221+0x1100] ;  /* 0x00110000dd74783b */ /* 0x000e660000004200 */
[----:B------:R-:W-:Y:S02]  /*c020*/  FADD.FTZ R150, R150, R167 ;  /* 0x000000a796967221 */ /* 0x000fe40000010000 */
[----:B------:R-:W-:Y:S01]  /*c030*/  MUFU.EX2 R55, R55 ;  /* 0x0000003700377308 */ /* 0x000fe20000000800 */
[----:B------:R-:W-:Y:S01]  /*c040*/  FADD.FTZ R2, R183, R2 ;  /* 0x00000002b7027221 */ /* 0x000fe20000010000 */
[C---:B---3--:R-:W-:Y:S01]  /*c050*/  HMMA.16816.F32.BF16 R4, R20.reuse, R120, R4 ;  /* 0x000000781404723c */ /* 0x048fe20000041804 */
[----:B------:R-:W-:Y:S04]  /*c060*/  LDSM.16.MT88.4 R136, [R221+0x5100] ;  /* 0x00510000dd88783b */ /* 0x000fe80000004200 */
[----:B------:R-:W-:Y:S03]  /*c070*/  FADD.FTZ R151, R151, R150 ;  /* 0x0000009697977221 */ /* 0x000fe60000010000 */
[----:B------:R-:W-:Y:S01]  /*c080*/  MUFU.EX2 R58, R58 ;  /* 0x0000003a003a7308 */ /* 0x000fe20000000800 */
[C---:B------:R-:W-:Y:S01]  /*c090*/  HMMA.16816.F32.BF16 R8, R20.reuse, R122, R8 ;  /* 0x0000007a1408723c */ /* 0x040fe20000041808 */
[----:B------:R-:W2:Y:S02]  /*c0a0*/  LDSM.16.MT88.4 R120, [R224+0x5100] ;  /* 0x00510000e078783b */ /* 0x000ea40000004200 */
[----:B------:R-:W-:Y:S02]  /*c0b0*/  FADD.FTZ R178, R178, R151 ;  /* 0x00000097b2b27221 */ /* 0x000fe40000010000 */
[----:B------:R-:W-:Y:S03]  /*c0c0*/  FADD.FTZ R3, R181, R2 ;  /* 0x00000002b5037221 */ /* 0x000fe60000010000 */
[C---:B------:R-:W-:Y:S01]  /*c0d0*/  HMMA.16816.F32.BF16 R68, R20.reuse, R24, R68 ;  /* 0x000000181444723c */ /* 0x040fe20000041844 */
[----:B------:R-:W-:Y:S03]  /*c0e0*/  MUFU.EX2 R59, R59 ;  /* 0x0000003b003b7308 */ /* 0x000fe60000000800 */
[----:B------:R-:W-:Y:S02]  /*c0f0*/  FADD.FTZ R179, R179, R178 ;  /* 0x000000b2b3b37221 */ /* 0x000fe40000010000 */
[----:B------:R-:W-:Y:S02]  /*c100*/  FADD.FTZ R3, R182, R3 ;  /* 0x00000003b6037221 */ /* 0x000fe40000010000 */
[C---:B------:R-:W-:Y:S01]  /*c110*/  HMMA.16816.F32.BF16 R72, R20.reuse, R26, R72 ;  /* 0x0000001a1448723c */ /* 0x040fe20000041848 */
[----:B------:R-:W3:Y:S02]  /*c120*/  LDSM.16.MT88.4 R24, [R224+0x1900] ;  /* 0x00190000e018783b */ /* 0x000ee40000004200 */
[----:B------:R-:W-:Y:S05]  /*c130*/  MUFU.EX2 R60, R60 ;  /* 0x0000003c003c7308 */ /* 0x000fea0000000800 */
[C---:B-1----:R-:W-:Y:S05]  /*c140*/  HMMA.16816.F32.BF16 R76, R20.reuse, R116, R76 ;  /* 0x00000074144c723c */ /* 0x042fea000004184c */
[----:B------:R-:W-:Y:S03]  /*c150*/  MUFU.EX2 R61, R61 ;  /* 0x0000003d003d7308 */ /* 0x000fe60000000800 */
[C---:B------:R-:W-:Y:S01]  /*c160*/  HMMA.16816.F32.BF16 R80, R20.reuse, R118, R80 ;  /* 0x000000761450723c */ /* 0x040fe20000041850 */
[----:B------:R-:W1:Y:S06]  /*c170*/  LDSM.16.MT88.4 R116, [R220+0x1900] ;  /* 0x00190000dc74783b */ /* 0x000e6c0000004200 */
[----:B------:R-:W-:Y:S01]  /*c180*/  MUFU.EX2 R64, R64 ;  /* 0x0000004000407308 */ /* 0x000fe20000000800 */
[C---:B------:R-:W-:Y:S08]  /*c190*/  HMMA.16816.F32.BF16 R84, R20.reuse, R124, R84 ;  /* 0x0000007c1454723c */ /* 0x040ff00000041854 */
[C---:B------:R-:W-:Y:S01]  /*c1a0*/  HMMA.16816.F32.BF16 R88, R20.reuse, R126, R88 ;  /* 0x0000007e1458723c */ /* 0x040fe20000041858 */
[----:B------:R-:W-:Y:S07]  /*c1b0*/  LDSM.16.MT88.4 R124, [R224+0x3900] ;  /* 0x00390000e07c783b */ /* 0x000fee0000004200 */
[C---:B--2---:R-:W-:Y:S07]  /*c1c0*/  HMMA.16816.F32.BF16 R92, R20.reuse, R120, R92 ;  /* 0x00000078145c723c */ /* 0x044fee000004185c */
[--C-:B------:R-:W-:Y:S01]  /*c1d0*/  FFMA.FTZ R120, R36, c[0x0][0x2d0], -R163.reuse ;  /* 0x0000b40024787a23 */ /* 0x100fe200000108a3 */
[C---:B------:R-:W-:Y:S04]  /*c1e0*/  HMMA.16816.F32.BF16 R96, R20.reuse, R122, R96 ;  /* 0x0000007a1460723c */ /* 0x040fe80000041860 */
[--C-:B------:R-:W-:Y:S01]  /*c1f0*/  FFMA.FTZ R121, R37, c[0x0][0x2d0], -R163.reuse ;  /* 0x0000b40025797a23 */ /* 0x100fe200000108a3 */
[----:B------:R-:W-:Y:S02]  /*c200*/  MUFU.EX2 R120, R120 ;  /* 0x0000007800787308 */ /* 0x000fe40000000800 */
[--C-:B------:R-:W-:Y:S01]  /*c210*/  FFMA.FTZ R122, R40, c[0x0][0x2d0], -R163.reuse ;  /* 0x0000b400287a7a23 */ /* 0x100fe200000108a3 */
[C---:B------:R-:W-:Y:S04]  /*c220*/  HMMA.16816.F32.BF16 R100, R20.reuse, R128, R100 ;  /* 0x000000801464723c */ /* 0x040fe80000041864 */
[----:B------:R-:W-:Y:S03]  /*c230*/  FFMA.FTZ R123, R41, c[0x0][0x2d0], -R163 ;  /* 0x0000b400297b7a23 */ /* 0x000fe600000108a3 */
[----:B------:R-:W2:Y:S01]  /*c240*/  MUFU.EX2 R121, R121 ;  /* 0x0000007900797308 */ /* 0x000ea20000000800 */
[C---:B------:R-:W-:Y:S08]  /*c250*/  HMMA.16816.F32.BF16 R104, R20.reuse, R130, R104 ;  /* 0x000000821468723c */ /* 0x040ff00000041868 */
[C---:B------:R-:W-:Y:S01]  /*c260*/  HMMA.16816.F32.BF16 R12, R20.reuse, R136, R12 ;  /* 0x00000088140c723c */ /* 0x040fe2000004180c */
[----:B------:R-:W-:Y:S06]  /*c270*/  MUFU.EX2 R122, R122 ;  /* 0x0000007a007a7308 */ /* 0x000fec0000000800 */
[--C-:B------:R-:W-:Y:S01]  /*c280*/  FFMA.FTZ R136, R38, c[0x0][0x2d0], -R159.reuse ;  /* 0x0000b40026887a23 */ /* 0x100fe2000001089f */
[C---:B------:R-:W-:Y:S03]  /*c290*/  HMMA.16816.F32.BF16 R108, R20.reuse, R138, R108 ;  /* 0x0000008a146c723c */ /* 0x040fe6000004186c */
[----:B------:R-:W4:Y:S01]  /*c2a0*/  MUFU.EX2 R123, R123 ;  /* 0x0000007b007b7308 */ /* 0x000f220000000800 */
[--C-:B------:R-:W-:Y:S02]  /*c2b0*/  FFMA.FTZ R137, R39, c[0x0][0x2d0], -R159.reuse ;  /* 0x0000b40027897a23 */ /* 0x100fe4000001089f */
[----:B------:R-:W-:Y:S01]  /*c2c0*/  LDSM.16.MT88.4 R36, [R220+0x2100] ;  /* 0x00210000dc24783b */ /* 0x000fe20000004200 */
[--C-:B------:R-:W-:Y:S01]  /*c2d0*/  FFMA.FTZ R138, R42, c[0x0][0x2d0], -R159.reuse ;  /* 0x0000b4002a8a7a23 */ /* 0x100fe2000001089f */
[C---:B------:R-:W-:Y:S04]  /*c2e0*/  HMMA.16816.F32.BF16 R16, R20.reuse, R144, R16 ;  /* 0x000000901410723c */ /* 0x040fe80000041810 */
[----:B------:R-:W-:Y:S01]  /*c2f0*/  FFMA.FTZ R139, R43, c[0x0][0x2d0], -R159 ;  /* 0x0000b4002b8b7a23 */ /* 0x000fe2000001089f */
[----:B------:R-:W-:Y:S01]  /*c300*/  MUFU.EX2 R136, R136 ;  /* 0x0000008800887308 */ /* 0x000fe20000000800 */
[----:B------:R-:W-:Y:S01]  /*c310*/  LDSM.16.MT88.4 R40, [R222+0x6100] ;  /* 0x00610000de28783b */ /* 0x000fe20000004200 */
[--C-:B------:R-:W-:Y:S01]  /*c320*/  FFMA.FTZ R144, R44, c[0x0][0x2d0], -R163.reuse ;  /* 0x0000b4002c907a23 */ /* 0x100fe200000108a3 */
[----:B------:R-:W-:Y:S04]  /*c330*/  HMMA.16816.F32.BF16 R112, R20, R146, R112 ;  /* 0x000000921470723c */ /* 0x000fe80000041870 */
[--C-:B------:R-:W-:Y:S02]  /*c340*/  FFMA.FTZ R145, R45, c[0x0][0x2d0], -R163.reuse ;  /* 0x0000b4002d917a23 */ /* 0x100fe400000108a3 */
[----:B------:R-:W-:Y:S01]  /*c350*/  LDSM.16.MT88.4 R44, [R222+0x2900] ;  /* 0x00290000de2c783b */ /* 0x000fe20000004200 */
[----:B------:R-:W-:Y:S01]  /*c360*/  F2FP.BF16.PACK_AB R20, R183, R180 ;  /* 0x000000b4b714723e */ /* 0x000fe200000010ff */
[--C-:B------:R-:W-:Y:S01]  /*c370*/  FFMA.FTZ R146, R48, c[0x0][0x2d0], -R163.reuse ;  /* 0x0000b40030927a23 */ /* 0x100fe200000108a3 */
[----:B------:R-:W-:Y:S01]  /*c380*/  F2FP.BF16.PACK_AB R22, R182, R181 ;  /* 0x000000b5b616723e */ /* 0x000fe200000010ff */
[----:B------:R-:W5:Y:S02]  /*c390*/  MUFU.EX2 R137, R137 ;  /* 0x0000008900897308 */ /* 0x000f640000000800 */
[----:B------:R-:W-:Y:S01]  /*c3a0*/  F2FP.BF16.PACK_AB R21, R241, R240 ;  /* 0x000000f0f115723e */ /* 0x000fe200000010ff */
[--C-:B------:R-:W-:Y:S01]  /*c3b0*/  FFMA.FTZ R147, R49, c[0x0][0x2d0], -R163.reuse ;  /* 0x0000b40031937a23 */ /* 0x100fe200000108a3 */
[----:B------:R-:W-:Y:S01]  /*c3c0*/  F2FP.BF16.PACK_AB R23, R243, R242 ;  /* 0x000000f2f317723e */ /* 0x000fe200000010ff */
[----:B------:R-:W-:Y:S01]  /*c3d0*/  LDSM.16.MT88.4 R48, [R220+0x7100] ;  /* 0x00710000dc30783b */ /* 0x000fe20000004200 */
[----:B------:R-:W-:Y:S02]  /*c3e0*/  FFMA.FTZ R163, R65, c[0x0][0x2d0], -R163 ;  /* 0x0000b40041a37a23 */ /* 0x000fe400000108a3 */
[----:B------:R-:W-:Y:S02]  /*c3f0*/  FADD.FTZ R240, R240, R179 ;  /* 0x000000b3f0f07221 */ /* 0x000fe40000010000 */
[----:B------:R-:W-:Y:S01]  /*c400*/  MUFU.EX2 R138, R138 ;  /* 0x0000008a008a7308 */ /* 0x000fe20000000800 */
[C---:B---3--:R-:W-:Y:S03]  /*c410*/  HMMA.16816.F32.BF16 R4, R20.reuse, R24, R4 ;  /* 0x000000181404723c */ /* 0x048fe60000041804 */
[----:B------:R-:W-:Y:S04]  /*c420*/  FADD.FTZ R241, R241, R240 ;  /* 0x000000f0f1f17221 */ /* 0x000fe80000010000 */
[----:B------:R-:W-:Y:S01]  /*c430*/  FADD.FTZ R242, R242, R241 ;  /* 0x000000f1f2f27221 */ /* 0x000fe20000010000 */
[C---:B------:R-:W-:Y:S01]  /*c440*/  HMMA.16816.F32.BF16 R8, R20.reuse, R26, R8 ;  /* 0x0000001a1408723c */ /* 0x040fe20000041808 */
[----:B------:R-:W3:Y:S01]  /*c450*/  LDSM.16.MT88.4 R24, [R224+0x5900] ;  /* 0x00590000e018783b */ /* 0x000ee20000004200 */
[----:B------:R-:W1:Y:S02]  /*c460*/  MUFU.EX2 R139, R139 ;  /* 0x0000008b008b7308 */ /* 0x000e640000000800 */
[----:B------:R-:W-:Y:S04]  /*c470*/  FADD.FTZ R243, R243, R242 ;  /* 0x000000f2f3f37221 */ /* 0x000fe80000010000 */
[C---:B------:R-:W-:Y:S04]  /*c480*/  HMMA.16816.F32.BF16 R68, R20.reuse, R28, R68 ;  /* 0x0000001c1444723c */ /* 0x040fe80000041844 */
[----:B------:R-:W-:Y:S04]  /*c490*/  MUFU.EX2 R144, R144 ;  /* 0x0000009000907308 */ /* 0x000fe80000000800 */
[C---:B------:R-:W-:Y:S01]  /*c4a0*/  HMMA.16816.F32.BF16 R72, R20.reuse, R30, R72 ;  /* 0x0000001e1448723c */ /* 0x040fe20000041848 */
[----:B------:R-:W2:Y:S05]  /*c4b0*/  LDSM.16.MT88.4 R28, [R222+0x5900] ;  /* 0x00590000de1c783b */ /* 0x000eaa0000004200 */
[----:B------:R-:W2:Y:S02]  /*c4c0*/  MUFU.EX2 R145, R145 ;  /* 0x0000009100917308 */ /* 0x000ea40000000800 */
[C---:B------:R-:W-:Y:S08]  /*c4d0*/  HMMA.16816.F32.BF16 R76, R20.reuse, R32, R76 ;  /* 0x00000020144c723c */ /* 0x040ff0000004184c */
[C---:B------:R-:W-:Y:S01]  /*c4e0*/  HMMA.16816.F32.BF16 R80, R20.reuse, R34, R80 ;  /* 0x000000221450723c */ /* 0x040fe20000041850 */
[----:B------:R-:W4:Y:S01]  /*c4f0*/  LDSM.16.MT88.4 R32, [R221+0x5900] ;  /* 0x00590000dd20783b */ /* 0x000f220000004200 */
[----:B------:R-:W-:Y:S06]  /*c500*/  MUFU.EX2 R146, R146 ;  /* 0x0000009200927308 */ /* 0x000fec0000000800 */
[C---:B-1----:R-:W-:Y:S04]  /*c510*/  HMMA.16816.F32.BF16 R84, R20.reuse, R116, R84 ;  /* 0x000000741454723c */ /* 0x042fe80000041854 */
[----:B------:R-:W1:Y:S04]  /*c520*/  MUFU.EX2 R147, R147 ;  /* 0x0000009300937308 */ /* 0x000e680000000800 */
[C---:B------:R-:W-:Y:S01]  /*c530*/  HMMA.16816.F32.BF16 R88, R20.reuse, R118, R88 ;  /* 0x000000761458723c */ /* 0x040fe20000041858 */
[----:B------:R-:W1:Y:S05]  /*c540*/  LDSM.16.MT88.4 R116, [R220+0x5900] ;  /* 0x00590000dc74783b */ /* 0x000e6a0000004200 */
[----:B------:R-:W1:Y:S02]  /*c550*/  MUFU.EX2 R163, R163 ;  /* 0x000000a300a37308 */ /* 0x000e640000000800 */
        /* <DEDUP_REMOVED lines=11> */
[----:B------:R-:W-:Y:S06]  /*c610*/  LDSM.16.MT88.4 R116, [R221+0x6100] ;  /* 0x00610000dd74783b */ /* 0x000fec0000004200 */
[----:B------:R-:W-:Y:S01]  /*c620*/  F2FP.BF16.PACK_AB R20, R121, R120 ;  /* 0x000000787914723e */ /* 0x000fe200000010ff */
[----:B------:R-:W-:Y:S01]  /*c630*/  FADD.FTZ R120, R120, R3 ;  /* 0x0000000378787221 */ /* 0x000fe20000010000 */
[----:B------:R-:W-:Y:S03]  /*c640*/  F2FP.BF16.PACK_AB R22, R123, R122 ;  /* 0x0000007a7b16723e */ /* 0x000fe600000010ff */
[----:B-----5:R-:W-:Y:S01]  /*c650*/  F2FP.BF16.PACK_AB R21, R137, R136 ;  /* 0x000000888915723e */ /* 0x020fe200000010ff */
[----:B------:R-:W-:Y:S01]  /*c660*/  FADD.FTZ R136, R136, R243 ;  /* 0x000000f388887221 */ /* 0x000fe20000010000 */
[----:B------:R-:W-:Y:S01]  /*c670*/  F2FP.BF16.PACK_AB R23, R139, R138 ;  /* 0x0000008a8b17723e */ /* 0x000fe200000010ff */
[----:B------:R-:W-:Y:S01]  /*c680*/  FADD.FTZ R121, R121, R120 ;  /* 0x0000007879797221 */ /* 0x000fe20000010000 */
[----:B------:R-:W-:Y:S01]  /*c690*/  MOV R3, R0 ;  /* 0x0000000000037202 */ /* 0x000fe20000000f00 */
[----:B------:R-:W-:Y:S02]  /*c6a0*/  FADD.FTZ R137, R137, R136 ;  /* 0x0000008889897221 */ /* 0x000fe40000010000 */
[----:B------:R-:W-:Y:S02]  /*c6b0*/  FADD.FTZ R122, R122, R121 ;  /* 0x000000797a7a7221 */ /* 0x000fe40000010000 */
[C---:B---3--:R-:W-:Y:S03]  /*c6c0*/  HMMA.16816.F32.BF16 R4, R20.reuse, R24, R4 ;  /* 0x000000181404723c */ /* 0x048fe60000041804 */
[----:B------:R-:W-:Y:S02]  /*c6d0*/  FADD.FTZ R138, R138, R137 ;  /* 0x000000898a8a7221 */ /* 0x000fe40000010000 */
[----:B------:R-:W-:Y:S02]  /*c6e0*/  FADD.FTZ R123, R123, R122 ;  /* 0x0000007a7b7b7221 */ /* 0x000fe40000010000 */
[----:B------:R-:W-:Y:S01]  /*c6f0*/  FADD.FTZ R139, R139, R138 ;  /* 0x0000008a8b8b7221 */ /* 0x000fe20000010000 */
[C---:B------:R-:W-:Y:S01]  /*c700*/  HMMA.16816.F32.BF16 R8, R20.reuse, R26, R8 ;  /* 0x0000001a1408723c */ /* 0x040fe20000041808 */
[----:B------:R-:W1:Y:S07]  /*c710*/  LDSM.16.MT88.4 R24, [R224+0x6100] ;  /* 0x00610000e018783b */ /* 0x000e6e0000004200 */
[C---:B--2---:R-:W-:Y:S08]  /*c720*/  HMMA.16816.F32.BF16 R68, R20.reuse, R28, R68 ;  /* 0x0000001c1444723c */ /* 0x044ff00000041844 */
[C---:B------:R-:W-:Y:S01]  /*c730*/  HMMA.16816.F32.BF16 R72, R20.reuse, R30, R72 ;  /* 0x0000001e1448723c */ /* 0x040fe20000041848 */
[----:B------:R-:W2:Y:S07]  /*c740*/  LDSM.16.MT88.4 R28, [R220+0x6100] ;  /* 0x00610000dc1c783b */ /* 0x000eae0000004200 */
[C---:B----4-:R-:W-:Y:S08]  /*c750*/  HMMA.16816.F32.BF16 R76, R20.reuse, R32, R76 ;  /* 0x00000020144c723c */ /* 0x050ff0000004184c */
        /* <DEDUP_REMOVED lines=8> */
[C---:B------:R-:W-:Y:S08]  /*c7e0*/  HMMA.16816.F32.BF16 R100, R20.reuse, R40, R100 ;  /* 0x000000281464723c */ /* 0x040ff00000041864 */
[C---:B------:R-:W-:Y:S01]  /*c7f0*/  HMMA.16816.F32.BF16 R104, R20.reuse, R42, R104 ;  /* 0x0000002a1468723c */ /* 0x040fe20000041868 */
[----:B------:R-:W-:Y:S07]  /*c800*/  LDSM.16.MT88.4 R40, [R222+0x7100] ;  /* 0x00710000de28783b */ /* 0x000fee0000004200 */
[C---:B------:R-:W-:Y:S08]  /*c810*/  HMMA.16816.F32.BF16 R12, R20.reuse, R116, R12 ;  /* 0x00000074140c723c */ /* 0x040ff0000004180c */
[C---:B------:R-:W-:Y:S08]  /*c820*/  HMMA.16816.F32.BF16 R108, R20.reuse, R118, R108 ;  /* 0x00000076146c723c */ /* 0x040ff0000004186c */
[C---:B--2---:R-:W-:Y:S08]  /*c830*/  HMMA.16816.F32.BF16 R16, R20.reuse, R28, R16 ;  /* 0x0000001c1410723c */ /* 0x044ff00000041810 */
[----:B------:R-:W-:Y:S01]  /*c840*/  HMMA.16816.F32.BF16 R112, R20, R30, R112 ;  /* 0x0000001e1470723c */ /* 0x000fe20000041870 */
[----:B------:R-:W2:Y:S06]  /*c850*/  LDSM.16.MT88.4 R28, [R224+0x6900] ;  /* 0x00690000e01c783b */ /* 0x000eac0000004200 */
        /* <DEDUP_REMOVED lines=28> */
[C---:B------:R-:W-:Y:S01]  /*ca20*/  HMMA.16816.F32.BF16 R104, R20.reuse, R34, R104 ;  /* 0x000000221468723c */ /* 0x040fe20000041868 */
[----:B------:R-:W3:Y:S07]  /*ca30*/  LDSM.16.MT88.4 R32, [R222+0x3100] ;  /* 0x00310000de20783b */ /* 0x000eee0000004200 */
[C---:B----4-:R-:W-:Y:S08]  /*ca40*/  HMMA.16816.F32.BF16 R12, R20.reuse, R36, R12 ;  /* 0x00000024140c723c */ /* 0x050ff0000004180c */
[C---:B------:R-:W-:Y:S01]  /*ca50*/  HMMA.16816.F32.BF16 R108, R20.reuse, R38, R108 ;  /* 0x00000026146c723c */ /* 0x040fe2000004186c */
[----:B------:R-:W-:Y:S07]  /*ca60*/  LDSM.16.MT88.4 R36, [R220+0x3100] ;  /* 0x00310000dc24783b */ /* 0x000fee0000004200 */
        /* <DEDUP_REMOVED lines=18> */
[C---:B---3--:R-:W-:Y:S07]  /*cb90*/  HMMA.16816.F32.BF16 R68, R20.reuse, R32, R68 ;  /* 0x000000201444723c */ /* 0x048fee0000041844 */
[--C-:B------:R-:W-:Y:S01]  /*cba0*/  FFMA.FTZ R32, R62, c[0x0][0x2d0], -R159.reuse ;  /* 0x0000b4003e207a23 */ /* 0x100fe2000001089f */
[C---:B------:R-:W-:Y:S04]  /*cbb0*/  HMMA.16816.F32.BF16 R72, R20.reuse, R34, R72 ;  /* 0x000000221448723c */ /* 0x040fe80000041848 */
[--C-:B------:R-:W-:Y:S01]  /*cbc0*/  FFMA.FTZ R33, R63, c[0x0][0x2d0], -R159.reuse ;  /* 0x0000b4003f217a23 */ /* 0x100fe2000001089f */
[----:B------:R-:W-:Y:S02]  /*cbd0*/  MUFU.EX2 R32, R32 ;  /* 0x0000002000207308 */ /* 0x000fe40000000800 */
[--C-:B------:R-:W-:Y:S01]  /*cbe0*/  FFMA.FTZ R34, R66, c[0x0][0x2d0], -R159.reuse ;  /* 0x0000b40042227a23 */ /* 0x100fe2000001089f */
[C---:B-1----:R-:W-:Y:S04]  /*cbf0*/  HMMA.16816.F32.BF16 R76, R20.reuse, R24, R76 ;  /* 0x00000018144c723c */ /* 0x042fe8000004184c */
[----:B------:R-:W-:Y:S03]  /*cc00*/  FFMA.FTZ R159, R67, c[0x0][0x2d0], -R159 ;  /* 0x0000b400439f7a23 */ /* 0x000fe6000001089f */
[----:B------:R-:W1:Y:S01]  /*cc10*/  MUFU.EX2 R33, R33 ;  /* 0x0000002100217308 */ /* 0x000e620000000800 */
[C---:B------:R-:W-:Y:S01]  /*cc20*/  HMMA.16816.F32.BF16 R80, R20.reuse, R26, R80 ;  /* 0x0000001a1450723c */ /* 0x040fe20000041850 */
[----:B------:R-:W3:Y:S07]  /*cc30*/  LDSM.16.MT88.4 R24, [R222+0x3900] ;  /* 0x00390000de18783b */ /* 0x000eee0000004200 */
[C---:B------:R-:W-:Y:S01]  /*cc40*/  HMMA.16816.F32.BF16 R84, R20.reuse, R36, R84 ;  /* 0x000000241454723c */ /* 0x040fe20000041854 */
[----:B------:R-:W-:Y:S07]  /*cc50*/  MUFU.EX2 R34, R34 ;  /* 0x0000002200227308 */ /* 0x000fee0000000800 */
[C---:B------:R-:W-:Y:S03]  /*cc60*/  HMMA.16816.F32.BF16 R88, R20.reuse, R38, R88 ;  /* 0x000000261458723c */ /* 0x040fe60000041858 */
[----:B------:R-:W4:Y:S05]  /*cc70*/  MUFU.EX2 R159, R159 ;  /* 0x0000009f009f7308 */ /* 0x000f2a0000000800 */
[C---:B--2---:R-:W-:Y:S08]  /*cc80*/  HMMA.16816.F32.BF16 R92, R20.reuse, R28, R92 ;  /* 0x0000001c145c723c */ /* 0x044ff0000004185c */
[C---:B------:R-:W-:Y:S01]  /*cc90*/  HMMA.16816.F32.BF16 R96, R20.reuse, R30, R96 ;  /* 0x0000001e1460723c */ /* 0x040fe20000041860 */
[----:B------:R-:W2:Y:S07]  /*cca0*/  LDSM.16.MT88.4 R28, [R221+0x3900] ;  /* 0x00390000dd1c783b */ /* 0x000eae0000004200 */
[C---:B------:R-:W-:Y:S08]  /*ccb0*/  HMMA.16816.F32.BF16 R100, R20.reuse, R40, R100 ;  /* 0x000000281464723c */ /* 0x040ff00000041864 */
[C---:B------:R-:W-:Y:S08]  /*ccc0*/  HMMA.16816.F32.BF16 R104, R20.reuse, R42, R104 ;  /* 0x0000002a1468723c */ /* 0x040ff00000041868 */
[C---:B------:R-:W-:Y:S08]  /*ccd0*/  HMMA.16816.F32.BF16 R12, R20.reuse, R44, R12 ;  /* 0x0000002c140c723c */ /* 0x040ff0000004180c */
[C---:B------:R-:W-:Y:S08]  /*cce0*/  HMMA.16816.F32.BF16 R108, R20.reuse, R46, R108 ;  /* 0x0000002e146c723c */ /* 0x040ff0000004186c */
[C---:B------:R-:W-:Y:S08]  /*ccf0*/  HMMA.16816.F32.BF16 R16, R20.reuse, R48, R16 ;  /* 0x000000301410723c */ /* 0x040ff00000041810 */
[----:B------:R-:W-:Y:S07]  /*cd00*/  HMMA.16816.F32.BF16 R112, R20, R50, R112 ;  /* 0x000000321470723c */ /* 0x000fee0000041870 */
[----:B------:R-:W-:Y:S01]  /*cd10*/  F2FP.BF16.PACK_AB R20, R61, R60 ;  /* 0x0000003c3d14723e */ /* 0x000fe200000010ff */
[----:B------:R-:W-:Y:S01]  /*cd20*/  FADD.FTZ R60, R60, R57 ;  /* 0x000000393c3c7221 */ /* 0x000fe20000010000 */
[----:B------:R-:W-:Y:S03]  /*cd30*/  F2FP.BF16.PACK_AB R22, R163, R64 ;  /* 0x00000040a316723e */ /* 0x000fe600000010ff */
[----:B-1----:R-:W-:Y:S01]  /*cd40*/  F2FP.BF16.PACK_AB R21, R33, R32 ;  /* 0x000000202115723e */ /* 0x002fe200000010ff */
[----:B------:R-:W-:Y:S01]  /*cd50*/  FADD.FTZ R32, R32, R59 ;  /* 0x0000003b20207221 */ /* 0x000fe20000010000 */
[----:B----4-:R-:W-:Y:S01]  /*cd60*/  F2FP.BF16.PACK_AB R23, R159, R34 ;  /* 0x000000229f17723e */ /* 0x010fe200000010ff */
[----:B------:R-:W-:Y:S02]  /*cd70*/  FADD.FTZ R61, R61, R60 ;  /* 0x0000003c3d3d7221 */ /* 0x000fe40000010000 */
[----:B------:R-:W-:Y:S02]  /*cd80*/  FADD.FTZ R33, R33, R32 ;  /* 0x0000002021217221 */ /* 0x000fe40000010000 */
[----:B------:R-:W-:Y:S02]  /*cd90*/  FADD.FTZ R64, R64, R61 ;  /* 0x0000003d40407221 */ /* 0x000fe40000010000 */
[C---:B------:R-:W-:Y:S01]  /*cda0*/  HMMA.16816.F32.BF16 R128, R20.reuse, R124, R4 ;  /* 0x0000007c1480723c */ /* 0x040fe20000041804 */
[----:B------:R-:W1:Y:S02]  /*cdb0*/  LDSM.16.MT88.4 R4, [R220+0x3900] ;  /* 0x00390000dc04783b */ /* 0x000e640000004200 */
[----:B------:R-:W-:Y:S02]  /*cdc0*/  FADD.FTZ R34, R34, R33 ;  /* 0x0000002122227221 */ /* 0x000fe40000010000 */
[----:B------:R-:W-:Y:S02]  /*cdd0*/  FADD.FTZ R236, R163, R64 ;  /* 0x00000040a3ec7221 */ /* 0x000fe40000010000 */
[----:B------:R-:W-:Y:S01]  /*cde0*/  FADD.FTZ R229, R159, R34 ;  /* 0x000000229fe57221 */ /* 0x000fe20000010000 */
[C---:B------:R-:W-:Y:S01]  /*cdf0*/  HMMA.16816.F32.BF16 R124, R20.reuse, R126, R8 ;  /* 0x0000007e147c723c */ /* 0x040fe20000041808 */
[----:B------:R-:W4:Y:S07]  /*ce00*/  LDSM.16.MT88.4 R8, [R224+0x7900] ;  /* 0x00790000e008783b */ /* 0x000f2e0000004200 */
[C---:B---3--:R-:W-:Y:S08]  /*ce10*/  HMMA.16816.F32.BF16 R68, R20.reuse, R24, R68 ;  /* 0x000000181444723c */ /* 0x048ff00000041844 */
[C---:B------:R-:W-:Y:S01]  /*ce20*/  HMMA.16816.F32.BF16 R72, R20.reuse, R26, R72 ;  /* 0x0000001a1448723c */ /* 0x040fe20000041848 */
[----:B------:R-:W3:Y:S07]  /*ce30*/  LDSM.16.MT88.4 R24, [R222+0x7900] ;  /* 0x00790000de18783b */ /* 0x000eee0000004200 */
[C---:B--2---:R-:W-:Y:S08]  /*ce40*/  HMMA.16816.F32.BF16 R76, R20.reuse, R28, R76 ;  /* 0x0000001c144c723c */ /* 0x044ff0000004184c */
[C---:B------:R-:W-:Y:S08]  /*ce50*/  HMMA.16816.F32.BF16 R80, R20.reuse, R30, R80 ;  /* 0x0000001e1450723c */ /* 0x040ff00000041850 */
[C---:B-1----:R-:W-:Y:S08]  /*ce60*/  HMMA.16816.F32.BF16 R84, R20.reuse, R4, R84 ;  /* 0x000000041454723c */ /* 0x042ff00000041854 */
[C---:B------:R-:W-:Y:S01]  /*ce70*/  HMMA.16816.F32.BF16 R88, R20.reuse, R6, R88 ;  /* 0x000000061458723c */ /* 0x040fe20000041858 */
[----:B------:R-:W1:Y:S07]  /*ce80*/  LDSM.16.MT88.4 R4, [R221+0x7900] ;  /* 0x00790000dd04783b */ /* 0x000e6e0000004200 */
[C---:B----4-:R-:W-:Y:S08]  /*ce90*/  HMMA.16816.F32.BF16 R92, R20.reuse, R8, R92 ;  /* 0x00000008145c723c */ /* 0x050ff0000004185c */
[C---:B------:R-:W-:Y:S01]  /*cea0*/  HMMA.16816.F32.BF16 R96, R20.reuse, R10, R96 ;  /* 0x0000000a1460723c */ /* 0x040fe20000041860 */
[----:B------:R-:W2:Y:S07]  /*ceb0*/  LDSM.16.MT88.4 R8, [R220+0x7900] ;  /* 0x00790000dc08783b */ /* 0x000eae0000004200 */
[C---:B---3--:R-:W-:Y:S08]  /*cec0*/  HMMA.16816.F32.BF16 R100, R20.reuse, R24, R100 ;  /* 0x000000181464723c */ /* 0x048ff00000041864 */
[C---:B------:R-:W-:Y:S08]  /*ced0*/  HMMA.16816.F32.BF16 R104, R20.reuse, R26, R104 ;  /* 0x0000001a1468723c */ /* 0x040ff00000041868 */
[C---:B-1----:R-:W-:Y:S08]  /*cee0*/  HMMA.16816.F32.BF16 R120, R20.reuse, R4, R12 ;  /* 0x000000041478723c */ /* 0x042ff0000004180c */
[C---:B------:R-:W-:Y:S08]  /*cef0*/  HMMA.16816.F32.BF16 R108, R20.reuse, R6, R108 ;  /* 0x00000006146c723c */ /* 0x040ff0000004186c */
[C---:B--2---:R-:W-:Y:S08]  /*cf00*/  HMMA.16816.F32.BF16 R116, R20.reuse, R8, R16 ;  /* 0x000000081474723c */ /* 0x044ff00000041810 */
[----:B------:R-:W-:Y:S01]  /*cf10*/  HMMA.16816.F32.BF16 R112, R20, R10, R112 ;  /* 0x0000000a1470723c */ /* 0x000fe20000041870 */
[----:B------:R-:W-:-:S07]  /*cf20*/  @P0 BRA `(.L_x_505) ;  /* 0xffffcc1000000947 */ /* 0x000fce000383ffff */
.L_x_504:
        /* <DEDUP_REMOVED lines=9> */
[----:B-1----:R-:W-:Y:S01]  /*cfc0*/  FADD.FTZ R5, R6, R5 ;  /* 0x0000000506057221 */ /* 0x002fe20000010000 */
[----:B------:R-:W-:Y:S01]  /*cfd0*/  MOV R6, 0xff800000 ;  /* 0xff80000000067802 */ /* 0x000fe20000000f00 */
[----:B--2---:R-:W-:-:S03]  /*cfe0*/  FADD.FTZ R2, R2, R7 ;  /* 0x0000000702027221 */ /* 0x004fc60000010000 */
[----:B------:R-:W-:Y:S02]  /*cff0*/  FSETP.NE.FTZ.AND P1, PT, R5, RZ, PT ;  /* 0x000000ff0500720b */ /* 0x000fe40003f35000 */
[----:B------:R-:W-:-:S11]  /*d000*/  FSETP.NE.FTZ.AND P0, PT, R2, RZ, PT ;  /* 0x000000ff0200720b */ /* 0x000fd60003f15000 */
[----:B------:R-:W1:Y:S01]  /*d010*/  @P1 MUFU.RCP R4, R5 ;  /* 0x0000000500041308 */ /* 0x000e620000001000 */
[----:B------:R-:W-:Y:S02]  /*d020*/  @P1 MOV R8, 0x3f317218 ;  /* 0x3f31721800081802 */ /* 0x000fe40000000f00 */
[----:B------:R-:W-:-:S03]  /*d030*/  @P0 MOV R7, 0x3f317218 ;  /* 0x3f31721800070802 */ /* 0x000fc60000000f00 */
        /* <DEDUP_REMOVED lines=74> */
.L_x_500:
        /* <DEDUP_REMOVED lines=119> */
.L_x_507:
[----:B--2---:R-:W-:Y:S01]  /*dc50*/  LOP3.LUT R3, R7, 0xffffffe0, RZ, 0xc0, !PT ;  /* 0xffffffe007037812 */ /* 0x004fe200078ec0ff */
[----:B------:R-:W1:Y:S01]  /*dc60*/  S2R R10, SR_CTAID.Y ;  /* 0x00000000000a7919 */ /* 0x000e620000002600 */
[----:B------:R-:W-:Y:S01]  /*dc70*/  SHF.R.S32.HI R7, RZ, 0x1f, R2 ;  /* 0x0000001fff077819 */ /* 0x000fe20000011402 */
[----:B------:R-:W-:Y:S01]  /*dc80*/  IMAD.MOV.U32 R13, RZ, RZ, c[0x0][0x4e8] ;  /* 0x00013a00ff0d7624 */ /* 0x000fe200078e00ff */
[----:B------:R-:W-:Y:S01]  /*dc90*/  MOV R19, R21 ;  /* 0x0000001500137202 */ /* 0x000fe20000000f00 */
[----:B------:R-:W-:Y:S01]  /*dca0*/  IMAD.IADD R12, R0, 0x1, -R3 ;  /* 0x00000001000c7824 */ /* 0x000fe200078e0a03 */
[----:B------:R-:W2:Y:S01]  /*dcb0*/  S2R R39, SR_CTAID.X ;  /* 0x0000000000277919 */ /* 0x000ea20000002500 */
[----:B------:R-:W-:Y:S01]  /*dcc0*/  LEA.HI R7, R7, R2, RZ, 0x3 ;  /* 0x0000000207077211 */ /* 0x000fe200078f18ff */
[----:B------:R-:W-:Y:S01]  /*dcd0*/  IMAD.MOV.U32 R18, RZ, RZ, R20 ;  /* 0x000000ffff127224 */ /* 0x000fe200078e0014 */
[----:B------:R-:W-:Y:S01]  /*dce0*/  LEA.HI R3, R9, R9, RZ, 0x1 ;  /* 0x0000000909037211 */ /* 0x000fe200078f08ff */
        /* <DEDUP_REMOVED lines=8> */
[----:B------:R-:W-:Y:S02]  /*dd70*/  ISETP.NE.AND P1, PT, R13, 0x1, PT ;  /* 0x000000010d00780c */ /* 0x000fe40003f25270 */
[----:B------:R-:W-:Y:S01]  /*dd80*/  IADD3 R13, R9, -R14, RZ ;  /* 0x8000000e090d7210 */ /* 0x000fe20007ffe0ff */
[----:B------:R-:W-:Y:S01]  /*dd90*/  IMAD R2, R2, 0x10, R11 ;  /* 0x0000001002027824 */ /* 0x000fe200078e020b */
[----:B------:R-:W-:Y:S01]  /*dda0*/  LOP3.LUT P2, RZ, R12, 0x3, RZ, 0xc0, !PT ;  /* 0x000000030cff7812 */ /* 0x000fe2000784c0ff */
        /* <DEDUP_REMOVED lines=12> */
[----:B------:R-:W-:Y:S02]  /*de70*/  SHF.R.S32.HI R13, RZ, 0x1f, R228 ;  /* 0x0000001fff0d7819 */ /* 0x000fe400000114e4 */
[----:B------:R-:W-:Y:S01]  /*de80*/  SEL R14, R228, RZ, !P0 ;  /* 0x000000ffe40e7207 */ /* 0x000fe20004000000 */
[----:B------:R-:W-:Y:S01]  /*de90*/  IMAD R7, R10, c[0x0][0x494], R7 ;  /* 0x000125000a077a24 */ /* 0x000fe200078e0207 */
[----:B------:R-:W-:Y:S01]  /*dea0*/  SEL R13, R13, RZ, !P0 ;  /* 0x000000ff0d0d7207 */ /* 0x000fe20004000000 */
[----:B------:R-:W-:-:S02]  /*deb0*/  IMAD.IADD R9, R0, 0x1, -R9 ;  /* 0x0000000100097824 */ /* 0x000fc400078e0a09 */
[----:B------:R-:W-:-:S04]  /*dec0*/  @P1 IMAD.HI.U32 R0, R3, c[0x0][0x4ec], RZ ;  /* 0x00013b0003001a27 */ /* 0x000fc800078e00ff */
[----:B------:R-:W-:Y:S01]  /*ded0*/  IMAD.IADD R19, R19, 0x1, R7 ;  /* 0x0000000113137824 */ /* 0x000fe200078e0207 */
[----:B------:R-:W-:Y:S01]  /*dee0*/  MOV R7, R3 ;  /* 0x0000000300077202 */ /* 0x000fe20000000f00 */
[----:B------:R-:W-:Y:S01]  /*def0*/  IMAD R11, R11, c[0x0][0x3e8], RZ ;  /* 0x0000fa000b0b7a24 */ /* 0x000fe200078e02ff */
[----:B------:R-:W-:Y:S01]  /*df00*/  @P1 SHF.R.U32.HI R7, RZ, c[0x0][0x4f0], R0 ;  /* 0x00013c00ff071a19 */ /* 0x000fe20000011600 */
[----:B------:R-:W-:-:S03]  /*df10*/  IMAD.WIDE.U32 R20, R10, c[0x0][0x3e8], R20 ;  /* 0x0000fa000a147a25 */ /* 0x000fc600078e0014 */
[----:B------:R-:W-:Y:S01]  /*df20*/  SHF.R.S32.HI R16, RZ, 0x1f, R7 ;  /* 0x0000001fff107819 */ /* 0x000fe20000011407 */
[----:B------:R-:W-:Y:S01]  /*df30*/  IMAD R11, R10, c[0x0][0x3ec], R11 ;  /* 0x0000fb000a0b7a24 */ /* 0x000fe200078e020b */
[----:B------:R-:W-:Y:S01]  /*df40*/  IADD3 R10, -R7, RZ, RZ ;  /* 0x000000ff070a7210 */ /* 0x000fe20007ffe1ff */
[----:B------:R-:W-:Y:S02]  /*df50*/  IMAD R0, R9, 0x20, R32 ;  /* 0x0000002009007824 */ /* 0x000fe400078e0220 */
[----:B------:R-:W-:Y:S02]  /*df60*/  IMAD.IADD R21, R21, 0x1, R11 ;  /* 0x0000000115157824 */ /* 0x000fe400078e020b */
[----:B------:R-:W-:Y:S02]  /*df70*/  IMAD R11, R39, 0x80, R0 ;  /* 0x00000080270b7824 */ /* 0x000fe400078e0200 */
[----:B------:R-:W-:Y:S02]  /*df80*/  IMAD R15, R13, c[0x0][0x498], RZ ;  /* 0x000126000d0f7a24 */ /* 0x000fe400078e02ff */
[----:B------:R-:W-:-:S04]  /*df90*/  IMAD.WIDE.U32 R18, R14, c[0x0][0x498], R18 ;  /* 0x000126000e127a25 */ /* 0x000fc800078e0012 */
[----:B------:R-:W-:Y:S01]  /*dfa0*/  IMAD R10, R10, c[0x0][0x4e8], R3 ;  /* 0x00013a000a0a7a24 */ /* 0x000fe200078e0203 */
[----:B------:R-:W-:Y:S01]  /*dfb0*/  IADD3 R18, P0, R7, R18, RZ ;  /* 0x0000001207127210 */ /* 0x000fe20007f1e0ff */
[----:B------:R-:W-:-:S03]  /*dfc0*/  @P1 IMAD.HI.U32 R0, R11, c[0x0][0x4ec], RZ ;  /* 0x00013b000b001a27 */ /* 0x000fc600078e00ff */
[----:B------:R-:W-:Y:S01]  /*dfd0*/  SHF.R.S32.HI R12, RZ, 0x1f, R10 ;  /* 0x0000001fff0c7819 */ /* 0x000fe2000001140a */
[----:B------:R-:W-:Y:S02]  /*dfe0*/  IMAD R3, R14, c[0x0][0x49c], R15 ;  /* 0x000127000e037a24 */ /* 0x000fe400078e020f */
        /* <DEDUP_REMOVED lines=13> */
[----:B------:R-:W-:Y:S01]  /*e0c0*/  IMAD R34, R34, c[0x0][0x4e8], R11 ;  /* 0x00013a0022227a24 */ /* 0x000fe200078e020b */
[----:B------:R-:W-:Y:S01]  /*e0d0*/  LOP3.LUT R16, R3, 0x38, R0, 0xf8, !PT ;  /* 0x0000003803107812 */ /* 0x000fe200078ef800 */
[----:B------:R-:W-:Y:S01]  /*e0e0*/  IMAD.IADD R10, R19, 0x1, R9 ;  /* 0x00000001130a7824 */ /* 0x000fe200078e0209 */
[----:B------:R-:W-:Y:S01]  /*e0f0*/  SHF.R.U32.HI R3, RZ, 0x3, R3 ;  /* 0x00000003ff037819 */ /* 0x000fe20000011603 */
[----:B------:R-:W-:Y:S01]  /*e100*/  SHFL.IDX PT, R42, R12, RZ, 0x1c1f ;  /* 0x001c1fff0c2a7589 */ /* 0x000fe200000e0000 */
[----:B------:R-:W-:Y:S01]  /*e110*/  SHF.R.S32.HI R9, RZ, 0x1f, R7 ;  /* 0x0000001fff097819 */ /* 0x000fe20000011407 */
[----:B------:R-:W-:Y:S01]  /*e120*/  IMAD R13, R14, c[0x0][0x3f4], R13 ;  /* 0x0000fd000e0d7a24 */ /* 0x000fe200078e020d */
[----:B------:R-:W-:Y:S01]  /*e130*/  LEA.HI.X R10, R18, c[0x0][0x454], R10, 0x2, P0 ;  /* 0x00011500120a7a11 */ /* 0x000fe200000f140a */
[----:B------:R1:W-:Y:S01]  /*e140*/  SHFL.IDX PT, R44, R12, 0x1, 0x1c1f ;  /* 0x003c1f000c2c7f89 */ /* 0x0003e200000e0000 */
[C---:B------:R-:W-:Y:S01]  /*e150*/  IMAD R11, R39.reuse, 0x80, R2 ;  /* 0x00000080270b7824 */ /* 0x040fe200078e0202 */
[----:B------:R-:W-:Y:S01]  /*e160*/  LOP3.LUT R3, R16, R3, RZ, 0x3c, !PT ;  /* 0x0000000310037212 */ /* 0x000fe200078e3cff */
[----:B------:R-:W-:Y:S01]  /*e170*/  IMAD.WIDE.U32 R14, R14, c[0x0][0x3f0], R20 ;  /* 0x0000fc000e0e7a25 */ /* 0x000fe200078e0014 */
[----:B------:R-:W2:Y:S01]  /*e180*/  SHFL.IDX PT, R43, R10, RZ, 0x1c1f ;  /* 0x001c1fff0a2b7589 */ /* 0x000ea200000e0000 */
[----:B------:R-:W-:-:S02]  /*e190*/  LEA R39, R39, R32, 0x7 ;  /* 0x0000002027277211 */ /* 0x000fc400078e38ff */
[----:B-----5:R-:W-:Y:S01]  /*e1a0*/  IMAD R2, R8, c[0x0][0x4e8], RZ ;  /* 0x00013a0008027a24 */ /* 0x020fe200078e02ff */
[----:B------:R-:W3:Y:S01]  /*e1b0*/  SHFL.IDX PT, R45, R10, 0x1, 0x1c1f ;  /* 0x003c1f000a2d7f89 */ /* 0x000ee200000e0000 */
[----:B------:R-:W-:Y:S01]  /*e1c0*/  IMAD R16, R9, c[0x0][0x3e0], RZ ;  /* 0x0000f80009107a24 */ /* 0x000fe200078e02ff */
[----:B------:R-:W-:Y:S01]  /*e1d0*/  IADD3 R9, R11, 0x8, RZ ;  /* 0x000000080b097810 */ /* 0x000fe20007ffe0ff */
[----:B------:R-:W-:Y:S01]  /*e1e0*/  IMAD.IADD R13, R15, 0x1, R13 ;  /* 0x000000010f0d7824 */ /* 0x000fe200078e020d */
[-C--:B------:R-:W-:Y:S01]  /*e1f0*/  ISETP.GE.OR P0, PT, R11, R2.reuse, P2 ;  /* 0x000000020b00720c */ /* 0x080fe20001706670 */
[----:B------:R-:W-:Y:S01]  /*e200*/  IMAD.SHL.U32 R8, R5, 0x8, RZ ;  /* 0x0000000805087824 */ /* 0x000fe200078e00ff */
[----:B------:R-:W-:Y:S01]  /*e210*/  ISETP.GE.OR P2, PT, R9, R2, P2 ;  /* 0x000000020900720c */ /* 0x000fe20001746670 */
[----:B------:R-:W-:-:S03]  /*e220*/  IMAD R16, R7, c[0x0][0x3e4], R16 ;  /* 0x0000f90007107a24 */ /* 0x000fc600078e0210 */
[----:B------:R-:W-:-:S04]  /*e230*/  LOP3.LUT R8, R3, 0x7ffffe00, R8, 0xf8, !PT ;  /* 0x7ffffe0003087812 */ /* 0x000fc800078ef808 */
[----:B------:R-:W-:Y:S02]  /*e240*/  SHF.L.U32 R40, R8, 0x1, RZ ;  /* 0x0000000108287819 */ /* 0x000fe400000006ff */
[----:B-1----:R-:W-:Y:S01]  /*e250*/  MOV R12, R14 ;  /* 0x0000000e000c7202 */ /* 0x002fe20000000f00 */
[----:B--2---:R1:W-:Y:S04]  /*e260*/  @!P0 ST.E [R42.64], R4 ;  /* 0x000000042a008985 */ /* 0x0043e8000c101912 */
[----:B------:R-:W-:Y:S01]  /*e270*/  IMAD.WIDE.U32 R14, R7, c[0x0][0x3e0], R12 ;  /* 0x0000f800070e7a25 */ /* 0x000fe200078e000c */
[----:B------:R-:W-:Y:S01]  /*e280*/  SHF.R.S32.HI R7, RZ, 0x1f, R34 ;  /* 0x0000001fff077819 */ /* 0x000fe20000011422 */
[----:B---3--:R1:W-:Y:S02]  /*e290*/  @!P2 ST.E [R44.64], R6 ;  /* 0x000000062c00a985 */ /* 0x0083e4000c101912 */
[----:B------:R-:W-:-:S02]  /*e2a0*/  IMAD.IADD R15, R15, 0x1, R16 ;  /* 0x000000010f0f7824 */ /* 0x000fc400078e0210 */
[----:B------:R-:W-:Y:S01]  /*e2b0*/  IMAD R7, R7, c[0x0][0x3d8], RZ ;  /* 0x0000f60007077a24 */ /* 0x000fe200078e02ff */
[----:B------:R1:W2:Y:S03]  /*e2c0*/  LDS.128 R28, [R40+0x1080] ;  /* 0x00108000281c7984 */ /* 0x0002a60000000c00 */
[C---:B------:R-:W-:Y:S01]  /*e2d0*/  IMAD R3, R34.reuse, c[0x0][0x3dc], R7 ;  /* 0x0000f70022037a24 */ /* 0x040fe200078e0207 */
[----:B------:R1:W3:Y:S01]  /*e2e0*/  LDS.128 R24, [R40+0x2080] ;  /* 0x0020800028187984 */ /* 0x0002e20000000c00 */
[----:B------:R-:W-:-:S03]  /*e2f0*/  IMAD.WIDE.U32 R34, R34, c[0x0][0x3d8], R14 ;  /* 0x0000f60022227a25 */ /* 0x000fc600078e000e */
[----:B------:R1:W4:Y:S01]  /*e300*/  LDS.128 R20, [R40+0x3080] ;  /* 0x0030800028147984 */ /* 0x0003220000000c00 */
[----:B------:R-:W-:Y:S01]  /*e310*/  IMAD.IADD R3, R35, 0x1, R3 ;  /* 0x0000000123037824 */ /* 0x000fe200078e0203 */
[C---:B------:R-:W-:Y:S02]  /*e320*/  LEA R38, P0, R34.reuse, c[0x0][0x380], 0x1 ;  /* 0x0000e00022267a11 */ /* 0x040fe400078008ff */
[----:B------:R1:W1:Y:S02]  /*e330*/  LDS.128 R16, [R40+0x5080] ;  /* 0x0050800028107984 */ /* 0x0002640000000c00 */
[----:B------:R-:W-:Y:S02]  /*e340*/  LEA.HI.X R37, R34, c[0x0][0x384], R3, 0x1, P0 ;  /* 0x0000e10022257a11 */ /* 0x000fe400000f0c03 */
[----:B------:R1:W1:Y:S01]  /*e350*/  LDS.128 R12, [R40+0x6080] ;  /* 0x00608000280c7984 */ /* 0x0002620000000c00 */
[----:B------:R-:W-:-:S03]  /*e360*/  ISETP.GE.AND P0, PT, R39, R2, PT ;  /* 0x000000022700720c */ /* 0x000fc60003f06270 */
[----:B------:R1:W1:Y:S04]  /*e370*/  LDS.128 R8, [R40+0x7080] ;  /* 0x0070800028087984 */ /* 0x0002680000000c00 */
[----:B------:R1:W1:Y:S04]  /*e380*/  SHFL.IDX PT, R42, R38, RZ, 0x181f ;  /* 0x00181fff262a7589 */ /* 0x00026800000e0000 */
[----:B------:R1:W1:Y:S02]  /*e390*/  SHFL.IDX PT, R43, R37, RZ, 0x181f ;  /* 0x00181fff252b7589 */ /* 0x00026400000e0000 */
[----:B------:R-:W-:Y:S05]  /*e3a0*/  @P0 BRA `(.L_x_509) ;  /* 0x000000b000000947 */ /* 0x000fea0003800000 */
[----:B------:R-:W5:Y:S01]  /*e3b0*/  LDS.128 R32, [R40+0x80] ;  /* 0x0000800028207984 */ /* 0x000f620000000c00 */
[----:B------:R-:W-:-:S02]  /*e3c0*/  ISETP.GE.AND P0, PT, R36, c[0x0][0x3c8], PT ;  /* 0x0000f20024007a0c */ /* 0x000fc40003f06270 */
[----:B------:R-:W-:Y:S01]  /*e3d0*/  ISETP.GE.AND P1, PT, R0, c[0x0][0x3c8], PT ;  /* 0x0000f20000007a0c */ /* 0x000fe20003f26270 */
[----:B-1----:R-:W1:Y:S10]  /*e3e0*/  LDS.128 R4, [R40+0x4080] ;  /* 0x0040800028047984 */ /* 0x002e740000000c00 */
[----:B------:R-:W-:-:S02]  /*e3f0*/  @!P0 SHF.R.S32.HI R3, RZ, 0x1f, R36 ;  /* 0x0000001fff038819 */ /* 0x000fc40000011424 */
[----:B------:R-:W-:Y:S02]  /*e400*/  @!P1 IMAD.WIDE R44, R0, 0x2, R42 ;  /* 0x00000002002c9825 */ /* 0x000fe400078e022a */
[----:B------:R-:W-:-:S04]  /*e410*/  @!P0 LEA.HI R3, R3, R36, RZ, 0x3 ;  /* 0x0000002403038211 */ /* 0x000fc800078f18ff */
[----:B------:R-:W-:-:S05]  /*e420*/  @!P0 LOP3.LUT R3, R3, 0xfffffff8, RZ, 0xc0, !PT ;  /* 0xfffffff803038812 */ /* 0x000fca00078ec0ff */
[----:B------:R-:W-:Y:S01]  /*e430*/  @!P0 IMAD.WIDE R42, R3, 0x2, R42 ;  /* 0x00000002032a8825 */ /* 0x000fe200078e022a */
[----:B-----5:R4:W-:Y:S04]  /*e440*/  @!P1 ST.E.128 [R44.64], R32 ;  /* 0x000000202c009985 */ /* 0x0209e8000c101d12 */
[----:B-1----:R4:W-:Y:S02]  /*e450*/  @!P0 ST.E.128 [R42.64], R4 ;  /* 0x000000042a008985 */ /* 0x0029e4000c101d12 */
.L_x_509:
[----:B------:R-:W-:Y:S05]  /*e460*/  BSYNC B0 ;  /* 0x0000000000007941 */ /* 0x000fea0003800000 */
.L_x_508:
[----:B------:R-:W-:Y:S01]  /*e470*/  IADD3 R3, R39, 0x20, RZ ;  /* 0x0000002027037810 */ /* 0x000fe20007ffe0ff */
[----:B----4-:R4:W3:Y:S01]  /*e480*/  SHFL.IDX PT, R5, R37, 0x1, 0x181f ;  /* 0x00381f0025057f89 */ /* 0x0108e200000e0000 */
[----:B------:R-:W-:Y:S02]  /*e490*/  BSSY B0, `(.L_x_510) ;  /* 0x000000d000007945 */ /* 0x000fe40003800000 */
[----:B------:R-:W-:Y:S01]  /*e4a0*/  ISETP.GE.AND P0, PT, R3, R2, PT ;  /* 0x000000020300720c */ /* 0x000fe20003f06270 */
[----:B-1----:R4:W1:-:S12]  /*e4b0*/  SHFL.IDX PT, R4, R38, 0x1, 0x181f ;  /* 0x00381f0026047f89 */ /* 0x00285800000e0000 */
[----:B------:R-:W-:Y:S05]  /*e4c0*/  @P0 BRA `(.L_x_511) ;  /* 0x0000009000000947 */ /* 0x000fea0003800000 */
[----:B------:R-:W-:Y:S02]  /*e4d0*/  ISETP.GE.AND P0, PT, R36, c[0x0][0x3c8], PT ;  /* 0x0000f20024007a0c */ /* 0x000fe40003f06270 */
[----:B------:R-:W-:-:S11]  /*e4e0*/  ISETP.GE.AND P1, PT, R0, c[0x0][0x3c8], PT ;  /* 0x0000f20000007a0c */ /* 0x000fd60003f26270 */
[----:B------:R-:W-:Y:S02]  /*e4f0*/  @!P0 SHF.R.S32.HI R3, RZ, 0x1f, R36 ;  /* 0x0000001fff038819 */ /* 0x000fe40000011424 */
[----:B-1-3--:R-:W-:Y:S02]  /*e500*/  @!P1 IMAD.WIDE R6, R0, 0x2, R4 ;  /* 0x0000000200069825 */ /* 0x00afe400078e0204 */
[----:B------:R-:W-:-:S03]  /*e510*/  @!P0 LEA.HI R3, R3, R36, RZ, 0x3 ;  /* 0x0000002403038211 */ /* 0x000fc600078f18ff */
[----:B--2---:R1:W-:Y:S01]  /*e520*/  @!P1 ST.E.128 [R6.64], R28 ;  /* 0x0000001c06009985 */ /* 0x0043e2000c101d12 */
[----:B------:R-:W-:-:S05]  /*e530*/  @!P0 LOP3.LUT R3, R3, 0xfffffff8, RZ, 0xc0, !PT ;  /* 0xfffffff803038812 */ /* 0x000fca00078ec0ff */
[----:B------:R-:W-:-:S05]  /*e540*/  @!P0 IMAD.WIDE R4, R3, 0x2, R4 ;  /* 0x0000000203048825 */ /* 0x000fca00078e0204 */
[----:B------:R1:W-:Y:S02]  /*e550*/  @!P0 ST.E.128 [R4.64], R16 ;  /* 0x0000001004008985 */ /* 0x0003e4000c101d12 */
.L_x_511:
[----:B------:R-:W-:Y:S05]  /*e560*/  BSYNC B0 ;  /* 0x0000000000007941 */ /* 0x000fea0003800000 */
.L_x_510:
[----:B------:R-:W-:Y:S01]  /*e570*/  IADD3 R3, R39, 0x40, RZ ;  /* 0x0000004027037810 */ /* 0x000fe20007ffe0ff */
[----:B-1-3--:R1:W3:Y:S01]  /*e580*/  SHFL.IDX PT, R5, R37, 0x2, 0x181f ;  /* 0x00581f0025057f89 */ /* 0x00a2e200000e0000 */
        /* <DEDUP_REMOVED lines=13> */
.L_x_513:
[----:B------:R-:W-:Y:S05]  /*e660*/  BSYNC B0 ;  /* 0x0000000000007941 */ /* 0x000fea0003800000 */
.L_x_512:
[----:B------:R-:W-:Y:S01]  /*e670*/  IADD3 R39, R39, 0x60, RZ ;  /* 0x0000006027277810 */ /* 0x000fe20007ffe0ff */
[----:B---3--:R3:W1:Y:S03]  /*e680*/  SHFL.IDX PT, R5, R37, 0x3, 0x181f ;  /* 0x00781f0025057f89 */ /* 0x00866600000e0000 */
[----:B------:R-:W-:Y:S01]  /*e690*/  ISETP.GE.AND P0, PT, R39, R2, PT ;  /* 0x000000022700720c */ /* 0x000fe20003f06270 */
[----:B----4-:R3:W4:-:S12]  /*e6a0*/  SHFL.IDX PT, R4, R38, 0x3, 0x181f ;  /* 0x00781f0026047f89 */ /* 0x01071800000e0000 */
        /* <DEDUP_REMOVED lines=12> */
.L_x_506:
        /* <DEDUP_REMOVED lines=18> */
.L_x_514:
        /* <DEDUP_REMOVED lines=42> */
.L_x_516:
[----:B------:R-:W-:Y:S05]  /*eb30*/  BSYNC B0 ;  /* 0x0000000000007941 */ /* 0x000fea0003800000 */
.L_x_515:
        /* <DEDUP_REMOVED lines=59> */
.L_x_518:
[----:B------:R-:W-:Y:S05]  /*eef0*/  BSYNC B0 ;  /* 0x0000000000007941 */ /* 0x000fea0003800000 */
.L_x_517:
        /* <DEDUP_REMOVED lines=15> */
.L_x_520:
[----:B------:R-:W-:Y:S05]  /*eff0*/  BSYNC B0 ;  /* 0x0000000000007941 */ /* 0x000fea0003800000 */
.L_x_519:
        /* <DEDUP_REMOVED lines=15> */
.L_x_522:
[----:B------:R-:W-:Y:S05]  /*f0f0*/  BSYNC B0 ;  /* 0x0000000000007941 */ /* 0x000fea0003800000 */
.L_x_521:
        /* <DEDUP_REMOVED lines=16> */
.L_x_523:
        /* <DEDUP_REMOVED lines=16> */
.L_x_1833:


//--------------------- .text._ZN7cutlass13device_kernelIN5flash19enable_sm80_to_sm89INS1_16FlashAttnFwdSm80INS1_25CollectiveMainloopFwdSm80ILi8ELi1ELb1EN4cute5tupleIJNS5_1CILi128EEES8_S8_EEELi128ENS_10bfloat16_tEfNS_4arch4Sm80ELb1ELb0ELb0ELb1ELb0ELb1ELb1ELb0EEENS1_21CollectiveEpilogueFwdIS9_NS6_IJNS7_ILi1EEESF_SF_EEESA_SC_Li256ELb1ELb1ELb0ELb0EEENS1_19SingleTileSchedulerILb1ELb0ELb1ELi128EEEEEEEEEvNT_6ParamsE --------------------------
	.section	.text._ZN7cutlass13device_kernelIN5flash19enable_sm80_to_sm89INS1_16FlashAttnFwdSm80INS1_25CollectiveMainloopFwdSm80ILi8ELi1ELb1EN4cute5tupleIJNS5_1CILi128EEES8_S8_EEELi128ENS_10bfloat16_tEfNS_4arch4Sm80ELb1ELb0ELb0ELb1ELb0ELb1ELb1ELb0EEENS1_21CollectiveEpilogueFwdIS9_NS6_IJNS7_ILi1EEESF_SF_EEESA_SC_Li256ELb1ELb1ELb0ELb0EEENS1_19SingleTileSchedulerILb1ELb0ELb1ELi128EEEEEEEEEvNT_6ParamsE,"ax",@progbits
	.sectioninfo	@"SHI_REGISTERS=255"
	.align	128
.text._ZN7cutlass13device_kernelIN5flash19enable_sm80_to_sm89INS1_16FlashAttnFwdSm80INS1_25CollectiveMainloopFwdSm80ILi8ELi1ELb1EN4cute5tupleIJNS5_1CILi128EEES8_S8_EEELi128ENS_10bfloat16_tEfNS_4arch4Sm80ELb1ELb0ELb0ELb1ELb0ELb1ELb1ELb0EEENS1_21CollectiveEpilogueFwdIS9_NS6_IJNS7_ILi1EEESF_SF_EEESA_SC_Li256ELb1ELb1ELb0ELb0EEENS1_19SingleTileSchedulerILb1ELb0ELb1ELi128EEEEEEEEEvNT_6ParamsE:
        .type           _ZN7cutlass13device_kernelIN5flash19enable_sm80_to_sm89INS1_16FlashAttnFwdSm80INS1_25CollectiveMainloopFwdSm80ILi8ELi1ELb1EN4cute5tupleIJNS5_1CILi128EEES8_S8_EEELi128ENS_10bfloat16_tEfNS_4arch4Sm80ELb1ELb0ELb0ELb1ELb0ELb1ELb1ELb0EEENS1_21CollectiveEpilogueFwdIS9_NS6_IJNS7_ILi1EEESF_SF_EEESA_SC_Li256ELb1ELb1ELb0ELb0EEENS1_19SingleTileSchedulerILb1ELb0ELb1ELi128EEEEEEEEEvNT_6ParamsE,@function
        .size           _ZN7cutlass13device_kernelIN5flash19enable_sm80_to_sm89INS1_16FlashAttnFwdSm80INS1_25CollectiveMainloopFwdSm80ILi8ELi1ELb1EN4cute5tupleIJNS5_1CILi128EEES8_S8_EEELi128ENS_10bfloat16_tEfNS_4arch4Sm80ELb1ELb0ELb0ELb1ELb0ELb1ELb1ELb0EEENS1_21CollectiveEpilogueFwdIS9_NS6_IJNS7_ILi1EEESF_SF_EEESA_SC_Li256ELb1ELb1ELb0ELb0EEENS1_19SingleTileSchedulerILb1ELb0ELb1ELi128EEEEEEEEEvNT_6ParamsE,(.L_x_1834 - _ZN7cutlass13device_kernelIN5flash19enable_sm80_to_sm89INS1_16FlashAttnFwdSm80INS1_25CollectiveMainloopFwdSm80ILi8ELi1ELb1EN4cute5tupleIJNS5_1CILi128EEES8_S8_EEELi128ENS_10bfloat16_tEfNS_4arch4Sm80ELb1ELb0ELb0ELb1ELb0ELb1ELb1ELb0EEENS1_21CollectiveEpilogueFwdIS9_NS6_IJNS7_ILi1EEESF_SF_EEESA_SC_Li256ELb1ELb1ELb0ELb0EEENS1_19SingleTileSchedulerILb1ELb0ELb1ELi128EEEEEEEEEvNT_6ParamsE)
        .other          _ZN7cutlass13device_kernelIN5flash19enable_sm80_to_sm89INS1_16FlashAttnFwdSm80INS1_25CollectiveMainloopFwdSm80ILi8ELi1ELb1EN4cute5tupleIJNS5_1CILi128EEES8_S8_EEELi128ENS_10bfloat16_tEfNS_4arch4Sm80ELb1ELb0ELb0ELb1ELb0ELb1ELb1ELb0EEENS1_21CollectiveEpilogueFwdIS9_NS6_IJNS7_ILi1EEESF_SF_EEESA_SC_Li256ELb1ELb1ELb0ELb0EEENS1_19SingleTileSchedulerILb1ELb0ELb1ELi128EEEEEEEEEvNT_6ParamsE,@"STO_CUDA_ENTRY STV_DEFAULT"
_ZN7cutlass13device_kernelIN5flash19enable_sm80_to_sm89INS1_16FlashAttnFwdSm80INS1_25CollectiveMainloopFwdSm80ILi8ELi1ELb1EN4cute5tupleIJNS5_1CILi128EEES8_S8_EEELi128ENS_10bfloat16_tEfNS_4arch4Sm80ELb1ELb0ELb0ELb1ELb0ELb1ELb1ELb0EEENS1_21CollectiveEpilogueFwdIS9_NS6_IJNS7_ILi1EEESF_SF_EEESA_SC_Li256ELb1ELb1ELb0ELb0EEENS1_19SingleTileSchedulerILb1ELb0ELb1ELi128EEEEEEEEEvNT_6ParamsE:
[----:B------:R-:W-:Y:S02]  /*0000*/  MOV R1, c[0x0][0x28] ;  /* 0x00000a0000017a02 */ /* 0x000fe40000000f00 */
[----:B------:R-:W1:Y:S01]  /*0010*/  S2R R228, SR_TID.X ;  /* 0x0000000000e47919 */ /* 0x000e620000002100 */
[----:B------:R-:W-:Y:S01]  /*0020*/  IMAD.MOV.U32 R14, RZ, RZ, 0x4 ;  /* 0x00000004ff0e7424 */ /* 0x000fe200078e00ff */
[----:B------:R-:W2:Y:S01]  /*0030*/  S2UR UR4, SR_CTAID.X ;  /* 0x00000000000479c3 */ /* 0x000ea20000002500 */
[----:B------:R-:W-:Y:S01]  /*0040*/  ULDC.64 UR8, c[0x0][0x118] ;  /* 0x0000460000087ab9 */ /* 0x000fe20000000a00 */
[----:B------:R-:W3:Y:S01]  /*0050*/  S2R R5, SR_CTAID.Z ;  /* 0x0000000000057919 */ /* 0x000ee20000002700 */
[----:B------:R-:W-:Y:S02]  /*0060*/  IADD3 R1, R1, -0x60, RZ ;  /* 0xffffffa001017810 */ /* 0x000fe40007ffe0ff */
        /* <DEDUP_REMOVED lines=10> */
.L_x_525:
        /* <DEDUP_REMOVED lines=8> */
.L_x_527:
[----:B------:R-:W-:-:S04]  /*0190*/  MOV R0, c[0x0][0x54c] ;  /* 0x0001530000007a02 */ /* 0x000fc80000000f00 */
.L_x_526:
[----:B------:R-:W-:Y:S01]  /*01a0*/  USHF.L.U32 UR4, UR4, 0x7, URZ ;  /* 0x0000000704047899 */ /* 0x000fe2000800063f */
[----:B-----5:R-:W-:-:S05]  /*01b0*/  IMAD R0, R0, c[0x0][0x548], RZ ;  /* 0x0001520000007a24 */ /* 0x020fca00078e02ff */
[----:B------:R-:W-:-:S04]  /*01c0*/  MOV R12, UR4 ;  /* 0x00000004000c7c02 */ /* 0x000fc80008000f00 */
[----:B------:R-:W-:-:S04]  /*01d0*/  ISETP.GE.AND P0, PT, R12, R0, PT ;  /* 0x000000000c00720c */ /* 0x000fc80003f06270 */
[----:B------:R-:W-:-:S05]  /*01e0*/  SEL R0, R5, 0xffffffff, !P0 ;  /* 0xffffffff05007807 */ /* 0x000fca0004000000 */
[----:B------:R2:W-:Y:S01]  /*01f0*/  STL [R1+0x5c], R0 ;  /* 0x00005c0001007387 */ /* 0x0005e20000100800 */
[----:B------:R-:W-:Y:S05]  /*0200*/  BRA `(.L_x_528) ;  /* 0x0000014000007947 */ /* 0x000fea0003800000 */
.L_x_524:
[----:B------:R-:W-:-:S04]  /*0210*/  ISETP.NE.U32.AND P0, PT, RZ, c[0x0][0x568], PT ;  /* 0x00015a00ff007a0c */ /* 0x000fc80003f05070 */
[----:B------:R-:W-:-:S13]  /*0220*/  ISETP.NE.AND.EX P0, PT, RZ, c[0x0][0x56c], PT, P0 ;  /* 0x00015b00ff007a0c */ /* 0x000fda0003f05300 */
[----:B------:R-:W-:Y:S05]  /*0230*/  @!P0 BRA `(.L_x_529) ;  /* 0x0000002000008947 */ /* 0x000fea0003800000 */
[----:B------:R1:W5:Y:S01]  /*0240*/  LDG.E R0, [R2.64] ;  /* 0x0000000802007981 */ /* 0x000362000c1e1900 */
[----:B------:R-:W-:Y:S05]  /*0250*/  BRA `(.L_x_530) ;  /* 0x0000009000007947 */ /* 0x000fea0003800000 */
.L_x_529:
        /* <DEDUP_REMOVED lines=8> */
.L_x_531:
[----:B------:R-:W-:-:S04]  /*02e0*/  MOV R0, c[0x0][0x54c] ;  /* 0x0001530000007a02 */ /* 0x000fc80000000f00 */
.L_x_530:
[----:B------:R-:W-:Y:S01]  /*02f0*/  USHF.L.U32 UR4, UR4, 0x7, URZ ;  /* 0x0000000704047899 */ /* 0x000fe2000800063f */
[----:B-----5:R-:W-:-:S05]  /*0300*/  IMAD R0, R0, c[0x0][0x548], RZ ;  /* 0x0001520000007a24 */ /* 0x020fca00078e02ff */
[----:B------:R-:W-:-:S04]  /*0310*/  MOV R12, UR4 ;  /* 0x00000004000c7c02 */ /* 0x000fc80008000f00 */
[----:B------:R-:W-:-:S04]  /*0320*/  ISETP.GE.AND P0, PT, R12, R0, PT ;  /* 0x000000000c00720c */ /* 0x000fc80003f06270 */
[----:B------:R-:W-:-:S05]  /*0330*/  SEL R0, R5, 0xffffffff, !P0 ;  /* 0xffffffff05007807 */ /* 0x000fca0004000000 */
[----:B------:R2:W-:Y:S04]  /*0340*/  STL [R1+0x5c], R0 ;  /* 0x00005c0001007387 */ /* 0x0005e80000100800 */
.L_x_528:
[----:B------:R-:W3:Y:S02]  /*0350*/  LDL R18, [R1+0x5c] ;  /* 0x00005c0001127983 */ /* 0x000ee40000100800 */
[----:B---3--:R-:W-:-:S13]  /*0360*/  ISETP.GE.AND P0, PT, R18, RZ, PT ;  /* 0x000000ff1200720c */ /* 0x008fda0003f06270 */
[----:B------:R-:W-:Y:S05]  /*0370*/  @!P0 EXIT ;  /* 0x000000000000894d */ /* 0x000fea0003800000 */
[----:B------:R-:W-:Y:S01]  /*0380*/  ISETP.NE.U32.AND P0, PT, RZ, c[0x0][0x370], PT ;  /* 0x0000dc00ff007a0c */ /* 0x000fe20003f05070 */
[----:B--2---:R-:W-:Y:S01]  /*0390*/  IMAD.MOV.U32 R0, RZ, RZ, c[0x0][0x168] ;  /* 0x00005a00ff007624 */ /* 0x004fe200078e00ff */
[----:B------:R-:W-:Y:S01]  /*03a0*/  ISETP.NE.U32.AND P1, PT, RZ, c[0x0][0x360], PT ;  /* 0x0000d800ff007a0c */ /* 0x000fe20003f25070 */
[----:B------:R-:W-:Y:S01]  /*03b0*/  CS2R R180, SRZ ;  /* 0x0000000000b47805 */ /* 0x000fe2000001ff00 */
[----:B------:R-:W-:Y:S01]  /*03c0*/  ISETP.NE.AND.EX P2, PT, RZ, c[0x0][0x374], PT, P0 ;  /* 0x0000dd00ff007a0c */ /* 0x000fe20003f45300 */
[----:B------:R-:W-:Y:S01]  /*03d0*/  IMAD.MOV.U32 R173, RZ, RZ, RZ ;  /* 0x000000ffffad7224 */ /* 0x000fe200078e00ff */
[----:B------:R-:W-:Y:S01]  /*03e0*/  ISETP.NE.AND.EX P0, PT, RZ, c[0x0][0x364], PT, P1 ;  /* 0x0000d900ff007a0c */ /* 0x000fe20003f05310 */
[----:B------:R-:W-:Y:S01]  /*03f0*/  IMAD.MOV.U32 R13, RZ, RZ, RZ ;  /* 0x000000ffff0d7224 */ /* 0x000fe200078e00ff */
        /* <DEDUP_REMOVED lines=11> */
[----:B-1----:R-:W-:Y:S01]  /*04b0*/  IMAD.WIDE R2, R18, R14, c[0x0][0x358] ;  /* 0x0000d60012027625 */ /* 0x002fe200078e020e */
[----:B------:R1:W3:Y:S04]  /*04c0*/  @P0 LDG.E R0, [R8.64] ;  /* 0x0000000808000981 */ /* 0x0002e8000c1e1900 */
[----:B------:R2:W5:Y:S04]  /*04d0*/  @P1 LDG.E R173, [R6.64] ;  /* 0x0000000806ad1981 */ /* 0x000568000c1e1900 */
[----:B------:R2:W5:Y:S04]  /*04e0*/  @P5 LDG.E R181, [R4.64] ;  /* 0x0000000804b55981 */ /* 0x000568000c1e1900 */
[----:B------:R2:W5:Y:S04]  /*04f0*/  @P3 LDG.E R13, [R2.64] ;  /* 0x00000008020d3981 */ /* 0x000568000c1e1900 */
[----:B------:R-:W4:Y:S01]  /*0500*/  S2R R26, SR_CTAID.Y ;  /* 0x00000000001a7919 */ /* 0x000f220000002600 */
[----:B------:R-:W-:-:S02]  /*0510*/  IMAD.MOV.U32 R126, RZ, RZ, c[0x0][0x228] ;  /* 0x00008a00ff7e7624 */ /* 0x000fc400078e00ff */
[----:B-1----:R-:W-:Y:S01]  /*0520*/  IMAD.MOV.U32 R8, RZ, RZ, c[0x0][0x1d0] ;  /* 0x00007400ff087624 */ /* 0x002fe200078e00ff */
[----:B----4-:R-:W-:Y:S01]  /*0530*/  SHF.R.S32.HI R212, RZ, 0x1f, R26 ;  /* 0x0000001fffd47819 */ /* 0x010fe2000001141a */
[----:B---3--:R2:W-:Y:S01]  /*0540*/  STL [R1+0x58], R0 ;  /* 0x0000580001007387 */ /* 0x0085e20000100800 */
[----:B------:R-:W-:Y:S01]  /*0550*/  IMAD.MOV.U32 R9, RZ, RZ, R0 ;  /* 0x000000ffff097224 */ /* 0x000fe200078e0000 */
[----:B------:R-:W-:Y:S05]  /*0560*/  @P0 BRA `(.L_x_532) ;  /* 0x0000005000000947 */ /* 0x000fea0003800000 */
[----:B------:R-:W-:Y:S05]  /*0570*/  @!P1 BRA `(.L_x_532) ;  /* 0x0000004000009947 */ /* 0x000fea0003800000 */
[----:B--2---:R1:W2:Y:S04]  /*0580*/  LDG.E R0, [R6.64] ;  /* 0x0000000806007981 */ /* 0x0042a8000c1e1900 */
[----:B-1----:R-:W2:Y:S02]  /*0590*/  LDG.E R6, [R6.64+0x4] ;  /* 0x0000040806067981 */ /* 0x002ea4000c1e1900 */
[----:B--2---:R-:W-:-:S05]  /*05a0*/  IADD3 R9, -R0, R6, RZ ;  /* 0x0000000600097210 */ /* 0x004fca0007ffe1ff */
[----:B------:R1:W-:Y:S02]  /*05b0*/  STL [R1+0x58], R9 ;  /* 0x0000580901007387 */ /* 0x0003e40000100800 */
.L_x_532:
[----:B------:R-:W-:-:S04]  /*05c0*/  ISETP.NE.U32.AND P0, PT, RZ, c[0x0][0x368], PT ;  /* 0x0000da00ff007a0c */ /* 0x000fc80003f05070 */
[----:B------:R-:W-:-:S13]  /*05d0*/  ISETP.NE.AND.EX P0, PT, RZ, c[0x0][0x36c], PT, P0 ;  /* 0x0000db00ff007a0c */ /* 0x000fda0003f05300 */
[----:B------:R-:W-:Y:S05]  /*05e0*/  @!P0 BRA `(.L_x_533) ;  /* 0x0000003000008947 */ /* 0x000fea0003800000 */
[----:B--2---:R-:W-:-:S05]  /*05f0*/  IMAD.WIDE R4, R18, R14, c[0x0][0x368] ;  /* 0x0000da0012047625 */ /* 0x004fca00078e020e */
[----:B------:R2:W5:Y:S01]  /*0600*/  LDG.E R8, [R4.64] ;  /* 0x0000000804087981 */ /* 0x000562000c1e1900 */
[----:B------:R-:W-:Y:S05]  /*0610*/  BRA `(.L_x_534) ;  /* 0x0000004000007947 */ /* 0x000fea0003800000 */
.L_x_533:
[----:B------:R-:W-:Y:S05]  /*0620*/  @!P5 BRA `(.L_x_534) ;  /* 0x000000300000d947 */ /* 0x000fea0003800000 */
[----:B--2---:R2:W3:Y:S04]  /*0630*/  LDG.E R0, [R4.64] ;  /* 0x0000000804007981 */ /* 0x0044e8000c1e1900 */
[----:B--2---:R-:W3:Y:S02]  /*0640*/  LDG.E R4, [R4.64+0x4] ;  /* 0x0000040804047981 */ /* 0x004ee4000c1e1900 */
[----:B---3--:R-:W-:Y:S02]  /*0650*/  IADD3 R8, -R0, R4, RZ ;  /* 0x0000000400087210 */ /* 0x008fe40007ffe1ff */
.L_x_534:
[----:B--2---:R2:W3:Y:S04]  /*0660*/  @P3 LDG.E R4, [R2.64] ;  /* 0x0000000802043981 */ /* 0x0044e8000c1e1900 */
[----:B------:R2:W3:Y:S01]  /*0670*/  @P3 LDG.E R0, [R2.64+0x4] ;  /* 0x0000040802003981 */ /* 0x0004e2000c1e1900 */
[----:B------:R-:W-:Y:S01]  /*0680*/  ISETP.NE.U32.AND P0, PT, RZ, c[0x0][0x378], PT ;  /* 0x0000de00ff007a0c */ /* 0x000fe20003f05070 */
[----:B-----5:R-:W-:-:S03]  /*0690*/  IMAD.MOV.U32 R165, RZ, RZ, R8 ;  /* 0x000000ffffa57224 */ /* 0x020fc600078e0008 */
[----:B------:R-:W-:Y:S01]  /*06a0*/  ISETP.NE.AND.EX P0, PT, RZ, c[0x0][0x37c], PT, P0 ;  /* 0x0000df00ff007a0c */ /* 0x000fe20003f05300 */
[----:B------:R-:W-:-:S12]  /*06b0*/  IMAD.MOV.U32 R5, RZ, RZ, c[0x0][0x2c4] ;  /* 0x0000b100ff057624 */ /* 0x000fd800078e00ff */
[----:B--2---:R-:W-:-:S05]  /*06c0*/  @P0 IMAD.WIDE R2, R18, R14, c[0x0][0x378] ;  /* 0x0000de0012020625 */ /* 0x004fca00078e020e */
[----:B------:R2:W5:Y:S01]  /*06d0*/  @P0 LDG.E R165, [R2.64] ;  /* 0x0000000802a50981 */ /* 0x000562000c1e1900 */
[----:B------:R-:W-:Y:S01]  /*06e0*/  ISETP.NE.AND P0, PT, R5, 0x1, PT ;  /* 0x000000010500780c */ /* 0x000fe20003f05270 */
[----:B------:R-:W-:Y:S02]  /*06f0*/  IMAD.IADD R5, R8, 0x1, -R180 ;  /* 0x0000000108057824 */ /* 0x000fe400078e0ab4 */
[----:B--2---:R-:W-:-:S05]  /*0700*/  IMAD.MOV.U32 R2, RZ, RZ, R12 ;  /* 0x000000ffff027224 */ /* 0x004fca00078e000c */
[----:B------:R2:W-:Y:S01]  /*0710*/  STL [R1], R2 ;  /* 0x0000000201007387 */ /* 0x0005e20000100800 */
[----:B---3--:R-:W-:-:S04]  /*0720*/  @P3 IMAD.IADD R126, R0, 0x1, -R4 ;  /* 0x00000001007e3824 */ /* 0x008fc800078e0a04 */
[----:B------:R-:W-:Y:S01]  /*0730*/  @P0 IADD3 R0, R2, 0x7f, RZ ;  /* 0x0000007f02000810 */ /* 0x000fe20007ffe0ff */
[----:B------:R-:W-:-:S04]  /*0740*/  IMAD.IADD R3, R5, 0x1, R126 ;  /* 0x0000000105037824 */ /* 0x000fc800078e027e */
[----:B--2---:R-:W-:Y:S01]  /*0750*/  @P0 IMAD.HI.U32 R2, R0, c[0x0][0x2c8], RZ ;  /* 0x0000b20000020a27 */ /* 0x004fe200078e00ff */
[----:B------:R-:W-:Y:S02]  /*0760*/  IADD3 R0, R12, 0x7f, RZ ;  /* 0x0000007f0c007810 */ /* 0x000fe40007ffe0ff */
[C---:B------:R-:W-:Y:S01]  /*0770*/  IADD3 R190, R3.reuse, 0x80, -R9 ;  /* 0x0000008003be7810 */ /* 0x040fe20007ffe809 */
[----:B------:R2:W-:Y:S01]  /*0780*/  STL [R1+0x40], R3 ;  /* 0x0000400301007387 */ /* 0x0005e20000100800 */
[----:B------:R-:W-:Y:S02]  /*0790*/  @P0 SHF.R.U32.HI R0, RZ, c[0x0][0x2cc], R2 ;  /* 0x0000b300ff000a19 */ /* 0x000fe40000011602 */
[----:B------:R-:W-:-:S03]  /*07a0*/  IADD3 R2, R3, 0x7f, RZ ;  /* 0x0000007f03027810 */ /* 0x000fc60007ffe0ff */
[----:B------:R-:W-:-:S05]  /*07b0*/  IMAD.IADD R0, R190, 0x1, R0 ;  /* 0x00000001be007824 */ /* 0x000fca00078e0200 */
[----:B------:R-:W-:-:S04]  /*07c0*/  SHF.R.S32.HI R4, RZ, 0x1f, R0 ;  /* 0x0000001fff047819 */ /* 0x000fc80000011400 */
[----:B------:R-:W-:-:S04]  /*07d0*/  LEA.HI R0, R4, R0, RZ, 0x7 ;  /* 0x0000000004007211 */ /* 0x000fc800078f38ff */
[----:B------:R-:W-:Y:S02]  /*07e0*/  SHF.R.S32.HI R0, RZ, 0x7, R0 ;  /* 0x00000007ff007819 */ /* 0x000fe40000011400 */
[----:B--2---:R-:W-:-:S04]  /*07f0*/  SHF.R.S32.HI R3, RZ, 0x1f, R2 ;  /* 0x0000001fff037819 */ /* 0x004fc80000011402 */
[----:B------:R-:W-:-:S04]  /*0800*/  LEA.HI R2, R3, R2, RZ, 0x7 ;  /* 0x0000000203027211 */ /* 0x000fc800078f38ff */
[----:B------:R-:W-:-:S04]  /*0810*/  SHF.R.S32.HI R189, RZ, 0x7, R2 ;  /* 0x00000007ffbd7819 */ /* 0x000fc80000011402 */
[----:B------:R-:W-:Y:S01]  /*0820*/  IMNMX R2, R189, R0, PT ;  /* 0x00000000bd027217 */ /* 0x000fe20003800200 */
[----:B------:R-:W-:-:S04]  /*0830*/  IMAD.MOV R0, RZ, RZ, -R5 ;  /* 0x000000ffff007224 */ /* 0x000fc800078e0a05 */
[----:B------:R-:W-:Y:S01]  /*0840*/  IMAD R3, R2, 0x80, -R5 ;  /* 0x0000008002037824 */ /* 0x000fe200078e0a05 */
        /* <DEDUP_REMOVED lines=11> */
[----:B------:R-:W-:-:S04]  /*0900*/  ISETP.NE.U32.AND P4, PT, RZ, c[0x0][0x340], PT ;  /* 0x0000d000ff007a0c */ /* 0x000fc80003f85070 */
[----:B------:R-:W-:-:S13]  /*0910*/  ISETP.NE.AND.EX P4, PT, RZ, c[0x0][0x344], PT, P4 ;  /* 0x0000d100ff007a0c */ /* 0x000fda0003f85340 */
[----:B------:R-:W-:-:S05]  /*0920*/  @P4 IMAD.WIDE R2, R18, R14, c[0x0][0x340] ;  /* 0x0000d00012024625 */ /* 0x000fca00078e020e */
[----:B------:R2:W3:Y:S01]  /*0930*/  @P4 LDG.E R16, [R2.64] ;  /* 0x0000000802104981 */ /* 0x0004e2000c1e1900 */
[----:B------:R-:W-:Y:S01]  /*0940*/  SHF.R.S32.HI R6, RZ, 0x1f, R228 ;  /* 0x0000001fff067819 */ /* 0x000fe200000114e4 */
[----:B------:R-:W-:Y:S01]  /*0950*/  IMAD.MOV.U32 R169, RZ, RZ, c[0x0][0x238] ;  /* 0x00008e00ffa97624 */ /* 0x000fe200078e00ff */
[----:B-1----:R-:W-:Y:S01]  /*0960*/  SHF.R.S32.HI R9, RZ, 0x1f, R18 ;  /* 0x0000001fff097819 */ /* 0x002fe20000011412 */
        /* <DEDUP_REMOVED lines=26> */
[----:B--2---:R-:W-:Y:S01]  /*0b10*/  IMAD.WIDE.U32 R2, R153, c[0x0][0x238], R32 ;  /* 0x00008e0099027a25 */ /* 0x004fe200078e0020 */
        /* <DEDUP_REMOVED lines=47> */
[C---:B------:R-:W-:Y:S01]  /*0e10*/  @P2 LEA R0, P3, R169.reuse, R20, 0x5 ;  /* 0x00000014a9002211 */ /* 0x040fe200078628ff */
        /* <DEDUP_REMOVED lines=35> */
[----:B---3--:R-:W-:Y:S01]  /*1050*/  @P4 SHF.R.S32.HI R17, RZ, 0x1f, R16 ;  /* 0x0000001fff114819 */ /* 0x008fe20000011410 */
        /* <DEDUP_REMOVED lines=153> */
[CC--:B------:R-:W-:Y:S01]  /*19f0*/  SHF.L.U64.HI R192, R5.reuse, R194.reuse, c[0x0][0x1e4] ;  /* 0x0000790005c07619 */ /* 0x0c0fe200000102c2 */
        /* <DEDUP_REMOVED lines=56> */
.L_x_582:
        /* <DEDUP_REMOVED lines=50> */
.L_x_540:
[----:B------:R-:W-:Y:S05]  /*20a0*/  BSYNC B0 ;  /* 0x0000000000007941 */ /* 0x000fea0003800000 */
.L_x_539:
        /* <DEDUP_REMOVED lines=39> */
.L_x_542:
[----:B------:R-:W-:Y:S05]  /*2320*/  BSYNC B0 ;  /* 0x0000000000007941 */ /* 0x000fea0003800000 */
.L_x_541:
        /* <DEDUP_REMOVED lines=40> */
.L_x_544:
[----:B------:R-:W-:Y:S05]  /*25b0*/  BSYNC B0 ;  /* 0x0000000000007941 */ /* 0x000fea0003800000 */
.L_x_543:
        /* <DEDUP_REMOVED lines=38> */
.L_x_546:
[----:B------:R-:W-:Y:S05]  /*2820*/  BSYNC B0 ;  /* 0x0000000000007941 */ /* 0x000fea0003800000 */
.L_x_545:
        /* <DEDUP_REMOVED lines=74> */
.L_x_550:
[----:B------:R-:W-:Y:S05]  /*2cd0*/  BSYNC B0 ;  /* 0x0000000000007941 */ /* 0x000fea0003800000 */
.L_x_549:
        /* <DEDUP_REMOVED lines=59> */
.L_x_548:
[----:B------:R-:W-:Y:S05]  /*3090*/  BSYNC B1 ;  /* 0x0000000000017941 */ /* 0x000fea0003800000 */
.L_x_547:
        /* <DEDUP_REMOVED lines=62> */
.L_x_554:
[----:B------:R-:W-:Y:S05]  /*3480*/  BSYNC B0 ;  /* 0x0000000000007941 */ /* 0x000fea0003800000 */
.L_x_553:
        /* <DEDUP_REMOVED lines=59> */
.L_x_552:
[----:B------:R-:W-:Y:S05]  /*3840*/  BSYNC B1 ;  /* 0x0000000000017941 */ /* 0x000fea0003800000 */
.L_x_551:
        /* <DEDUP_REMOVED lines=62> */
.L_x_558:
[----:B------:R-:W-:Y:S05]  /*3c30*/  BSYNC B0 ;  /* 0x0000000000007941 */ /* 0x000fea0003800000 */
.L_x_557:
        /* <DEDUP_REMOVED lines=59> */
.L_x_556:
[----:B------:R-:W-:Y:S05]  /*3ff0*/  BSYNC B1 ;  /* 0x0000000000017941 */ /* 0x000fea0003800000 */
.L_x_555:
        /* <DEDUP_REMOVED lines=61> */
.L_x_561:
[----:B------:R-:W-:Y:S05]  /*43d0*/  BSYNC B0 ;  /* 0x0000000000007941 */ /* 0x000fea0003800000 */
.L_x_560:
        /* <DEDUP_REMOVED lines=60> */
.L_x_538:
        /* <DEDUP_REMOVED lines=224> */
.L_x_563:
[----:B---3--:R-:W-:Y:S05]  /*55a0*/  BSYNC B0 ;  /* 0x0000000000007941 */ /* 0x008fea0003800000 */
.L_x_562:
        /* <DEDUP_REMOVED lines=115> */
.L_x_565:
[----:B------:R-:W-:Y:S05]  /*5ce0*/  BSYNC B0 ;  /* 0x0000000000007941 */ /* 0x000fea0003800000 */
.L_x_564:
        /* <DEDUP_REMOVED lines=115> */
.L_x_567:
[----:B------:R-:W-:Y:S05]  /*6420*/  BSYNC B0 ;  /* 0x0000000000007941 */ /* 0x000fea0003800000 */
.L_x_566:
        /* <DEDUP_REMOVED lines=116> */
.L_x_537:
        /* <DEDUP_REMOVED lines=19> */
.L_x_569:
[----:B------:R-:W-:Y:S05]  /*6ca0*/  BSYNC B0 ;  /* 0x0000000000007941 */ /* 0x000fea0003800000 */
.L_x_568:
        /* <DEDUP_REMOVED lines=19> */
.L_x_571:
[----:B------:R-:W-:Y:S05]  /*6de0*/  BSYNC B0 ;  /* 0x0000000000007941 */ /* 0x000fea0003800000 */
.L_x_570:
        /* <DEDUP_REMOVED lines=19> */
.L_x_573:
[----:B------:R-:W-:Y:S05]  /*6f20*/  BSYNC B0 ;  /* 0x0000000000007941 */ /* 0x000fea0003800000 */
.L_x_572:
        /* <DEDUP_REMOVED lines=18> */
.L_x_559:
[----:B------:R-:W-:Y:S05]  /*7050*/  BSYNC B2 ;  /* 0x0000000000027941 */ /* 0x000fea0003800000 */
.L_x_536:
        /* <DEDUP_REMOVED lines=28> */
[C---:B------:R-:W-:Y:S04]  /*7220*/  @P2 LEA R6, P0, R2.reuse, c[0x0][0x250], 0x1 ;  /* 0x0000940002062a11 */ /* 0x040fe800078008ff */
[----:B------:R-:W-:Y:S01]  /*7230*/  @P2 LEA.HI.X R7, R2, c[0x0][0x254], R3, 0x1, P0 ;  /* 0x0000950002072a11 */ /* 0x000fe200000f0c03 */
[----:B------:R-:W-:Y:S01]  /*7240*/  @P1 IMAD.MOV.U32 R3, RZ, RZ, R112 ;  /* 0x000000ffff031224 */ /* 0x000fe200078e0070 */
[----:B------:R-:W-:Y:S02]  /*7250*/  ISETP.GE.AND P0, PT, R5, 0x61, PT ;  /* 0x000000610500780c */ /* 0x000fe40003f06270 */
[-C--:B------:R-:W-:Y:S05]  /*7260*/  @P1 MOV R2, R102.reuse ;  /* 0x0000006600021202 */ /* 0x080fea0000000f00 */
[C---:B------:R-:W-:Y:S06]  /*7270*/  @P1 IMAD.WIDE.U32 R2, R9.reuse, c[0x0][0x258], R2 ;  /* 0x0000960009021a25 */ /* 0x040fec00078e0002 */
        /* <DEDUP_REMOVED lines=16> */
[C---:B------:R-:W-:Y:S11]  /*7380*/  IADD3 R0, -R13.reuse, R126, RZ ;  /* 0x0000007e0d007210 */ /* 0x040ff60007ffe1ff */
        /* <DEDUP_REMOVED lines=32> */
.L_x_575:
[----:B-1----:R-:W-:Y:S05]  /*7590*/  BSYNC B0 ;  /* 0x0000000000007941 */ /* 0x002fea0003800000 */
.L_x_574:
        /* <DEDUP_REMOVED lines=19> */
.L_x_577:
[----:B------:R-:W-:Y:S05]  /*76d0*/  BSYNC B0 ;  /* 0x0000000000007941 */ /* 0x000fea0003800000 */
.L_x_576:
        /* <DEDUP_REMOVED lines=19> */
.L_x_579:
[----:B------:R-:W-:Y:S05]  /*7810*/  BSYNC B0 ;  /* 0x0000000000007941 */ /* 0x000fea0003800000 */
.L_x_578:
        /* <DEDUP_REMOVED lines=19> */
.L_x_581:
[----:B------:R-:W-:Y:S05]  /*7950*/  BSYNC B0 ;  /* 0x0000000000007941 */ /* 0x000fea0003800000 */
.L_x_580:
        /* <DEDUP_REMOVED lines=20> */
[C---:B------:R-:W-:Y:S04]  /*7aa0*/  @P0 IADD3 R4, P1, R6.reuse, R172, RZ ;  /* 0x000000ac06040210 */ /* 0x040fe80007f3e0ff */
[----:B------:R2:W-:Y:S01]  /*7ab0*/  @P0 LDGSTS.E.BYPASS.LTC128B.128 [R74+0x9100], [R6.64], !P4 ;  /* 0x09100000064a0fae */ /* 0x0005e2000e101d48 */
[C---:B------:R-:W-:Y:S01]  /*7ac0*/  @P0 IMAD.X R5, R7.reuse, 0x1, R169, P1 ;  /* 0x0000000107050824 */ /* 0x040fe200008e06a9 */
[----:B------:R-:W-:Y:S02]  /*7ad0*/  @P0 IADD3 R10, P1, R6, R130, RZ ;  /* 0x00000082060a0210 */ /* 0x000fe40007f3e0ff */
        /* <DEDUP_REMOVED lines=13> */
.L_x_535:
[----:B------:R-:W3:Y:S01]  /*7bb0*/  LDL.LU R28, [R1+0x8] ;  /* 0x00000800011c7983 */ /* 0x000ee20000300800 */
[----:B------:R-:W-:-:S03]  /*7bc0*/  IMAD.MOV.U32 R203, RZ, RZ, c[0x0][0x2c4] ;  /* 0x0000b100ffcb7624 */ /* 0x000fc600078e00ff */
[----:B------:R-:W4:Y:S01]  /*7bd0*/  LDL R234, [R1] ;  /* 0x0000000001ea7983 */ /* 0x000f220000100800 */
[----:B--2---:R-:W-:Y:S01]  /*7be0*/  IADD3 R5, R181, R180, RZ ;  /* 0x000000b4b5057210 */ /* 0x004fe20007ffe0ff */
[----:B------:R-:W-:Y:S01]  /*7bf0*/  CS2R R10, SRZ ;  /* 0x00000000000a7805 */ /* 0x000fe2000001ff00 */
[----:B------:R-:W-:Y:S01]  /*7c00*/  ISETP.NE.AND P3, PT, R203, 0x1, PT ;  /* 0x00000001cb00780c */ /* 0x000fe20003f65270 */
[----:B------:R-:W-:Y:S01]  /*7c10*/  IMAD.MOV.U32 R114, RZ, RZ, RZ ;  /* 0x000000ffff727224 */ /* 0x000fe200078e00ff */
[----:B------:R-:W-:Y:S01]  /*7c20*/  PLOP3.LUT P2, PT, PT, PT, PT, 0x80, 0x0 ;  /* 0x000000000000781c */ /* 0x000fe20003f4f070 */
[----:B------:R-:W-:Y:S01]  /*7c30*/  CS2R R14, SRZ ;  /* 0x00000000000e7805 */ /* 0x000fe2000001ff00 */
[----:B------:R-:W-:Y:S01]  /*7c40*/  IMAD.MOV.U32 R112, RZ, RZ, RZ ;  /* 0x000000ffff707224 */ /* 0x000fe200078e00ff */
[----:B------:R-:W-:Y:S01]  /*7c50*/  MOV R134, RZ ;  /* 0x000000ff00867202 */ /* 0x000fe20000000f00 */
[----:B-1----:R-:W-:Y:S01]  /*7c60*/  CS2R R8, SRZ ;  /* 0x0000000000087805 */ /* 0x002fe2000001ff00 */
        /* <DEDUP_REMOVED lines=19> */
[----:B------:R-:W-:Y:S01]  /*7da0*/  CS2R R24, SRZ ;  /* 0x0000000000187805 */ /* 0x000fe2000001ff00 */
[----:B------:R-:W-:Y:S01]  /*7db0*/  IMAD.MOV.U32 R88, RZ, RZ, RZ ;  /* 0x000000ffff587224 */ /* 0x000fe200078e00ff */
[----:B------:R-:W-:Y:S01]  /*7dc0*/  CS2R R86, SRZ ;  /* 0x0000000000567805 */ /* 0x000fe2000001ff00 */
[----:B------:R-:W-:Y:S01]  /*7dd0*/  IMAD.MOV.U32 R84, RZ, RZ, RZ ;  /* 0x000000ffff547224 */ /* 0x000fe200078e00ff */
[----:B------:R-:W-:Y:S01]  /*7de0*/  CS2R R82, SRZ ;  /* 0x0000000000527805 */ /* 0x000fe2000001ff00 */
[----:B------:R-:W-:Y:S01]  /*7df0*/  CS2R R26, SRZ ;  /* 0x00000000001a7805 */ /* 0x000fe2000001ff00 */
[----:B------:R-:W-:Y:S01]  /*7e00*/  MOV R80, RZ ;  /* 0x000000ff00507202 */ /* 0x000fe20000000f00 */
[----:B------:R-:W-:Y:S01]  /*7e10*/  CS2R R78, SRZ ;  /* 0x00000000004e7805 */ /* 0x000fe2000001ff00 */
[----:B------:R-:W-:Y:S01]  /*7e20*/  IMAD.MOV.U32 R7, RZ, RZ, RZ ;  /* 0x000000ffff077224 */ /* 0x000fe200078e00ff */
[----:B------:R-:W-:Y:S01]  /*7e30*/  MOV R76, RZ ;  /* 0x000000ff004c7202 */ /* 0x000fe20000000f00 */
[----:B------:R-:W-:Y:S01]  /*7e40*/  CS2R R74, SRZ ;  /* 0x00000000004a7805 */ /* 0x000fe2000001ff00 */
[----:B------:R-:W-:Y:S01]  /*7e50*/  CS2R R72, SRZ ;  /* 0x0000000000487805 */ /* 0x000fe2000001ff00 */
[----:B------:R-:W-:Y:S01]  /*7e60*/  CS2R R70, SRZ ;  /* 0x0000000000467805 */ /* 0x000fe2000001ff00 */
[----:B------:R-:W-:Y:S01]  /*7e70*/  CS2R R68, SRZ ;  /* 0x0000000000447805 */ /* 0x000fe2000001ff00 */
[----:B------:R-:W-:Y:S01]  /*7e80*/  CS2R R126, SRZ ;  /* 0x00000000007e7805 */ /* 0x000fe2000001ff00 */
[----:B------:R-:W-:Y:S01]  /*7e90*/  IMAD.MOV.U32 R124, RZ, RZ, RZ ;  /* 0x000000ffff7c7224 */ /* 0x000fe200078e00ff */
[----:B------:R-:W-:Y:S01]  /*7ea0*/  CS2R R122, SRZ ;  /* 0x00000000007a7805 */ /* 0x000fe2000001ff00 */
[----:B------:R-:W-:Y:S01]  /*7eb0*/  MOV R120, RZ ;  /* 0x000000ff00787202 */ /* 0x000fe20000000f00 */
[----:B------:R-:W-:Y:S01]  /*7ec0*/  CS2R R30, SRZ ;  /* 0x00000000001e7805 */ /* 0x000fe2000001ff00 */
[----:B---3--:R-:W-:-:S02]  /*7ed0*/  LOP3.LUT R28, R28, 0xffffffdf, RZ, 0xc0, !PT ;  /* 0xffffffdf1c1c7812 */ /* 0x008fc400078ec0ff */
[----:B----4-:R-:W-:Y:S02]  /*7ee0*/  IADD3 R0, R234, 0x7f, RZ ;  /* 0x0000007fea007810 */ /* 0x010fe40007ffe0ff */
[----:B------:R-:W-:-:S03]  /*7ef0*/  @P3 LOP3.LUT R28, R28, 0x20, RZ, 0xfc, !PT ;  /* 0x000000201c1c3812 */ /* 0x000fc600078efcff */
[----:B------:R-:W-:Y:S02]  /*7f00*/  @P3 IMAD.HI.U32 R2, R0, c[0x0][0x2c8], RZ ;  /* 0x0000b20000023a27 */ /* 0x000fe400078e00ff */
[----:B------:R1:W-:Y:S03]  /*7f10*/  STL [R1+0x8], R28 ;  /* 0x0000081c01007387 */ /* 0x0003e60000100800 */
[----:B------:R-:W-:-:S05]  /*7f20*/  @P3 SHF.R.U32.HI R0, RZ, c[0x0][0x2cc], R2 ;  /* 0x0000b300ff003a19 */ /* 0x000fca0000011602 */
[----:B------:R-:W-:-:S05]  /*7f30*/  IMAD.IADD R0, R190, 0x1, R0 ;  /* 0x00000001be007824 */ /* 0x000fca00078e0200 */
[----:B------:R-:W-:-:S04]  /*7f40*/  SHF.R.S32.HI R2, RZ, 0x1f, R0 ;  /* 0x0000001fff027819 */ /* 0x000fc80000011400 */
[----:B------:R-:W-:-:S04]  /*7f50*/  LEA.HI R0, R2, R0, RZ, 0x7 ;  /* 0x0000000002007211 */ /* 0x000fc800078f38ff */
[----:B------:R-:W-:-:S04]  /*7f60*/  SHF.R.S32.HI R0, RZ, 0x7, R0 ;  /* 0x00000007ff007819 */ /* 0x000fc80000011400 */
[----:B------:R-:W-:-:S04]  /*7f70*/  IMNMX R208, R189, R0, PT ;  /* 0x00000000bdd07217 */ /* 0x000fc80003800200 */
[----:B------:R-:W-:-:S13]  /*7f80*/  ISETP.GE.AND P0, PT, R208, 0x1, PT ;  /* 0x00000001d000780c */ /* 0x000fda0003f06270 */
[----:B------:R-:W-:Y:S05]  /*7f90*/  @!P0 BRA `(.L_x_583) ;  /* 0x00011f4000008947 */ /* 0x000fea0003800000 */
[----:B-1----:R-:W2:Y:S01]  /*7fa0*/  LDL R22, [R1+0x5c] ;  /* 0x00005c0001167983 */ /* 0x002ea20000100800 */
[----:B------:R-:W-:-:S03]  /*7fb0*/  ISETP.NE.U32.AND P0, PT, RZ, c[0x0][0x340], PT ;  /* 0x0000d000ff007a0c */ /* 0x000fc60003f05070 */
[----:B------:R-:W3:Y:S01]  /*7fc0*/  LDL R206, [R1+0x40] ;  /* 0x0000400001ce7983 */ /* 0x000ee20000100800 */
[----:B------:R-:W-:-:S03]  /*7fd0*/  ISETP.NE.AND.EX P2, PT, RZ, c[0x0][0x344], PT, P0 ;  /* 0x0000d100ff007a0c */ /* 0x000fc60003f45300 */
[----:B------:R-:W4:Y:S10]  /*7fe0*/  LDL R205, [R1+0x58] ;  /* 0x0000580001cd7983 */ /* 0x000f340000100800 */
[----:B------:R-:W-:Y:S01]  /*7ff0*/  @P2 IMAD.MOV.U32 R2, RZ, RZ, 0x4 ;  /* 0x00000004ff022424 */ /* 0x000fe200078e00ff */
[----:B------:R-:W-:Y:S01]  /*8000*/  SHF.R.S32.HI R0, RZ, 0x1f, R173 ;  /* 0x0000001fff007819 */ /* 0x000fe200000114ad */
[----:B------:R-:W1:Y:S01]  /*8010*/  S2R R38, SR_CTAID.Y ;  /* 0x0000000000267919 */ /* 0x000e620000002600 */
[----:B------:R-:W-:-:S03]  /*8020*/  SHF.R.S32.HI R194, RZ, 0x1f, R228 ;  /* 0x0000001fffc27819 */ /* 0x000fc600000114e4 */
[----:B------:R-:W-:Y:S01]  /*8030*/  IMAD R0, R0, c[0x0][0x178], RZ ;  /* 0x00005e0000007a24 */ /* 0x000fe200078e02ff */
[----:B------:R-:W-:-:S03]  /*8040*/  LEA.HI R6, R194, R228, RZ, 0x3 ;  /* 0x000000e4c2067211 */ /* 0x000fc600078f18ff */
[----:B------:R-:W-:Y:S01]  /*8050*/  IMAD R0, R173, c[0x0][0x17c], R0 ;  /* 0x00005f00ad007a24 */ /* 0x000fe200078e0200 */
[----:B------:R-:W-:Y:S01]  /*8060*/  SHF.R.S32.HI R69, RZ, 0x3, R6 ;  /* 0x00000003ff457819 */ /* 0x000fe20000011406 */
[----:B------:R-:W-:Y:S01]  /*8070*/  IMAD R4, R212, c[0x0][0x1b8], RZ ;  /* 0x00006e00d4047a24 */ /* 0x000fe200078e02ff */
[----:B------:R-:W-:Y:S01]  /*8080*/  ISETP.NE.U32.AND P1, PT, RZ, c[0x0][0x348], PT ;  /* 0x0000d200ff007a0c */ /* 0x000fe20003f25070 */
[----:B--2---:R-:W-:-:S05]  /*8090*/  @P2 IMAD.WIDE R2, R22, R2, c[0x0][0x340] ;  /* 0x0000d00016022625 */ /* 0x004fca00078e0202 */
[----:B------:R2:W3:Y:S01]  /*80a0*/  @P2 LDG.E R12, [R2.64] ;  /* 0x00000008020c2981 */ /* 0x0004e2000c1e1900 */
[----:B-1----:R-:W-:Y:S01]  /*80b0*/  IMAD R4, R38, c[0x0][0x1bc], R4 ;  /* 0x00006f0026047a24 */ /* 0x002fe200078e0204 */
[----:B------:R-:W-:Y:S01]  /*80c0*/  SHF.R.S32.HI R11, RZ, 0x1f, R22 ;  /* 0x0000001fff0b7819 */ /* 0x000fe20000011416 */
[----:B------:R-:W-:Y:S01]  /*80d0*/  IMAD.MOV.U32 R195, RZ, RZ, c[0x0][0x1e0] ;  /* 0x00007800ffc37624 */ /* 0x000fe200078e00ff */
[----:B------:R-:W-:Y:S01]  /*80e0*/  ISETP.NE.AND.EX P1, PT, RZ, c[0x0][0x34c], PT, P1 ;  /* 0x0000d300ff007a0c */ /* 0x000fe20003f25310 */
[----:B------:R-:W-:Y:S01]  /*80f0*/  IMAD.MOV.U32 R121, RZ, RZ, R28 ;  /* 0x000000ffff797224 */ /* 0x000fe200078e001c */
[----:B------:R-:W-:Y:S01]  /*8100*/  IADD3 R34, P0, R69, R5, RZ ;  /* 0x0000000545227210 */ /* 0x000fe20007f1e0ff */
[C---:B------:R-:W-:Y:S01]  /*8110*/  IMAD.SHL.U32 R202, R195.reuse, 0x80, RZ ;  /* 0x00000080c3ca7824 */ /* 0x040fe200078e00ff */
[----:B------:R-:W-:Y:S01]  /*8120*/  IADD3 R188, R208, -0x1, RZ ;  /* 0xffffffffd0bc7810 */ /* 0x000fe20007ffe0ff */
[----:B------:R-:W-:Y:S01]  /*8130*/  IMAD.WIDE.U32 R200, R195, 0x40, RZ ;  /* 0x00000040c3c87825 */ /* 0x000fe200078e00ff */
[----:B------:R-:W-:-:S02]  /*8140*/  LOP3.LUT R121, R121, 0xfffffffe, RZ, 0xc0, !PT ;  /* 0xfffffffe79797812 */ /* 0x000fc400078ec0ff */
[----:B------:R-:W-:Y:S01]  /*8150*/  SHF.R.S32.HI R85, RZ, 0x1f, R188 ;  /* 0x0000001fff557819 */ /* 0x000fe200000114bc */
[----:B----4-:R-:W-:Y:S02]  /*8160*/  IMAD R46, R205, c[0x0][0x2c4], RZ ;  /* 0x0000b100cd2e7a24 */ /* 0x010fe400078e02ff */
[----:B------:R-:W-:Y:S02]  /*8170*/  IMAD.IADD R32, R234, 0x1, R69 ;  /* 0x00000001ea207824 */ /* 0x000fe400078e0245 */
[----:B------:R-:W-:Y:S01]  /*8180*/  IMAD.SHL.U32 R25, R69, 0x40, RZ ;  /* 0x0000004045197824 */ /* 0x000fe200078e00ff */
[----:B------:R-:W-:Y:S02]  /*8190*/  BAR.SYNC.DEFER_BLOCKING 0x0 ;  /* 0x0000000000007b1d */ /* 0x000fe40000010000 */
[----:B------:R-:W-:Y:S02]  /*81a0*/  ISETP.GE.AND P5, PT, R32, R46, PT ;  /* 0x0000002e2000720c */ /* 0x000fe40003fa6270 */
[----:B------:R-:W-:Y:S01]  /*81b0*/  LOP3.LUT R25, R25, 0x1c0, RZ, 0xc0, !PT ;  /* 0x000001c019197812 */ /* 0x000fe200078ec0ff */
[----:B--2---:R-:W-:-:S03]  /*81c0*/  IMAD.WIDE.U32 R2, R173, c[0x0][0x178], RZ ;  /* 0x00005e00ad027a25 */ /* 0x004fc600078e00ff */
[----:B------:R-:W-:Y:S01]  /*81d0*/  SHF.R.U32.HI R45, RZ, 0x3, R25 ;  /* 0x00000003ff2d7819 */ /* 0x000fe20000011619 */
[----:B------:R-:W-:Y:S01]  /*81e0*/  IMAD.IADD R3, R3, 0x1, R0 ;  /* 0x0000000103037824 */ /* 0x000fe200078e0200 */
[----:B------:R-:W-:-:S03]  /*81f0*/  LOP3.LUT R0, R6, 0xfffffff8, RZ, 0xc0, !PT ;  /* 0xfffffff806007812 */ /* 0x000fc600078ec0ff */
[----:B------:R-:W-:-:S04]  /*8200*/  IMAD.WIDE.U32 R2, R38, c[0x0][0x1b8], R2 ;  /* 0x00006e0026027a25 */ /* 0x000fc800078e0002 */
[----:B------:R-:W-:Y:S01]  /*8210*/  IMAD.IADD R68, R228, 0x1, -R0 ;  /* 0x00000001e4447824 */ /* 0x000fe200078e0a00 */
[----:B------:R-:W-:Y:S01]  /*8220*/  SEL R0, R22, RZ, !P1 ;  /* 0x000000ff16007207 */ /* 0x000fe20004800000 */
[----:B------:R-:W-:Y:S01]  /*8230*/  IMAD.IADD R3, R3, 0x1, R4 ;  /* 0x0000000103037824 */ /* 0x000fe200078e0204 */
[----:B------:R-:W-:Y:S01]  /*8240*/  SHF.R.S32.HI R4, RZ, 0x1f, R5 ;  /* 0x0000001fff047819 */ /* 0x000fe20000011405 */
[C---:B------:R-:W-:Y:S01]  /*8250*/  IMAD R7, R68.reuse, 0x20, R69 ;  /* 0x0000002044077824 */ /* 0x040fe200078e0245 */
[----:B------:R-:W-:Y:S01]  /*8260*/  SEL R5, R11, RZ, !P1 ;  /* 0x000000ff0b057207 */ /* 0x000fe20004800000 */
[----:B------:R-:W-:Y:S01]  /*8270*/  IMAD.SHL.U32 R30, R68, 0x8, RZ ;  /* 0x00000008441e7824 */ /* 0x000fe200078e00ff */
[----:B------:R-:W-:Y:S01]  /*8280*/  LEA.HI.X.SX32 R37, R69, R4, 0x1, P0 ;  /* 0x0000000445257211 */ /* 0x000fe200000f0eff */
[----:B------:R-:W-:Y:S01]  /*8290*/  IMAD.IADD R7, R234, 0x1, R7 ;  /* 0x00000001ea077824 */ /* 0x000fe200078e0207 */
[----:B------:R-:W-:Y:S01]  /*82a0*/  ISETP.NE.U32.AND P1, PT, RZ, c[0x0][0x350], PT ;  /* 0x0000d400ff007a0c */ /* 0x000fe20003f25070 */
[----:B------:R-:W-:Y:S01]  /*82b0*/  IMAD R4, R5, c[0x0][0x1c0], RZ ;  /* 0x0000700005047a24 */ /* 0x000fe200078e02ff */
[----:B------:R-:W-:Y:S01]  /*82c0*/  SHF.R.S32.HI R31, RZ, 0x1f, R30 ;  /* 0x0000001fff1f7819 */ /* 0x000fe2000001141e */
[----:B------:R-:W-:Y:S01]  /*82d0*/  @P3 IMAD.HI.U32 R8, R7, c[0x0][0x2c8], RZ ;  /* 0x0000b20007083a27 */ /* 0x000fe200078e00ff */
[----:B------:R-:W-:-:S02]  /*82e0*/  ISETP.NE.AND.EX P1, PT, RZ, c[0x0][0x354], PT, P1 ;  /* 0x0000d500ff007a0c */ /* 0x000fc40003f25310 */
[----:B------:R-:W-:Y:S01]  /*82f0*/  IADD3 R33, R30, 0x40, RZ ;  /* 0x000000401e217810 */ /* 0x000fe20007ffe0ff */
[----:B------:R-:W-:Y:S01]  /*8300*/  IMAD.MOV.U32 R6, RZ, RZ, R7 ;  /* 0x000000ffff067224 */ /* 0x000fe200078e0007 */
[----:B------:R-:W-:Y:S01]  /*8310*/  @P3 SHF.R.U32.HI R6, RZ, c[0x0][0x2cc], R8 ;  /* 0x0000b300ff063a19 */ /* 0x000fe20000011608 */
[C---:B------:R-:W-:Y:S02]  /*8320*/  IMAD R4, R0.reuse, c[0x0][0x1c4], R4 ;  /* 0x0000710000047a24 */ /* 0x040fe400078e0204 */
[----:B------:R-:W-:Y:S01]  /*8330*/  IMAD.WIDE.U32 R2, R0, c[0x0][0x1c0], R2 ;  /* 0x0000700000027a25 */ /* 0x000fe200078e0002 */
[----:B------:R-:W-:-:S03]  /*8340*/  SHF.R.S32.HI R8, RZ, 0x1f, R6 ;  /* 0x0000001fff087819 */ /* 0x000fc60000011406 */
[----:B------:R-:W-:Y:S02]  /*8350*/  IMAD.MOV R0, RZ, RZ, -R6 ;  /* 0x000000ffff007224 */ /* 0x000fe400078e0a06 */
[----:B------:R-:W-:Y:S02]  /*8360*/  IMAD R9, R8, c[0x0][0x1b0], RZ ;  /* 0x00006c0008097a24 */ /* 0x000fe400078e02ff */
[----:B------:R-:W-:Y:S02]  /*8370*/  IMAD R5, R37, c[0x0][0x1e0], RZ ;  /* 0x0000780025057a24 */ /* 0x000fe400078e02ff */
[----:B------:R-:W-:Y:S02]  /*8380*/  IMAD R8, R0, c[0x0][0x2c4], R7 ;  /* 0x0000b10000087a24 */ /* 0x000fe400078e0207 */
[----:B------:R-:W-:Y:S02]  /*8390*/  IMAD.IADD R3, R3, 0x1, R4 ;  /* 0x0000000103037824 */ /* 0x000fe400078e0204 */
[C---:B------:R-:W-:Y:S01]  /*83a0*/  IMAD R10, R34.reuse, c[0x0][0x1e4], R5 ;  /* 0x00007900220a7a24 */ /* 0x040fe200078e0205 */
[----:B------:R-:W-:Y:S01]  /*83b0*/  SHF.R.S32.HI R0, RZ, 0x1f, R8 ;  /* 0x0000001fff007819 */ /* 0x000fe20000011408 */
[----:B------:R-:W-:-:S04]  /*83c0*/  IMAD.WIDE.U32 R4, R34, c[0x0][0x1e0], R30 ;  /* 0x0000780022047a25 */ /* 0x000fc800078e001e */
[C---:B------:R-:W-:Y:S02]  /*83d0*/  IMAD R7, R6.reuse, c[0x0][0x1b4], R9 ;  /* 0x00006d0006077a24 */ /* 0x040fe400078e0209 */
[----:B------:R-:W-:-:S04]  /*83e0*/  IMAD.WIDE.U32 R2, R6, c[0x0][0x1b0], R2 ;  /* 0x00006c0006027a25 */ /* 0x000fc800078e0002 */
[----:B------:R-:W-:Y:S02]  /*83f0*/  IMAD.IADD R5, R5, 0x1, R10 ;  /* 0x0000000105057824 */ /* 0x000fe400078e020a */
[----:B------:R-:W-:Y:S02]  /*8400*/  IMAD.IADD R3, R3, 0x1, R7 ;  /* 0x0000000103037824 */ /* 0x000fe400078e0207 */
[----:B------:R-:W-:Y:S02]  /*8410*/  IMAD R0, R0, c[0x0][0x1a8], RZ ;  /* 0x00006a0000007a24 */ /* 0x000fe400078e02ff */
[----:B------:R-:W-:-:S04]  /*8420*/  IMAD.WIDE.U32 R6, R38, c[0x0][0x1e8], R4 ;  /* 0x00007a0026067a25 */ /* 0x000fc800078e0004 */
[C---:B------:R-:W-:Y:S02]  /*8430*/  IMAD R0, R8.reuse, c[0x0][0x1ac], R0 ;  /* 0x00006b0008007a24 */ /* 0x040fe400078e0200 */
[----:B------:R-:W-:-:S04]  /*8440*/  IMAD.WIDE.U32 R4, R8, c[0x0][0x1a8], R2 ;  /* 0x00006a0008047a25 */ /* 0x000fc800078e0002 */
[----:B------:R-:W-:Y:S01]  /*8450*/  IMAD.IADD R0, R5, 0x1, R0 ;  /* 0x0000000105007824 */ /* 0x000fe200078e0200 */
[----:B------:R-:W-:Y:S01]  /*8460*/  LEA R24, P0, R4, c[0x0][0x160], 0x1 ;  /* 0x0000580004187a11 */ /* 0x000fe200078008ff */
[----:B------:R-:W-:Y:S02]  /*8470*/  IMAD R9, R212, c[0x0][0x1e8], RZ ;  /* 0x00007a00d4097a24 */ /* 0x000fe400078e02ff */
[----:B------:R-:W-:Y:S01]  /*8480*/  IMAD.MOV.U32 R5, RZ, RZ, c[0x0][0x1e4] ;  /* 0x00007900ff057624 */ /* 0x000fe200078e00ff */
[----:B------:R-:W-:Y:S01]  /*8490*/  LEA.HI.X R23, R4, c[0x0][0x164], R0, 0x1, P0 ;  /* 0x0000590004177a11 */ /* 0x000fe200000f0c00 */
[----:B------:R-:W-:Y:S01]  /*84a0*/  IMAD.MOV.U32 R0, RZ, RZ, 0x7 ;  /* 0x00000007ff007424 */ /* 0x000fe200078e00ff */
[----:B------:R-:W-:Y:S01]  /*84b0*/  SHFL.IDX PT, R8, R24, 0x1, 0x181f ;  /* 0x00381f0018087f89 */ /* 0x000fe200000e0000 */
[----:B------:R-:W-:-:S03]  /*84c0*/  IMAD R9, R38, c[0x0][0x1ec], R9 ;  /* 0x00007b0026097a24 */ /* 0x000fc600078e0209 */
[----:B------:R-:W-:Y:S01]  /*84d0*/  SHF.L.U64.HI R193, R195, R0, c[0x0][0x1e4] ;  /* 0x00007900c3c17619 */ /* 0x000fe20000010200 */
[----:B------:R-:W-:Y:S01]  /*84e0*/  IMAD.IADD R7, R9, 0x1, R7 ;  /* 0x0000000109077824 */ /* 0x000fe200078e0207 */
[----:B------:R-:W1:Y:S04]  /*84f0*/  SHFL.IDX PT, R14, R24, RZ, 0x181f ;  /* 0x00181fff180e7589 */ /* 0x000e6800000e0000 */
[----:B------:R-:W-:Y:S04]  /*8500*/  SHFL.IDX PT, R9, R23, 0x1, 0x181f ;  /* 0x00381f0017097f89 */ /* 0x000fe800000e0000 */
[----:B------:R-:W2:Y:S01]  /*8510*/  SHFL.IDX PT, R15, R23, RZ, 0x181f ;  /* 0x00181fff170f7589 */ /* 0x000ea200000e0000 */
[--C-:B---3--:R-:W-:Y:S01]  /*8520*/  @P2 IMAD.MOV.U32 R2, RZ, RZ, R12.reuse ;  /* 0x000000ffff022224 */ /* 0x108fe200078e000c */
[----:B------:R-:W-:Y:S01]  /*8530*/  @P2 SHF.R.S32.HI R3, RZ, 0x1f, R12 ;  /* 0x0000001fff032819 */ /* 0x000fe2000001140c */
[----:B------:R-:W-:-:S02]  /*8540*/  @!P2 IMAD.MOV.U32 R2, RZ, RZ, R22 ;  /* 0x000000ffff02a224 */ /* 0x000fc400078e0016 */
[----:B------:R-:W-:-:S03]  /*8550*/  @!P2 IMAD.MOV.U32 R3, RZ, RZ, R11 ;  /* 0x000000ffff03a224 */ /* 0x000fc600078e000b */
[----:B------:R-:W-:Y:S01]  /*8560*/  SEL R36, R2, RZ, !P1 ;  /* 0x000000ff02247207 */ /* 0x000fe20004800000 */
[----:B------:R-:W-:Y:S01]  /*8570*/  IMAD.IADD R2, R206, 0x1, -R69 ;  /* 0x00000001ce027824 */ /* 0x000fe200078e0a45 */
[----:B------:R-:W-:Y:S02]  /*8580*/  SEL R35, R3, RZ, !P1 ;  /* 0x000000ff03237207 */ /* 0x000fe40004800000 */
[----:B-1----:R-:W-:Y:S01]  /*8590*/  @!P5 LEA R16, P1, R30, R14, 0x1 ;  /* 0x0000000e1e10d211 */ /* 0x002fe200078208ff */
[----:B------:R-:W-:Y:S02]  /*85a0*/  IMAD R22, R188, -0x80, R2 ;  /* 0xffffff80bc167824 */ /* 0x000fe400078e0202 */
[----:B------:R-:W-:Y:S01]  /*85b0*/  IMAD R0, R35, c[0x0][0x1f0], RZ ;  /* 0x00007c0023007a24 */ /* 0x000fe200078e02ff */
[----:B--2---:R-:W-:Y:S01]  /*85c0*/  @!P5 LEA.HI.X R17, R30, R15, R31, 0x1, P1 ;  /* 0x0000000f1e11d211 */ /* 0x004fe200008f0c1f */
[----:B------:R-:W-:Y:S01]  /*85d0*/  IMAD.WIDE.U32 R6, R36, c[0x0][0x1f0], R6 ;  /* 0x00007c0024067a25 */ /* 0x000fe200078e0006 */
[----:B------:R-:W-:-:S02]  /*85e0*/  ISETP.GE.AND P6, PT, R22, 0x1, PT ;  /* 0x000000011600780c */ /* 0x000fc40003fc6270 */
[----:B------:R-:W-:Y:S01]  /*85f0*/  ISETP.GE.AND P2, PT, R22, 0x21, PT ;  /* 0x000000211600780c */ /* 0x000fe20003f46270 */
[----:B------:R-:W-:Y:S01]  /*8600*/  IMAD R2, R36, c[0x0][0x1f4], R0 ;  /* 0x00007d0024027a24 */ /* 0x000fe200078e0200 */
[C---:B------:R-:W-:Y:S01]  /*8610*/  ISETP.GE.AND P4, PT, R22.reuse, 0x41, PT ;  /* 0x000000411600780c */ /* 0x040fe20003f86270 */
[----:B------:R-:W-:Y:S01]  /*8620*/  IMAD R0, R193, R188, RZ ;  /* 0x000000bcc1007224 */ /* 0x000fe200078e02ff */
[----:B------:R-:W-:Y:S01]  /*8630*/  ISETP.GE.AND P3, PT, R22, 0x61, PT ;  /* 0x000000611600780c */ /* 0x000fe20003f66270 */
[----:B------:R-:W-:Y:S01]  /*8640*/  IMAD.IADD R231, R7, 0x1, R2 ;  /* 0x0000000107e77824 */ /* 0x000fe200078e0202 */
[----:B------:R1:W-:Y:S01]  /*8650*/  STL.64 [R1+0x48], R6 ;  /* 0x0000480601007387 */ /* 0x0003e20000100a00 */
[----:B------:R-:W-:Y:S01]  /*8660*/  IMAD.MOV.U32 R230, RZ, RZ, R6 ;  /* 0x000000ffffe67224 */ /* 0x000fe200078e0006 */
[----:B------:R-:W-:Y:S01]  /*8670*/  ISETP.GE.AND P1, PT, R30, c[0x0][0x198], PT ;  /* 0x000066001e007a0c */ /* 0x000fe20003f26270 */
[-C--:B------:R-:W-:Y:S02]  /*8680*/  IMAD R0, R85, R202.reuse, R0 ;  /* 0x000000ca55007224 */ /* 0x080fe400078e0200 */
[----:B------:R-:W-:Y:S01]  /*8690*/  IMAD.WIDE.U32 R2, R188, R202, R230 ;  /* 0x000000cabc027225 */ /* 0x000fe200078e00e6 */
[----:B------:R-:W-:Y:S03]  /*86a0*/  STL.64 [R1+0x38], R230 ;  /* 0x000038e601007387 */ /* 0x000fe60000100a00 */
[----:B------:R-:W-:Y:S01]  /*86b0*/  IMAD.IADD R3, R3, 0x1, R0 ;  /* 0x0000000103037824 */ /* 0x000fe200078e0200 */
[----:B------:R-:W-:-:S04]  /*86c0*/  @P6 LEA R18, P0, R2, c[0x0][0x1c8], 0x1 ;  /* 0x0000720002126a11 */ /* 0x000fc800078008ff */
[----:B------:R-:W-:Y:S02]  /*86d0*/  @P6 LEA.HI.X R19, R2, c[0x0][0x1cc], R3, 0x1, P0 ;  /* 0x0000730002136a11 */ /* 0x000fe400000f0c03 */
[----:B------:R-:W-:-:S04]  /*86e0*/  @P2 LEA R0, P0, R195, R2, 0x5 ;  /* 0x00000002c3002211 */ /* 0x000fc800078028ff */
[----:B------:R-:W-:Y:S02]  /*86f0*/  @P2 LEA.HI.X R4, R195, R3, R5, 0x5, P0 ;  /* 0x00000003c3042211 */ /* 0x000fe400000f2c05 */
[----:B------:R-:W-:-:S04]  /*8700*/  @P2 LEA R20, P0, R0, c[0x0][0x1c8], 0x1 ;  /* 0x0000720000142a11 */ /* 0x000fc800078008ff */
[----:B------:R-:W-:Y:S01]  /*8710*/  @P2 LEA.HI.X R21, R0, c[0x0][0x1cc], R4, 0x1, P0 ;  /* 0x0000730000152a11 */ /* 0x000fe200000f0c04 */
[C---:B-1----:R-:W-:Y:S01]  /*8720*/  IMAD.SHL.U32 R6, R5.reuse, 0x40, RZ ;  /* 0x0000004005067824 */ /* 0x042fe200078e00ff */
[----:B------:R-:W-:Y:S01]  /*8730*/  @P4 IADD3 R0, P0, R2, R200, RZ ;  /* 0x000000c802004210 */ /* 0x000fe20007f1e0ff */
[----:B------:R-:W-:Y:S02]  /*8740*/  @P3 IMAD R5, R5, 0x60, RZ ;  /* 0x0000006005053824 */ /* 0x000fe400078e02ff */
[----:B------:R-:W-:-:S04]  /*8750*/  IMAD.IADD R209, R201, 0x1, R6 ;  /* 0x00000001c9d17824 */ /* 0x000fc800078e0206 */
[--C-:B------:R-:W-:Y:S01]  /*8760*/  @P4 IMAD.X R4, R209, 0x1, R3.reuse, P0 ;  /* 0x00000001d1044824 */ /* 0x100fe200000e0603 */
[C---:B------:R-:W-:Y:S01]  /*8770*/  @P4 LEA R28, P0, R0.reuse, c[0x0][0x1c8], 0x1 ;  /* 0x00007200001c4a11 */ /* 0x040fe200078008ff */
[----:B------:R-:W-:Y:S01]  /*8780*/  @P3 IMAD.WIDE.U32 R2, R195, 0x60, R2 ;  /* 0x00000060c3023825 */ /* 0x000fe200078e0002 */
[----:B------:R-:W-:Y:S02]  /*8790*/  STL [R1+0x34], R209 ;  /* 0x000034d101007387 */ /* 0x000fe40000100800 */
[----:B------:R-:W-:Y:S01]  /*87a0*/  @P4 LEA.HI.X R29, R0, c[0x0][0x1cc], R4, 0x1, P0 ;  /* 0x00007300001d4a11 */ /* 0x000fe200000f0c04 */
[----:B------:R-:W-:Y:S01]  /*87b0*/  @P3 IMAD.IADD R0, R5, 0x1, R3 ;  /* 0x0000000105003824 */ /* 0x000fe200078e0203 */
[----:B------:R-:W-:Y:S01]  /*87c0*/  @P3 LEA R26, P0, R2, c[0x0][0x1c8], 0x1 ;  /* 0x00007200021a3a11 */ /* 0x000fe200078008ff */
[----:B------:R-:W1:Y:S01]  /*87d0*/  SHFL.IDX PT, R4, R24, 0x2, 0x181f ;  /* 0x00581f0018047f89 */ /* 0x000e6200000e0000 */
[----:B------:R-:W-:Y:S02]  /*87e0*/  IADD3 R3, R32, 0x20, RZ ;  /* 0x0000002020037810 */ /* 0x000fe40007ffe0ff */
[----:B------:R-:W-:Y:S01]  /*87f0*/  @P3 LEA.HI.X R27, R2, c[0x0][0x1cc], R0, 0x1, P0 ;  /* 0x00007300021b3a11 */ /* 0x000fe200000f0c00 */
[----:B------:R-:W2:Y:S01]  /*8800*/  SHFL.IDX PT, R5, R23, 0x2, 0x181f ;  /* 0x00581f0017057f89 */ /* 0x000ea200000e0000 */
[----:B------:R-:W-:-:S02]  /*8810*/  IADD3 R0, R32, 0x40, RZ ;  /* 0x0000004020007810 */ /* 0x000fc40007ffe0ff */
[-C--:B------:R-:W-:Y:S01]  /*8820*/  ISETP.GE.AND P3, PT, R3, R46.reuse, PT ;  /* 0x0000002e0300720c */ /* 0x080fe20003f66270 */
[----:B------:R3:W4:Y:S01]  /*8830*/  SHFL.IDX PT, R2, R24, 0x3, 0x181f ;  /* 0x00781f0018027f89 */ /* 0x00072200000e0000 */
[-C--:B------:R-:W-:Y:S02]  /*8840*/  ISETP.GE.AND P4, PT, R0, R46.reuse, PT ;  /* 0x0000002e0000720c */ /* 0x080fe40003f86270 */
[----:B------:R-:W-:Y:S01]  /*8850*/  IADD3 R0, R32, 0x60, RZ ;  /* 0x0000006020007810 */ /* 0x000fe20007ffe0ff */
[----:B------:R4:W4:Y:S03]  /*8860*/  SHFL.IDX PT, R3, R23, 0x3, 0x181f ;  /* 0x00781f0017037f89 */ /* 0x00092600000e0000 */
[----:B------:R-:W-:Y:S02]  /*8870*/  ISETP.GE.AND P6, PT, R0, R46, PT ;  /* 0x0000002e0000720c */ /* 0x000fe40003fc6270 */
[----:B------:R-:W-:-:S03]  /*8880*/  @!P5 SHF.R.S32.HI R0, RZ, 0x1f, R33 ;  /* 0x0000001fff00d819 */ /* 0x000fc60000011421 */
[----:B------:R-:W-:Y:S02]  /*8890*/  @!P3 LEA R12, P0, R30, R8, 0x1 ;  /* 0x000000081e0cb211 */ /* 0x000fe400078008ff */
[----:B------:R-:W-:Y:S02]  /*88a0*/  @!P5 LEA.HI R0, R0, R33, RZ, 0x3 ;  /* 0x000000210000d211 */ /* 0x000fe400078f18ff */
[----:B------:R-:W-:Y:S02]  /*88b0*/  @!P3 LEA.HI.X R13, R30, R9, R31, 0x1, P0 ;  /* 0x000000091e0db211 */ /* 0x000fe400000f0c1f */
[----:B------:R-:W-:Y:S02]  /*88c0*/  @!P5 LOP3.LUT R0, R0, 0xfffffff8, RZ, 0xc0, !PT ;  /* 0xfffffff80000d812 */ /* 0x000fe400078ec0ff */
[----:B-1----:R-:W-:Y:S02]  /*88d0*/  @!P4 LEA R10, P0, R30, R4, 0x1 ;  /* 0x000000041e0ac211 */ /* 0x002fe400078008ff */
[----:B---3--:R-:W-:Y:S01]  /*88e0*/  LEA.HI R24, R194, R228, RZ, 0x6 ;  /* 0x000000e4c2187211 */ /* 0x008fe200078f30ff */
[----:B------:R-:W-:Y:S01]  /*88f0*/  @!P5 IMAD.WIDE R14, R0, 0x2, R14 ;  /* 0x00000002000ed825 */ /* 0x000fe200078e020e */
[----:B--2---:R-:W-:-:S02]  /*8900*/  @!P4 LEA.HI.X R11, R30, R5, R31, 0x1, P0 ;  /* 0x000000051e0bc211 */ /* 0x004fc400000f0c1f */
[--C-:B----4-:R-:W-:Y:S01]  /*8910*/  @!P3 SHF.R.S32.HI R23, RZ, 0x1f, R33.reuse ;  /* 0x0000001fff17b819 */ /* 0x110fe20000011421 */
[----:B------:R-:W-:Y:S01]  /*8920*/  IMAD.SHL.U32 R24, R24, 0x8, RZ ;  /* 0x0000000818187824 */ /* 0x000fe200078e00ff */
[----:B------:R-:W-:Y:S02]  /*8930*/  @!P6 LEA R6, P0, R30, R2, 0x1 ;  /* 0x000000021e06e211 */ /* 0x000fe400078008ff */
[----:B------:R-:W-:Y:S02]  /*8940*/  @!P4 SHF.R.S32.HI R0, RZ, 0x1f, R33 ;  /* 0x0000001fff00c819 */ /* 0x000fe40000011421 */
[----:B------:R-:W-:Y:S02]  /*8950*/  @!P3 LEA.HI R23, R23, R33, RZ, 0x3 ;  /* 0x000000211717b211 */ /* 0x000fe400078f18ff */
[----:B------:R-:W-:Y:S02]  /*8960*/  LOP3.LUT R44, R24, 0xfffffe00, RZ, 0xc0, !PT ;  /* 0xfffffe00182c7812 */ /* 0x000fe400078ec0ff */
[----:B------:R-:W-:-:S02]  /*8970*/  LOP3.LUT R24, R25, 0x38, R30, 0xf8, !PT ;  /* 0x0000003819187812 */ /* 0x000fc400078ef81e */
[----:B------:R-:W-:Y:S02]  /*8980*/  @!P6 LEA.HI.X R7, R30, R3, R31, 0x1, P0 ;  /* 0x000000031e07e211 */ /* 0x000fe400000f0c1f */
[----:B------:R-:W-:Y:S02]  /*8990*/  @!P4 LEA.HI R0, R0, R33, RZ, 0x3 ;  /* 0x000000210000c211 */ /* 0x000fe400078f18ff */
[----:B------:R-:W-:Y:S02]  /*89a0*/  ISETP.GE.AND P0, PT, R33, c[0x0][0x198], PT ;  /* 0x0000660021007a0c */ /* 0x000fe40003f06270 */
[----:B------:R-:W-:Y:S02]  /*89b0*/  @!P3 LOP3.LUT R23, R23, 0xfffffff8, RZ, 0xc0, !PT ;  /* 0xfffffff81717b812 */ /* 0x000fe400078ec0ff */
[----:B------:R-:W-:Y:S02]  /*89c0*/  LOP3.LUT R84, R44, R24, R45, 0xf6, !PT ;  /* 0x000000182c547212 */ /* 0x000fe400078ef62d */
[----:B------:R-:W-:Y:S01]  /*89d0*/  @!P4 LOP3.LUT R0, R0, 0xfffffff8, RZ, 0xc0, !PT ;  /* 0xfffffff80000c812 */ /* 0x000fe200078ec0ff */
[----:B------:R-:W-:-:S04]  /*89e0*/  @!P3 IMAD.WIDE R8, R23, 0x2, R8 ;  /* 0x000000021708b825 */ /* 0x000fc800078e0208 */
[----:B------:R-:W-:Y:S02]  /*89f0*/  @!P5 IMAD.SHL.U32 R23, R84, 0x2, RZ ;  /* 0x000000025417d824 */ /* 0x000fe400078e00ff */
[----:B------:R-:W-:-:S03]  /*8a00*/  @!P4 IMAD.WIDE R4, R0, 0x2, R4 ;  /* 0x000000020004c825 */ /* 0x000fc600078e0204 */
[----:B------:R1:W-:Y:S01]  /*8a10*/  @!P5 LDGSTS.E.BYPASS.LTC128B.128 [R23+0x100], [R16.64], !P1 ;  /* 0x001000001017dfae */ /* 0x0003e2000c901d48 */
[----:B------:R-:W-:-:S03]  /*8a20*/  @!P3 IMAD.SHL.U32 R0, R84, 0x2, RZ ;  /* 0x000000025400b824 */ /* 0x000fc600078e00ff */
[----:B------:R2:W-:Y:S04]  /*8a30*/  @!P5 LDGSTS.E.BYPASS.LTC128B.128 [R23+0x4100], [R14.64], !P0 ;  /* 0x041000000e17dfae */ /* 0x0005e8000c101d48 */
[----:B------:R3:W-:Y:S04]  /*8a40*/  @!P3 LDGSTS.E.BYPASS.LTC128B.128 [R0+0x1100], [R12.64], !P1 ;  /* 0x011000000c00bfae */ /* 0x0007e8000c901d48 */
[----:B------:R4:W-:Y:S01]  /*8a50*/  @!P3 LDGSTS.E.BYPASS.LTC128B.128 [R0+0x5100], [R8.64], !P0 ;  /* 0x051000000800bfae */ /* 0x0009e2000c101d48 */
[----:B--2---:R-:W-:Y:S01]  /*8a60*/  @!P4 IMAD.SHL.U32 R15, R84, 0x2, RZ ;  /* 0x00000002540fc824 */ /* 0x004fe200078e00ff */
[----:B------:R-:W-:-:S02]  /*8a70*/  P2R R14, PR, RZ, 0x20 ;  /* 0x00000020ff0e7803 */ /* 0x000fc40000000000 */
[----:B------:R-:W-:Y:S02]  /*8a80*/  ISETP.GE.AND P5, PT, R30, c[0x0][0x1d4], PT ;  /* 0x000075001e007a0c */ /* 0x000fe40003fa6270 */
[----:B---3--:R-:W-:Y:S01]  /*8a90*/  P2R R12, PR, RZ, 0x8 ;  /* 0x00000008ff0c7803 */ /* 0x008fe20000000000 */
[----:B------:R2:W-:Y:S01]  /*8aa0*/  @!P4 LDGSTS.E.BYPASS.LTC128B.128 [R15+0x2100], [R10.64], !P1 ;  /* 0x021000000a0fcfae */ /* 0x0005e2000c901d48 */
[----:B------:R-:W-:Y:S01]  /*8ab0*/  ISETP.GE.AND P3, PT, R22, 0x1, PT ;  /* 0x000000011600780c */ /* 0x000fe20003f66270 */
[----:B----4-:R-:W-:Y:S01]  /*8ac0*/  @!P6 IMAD.SHL.U32 R8, R84, 0x2, RZ ;  /* 0x000000025408e824 */ /* 0x010fe200078e00ff */
[----:B------:R-:W-:Y:S01]  /*8ad0*/  @!P6 SHF.R.S32.HI R0, RZ, 0x1f, R33 ;  /* 0x0000001fff00e819 */ /* 0x000fe20000011421 */
[----:B------:R3:W-:Y:S03]  /*8ae0*/  @!P4 LDGSTS.E.BYPASS.LTC128B.128 [R15+0x6100], [R4.64], !P0 ;  /* 0x06100000040fcfae */ /* 0x0007e6000c101d48 */
[----:B------:R-:W-:Y:S01]  /*8af0*/  @!P6 LEA.HI R0, R0, R33, RZ, 0x3 ;  /* 0x000000210000e211 */ /* 0x000fe200078f18ff */
[----:B------:R4:W-:Y:S02]  /*8b00*/  @!P6 LDGSTS.E.BYPASS.LTC128B.128 [R8+0x3100], [R6.64], !P1 ;  /* 0x031000000608efae */ /* 0x0009e4000c901d48 */
[----:B------:R-:W-:-:S02]  /*8b10*/  @P5 LOP3.LUT R121, R121, 0x1, RZ, 0xfc, !PT ;  /* 0x0000000179795812 */ /* 0x000fc400078efcff */
[----:B------:R-:W-:Y:S02]  /*8b20*/  @!P6 LOP3.LUT R0, R0, 0xfffffff8, RZ, 0xc0, !PT ;  /* 0xfffffff80000e812 */ /* 0x000fe400078ec0ff */
[----:B------:R-:W-:-:S03]  /*8b30*/  LOP3.LUT R121, R121, 0xfffffffd, RZ, 0xc0, !PT ;  /* 0xfffffffd79797812 */ /* 0x000fc600078ec0ff */
[----:B------:R-:W-:-:S04]  /*8b40*/  @!P6 IMAD.WIDE R2, R0, 0x2, R2 ;  /* 0x000000020002e825 */ /* 0x000fc800078e0202 */
[----:B------:R-:W-:Y:S01]  /*8b50*/  @P3 IMAD.SHL.U32 R0, R84, 0x2, RZ ;  /* 0x0000000254003824 */ /* 0x000fe200078e00ff */
[----:B------:R1:W-:Y:S01]  /*8b60*/  @!P6 LDGSTS.E.BYPASS.LTC128B.128 [R8+0x7100], [R2.64], !P0 ;  /* 0x071000000208efae */ /* 0x0003e2000c101d48 */
[----:B------:R-:W-:-:S03]  /*8b70*/  ISETP.GE.AND P0, PT, R33, c[0x0][0x1d4], PT ;  /* 0x0000750021007a0c */ /* 0x000fc60003f06270 */
[----:B------:R-:W0:Y:S01]  /*8b80*/  LDGDEPBAR ;  /* 0x00000000000079af */ /* 0x000e220000000000 */
[----:B--2---:R-:W-:-:S03]  /*8b90*/  IMAD R10, R212, c[0x0][0x210], RZ ;  /* 0x00008400d40a7a24 */ /* 0x004fc600078e02ff */
[----:B------:R2:W-:Y:S01]  /*8ba0*/  @P3 LDGSTS.E.BYPASS.LTC128B.128 [R0+0x8100], [R18.64], !P5 ;  /* 0x0810000012003fae */ /* 0x0005e2000e901d48 */
[----:B---3--:R-:W-:Y:S01]  /*8bb0*/  LEA.HI R5, R194, R228, RZ, 0x4 ;  /* 0x000000e4c2057211 */ /* 0x008fe200078f20ff */
[----:B------:R-:W-:Y:S02]  /*8bc0*/  IMAD.MOV.U32 R4, RZ, RZ, 0x10 ;  /* 0x00000010ff047424 */ /* 0x000fe400078e00ff */
[----:B----4-:R-:W-:Y:S02]  /*8bd0*/  IMAD.WIDE.U32 R6, R34, c[0x0][0x208], R30 ;  /* 0x0000820022067a25 */ /* 0x010fe400078e001e */
[----:B------:R2:W-:Y:S01]  /*8be0*/  @P3 LDGSTS.E.BYPASS.LTC128B.128 [R0+0xc100], [R18.64+0x80], !P0 ;  /* 0x0c10008012003fae */ /* 0x0005e2000c101d48 */
[----:B------:R-:W-:Y:S02]  /*8bf0*/  ISETP.GE.AND P3, PT, R22, 0x41, PT ;  /* 0x000000411600780c */ /* 0x000fe40003f66270 */
[----:B------:R-:W-:-:S05]  /*8c00*/  @P0 LOP3.LUT R121, R121, 0x2, RZ, 0xfc, !PT ;  /* 0x0000000279790812 */ /* 0x000fca00078efcff */
[----:B------:R3:W-:Y:S01]  /*8c10*/  STL [R1+0x8], R121 ;  /* 0x0000087901007387 */ /* 0x0007e20000100800 */
[----:B-1----:R-:W-:Y:S01]  /*8c20*/  SHF.R.S32.HI R3, RZ, 0x4, R5 ;  /* 0x00000004ff037819 */ /* 0x002fe20000011405 */
[----:B--2---:R-:W-:-:S05]  /*8c30*/  @P2 IMAD.SHL.U32 R0, R84, 0x2, RZ ;  /* 0x0000000254002824 */ /* 0x004fca00078e00ff */
[----:B------:R1:W-:Y:S04]  /*8c40*/  @P2 LDGSTS.E.BYPASS.LTC128B.128 [R0+0x9100], [R20.64], !P5 ;  /* 0x0910000014002fae */ /* 0x0003e8000e901d48 */
[----:B------:R1:W-:Y:S02]  /*8c50*/  @P2 LDGSTS.E.BYPASS.LTC128B.128 [R0+0xd100], [R20.64+0x80], !P0 ;  /* 0x0d10008014002fae */ /* 0x0003e4000c101d48 */
[C---:B-1----:R-:W-:Y:S02]  /*8c60*/  LOP3.LUT R0, R5.reuse, 0xfffffff0, RZ, 0xc0, !PT ;  /* 0xfffffff005007812 */ /* 0x042fe400078ec0ff */
[----:B------:R-:W-:-:S03]  /*8c70*/  LEA.HI R5, R5, R3, RZ, 0x1 ;  /* 0x0000000305057211 */ /* 0x000fc600078f08ff */
[----:B------:R-:W-:Y:S01]  /*8c80*/  IMAD.IADD R0, R228, 0x1, -R0 ;  /* 0x00000001e4007824 */ /* 0x000fe200078e0a00 */
[----:B------:R-:W-:-:S04]  /*8c90*/  LOP3.LUT R5, R5, 0xfffffffe, RZ, 0xc0, !PT ;  /* 0xfffffffe05057812 */ /* 0x000fc800078ec0ff */
[----:B------:R-:W-:Y:S01]  /*8ca0*/  SHF.R.S32.HI R2, RZ, 0x1f, R0 ;  /* 0x0000001fff027819 */ /* 0x000fe20000011400 */
[----:B------:R-:W-:-:S03]  /*8cb0*/  IMAD.IADD R81, R3, 0x1, -R5 ;  /* 0x0000000103517824 */ /* 0x000fc600078e0a05 */
[----:B------:R-:W-:Y:S01]  /*8cc0*/  LEA.HI R9, R2, R0, RZ, 0x3 ;  /* 0x0000000002097211 */ /* 0x000fe200078f18ff */
[----:B------:R-:W-:-:S03]  /*8cd0*/  IMAD.SHL.U32 R3, R81, 0x8, RZ ;  /* 0x0000000851037824 */ /* 0x000fc600078e00ff */
[----:B------:R-:W-:-:S05]  /*8ce0*/  LOP3.LUT R2, R9, 0xfffffff8, RZ, 0xc0, !PT ;  /* 0xfffffff809027812 */ /* 0x000fca00078ec0ff */
[----:B------:R-:W-:Y:S02]  /*8cf0*/  IMAD.IADD R8, R0, 0x1, -R2 ;  /* 0x0000000100087824 */ /* 0x000fe400078e0a02 */
[----:B------:R-:W-:Y:S02]  /*8d00*/  @P3 IMAD.SHL.U32 R0, R84, 0x2, RZ ;  /* 0x0000000254003824 */ /* 0x000fe400078e00ff */
[----:B------:R-:W-:Y:S01]  /*8d10*/  IMAD.MOV.U32 R2, RZ, RZ, 0x20 ;  /* 0x00000020ff027424 */ /* 0x000fe200078e00ff */
[----:B------:R-:W-:Y:S02]  /*8d20*/  R2P PR, R8, 0x6 ;  /* 0x0000000608007804 */ /* 0x000fe40000000000 */
[----:B------:R1:W-:Y:S03]  /*8d30*/  @P3 LDGSTS.E.BYPASS.LTC128B.128 [R0+0xa100], [R28.64], !P5 ;  /* 0x0a1000001c003fae */ /* 0x0003e6000e901d48 */
[----:B------:R-:W-:Y:S01]  /*8d40*/  SEL R4, R4, 0xfffffff0, !P1 ;  /* 0xfffffff004047807 */ /* 0x000fe20004800000 */
[----:B------:R1:W-:Y:S01]  /*8d50*/  @P3 LDGSTS.E.BYPASS.LTC128B.128 [R0+0xe100], [R28.64+0x80], !P0 ;  /* 0x0e1000801c003fae */ /* 0x0003e2000c101d48 */
[----:B------:R-:W-:-:S02]  /*8d60*/  ISETP.GE.AND P1, PT, R22, 0x61, PT ;  /* 0x000000611600780c */ /* 0x000fc40003f26270 */
[----:B------:R-:W-:Y:S02]  /*8d70*/  ISETP.NE.AND P3, PT, R12, RZ, PT ;  /* 0x000000ff0c00720c */ /* 0x000fe40003f65270 */
[----:B------:R-:W-:-:S09]  /*8d80*/  SEL R2, R2, 0xffffffe0, !P2 ;  /* 0xffffffe002027807 */ /* 0x000fd20005000000 */
[----:B-1----:R-:W-:-:S05]  /*8d90*/  @P1 IMAD.SHL.U32 R0, R84, 0x2, RZ ;  /* 0x0000000254001824 */ /* 0x002fca00078e00ff */
[----:B------:R1:W-:Y:S01]  /*8da0*/  @P1 LDGSTS.E.BYPASS.LTC128B.128 [R0+0xb100], [R26.64], !P5 ;  /* 0x0b1000001a001fae */ /* 0x0003e2000e901d48 */
[----:B------:R-:W-:-:S03]  /*8db0*/  ISETP.NE.AND P5, PT, R14, RZ, PT ;  /* 0x000000ff0e00720c */ /* 0x000fc60003fa5270 */
[----:B------:R1:W-:Y:S01]  /*8dc0*/  @P1 LDGSTS.E.BYPASS.LTC128B.128 [R0+0xf100], [R26.64+0x80], !P0 ;  /* 0x0f1000801a001fae */ /* 0x0003e2000c101d48 */
[----:B------:R-:W-:-:S03]  /*8dd0*/  ISETP.LT.AND P0, PT, RZ, c[0x0][0x27c], PT ;  /* 0x00009f00ff007a0c */ /* 0x000fc60003f01270 */
[----:B------:R-:W0:Y:S01]  /*8de0*/  LDGDEPBAR ;  /* 0x00000000000079af */ /* 0x000e220000000000 */
[----:B-1----:R-:W-:-:S04]  /*8df0*/  IMAD R0, R37, c[0x0][0x208], RZ ;  /* 0x0000820025007a24 */ /* 0x002fc800078e02ff */
[----:B------:R-:W-:-:S04]  /*8e00*/  IMAD R0, R34, c[0x0][0x20c], R0 ;  /* 0x0000830022007a24 */ /* 0x000fc800078e0200 */
[----:B------:R-:W-:Y:S02]  /*8e10*/  IMAD.IADD R7, R7, 0x1, R0 ;  /* 0x0000000107077824 */ /* 0x000fe400078e0200 */
[----:B------:R-:W-:Y:S02]  /*8e20*/  IMAD.SHL.U32 R0, R8, 0x40, RZ ;  /* 0x0000004008007824 */ /* 0x000fe400078e00ff */
[C---:B------:R-:W-:Y:S02]  /*8e30*/  IMAD R8, R38.reuse, c[0x0][0x214], R10 ;  /* 0x0000850026087a24 */ /* 0x040fe400078e020a */
[----:B------:R-:W-:Y:S01]  /*8e40*/  IMAD.WIDE.U32 R6, R38, c[0x0][0x210], R6 ;  /* 0x0000840026067a25 */ /* 0x000fe200078e0006 */
[----:B------:R-:W-:-:S03]  /*8e50*/  LOP3.LUT R0, R0, 0x1c0, RZ, 0xc0, !PT ;  /* 0x000001c000007812 */ /* 0x000fc600078ec0ff */
[----:B------:R-:W-:Y:S01]  /*8e60*/  IMAD.IADD R7, R8, 0x1, R7 ;  /* 0x0000000108077824 */ /* 0x000fe200078e0207 */
[----:B------:R-:W-:Y:S02]  /*8e70*/  LOP3.LUT R5, R0, 0x8, R3, 0xf8, !PT ;  /* 0x0000000800057812 */ /* 0x000fe400078ef803 */
[----:B------:R-:W-:Y:S01]  /*8e80*/  SHF.R.U32.HI R3, RZ, 0x3, R0 ;  /* 0x00000003ff037819 */ /* 0x000fe20000011600 */
[----:B------:R-:W-:Y:S02]  /*8e90*/  IMAD R0, R35, c[0x0][0x218], RZ ;  /* 0x0000860023007a24 */ /* 0x000fe400078e02ff */
[----:B------:R-:W-:Y:S01]  /*8ea0*/  IMAD.WIDE.U32 R92, R36, c[0x0][0x218], R6 ;  /* 0x00008600245c7a25 */ /* 0x000fe200078e0006 */
[----:B------:R-:W-:-:S03]  /*8eb0*/  LOP3.LUT R5, R5, R3, RZ, 0x3c, !PT ;  /* 0x0000000305057212 */ /* 0x000fc600078e3cff */
[----:B------:R-:W-:Y:S01]  /*8ec0*/  IMAD R0, R36, c[0x0][0x21c], R0 ;  /* 0x0000870024007a24 */ /* 0x000fe200078e0200 */
[----:B------:R3:W-:Y:S01]  /*8ed0*/  STL.64 [R1+0x50], R92 ;  /* 0x0000505c01007387 */ /* 0x0007e20000100a00 */
[----:B------:R-:W-:Y:S02]  /*8ee0*/  IMAD.SHL.U32 R3, R9, 0x40, RZ ;  /* 0x0000004009037824 */ /* 0x000fe400078e00ff */
[----:B------:R-:W-:-:S03]  /*8ef0*/  IMAD.IADD R87, R93, 0x1, R0 ;  /* 0x000000015d577824 */ /* 0x000fc600078e0200 */
[----:B------:R-:W-:Y:S02]  /*8f00*/  LOP3.LUT R3, R5, 0xfffffe00, R3, 0xf8, !PT ;  /* 0xfffffe0005037812 */ /* 0x000fe400078ef803 */
[----:B------:R3:W-:Y:S01]  /*8f10*/  STL [R1+0x44], R87 ;  /* 0x0000445701007387 */ /* 0x0007e20000100800 */
[----:B------:R-:W-:Y:S05]  /*8f20*/  @P0 BRA `(.L_x_584) ;  /* 0x0000002000000947 */ /* 0x000fea0003800000 */
[----:B------:R-:W-:-:S04]  /*8f30*/  DEPBAR.LE SB0, 0x1 ;  /* 0x000080400000791a */ /* 0x000fc80000000000 */
[----:B------:R-:W-:Y:S05]  /*8f40*/  BRA `(.L_x_585) ;  /* 0x00004cc000007947 */ /* 0x000fea0003800000 */
.L_x_584:
[----:B------:R-:W-:Y:S01]  /*8f50*/  ULDC.U8 UR4, c[0x0][0x298] ;  /* 0x0000a60000047ab9 */ /* 0x000fe20000000000 */
[----:B-----5:R-:W-:Y:S01]  /*8f60*/  SHF.R.S32.HI R0, RZ, 0x1f, R165 ;  /* 0x0000001fff007819 */ /* 0x020fe200000114a5 */
[C---:B------:R-:W-:Y:S01]  /*8f70*/  IMAD.WIDE.U32 R10, R165.reuse, c[0x0][0x280], RZ ;  /* 0x0000a000a50a7a25 */ /* 0x040fe200078e00ff */
[----:B------:R-:W-:Y:S01]  /*8f80*/  ISETP.NE.AND P0, PT, RZ, UR4, PT ;  /* 0x00000004ff007c0c */ /* 0x000fe2000bf05270 */
[----:B------:R-:W-:Y:S01]  /*8f90*/  BSSY B2, `(.L_x_585) ;  /* 0x00004c7000027945 */ /* 0x000fe20003800000 */
[----:B------:R-:W-:Y:S01]  /*8fa0*/  SHF.L.U32 R47, R84, 0x1, RZ ;  /* 0x00000001542f7819 */ /* 0x000fe200000006ff */
[C---:B------:R-:W-:Y:S02]  /*8fb0*/  IMAD R5, R0.reuse, c[0x0][0x280], RZ ;  /* 0x0000a00000057a24 */ /* 0x040fe400078e02ff */
[----:B------:R-:W-:Y:S02]  /*8fc0*/  IMAD R0, R0, c[0x0][0x290], RZ ;  /* 0x0000a40000007a24 */ /* 0x000fe400078e02ff */
[----:B------:R-:W-:-:S02]  /*8fd0*/  IMAD R5, R165, c[0x0][0x284], R5 ;  /* 0x0000a100a5057a24 */ /* 0x000fc400078e0205 */
[C---:B------:R-:W-:Y:S01]  /*8fe0*/  IMAD R6, R165.reuse, c[0x0][0x294], R0 ;  /* 0x0000a500a5067a24 */ /* 0x040fe200078e0200 */
[----:B------:R-:W-:Y:S01]  /*8ff0*/  LEA R0, R68, R32, 0x5 ;  /* 0x0000002044007211 */ /* 0x000fe200078e28ff */
[----:B------:R-:W-:Y:S01]  /*9000*/  IMAD.WIDE.U32 R12, R165, c[0x0][0x290], RZ ;  /* 0x0000a400a50c7a25 */ /* 0x000fe200078e00ff */
[----:B------:R-:W-:-:S04]  /*9010*/  IADD3 R9, R5, R11, RZ ;  /* 0x0000000b05097210 */ /* 0x000fc80007ffe0ff */
[----:B------:R-:W-:Y:S01]  /*9020*/  IADD3 R7, R6, R13, RZ ;  /* 0x0000000d06077210 */ /* 0x000fe20007ffe0ff */
[----:B------:R-:W-:Y:S05]  /*9030*/  @!P0 BRA `(.L_x_586) ;  /* 0x0000259000008947 */ /* 0x000fea0003800000 */
[----:B------:R-:W-:Y:S01]  /*9040*/  ISETP.NE.AND P1, PT, R203, 0x1, PT ;  /* 0x00000001cb00780c */ /* 0x000fe20003f25270 */
[----:B------:R-:W-:Y:S01]  /*9050*/  BSSY B0, `(.L_x_587) ;  /* 0x000002f000007945 */ /* 0x000fe20003800000 */
[----:B------:R-:W-:Y:S01]  /*9060*/  MOV R8, R10 ;  /* 0x0000000a00087202 */ /* 0x000fe20000000f00 */
[----:B------:R-:W-:Y:S01]  /*9070*/  IMAD.SHL.U32 R38, R68, 0x4, RZ ;  /* 0x0000000444267824 */ /* 0x000fe200078e00ff */
        /* <DEDUP_REMOVED lines=9> */
[C---:B------:R-:W-:Y:S01]  /*9110*/  IMAD R6, R5.reuse, c[0x0][0x280], RZ ;  /* 0x0000a00005067a24 */ /* 0x040fe200078e02ff */
[----:B------:R-:W-:Y:S01]  /*9120*/  LEA R25, P0, R8, c[0x0][0x270], 0x1 ;  /* 0x00009c0008197a11 */ /* 0x000fe200078008ff */
[----:B------:R-:W-:Y:S02]  /*9130*/  IMAD R5, R5, c[0x0][0x290], RZ ;  /* 0x0000a40005057a24 */ /* 0x000fe400078e02ff */
[----:B------:R-:W-:-:S05]  /*9140*/  IMAD R6, R0, c[0x0][0x284], R6 ;  /* 0x0000a10000067a24 */ /* 0x000fca00078e0206 */
[----:B------:R-:W-:-:S04]  /*9150*/  IADD3 R6, R9, R6, RZ ;  /* 0x0000000609067210 */ /* 0x000fc80007ffe0ff */
[----:B------:R-:W-:Y:S01]  /*9160*/  LEA.HI.X R24, R8, c[0x0][0x274], R6, 0x1, P0 ;  /* 0x00009d0008187a11 */ /* 0x000fe200000f0c06 */
[----:B------:R-:W-:Y:S01]  /*9170*/  IMAD.MOV.U32 R6, RZ, RZ, R12 ;  /* 0x000000ffff067224 */ /* 0x000fe200078e000c */
[----:B------:R1:W2:Y:S03]  /*9180*/  SHFL.IDX PT, R8, R25, RZ, 0x181f ;  /* 0x00181fff19087589 */ /* 0x0002a600000e0000 */
[C---:B------:R-:W-:Y:S01]  /*9190*/  IMAD.WIDE.U32 R6, R0.reuse, c[0x0][0x290], R6 ;  /* 0x0000a40000067a25 */ /* 0x040fe200078e0006 */
[----:B------:R1:W4:Y:S03]  /*91a0*/  SHFL.IDX PT, R9, R24, RZ, 0x181f ;  /* 0x00181fff18097589 */ /* 0x00032600000e0000 */
[----:B------:R-:W-:Y:S01]  /*91b0*/  IMAD R0, R0, c[0x0][0x294], R5 ;  /* 0x0000a50000007a24 */ /* 0x000fe200078e0205 */
[----:B------:R-:W-:-:S04]  /*91c0*/  LEA R19, P0, R6, c[0x0][0x288], 0x1 ;  /* 0x0000a20006137a11 */ /* 0x000fc800078008ff */
[----:B------:R-:W-:-:S04]  /*91d0*/  IADD3 R0, R7, R0, RZ ;  /* 0x0000000007007210 */ /* 0x000fc80007ffe0ff */
[----:B------:R-:W-:Y:S02]  /*91e0*/  LEA.HI.X R18, R6, c[0x0][0x28c], R0, 0x1, P0 ;  /* 0x0000a30006127a11 */ /* 0x000fe400000f0c00 */
[----:B------:R1:W3:Y:S04]  /*91f0*/  SHFL.IDX PT, R6, R19, RZ, 0x181f ;  /* 0x00181fff13067589 */ /* 0x0002e800000e0000 */
[----:B------:R1:W1:Y:S01]  /*9200*/  SHFL.IDX PT, R7, R18, RZ, 0x181f ;  /* 0x00181fff12077589 */ /* 0x00026200000e0000 */
[----:B------:R-:W-:Y:S05]  /*9210*/  @P5 BRA `(.L_x_588) ;  /* 0x0000012000005947 */ /* 0x000fea0003800000 */
[C---:B------:R-:W-:Y:S01]  /*9220*/  ISETP.GE.AND P0, PT, R38.reuse, c[0x0][0x27c], PT ;  /* 0x00009f0026007a0c */ /* 0x040fe20003f06270 */
[----:B------:R-:W-:Y:S01]  /*9230*/  CS2R R14, SRZ ;  /* 0x00000000000e7805 */ /* 0x000fe2000001ff00 */
[----:B------:R-:W-:Y:S01]  /*9240*/  CS2R R16, SRZ ;  /* 0x0000000000107805 */ /* 0x000fe2000001ff00 */
[----:B------:R-:W-:-:S10]  /*9250*/  IADD3 R5, R38, 0x20, RZ ;  /* 0x0000002026057810 */ /* 0x000fd40007ffe0ff */
[----:B--2-4-:R-:W-:-:S04]  /*9260*/  @!P0 IMAD.WIDE R12, R38, 0x2, R8 ;  /* 0x00000002260c8825 */ /* 0x014fc800078e0208 */
[----:B-1-3--:R-:W-:Y:S01]  /*9270*/  @!P0 IMAD.WIDE R10, R38, 0x2, R6 ;  /* 0x00000002260a8825 */ /* 0x00afe200078e0206 */
        /* <DEDUP_REMOVED lines=12> */
.L_x_588:
[----:B------:R-:W-:Y:S05]  /*9340*/  BSYNC B0 ;  /* 0x0000000000007941 */ /* 0x000fea0003800000 */
.L_x_587:
[----:B-1---5:R-:W-:Y:S01]  /*9350*/  IMAD.MOV.U32 R11, RZ, RZ, R20 ;  /* 0x000000ffff0b7224 */ /* 0x022fe200078e0014 */
[----:B------:R-:W-:Y:S01]  /*9360*/  MOV R5, R14 ;  /* 0x0000000e00057202 */ /* 0x000fe20000000f00 */
[----:B------:R-:W-:Y:S01]  /*9370*/  IMAD.MOV.U32 R10, RZ, RZ, R21 ;  /* 0x000000ffff0a7224 */ /* 0x000fe200078e0015 */
[----:B----4-:R1:W4:Y:S01]  /*9380*/  SHFL.IDX PT, R9, R24, 0x1, 0x181f ;  /* 0x00381f0018097f89 */ /* 0x01032200000e0000 */
[----:B------:R-:W-:Y:S01]  /*9390*/  IMAD.MOV.U32 R0, RZ, RZ, R15 ;  /* 0x000000ffff007224 */ /* 0x000fe200078e000f */
[----:B------:R-:W-:Y:S01]  /*93a0*/  BSSY B0, `(.L_x_589) ;  /* 0x0000022000007945 */ /* 0x000fe20003800000 */
[----:B------:R-:W-:Y:S01]  /*93b0*/  CS2R R26, SRZ ;  /* 0x00000000001a7805 */ /* 0x000fe2000001ff00 */
[----:B------:R-:W-:Y:S01]  /*93c0*/  PRMT R56, R10, 0x5410, R11 ;  /* 0x000054100a387816 */ /* 0x000fe2000000000b */
[----:B------:R-:W-:Y:S01]  /*93d0*/  IMAD.MOV.U32 R11, RZ, RZ, R22 ;  /* 0x000000ffff0b7224 */ /* 0x000fe200078e0016 */
[----:B------:R-:W-:Y:S01]  /*93e0*/  PRMT R54, R0, 0x5410, R5 ;  /* 0x0000541000367816 */ /* 0x000fe20000000005 */
[----:B------:R-:W-:Y:S01]  /*93f0*/  IMAD.MOV.U32 R5, RZ, RZ, R16 ;  /* 0x000000ffff057224 */ /* 0x000fe200078e0010 */
[----:B------:R-:W-:Y:S01]  /*9400*/  MOV R10, R23 ;  /* 0x00000017000a7202 */ /* 0x000fe20000000f00 */
[----:B--2---:R1:W2:Y:S01]  /*9410*/  SHFL.IDX PT, R8, R25, 0x1, 0x181f ;  /* 0x00381f0019087f89 */ /* 0x0042a200000e0000 */
[----:B------:R-:W-:Y:S01]  /*9420*/  MOV R0, R17 ;  /* 0x0000001100007202 */ /* 0x000fe20000000f00 */
[----:B------:R-:W-:Y:S01]  /*9430*/  CS2R R30, SRZ ;  /* 0x00000000001e7805 */ /* 0x000fe2000001ff00 */
[----:B------:R-:W-:Y:S01]  /*9440*/  PRMT R55, R10, 0x5410, R11 ;  /* 0x000054100a377816 */ /* 0x000fe2000000000b */
[----:B------:R1:W3:Y:S01]  /*9450*/  SHFL.IDX PT, R7, R18, 0x1, 0x181f ;  /* 0x00381f0012077f89 */ /* 0x0002e200000e0000 */
[----:B------:R-:W-:Y:S01]  /*9460*/  PRMT R39, R0, 0x5410, R5 ;  /* 0x0000541000277816 */ /* 0x000fe20000000005 */
[----:B------:R-:W-:-:S02]  /*9470*/  CS2R R28, SRZ ;  /* 0x00000000001c7805 */ /* 0x000fc4000001ff00 */
[----:B---3--:R1:W3:Y:S01]  /*9480*/  SHFL.IDX PT, R6, R19, 0x1, 0x181f ;  /* 0x00381f0013067f89 */ /* 0x0082e200000e0000 */
[----:B------:R-:W-:Y:S05]  /*9490*/  @P3 BRA `(.L_x_590) ;  /* 0x0000012000003947 */ /* 0x000fea0003800000 */
[C---:B------:R-:W-:Y:S01]  /*94a0*/  IADD3 R5, R38.reuse, 0x20, RZ ;  /* 0x0000002026057810 */ /* 0x040fe20007ffe0ff */
[----:B------:R-:W-:Y:S01]  /*94b0*/  CS2R R26, SRZ ;  /* 0x00000000001a7805 */ /* 0x000fe2000001ff00 */
[----:B------:R-:W-:Y:S01]  /*94c0*/  ISETP.GE.AND P1, PT, R38, c[0x0][0x27c], PT ;  /* 0x00009f0026007a0c */ /* 0x000fe20003f26270 */
[----:B------:R-:W-:Y:S01]  /*94d0*/  CS2R R28, SRZ ;  /* 0x00000000001c7805 */ /* 0x000fe2000001ff00 */
[----:B------:R-:W-:Y:S01]  /*94e0*/  ISETP.GE.AND P0, PT, R5, c[0x0][0x27c], PT ;  /* 0x00009f0005007a0c */ /* 0x000fe20003f06270 */
[----:B------:R-:W-:Y:S01]  /*94f0*/  CS2R R32, SRZ ;  /* 0x0000000000207805 */ /* 0x000fe2000001ff00 */
[----:B------:R-:W-:-:S09]  /*9500*/  CS2R R30, SRZ ;  /* 0x00000000001e7805 */ /* 0x000fd2000001ff00 */
[----:B--2-4-:R-:W-:Y:S02]  /*9510*/  @!P1 IMAD.WIDE R12, R38, 0x2, R8 ;  /* 0x00000002260c9825 */ /* 0x014fe400078e0208 */
[----:B------:R-:W-:-:S03]  /*9520*/  @!P0 SHF.R.S32.HI R0, RZ, 0x1f, R5 ;  /* 0x0000001fff008819 */ /* 0x000fc60000011405 */
[----:B------:R2:W5:Y:S01]  /*9530*/  @!P1 LD.E.64 R26, [R12.64] ;  /* 0x000000080c1a9980 */ /* 0x000562000c101b00 */
[----:B------:R-:W-:-:S04]  /*9540*/  @!P0 LEA.HI R0, R0, R5, RZ, 0x2 ;  /* 0x0000000500008211 */ /* 0x000fc800078f10ff */
[----:B------:R-:W-:-:S05]  /*9550*/  @!P0 LOP3.LUT R0, R0, 0xfffffffc, RZ, 0xc0, !PT ;  /* 0xfffffffc00008812 */ /* 0x000fca00078ec0ff */
[----:B------:R-:W-:-:S04]  /*9560*/  @!P0 IMAD.WIDE R10, R0, 0x2, R8 ;  /* 0x00000002000a8825 */ /* 0x000fc800078e0208 */
[--C-:B---3--:R-:W-:Y:S01]  /*9570*/  @!P0 IMAD.WIDE R8, R0, 0x2, R6.reuse ;  /* 0x0000000200088825 */ /* 0x108fe200078e0206 */
[----:B------:R2:W5:Y:S03]  /*9580*/  @!P0 LD.E.64 R32, [R10.64] ;  /* 0x000000080a208980 */ /* 0x000566000c101b00 */
[----:B------:R-:W-:Y:S01]  /*9590*/  @!P1 IMAD.WIDE R6, R38, 0x2, R6 ;  /* 0x0000000226069825 */ /* 0x000fe200078e0206 */
[----:B------:R2:W5:Y:S04]  /*95a0*/  @!P0 LD.E.64 R30, [R8.64] ;  /* 0x00000008081e8980 */ /* 0x000568000c101b00 */
[----:B------:R2:W5:Y:S02]  /*95b0*/  @!P1 LD.E.64 R28, [R6.64] ;  /* 0x00000008061c9980 */ /* 0x000564000c101b00 */
.L_x_590:
[----:B------:R-:W-:Y:S05]  /*95c0*/  BSYNC B0 ;  /* 0x0000000000007941 */ /* 0x000fea0003800000 */
.L_x_589:
[----:B--2--5:R-:W-:Y:S01]  /*95d0*/  IMAD.MOV.U32 R11, RZ, RZ, R32 ;  /* 0x000000ffff0b7224 */ /* 0x024fe200078e0020 */
        /* <DEDUP_REMOVED lines=11> */
[----:B------:R2:W1:Y:S01]  /*9690*/  SHFL.IDX PT, R8, R25, 0x2, 0x181f ;  /* 0x00581f0019087f89 */ /* 0x00046200000e0000 */
[----:B------:R-:W-:Y:S01]  /*96a0*/  MOV R0, R29 ;  /* 0x0000001d00007202 */ /* 0x000fe20000000f00 */
[----:B------:R-:W-:Y:S01]  /*96b0*/  CS2R R40, SRZ ;  /* 0x0000000000287805 */ /* 0x000fe2000001ff00 */
[----:B------:R-:W-:Y:S01]  /*96c0*/  PRMT R59, R10, 0x5410, R11 ;  /* 0x000054100a3b7816 */ /* 0x000fe2000000000b */
[----:B------:R2:W3:Y:S01]  /*96d0*/  SHFL.IDX PT, R7, R18, 0x2, 0x181f ;  /* 0x00581f0012077f89 */ /* 0x0004e200000e0000 */
[----:B------:R-:W-:Y:S01]  /*96e0*/  PRMT R57, R0, 0x5410, R5 ;  /* 0x0000541000397816 */ /* 0x000fe20000000005 */
[----:B------:R-:W-:Y:S01]  /*96f0*/  CS2R R34, SRZ ;  /* 0x0000000000227805 */ /* 0x000fe2000001ff00 */
[----:B------:R-:W-:Y:S01]  /*9700*/  CS2R R42, SRZ ;  /* 0x00000000002a7805 */ /* 0x000fe2000001ff00 */
[----:B---3--:R2:W3:Y:S01]  /*9710*/  SHFL.IDX PT, R6, R19, 0x2, 0x181f ;  /* 0x00581f0013067f89 */ /* 0x0084e200000e0000 */
        /* <DEDUP_REMOVED lines=9> */
[----:B-1--4-:R-:W-:Y:S02]  /*97b0*/  @!P1 IMAD.WIDE R12, R38, 0x2, R8 ;  /* 0x00000002260c9825 */ /* 0x012fe400078e0208 */
        /* <DEDUP_REMOVED lines=10> */
.L_x_592:
[----:B------:R-:W-:Y:S05]  /*9860*/  BSYNC B0 ;  /* 0x0000000000007941 */ /* 0x000fea0003800000 */
.L_x_591:
        /* <DEDUP_REMOVED lines=12> */
[----:B------:R1:W2:Y:S01]  /*9930*/  SHFL.IDX PT, R8, R25, 0x3, 0x181f ;  /* 0x00781f0019087f89 */ /* 0x0002a200000e0000 */
        /* <DEDUP_REMOVED lines=26> */
.L_x_594:
[----:B------:R-:W-:Y:S05]  /*9ae0*/  BSYNC B0 ;  /* 0x0000000000007941 */ /* 0x000fea0003800000 */
.L_x_593:
[----:B--23--:R-:W-:Y:S01]  /*9af0*/  IADD3 R6, -R234, R46, RZ ;  /* 0x0000002eea067210 */ /* 0x00cfe20007ffe1ff */
[----:B-----5:R-:W-:Y:S01]  /*9b00*/  IMAD.MOV.U32 R0, RZ, RZ, R52 ;  /* 0x000000ffff007224 */ /* 0x020fe200078e0034 */
[----:B------:R-:W-:-:S04]  /*9b10*/  DEPBAR.LE SB0, 0x1 ;  /* 0x000080400000791a */ /* 0x000fc80000000000 */
[----:B-1----:R-:W-:Y:S01]  /*9b20*/  IMNMX R25, R6, 0x80, PT ;  /* 0x0000008006197817 */ /* 0x002fe20003800200 */
[----:B------:R-:W-:Y:S01]  /*9b30*/  IMAD.MOV.U32 R7, RZ, RZ, R53 ;  /* 0x000000ffff077224 */ /* 0x000fe200078e0035 */
[----:B------:R-:W-:Y:S01]  /*9b40*/  MOV R6, R51 ;  /* 0x0000003300067202 */ /* 0x000fe20000000f00 */
[----:B------:R-:W-:Y:S01]  /*9b50*/  IMAD.MOV.U32 R5, RZ, RZ, R44 ;  /* 0x000000ffff057224 */ /* 0x000fe200078e002c */
[----:B------:R-:W-:Y:S01]  /*9b60*/  BAR.SYNC.DEFER_BLOCKING 0x0 ;  /* 0x0000000000007b1d */ /* 0x000fe20000010000 */
[----:B------:R-:W-:Y:S02]  /*9b70*/  ISETP.GE.AND P0, PT, R69, R25, PT ;  /* 0x000000194500720c */ /* 0x000fe40003f06270 */
[----:B------:R-:W-:Y:S01]  /*9b80*/  PRMT R67, R7, 0x5410, R0 ;  /* 0x0000541007437816 */ /* 0x000fe20000000000 */
[----:B------:R-:W-:Y:S02]  /*9b90*/  IMAD.MOV.U32 R0, RZ, RZ, R45 ;  /* 0x000000ffff007224 */ /* 0x000fe400078e002d */
[----:B------:R-:W-:Y:S01]  /*9ba0*/  IMAD.MOV.U32 R7, RZ, RZ, R50 ;  /* 0x000000ffff077224 */ /* 0x000fe200078e0032 */
[----:B------:R-:W-:Y:S02]  /*9bb0*/  BSSY B1, `(.L_x_595) ;  /* 0x000006a000017945 */ /* 0x000fe40003800000 */
[----:B------:R-:W-:Y:S01]  /*9bc0*/  PRMT R65, R0, 0x5410, R5 ;  /* 0x0000541000417816 */ /* 0x000fe20000000005 */
[----:B------:R-:W-:Y:S01]  /*9bd0*/  IMAD.MOV.U32 R5, RZ, RZ, R48 ;  /* 0x000000ffff057224 */ /* 0x000fe200078e0030 */
[----:B------:R-:W-:-:S02]  /*9be0*/  MOV R0, R49 ;  /* 0x0000003100007202 */ /* 0x000fc40000000f00 */
[----:B------:R-:W-:Y:S02]  /*9bf0*/  PRMT R66, R6, 0x5410, R7 ;  /* 0x0000541006427816 */ /* 0x000fe40000000007 */
[----:B------:R-:W-:Y:S01]  /*9c00*/  PRMT R46, R0, 0x5410, R5 ;  /* 0x00005410002e7816 */ /* 0x000fe20000000005 */
[----:B------:R-:W-:Y:S05]  /*9c10*/  @P0 BRA `(.L_x_596) ;  /* 0x0000063000000947 */ /* 0x000fea0003800000 */
[----:B------:R-:W-:Y:S01]  /*9c20*/  ISETP.GE.AND P0, PT, R38, c[0x0][0x27c], PT ;  /* 0x00009f0026007a0c */ /* 0x000fe20003f06270 */
[----:B------:R-:W-:-:S12]  /*9c30*/  BSSY B0, `(.L_x_597) ;  /* 0x0000030000007945 */ /* 0x000fd80003800000 */
[----:B------:R-:W-:Y:S05]  /*9c40*/  @P0 BRA `(.L_x_598) ;  /* 0x000002e000000947 */ /* 0x000fea0003800000 */
[----:B----4-:R-:W1:Y:S01]  /*9c50*/  LDS.128 R8, [R47+0x100] ;  /* 0x000100002f087984 */ /* 0x010e620000000c00 */
[----:B------:R-:W-:Y:S02]  /*9c60*/  SHF.R.U64 R0, R14, 0x10, R15 ;  /* 0x000000100e007819 */ /* 0x000fe4000000120f */
[----:B------:R-:W-:Y:S02]  /*9c70*/  SHF.R.U32.HI R7, RZ, 0x10, R17 ;  /* 0x00000010ff077819 */ /* 0x000fe40000011611 */
[----:B------:R-:W-:Y:S02]  /*9c80*/  SHF.R.U32.HI R5, RZ, 0x10, R15 ;  /* 0x00000010ff057819 */ /* 0x000fe4000001160f */
[----:B------:R-:W-:Y:S02]  /*9c90*/  SHF.R.U64 R6, R16, 0x10, R17 ;  /* 0x0000001010067819 */ /* 0x000fe40000001211 */
[----:B------:R-:W-:Y:S02]  /*9ca0*/  PRMT R14, R54, 0x5432, R0 ;  /* 0x00005432360e7816 */ /* 0x000fe40000000000 */
[----:B------:R-:W-:-:S02]  /*9cb0*/  PRMT R0, R39, 0x5410, R7 ;  /* 0x0000541027007816 */ /* 0x000fc40000000007 */
[----:B------:R-:W-:Y:S02]  /*9cc0*/  PRMT R5, R54, 0x5410, R5 ;  /* 0x0000541036057816 */ /* 0x000fe40000000005 */
[----:B------:R-:W-:Y:S01]  /*9cd0*/  PRMT R13, R39, 0x5432, R6 ;  /* 0x00005432270d7816 */ /* 0x000fe20000000006 */
[C---:B------:R-:W-:Y:S01]  /*9ce0*/  IMAD.U32 R17, R0.reuse, 0x10000, RZ ;  /* 0x0001000000117824 */ /* 0x040fe200078e00ff */
[----:B------:R-:W-:Y:S01]  /*9cf0*/  LOP3.LUT R24, R0, 0xffff0000, RZ, 0xc0, !PT ;  /* 0xffff000000187812 */ /* 0x000fe200078ec0ff */
[C---:B------:R-:W-:Y:S01]  /*9d00*/  IMAD.U32 R18, R5.reuse, 0x10000, RZ ;  /* 0x0001000005127824 */ /* 0x040fe200078e00ff */
[----:B------:R-:W-:Y:S02]  /*9d10*/  LOP3.LUT R19, R5, 0xffff0000, RZ, 0xc0, !PT ;  /* 0xffff000005137812 */ /* 0x000fe400078ec0ff */
[C---:B-1----:R-:W-:Y:S01]  /*9d20*/  LOP3.LUT R6, R10.reuse, 0xffff0000, RZ, 0xc0, !PT ;  /* 0xffff00000a067812 */ /* 0x042fe200078ec0ff */
[----:B------:R-:W-:Y:S01]  /*9d30*/  IMAD.U32 R7, R10, 0x10000, RZ ;  /* 0x000100000a077824 */ /* 0x000fe200078e00ff */
[C---:B------:R-:W-:Y:S01]  /*9d40*/  LOP3.LUT R10, R11.reuse, 0xffff0000, RZ, 0xc0, !PT ;  /* 0xffff00000b0a7812 */ /* 0x040fe200078ec0ff */
[----:B------:R-:W-:Y:S01]  /*9d50*/  IMAD.U32 R12, R11, 0x10000, RZ ;  /* 0x000100000b0c7824 */ /* 0x000fe200078e00ff */
[----:B------:R-:W-:Y:S01]  /*9d60*/  SHF.L.U32 R15, R8, 0x10, RZ ;  /* 0x00000010080f7819 */ /* 0x000fe200000006ff */
[-C--:B------:R-:W-:Y:S01]  /*9d70*/  FMUL.FTZ R5, R6, R17.reuse ;  /* 0x0000001106057220 */ /* 0x080fe20000410000 */
[----:B------:R-:W-:Y:S01]  /*9d80*/  LOP3.LUT R11, R8, 0xffff0000, RZ, 0xc0, !PT ;  /* 0xffff0000080b7812 */ /* 0x000fe200078ec0ff */
[----:B------:R-:W-:Y:S01]  /*9d90*/  FMUL.FTZ R6, R6, R18 ;  /* 0x0000001206067220 */ /* 0x000fe20000410000 */
[C---:B------:R-:W-:Y:S01]  /*9da0*/  SHF.L.U32 R16, R9.reuse, 0x10, RZ ;  /* 0x0000001009107819 */ /* 0x040fe200000006ff */
[----:B------:R-:W-:Y:S01]  /*9db0*/  FMUL.FTZ R0, R10, R24 ;  /* 0x000000180a007220 */ /* 0x000fe20000410000 */
[----:B------:R-:W-:Y:S01]  /*9dc0*/  LOP3.LUT R8, R9, 0xffff0000, RZ, 0xc0, !PT ;  /* 0xffff000009087812 */ /* 0x000fe200078ec0ff */
[C---:B------:R-:W-:Y:S01]  /*9dd0*/  FFMA.FTZ R18, R7.reuse, R18, -R5 ;  /* 0x0000001207127223 */ /* 0x040fe20000010805 */
[C---:B------:R-:W-:Y:S01]  /*9de0*/  SHF.L.U32 R9, R14.reuse, 0x10, RZ ;  /* 0x000000100e097819 */ /* 0x040fe200000006ff */
[----:B------:R-:W-:Y:S01]  /*9df0*/  FFMA.FTZ R17, R7, R17, R6 ;  /* 0x0000001107117223 */ /* 0x000fe20000010006 */
[----:B------:R-:W-:Y:S01]  /*9e00*/  LOP3.LUT R14, R14, 0xffff0000, RZ, 0xc0, !PT ;  /* 0xffff00000e0e7812 */ /* 0x000fe200078ec0ff */
[----:B------:R-:W-:-:S02]  /*9e10*/  FMUL.FTZ R10, R10, R19 ;  /* 0x000000130a0a7220 */ /* 0x000fc40000410000 */
[----:B------:R-:W-:Y:S02]  /*9e20*/  FFMA.FTZ R7, R12, R19, -R0 ;  /* 0x000000130c077223 */ /* 0x000fe40000010800 */
[C---:B------:R-:W-:Y:S01]  /*9e30*/  IMAD.U32 R19, R13.reuse, 0x10000, RZ ;  /* 0x000100000d137824 */ /* 0x040fe200078e00ff */
[----:B------:R-:W-:Y:S01]  /*9e40*/  LOP3.LUT R13, R13, 0xffff0000, RZ, 0xc0, !PT ;  /* 0xffff00000d0d7812 */ /* 0x000fe200078ec0ff */
[C---:B------:R-:W-:Y:S02]  /*9e50*/  FMUL.FTZ R5, R11.reuse, R9 ;  /* 0x000000090b057220 */ /* 0x040fe40000410000 */
[----:B------:R-:W-:Y:S02]  /*9e60*/  FMUL.FTZ R6, R11, R19 ;  /* 0x000000130b067220 */ /* 0x000fe40000410000 */
[C---:B------:R-:W-:Y:S02]  /*9e70*/  FMUL.FTZ R0, R8.reuse, R13 ;  /* 0x0000000d08007220 */ /* 0x040fe40000410000 */
[----:B------:R-:W-:-:S02]  /*9e80*/  FMUL.FTZ R8, R8, R14 ;  /* 0x0000000e08087220 */ /* 0x000fc40000410000 */
[----:B------:R-:W-:Y:S02]  /*9e90*/  FFMA.FTZ R6, R15, R9, -R6 ;  /* 0x000000090f067223 */ /* 0x000fe40000010806 */
[----:B------:R-:W-:Y:S01]  /*9ea0*/  FFMA.FTZ R12, R12, R24, R10 ;  /* 0x000000180c0c7223 */ /* 0x000fe2000001000a */
        /* <DEDUP_REMOVED lines=8> */
.L_x_598:
[----:B------:R-:W-:Y:S05]  /*9f30*/  BSYNC B0 ;  /* 0x0000000000007941 */ /* 0x000fea0003800000 */
.L_x_597:
[----:B------:R-:W-:-:S04]  /*9f40*/  IADD3 R0, R38, 0x20, RZ ;  /* 0x0000002026007810 */ /* 0x000fc80007ffe0ff */
[----:B------:R-:W-:-:S13]  /*9f50*/  ISETP.GE.AND P0, PT, R0, c[0x0][0x27c], PT ;  /* 0x00009f0000007a0c */ /* 0x000fda0003f06270 */
[----:B------:R-:W-:Y:S05]  /*9f60*/  @P0 BRA `(.L_x_596) ;  /* 0x000002e000000947 */ /* 0x000fea0003800000 */
[----:B-1--4-:R-:W1:Y:S01]  /*9f70*/  LDS.128 R8, [R47+0x4100] ;  /* 0x004100002f087984 */ /* 0x012e620000000c00 */
        /* <DEDUP_REMOVED lines=45> */
.L_x_596:
[----:B------:R-:W-:Y:S05]  /*a250*/  BSYNC B1 ;  /* 0x0000000000017941 */ /* 0x000fea0003800000 */
.L_x_595:
[----:B------:R-:W-:Y:S01]  /*a260*/  IADD3 R0, R69, 0x20, RZ ;  /* 0x0000002045007810 */ /* 0x000fe20007ffe0ff */
[----:B------:R-:W-:Y:S03]  /*a270*/  BSSY B1, `(.L_x_599) ;  /* 0x0000066000017945 */ /* 0x000fe60003800000 */
[----:B------:R-:W-:-:S13]  /*a280*/  ISETP.GE.AND P0, PT, R0, R25, PT ;  /* 0x000000190000720c */ /* 0x000fda0003f06270 */
[----:B------:R-:W-:Y:S05]  /*a290*/  @P0 BRA `(.L_x_600) ;  /* 0x0000063000000947 */ /* 0x000fea0003800000 */
[----:B------:R-:W-:Y:S01]  /*a2a0*/  ISETP.GE.AND P0, PT, R38, c[0x0][0x27c], PT ;  /* 0x00009f0026007a0c */ /* 0x000fe20003f06270 */
[----:B------:R-:W-:-:S12]  /*a2b0*/  BSSY B0, `(.L_x_601) ;  /* 0x0000030000007945 */ /* 0x000fd80003800000 */
        /* <DEDUP_REMOVED lines=47> */
.L_x_602:
[----:B------:R-:W-:Y:S05]  /*a5b0*/  BSYNC B0 ;  /* 0x0000000000007941 */ /* 0x000fea0003800000 */
.L_x_601:
        /* <DEDUP_REMOVED lines=49> */
.L_x_600:
[----:B------:R-:W-:Y:S05]  /*a8d0*/  BSYNC B1 ;  /* 0x0000000000017941 */ /* 0x000fea0003800000 */
.L_x_599:
        /* <DEDUP_REMOVED lines=53> */
.L_x_606:
[----:B------:R-:W-:Y:S05]  /*ac30*/  BSYNC B0 ;  /* 0x0000000000007941 */ /* 0x000fea0003800000 */
.L_x_605:
        /* <DEDUP_REMOVED lines=49> */
.L_x_604:
[----:B------:R-:W-:Y:S05]  /*af50*/  BSYNC B1 ;  /* 0x0000000000017941 */ /* 0x000fea0003800000 */
.L_x_603:
[----:B------:R-:W-:-:S04]  /*af60*/  IADD3 R0, R69, 0x60, RZ ;  /* 0x0000006045007810 */ /* 0x000fc80007ffe0ff */
        /* <DEDUP_REMOVED lines=51> */
.L_x_609:
[----:B------:R-:W-:Y:S05]  /*b2a0*/  BSYNC B0 ;  /* 0x0000000000007941 */ /* 0x000fea0003800000 */
.L_x_608:
        /* <DEDUP_REMOVED lines=48> */
[----:B------:R1:W-:Y:S01]  /*b5b0*/  STS.128 [R47+0x7100], R8 ;  /* 0x007100082f007388 */ /* 0x0003e20000000c00 */
[----:B------:R-:W-:Y:S05]  /*b5c0*/  BRA `(.L_x_607) ;  /* 0x0000263000007947 */ /* 0x000fea0003800000 */
.L_x_586:
        /* <DEDUP_REMOVED lines=9> */
[----:B------:R-:W-:-:S03]  /*b660*/  LEA R14, P0, R8, c[0x0][0x270], 0x1 ;  /* 0x00009c00080e7a11 */ /* 0x000fc600078008ff */
[----:B------:R-:W-:-:S04]  /*b670*/  IMAD R5, R0, c[0x0][0x284], R5 ;  /* 0x0000a10000057a24 */ /* 0x000fc800078e0205 */
[----:B------:R-:W-:-:S05]  /*b680*/  IMAD.IADD R5, R9, 0x1, R5 ;  /* 0x0000000109057824 */ /* 0x000fca00078e0205 */
[----:B------:R-:W-:Y:S01]  /*b690*/  LEA.HI.X R13, R8, c[0x0][0x274], R5, 0x1, P0 ;  /* 0x00009d00080d7a11 */ /* 0x000fe200000f0c05 */
[----:B------:R-:W-:Y:S01]  /*b6a0*/  IMAD R5, R6, c[0x0][0x290], RZ ;  /* 0x0000a40006057a24 */ /* 0x000fe200078e02ff */
[----:B------:R-:W1:Y:S01]  /*b6b0*/  SHFL.IDX PT, R8, R14, RZ, 0x181f ;  /* 0x00181fff0e087589 */ /* 0x000e6200000e0000 */
[----:B------:R-:W-:-:S04]  /*b6c0*/  IMAD.MOV.U32 R6, RZ, RZ, R12 ;  /* 0x000000ffff067224 */ /* 0x000fc800078e000c */
[----:B------:R-:W-:-:S04]  /*b6d0*/  IMAD.WIDE.U32 R6, R0, c[0x0][0x290], R6 ;  /* 0x0000a40000067a25 */ /* 0x000fc800078e0006 */
[----:B------:R-:W-:Y:S01]  /*b6e0*/  IMAD R0, R0, c[0x0][0x294], R5 ;  /* 0x0000a50000007a24 */ /* 0x000fe200078e0205 */
[C---:B------:R-:W-:Y:S01]  /*b6f0*/  LEA R12, P0, R6.reuse, c[0x0][0x288], 0x1 ;  /* 0x0000a200060c7a11 */ /* 0x040fe200078008ff */
[----:B------:R-:W2:Y:S03]  /*b700*/  SHFL.IDX PT, R5, R13, RZ, 0x181f ;  /* 0x00181fff0d057589 */ /* 0x000ea600000e0000 */
[----:B------:R-:W-:Y:S02]  /*b710*/  IADD3 R0, R7, R0, RZ ;  /* 0x0000000007007210 */ /* 0x000fe40007ffe0ff */
[----:B------:R-:W4:Y:S02]  /*b720*/  SHFL.IDX PT, R7, R12, RZ, 0x181f ;  /* 0x00181fff0c077589 */ /* 0x000f2400000e0000 */
[----:B------:R-:W-:Y:S02]  /*b730*/  LEA.HI.X R11, R6, c[0x0][0x28c], R0, 0x1, P0 ;  /* 0x0000a300060b7a11 */ /* 0x000fe400000f0c00 */
[----:B------:R-:W-:-:S13]  /*b740*/  ISETP.GE.OR P0, PT, R30, c[0x0][0x27c], P5 ;  /* 0x00009f001e007a0c */ /* 0x000fda0002f06670 */
[C---:B------:R-:W-:Y:S01]  /*b750*/  @!P0 IMAD.SHL.U32 R6, R30.reuse, 0x2, RZ ;  /* 0x000000021e068824 */ /* 0x040fe200078e00ff */
[----:B------:R-:W-:-:S04]  /*b760*/  @!P0 SHF.L.U64.HI R0, R30, 0x1, R31 ;  /* 0x000000011e008819 */ /* 0x000fc8000001021f */
[----:B-1----:R-:W-:-:S05]  /*b770*/  @!P0 IADD3 R8, P1, R8, R6, RZ ;  /* 0x0000000608088210 */ /* 0x002fca0007f3e0ff */
[--C-:B--2---:R-:W-:Y:S01]  /*b780*/  @!P0 IMAD.X R9, R5, 0x1, R0.reuse, P1 ;  /* 0x0000000105098824 */ /* 0x104fe200008e0600 */
[----:B----4-:R-:W-:Y:S01]  /*b790*/  @!P0 IADD3 R6, P1, R7, R6, RZ ;  /* 0x0000000607068210 */ /* 0x010fe20007f3e0ff */
[----:B------:R-:W1:Y:S04]  /*b7a0*/  SHFL.IDX PT, R5, R11, RZ, 0x181f ;  /* 0x00181fff0b057589 */ /* 0x000e6800000e0000 */
[----:B------:R2:W4:Y:S01]  /*b7b0*/  @!P0 LD.E.128 R16, [R8.64] ;  /* 0x0000000808108980 */ /* 0x000522000c101d00 */
[----:B------:R-:W-:Y:S01]  /*b7c0*/  CS2R R22, SRZ ;  /* 0x0000000000167805 */ /* 0x000fe2000001ff00 */
[----:B------:R-:W-:Y:S01]  /*b7d0*/  CS2R R20, SRZ ;  /* 0x0000000000147805 */ /* 0x000fe2000001ff00 */
[----:B-1----:R-:W-:-:S05]  /*b7e0*/  @!P0 IMAD.X R7, R5, 0x1, R0, P1 ;  /* 0x0000000105078824 */ /* 0x002fca00008e0600 */
[----:B------:R1:W5:Y:S01]  /*b7f0*/  @!P0 LD.E.128 R20, [R6.64] ;  /* 0x0000000806148980 */ /* 0x000362000c101d00 */
[----:B------:R-:W-:Y:S03]  /*b800*/  BSSY B0, `(.L_x_610) ;  /* 0x0000024000007945 */ /* 0x000fe60003800000 */
[----:B------:R3:W3:Y:S01]  /*b810*/  SHFL.IDX PT, R10, R12, 0x1, 0x181f ;  /* 0x00381f000c0a7f89 */ /* 0x0006e200000e0000 */
[----:B------:R-:W-:-:S03]  /*b820*/  ISETP.GE.AND P1, PT, R30, c[0x0][0x27c], PT ;  /* 0x00009f001e007a0c */ /* 0x000fc60003f26270 */
[----:B--2---:R2:W2:Y:S01]  /*b830*/  SHFL.IDX PT, R9, R13, 0x1, 0x181f ;  /* 0x00381f000d097f89 */ /* 0x0044a200000e0000 */
[----:B------:R-:W-:-:S03]  /*b840*/  CS2R R42, SRZ ;  /* 0x00000000002a7805 */ /* 0x000fc6000001ff00 */
[----:B------:R2:W2:Y:S01]  /*b850*/  SHFL.IDX PT, R15, R11, 0x1, 0x181f ;  /* 0x00381f000b0f7f89 */ /* 0x0004a200000e0000 */
[----:B------:R-:W-:Y:S01]  /*b860*/  CS2R R40, SRZ ;  /* 0x0000000000287805 */ /* 0x000fe2000001ff00 */
[----:B------:R-:W-:Y:S01]  /*b870*/  CS2R R38, SRZ ;  /* 0x0000000000267805 */ /* 0x000fe2000001ff00 */
[----:B------:R-:W-:Y:S01]  /*b880*/  CS2R R36, SRZ ;  /* 0x0000000000247805 */ /* 0x000fe2000001ff00 */
[----:B-1----:R1:W1:Y:S01]  /*b890*/  SHFL.IDX PT, R7, R14, 0x1, 0x181f ;  /* 0x00381f000e077f89 */ /* 0x00226200000e0000 */
[----:B----4-:R-:W-:Y:S01]  /*b8a0*/  MOV R0, R18 ;  /* 0x0000001200007202 */ /* 0x010fe20000000f00 */
[----:B------:R-:W-:Y:S01]  /*b8b0*/  IMAD.MOV.U32 R6, RZ, RZ, R16 ;  /* 0x000000ffff067224 */ /* 0x000fe200078e0010 */
[----:B------:R-:W-:Y:S02]  /*b8c0*/  MOV R5, R17 ;  /* 0x0000001100057202 */ /* 0x000fe40000000f00 */
[----:B------:R-:W-:Y:S01]  /*b8d0*/  PRMT R33, R0, 0x7610, R33 ;  /* 0x0000761000217816 */ /* 0x000fe20000000021 */
[----:B------:R-:W-:Y:S01]  /*b8e0*/  IMAD.MOV.U32 R0, RZ, RZ, R19 ;  /* 0x000000ffff007224 */ /* 0x000fe200078e0013 */
[----:B------:R-:W-:-:S04]  /*b8f0*/  PRMT R27, R5, 0x5410, R6 ;  /* 0x00005410051b7816 */ /* 0x000fc80000000006 */
[----:B------:R-:W-:Y:S01]  /*b900*/  PRMT R28, R0, 0x7610, R28 ;  /* 0x00007610001c7816 */ /* 0x000fe2000000001c */
[----:B-----5:R-:W-:Y:S02]  /*b910*/  IMAD.MOV.U32 R0, RZ, RZ, R22 ;  /* 0x000000ffff007224 */ /* 0x020fe400078e0016 */
[----:B------:R-:W-:Y:S01]  /*b920*/  IMAD.MOV.U32 R6, RZ, RZ, R23 ;  /* 0x000000ffff067224 */ /* 0x000fe200078e0017 */
[----:B------:R-:W-:-:S04]  /*b930*/  MOV R5, R20 ;  /* 0x0000001400057202 */ /* 0x000fc80000000f00 */
[----:B------:R-:W-:Y:S01]  /*b940*/  PRMT R29, R6, 0x5410, R0 ;  /* 0x00005410061d7816 */ /* 0x000fe20000000000 */
[----:B------:R-:W-:-:S05]  /*b950*/  IMAD.MOV.U32 R0, RZ, RZ, R21 ;  /* 0x000000ffff007224 */ /* 0x000fca00078e0015 */
[----:B------:R-:W-:Y:S01]  /*b960*/  PRMT R26, R0, 0x5410, R5 ;  /* 0x00005410001a7816 */ /* 0x000fe20000000005 */
[----:B------:R-:W-:Y:S05]  /*b970*/  @P3 BRA `(.L_x_611) ;  /* 0x000000c000003947 */ /* 0x000fea0003800000 */
[----:B-123--:R-:W-:Y:S01]  /*b980*/  CS2R R40, SRZ ;  /* 0x0000000000287805 */ /* 0x00efe2000001ff00 */
[----:B------:R-:W-:Y:S01]  /*b990*/  CS2R R38, SRZ ;  /* 0x0000000000267805 */ /* 0x000fe2000001ff00 */
[----:B------:R-:W-:Y:S01]  /*b9a0*/  CS2R R36, SRZ ;  /* 0x0000000000247805 */ /* 0x000fe2000001ff00 */
[----:B------:R-:W-:Y:S05]  /*b9b0*/  @P1 BRA `(.L_x_611) ;  /* 0x0000008000001947 */ /* 0x000fea0003800000 */
[C---:B------:R-:W-:Y:S01]  /*b9c0*/  IMAD.SHL.U32 R0, R30.reuse, 0x2, RZ ;  /* 0x000000021e007824 */ /* 0x040fe200078e00ff */
[----:B------:R-:W-:-:S04]  /*b9d0*/  SHF.L.U64.HI R5, R30, 0x1, R31 ;  /* 0x000000011e057819 */ /* 0x000fc8000001021f */
[----:B------:R-:W-:-:S05]  /*b9e0*/  IADD3 R8, P0, R7, R0, RZ ;  /* 0x0000000007087210 */ /* 0x000fca0007f1e0ff */
[----:B------:R-:W-:Y:S01]  /*b9f0*/  IMAD.X R9, R9, 0x1, R5, P0 ;  /* 0x0000000109097824 */ /* 0x000fe200000e0605 */
[----:B------:R-:W-:-:S04]  /*ba00*/  IADD3 R6, P0, R10, R0, RZ ;  /* 0x000000000a067210 */ /* 0x000fc80007f1e0ff */
[----:B------:R1:W5:Y:S01]  /*ba10*/  LD.E.128 R40, [R8.64] ;  /* 0x0000000808287980 */ /* 0x000362000c101d00 */
[----:B------:R-:W-:-:S05]  /*ba20*/  IMAD.X R7, R15, 0x1, R5, P0 ;  /* 0x000000010f077824 */ /* 0x000fca00000e0605 */
[----:B------:R1:W5:Y:S03]  /*ba30*/  LD.E.128 R36, [R6.64] ;  /* 0x0000000806247980 */ /* 0x000366000c101d00 */
.L_x_611:
[----:B-123--:R-:W-:Y:S05]  /*ba40*/  BSYNC B0 ;  /* 0x0000000000007941 */ /* 0x00efea0003800000 */
.L_x_610:
[----:B------:R-:W1:Y:S01]  /*ba50*/  SHFL.IDX PT, R5, R14, 0x2, 0x181f ;  /* 0x00581f000e057f89 */ /* 0x000e6200000e0000 */
[C---:B------:R-:W-:Y:S01]  /*ba60*/  ISETP.GE.OR P0, PT, R30.reuse, c[0x0][0x27c], P4 ;  /* 0x00009f001e007a0c */ /* 0x040fe20002706670 */
[----:B------:R-:W-:Y:S01]  /*ba70*/  CS2R R58, SRZ ;  /* 0x00000000003a7805 */ /* 0x000fe2000001ff00 */
[----:B------:R-:W-:Y:S01]  /*ba80*/  CS2R R56, SRZ ;  /* 0x0000000000387805 */ /* 0x000fe2000001ff00 */
[----:B------:R-:W2:Y:S04]  /*ba90*/  SHFL.IDX PT, R9, R13, 0x2, 0x181f ;  /* 0x00581f000d097f89 */ /* 0x000ea800000e0000 */
[----:B------:R-:W3:Y:S04]  /*baa0*/  SHFL.IDX PT, R6, R12, 0x2, 0x181f ;  /* 0x00581f000c067f89 */ /* 0x000ee800000e0000 */
[----:B------:R-:W4:Y:S02]  /*bab0*/  SHFL.IDX PT, R10, R11, 0x2, 0x181f ;  /* 0x00581f000b0a7f89 */ /* 0x000f2400000e0000 */
[C---:B------:R-:W-:Y:S01]  /*bac0*/  @!P0 IMAD.SHL.U32 R0, R30.reuse, 0x2, RZ ;  /* 0x000000021e008824 */ /* 0x040fe200078e00ff */
[----:B------:R-:W-:-:S04]  /*bad0*/  @!P0 SHF.L.U64.HI R7, R30, 0x1, R31 ;  /* 0x000000011e078819 */ /* 0x000fc8000001021f */
[----:B-1----:R-:W-:-:S05]  /*bae0*/  @!P0 IADD3 R8, P2, R5, R0, RZ ;  /* 0x0000000005088210 */ /* 0x002fca0007f5e0ff */
[----:B--2---:R-:W-:Y:S01]  /*baf0*/  @!P0 IMAD.X R9, R9, 0x1, R7, P2 ;  /* 0x0000000109098824 */ /* 0x004fe200010e0607 */
[----:B---3--:R-:W-:Y:S01]  /*bb00*/  @!P0 IADD3 R6, P2, R6, R0, RZ ;  /* 0x0000000006068210 */ /* 0x008fe20007f5e0ff */
[----:B------:R-:W-:-:S03]  /*bb10*/  CS2R R54, SRZ ;  /* 0x0000000000367805 */ /* 0x000fc6000001ff00 */
[----:B------:R1:W2:Y:S01]  /*bb20*/  @!P0 LD.E.128 R56, [R8.64] ;  /* 0x0000000808388980 */ /* 0x0002a2000c101d00 */
[----:B------:R-:W-:Y:S01]  /*bb30*/  CS2R R52, SRZ ;  /* 0x0000000000347805 */ /* 0x000fe2000001ff00 */
[----:B----4-:R-:W-:-:S05]  /*bb40*/  @!P0 IMAD.X R7, R10, 0x1, R7, P2 ;  /* 0x000000010a078824 */ /* 0x010fca00010e0607 */
[----:B------:R3:W4:Y:S01]  /*bb50*/  @!P0 LD.E.128 R52, [R6.64] ;  /* 0x0000000806348980 */ /* 0x000722000c101d00 */
[----:B-----5:R-:W-:Y:S01]  /*bb60*/  IMAD.MOV.U32 R5, RZ, RZ, R40 ;  /* 0x000000ffff057224 */ /* 0x020fe200078e0028 */
[----:B------:R-:W-:Y:S01]  /*bb70*/  BSSY B0, `(.L_x_612) ;  /* 0x000002d000007945 */ /* 0x000fe20003800000 */
[----:B------:R-:W-:Y:S01]  /*bb80*/  IMAD.MOV.U32 R0, RZ, RZ, R41 ;  /* 0x000000ffff007224 */ /* 0x000fe200078e0029 */
[----:B------:R2:W2:Y:S01]  /*bb90*/  SHFL.IDX PT, R10, R13, 0x3, 0x181f ;  /* 0x00781f000d0a7f89 */ /* 0x0004a200000e0000 */
[----:B------:R-:W-:Y:S01]  /*bba0*/  CS2R R66, SRZ ;  /* 0x0000000000427805 */ /* 0x000fe2000001ff00 */
[----:B------:R-:W-:Y:S01]  /*bbb0*/  CS2R R64, SRZ ;  /* 0x0000000000407805 */ /* 0x000fe2000001ff00 */
[----:B------:R-:W-:Y:S01]  /*bbc0*/  CS2R R62, SRZ ;  /* 0x00000000003e7805 */ /* 0x000fe2000001ff00 */
[----:B------:R-:W-:Y:S01]  /*bbd0*/  PRMT R70, R0, 0x5410, R5 ;  /* 0x0000541000467816 */ /* 0x000fe20000000005 */
[----:B------:R-:W-:Y:S01]  /*bbe0*/  IMAD.MOV.U32 R5, RZ, RZ, R36 ;  /* 0x000000ffff057224 */ /* 0x000fe200078e0024 */
[----:B------:R-:W2:Y:S01]  /*bbf0*/  SHFL.IDX PT, R11, R11, 0x3, 0x181f ;  /* 0x00781f000b0b7f89 */ /* 0x000ea200000e0000 */
[----:B------:R-:W-:Y:S01]  /*bc00*/  IMAD.MOV.U32 R0, RZ, RZ, R37 ;  /* 0x000000ffff007224 */ /* 0x000fe200078e0025 */
[----:B------:R-:W-:-:S04]  /*bc10*/  CS2R R60, SRZ ;  /* 0x00000000003c7805 */ /* 0x000fc8000001ff00 */
[----:B------:R-:W-:Y:S01]  /*bc20*/  PRMT R51, R0, 0x5410, R5 ;  /* 0x0000541000337816 */ /* 0x000fe20000000005 */
[----:B-1----:R1:W1:Y:S04]  /*bc30*/  SHFL.IDX PT, R8, R14, 0x3, 0x181f ;  /* 0x00781f000e087f89 */ /* 0x00226800000e0000 */
[----:B------:R1:W1:Y:S01]  /*bc40*/  SHFL.IDX PT, R9, R12, 0x3, 0x181f ;  /* 0x00781f000c097f89 */ /* 0x00026200000e0000 */
[----:B---3--:R-:W-:Y:S01]  /*bc50*/  IMAD.MOV.U32 R6, RZ, RZ, R43 ;  /* 0x000000ffff067224 */ /* 0x008fe200078e002b */
[----:B------:R-:W-:-:S04]  /*bc60*/  MOV R7, R42 ;  /* 0x0000002a00077202 */ /* 0x000fc80000000f00 */
[----:B------:R-:W-:Y:S01]  /*bc70*/  PRMT R72, R6, 0x5410, R7 ;  /* 0x0000541006487816 */ /* 0x000fe20000000007 */
[----:B------:R-:W-:Y:S01]  /*bc80*/  IMAD.MOV.U32 R6, RZ, RZ, R39 ;  /* 0x000000ffff067224 */ /* 0x000fe200078e0027 */
[----:B------:R-:W-:-:S04]  /*bc90*/  MOV R7, R38 ;  /* 0x0000002600077202 */ /* 0x000fc80000000f00 */
[----:B------:R-:W-:Y:S01]  /*bca0*/  PRMT R71, R6, 0x5410, R7 ;  /* 0x0000541006477816 */ /* 0x000fe20000000007 */
[----:B--2---:R-:W-:Y:S01]  /*bcb0*/  IMAD.MOV.U32 R6, RZ, RZ, R59 ;  /* 0x000000ffff067224 */ /* 0x004fe200078e003b */
[----:B------:R-:W-:Y:S01]  /*bcc0*/  MOV R7, R58 ;  /* 0x0000003a00077202 */ /* 0x000fe20000000f00 */
[----:B------:R-:W-:Y:S01]  /*bcd0*/  IMAD.MOV.U32 R5, RZ, RZ, R56 ;  /* 0x000000ffff057224 */ /* 0x000fe200078e0038 */
[----:B------:R-:W-:Y:S02]  /*bce0*/  MOV R0, R57 ;  /* 0x0000003900007202 */ /* 0x000fe40000000f00 */
[----:B------:R-:W-:Y:S02]  /*bcf0*/  PRMT R76, R6, 0x5410, R7 ;  /* 0x00005410064c7816 */ /* 0x000fe40000000007 */
[----:B------:R-:W-:Y:S01]  /*bd00*/  PRMT R74, R0, 0x5410, R5 ;  /* 0x00005410004a7816 */ /* 0x000fe20000000005 */
[----:B----4-:R-:W-:Y:S01]  /*bd10*/  IMAD.MOV.U32 R7, RZ, RZ, R54 ;  /* 0x000000ffff077224 */ /* 0x010fe200078e0036 */
[----:B------:R-:W-:Y:S01]  /*bd20*/  MOV R5, R52 ;  /* 0x0000003400057202 */ /* 0x000fe20000000f00 */
[----:B------:R-:W-:-:S02]  /*bd30*/  IMAD.MOV.U32 R6, RZ, RZ, R55 ;  /* 0x000000ffff067224 */ /* 0x000fc400078e0037 */
[----:B------:R-:W-:-:S03]  /*bd40*/  IMAD.MOV.U32 R0, RZ, RZ, R53 ;  /* 0x000000ffff007224 */ /* 0x000fc600078e0035 */
[----:B------:R-:W-:Y:S02]  /*bd50*/  PRMT R75, R6, 0x5410, R7 ;  /* 0x00005410064b7816 */ /* 0x000fe40000000007 */
[----:B------:R-:W-:Y:S01]  /*bd60*/  PRMT R73, R0, 0x5410, R5 ;  /* 0x0000541000497816 */ /* 0x000fe20000000005 */
[----:B------:R-:W-:Y:S05]  /*bd70*/  @P6 BRA `(.L_x_613) ;  /* 0x000000c000006947 */ /* 0x000fea0003800000 */
[----:B-1----:R-:W-:Y:S01]  /*bd80*/  CS2R R64, SRZ ;  /* 0x0000000000407805 */ /* 0x002fe2000001ff00 */
        /* <DEDUP_REMOVED lines=8> */
[----:B------:R-:W-:-:S03]  /*be10*/  IMAD.X R7, R11, 0x1, R5, P0 ;  /* 0x000000010b077824 */ /* 0x000fc600000e0605 */
[----:B------:R1:W5:Y:S04]  /*be20*/  LD.E.128 R64, [R8.64] ;  /* 0x0000000808407980 */ /* 0x000368000c101d00 */
[----:B------:R1:W5:Y:S02]  /*be30*/  LD.E.128 R60, [R6.64] ;  /* 0x00000008063c7980 */ /* 0x000364000c101d00 */
.L_x_613:
[----:B-1----:R-:W-:Y:S05]  /*be40*/  BSYNC B0 ;  /* 0x0000000000007941 */ /* 0x002fea0003800000 */
.L_x_612:
[----:B------:R-:W-:Y:S01]  /*be50*/  IADD3 R6, -R234, R46, RZ ;  /* 0x0000002eea067210 */ /* 0x000fe20007ffe1ff */
[----:B-----5:R-:W-:Y:S01]  /*be60*/  IMAD.MOV.U32 R0, RZ, RZ, R66 ;  /* 0x000000ffff007224 */ /* 0x020fe200078e0042 */
[----:B------:R-:W-:-:S04]  /*be70*/  DEPBAR.LE SB0, 0x1 ;  /* 0x000080400000791a */ /* 0x000fc80000000000 */
[----:B------:R-:W-:Y:S01]  /*be80*/  IMNMX R50, R6, 0x80, PT ;  /* 0x0000008006327817 */ /* 0x000fe20003800200 */
[----:B------:R-:W-:Y:S01]  /*be90*/  IMAD.MOV.U32 R7, RZ, RZ, R67 ;  /* 0x000000ffff077224 */ /* 0x000fe200078e0043 */
[----:B------:R-:W-:Y:S01]  /*bea0*/  MOV R6, R63 ;  /* 0x0000003f00067202 */ /* 0x000fe20000000f00 */
[----:B------:R-:W-:Y:S01]  /*beb0*/  IMAD.MOV.U32 R5, RZ, RZ, R64 ;  /* 0x000000ffff057224 */ /* 0x000fe200078e0040 */
[----:B------:R-:W-:Y:S01]  /*bec0*/  BAR.SYNC.DEFER_BLOCKING 0x0 ;  /* 0x0000000000007b1d */ /* 0x000fe20000010000 */
[----:B------:R-:W-:Y:S02]  /*bed0*/  ISETP.GE.OR P0, PT, R69, R50, P1 ;  /* 0x000000324500720c */ /* 0x000fe40000f06670 */
        /* <DEDUP_REMOVED lines=10> */
[----:B------:R-:W-:Y:S01]  /*bf80*/  IMAD.MOV.U32 R0, RZ, RZ, c[0x0][0x27c] ;  /* 0x00009f00ff007624 */ /* 0x000fe200078e00ff */
[----:B------:R-:W1:Y:S01]  /*bf90*/  LDS.128 R12, [R47+0x100] ;  /* 0x000100002f0c7984 */ /* 0x000e620000000c00 */
[----:B------:R-:W-:Y:S02]  /*bfa0*/  SHF.R.U64 R18, R18, 0x10, R19 ;  /* 0x0000001012127819 */ /* 0x000fe40000001213 */
[----:B------:R-:W-:Y:S02]  /*bfb0*/  SHF.R.U64 R24, R16, 0x10, R17 ;  /* 0x0000001010187819 */ /* 0x000fe40000001211 */
[----:B------:R-:W-:Y:S02]  /*bfc0*/  LEA.HI R0, R0, R68, RZ, 0x1d ;  /* 0x0000004400007211 */ /* 0x000fe400078fe8ff */
[----:B------:R-:W-:-:S02]  /*bfd0*/  PRMT R33, R33, 0x5410, R18 ;  /* 0x0000541021217816 */ /* 0x000fc40000000012 */
[----:B------:R-:W-:Y:S01]  /*bfe0*/  SHF.R.S32.HI R6, RZ, 0x1f, R0 ;  /* 0x0000001fff067819 */ /* 0x000fe20000011400 */
[----:B------:R-:W-:Y:S01]  /*bff0*/  IMAD.SHL.U32 R5, R0, 0x8, RZ ;  /* 0x0000000800057824 */ /* 0x000fe200078e00ff */
[----:B------:R-:W-:Y:S02]  /*c000*/  SHF.R.U32.HI R7, RZ, 0x10, R21 ;  /* 0x00000010ff077819 */ /* 0x000fe40000011615 */
[----:B------:R-:W-:Y:S02]  /*c010*/  LEA.HI R0, R6, R0, RZ, 0x3 ;  /* 0x0000000006007211 */ /* 0x000fe400078f18ff */
[----:B------:R-:W-:Y:S02]  /*c020*/  LOP3.LUT R5, R25, 0x38, R5, 0xf8, !PT ;  /* 0x0000003819057812 */ /* 0x000fe400078ef805 */
[----:B------:R-:W-:Y:S01]  /*c030*/  SHF.R.U64 R6, R20, 0x10, R21 ;  /* 0x0000001014067819 */ /* 0x000fe20000001215 */
[----:B------:R-:W-:Y:S01]  /*c040*/  IMAD.SHL.U32 R0, R0, 0x400, RZ ;  /* 0x0000040000007824 */ /* 0x000fe200078e00ff */
[----:B------:R-:W-:-:S02]  /*c050*/  LOP3.LUT R5, R5, R45, RZ, 0x3c, !PT ;  /* 0x0000002d05057212 */ /* 0x000fc400078e3cff */
[----:B------:R-:W-:Y:S02]  /*c060*/  PRMT R18, R26, 0x5432, R6 ;  /* 0x000054321a127816 */ /* 0x000fe40000000006 */
[----:B------:R-:W-:Y:S02]  /*c070*/  LOP3.LUT R0, R0, 0x7fffe000, RZ, 0xc0, !PT ;  /* 0x7fffe00000007812 */ /* 0x000fe400078ec0ff */
[----:B------:R-:W-:Y:S01]  /*c080*/  SHF.R.U64 R16, R22, 0x10, R23 ;  /* 0x0000001016107819 */ /* 0x000fe20000001217 */
[----:B------:R-:W-:Y:S01]  /*c090*/  IMAD.U32 R35, R18, 0x10000, RZ ;  /* 0x0001000012237824 */ /* 0x000fe200078e00ff */
[----:B------:R-:W-:Y:S02]  /*c0a0*/  IADD3 R0, R5, R0, R44 ;  /* 0x0000000005007210 */ /* 0x000fe40007ffe02c */
[----:B------:R-:W-:Y:S02]  /*c0b0*/  SHF.R.U32.HI R5, RZ, 0x10, R19 ;  /* 0x00000010ff057819 */ /* 0x000fe40000011613 */
[----:B------:R-:W-:Y:S01]  /*c0c0*/  PRMT R19, R26, 0x5410, R7 ;  /* 0x000054101a137816 */ /* 0x000fe20000000007 */
[----:B------:R-:W-:Y:S01]  /*c0d0*/  IMAD.SHL.U32 R45, R0, 0x2, RZ ;  /* 0x00000002002d7824 */ /* 0x000fe200078e00ff */
[----:B------:R-:W-:-:S02]  /*c0e0*/  SHF.R.U32.HI R0, RZ, 0x10, R17 ;  /* 0x00000010ff007819 */ /* 0x000fc40000011611 */
[----:B------:R-:W-:Y:S01]  /*c0f0*/  SHF.R.U32.HI R17, RZ, 0x10, R23 ;  /* 0x00000010ff117819 */ /* 0x000fe20000011617 */
[----:B------:R-:W-:Y:S01]  /*c100*/  IMAD.U32 R49, R19, 0x10000, RZ ;  /* 0x0001000013317824 */ /* 0x000fe200078e00ff */
[----:B------:R-:W2:Y:S01]  /*c110*/  LDS.128 R8, [R45+0x100] ;  /* 0x000100002d087984 */ /* 0x000ea20000000c00 */
[C---:B------:R-:W-:Y:S02]  /*c120*/  PRMT R23, R27.reuse, 0x5432, R24 ;  /* 0x000054321b177816 */ /* 0x040fe40000000018 */
[----:B------:R-:W-:Y:S01]  /*c130*/  PRMT R22, R27, 0x5410, R0 ;  /* 0x000054101b167816 */ /* 0x000fe20000000000 */
[----:B-1----:R-:W-:Y:S01]  /*c140*/  IMAD.U32 R25, R14, 0x10000, RZ ;  /* 0x000100000e197824 */ /* 0x002fe200078e00ff */
[----:B------:R-:W-:Y:S01]  /*c150*/  PRMT R27, R29, 0x5432, R16 ;  /* 0x000054321d1b7816 */ /* 0x000fe20000000010 */
[C---:B------:R-:W-:Y:S01]  /*c160*/  IMAD.U32 R16, R12.reuse, 0x10000, RZ ;  /* 0x000100000c107824 */ /* 0x040fe200078e00ff */
[----:B------:R-:W-:Y:S01]  /*c170*/  LOP3.LUT R20, R12, 0xffff0000, RZ, 0xc0, !PT ;  /* 0xffff00000c147812 */ /* 0x000fe200078ec0ff */
[----:B------:R-:W-:Y:S01]  /*c180*/  IMAD.U32 R34, R23, 0x10000, RZ ;  /* 0x0001000017227824 */ /* 0x000fe200078e00ff */
[----:B------:R-:W-:-:S02]  /*c190*/  PRMT R26, R29, 0x5410, R17 ;  /* 0x000054101d1a7816 */ /* 0x000fc40000000011 */
[----:B------:R-:W-:Y:S02]  /*c1a0*/  PRMT R28, R28, 0x5410, R5 ;  /* 0x000054101c1c7816 */ /* 0x000fe40000000005 */
[C---:B------:R-:W-:Y:S02]  /*c1b0*/  SHF.L.U32 R17, R13.reuse, 0x10, RZ ;  /* 0x000000100d117819 */ /* 0x040fe400000006ff */
[----:B------:R-:W-:Y:S01]  /*c1c0*/  LOP3.LUT R21, R13, 0xffff0000, RZ, 0xc0, !PT ;  /* 0xffff00000d157812 */ /* 0x000fe200078ec0ff */
[C---:B------:R-:W-:Y:S01]  /*c1d0*/  IMAD.U32 R13, R15.reuse, 0x10000, RZ ;  /* 0x000100000f0d7824 */ /* 0x040fe200078e00ff */
[----:B------:R-:W-:Y:S02]  /*c1e0*/  LOP3.LUT R29, R15, 0xffff0000, RZ, 0xc0, !PT ;  /* 0xffff00000f1d7812 */ /* 0x000fe400078ec0ff */
[----:B------:R-:W-:Y:S02]  /*c1f0*/  LOP3.LUT R32, R14, 0xffff0000, RZ, 0xc0, !PT ;  /* 0xffff00000e207812 */ /* 0x000fe400078ec0ff */
[----:B------:R-:W-:Y:S01]  /*c200*/  LOP3.LUT R18, R18, 0xffff0000, RZ, 0xc0, !PT ;  /* 0xffff000012127812 */ /* 0x000fe200078ec0ff */
[C---:B--2---:R-:W-:Y:S01]  /*c210*/  IMAD.U32 R0, R8.reuse, 0x10000, RZ ;  /* 0x0001000008007824 */ /* 0x044fe200078e00ff */
[----:B------:R-:W-:Y:S01]  /*c220*/  LOP3.LUT R12, R8, 0xffff0000, RZ, 0xc0, !PT ;  /* 0xffff0000080c7812 */ /* 0x000fe200078ec0ff */
[----:B------:R-:W-:Y:S01]  /*c230*/  IMAD.U32 R6, R11, 0x10000, RZ ;  /* 0x000100000b067824 */ /* 0x000fe200078e00ff */
[----:B------:R-:W-:Y:S01]  /*c240*/  SHF.L.U32 R7, R9, 0x10, RZ ;  /* 0x0000001009077819 */ /* 0x000fe200000006ff */
[C---:B------:R-:W-:Y:S01]  /*c250*/  FMUL.FTZ R8, R0.reuse, R35 ;  /* 0x0000002300087220 */ /* 0x040fe20000410000 */
[----:B------:R-:W-:Y:S01]  /*c260*/  LOP3.LUT R15, R11, 0xffff0000, RZ, 0xc0, !PT ;  /* 0xffff00000b0f7812 */ /* 0x000fe200078ec0ff */
[-C--:B------:R-:W-:Y:S01]  /*c270*/  FMUL.FTZ R5, R0, R34.reuse ;  /* 0x0000002200057220 */ /* 0x080fe20000410000 */
[----:B------:R-:W-:Y:S01]  /*c280*/  SHF.L.U32 R14, R10, 0x10, RZ ;  /* 0x000000100a0e7819 */ /* 0x000fe200000006ff */
[----:B------:R-:W-:Y:S01]  /*c290*/  FFMA.FTZ R48, R16, R34, -R8 ;  /* 0x0000002210307223 */ /* 0x000fe20000010808 */
[----:B------:R-:W-:Y:S01]  /*c2a0*/  LOP3.LUT R24, R10, 0xffff0000, RZ, 0xc0, !PT ;  /* 0xffff00000a187812 */ /* 0x000fe200078ec0ff */
[----:B------:R-:W-:Y:S01]  /*c2b0*/  IMAD.U32 R11, R26, 0x10000, RZ ;  /* 0x000100001a0b7824 */ /* 0x000fe200078e00ff */
[----:B------:R-:W-:Y:S01]  /*c2c0*/  SHF.L.U32 R8, R28, 0x10, RZ ;  /* 0x000000101c087819 */ /* 0x000fe200000006ff */
[----:B------:R-:W-:Y:S01]  /*c2d0*/  IMAD.U32 R10, R22, 0x10000, RZ ;  /* 0x00010000160a7824 */ /* 0x000fe200078e00ff */
[----:B------:R-:W-:Y:S01]  /*c2e0*/  LOP3.LUT R9, R9, 0xffff0000, RZ, 0xc0, !PT ;  /* 0xffff000009097812 */ /* 0x000fe200078ec0ff */
[----:B------:R-:W-:-:S02]  /*c2f0*/  FMUL.FTZ R0, R7, R49 ;  /* 0x0000003107007220 */ /* 0x000fc40000410000 */
[----:B------:R-:W-:Y:S01]  /*c300*/  FFMA.FTZ R46, R16, R35, R5 ;  /* 0x00000023102e7223 */ /* 0x000fe20000010005 */
[----:B------:R-:W-:Y:S01]  /*c310*/  LOP3.LUT R16, R33, 0xffff0000, RZ, 0xc0, !PT ;  /* 0xffff000021107812 */ /* 0x000fe200078ec0ff */
[CC--:B------:R-:W-:Y:S02]  /*c320*/  FMUL.FTZ R5, R6.reuse, R11.reuse ;  /* 0x0000000b06057220 */ /* 0x0c0fe40000410000 */
[----:B------:R-:W-:Y:S02]  /*c330*/  FFMA.FTZ R44, R17, R10, -R0 ;  /* 0x0000000a112c7223 */ /* 0x000fe40000010800 */
[-C--:B------:R-:W-:Y:S02]  /*c340*/  FMUL.FTZ R0, R6, R8.reuse ;  /* 0x0000000806007220 */ /* 0x080fe40000410000 */
[----:B------:R-:W-:Y:S01]  /*c350*/  FFMA.FTZ R35, R13, R8, -R5 ;  /* 0x000000080d237223 */ /* 0x000fe20000010805 */
[----:B------:R-:W-:Y:S01]  /*c360*/  LOP3.LUT R5, R23, 0xffff0000, RZ, 0xc0, !PT ;  /* 0xffff000017057812 */ /* 0x000fe200078ec0ff */
[----:B------:R-:W-:Y:S01]  /*c370*/  FFMA.FTZ R23, R13, R11, R0 ;  /* 0x0000000b0d177223 */ /* 0x000fe20000010000 */
[----:B------:R-:W-:Y:S01]  /*c380*/  LOP3.LUT R11, R22, 0xffff0000, RZ, 0xc0, !PT ;  /* 0xffff0000160b7812 */ /* 0x000fe200078ec0ff */
[----:B------:R-:W-:-:S02]  /*c390*/  FMUL.FTZ R0, R12, R18 ;  /* 0x000000120c007220 */ /* 0x000fc40000410000 */
[----:B------:R-:W-:Y:S01]  /*c3a0*/  FMUL.FTZ R7, R7, R10 ;  /* 0x0000000a07077220 */ /* 0x000fe20000410000 */
[----:B------:R-:W-:Y:S01]  /*c3b0*/  LOP3.LUT R10, R19, 0xffff0000, RZ, 0xc0, !PT ;  /* 0xffff0000130a7812 */ /* 0x000fe200078ec0ff */
[-C--:B------:R-:W-:Y:S02]  /*c3c0*/  FMUL.FTZ R6, R12, R5.reuse ;  /* 0x000000050c067220 */ /* 0x080fe40000410000 */
[----:B------:R-:W-:Y:S02]  /*c3d0*/  FFMA.FTZ R12, R20, R5, -R0 ;  /* 0x00000005140c7223 */ /* 0x000fe40000010800 */
[----:B------:R-:W-:Y:S01]  /*c3e0*/  FFMA.FTZ R34, R17, R49, R7 ;  /* 0x0000003111227223 */ /* 0x000fe20000010007 */
[----:B------:R-:W-:Y:S01]  /*c3f0*/  LOP3.LUT R17, R26, 0xffff0000, RZ, 0xc0, !PT ;  /* 0xffff00001a117812 */ /* 0x000fe200078ec0ff */
[----:B------:R-:W-:Y:S01]  /*c400*/  FMUL.FTZ R0, R9, R11 ;  /* 0x0000000b09007220 */ /* 0x000fe20000410000 */
[----:B------:R-:W-:Y:S01]  /*c410*/  F2FP.BF16.PACK_AB R12, R12, R48 ;  /* 0x000000300c0c723e */ /* 0x000fe200000010ff */
[----:B------:R-:W-:-:S02]  /*c420*/  IMAD.U32 R19, R27, 0x10000, RZ ;  /* 0x000100001b137824 */ /* 0x000fc400078e00ff */
[----:B------:R-:W-:Y:S02]  /*c430*/  IMAD.U32 R7, R33, 0x10000, RZ ;  /* 0x0001000021077824 */ /* 0x000fe400078e00ff */
[----:B------:R-:W-:Y:S02]  /*c440*/  FMUL.FTZ R5, R9, R10 ;  /* 0x0000000a09057220 */ /* 0x000fe40000410000 */
[----:B------:R-:W-:Y:S01]  /*c450*/  FFMA.FTZ R8, R20, R18, R6 ;  /* 0x0000001214087223 */ /* 0x000fe20000010006 */
[----:B------:R-:W-:Y:S01]  /*c460*/  LOP3.LUT R18, R27, 0xffff0000, RZ, 0xc0, !PT ;  /* 0xffff00001b127812 */ /* 0x000fe200078ec0ff */
[C---:B------:R-:W-:Y:S02]  /*c470*/  FFMA.FTZ R9, R21.reuse, R10, R0 ;  /* 0x0000000a15097223 */ /* 0x040fe40000010000 */
[----:B------:R-:W-:Y:S01]  /*c480*/  FMUL.FTZ R6, R14, R19 ;  /* 0x000000130e067220 */ /* 0x000fe20000410000 */
[----:B------:R-:W-:Y:S01]  /*c490*/  F2FP.BF16.PACK_AB R8, R8, R46 ;  /* 0x0000002e0808723e */ /* 0x000fe200000010ff */
[----:B------:R-:W-:Y:S01]  /*c4a0*/  FMUL.FTZ R0, R14, R7 ;  /* 0x000000070e007220 */ /* 0x000fe20000410000 */
[----:B------:R-:W-:Y:S01]  /*c4b0*/  LOP3.LUT R14, R28, 0xffff0000, RZ, 0xc0, !PT ;  /* 0xffff00001c0e7812 */ /* 0x000fe200078ec0ff */
[----:B------:R-:W-:Y:S01]  /*c4c0*/  FFMA.FTZ R13, R21, R11, -R5 ;  /* 0x0000000b150d7223 */ /* 0x000fe20000010805 */
[----:B------:R-:W-:Y:S01]  /*c4d0*/  F2FP.BF16.PACK_AB R9, R9, R34 ;  /* 0x000000220909723e */ /* 0x000fe200000010ff */
[----:B------:R-:W-:-:S02]  /*c4e0*/  FFMA.FTZ R11, R25, R7, -R6 ;  /* 0x00000007190b7223 */ /* 0x000fc40000010806 */
[----:B------:R-:W-:Y:S01]  /*c4f0*/  FFMA.FTZ R10, R25, R19, R0 ;  /* 0x00000013190a7223 */ /* 0x000fe20000010000 */
[----:B------:R-:W-:Y:S01]  /*c500*/  F2FP.BF16.PACK_AB R13, R13, R44 ;  /* 0x0000002c0d0d723e */ /* 0x000fe200000010ff */
[C---:B------:R-:W-:Y:S02]  /*c510*/  FMUL.FTZ R7, R24.reuse, R18 ;  /* 0x0000001218077220 */ /* 0x040fe40000410000 */
[C---:B------:R-:W-:Y:S02]  /*c520*/  FMUL.FTZ R5, R15.reuse, R17 ;  /* 0x000000110f057220 */ /* 0x040fe40000410000 */
[----:B------:R-:W-:Y:S02]  /*c530*/  FMUL.FTZ R6, R24, R16 ;  /* 0x0000001018067220 */ /* 0x000fe40000410000 */
[----:B------:R-:W-:Y:S02]  /*c540*/  FMUL.FTZ R0, R15, R14 ;  /* 0x0000000e0f007220 */ /* 0x000fe40000410000 */
[----:B------:R-:W-:-:S02]  /*c550*/  FFMA.FTZ R7, R32, R16, -R7 ;  /* 0x0000001020077223 */ /* 0x000fc40000010807 */
[----:B------:R-:W-:Y:S02]  /*c560*/  FFMA.FTZ R5, R29, R14, -R5 ;  /* 0x0000000e1d057223 */ /* 0x000fe40000010805 */
[----:B------:R-:W-:Y:S01]  /*c570*/  FFMA.FTZ R6, R32, R18, R6 ;  /* 0x0000001220067223 */ /* 0x000fe20000010006 */
[----:B------:R-:W-:Y:S01]  /*c580*/  F2FP.BF16.PACK_AB R14, R7, R11 ;  /* 0x0000000b070e723e */ /* 0x000fe200000010ff */
[----:B------:R-:W-:Y:S01]  /*c590*/  FFMA.FTZ R0, R29, R17, R0 ;  /* 0x000000111d007223 */ /* 0x000fe20000010000 */
[----:B------:R-:W-:Y:S02]  /*c5a0*/  F2FP.BF16.PACK_AB R15, R5, R35 ;  /* 0x00000023050f723e */ /* 0x000fe400000010ff */
[----:B------:R-:W-:Y:S02]  /*c5b0*/  F2FP.BF16.PACK_AB R10, R6, R10 ;  /* 0x0000000a060a723e */ /* 0x000fe400000010ff */
[----:B------:R-:W-:Y:S01]  /*c5c0*/  F2FP.BF16.PACK_AB R11, R0, R23 ;  /* 0x00000017000b723e */ /* 0x000fe200000010ff */
[----:B------:R1:W-:Y:S04]  /*c5d0*/  STS.128 [R47+0x100], R12 ;  /* 0x0001000c2f007388 */ /* 0x0003e80000000c00 */
[----:B------:R1:W-:Y:S02]  /*c5e0*/  STS.128 [R45+0x100], R8 ;  /* 0x000100082d007388 */ /* 0x0003e40000000c00 */
.L_x_615:
[----:B------:R-:W-:Y:S05]  /*c5f0*/  BSYNC B0 ;  /* 0x0000000000007941 */ /* 0x000fea0003800000 */
.L_x_614:
[----:B------:R-:W-:Y:S01]  /*c600*/  IADD3 R0, R69, 0x20, RZ ;  /* 0x0000002045007810 */ /* 0x000fe20007ffe0ff */
        /* <DEDUP_REMOVED lines=9> */
[----:B-1----:R-:W-:Y:S01]  /*c6a0*/  SHF.R.S32.HI R10, RZ, 0x1f, R7 ;  /* 0x0000001fff0a7819 */ /* 0x002fe20000011407 */
[----:B------:R-:W-:Y:S01]  /*c6b0*/  IMAD.SHL.U32 R8, R7, 0x8, RZ ;  /* 0x0000000807087824 */ /* 0x000fe200078e00ff */
[----:B------:R-:W-:Y:S01]  /*c6c0*/  LOP3.LUT R0, R6, 0x1c0, RZ, 0xc0, !PT ;  /* 0x000001c006007812 */ /* 0x000fe200078ec0ff */
[----:B------:R-:W-:Y:S01]  /*c6d0*/  IMAD.SHL.U32 R6, R5, 0x40, RZ ;  /* 0x0000004005067824 */ /* 0x000fe200078e00ff */
[----:B------:R-:W-:-:S02]  /*c6e0*/  LEA.HI R7, R10, R7, RZ, 0x3 ;  /* 0x000000070a077211 */ /* 0x000fc400078f18ff */
[C---:B------:R-:W-:Y:S02]  /*c6f0*/  LOP3.LUT R9, R0.reuse, 0x38, R30, 0xf8, !PT ;  /* 0x0000003800097812 */ /* 0x040fe400078ef81e */
[----:B------:R-:W-:Y:S02]  /*c700*/  SHF.R.U32.HI R5, RZ, 0x3, R0 ;  /* 0x00000003ff057819 */ /* 0x000fe40000011600 */
[----:B------:R-:W-:Y:S01]  /*c710*/  LOP3.LUT R8, R0, 0x38, R8, 0xf8, !PT ;  /* 0x0000003800087812 */ /* 0x000fe200078ef808 */
[----:B------:R-:W-:Y:S01]  /*c720*/  IMAD.SHL.U32 R0, R7, 0x400, RZ ;  /* 0x0000040007007824 */ /* 0x000fe200078e00ff */
[----:B------:R-:W-:Y:S02]  /*c730*/  LOP3.LUT R6, R6, 0xfffffe00, RZ, 0xc0, !PT ;  /* 0xfffffe0006067812 */ /* 0x000fe400078ec0ff */
[----:B------:R-:W-:Y:S02]  /*c740*/  SHF.R.U64 R18, R38, 0x10, R39 ;  /* 0x0000001026127819 */ /* 0x000fe40000001227 */
[----:B------:R-:W-:-:S02]  /*c750*/  LOP3.LUT R9, R6, R9, R5, 0xf6, !PT ;  /* 0x0000000906097212 */ /* 0x000fc400078ef605 */
[----:B------:R-:W-:Y:S02]  /*c760*/  LOP3.LUT R5, R8, R5, RZ, 0x3c, !PT ;  /* 0x0000000508057212 */ /* 0x000fe400078e3cff */
[----:B------:R-:W-:Y:S01]  /*c770*/  LOP3.LUT R0, R0, 0x7fffe000, RZ, 0xc0, !PT ;  /* 0x7fffe00000007812 */ /* 0x000fe200078ec0ff */
[----:B------:R-:W-:Y:S01]  /*c780*/  IMAD.SHL.U32 R45, R9, 0x2, RZ ;  /* 0x00000002092d7824 */ /* 0x000fe200078e00ff */
[----:B------:R-:W-:Y:S02]  /*c790*/  SHF.R.U32.HI R17, RZ, 0x10, R37 ;  /* 0x00000010ff117819 */ /* 0x000fe40000011625 */
[----:B------:R-:W-:Y:S02]  /*c7a0*/  IADD3 R0, R5, R0, R6 ;  /* 0x0000000005007210 */ /* 0x000fe40007ffe006 */
[----:B------:R-:W1:Y:S01]  /*c7b0*/  LDS.128 R12, [R45+0x100] ;  /* 0x000100002d0c7984 */ /* 0x000e620000000c00 */
[--C-:B------:R-:W-:Y:S02]  /*c7c0*/  SHF.R.U32.HI R5, RZ, 0x10, R41.reuse ;  /* 0x00000010ff057819 */ /* 0x100fe40000011629 */
[----:B------:R-:W-:Y:S01]  /*c7d0*/  IMAD.SHL.U32 R44, R0, 0x2, RZ ;  /* 0x00000002002c7824 */ /* 0x000fe200078e00ff */
[----:B------:R-:W-:-:S02]  /*c7e0*/  SHF.R.U64 R0, R40, 0x10, R41 ;  /* 0x0000001028007819 */ /* 0x000fc40000001229 */
[----:B------:R-:W-:Y:S02]  /*c7f0*/  PRMT R24, R70, 0x5410, R5 ;  /* 0x0000541046187816 */ /* 0x000fe40000000005 */
[----:B------:R-:W2:Y:S01]  /*c800*/  LDS.128 R8, [R44+0x100] ;  /* 0x000100002c087984 */ /* 0x000ea20000000c00 */
[----:B------:R-:W-:Y:S02]  /*c810*/  PRMT R5, R51, 0x5432, R16 ;  /* 0x0000543233057816 */ /* 0x000fe40000000010 */
[----:B------:R-:W-:Y:S02]  /*c820*/  SHF.R.U64 R6, R42, 0x10, R43 ;  /* 0x000000102a067819 */ /* 0x000fe4000000122b */
[----:B------:R-:W-:Y:S01]  /*c830*/  PRMT R21, R70, 0x5432, R0 ;  /* 0x0000543246157816 */ /* 0x000fe20000000000 */
[----:B------:R-:W-:Y:S01]  /*c840*/  IMAD.U32 R34, R5, 0x10000, RZ ;  /* 0x0001000005227824 */ /* 0x000fe200078e00ff */
[----:B------:R-:W-:Y:S02]  /*c850*/  SHF.R.U32.HI R19, RZ, 0x10, R39 ;  /* 0x00000010ff137819 */ /* 0x000fe40000011627 */
[----:B------:R-:W-:-:S02]  /*c860*/  SHF.R.U32.HI R7, RZ, 0x10, R43 ;  /* 0x00000010ff077819 */ /* 0x000fc4000001162b */
[C---:B------:R-:W-:Y:S02]  /*c870*/  PRMT R29, R72.reuse, 0x5432, R6 ;  /* 0x00005432481d7816 */ /* 0x040fe40000000006 */
[----:B------:R-:W-:Y:S02]  /*c880*/  PRMT R27, R71, 0x5432, R18 ;  /* 0x00005432471b7816 */ /* 0x000fe40000000012 */
[----:B------:R-:W-:Y:S02]  /*c890*/  PRMT R20, R51, 0x5410, R17 ;  /* 0x0000541033147816 */ /* 0x000fe40000000011 */
[----:B------:R-:W-:Y:S02]  /*c8a0*/  PRMT R26, R71, 0x5410, R19 ;  /* 0x00005410471a7816 */ /* 0x000fe40000000013 */
[----:B------:R-:W-:Y:S02]  /*c8b0*/  LOP3.LUT R36, R5, 0xffff0000, RZ, 0xc0, !PT ;  /* 0xffff000005247812 */ /* 0x000fe400078ec0ff */
[----:B------:R-:W-:Y:S01]  /*c8c0*/  PRMT R28, R72, 0x5410, R7 ;  /* 0x00005410481c7816 */ /* 0x000fe20000000007 */
[C---:B-1----:R-:W-:Y:S01]  /*c8d0*/  IMAD.U32 R25, R14.reuse, 0x10000, RZ ;  /* 0x000100000e197824 */ /* 0x042fe200078e00ff */
[----:B------:R-:W-:Y:S01]  /*c8e0*/  LOP3.LUT R33, R14, 0xffff0000, RZ, 0xc0, !PT ;  /* 0xffff00000e217812 */ /* 0x000fe200078ec0ff */
[C---:B------:R-:W-:Y:S01]  /*c8f0*/  IMAD.U32 R16, R12.reuse, 0x10000, RZ ;  /* 0x000100000c107824 */ /* 0x040fe200078e00ff */
[----:B------:R-:W-:Y:S01]  /*c900*/  LOP3.LUT R18, R12, 0xffff0000, RZ, 0xc0, !PT ;  /* 0xffff00000c127812 */ /* 0x000fe200078ec0ff */
[----:B------:R-:W-:Y:S01]  /*c910*/  IMAD.U32 R14, R21, 0x10000, RZ ;  /* 0x00010000150e7824 */ /* 0x000fe200078e00ff */
[C---:B------:R-:W-:Y:S01]  /*c920*/  LOP3.LUT R22, R13.reuse, 0xffff0000, RZ, 0xc0, !PT ;  /* 0xffff00000d167812 */ /* 0x040fe200078ec0ff */
[----:B------:R-:W-:Y:S01]  /*c930*/  IMAD.U32 R17, R13, 0x10000, RZ ;  /* 0x000100000d117824 */ /* 0x000fe200078e00ff */
[C---:B------:R-:W-:Y:S01]  /*c940*/  LOP3.LUT R32, R15.reuse, 0xffff0000, RZ, 0xc0, !PT ;  /* 0xffff00000f207812 */ /* 0x040fe200078ec0ff */
[----:B--2---:R-:W-:Y:S01]  /*c950*/  IMAD.U32 R13, R10, 0x10000, RZ ;  /* 0x000100000a0d7824 */ /* 0x004fe200078e00ff */
[C---:B------:R-:W-:Y:S01]  /*c960*/  SHF.L.U32 R0, R8.reuse, 0x10, RZ ;  /* 0x0000001008007819 */ /* 0x040fe200000006ff */
[----:B------:R-:W-:Y:S01]  /*c970*/  IMAD.U32 R19, R15, 0x10000, RZ ;  /* 0x000100000f137824 */ /* 0x000fe200078e00ff */
[----:B------:R-:W-:Y:S01]  /*c980*/  LOP3.LUT R6, R8, 0xffff0000, RZ, 0xc0, !PT ;  /* 0xffff000008067812 */ /* 0x000fe200078ec0ff */
[C---:B------:R-:W-:Y:S01]  /*c990*/  IMAD.U32 R8, R9.reuse, 0x10000, RZ ;  /* 0x0001000009087824 */ /* 0x040fe200078e00ff */
[----:B------:R-:W-:Y:S01]  /*c9a0*/  LOP3.LUT R12, R9, 0xffff0000, RZ, 0xc0, !PT ;  /* 0xffff0000090c7812 */ /* 0x000fe200078ec0ff */
[----:B------:R-:W-:Y:S01]  /*c9b0*/  FMUL.FTZ R9, R0, R34 ;  /* 0x0000002200097220 */ /* 0x000fe20000410000 */
[----:B------:R-:W-:Y:S01]  /*c9c0*/  LOP3.LUT R23, R10, 0xffff0000, RZ, 0xc0, !PT ;  /* 0xffff00000a177812 */ /* 0x000fe200078ec0ff */
[----:B------:R-:W-:Y:S01]  /*c9d0*/  IMAD.U32 R7, R11, 0x10000, RZ ;  /* 0x000100000b077824 */ /* 0x000fe200078e00ff */
[----:B------:R-:W-:Y:S01]  /*c9e0*/  LOP3.LUT R10, R21, 0xffff0000, RZ, 0xc0, !PT ;  /* 0xffff0000150a7812 */ /* 0x000fe200078ec0ff */
[----:B------:R-:W-:Y:S01]  /*c9f0*/  FMUL.FTZ R5, R0, R14 ;  /* 0x0000000e00057220 */ /* 0x000fe20000410000 */
[----:B------:R-:W-:Y:S01]  /*ca00*/  LOP3.LUT R15, R11, 0xffff0000, RZ, 0xc0, !PT ;  /* 0xffff00000b0f7812 */ /* 0x000fe200078ec0ff */
[----:B------:R-:W-:-:S02]  /*ca10*/  IMAD.U32 R11, R20, 0x10000, RZ ;  /* 0x00010000140b7824 */ /* 0x000fc400078e00ff */
[----:B------:R-:W-:Y:S01]  /*ca20*/  FFMA.FTZ R38, R16, R14, -R9 ;  /* 0x0000000e10267223 */ /* 0x000fe20000010809 */
[----:B------:R-:W-:Y:S01]  /*ca30*/  SHF.L.U32 R9, R24, 0x10, RZ ;  /* 0x0000001018097819 */ /* 0x000fe200000006ff */
[----:B------:R-:W-:Y:S02]  /*ca40*/  FMUL.FTZ R0, R6, R36 ;  /* 0x0000002406007220 */ /* 0x000fe40000410000 */
[----:B------:R-:W-:Y:S01]  /*ca50*/  FFMA.FTZ R37, R16, R34, R5 ;  /* 0x0000002210257223 */ /* 0x000fe20000010005 */
[----:B------:R-:W-:Y:S01]  /*ca60*/  LOP3.LUT R16, R27, 0xffff0000, RZ, 0xc0, !PT ;  /* 0xffff00001b107812 */ /* 0x000fe200078ec0ff */
[-C--:B------:R-:W-:Y:S02]  /*ca70*/  FMUL.FTZ R6, R6, R10.reuse ;  /* 0x0000000a06067220 */ /* 0x080fe40000410000 */
[----:B------:R-:W-:Y:S02]  /*ca80*/  FMUL.FTZ R5, R8, R11 ;  /* 0x0000000b08057220 */ /* 0x000fe40000410000 */
[----:B------:R-:W-:-:S02]  /*ca90*/  FFMA.FTZ R35, R18, R10, -R0 ;  /* 0x0000000a12237223 */ /* 0x000fc40000010800 */
[----:B------:R-:W-:Y:S02]  /*caa0*/  IMAD.U32 R14, R26, 0x10000, RZ ;  /* 0x000100001a0e7824 */ /* 0x000fe400078e00ff */
[-C--:B------:R-:W-:Y:S01]  /*cab0*/  FMUL.FTZ R0, R8, R9.reuse ;  /* 0x0000000908007220 */ /* 0x080fe20000410000 */
[----:B------:R-:W-:Y:S01]  /*cac0*/  LOP3.LUT R8, R24, 0xffff0000, RZ, 0xc0, !PT ;  /* 0xffff000018087812 */ /* 0x000fe200078ec0ff */
[----:B------:R-:W-:Y:S02]  /*cad0*/  FFMA.FTZ R34, R18, R36, R6 ;  /* 0x0000002412227223 */ /* 0x000fe40000010006 */
[C---:B------:R-:W-:Y:S01]  /*cae0*/  FFMA.FTZ R21, R17.reuse, R9, -R5 ;  /* 0x0000000911157223 */ /* 0x040fe20000010805 */
[----:B------:R-:W-:Y:S01]  /*caf0*/  LOP3.LUT R9, R20, 0xffff0000, RZ, 0xc0, !PT ;  /* 0xffff000014097812 */ /* 0x000fe200078ec0ff */
[----:B------:R-:W-:Y:S02]  /*cb00*/  IMAD.U32 R6, R28, 0x10000, RZ ;  /* 0x000100001c067824 */ /* 0x000fe400078e00ff */
[----:B------:R-:W-:-:S02]  /*cb10*/  FFMA.FTZ R18, R17, R11, R0 ;  /* 0x0000000b11127223 */ /* 0x000fc40000010000 */
[C---:B------:R-:W-:Y:S02]  /*cb20*/  FMUL.FTZ R5, R7.reuse, R14 ;  /* 0x0000000e07057220 */ /* 0x040fe40000410000 */
[-C--:B------:R-:W-:Y:S02]  /*cb30*/  FMUL.FTZ R0, R7, R6.reuse ;  /* 0x0000000607007220 */ /* 0x080fe40000410000 */
[----:B------:R-:W-:Y:S02]  /*cb40*/  IMAD.U32 R10, R27, 0x10000, RZ ;  /* 0x000100001b0a7824 */ /* 0x000fe400078e00ff */
[----:B------:R-:W-:Y:S02]  /*cb50*/  IMAD.U32 R11, R29, 0x10000, RZ ;  /* 0x000100001d0b7824 */ /* 0x000fe400078e00ff */
[----:B------:R-:W-:Y:S02]  /*cb60*/  FMUL.FTZ R7, R12, R9 ;  /* 0x000000090c077220 */ /* 0x000fe40000410000 */
[----:B------:R-:W-:-:S02]  /*cb70*/  FFMA.FTZ R17, R19, R6, -R5 ;  /* 0x0000000613117223 */ /* 0x000fc40000010805 */
[----:B------:R-:W-:Y:S02]  /*cb80*/  FFMA.FTZ R19, R19, R14, R0 ;  /* 0x0000000e13137223 */ /* 0x000fe40000010000 */
[C---:B------:R-:W-:Y:S02]  /*cb90*/  FMUL.FTZ R5, R13.reuse, R10 ;  /* 0x0000000a0d057220 */ /* 0x040fe40000410000 */
[-C--:B------:R-:W-:Y:S01]  /*cba0*/  FMUL.FTZ R0, R13, R11.reuse ;  /* 0x0000000b0d007220 */ /* 0x080fe20000410000 */
[----:B------:R-:W-:Y:S01]  /*cbb0*/  LOP3.LUT R13, R26, 0xffff0000, RZ, 0xc0, !PT ;  /* 0xffff00001a0d7812 */ /* 0x000fe200078ec0ff */
[-C--:B------:R-:W-:Y:S01]  /*cbc0*/  FMUL.FTZ R6, R12, R8.reuse ;  /* 0x000000080c067220 */ /* 0x080fe20000410000 */
[----:B------:R-:W-:Y:S01]  /*cbd0*/  LOP3.LUT R12, R28, 0xffff0000, RZ, 0xc0, !PT ;  /* 0xffff00001c0c7812 */ /* 0x000fe200078ec0ff */
[----:B------:R-:W-:Y:S01]  /*cbe0*/  FFMA.FTZ R14, R22, R8, -R7 ;  /* 0x00000008160e7223 */ /* 0x000fe20000010807 */
[----:B------:R-:W-:Y:S01]  /*cbf0*/  LOP3.LUT R8, R29, 0xffff0000, RZ, 0xc0, !PT ;  /* 0xffff00001d087812 */ /* 0x000fe200078ec0ff */
[----:B------:R-:W-:-:S02]  /*cc00*/  FFMA.FTZ R11, R25, R11, -R5 ;  /* 0x0000000b190b7223 */ /* 0x000fc40000010805 */
[----:B------:R-:W-:Y:S02]  /*cc10*/  FFMA.FTZ R9, R22, R9, R6 ;  /* 0x0000000916097223 */ /* 0x000fe40000010006 */
[----:B------:R-:W-:Y:S02]  /*cc20*/  FFMA.FTZ R10, R25, R10, R0 ;  /* 0x0000000a190a7223 */ /* 0x000fe40000010000 */
[----:B------:R-:W-:Y:S01]  /*cc30*/  FMUL.FTZ R7, R23, R16 ;  /* 0x0000001017077220 */ /* 0x000fe20000410000 */
[----:B------:R-:W-:Y:S01]  /*cc40*/  F2FP.BF16.PACK_AB R9, R9, R18 ;  /* 0x000000120909723e */ /* 0x000fe200000010ff */
[----:B------:R-:W-:Y:S02]  /*cc50*/  FMUL.FTZ R5, R15, R13 ;  /* 0x0000000d0f057220 */ /* 0x000fe40000410000 */
[----:B------:R-:W-:Y:S02]  /*cc60*/  FMUL.FTZ R6, R23, R8 ;  /* 0x0000000817067220 */ /* 0x000fe40000410000 */
[----:B------:R-:W-:-:S02]  /*cc70*/  FMUL.FTZ R0, R15, R12 ;  /* 0x0000000c0f007220 */ /* 0x000fc40000410000 */
[----:B------:R-:W-:Y:S01]  /*cc80*/  FFMA.FTZ R7, R33, R8, -R7 ;  /* 0x0000000821077223 */ /* 0x000fe20000010807 */
[----:B------:R-:W-:Y:S01]  /*cc90*/  F2FP.BF16.PACK_AB R8, R34, R37 ;  /* 0x000000252208723e */ /* 0x000fe200000010ff */
[C---:B------:R-:W-:Y:S01]  /*cca0*/  FFMA.FTZ R5, R32.reuse, R12, -R5 ;  /* 0x0000000c20057223 */ /* 0x040fe20000010805 */
[----:B------:R-:W-:Y:S01]  /*ccb0*/  F2FP.BF16.PACK_AB R12, R35, R38 ;  /* 0x00000026230c723e */ /* 0x000fe200000010ff */
[----:B------:R-:W-:Y:S02]  /*ccc0*/  FFMA.FTZ R6, R33, R16, R6 ;  /* 0x0000001021067223 */ /* 0x000fe40000010006 */
[----:B------:R-:W-:Y:S01]  /*ccd0*/  FFMA.FTZ R0, R32, R13, R0 ;  /* 0x0000000d20007223 */ /* 0x000fe20000010000 */
[----:B------:R-:W-:Y:S02]  /*cce0*/  F2FP.BF16.PACK_AB R13, R14, R21 ;  /* 0x000000150e0d723e */ /* 0x000fe400000010ff */
[----:B------:R-:W-:Y:S02]  /*ccf0*/  F2FP.BF16.PACK_AB R14, R7, R11 ;  /* 0x0000000b070e723e */ /* 0x000fe400000010ff */
[----:B------:R-:W-:-:S02]  /*cd00*/  F2FP.BF16.PACK_AB R15, R5, R17 ;  /* 0x00000011050f723e */ /* 0x000fc400000010ff */
[----:B------:R-:W-:Y:S02]  /*cd10*/  F2FP.BF16.PACK_AB R10, R6, R10 ;  /* 0x0000000a060a723e */ /* 0x000fe400000010ff */
[----:B------:R-:W-:Y:S01]  /*cd20*/  F2FP.BF16.PACK_AB R11, R0, R19 ;  /* 0x00000013000b723e */ /* 0x000fe200000010ff */
[----:B------:R1:W-:Y:S04]  /*cd30*/  STS.128 [R45+0x100], R12 ;  /* 0x0001000c2d007388 */ /* 0x0003e80000000c00 */
[----:B------:R1:W-:Y:S02]  /*cd40*/  STS.128 [R44+0x100], R8 ;  /* 0x000100082c007388 */ /* 0x0003e40000000c00 */
.L_x_617:
[----:B------:R-:W-:Y:S05]  /*cd50*/  BSYNC B0 ;  /* 0x0000000000007941 */ /* 0x000fea0003800000 */
.L_x_616:
        /* <DEDUP_REMOVED lines=75> */
[----:B------:R-:W-:Y:S01]  /*d210*/  FMUL.FTZ R0, R8, R9 ;  /* 0x0000000908007220 */ /* 0x000fe20000410000 */
        /* <DEDUP_REMOVED lines=41> */
.L_x_619:
[----:B------:R-:W-:Y:S05]  /*d4b0*/  BSYNC B0 ;  /* 0x0000000000007941 */ /* 0x000fea0003800000 */
.L_x_618:
[----:B------:R-:W-:-:S04]  /*d4c0*/  IADD3 R5, R69, 0x60, RZ ;  /* 0x0000006045057810 */ /* 0x000fc80007ffe0ff */
        /* <DEDUP_REMOVED lines=18> */
[----:B------:R-:W-:Y:S02]  /*d5f0*/  SHF.R.U32.HI R20, RZ, 0x10, R63 ;  /* 0x00000010ff147819 */ /* 0x000fe4000001163f */
        /* <DEDUP_REMOVED lines=10> */
[--C-:B------:R-:W-:Y:S02]  /*d6a0*/  SHF.R.U64 R6, R66, 0x10, R67.reuse ;  /* 0x0000001042067819 */ /* 0x100fe40000001243 */
[----:B------:R-:W2:Y:S01]  /*d6b0*/  LDS.128 R8, [R34+0x100] ;  /* 0x0001000022087984 */ /* 0x000ea20000000c00 */
[C---:B------:R-:W-:Y:S02]  /*d6c0*/  PRMT R19, R78.reuse, 0x5432, R0 ;  /* 0x000054324e137816 */ /* 0x040fe40000000000 */
[----:B------:R-:W-:Y:S02]  /*d6d0*/  PRMT R0, R77, 0x5432, R16 ;  /* 0x000054324d007816 */ /* 0x000fe40000000010 */
[----:B------:R-:W-:Y:S02]  /*d6e0*/  SHF.R.U32.HI R7, RZ, 0x10, R67 ;  /* 0x00000010ff077819 */ /* 0x000fe40000011643 */
[----:B------:R-:W-:Y:S02]  /*d6f0*/  PRMT R23, R78, 0x5410, R5 ;  /* 0x000054104e177816 */ /* 0x000fe40000000005 */
[----:B------:R-:W-:-:S02]  /*d700*/  PRMT R28, R79, 0x5410, R20 ;  /* 0x000054104f1c7816 */ /* 0x000fc40000000014 */
[----:B------:R-:W-:Y:S02]  /*d710*/  PRMT R29, R80, 0x5432, R6 ;  /* 0x00005432501d7816 */ /* 0x000fe40000000006 */
[----:B------:R-:W-:Y:S02]  /*d720*/  PRMT R21, R77, 0x5410, R17 ;  /* 0x000054104d157816 */ /* 0x000fe40000000011 */
[----:B------:R-:W-:Y:S02]  /*d730*/  SHF.R.U64 R18, R62, 0x10, R63 ;  /* 0x000000103e127819 */ /* 0x000fe4000000123f */
[----:B------:R-:W-:Y:S02]  /*d740*/  PRMT R30, R80, 0x5410, R7 ;  /* 0x00005410501e7816 */ /* 0x000fe40000000007 */
[----:B------:R-:W-:Y:S01]  /*d750*/  PRMT R26, R79, 0x5432, R18 ;  /* 0x000054324f1a7816 */ /* 0x000fe20000000012 */
[C---:B-1----:R-:W-:Y:S01]  /*d760*/  IMAD.U32 R20, R15.reuse, 0x10000, RZ ;  /* 0x000100000f147824 */ /* 0x042fe200078e00ff */
[----:B------:R-:W-:Y:S01]  /*d770*/  LOP3.LUT R31, R15, 0xffff0000, RZ, 0xc0, !PT ;  /* 0xffff00000f1f7812 */ /* 0x000fe200078ec0ff */
[----:B------:R-:W-:Y:S01]  /*d780*/  IMAD.U32 R15, R0, 0x10000, RZ ;  /* 0x00010000000f7824 */ /* 0x000fe200078e00ff */
[C---:B------:R-:W-:Y:S01]  /*d790*/  LOP3.LUT R17, R12.reuse, 0xffff0000, RZ, 0xc0, !PT ;  /* 0xffff00000c117812 */ /* 0x040fe200078ec0ff */
[----:B------:R-:W-:Y:S01]  /*d7a0*/  IMAD.U32 R16, R12, 0x10000, RZ ;  /* 0x000100000c107824 */ /* 0x000fe200078e00ff */
[C---:B------:R-:W-:Y:S01]  /*d7b0*/  LOP3.LUT R32, R14.reuse, 0xffff0000, RZ, 0xc0, !PT ;  /* 0xffff00000e207812 */ /* 0x040fe200078ec0ff */
[----:B------:R-:W-:Y:S01]  /*d7c0*/  IMAD.U32 R27, R14, 0x10000, RZ ;  /* 0x000100000e1b7824 */ /* 0x000fe200078e00ff */
[----:B------:R-:W-:Y:S01]  /*d7d0*/  LOP3.LUT R22, R13, 0xffff0000, RZ, 0xc0, !PT ;  /* 0xffff00000d167812 */ /* 0x000fe200078ec0ff */
        /* <DEDUP_REMOVED lines=10> */
[C---:B------:R-:W-:Y:S01]  /*d880*/  IMAD.U32 R13, R10.reuse, 0x10000, RZ ;  /* 0x000100000a0d7824 */ /* 0x040fe200078e00ff */
[----:B------:R-:W-:Y:S01]  /*d890*/  LOP3.LUT R19, R19, 0xffff0000, RZ, 0xc0, !PT ;  /* 0xffff000013137812 */ /* 0x000fe200078ec0ff */
[-C--:B------:R-:W-:Y:S01]  /*d8a0*/  FMUL.FTZ R5, R5, R14.reuse ;  /* 0x0000000e05057220 */ /* 0x080fe20000410000 */
[----:B------:R-:W-:Y:S01]  /*d8b0*/  LOP3.LUT R25, R10, 0xffff0000, RZ, 0xc0, !PT ;  /* 0xffff00000a197812 */ /* 0x000fe200078ec0ff */
[----:B------:R-:W-:Y:S01]  /*d8c0*/  FFMA.FTZ R37, R16, R14, -R9 ;  /* 0x0000000e10257223 */ /* 0x000fe20000010809 */
[----:B------:R-:W-:Y:S01]  /*d8d0*/  SHF.L.U32 R9, R23, 0x10, RZ ;  /* 0x0000001017097819 */ /* 0x000fe200000006ff */
[----:B------:R-:W-:-:S02]  /*d8e0*/  IMAD.U32 R10, R21, 0x10000, RZ ;  /* 0x00010000150a7824 */ /* 0x000fc400078e00ff */
[----:B------:R-:W-:Y:S02]  /*d8f0*/  FMUL.FTZ R0, R6, R11 ;  /* 0x0000000b06007220 */ /* 0x000fe40000410000 */
[----:B------:R-:W-:Y:S01]  /*d900*/  FFMA.FTZ R35, R16, R15, R5 ;  /* 0x0000000f10237223 */ /* 0x000fe20000010005 */
[----:B------:R-:W-:Y:S01]  /*d910*/  LOP3.LUT R15, R23, 0xffff0000, RZ, 0xc0, !PT ;  /* 0xffff0000170f7812 */ /* 0x000fe200078ec0ff */
[-C--:B------:R-:W-:Y:S02]  /*d920*/  FMUL.FTZ R6, R6, R19.reuse ;  /* 0x0000001306067220 */ /* 0x080fe40000410000 */
[----:B------:R-:W-:Y:S02]  /*d930*/  FFMA.FTZ R33, R17, R19, -R0 ;  /* 0x0000001311217223 */ /* 0x000fe40000010800 */
[----:B------:R-:W-:Y:S02]  /*d940*/  FMUL.FTZ R5, R8, R10 ;  /* 0x0000000a08057220 */ /* 0x000fe40000410000 */
[C---:B------:R-:W-:Y:S01]  /*d950*/  IMAD.U32 R14, R28.reuse, 0x10000, RZ ;  /* 0x000100001c0e7824 */ /* 0x040fe200078e00ff */
[----:B------:R-:W-:Y:S01]  /*d960*/  LOP3.LUT R28, R28, 0xffff0000, RZ, 0xc0, !PT ;  /* 0xffff00001c1c7812 */ /* 0x000fe200078ec0ff */
[----:B------:R-:W-:-:S02]  /*d970*/  FMUL.FTZ R0, R8, R9 ;  /* 0x0000000908007220 */ /* 0x000fc40000410000 */
[----:B------:R-:W-:Y:S01]  /*d980*/  FFMA.FTZ R19, R17, R11, R6 ;  /* 0x0000000b11137223 */ /* 0x000fe20000010006 */
[----:B------:R-:W-:Y:S01]  /*d990*/  LOP3.LUT R11, R21, 0xffff0000, RZ, 0xc0, !PT ;  /* 0xffff0000150b7812 */ /* 0x000fe200078ec0ff */
[----:B------:R-:W-:Y:S01]  /*d9a0*/  FFMA.FTZ R17, R18, R9, -R5 ;  /* 0x0000000912117223 */ /* 0x000fe20000010805 */
[----:B------:R-:W-:Y:S01]  /*d9b0*/  LOP3.LUT R9, R26, 0xffff0000, RZ, 0xc0, !PT ;  /* 0xffff00001a097812 */ /* 0x000fe200078ec0ff */
[----:B------:R-:W-:Y:S02]  /*d9c0*/  IMAD.U32 R6, R30, 0x10000, RZ ;  /* 0x000100001e067824 */ /* 0x000fe400078e00ff */
[----:B------:R-:W-:Y:S02]  /*d9d0*/  FFMA.FTZ R18, R18, R10, R0 ;  /* 0x0000000a12127223 */ /* 0x000fe40000010000 */
[----:B------:R-:W-:Y:S02]  /*d9e0*/  FMUL.FTZ R5, R7, R14 ;  /* 0x0000000e07057220 */ /* 0x000fe40000410000 */
[----:B------:R-:W-:-:S02]  /*d9f0*/  IMAD.U32 R10, R26, 0x10000, RZ ;  /* 0x000100001a0a7824 */ /* 0x000fc400078e00ff */
[-C--:B------:R-:W-:Y:S02]  /*da00*/  FMUL.FTZ R0, R7, R6.reuse ;  /* 0x0000000607007220 */ /* 0x080fe40000410000 */
[C---:B------:R-:W-:Y:S02]  /*da10*/  FFMA.FTZ R16, R20.reuse, R6, -R5 ;  /* 0x0000000614107223 */ /* 0x040fe40000010805 */
[----:B------:R-:W-:Y:S02]  /*da20*/  IMAD.U32 R8, R29, 0x10000, RZ ;  /* 0x000100001d087824 */ /* 0x000fe400078e00ff */
[----:B------:R-:W-:Y:S02]  /*da30*/  FMUL.FTZ R5, R13, R10 ;  /* 0x0000000a0d057220 */ /* 0x000fe40000410000 */
[----:B------:R-:W-:Y:S02]  /*da40*/  FFMA.FTZ R20, R20, R14, R0 ;  /* 0x0000000e14147223 */ /* 0x000fe40000010000 */
[----:B------:R-:W-:-:S02]  /*da50*/  FMUL.FTZ R7, R12, R11 ;  /* 0x0000000b0c077220 */ /* 0x000fc40000410000 */
[-C--:B------:R-:W-:Y:S01]  /*da60*/  FMUL.FTZ R6, R12, R15.reuse ;  /* 0x0000000f0c067220 */ /* 0x080fe20000410000 */
[----:B------:R-:W-:Y:S01]  /*da70*/  LOP3.LUT R12, R30, 0xffff0000, RZ, 0xc0, !PT ;  /* 0xffff00001e0c7812 */ /* 0x000fe200078ec0ff */
[-C--:B------:R-:W-:Y:S02]  /*da80*/  FMUL.FTZ R0, R13, R8.reuse ;  /* 0x000000080d007220 */ /* 0x080fe40000410000 */
[----:B------:R-:W-:Y:S01]  /*da90*/  FFMA.FTZ R14, R27, R8, -R5 ;  /* 0x000000081b0e7223 */ /* 0x000fe20000010805 */
[----:B------:R-:W-:Y:S01]  /*daa0*/  LOP3.LUT R8, R29, 0xffff0000, RZ, 0xc0, !PT ;  /* 0xffff00001d087812 */ /* 0x000fe200078ec0ff */
[C---:B------:R-:W-:Y:S02]  /*dab0*/  FFMA.FTZ R15, R22.reuse, R15, -R7 ;  /* 0x0000000f160f7223 */ /* 0x040fe40000010807 */
[----:B------:R-:W-:Y:S02]  /*dac0*/  FFMA.FTZ R11, R22, R11, R6 ;  /* 0x0000000b160b7223 */ /* 0x000fe40000010006 */
[----:B------:R-:W-:Y:S01]  /*dad0*/  FFMA.FTZ R10, R27, R10, R0 ;  /* 0x0000000a1b0a7223 */ /* 0x000fe20000010000 */
[----:B------:R-:W-:Y:S01]  /*dae0*/  F2FP.BF16.PACK_AB R13, R15, R17 ;  /* 0x000000110f0d723e */ /* 0x000fe200000010ff */
[----:B------:R-:W-:-:S02]  /*daf0*/  FMUL.FTZ R7, R25, R9 ;  /* 0x0000000919077220 */ /* 0x000fc40000410000 */
[C---:B------:R-:W-:Y:S02]  /*db00*/  FMUL.FTZ R5, R24.reuse, R28 ;  /* 0x0000001c18057220 */ /* 0x040fe40000410000 */
[----:B------:R-:W-:Y:S02]  /*db10*/  FMUL.FTZ R6, R25, R8 ;  /* 0x0000000819067220 */ /* 0x000fe40000410000 */
[----:B------:R-:W-:Y:S02]  /*db20*/  FMUL.FTZ R0, R24, R12 ;  /* 0x0000000c18007220 */ /* 0x000fe40000410000 */
[C---:B------:R-:W-:Y:S01]  /*db30*/  FFMA.FTZ R7, R32.reuse, R8, -R7 ;  /* 0x0000000820077223 */ /* 0x040fe20000010807 */
[----:B------:R-:W-:Y:S01]  /*db40*/  F2FP.BF16.PACK_AB R8, R19, R35 ;  /* 0x000000231308723e */ /* 0x000fe200000010ff */
[----:B------:R-:W-:Y:S01]  /*db50*/  FFMA.FTZ R5, R31, R12, -R5 ;  /* 0x0000000c1f057223 */ /* 0x000fe20000010805 */
[----:B------:R-:W-:Y:S01]  /*db60*/  F2FP.BF16.PACK_AB R12, R33, R37 ;  /* 0x00000025210c723e */ /* 0x000fe200000010ff */
[----:B------:R-:W-:Y:S01]  /*db70*/  FFMA.FTZ R6, R32, R9, R6 ;  /* 0x0000000920067223 */ /* 0x000fe20000010006 */
[----:B------:R-:W-:Y:S01]  /*db80*/  F2FP.BF16.PACK_AB R9, R11, R18 ;  /* 0x000000120b09723e */ /* 0x000fe200000010ff */
[----:B------:R-:W-:Y:S01]  /*db90*/  FFMA.FTZ R0, R31, R28, R0 ;  /* 0x0000001c1f007223 */ /* 0x000fe20000010000 */
[----:B------:R-:W-:-:S02]  /*dba0*/  F2FP.BF16.PACK_AB R14, R7, R14 ;  /* 0x0000000e070e723e */ /* 0x000fc400000010ff */
[----:B------:R-:W-:Y:S02]  /*dbb0*/  F2FP.BF16.PACK_AB R15, R5, R16 ;  /* 0x00000010050f723e */ /* 0x000fe400000010ff */
[----:B------:R-:W-:Y:S02]  /*dbc0*/  F2FP.BF16.PACK_AB R10, R6, R10 ;  /* 0x0000000a060a723e */ /* 0x000fe400000010ff */
[----:B------:R-:W-:Y:S01]  /*dbd0*/  F2FP.BF16.PACK_AB R11, R0, R20 ;  /* 0x00000014000b723e */ /* 0x000fe200000010ff */
[----:B------:R1:W-:Y:S04]  /*dbe0*/  STS.128 [R36+0x100], R12 ;  /* 0x0001000c24007388 */ /* 0x0003e80000000c00 */
[----:B------:R1:W-:Y:S02]  /*dbf0*/  STS.128 [R34+0x100], R8 ;  /* 0x0001000822007388 */ /* 0x0003e40000000c00 */
.L_x_607:
[----:B------:R-:W-:Y:S05]  /*dc00*/  BSYNC B2 ;  /* 0x0000000000027941 */ /* 0x000fea0003800000 */
.L_x_585:
[----:B------:R-:W-:Y:S01]  /*dc10*/  LEA.HI R191, R194, R228, RZ, 0x5 ;  /* 0x000000e4c2bf7211 */ /* 0x000fe200078f28ff */
[----:B------:R-:W-:Y:S01]  /*dc20*/  BAR.SYNC.DEFER_BLOCKING 0x0 ;  /* 0x0000000000007b1d */ /* 0x000fe20000010000 */
[C---:B------:R-:W-:Y:S01]  /*dc30*/  IMAD.SHL.U32 R0, R68.reuse, 0x40, RZ ;  /* 0x0000004044007824 */ /* 0x040fe200078e00ff */
[----:B------:R-:W-:Y:S01]  /*dc40*/  LOP3.LUT P0, RZ, R68, 0x2, RZ, 0xc0, !PT ;  /* 0x0000000244ff7812 */ /* 0x000fe2000780c0ff */
[----:B------:R-:W-:Y:S01]  /*dc50*/  IMAD.SHL.U32 R5, R69, 0x8, RZ ;  /* 0x0000000845057824 */ /* 0x000fe200078e00ff */
[----:B------:R-:W-:Y:S01]  /*dc60*/  SHF.R.S32.HI R190, RZ, 0x5, R191 ;  /* 0x00000005ffbe7819 */ /* 0x000fe200000114bf */
[----:B------:R-:W-:Y:S01]  /*dc70*/  IMAD.WIDE.U32 R6, R188, c[0x0][0x208], RZ ;  /* 0x00008200bc067a25 */ /* 0x000fe200078e00ff */
[----:B------:R-:W-:-:S02]  /*dc80*/  LOP3.LUT R0, R0, 0x1c0, RZ, 0xc0, !PT ;  /* 0x000001c000007812 */ /* 0x000fc400078ec0ff */
[----:B------:R-:W-:Y:S01]  /*dc90*/  LOP3.LUT P1, RZ, R121, 0x1, RZ, 0xc0, !PT ;  /* 0x0000000179ff7812 */ /* 0x000fe2000782c0ff */
[----:B------:R-:W-:Y:S01]  /*dca0*/  IMAD R176, R190, 0x400, R3 ;  /* 0x00000400beb07824 */ /* 0x000fe200078e0203 */
[----:B------:R-:W-:Y:S01]  /*dcb0*/  LOP3.LUT R5, R0, 0x8, R5, 0xf8, !PT ;  /* 0x0000000800057812 */ /* 0x000fe200078ef805 */
[----:B------:R-:W-:Y:S01]  /*dcc0*/  IMAD.MOV.U32 R192, RZ, RZ, 0x6 ;  /* 0x00000006ffc07424 */ /* 0x000fe200078e00ff */
[----:B------:R-:W-:Y:S01]  /*dcd0*/  SHF.R.U32.HI R0, RZ, 0x3, R0 ;  /* 0x00000003ff007819 */ /* 0x000fe20000011600 */
[----:B------:R-:W-:Y:S01]  /*dce0*/  IMAD R189, R188, -0x80, R206 ;  /* 0xffffff80bcbd7824 */ /* 0x000fe200078e02ce */
[C---:B------:R-:W-:Y:S01]  /*dcf0*/  LEA R184, R176.reuse, 0x100, 0x1 ;  /* 0x00000100b0b87811 */ /* 0x040fe200078e08ff */
[----:B------:R-:W-:Y:S01]  /*dd00*/  IMAD.SHL.U32 R176, R176, 0x2, RZ ;  /* 0x00000002b0b07824 */ /* 0x000fe200078e00ff */
[----:B------:R-:W-:Y:S01]  /*dd10*/  LOP3.LUT R0, R5, R0, RZ, 0x3c, !PT ;  /* 0x0000000005007212 */ /* 0x000fe200078e3cff */
[----:B------:R-:W-:Y:S01]  /*dd20*/  IMAD.SHL.U32 R227, R84, 0x2, RZ ;  /* 0x0000000254e37824 */ /* 0x000fe200078e00ff */
[----:B------:R-:W-:Y:S01]  /*dd30*/  LOP3.LUT P6, RZ, R121, 0x2, RZ, 0xc0, !PT ;  /* 0x0000000279ff7812 */ /* 0x000fe200078cc0ff */
[----:B------:R-:W-:-:S02]  /*dd40*/  IMAD R180, R4, 0x2, R184 ;  /* 0x0000000204b47824 */ /* 0x000fc400078e02b8 */
[C---:B------:R-:W-:Y:S02]  /*dd50*/  IMAD R184, R2.reuse, 0x2, R184 ;  /* 0x0000000202b87824 */ /* 0x040fe400078e02b8 */
[----:B------:R-:W-:Y:S01]  /*dd60*/  IMAD R196, R2, 0x2, R180 ;  /* 0x0000000202c47824 */ /* 0x000fe200078e02b4 */
[----:B------:R-:W-:Y:S01]  /*dd70*/  LDSM.16.M88.4 R136, [R176+0x100] ;  /* 0x00010000b088783b */ /* 0x000fe20000000200 */
[----:B------:R-:W-:-:S03]  /*dd80*/  IMAD R0, R81, 0x200, R0 ;  /* 0x0000020051007824 */ /* 0x000fc600078e0200 */
        /* <DEDUP_REMOVED lines=8> */
[----:B------:R-:W-:Y:S02]  /*de10*/  IMAD R0, R85, c[0x0][0x208], RZ ;  /* 0x0000820055007a24 */ /* 0x000fe400078e02ff */
[----:B------:R-:W-:Y:S01]  /*de20*/  IADD3 R226, R211, 0x800, RZ ;  /* 0x00000800d3e27810 */ /* 0x000fe20007ffe0ff */
[----:B------:R-:W-:Y:S01]  /*de30*/  LDSM.16.M88.4 R180, [R180+0x4000] ;  /* 0x00400000b4b4783b */ /* 0x000fe20000000200 */
[----:B------:R-:W-:Y:S01]  /*de40*/  IMAD R5, R188, c[0x0][0x20c], R0 ;  /* 0x00008300bc057a24 */ /* 0x000fe200078e0200 */
[----:B------:R-:W-:-:S02]  /*de50*/  LEA R0, P0, R6, R92, 0x7 ;  /* 0x0000005c06007211 */ /* 0x000fc400078038ff */
[----:B------:R-:W-:Y:S01]  /*de60*/  LDSM.16.M88.4 R184, [R184+0x4000] ;  /* 0x00400000b8b8783b */ /* 0x000fe20000000200 */
[----:B------:R-:W-:Y:S01]  /*de70*/  IMAD.IADD R5, R7, 0x1, R5 ;  /* 0x0000000107057824 */ /* 0x000fe200078e0205 */
[C---:B------:R-:W-:Y:S02]  /*de80*/  IADD3 R225, R211.reuse, 0x1000, RZ ;  /* 0x00001000d3e17810 */ /* 0x040fe40007ffe0ff */
[----:B------:R-:W-:Y:S01]  /*de90*/  LDSM.16.M88.4 R196, [R196+0x4000] ;  /* 0x00400000c4c4783b */ /* 0x000fe20000000200 */
[----:B------:R-:W-:Y:S02]  /*dea0*/  IADD3 R224, R211, 0x1800, RZ ;  /* 0x00001800d3e07810 */ /* 0x000fe40007ffe0ff */
[----:B------:R-:W-:Y:S01]  /*deb0*/  LEA.HI.X R7, R6, R87, R5, 0x7, P0 ;  /* 0x0000005706077211 */ /* 0x000fe200000f3c05 */
[----:B------:R-:W-:Y:S01]  /*dec0*/  BAR.SYNC.DEFER_BLOCKING 0x0 ;  /* 0x0000000000007b1d */ /* 0x000fe20000010000 */
[----:B------:R-:W-:Y:S01]  /*ded0*/  IMAD.MOV.U32 R5, RZ, RZ, c[0x0][0x208] ;  /* 0x00008200ff057624 */ /* 0x000fe200078e00ff */
[----:B------:R-:W-:-:S02]  /*dee0*/  LEA R6, P0, R0, c[0x0][0x1f8], 0x1 ;  /* 0x00007e0000067a11 */ /* 0x000fc400078008ff */
[----:B------:R-:W-:Y:S02]  /*def0*/  IADD3 R223, R211, 0x2000, RZ ;  /* 0x00002000d3df7810 */ /* 0x000fe40007ffe0ff */
[----:B------:R-:W-:Y:S01]  /*df00*/  LEA.HI.X R7, R0, c[0x0][0x1fc], R7, 0x1, P0 ;  /* 0x00007f0000077a11 */ /* 0x000fe200000f0c07 */
[----:B------:R-:W-:Y:S01]  /*df10*/  IMAD.IADD R0, R189, 0x1, -R69 ;  /* 0x00000001bd007824 */ /* 0x000fe200078e0a45 */
[C---:B------:R-:W-:Y:S02]  /*df20*/  IADD3 R222, R211.reuse, 0x2800, RZ ;  /* 0x00002800d3de7810 */ /* 0x040fe40007ffe0ff */
[----:B------:R-:W-:Y:S02]  /*df30*/  IADD3 R221, R211, 0x3000, RZ ;  /* 0x00003000d3dd7810 */ /* 0x000fe40007ffe0ff */
[C---:B------:R-:W-:Y:S02]  /*df40*/  ISETP.LT.OR P4, PT, R0.reuse, 0x1, P1 ;  /* 0x000000010000780c */ /* 0x040fe40000f81670 */
        /* <DEDUP_REMOVED lines=11> */
[----:B------:R-:W-:Y:S01]  /*e000*/  IADD3 R212, R211, 0x7800, RZ ;  /* 0x00007800d3d47810 */ /* 0x000fe20007ffe0ff */
[----:B------:R-:W2:Y:S04]  /*e010*/  LDSM.16.M88.4 R16, [R204+0x8900] ;  /* 0x00890000cc10783b */ /* 0x000ea80000000200 */
[----:B-1----:R-:W1:Y:S04]  /*e020*/  LDSM.16.M88.4 R12, [R204+0x9100] ;  /* 0x00910000cc0c783b */ /* 0x002e680000000200 */
[----:B------:R-:W3:Y:S04]  /*e030*/  LDSM.16.M88.4 R24, [R204+0x9900] ;  /* 0x00990000cc18783b */ /* 0x000ee80000000200 */
[----:B----4-:R-:W4:Y:S04]  /*e040*/  LDSM.16.M88.4 R8, [R204+0x8100] ;  /* 0x00810000cc08783b */ /* 0x010f280000000200 */
[----:B------:R-:W1:Y:S04]  /*e050*/  LDSM.16.M88.4 R32, [R211+0x1800] ;  /* 0x00180000d320783b */ /* 0x000e680000000200 */
[----:B------:R-:W3:Y:S04]  /*e060*/  LDSM.16.M88.4 R52, [R204+0xa100] ;  /* 0x00a10000cc34783b */ /* 0x000ee80000000200 */
[----:B------:R-:W3:Y:S04]  /*e070*/  LDSM.16.M88.4 R40, [R211+0x1000] ;  /* 0x00100000d328783b */ /* 0x000ee80000000200 */
[----:B------:R-:W3:Y:S04]  /*e080*/  LDSM.16.M88.4 R64, [R211+0x2000] ;  /* 0x00200000d340783b */ /* 0x000ee80000000200 */
[----:B------:R-:W3:Y:S04]  /*e090*/  LDSM.16.M88.4 R44, [R211+0x800] ;  /* 0x00080000d32c783b */ /* 0x000ee80000000200 */
[----:B------:R-:W4:Y:S01]  /*e0a0*/  LDSM.16.M88.4 R48, [R211] ;  /* 0x00000000d330783b */ /* 0x000f220000000200 */
[C---:B--2---:R-:W-:Y:S03]  /*e0b0*/  HMMA.16816.F32.BF16 R36, R136.reuse, R16, RZ ;  /* 0x000000108824723c */ /* 0x044fe600000418ff */
[----:B------:R-:W2:Y:S05]  /*e0c0*/  LDSM.16.M88.4 R72, [R204+0xa900] ;  /* 0x00a90000cc48783b */ /* 0x000eaa0000000200 */
[C---:B------:R-:W-:Y:S08]  /*e0d0*/  HMMA.16816.F32.BF16 R28, R136.reuse, R18, RZ ;  /* 0x00000012881c723c */ /* 0x040ff000000418ff */
[C---:B-1----:R-:W-:Y:S08]  /*e0e0*/  HMMA.16816.F32.BF16 R20, R136.reuse, R12, RZ ;  /* 0x0000000c8814723c */ /* 0x042ff000000418ff */
[C---:B------:R-:W-:Y:S08]  /*e0f0*/  HMMA.16816.F32.BF16 R16, R136.reuse, R14, RZ ;  /* 0x0000000e8810723c */ /* 0x040ff000000418ff */
[C---:B---3--:R-:W-:Y:S08]  /*e100*/  HMMA.16816.F32.BF16 R12, R136.reuse, R24, RZ ;  /* 0x00000018880c723c */ /* 0x048ff000000418ff */
[C---:B----4-:R-:W-:Y:S08]  /*e110*/  HMMA.16816.F32.BF16 R60, R136.reuse, R8, RZ ;  /* 0x00000008883c723c */ /* 0x050ff000000418ff */
[C---:B------:R-:W-:Y:S08]  /*e120*/  HMMA.16816.F32.BF16 R56, R136.reuse, R10, RZ ;  /* 0x0000000a8838723c */ /* 0x040ff000000418ff */
[----:B------:R-:W-:Y:S08]  /*e130*/  HMMA.16816.F32.BF16 R8, R136, R26, RZ ;  /* 0x0000001a8808723c */ /* 0x000ff000000418ff */
[----:B------:R-:W-:Y:S07]  /*e140*/  HMMA.16816.F32.BF16 R76, R140, R32, R12 ;  /* 0x000000208c4c723c */ /* 0x000fee000004180c */
[C---:B------:R-:W-:Y:S01]  /*e150*/  IMAD.SHL.U32 R32, R5.reuse, 0x40, RZ ;  /* 0x0000004005207824 */ /* 0x040fe200078e00ff */
[C---:B------:R-:W-:Y:S08]  /*e160*/  HMMA.16816.F32.BF16 R12, R136.reuse, R54, RZ ;  /* 0x00000036880c723c */ /* 0x040ff000000418ff */
[----:B------:R-:W-:Y:S08]  /*e170*/  HMMA.16816.F32.BF16 R24, R136, R52, RZ ;  /* 0x000000348818723c */ /* 0x000ff000000418ff */
[C---:B------:R-:W-:Y:S07]  /*e180*/  HMMA.16816.F32.BF16 R100, R140.reuse, R42, R16 ;  /* 0x0000002a8c64723c */ /* 0x040fee0000041810 */
[----:B------:R-:W-:Y:S01]  /*e190*/  SHF.L.U64.HI R19, R5, R192, c[0x0][0x20c] ;  /* 0x0000830005137619 */ /* 0x000fe200000102c0 */
[C---:B------:R-:W-:Y:S07]  /*e1a0*/  HMMA.16816.F32.BF16 R96, R140.reuse, R34, R8 ;  /* 0x000000228c60723c */ /* 0x040fee0000041808 */
[----:B------:R-:W-:Y:S01]  /*e1b0*/  IADD3 R10, P0, R32, R6, RZ ;  /* 0x00000006200a7210 */ /* 0x000fe20007f1e0ff */
[----:B------:R-:W-:Y:S03]  /*e1c0*/  HMMA.16816.F32.BF16 R92, R140, R66, R12 ;  /* 0x000000428c5c723c */ /* 0x000fe6000004180c */
[----:B------:R-:W-:Y:S01]  /*e1d0*/  IADD3 R8, P1, R10, R32, RZ ;  /* 0x000000200a087210 */ /* 0x000fe20007f3e0ff */
[----:B------:R-:W-:Y:S01]  /*e1e0*/  IMAD.X R11, R19, 0x1, R7, P0 ;  /* 0x00000001130b7824 */ /* 0x000fe200000e0607 */
[----:B------:R-:W-:-:S02]  /*e1f0*/  IADD3 R5, P0, R32, 0x80, RZ ;  /* 0x0000008020057810 */ /* 0x000fc40007f1e0ff */
[----:B------:R-:W-:Y:S01]  /*e200*/  IADD3 R12, P3, P2, R32, 0x80, R6 ;  /* 0x00000080200c7810 */ /* 0x000fe20007a7e006 */
[C---:B------:R-:W-:Y:S01]  /*e210*/  HMMA.16816.F32.BF16 R104, R140.reuse, R46, R28 ;  /* 0x0000002e8c68723c */ /* 0x040fe2000004181c */
[----:B------:R-:W-:Y:S01]  /*e220*/  LDSM.16.M88.4 R28, [R204+0xb900] ;  /* 0x00b90000cc1c783b */ /* 0x000fe20000000200 */
[----:B------:R-:W-:Y:S01]  /*e230*/  IMAD.X R9, R11, 0x1, R19, P1 ;  /* 0x000000010b097824 */ /* 0x000fe200008e0613 */
[----:B------:R-:W-:Y:S01]  /*e240*/  IADD3.X R13, R19, RZ, R7, P3, P2 ;  /* 0x000000ff130d7210 */ /* 0x000fe20001fe4407 */
[----:B------:R-:W-:Y:S01]  /*e250*/  IMAD.X R18, RZ, RZ, R19, P0 ;  /* 0x000000ffff127224 */ /* 0x000fe200000e0613 */
[----:B------:R-:W-:Y:S02]  /*e260*/  LOP3.LUT P3, RZ, R121, 0x1, RZ, 0xc0, !PT ;  /* 0x0000000179ff7812 */ /* 0x000fe4000786c0ff */
[C---:B------:R-:W-:Y:S01]  /*e270*/  ISETP.LT.OR P2, PT, R0.reuse, 0x1, P6 ;  /* 0x000000010000780c */ /* 0x040fe20003741670 */
[----:B------:R-:W-:Y:S01]  /*e280*/  HMMA.16816.F32.BF16 R116, R140, R48, R60 ;  /* 0x000000308c74723c */ /* 0x000fe2000004183c */
[----:B------:R-:W-:Y:S01]  /*e290*/  ISETP.LT.OR P1, PT, R0, 0x21, P3 ;  /* 0x000000210000780c */ /* 0x000fe20001f21670 */
[----:B------:R-:W-:Y:S01]  /*e2a0*/  STL [R1+0x10], R18 ;  /* 0x0000101201007387 */ /* 0x000fe20000100800 */
[----:B------:R-:W-:-:S05]  /*e2b0*/  IADD3 R16, P0, R5, R10, RZ ;  /* 0x0000000a05107210 */ /* 0x000fca0007f1e0ff */
[----:B------:R-:W-:Y:S01]  /*e2c0*/  IMAD.X R17, R18, 0x1, R11, P0 ;  /* 0x0000000112117824 */ /* 0x000fe200000e060b */
[----:B------:R-:W-:Y:S01]  /*e2d0*/  IADD3 R14, P0, R8, R32, RZ ;  /* 0x00000020080e7210 */ /* 0x000fe20007f1e0ff */
[----:B------:R-:W-:Y:S01]  /*e2e0*/  HMMA.16816.F32.BF16 R108, R140, R50, R56 ;  /* 0x000000328c6c723c */ /* 0x000fe20000041838 */
[----:B------:R-:W-:Y:S03]  /*e2f0*/  LDSM.16.M88.4 R48, [R211+0x3800] ;  /* 0x00380000d330783b */ /* 0x000fe60000000200 */
[----:B------:R-:W-:-:S04]  /*e300*/  IMAD.X R15, R9, 0x1, R19, P0 ;  /* 0x00000001090f7824 */ /* 0x000fc800000e0613 */
[C---:B------:R-:W-:Y:S01]  /*e310*/  HMMA.16816.F32.BF16 R112, R140.reuse, R44, R36 ;  /* 0x0000002c8c70723c */ /* 0x040fe20000041824 */
[----:B------:R-:W-:Y:S07]  /*e320*/  LDSM.16.M88.4 R44, [R211+0x3000] ;  /* 0x00300000d32c783b */ /* 0x000fee0000000200 */
[C---:B------:R-:W-:Y:S01]  /*e330*/  HMMA.16816.F32.BF16 R80, R140.reuse, R40, R20 ;  /* 0x000000288c50723c */ /* 0x040fe20000041814 */
[----:B------:R-:W1:Y:S07]  /*e340*/  LDSM.16.M88.4 R40, [R211+0x2800] ;  /* 0x00280000d328783b */ /* 0x000e6e0000000200 */
[----:B------:R-:W-:Y:S01]  /*e350*/  HMMA.16816.F32.BF16 R88, R140, R64, R24 ;  /* 0x000000408c58723c */ /* 0x000fe20000041818 */
[----:B------:R-:W3:Y:S04]  /*e360*/  LDSM.16.M88.4 R24, [R204+0xb100] ;  /* 0x00b10000cc18783b */ /* 0x000ee80000000200 */
[----:B------:R-:W-:Y:S01]  /*e370*/  @!PT LDS RZ, [RZ] ;  /* 0x00000000fffff984 */ /* 0x000fe20000000800 */
[----:B------:R-:W-:Y:S01]  /*e380*/  @!PT LDS RZ, [RZ] ;  /* 0x00000000fffff984 */ /* 0x000fe20000000800 */
[----:B------:R-:W-:Y:S01]  /*e390*/  @!PT LDS RZ, [RZ] ;  /* 0x00000000fffff984 */ /* 0x000fe20000000800 */
[----:B------:R4:W-:Y:S01]  /*e3a0*/  LDGSTS.E.BYPASS.LTC128B.128 [R227+0x100], [R6.64], !P4 ;  /* 0x0010000006e37fae */ /* 0x0009e2000e101d48 */
[----:B------:R-:W-:-:S02]  /*e3b0*/  ISETP.LT.OR P4, PT, R0, 0x41, P3 ;  /* 0x000000410000780c */ /* 0x000fc40001f81670 */
[----:B------:R-:W-:Y:S01]  /*e3c0*/  LOP3.LUT P3, RZ, R68, 0x4, RZ, 0xc0, !PT ;  /* 0x0000000444ff7812 */ /* 0x000fe2000786c0ff */
[----:B------:R4:W-:Y:S01]  /*e3d0*/  LDGSTS.E.BYPASS.LTC128B.128 [R227+0x4100], [R6.64+0x80], !P2 ;  /* 0x0410008006e37fae */ /* 0x0009e2000d101d48 */
[C---:B------:R-:W-:Y:S01]  /*e3e0*/  ISETP.LT.OR P2, PT, R0.reuse, 0x41, P6 ;  /* 0x000000410000780c */ /* 0x040fe20003741670 */
[C---:B--2---:R-:W-:Y:S02]  /*e3f0*/  HMMA.16816.F32.BF16 R20, R136.reuse, R72, RZ ;  /* 0x000000488814723c */ /* 0x044fe400000418ff */
[----:B------:R2:W-:Y:S04]  /*e400*/  LDGSTS.E.BYPASS.LTC128B.128 [R227+0x1100], [R10.64], !P1 ;  /* 0x011000000ae37fae */ /* 0x0005e8000c901d48 */
[----:B------:R2:W-:Y:S01]  /*e410*/  LDGSTS.E.BYPASS.LTC128B.128 [R227+0x5100], [R12.64], !P5 ;  /* 0x051000000ce37fae */ /* 0x0005e2000e901d48 */
[----:B------:R-:W-:Y:S01]  /*e420*/  LOP3.LUT P5, RZ, R121, 0x1, RZ, 0xc0, !PT ;  /* 0x0000000179ff7812 */ /* 0x000fe200078ac0ff */
[----:B------:R-:W-:Y:S02]  /*e430*/  HMMA.16816.F32.BF16 R32, R136, R74, RZ ;  /* 0x0000004a8820723c */ /* 0x000fe400000418ff */
[----:B------:R2:W-:Y:S01]  /*e440*/  LDGSTS.E.BYPASS.LTC128B.128 [R227+0x2100], [R8.64], !P4 ;  /* 0x0210000008e37fae */ /* 0x0005e2000e101d48 */
[----:B------:R-:W-:-:S03]  /*e450*/  ISETP.LT.OR P1, PT, R0, 0x61, P5 ;  /* 0x000000610000780c */ /* 0x000fc60002f21670 */
[----:B------:R2:W-:Y:S10]  /*e460*/  LDGSTS.E.BYPASS.LTC128B.128 [R227+0x6100], [R16.64], !P2 ;  /* 0x0610000010e37fae */ /* 0x0005f4000d101d48 */
[----:B------:R2:W-:Y:S01]  /*e470*/  LDGSTS.E.BYPASS.LTC128B.128 [R227+0x3100], [R14.64], !P1 ;  /* 0x031000000ee37fae */ /* 0x0005e2000c901d48 */
[----:B----4-:R-:W-:Y:S01]  /*e480*/  IADD3 R6, P0, R5, R8, RZ ;  /* 0x0000000805067210 */ /* 0x010fe20007f1e0ff */
[----:B-1----:R-:W-:Y:S04]  /*e490*/  HMMA.16816.F32.BF16 R84, R140, R40, R20 ;  /* 0x000000288c54723c */ /* 0x002fe80000041814 */
[----:B------:R-:W-:Y:S01]  /*e4a0*/  IMAD.X R7, R18, 0x1, R9, P0 ;  /* 0x0000000112077824 */ /* 0x000fe200000e0609 */
[----:B------:R-:W-:Y:S01]  /*e4b0*/  ISETP.LT.OR P0, PT, R0, 0x61, P6 ;  /* 0x000000610000780c */ /* 0x000fe20003701670 */
[----:B------:R-:W-:-:S02]  /*e4c0*/  IMAD.MOV.U32 R0, RZ, RZ, 0x40 ;  /* 0x00000040ff007424 */ /* 0x000fc400078e00ff */
[----:B---3--:R-:W-:Y:S03]  /*e4d0*/  HMMA.16816.F32.BF16 R36, R136, R24, RZ ;  /* 0x000000188824723c */ /* 0x008fe600000418ff */
[----:B------:R-:W-:-:S05]  /*e4e0*/  SEL R0, R0, 0xffffffc0, !P3 ;  /* 0xffffffc000007807 */ /* 0x000fca0005800000 */
[----:B------:R-:W-:Y:S01]  /*e4f0*/  IMAD.IADD R210, R204, 0x1, R0 ;  /* 0x00000001ccd27824 */ /* 0x000fe200078e0200 */
[C---:B--2---:R-:W-:Y:S01]  /*e500*/  HMMA.16816.F32.BF16 R8, R136.reuse, R30, RZ ;  /* 0x0000001e8808723c */ /* 0x044fe200000418ff */
[----:B------:R1:W-:Y:S01]  /*e510*/  LDGSTS.E.BYPASS.LTC128B.128 [R227+0x7100], [R6.64], !P0 ;  /* 0x0710000006e37fae */ /* 0x0003e2000c101d48 */
[----:B------:R-:W-:Y:S01]  /*e520*/  IMAD.IADD R207, R0, 0x1, R211 ;  /* 0x0000000100cf7824 */ /* 0x000fe200078e02d3 */
[----:B------:R-:W-:Y:S02]  /*e530*/  ISETP.GE.AND P0, PT, R208, 0x2, PT ;  /* 0x00000002d000780c */ /* 0x000fe40003f06270 */
[----:B------:R-:W-:Y:S03]  /*e540*/  LDSM.16.M88.4 R16, [R210+0x9900] ;  /* 0x00990000d210783b */ /* 0x000fe60000000200 */
[C---:B------:R-:W-:Y:S01]  /*e550*/  HMMA.16816.F32.BF16 R12, R136.reuse, R28, RZ ;  /* 0x0000001c880c723c */ /* 0x040fe200000418ff */
[----:B------:R-:W2:Y:S04]  /*e560*/  LDSM.16.M88.4 R28, [R210+0x8900] ;  /* 0x00890000d21c783b */ /* 0x000ea80000000200 */
[----:B------:R-:W0:Y:S03]  /*e570*/  LDGDEPBAR ;  /* 0x00000000000079af */ /* 0x000e260000000000 */
[----:B------:R-:W-:Y:S01]  /*e580*/  HMMA.16816.F32.BF16 R20, R136, R26, RZ ;  /* 0x0000001a8814723c */ /* 0x000fe200000418ff */
[----:B------:R-:W3:Y:S07]  /*e590*/  LDSM.16.M88.4 R24, [R210+0x8100] ;  /* 0x00810000d218783b */ /* 0x000eee0000000200 */
[C---:B------:R-:W-:Y:S01]  /*e5a0*/  HMMA.16816.F32.BF16 R72, R140.reuse, R42, R32 ;  /* 0x0000002a8c48723c */ /* 0x040fe20000041820 */
[----:B------:R-:W4:Y:S07]  /*e5b0*/  LDSM.16.M88.4 R32, [R210+0x9100] ;  /* 0x00910000d220783b */ /* 0x000f2e0000000200 */
[C---:B------:R-:W-:Y:S01]  /*e5c0*/  HMMA.16816.F32.BF16 R60, R140.reuse, R48, R12 ;  /* 0x000000308c3c723c */ /* 0x040fe2000004180c */
[----:B------:R-:W-:Y:S07]  /*e5d0*/  LDSM.16.M88.4 R12, [R210+0xa900] ;  /* 0x00a90000d20c783b */ /* 0x000fee0000000200 */
[C---:B------:R-:W-:Y:S01]  /*e5e0*/  HMMA.16816.F32.BF16 R48, R140.reuse, R50, R8 ;  /* 0x000000328c30723c */ /* 0x040fe20000041808 */
[----:B------:R-:W1:Y:S07]  /*e5f0*/  LDSM.16.M88.4 R8, [R210+0xa100] ;  /* 0x00a10000d208783b */ /* 0x000e6e0000000200 */
[----:B------:R-:W-:Y:S08]  /*e600*/  HMMA.16816.F32.BF16 R68, R140, R44, R36 ;  /* 0x0000002c8c44723c */ /* 0x000ff00000041824 */
[C---:B--2---:R-:W-:Y:S08]  /*e610*/  HMMA.16816.F32.BF16 R52, R168.reuse, R28, R112 ;  /* 0x0000001ca834723c */ /* 0x044ff00000041870 */
[----:B------:R-:W-:Y:S01]  /*e620*/  HMMA.16816.F32.BF16 R40, R168, R30, R104 ;  /* 0x0000001ea828723c */ /* 0x000fe20000041868 */
[----:B------:R-:W2:Y:S07]  /*e630*/  LDSM.16.M88.4 R28, [R210+0xb900] ;  /* 0x00b90000d21c783b */ /* 0x000eae0000000200 */
[----:B------:R-:W-:Y:S01]  /*e640*/  HMMA.16816.F32.BF16 R64, R140, R46, R20 ;  /* 0x0000002e8c40723c */ /* 0x000fe20000041814 */
[----:B------:R-:W2:Y:S07]  /*e650*/  LDSM.16.M88.4 R20, [R210+0xb100] ;  /* 0x00b10000d214783b */ /* 0x000eae0000000200 */
[C---:B---3--:R-:W-:Y:S08]  /*e660*/  HMMA.16816.F32.BF16 R56, R168.reuse, R24, R116 ;  /* 0x00000018a838723c */ /* 0x048ff00000041874 */
[C---:B------:R-:W-:Y:S01]  /*e670*/  HMMA.16816.F32.BF16 R44, R168.reuse, R26, R108 ;  /* 0x0000001aa82c723c */ /* 0x040fe2000004186c */
[----:B------:R-:W3:Y:S07]  /*e680*/  LDSM.16.M88.4 R24, [R207] ;  /* 0x00000000cf18783b */ /* 0x000eee0000000200 */
[C---:B----4-:R-:W-:Y:S08]  /*e690*/  HMMA.16816.F32.BF16 R36, R168.reuse, R32, R80 ;  /* 0x00000020a824723c */ /* 0x050ff00000041850 */
[C---:B------:R-:W-:Y:S08]  /*e6a0*/  HMMA.16816.F32.BF16 R32, R168.reuse, R34, R100 ;  /* 0x00000022a820723c */ /* 0x040ff00000041864 */
[C---:B-1----:R-:W-:Y:S08]  /*e6b0*/  HMMA.16816.F32.BF16 R88, R168.reuse, R8, R88 ;  /* 0x00000008a858723c */ /* 0x042ff00000041858 */
[C---:B------:R-:W-:Y:S01]  /*e6c0*/  HMMA.16816.F32.BF16 R108, R168.reuse, R10, R92 ;  /* 0x0000000aa86c723c */ /* 0x040fe2000004185c */
[----:B------:R-:W1:Y:S07]  /*e6d0*/  LDSM.16.M88.4 R8, [R207+0x800] ;  /* 0x00080000cf08783b */ /* 0x000e6e0000000200 */
[C---:B------:R-:W-:Y:S08]  /*e6e0*/  HMMA.16816.F32.BF16 R100, R168.reuse, R12, R84 ;  /* 0x0000000ca864723c */ /* 0x040ff00000041854 */
[C---:B--2---:R-:W-:Y:S08]  /*e6f0*/  HMMA.16816.F32.BF16 R92, R168.reuse, R28, R60 ;  /* 0x0000001ca85c723c */ /* 0x044ff0000004183c */
[C---:B------:R-:W-:Y:S01]  /*e700*/  HMMA.16816.F32.BF16 R84, R168.reuse, R30, R48 ;  /* 0x0000001ea854723c */ /* 0x040fe20000041830 */
[----:B------:R-:W2:Y:S07]  /*e710*/  LDSM.16.M88.4 R28, [R207+0x2000] ;  /* 0x00200000cf1c783b */ /* 0x000eae0000000200 */
[C---:B------:R-:W-:Y:S08]  /*e720*/  HMMA.16816.F32.BF16 R76, R168.reuse, R16, R76 ;  /* 0x00000010a84c723c */ /* 0x040ff0000004184c */
[C---:B------:R-:W-:Y:S01]  /*e730*/  HMMA.16816.F32.BF16 R80, R168.reuse, R18, R96 ;  /* 0x00000012a850723c */ /* 0x040fe20000041860 */
[----:B------:R-:W4:Y:S07]  /*e740*/  LDSM.16.M88.4 R16, [R207+0x1000] ;  /* 0x00100000cf10783b */ /* 0x000f2e0000000200 */
[C---:B------:R-:W-:Y:S01]  /*e750*/  HMMA.16816.F32.BF16 R104, R168.reuse, R14, R72 ;  /* 0x0000000ea868723c */ /* 0x040fe20000041848 */
[----:B------:R-:W-:Y:S07]  /*e760*/  LDSM.16.M88.4 R12, [R207+0x3000] ;  /* 0x00300000cf0c783b */ /* 0x000fee0000000200 */
[C---:B------:R-:W-:Y:S08]  /*e770*/  HMMA.16816.F32.BF16 R112, R168.reuse, R20, R68 ;  /* 0x00000014a870723c */ /* 0x040ff00000041844 */
        /* <DEDUP_REMOVED lines=13> */
[----:B------:R-:W4:Y:S04]  /*e850*/  LDSM.16.M88.4 R32, [R204+0xc900] ;  /* 0x00c90000cc20783b */ /* 0x000f280000000200 */
[----:B------:R-:W-:Y:S03]  /*e860*/  LDSM.16.M88.4 R16, [R204+0xe100] ;  /* 0x00e10000cc10783b */ /* 0x000fe60000000200 */
[C---:B------:R-:W-:Y:S08]  /*e870*/  HMMA.16816.F32.BF16 R48, R172.reuse, R22, R80 ;  /* 0x00000016ac30723c */ /* 0x040ff00000041850 */
[C---:B---3--:R-:W-:Y:S08]  /*e880*/  HMMA.16816.F32.BF16 R80, R172.reuse, R24, R100 ;  /* 0x00000018ac50723c */ /* 0x048ff00000041864 */
[C---:B------:R-:W-:Y:S01]  /*e890*/  HMMA.16816.F32.BF16 R100, R172.reuse, R26, R104 ;  /* 0x0000001aac64723c */ /* 0x040fe20000041868 */
[----:B------:R-:W3:Y:S07]  /*e8a0*/  LDSM.16.M88.4 R24, [R204+0xd900] ;  /* 0x00d90000cc18783b */ /* 0x000eee0000000200 */
[C---:B------:R-:W-:Y:S01]  /*e8b0*/  HMMA.16816.F32.BF16 R36, R172.reuse, R20, R76 ;  /* 0x00000014ac24723c */ /* 0x040fe2000004184c */
[----:B------:R-:W3:Y:S04]  /*e8c0*/  LDSM.16.M88.4 R20, [R204+0xc100] ;  /* 0x00c10000cc14783b */ /* 0x000ee80000000200 */
[----:B------:R-:W-:Y:S03]  /*e8d0*/  LDSM.16.M88.4 R76, [R211+0x5800] ;  /* 0x00580000d34c783b */ /* 0x000fe60000000200 */
[C---:B------:R-:W-:Y:S08]  /*e8e0*/  HMMA.16816.F32.BF16 R132, R172.reuse, R14, R96 ;  /* 0x0000000eac84723c */ /* 0x040ff00000041860 */
[C---:B-1----:R-:W-:Y:S08]  /*e8f0*/  HMMA.16816.F32.BF16 R128, R172.reuse, R8, R92 ;  /* 0x00000008ac80723c */ /* 0x042ff0000004185c */
[----:B------:R-:W-:Y:S01]  /*e900*/  HMMA.16816.F32.BF16 R124, R172, R10, R84 ;  /* 0x0000000aac7c723c */ /* 0x000fe20000041854 */
[----:B------:R-:W1:Y:S04]  /*e910*/  LDSM.16.M88.4 R8, [R204+0xf100] ;  /* 0x00f10000cc08783b */ /* 0x000e680000000200 */
[----:B------:R-:W-:Y:S03]  /*e920*/  LDSM.16.M88.4 R84, [R211+0x5000] ;  /* 0x00500000d354783b */ /* 0x000fe60000000200 */
[C---:B--2---:R-:W-:Y:S01]  /*e930*/  HMMA.16816.F32.BF16 R104, R176.reuse, R28, R40 ;  /* 0x0000001cb068723c */ /* 0x044fe20000041828 */
[----:B------:R-:W-:Y:S07]  /*e940*/  LDSM.16.M88.4 R40, [R211+0x4800] ;  /* 0x00480000d328783b */ /* 0x000fee0000000200 */
[----:B------:R-:W-:Y:S01]  /*e950*/  HMMA.16816.F32.BF16 R96, R176, R30, R52 ;  /* 0x0000001eb060723c */ /* 0x000fe20000041834 */
[----:B------:R-:W2:Y:S04]  /*e960*/  LDSM.16.M88.4 R28, [R204+0xf900] ;  /* 0x00f90000cc1c783b */ /* 0x000ea80000000200 */
[----:B------:R-:W-:Y:S03]  /*e970*/  LDSM.16.M88.4 R52, [R211+0x7000] ;  /* 0x00700000d334783b */ /* 0x000fe60000000200 */
[----:B------:R-:W-:Y:S01]  /*e980*/  HMMA.16816.F32.BF16 R144, R172, R12, R112 ;  /* 0x0000000cac90723c */ /* 0x000fe20000041870 */
[----:B------:R-:W1:Y:S07]  /*e990*/  LDSM.16.M88.4 R12, [R204+0xe900] ;  /* 0x00e90000cc0c783b */ /* 0x000e6e0000000200 */
[C---:B----4-:R-:W-:Y:S01]  /*e9a0*/  HMMA.16816.F32.BF16 R112, R176.reuse, R32, R64 ;  /* 0x00000020b070723c */ /* 0x050fe20000041840 */
[----:B------:R-:W-:Y:S07]  /*e9b0*/  LDSM.16.M88.4 R64, [R211+0x6000] ;  /* 0x00600000d340783b */ /* 0x000fee0000000200 */
[C---:B------:R-:W-:Y:S01]  /*e9c0*/  HMMA.16816.F32.BF16 R108, R176.reuse, R34, R60 ;  /* 0x00000022b06c723c */ /* 0x040fe2000004183c */
[----:B------:R-:W4:Y:S07]  /*e9d0*/  LDSM.16.M88.4 R32, [R211+0x4000] ;  /* 0x00400000d320783b */ /* 0x000f2e0000000200 */
[C---:B---3--:R-:W-:Y:S01]  /*e9e0*/  HMMA.16816.F32.BF16 R88, R176.reuse, R26, R48 ;  /* 0x0000001ab058723c */ /* 0x048fe20000041830 */
[----:B------:R-:W3:Y:S07]  /*e9f0*/  LDSM.16.M88.4 R48, [R211+0x7800] ;  /* 0x00780000d330783b */ /* 0x000eee0000000200 */
[C---:B------:R-:W-:Y:S08]  /*ea00*/  HMMA.16816.F32.BF16 R120, R176.reuse, R20, R72 ;  /* 0x00000014b078723c */ /* 0x040ff00000041848 */
[C---:B------:R-:W-:Y:S08]  /*ea10*/  HMMA.16816.F32.BF16 R116, R176.reuse, R22, R68 ;  /* 0x00000016b074723c */ /* 0x040ff00000041844 */
[C---:B------:R-:W-:Y:S01]  /*ea20*/  HMMA.16816.F32.BF16 R72, R176.reuse, R16, R56 ;  /* 0x00000010b048723c */ /* 0x040fe20000041838 */
[----:B------:R-:W3:Y:S07]  /*ea30*/  LDSM.16.M88.4 R56, [R211+0x6800] ;  /* 0x00680000d338783b */ /* 0x000eee0000000200 */
[C---:B------:R-:W-:Y:S08]  /*ea40*/  HMMA.16816.F32.BF16 R68, R176.reuse, R18, R44 ;  /* 0x00000012b044723c */ /* 0x040ff0000004182c */
[C---:B-1----:R-:W-:Y:S08]  /*ea50*/  HMMA.16816.F32.BF16 R20, R176.reuse, R8, R144 ;  /* 0x00000008b014723c */ /* 0x042ff00000041890 */
[C---:B------:R-:W-:Y:S08]  /*ea60*/  HMMA.16816.F32.BF16 R16, R176.reuse, R10, R132 ;  /* 0x0000000ab010723c */ /* 0x040ff00000041884 */
[C---:B--2---:R-:W-:Y:S08]  /*ea70*/  HMMA.16816.F32.BF16 R8, R176.reuse, R30, R124 ;  /* 0x0000001eb008723c */ /* 0x044ff0000004187c */
[C---:B------:R-:W-:Y:S01]  /*ea80*/  HMMA.16816.F32.BF16 R60, R176.reuse, R12, R80 ;  /* 0x0000000cb03c723c */ /* 0x040fe20000041850 */
[----:B------:R-:W1:Y:S07]  /*ea90*/  LDSM.16.M88.4 R80, [R210+0xc100] ;  /* 0x00c10000d250783b */ /* 0x000e6e0000000200 */
[C---:B------:R-:W-:Y:S01]  /*eaa0*/  HMMA.16816.F32.BF16 R44, R176.reuse, R14, R100 ;  /* 0x0000000eb02c723c */ /* 0x040fe20000041864 */
[----:B------:R-:W-:Y:S07]  /*eab0*/  LDSM.16.M88.4 R100, [R207+0x4800] ;  /* 0x00480000cf64783b */ /* 0x000fee0000000200 */
[C---:B------:R-:W-:Y:S08]  /*eac0*/  HMMA.16816.F32.BF16 R12, R176.reuse, R28, R128 ;  /* 0x0000001cb00c723c */ /* 0x040ff00000041880 */
[----:B------:R-:W-:Y:S08]  /*ead0*/  HMMA.16816.F32.BF16 R92, R176, R24, R36 ;  /* 0x00000018b05c723c */ /* 0x000ff00000041824 */
[C---:B----4-:R-:W-:Y:S08]  /*eae0*/  HMMA.16816.F32.BF16 R24, R180.reuse, R32, R120 ;  /* 0x00000020b418723c */ /* 0x050ff00000041878 */
[C---:B------:R-:W-:Y:S01]  /*eaf0*/  HMMA.16816.F32.BF16 R36, R180.reuse, R34, R116 ;  /* 0x00000022b424723c */ /* 0x040fe20000041874 */
[----:B------:R-:W-:Y:S07]  /*eb00*/  LDSM.16.M88.4 R116, [R210+0xd100] ;  /* 0x00d10000d274783b */ /* 0x000fee0000000200 */
[C---:B------:R-:W-:Y:S08]  /*eb10*/  HMMA.16816.F32.BF16 R32, R180.reuse, R40, R112 ;  /* 0x00000028b420723c */ /* 0x040ff00000041870 */
[C---:B------:R-:W-:Y:S01]  /*eb20*/  HMMA.16816.F32.BF16 R28, R180.reuse, R42, R108 ;  /* 0x0000002ab41c723c */ /* 0x040fe2000004186c */
[----:B------:R-:W2:Y:S04]  /*eb30*/  LDSM.16.M88.4 R40, [R210+0xc900] ;  /* 0x00c90000d228783b */ /* 0x000ea80000000200 */
[----:B------:R-:W-:Y:S03]  /*eb40*/  LDSM.16.M88.4 R108, [R207+0x4000] ;  /* 0x00400000cf6c783b */ /* 0x000fe60000000200 */
[C---:B---3--:R-:W-:Y:S01]  /*eb50*/  HMMA.16816.F32.BF16 R112, R180.reuse, R50, R8 ;  /* 0x00000032b470723c */ /* 0x048fe20000041808 */
[----:B------:R-:W3:Y:S07]  /*eb60*/  LDSM.16.M88.4 R8, [R210+0xe900] ;  /* 0x00e90000d208783b */ /* 0x000eee0000000200 */
[C---:B------:R-:W-:Y:S08]  /*eb70*/  HMMA.16816.F32.BF16 R124, R180.reuse, R84, R104 ;  /* 0x00000054b47c723c */ /* 0x040ff00000041868 */
[C---:B------:R-:W-:Y:S01]  /*eb80*/  HMMA.16816.F32.BF16 R160, R180.reuse, R86, R96 ;  /* 0x00000056b4a0723c */ /* 0x040fe20000041860 */
[----:B------:R-:W-:Y:S07]  /*eb90*/  LDSM.16.M88.4 R84, [R210+0xf100] ;  /* 0x00f10000d254783b */ /* 0x000fee0000000200 */
[C---:B------:R-:W-:Y:S01]  /*eba0*/  HMMA.16816.F32.BF16 R128, R180.reuse, R54, R16 ;  /* 0x00000036b480723c */ /* 0x040fe20000041810 */
[----:B------:R-:W4:Y:S07]  /*ebb0*/  LDSM.16.M88.4 R16, [R210+0xd900] ;  /* 0x00d90000d210783b */ /* 0x000f2e0000000200 */
[C---:B------:R-:W-:Y:S01]  /*ebc0*/  HMMA.16816.F32.BF16 R120, R180.reuse, R48, R12 ;  /* 0x00000030b478723c */ /* 0x040fe2000004180c */
[----:B------:R-:W1:Y:S07]  /*ebd0*/  LDSM.16.M88.4 R12, [R210+0xe100] ;  /* 0x00e10000d20c783b */ /* 0x000e6e0000000200 */
[C---:B-----5:R-:W-:Y:S01]  /*ebe0*/  HMMA.16816.F32.BF16 R164, R180.reuse, R76, R92 ;  /* 0x0000004cb4a4723c */ /* 0x060fe2000004185c */
[----:B------:R-:W1:Y:S07]  /*ebf0*/  LDSM.16.M88.4 R92, [R210+0xf900] ;  /* 0x00f90000d25c783b */ /* 0x000e6e0000000200 */
        /* <DEDUP_REMOVED lines=9> */
[----:B------:R-:W-:Y:S04]  /*ec90*/  LDSM.16.M88.4 R68, [R207+0x6800] ;  /* 0x00680000cf44783b */ /* 0x000fe80000000200 */
[----:B------:R-:W-:Y:S03]  /*eca0*/  LDSM.16.M88.4 R64, [R207+0x7000] ;  /* 0x00700000cf40783b */ /* 0x000fe60000000200 */
[C---:B-1----:R-:W-:Y:S08]  /*ecb0*/  HMMA.16816.F32.BF16 R104, R184.reuse, R80, R24 ;  /* 0x00000050b868723c */ /* 0x042ff00000041818 */
[----:B------:R-:W-:Y:S01]  /*ecc0*/  HMMA.16816.F32.BF16 R96, R184, R82, R36 ;  /* 0x00000052b860723c */ /* 0x000fe20000041824 */
[----:B------:R-:W1:Y:S01]  /*ecd0*/  LDSM.16.M88.4 R80, [R207+0x5000] ;  /* 0x00500000cf50783b */ /* 0x000e620000000200 */
[----:B------:R-:W-:-:S06]  /*ece0*/  DEPBAR.LE SB0, 0x0 ;  /* 0x000080000000791a */ /* 0x000fcc0000000000 */
[C---:B--2---:R-:W-:Y:S08]  /*ecf0*/  HMMA.16816.F32.BF16 R88, R184.reuse, R40, R32 ;  /* 0x00000028b858723c */ /* 0x044ff00000041820 */
[C---:B------:R-:W-:Y:S08]  /*ed00*/  HMMA.16816.F32.BF16 R56, R184.reuse, R42, R28 ;  /* 0x0000002ab838723c */ /* 0x040ff0000004181c */
[C---:B------:R-:W-:Y:S08]  /*ed10*/  HMMA.16816.F32.BF16 R52, R184.reuse, R116, R124 ;  /* 0x00000074b834723c */ /* 0x040ff0000004187c */
[C---:B------:R-:W-:Y:S08]  /*ed20*/  HMMA.16816.F32.BF16 R48, R184.reuse, R118, R160 ;  /* 0x00000076b830723c */ /* 0x040ff000000418a0 */
[C---:B---3--:R-:W-:Y:S08]  /*ed30*/  HMMA.16816.F32.BF16 R28, R184.reuse, R8, R144 ;  /* 0x00000008b81c723c */ /* 0x048ff00000041890 */
[C---:B------:R-:W-:Y:S08]  /*ed40*/  HMMA.16816.F32.BF16 R24, R184.reuse, R10, R132 ;  /* 0x0000000ab818723c */ /* 0x040ff00000041884 */
[C---:B----4-:R-:W-:Y:S08]  /*ed50*/  HMMA.16816.F32.BF16 R44, R184.reuse, R16, R164 ;  /* 0x00000010b82c723c */ /* 0x050ff000000418a4 */
        /* <DEDUP_REMOVED lines=24> */
[----:B------:R-:W-:Y:S05]  /*eee0*/  @!P0 BRA `(.L_x_620) ;  /* 0x0000023000008947 */ /* 0x000fea0003800000 */
[----:B------:R-:W-:Y:S01]  /*eef0*/  IADD3 R0, R208, -0x2, RZ ;  /* 0xfffffffed0007810 */ /* 0x000fe20007ffe0ff */
        /* <DEDUP_REMOVED lines=34> */
.L_x_620:
[----:B------:R-:W-:Y:S01]  /*f120*/  LOP3.LUT R0, R191, 0xffffffe0, RZ, 0xc0, !PT ;  /* 0xffffffe0bf007812 */ /* 0x000fe200078ec0ff */
[----:B------:R-:W-:Y:S01]  /*f130*/  IMAD.MOV.U32 R161, RZ, RZ, R206 ;  /* 0x000000ffffa17224 */ /* 0x000fe200078e00ce */
[----:B------:R-:W-:Y:S01]  /*f140*/  LEA.HI R5, R194, R228, RZ, 0x2 ;  /* 0x000000e4c2057211 */ /* 0x000fe200078f10ff */
[----:B------:R-:W-:Y:S01]  /*f150*/  IMAD.MOV.U32 R160, RZ, RZ, R205 ;  /* 0x000000ffffa07224 */ /* 0x000fe200078e00cd */
[----:B---3--:R-:W-:Y:S01]  /*f160*/  SHF.R.S32.HI R7, RZ, 0x1f, R190 ;  /* 0x0000001fff077819 */ /* 0x008fe200000114be */
[C---:B------:R-:W-:Y:S01]  /*f170*/  IMAD.IADD R0, R228.reuse, 0x1, -R0 ;  /* 0x00000001e4007824 */ /* 0x040fe200078e0a00 */
[----:B------:R-:W-:Y:S01]  /*f180*/  LOP3.LUT R5, R5, 0xfffffffc, RZ, 0xc0, !PT ;  /* 0xfffffffc05057812 */ /* 0x000fe200078ec0ff */
[----:B------:R-:W-:Y:S01]  /*f190*/  IMAD.SHL.U32 R205, R3, 0x2, RZ ;  /* 0x0000000203cd7824 */ /* 0x000fe200078e00ff */
[----:B------:R-:W-:Y:S01]  /*f1a0*/  LEA.HI R7, R7, R190, RZ, 0x3 ;  /* 0x000000be07077211 */ /* 0x000fe200078f18ff */
[----:B------:R-:W-:Y:S01]  /*f1b0*/  IMAD.MOV.U32 R202, RZ, RZ, R208 ;  /* 0x000000ffffca7224 */ /* 0x000fe200078e00d0 */
        /* <DEDUP_REMOVED lines=8> */
[----:B------:R-:W-:Y:S01]  /*f240*/  LEA.HI.SX32 R7, R6, R234, 0x1e ;  /* 0x000000ea06077211 */ /* 0x000fe200078ff2ff */
[----:B------:R-:W-:Y:S01]  /*f250*/  IMAD R208, R2, 0x2, R206 ;  /* 0x0000000202d07824 */ /* 0x000fe200078e02ce */
[----:B------:R-:W-:Y:S01]  /*f260*/  LOP3.LUT R8, R8, 0x1ffffffe, RZ, 0xc0, !PT ;  /* 0x1ffffffe08087812 */ /* 0x000fe200078ec0ff */
[----:B------:R-:W0:Y:S01]  /*f270*/  LDGDEPBAR ;  /* 0x00000000000079af */ /* 0x000e220000000000 */
[----:B------:R-:W-:Y:S01]  /*f280*/  ISETP.NE.AND P5, PT, R203, 0x1, PT ;  /* 0x00000001cb00780c */ /* 0x000fe20003fa5270 */
[----:B------:R-:W-:-:S02]  /*f290*/  IMAD R7, R9, 0x10, R7 ;  /* 0x0000001009077824 */ /* 0x000fc400078e0207 */
[----:B------:R-:W-:-:S04]  /*f2a0*/  IMAD.IADD R5, R5, 0x1, -R8 ;  /* 0x0000000105057824 */ /* 0x000fc800078e0a08 */
[----:B------:R-:W-:-:S04]  /*f2b0*/  IMAD R10, R5, 0x8, R7 ;  /* 0x00000008050a7824 */ /* 0x000fc800078e0207 */
[----:B------:R-:W-:Y:S01]  /*f2c0*/  IMAD.MOV.U32 R5, RZ, RZ, R10 ;  /* 0x000000ffff057224 */ /* 0x000fe200078e000a */
[----:B------:R-:W-:Y:S01]  /*f2d0*/  STL [R1+0x2c], R10 ;  /* 0x00002c0a01007387 */ /* 0x000fe20000100800 */
[----:B------:R-:W-:-:S05]  /*f2e0*/  @P5 IMAD.HI.U32 R7, R10, c[0x0][0x2c8], RZ ;  /* 0x0000b2000a075a27 */ /* 0x000fca00078e00ff */
[----:B------:R-:W-:-:S05]  /*f2f0*/  @P5 SHF.R.U32.HI R5, RZ, c[0x0][0x2cc], R7 ;  /* 0x0000b300ff055a19 */ /* 0x000fca0000011607 */
[----:B------:R-:W1:Y:S04]  /*f300*/  SHFL.IDX PT, R8, R5, RZ, 0x1c1f ;  /* 0x001c1fff05087589 */ /* 0x000e6800000e0000 */
[----:B------:R2:W3:Y:S02]  /*f310*/  SHFL.IDX PT, R7, R5, 0x1, 0x1c1f ;  /* 0x003c1f0005077f89 */ /* 0x0004e400000e0000 */
[----:B--2---:R-:W-:Y:S01]  /*f320*/  LOP3.LUT R5, R6, 0x7ffffffc, RZ, 0xc0, !PT ;  /* 0x7ffffffc06057812 */ /* 0x004fe200078ec0ff */
[----:B------:R-:W-:-:S04]  /*f330*/  IMAD.MOV.U32 R6, RZ, RZ, -0x80 ;  /* 0xffffff80ff067424 */ /* 0x000fc800078e00ff */
[----:B------:R-:W-:Y:S02]  /*f340*/  IMAD.IADD R5, R0, 0x1, -R5 ;  /* 0x0000000100057824 */ /* 0x000fe400078e0a05 */
[----:B------:R-:W-:Y:S02]  /*f350*/  IMAD R0, R188, R6, 0x1 ;  /* 0x00000001bc007424 */ /* 0x000fe400078e0206 */
[----:B------:R-:W-:-:S04]  /*f360*/  IMAD.SHL.U32 R9, R5, 0x2, RZ ;  /* 0x0000000205097824 */ /* 0x000fc800078e00ff */
[----:B------:R-:W-:Y:S01]  /*f370*/  IMAD.IADD R6, R189, 0x1, -R9 ;  /* 0x00000001bd067824 */ /* 0x000fe200078e0a09 */
[----:B------:R-:W-:Y:S01]  /*f380*/  IADD3 R0, -R9, R0, R161 ;  /* 0x0000000009007210 */ /* 0x000fe20007ffe1a1 */
[----:B------:R2:W-:Y:S04]  /*f390*/  STL [R1+0x30], R9 ;  /* 0x0000300901007387 */ /* 0x0005e80000100800 */
[----:B------:R-:W-:-:S04]  /*f3a0*/  IMAD.IADD R0, R0, 0x1, -R160 ;  /* 0x0000000100007824 */ /* 0x000fc800078e0aa0 */
[C---:B-1----:R-:W-:Y:S02]  /*f3b0*/  IMAD.IADD R5, R0.reuse, 0x1, R8 ;  /* 0x0000000100057824 */ /* 0x042fe400078e0208 */
[----:B---3--:R-:W-:-:S03]  /*f3c0*/  IMAD.IADD R0, R0, 0x1, R7 ;  /* 0x0000000100007824 */ /* 0x008fc600078e0207 */
[C---:B------:R-:W-:Y:S02]  /*f3d0*/  IMNMX R5, R6.reuse, R5, PT ;  /* 0x0000000506057217 */ /* 0x040fe40003800200 */
[----:B------:R-:W-:Y:S02]  /*f3e0*/  IMNMX R0, R6, R0, PT ;  /* 0x0000000006007217 */ /* 0x000fe40003800200 */
[C---:B------:R-:W-:Y:S02]  /*f3f0*/  ISETP.GT.AND P3, PT, R5.reuse, RZ, PT ;  /* 0x000000ff0500720c */ /* 0x040fe40003f64270 */
[C---:B------:R-:W-:Y:S02]  /*f400*/  ISETP.GT.AND P2, PT, R5.reuse, 0x1, PT ;  /* 0x000000010500780c */ /* 0x040fe40003f44270 */
[----:B------:R-:W-:Y:S02]  /*f410*/  FSEL R8, R104, -INF , P3 ;  /* 0xff80000068087808 */ /* 0x000fe40001800000 */
[----:B------:R-:W-:-:S02]  /*f420*/  ISETP.GT.AND P3, PT, R5, 0x8, PT ;  /* 0x000000080500780c */ /* 0x000fc40003f64270 */
[----:B--2---:R-:W-:Y:S02]  /*f430*/  FSEL R9, R105, -INF , P2 ;  /* 0xff80000069097808 */ /* 0x004fe40001000000 */
[----:B------:R-:W-:Y:S02]  /*f440*/  ISETP.GT.AND P2, PT, R5, 0x9, PT ;  /* 0x000000090500780c */ /* 0x000fe40003f44270 */
[----:B------:R-:W-:Y:S02]  /*f450*/  FSEL R10, R96, -INF , P3 ;  /* 0xff800000600a7808 */ /* 0x000fe40001800000 */
[----:B------:R-:W-:Y:S02]  /*f460*/  FMNMX.FTZ R6, R8, R9, !PT ;  /* 0x0000000908067209 */ /* 0x000fe40007810000 */
[----:B------:R-:W-:Y:S02]  /*f470*/  ISETP.GT.AND P0, PT, R0, 0x1, PT ;  /* 0x000000010000780c */ /* 0x000fe40003f04270 */
[----:B------:R-:W-:-:S02]  /*f480*/  FSEL R11, R97, -INF , P2 ;  /* 0xff800000610b7808 */ /* 0x000fc40001000000 */
[----:B------:R-:W-:Y:S02]  /*f490*/  ISETP.GT.AND P3, PT, R5, 0x10, PT ;  /* 0x000000100500780c */ /* 0x000fe40003f64270 */
[----:B------:R-:W-:Y:S02]  /*f4a0*/  FMNMX.FTZ R6, R10, R6, !PT ;  /* 0x000000060a067209 */ /* 0x000fe40007810000 */
[----:B------:R-:W-:Y:S02]  /*f4b0*/  FSEL R13, R107, -INF , P0 ;  /* 0xff8000006b0d7808 */ /* 0x000fe40000000000 */
[----:B------:R-:W-:Y:S02]  /*f4c0*/  ISETP.GT.AND P0, PT, R0, 0x9, PT ;  /* 0x000000090000780c */ /* 0x000fe40003f04270 */
[----:B------:R-:W-:Y:S02]  /*f4d0*/  ISETP.GT.AND P2, PT, R5, 0x11, PT ;  /* 0x000000110500780c */ /* 0x000fe40003f44270 */
[----:B------:R-:W-:-:S02]  /*f4e0*/  FSEL R28, R88, -INF , P3 ;  /* 0xff800000581c7808 */ /* 0x000fc40001800000 */
[----:B------:R-:W-:Y:S02]  /*f4f0*/  FMNMX.FTZ R6, R11, R6, !PT ;  /* 0x000000060b067209 */ /* 0x000fe40007810000 */
[----:B------:R-:W-:Y:S02]  /*f500*/  ISETP.GT.AND P1, PT, R0, RZ, PT ;  /* 0x000000ff0000720c */ /* 0x000fe40003f24270 */
[----:B------:R-:W-:Y:S02]  /*f510*/  FSEL R15, R99, -INF , P0 ;  /* 0xff800000630f7808 */ /* 0x000fe40000000000 */
[----:B------:R-:W-:Y:S02]  /*f520*/  FSEL R29, R89, -INF , P2 ;  /* 0xff800000591d7808 */ /* 0x000fe40001000000 */
[----:B------:R-:W-:Y:S02]  /*f530*/  ISETP.GT.AND P3, PT, R5, 0x18, PT ;  /* 0x000000180500780c */ /* 0x000fe40003f64270 */
[----:B------:R-:W-:-:S02]  /*f540*/  FMNMX.FTZ R6, R28, R6, !PT ;  /* 0x000000061c067209 */ /* 0x000fc40007810000 */
[----:B------:R-:W-:Y:S02]  /*f550*/  ISETP.GT.AND P0, PT, R0, 0x11, PT ;  /* 0x000000110000780c */ /* 0x000fe40003f04270 */
[----:B------:R-:W-:Y:S02]  /*f560*/  FSEL R12, R106, -INF , P1 ;  /* 0xff8000006a0c7808 */ /* 0x000fe40000800000 */
[----:B------:R-:W-:Y:S02]  /*f570*/  ISETP.GT.AND P2, PT, R5, 0x19, PT ;  /* 0x000000190500780c */ /* 0x000fe40003f44270 */
[----:B------:R-:W-:Y:S02]  /*f580*/  FSEL R30, R56, -INF , P3 ;  /* 0xff800000381e7808 */ /* 0x000fe40001800000 */
[----:B------:R-:W-:Y:S02]  /*f590*/  FMNMX.FTZ R6, R29, R6, !PT ;  /* 0x000000061d067209 */ /* 0x000fe40007810000 */
[----:B------:R-:W-:-:S02]  /*f5a0*/  ISETP.GT.AND P1, PT, R0, 0x8, PT ;  /* 0x000000080000780c */ /* 0x000fc40003f24270 */
[----:B------:R-:W-:Y:S02]  /*f5b0*/  FSEL R64, R91, -INF , P0 ;  /* 0xff8000005b407808 */ /* 0x000fe40000000000 */
[----:B------:R-:W-:Y:S02]  /*f5c0*/  ISETP.GT.AND P0, PT, R0, 0x19, PT ;  /* 0x000000190000780c */ /* 0x000fe40003f04270 */
[----:B------:R-:W-:Y:S02]  /*f5d0*/  FSEL R44, R57, -INF , P2 ;  /* 0xff800000392c7808 */ /* 0x000fe40001000000 */
[----:B------:R-:W-:Y:S02]  /*f5e0*/  ISETP.GT.AND P3, PT, R5, 0x20, PT ;  /* 0x000000200500780c */ /* 0x000fe40003f64270 */
[----:B------:R-:W-:Y:S02]  /*f5f0*/  FMNMX.FTZ R6, R30, R6, !PT ;  /* 0x000000061e067209 */ /* 0x000fe40007810000 */
[----:B------:R-:W-:-:S02]  /*f600*/  FSEL R14, R98, -INF , P1 ;  /* 0xff800000620e7808 */ /* 0x000fc40000800000 */
[----:B------:R-:W-:Y:S02]  /*f610*/  FMNMX.FTZ R7, R12, R13, !PT ;  /* 0x0000000d0c077209 */ /* 0x000fe40007810000 */
[----:B------:R-:W-:Y:S02]  /*f620*/  FSEL R76, R59, -INF , P0 ;  /* 0xff8000003b4c7808 */ /* 0x000fe40000000000 */
[----:B------:R-:W-:Y:S02]  /*f630*/  ISETP.GT.AND P0, PT, R0, 0x21, PT ;  /* 0x000000210000780c */ /* 0x000fe40003f04270 */
[----:B------:R-:W-:Y:S02]  /*f640*/  ISETP.GT.AND P2, PT, R5, 0x21, PT ;  /* 0x000000210500780c */ /* 0x000fe40003f44270 */
[----:B------:R-:W-:Y:S02]  /*f650*/  FSEL R100, R100, -INF , P3 ;  /* 0xff80000064647808 */ /* 0x000fe40001800000 */
[----:B------:R-:W-:-:S02]  /*f660*/  FMNMX.FTZ R6, R44, R6, !PT ;  /* 0x000000062c067209 */ /* 0x000fc40007810000 */
[----:B------:R-:W-:Y:S02]  /*f670*/  ISETP.GT.AND P1, PT, R0, 0x10, PT ;  /* 0x000000100000780c */ /* 0x000fe40003f24270 */
[----:B------:R-:W-:Y:S02]  /*f680*/  FMNMX.FTZ R7, R14, R7, !PT ;  /* 0x000000070e077209 */ /* 0x000fe40007810000 */
[----:B------:R-:W-:Y:S02]  /*f690*/  FSEL R119, R103, -INF , P0 ;  /* 0xff80000067777808 */ /* 0x000fe40000000000 */
[----:B------:R-:W-:Y:S02]  /*f6a0*/  FSEL R112, R101, -INF , P2 ;  /* 0xff80000065707808 */ /* 0x000fe40001000000 */
[----:B------:R-:W-:Y:S02]  /*f6b0*/  ISETP.GT.AND P3, PT, R5, 0x28, PT ;  /* 0x000000280500780c */ /* 0x000fe40003f64270 */
[----:B------:R-:W-:-:S02]  /*f6c0*/  ISETP.GT.AND P0, PT, R0, 0x29, PT ;  /* 0x000000290000780c */ /* 0x000fc40003f04270 */
[----:B------:R-:W-:Y:S02]  /*f6d0*/  FMNMX.FTZ R6, R100, R6, !PT ;  /* 0x0000000664067209 */ /* 0x000fe40007810000 */
[----:B------:R-:W-:Y:S02]  /*f6e0*/  FSEL R45, R90, -INF , P1 ;  /* 0xff8000005a2d7808 */ /* 0x000fe40000800000 */
[----:B------:R-:W-:Y:S02]  /*f6f0*/  FMNMX.FTZ R7, R15, R7, !PT ;  /* 0x000000070f077209 */ /* 0x000fe40007810000 */
[----:B------:R-:W-:Y:S02]  /*f700*/  ISETP.GT.AND P2, PT, R5, 0x29, PT ;  /* 0x000000290500780c */ /* 0x000fe40003f44270 */
[----:B------:R-:W-:Y:S02]  /*f710*/  FSEL R113, R80, -INF , P3 ;  /* 0xff80000050717808 */ /* 0x000fe40001800000 */
[----:B------:R-:W-:-:S02]  /*f720*/  FSEL R120, R83, -INF , P0 ;  /* 0xff80000053787808 */ /* 0x000fc40000000000 */
[----:B------:R-:W-:Y:S02]  /*f730*/  FMNMX.FTZ R6, R112, R6, !PT ;  /* 0x0000000670067209 */ /* 0x000fe40007810000 */
[C---:B------:R-:W-:Y:S02]  /*f740*/  ISETP.GT.AND P1, PT, R0.reuse, 0x18, PT ;  /* 0x000000180000780c */ /* 0x040fe40003f24270 */
[----:B------:R-:W-:Y:S02]  /*f750*/  ISETP.GT.AND P0, PT, R0, 0x31, PT ;  /* 0x000000310000780c */ /* 0x000fe40003f04270 */
[----:B------:R-:W-:Y:S02]  /*f760*/  FMNMX.FTZ R7, R45, R7, !PT ;  /* 0x000000072d077209 */ /* 0x000fe40007810000 */
[----:B------:R-:W-:Y:S02]  /*f770*/  FSEL R114, R81, -INF , P2 ;  /* 0xff80000051727808 */ /* 0x000fe40001000000 */
[----:B------:R-:W-:-:S02]  /*f780*/  ISETP.GT.AND P3, PT, R5, 0x30, PT ;  /* 0x000000300500780c */ /* 0x000fc40003f64270 */
[----:B------:R-:W-:Y:S02]  /*f790*/  FMNMX.FTZ R6, R113, R6, !PT ;  /* 0x0000000671067209 */ /* 0x000fe40007810000 */
[----:B------:R-:W-:Y:S02]  /*f7a0*/  FSEL R65, R58, -INF , P1 ;  /* 0xff8000003a417808 */ /* 0x000fe40000800000 */
[----:B------:R-:W-:Y:S02]  /*f7b0*/  FSEL R149, R55, -INF , P0 ;  /* 0xff80000037957808 */ /* 0x000fe40000000000 */
[----:B------:R-:W-:Y:S02]  /*f7c0*/  FMNMX.FTZ R7, R64, R7, !PT ;  /* 0x0000000740077209 */ /* 0x000fe40007810000 */
[C---:B------:R-:W-:Y:S02]  /*f7d0*/  ISETP.GT.AND P0, PT, R5.reuse, 0x38, PT ;  /* 0x000000380500780c */ /* 0x040fe40003f04270 */
[----:B------:R-:W-:-:S02]  /*f7e0*/  ISETP.GT.AND P2, PT, R5, 0x31, PT ;  /* 0x000000310500780c */ /* 0x000fc40003f44270 */
[----:B------:R-:W-:Y:S02]  /*f7f0*/  FSEL R144, R52, -INF , P3 ;  /* 0xff80000034907808 */ /* 0x000fe40001800000 */
[----:B------:R-:W-:Y:S02]  /*f800*/  FMNMX.FTZ R6, R114, R6, !PT ;  /* 0x0000000672067209 */ /* 0x000fe40007810000 */
[----:B------:R-:W-:Y:S02]  /*f810*/  ISETP.GT.AND P1, PT, R0, 0x20, PT ;  /* 0x000000200000780c */ /* 0x000fe40003f24270 */
[----:B------:R-:W-:Y:S02]  /*f820*/  FMNMX.FTZ R7, R65, R7, !PT ;  /* 0x0000000741077209 */ /* 0x000fe40007810000 */
[----:B------:R-:W-:Y:S02]  /*f830*/  FSEL R146, R40, -INF , P0 ;  /* 0xff80000028927808 */ /* 0x000fe40000000000 */
[----:B------:R-:W-:-:S02]  /*f840*/  ISETP.GT.AND P0, PT, R0, 0x39, PT ;  /* 0x000000390000780c */ /* 0x000fc40003f04270 */
[----:B------:R-:W-:Y:S02]  /*f850*/  FSEL R145, R53, -INF , P2 ;  /* 0xff80000035917808 */ /* 0x000fe40001000000 */
[----:B------:R-:W-:Y:S02]  /*f860*/  FMNMX.FTZ R6, R144, R6, !PT ;  /* 0x0000000690067209 */ /* 0x000fe40007810000 */
[----:B------:R-:W-:Y:S02]  /*f870*/  FSEL R118, R102, -INF , P1 ;  /* 0xff80000066767808 */ /* 0x000fe40000800000 */
[----:B------:R-:W-:Y:S02]  /*f880*/  FMNMX.FTZ R7, R76, R7, !PT ;  /* 0x000000074c077209 */ /* 0x000fe40007810000 */
[----:B------:R-:W-:Y:S02]  /*f890*/  ISETP.GT.AND P1, PT, R0, 0x28, PT ;  /* 0x000000280000780c */ /* 0x000fe40003f24270 */
[----:B------:R-:W-:-:S02]  /*f8a0*/  FSEL R150, R43, -INF , P0 ;  /* 0xff8000002b967808 */ /* 0x000fc40000000000 */
[C---:B------:R-:W-:Y:S02]  /*f8b0*/  ISETP.GT.AND P2, PT, R5.reuse, 0x39, PT ;  /* 0x000000390500780c */ /* 0x040fe40003f44270 */
[----:B------:R-:W-:Y:S02]  /*f8c0*/  ISETP.GT.AND P0, PT, R5, 0x40, PT ;  /* 0x000000400500780c */ /* 0x000fe40003f04270 */
[----:B------:R-:W-:Y:S02]  /*f8d0*/  FMNMX.FTZ R6, R145, R6, !PT ;  /* 0x0000000691067209 */ /* 0x000fe40007810000 */
[----:B------:R-:W-:Y:S02]  /*f8e0*/  FMNMX.FTZ R7, R118, R7, !PT ;  /* 0x0000000776077209 */ /* 0x000fe40007810000 */
[----:B------:R-:W-:Y:S02]  /*f8f0*/  FSEL R121, R82, -INF , P1 ;  /* 0xff80000052797808 */ /* 0x000fe40000800000 */
        /* <DEDUP_REMOVED lines=8> */
[----:B------:R-:W-:Y:S02]  /*f980*/  ISETP.GT.AND P2, PT, R5, 0x41, PT ;  /* 0x000000410500780c */ /* 0x000fe40003f44270 */
[----:B------:R-:W-:Y:S02]  /*f990*/  FMNMX.FTZ R6, R147, R6, !PT ;  /* 0x0000000693067209 */ /* 0x000fe40007810000 */
[----:B------:R-:W-:Y:S02]  /*f9a0*/  FSEL R157, R39, -INF , P0 ;  /* 0xff800000279d7808 */ /* 0x000fe40000000000 */
[----:B------:R-:W-:Y:S02]  /*f9b0*/  FMNMX.FTZ R7, R121, R7, !PT ;  /* 0x0000000779077209 */ /* 0x000fe40007810000 */
[----:B------:R-:W-:-:S02]  /*f9c0*/  ISETP.GT.AND P0, PT, R5, 0x48, PT ;  /* 0x000000480500780c */ /* 0x000fc40003f04270 */
[----:B------:R-:W-:Y:S02]  /*f9d0*/  FSEL R151, R42, -INF , P1 ;  /* 0xff8000002a977808 */ /* 0x000fe40000800000 */
[----:B------:R-:W-:Y:S01]  /*f9e0*/  FSEL R154, R37, -INF , P2 ;  /* 0xff800000259a7808 */ /* 0x000fe20001000000 */
[----:B------:R-:W-:Y:S01]  /*f9f0*/  LDSM.16.MT88.4 R40, [R206+0x4100] ;  /* 0x00410000ce28783b */ /* 0x000fe20000004200 */
        /* <DEDUP_REMOVED lines=19> */
[----:B------:R-:W-:Y:S02]  /*fb30*/  ISETP.GT.AND P2, PT, R5, 0x51, PT ;  /* 0x000000510500780c */ /* 0x000fe40003f44270 */
[----:B------:R-:W-:Y:S02]  /*fb40*/  FSEL R164, R48, -INF , P0 ;  /* 0xff80000030a47808 */ /* 0x000fe40000000000 */
[----:B------:R-:W-:Y:S02]  /*fb50*/  FMNMX.FTZ R6, R155, R6, !PT ;  /* 0x000000069b067209 */ /* 0x000fe40007810000 */
[----:B------:R-:W-:Y:S02]  /*fb60*/  FMNMX.FTZ R7, R151, R7, !PT ;  /* 0x0000000797077209 */ /* 0x000fe40007810000 */
[----:B------:R-:W-:-:S02]  /*fb70*/  ISETP.GT.AND P0, PT, R0, 0x51, PT ;  /* 0x000000510000780c */ /* 0x000fc40003f04270 */
[----:B------:R-:W-:Y:S02]  /*fb80*/  FSEL R190, R50, -INF , P1 ;  /* 0xff80000032be7808 */ /* 0x000fe40000800000 */
[----:B------:R-:W-:Y:S02]  /*fb90*/  FSEL R166, R49, -INF , P2 ;  /* 0xff80000031a67808 */ /* 0x000fe40001000000 */
[----:B------:R-:W-:Y:S02]  /*fba0*/  ISETP.GT.AND P1, PT, R5, 0x58, PT ;  /* 0x000000580500780c */ /* 0x000fe40003f24270 */
[----:B------:R-:W-:Y:S02]  /*fbb0*/  FMNMX.FTZ R6, R164, R6, !PT ;  /* 0x00000006a4067209 */ /* 0x000fe40007810000 */
[----:B------:R-:W-:Y:S02]  /*fbc0*/  FMNMX.FTZ R7, R150, R7, !PT ;  /* 0x0000000796077209 */ /* 0x000fe40007810000 */
[----:B------:R-:W-:-:S02]  /*fbd0*/  FSEL R191, R51, -INF , P0 ;  /* 0xff80000033bf7808 */ /* 0x000fc40000000000 */
        /* <DEDUP_REMOVED lines=13> */
[----:B------:R-:W-:Y:S02]  /*fcb0*/  ISETP.GT.AND P1, PT, R5, 0x69, PT ;  /* 0x000000690500780c */ /* 0x000fe40003f24270 */
[----:B------:R-:W-:Y:S02]  /*fcc0*/  FSEL R228, R25, -INF , P3 ;  /* 0xff80000019e47808 */ /* 0x000fe40001800000 */
[----:B------:R-:W-:Y:S02]  /*fcd0*/  FMNMX.FTZ R6, R203, R6, !PT ;  /* 0x00000006cb067209 */ /* 0x000fe40007810000 */
[----:B------:R-:W-:Y:S02]  /*fce0*/  FMNMX.FTZ R7, R158, R7, !PT ;  /* 0x000000079e077209 */ /* 0x000fe40007810000 */
[----:B------:R-:W-:-:S02]  /*fcf0*/  ISETP.GT.AND P0, PT, R5, 0x70, PT ;  /* 0x000000700500780c */ /* 0x000fc40003f04270 */
[----:B------:R-:W-:Y:S02]  /*fd00*/  FSEL R231, R20, -INF , P2 ;  /* 0xff80000014e77808 */ /* 0x000fe40001000000 */
[----:B------:R-:W-:Y:S02]  /*fd10*/  FSEL R232, R21, -INF , P1 ;  /* 0xff80000015e87808 */ /* 0x000fe40000800000 */
[----:B------:R-:W-:Y:S02]  /*fd20*/  FMNMX.FTZ R6, R228, R6, !PT ;  /* 0x00000006e4067209 */ /* 0x000fe40007810000 */
[----:B------:R-:W-:Y:S02]  /*fd30*/  ISETP.GT.AND P1, PT, R0, 0x58, PT ;  /* 0x000000580000780c */ /* 0x000fe40003f24270 */
[----:B------:R-:W-:Y:S02]  /*fd40*/  FMNMX.FTZ R7, R190, R7, !PT ;  /* 0x00000007be077209 */ /* 0x000fe40007810000 */
[----:B------:R-:W-:-:S02]  /*fd50*/  ISETP.GT.AND P3, PT, R5, 0x71, PT ;  /* 0x000000710500780c */ /* 0x000fc40003f64270 */
[C---:B------:R-:W-:Y:S02]  /*fd60*/  ISETP.GT.AND P4, PT, R5.reuse, 0x78, PT ;  /* 0x000000780500780c */ /* 0x040fe40003f84270 */
[----:B------:R-:W-:Y:S02]  /*fd70*/  ISETP.GT.AND P2, PT, R5, 0x79, PT ;  /* 0x000000790500780c */ /* 0x000fe40003f44270 */
[----:B------:R-:W-:Y:S02]  /*fd80*/  FSEL R246, R16, -INF , P0 ;  /* 0xff80000010f67808 */ /* 0x000fe40000000000 */
[----:B------:R-:W-:Y:S02]  /*fd90*/  FMNMX.FTZ R5, R231, R6, !PT ;  /* 0x00000006e7057209 */ /* 0x000fe40007810000 */
[----:B------:R-:W-:Y:S02]  /*fda0*/  ISETP.GT.AND P0, PT, R0, 0x59, PT ;  /* 0x000000590000780c */ /* 0x000fe40003f04270 */
[----:B------:R-:W-:-:S02]  /*fdb0*/  FSEL R167, R70, -INF , P1 ;  /* 0xff80000046a77808 */ /* 0x000fc40000800000 */
[----:B------:R-:W-:Y:S02]  /*fdc0*/  FMNMX.FTZ R6, R191, R7, !PT ;  /* 0x00000007bf067209 */ /* 0x000fe40007810000 */
[----:B------:R-:W-:Y:S02]  /*fdd0*/  FMNMX.FTZ R5, R232, R5, !PT ;  /* 0x00000005e8057209 */ /* 0x000fe40007810000 */
[----:B------:R-:W-:Y:S02]  /*fde0*/  FSEL R189, R71, -INF , P0 ;  /* 0xff80000047bd7808 */ /* 0x000fe40000000000 */
[----:B------:R-:W-:Y:S02]  /*fdf0*/  ISETP.GT.AND P1, PT, R0, 0x60, PT ;  /* 0x000000600000780c */ /* 0x000fe40003f24270 */
[----:B------:R-:W-:Y:S02]  /*fe00*/  FMNMX.FTZ R6, R167, R6, !PT ;  /* 0x00000006a7067209 */ /* 0x000fe40007810000 */
[----:B------:R-:W-:-:S02]  /*fe10*/  FSEL R244, R17, -INF , P3 ;  /* 0xff80000011f47808 */ /* 0x000fc40001800000 */
[----:B------:R-:W-:Y:S02]  /*fe20*/  FMNMX.FTZ R5, R246, R5, !PT ;  /* 0x00000005f6057209 */ /* 0x000fe40007810000 */
[----:B------:R-:W-:Y:S02]  /*fe30*/  ISETP.GT.AND P0, PT, R0, 0x61, PT ;  /* 0x000000610000780c */ /* 0x000fe40003f04270 */
[----:B------:R-:W-:Y:S02]  /*fe40*/  FSEL R7, R26, -INF , P1 ;  /* 0xff8000001a077808 */ /* 0x000fe40000800000 */
[----:B------:R-:W-:Y:S02]  /*fe50*/  FMNMX.FTZ R6, R189, R6, !PT ;  /* 0x00000006bd067209 */ /* 0x000fe40007810000 */
[----:B------:R-:W-:Y:S02]  /*fe60*/  FMNMX.FTZ R117, R244, R5, !PT ;  /* 0x00000005f4757209 */ /* 0x000fe40007810000 */
[----:B------:R-:W-:-:S02]  /*fe70*/  FSEL R229, R27, -INF , P0 ;  /* 0xff8000001be57808 */ /* 0x000fc40000000000 */
[C---:B------:R-:W-:Y:S01]  /*fe80*/  ISETP.GT.AND P1, PT, R0.reuse, 0x68, PT ;  /* 0x000000680000780c */ /* 0x040fe20003f24270 */
[----:B------:R-:W-:Y:S01]  /*fe90*/  LDSM.16.MT88.4 R24, [R205+0x100] ;  /* 0x00010000cd18783b */ /* 0x000fe20000004200 */
[----:B------:R-:W-:Y:S02]  /*fea0*/  FMNMX.FTZ R5, R7, R6, !PT ;  /* 0x0000000607057209 */ /* 0x000fe40007810000 */
[----:B------:R-:W-:Y:S02]  /*feb0*/  ISETP.GT.AND P0, PT, R0, 0x69, PT ;  /* 0x000000690000780c */ /* 0x000fe40003f04270 */
[----:B------:R-:W-:Y:S02]  /*fec0*/  FSEL R230, R22, -INF , P1 ;  /* 0xff80000016e67808 */ /* 0x000fe40000800000 */
[----:B------:R-:W-:Y:S02]  /*fed0*/  FMNMX.FTZ R5, R229, R5, !PT ;  /* 0x00000005e5057209 */ /* 0x000fe40007810000 */
[----:B------:R-:W-:-:S02]  /*fee0*/  FSEL R233, R23, -INF , P0 ;  /* 0xff80000017e97808 */ /* 0x000fc40000000000 */
[----:B------:R-:W-:Y:S01]  /*fef0*/  ISETP.GT.AND P1, PT, R0, 0x70, PT ;  /* 0x000000700000780c */ /* 0x000fe20003f24270 */
[----:B------:R-:W-:Y:S01]  /*ff00*/  LDSM.16.MT88.4 R20, [R208+0x100] ;  /* 0x00010000d014783b */ /* 0x000fe20000004200 */
[----:B------:R-:W-:Y:S02]  /*ff10*/  FMNMX.FTZ R5, R230, R5, !PT ;  /* 0x00000005e6057209 */ /* 0x000fe40007810000 */
[----:B------:R-:W-:Y:S02]  /*ff20*/  ISETP.GT.AND P0, PT, R0, 0x71, PT ;  /* 0x000000710000780c */ /* 0x000fe40003f04270 */
[----:B------:R-:W-:Y:S02]  /*ff30*/  FSEL R243, R18, -INF , P1 ;  /* 0xff80000012f37808 */ /* 0x000fe40000800000 */
[----:B------:R-:W-:Y:S02]  /*ff40*/  FMNMX.FTZ R5, R233, R5, !PT ;  /* 0x00000005e9057209 */ /* 0x000fe40007810000 */
[----:B------:R-:W-:-:S02]  /*ff50*/  FSEL R242, R60, -INF , P4 ;  /* 0xff8000003cf27808 */ /* 0x000fc40002000000 */
[----:B------:R-:W-:Y:S02]  /*ff60*/  FSEL R248, R19, -INF , P0 ;  /* 0xff80000013f87808 */ /* 0x000fe40000000000 */
[----:B------:R-:W-:Y:S01]  /*ff70*/  ISETP.GT.AND P1, PT, R0, 0x78, PT ;  /* 0x000000780000780c */ /* 0x000fe20003f24270 */
[----:B------:R-:W-:Y:S01]  /*ff80*/  LDSM.16.MT88.4 R16, [R206+0x100] ;  /* 0x00010000ce10783b */ /* 0x000fe20000004200 */
[----:B------:R-:W-:Y:S02]  /*ff90*/  FMNMX.FTZ R5, R243, R5, !PT ;  /* 0x00000005f3057209 */ /* 0x000fe40007810000 */
[----:B------:R-:W-:Y:S02]  /*ffa0*/  FSEL R245, R61, -INF , P2 ;  /* 0xff8000003df57808 */ /* 0x000fe40001000000 */
[----:B------:R-:W-:Y:S02]  /*ffb0*/  FMNMX.FTZ R117, R242, R117, !PT ;  /* 0x00000075f2757209 */ /* 0x000fe40007810000 */
[----:B------:R-:W-:-:S02]  /*ffc0*/  ISETP.GT.AND P0, PT, R0, 0x79, PT ;  /* 0x000000790000780c */ /* 0x000fc40003f04270 */
[----:B------:R-:W-:Y:S02]  /*ffd0*/  FSEL R247, R62, -INF , P1 ;  /* 0xff8000003ef77808 */ /* 0x000fe40000800000 */
[----:B------:R-:W-:Y:S02]  /*ffe0*/  FMNMX.FTZ R0, R248, R5, !PT ;  /* 0x00000005f8007209 */ /* 0x000fe40007810000 */
[----:B------:R-:W-:Y:S02]  /*fff0*/  FMNMX.FTZ R117, R245, R117, !PT ;  /* 0x00000075f5757209 */ /* 0x000fe40007810000 */
[----:B------:R-:W-:Y:S02]  /*10000*/  FSEL R252, R63, -INF , P0 ;  /* 0xff8000003ffc7808 */ /* 0x000fe40000000000 */
[----:B------:R-:W-:Y:S01]  /*10010*/  FMNMX.FTZ R0, R247, R0, !PT ;  /* 0x00000000f7007209 */ /* 0x000fe20007810000 */
[----:B------:R-:W1:Y:S03]  /*10020*/  SHFL.BFLY PT, R6, R117, 0x2, 0x1f ;  /* 0x0c401f0075067f89 */ /* 0x000e6600000e0000 */
        /* <DEDUP_REMOVED lines=14> */
[----:B------:R-:W-:Y:S01]  /*10110*/  FFMA.FTZ R2, R28, c[0x0][0x2d0], -R5 ;  /* 0x0000b4001c027a23 */ /* 0x000fe20000010805 */
[----:B------:R-:W-:Y:S01]  /*10120*/  FSEL R0, R0, RZ, P0 ;  /* 0x000000ff00007208 */ /* 0x000fe20000000000 */
[----:B------:R1:W-:Y:S04]  /*10130*/  MUFU.EX2 R200, R6 ;  /* 0x0000000600c87308 */ /* 0x0003e80000000800 */
[----:B------:R-:W-:-:S04]  /*10140*/  FFMA.FTZ R3, R12, c[0x0][0x2d0], -R0 ;  /* 0x0000b4000c037a23 */ /* 0x000fc80000010800 */
[----:B------:R2:W3:Y:S01]  /*10150*/  MUFU.EX2 R8, R3 ;  /* 0x0000000300087308 */ /* 0x0004e20000000800 */
[----:B-1----:R-:W-:-:S07]  /*10160*/  FFMA.FTZ R6, R9, c[0x0][0x2d0], -R5 ;  /* 0x0000b40009067a23 */ /* 0x002fce0000010805 */
[----:B------:R1:W-:Y:S01]  /*10170*/  MUFU.EX2 R192, R2 ;  /* 0x0000000200c07308 */ /* 0x0003e20000000800 */
[----:B--2---:R-:W-:-:S07]  /*10180*/  FFMA.FTZ R3, R13, c[0x0][0x2d0], -R0 ;  /* 0x0000b4000d037a23 */ /* 0x004fce0000010800 */
[----:B------:R2:W-:Y:S01]  /*10190*/  MUFU.EX2 R46, R6 ;  /* 0x00000006002e7308 */ /* 0x0005e20000000800 */
[----:B---3--:R-:W-:-:S07]  /*101a0*/  IMAD.MOV.U32 R4, RZ, RZ, R8 ;  /* 0x000000ffff047224 */ /* 0x008fce00078e0008 */
[----:B------:R3:W4:Y:S01]  /*101b0*/  MUFU.EX2 R89, R3 ;  /* 0x0000000300597308 */ /* 0x0007220000000800 */
[--C-:B-1----:R-:W-:Y:S02]  /*101c0*/  FFMA.FTZ R2, R29, c[0x0][0x2d0], -R5.reuse ;  /* 0x0000b4001d027a23 */ /* 0x102fe40000010805 */
[----:B--2---:R-:W-:-:S05]  /*101d0*/  FFMA.FTZ R6, R10, c[0x0][0x2d0], -R5 ;  /* 0x0000b4000a067a23 */ /* 0x004fca0000010805 */
[----:B------:R1:W-:Y:S01]  /*101e0*/  MUFU.EX2 R195, R2 ;  /* 0x0000000200c37308 */ /* 0x0003e20000000800 */
[----:B---3--:R-:W-:-:S07]  /*101f0*/  FFMA.FTZ R3, R14, c[0x0][0x2d0], -R0 ;  /* 0x0000b4000e037a23 */ /* 0x008fce0000010800 */
[----:B------:R2:W3:Y:S01]  /*10200*/  MUFU.EX2 R31, R6 ;  /* 0x00000006001f7308 */ /* 0x0004e20000000800 */
[----:B----4-:R-:W-:-:S07]  /*10210*/  F2FP.BF16.PACK_AB R9, R89, R4 ;  /* 0x000000045909723e */ /* 0x010fce00000010ff */
[----:B------:R4:W-:Y:S01]  /*10220*/  MUFU.EX2 R193, R3 ;  /* 0x0000000300c17308 */ /* 0x0009e20000000800 */
[--C-:B-1----:R-:W-:Y:S02]  /*10230*/  FFMA.FTZ R2, R30, c[0x0][0x2d0], -R5.reuse ;  /* 0x0000b4001e027a23 */ /* 0x102fe40000010805 */
[----:B--2---:R-:W-:-:S05]  /*10240*/  FFMA.FTZ R6, R11, c[0x0][0x2d0], -R5 ;  /* 0x0000b4000b067a23 */ /* 0x004fca0000010805 */
[----:B------:R1:W-:Y:S01]  /*10250*/  MUFU.EX2 R194, R2 ;  /* 0x0000000200c27308 */ /* 0x0003e20000000800 */
[----:B----4-:R-:W-:-:S07]  /*10260*/  FFMA.FTZ R3, R15, c[0x0][0x2d0], -R0 ;  /* 0x0000b4000f037a23 */ /* 0x010fce0000010800 */
[----:B------:R2:W-:Y:S01]  /*10270*/  MUFU.EX2 R163, R6 ;  /* 0x0000000600a37308 */ /* 0x0005e20000000800 */
[----:B------:R-:W4:Y:S07]  /*10280*/  LDSM.16.MT88.4 R12, [R209+0x100] ;  /* 0x00010000d10c783b */ /* 0x000f2e0000004200 */
[----:B------:R3:W5:Y:S01]  /*10290*/  MUFU.EX2 R201, R3 ;  /* 0x0000000300c97308 */ /* 0x0007620000000800 */
[----:B-1----:R-:W-:Y:S02]  /*102a0*/  FFMA.FTZ R2, R44, c[0x0][0x2d0], -R5 ;  /* 0x0000b4002c027a23 */ /* 0x002fe40000010805 */
[----:B--2---:R-:W-:-:S05]  /*102b0*/  IMAD.MOV.U32 R6, RZ, RZ, R46 ;  /* 0x000000ffff067224 */ /* 0x004fca00078e002e */
[----:B------:R1:W-:Y:S01]  /*102c0*/  MUFU.EX2 R88, R2 ;  /* 0x0000000200587308 */ /* 0x0003e20000000800 */
[----:B------:R-:W-:Y:S01]  /*102d0*/  F2FP.BF16.PACK_AB R8, R6, R200 ;  /* 0x000000c80608723e */ /* 0x000fe200000010ff */
[----:B---3--:R-:W-:Y:S01]  /*102e0*/  IMAD.MOV.U32 R3, RZ, RZ, R31 ;  /* 0x000000ffff037224 */ /* 0x008fe200078e001f */
[----:B-----5:R-:W-:Y:S01]  /*102f0*/  F2FP.BF16.PACK_AB R11, R201, R193 ;  /* 0x000000c1c90b723e */ /* 0x020fe200000010ff */
[----:B------:R-:W2:Y:S03]  /*10300*/  LDSM.16.MT88.4 R28, [R208+0x4100] ;  /* 0x00410000d01c783b */ /* 0x000ea60000004200 */
[----:B------:R-:W-:Y:S01]  /*10310*/  F2FP.BF16.PACK_AB R10, R163, R3 ;  /* 0x00000003a30a723e */ /* 0x000fe200000010ff */
[----:B-1----:R-:W-:-:S06]  /*10320*/  FFMA.FTZ R2, R45, c[0x0][0x2d0], -R0 ;  /* 0x0000b4002d027a23 */ /* 0x002fcc0000010800 */
[C---:B------:R-:W-:Y:S01]  /*10330*/  HMMA.16816.F32.BF16 R68, R8.reuse, R16, RZ ;  /* 0x000000100844723c */ /* 0x040fe200000418ff */
[----:B------:R1:W-:Y:S07]  /*10340*/  MUFU.EX2 R251, R2 ;  /* 0x0000000200fb7308 */ /* 0x0003ee0000000800 */
[C---:B------:R-:W-:Y:S01]  /*10350*/  HMMA.16816.F32.BF16 R60, R8.reuse, R18, RZ ;  /* 0x00000012083c723c */ /* 0x040fe200000418ff */
[----:B------:R-:W3:Y:S07]  /*10360*/  LDSM.16.MT88.4 R16, [R205+0x900] ;  /* 0x00090000cd10783b */ /* 0x000eee0000004200 */
[----:B----4-:R-:W-:Y:S01]  /*10370*/  HMMA.16816.F32.BF16 R52, R8, R12, RZ ;  /* 0x0000000c0834723c */ /* 0x010fe200000418ff */
[----:B-1----:R-:W-:-:S04]  /*10380*/  FFMA.FTZ R2, R64, c[0x0][0x2d0], -R0 ;  /* 0x0000b40040027a23 */ /* 0x002fc80000010800 */
[----:B------:R1:W4:Y:S03]  /*10390*/  MUFU.EX2 R249, R2 ;  /* 0x0000000200f97308 */ /* 0x0003260000000800 */
[C---:B------:R-:W-:Y:S01]  /*103a0*/  HMMA.16816.F32.BF16 R56, R8.reuse, R14, RZ ;  /* 0x0000000e0838723c */ /* 0x040fe200000418ff */
[----:B------:R-:W5:Y:S07]  /*103b0*/  LDSM.16.MT88.4 R12, [R206+0x900] ;  /* 0x00090000ce0c783b */ /* 0x000f6e0000004200 */
[----:B------:R-:W-:Y:S01]  /*103c0*/  HMMA.16816.F32.BF16 R84, R8, R24, RZ ;  /* 0x000000180854723c */ /* 0x000fe200000418ff */
[----:B-1----:R-:W-:-:S07]  /*103d0*/  FFMA.FTZ R2, R65, c[0x0][0x2d0], -R0 ;  /* 0x0000b40041027a23 */ /* 0x002fce0000010800 */
[C---:B------:R-:W-:Y:S01]  /*103e0*/  HMMA.16816.F32.BF16 R80, R8.reuse, R26, RZ ;  /* 0x0000001a0850723c */ /* 0x040fe200000418ff */
[----:B------:R-:W1:Y:S01]  /*103f0*/  LDSM.16.MT88.4 R24, [R209+0x900] ;  /* 0x00090000d118783b */ /* 0x000e620000004200 */
[----:B------:R2:W-:Y:S06]  /*10400*/  MUFU.EX2 R250, R2 ;  /* 0x0000000200fa7308 */ /* 0x0005ec0000000800 */
[C---:B------:R-:W-:Y:S08]  /*10410*/  HMMA.16816.F32.BF16 R48, R8.reuse, R20, RZ ;  /* 0x000000140830723c */ /* 0x040ff000000418ff */
[----:B------:R-:W-:Y:S01]  /*10420*/  HMMA.16816.F32.BF16 R44, R8, R22, RZ ;  /* 0x00000016082c723c */ /* 0x000fe200000418ff */
[----:B------:R-:W1:Y:S01]  /*10430*/  LDSM.16.MT88.4 R20, [R208+0x900] ;  /* 0x00090000d014783b */ /* 0x000e620000004200 */
[----:B--2---:R-:W-:-:S04]  /*10440*/  FFMA.FTZ R2, R76, c[0x0][0x2d0], -R0 ;  /* 0x0000b4004c027a23 */ /* 0x004fc80000010800 */
[----:B------:R2:W1:Y:S02]  /*10450*/  MUFU.EX2 R162, R2 ;  /* 0x0000000200a27308 */ /* 0x0004640000000800 */
[C---:B------:R-:W-:Y:S08]  /*10460*/  HMMA.16816.F32.BF16 R76, R8.reuse, R40, RZ ;  /* 0x00000028084c723c */ /* 0x040ff000000418ff */
[----:B------:R-:W-:Y:S01]  /*10470*/  HMMA.16816.F32.BF16 R72, R8, R36, RZ ;  /* 0x000000240848723c */ /* 0x000fe200000418ff */
[----:B--2---:R-:W-:-:S07]  /*10480*/  FFMA.FTZ R2, R100, c[0x0][0x2d0], -R5 ;  /* 0x0000b40064027a23 */ /* 0x004fce0000010805 */
[C---:B------:R-:W-:Y:S01]  /*10490*/  HMMA.16816.F32.BF16 R64, R8.reuse, R38, RZ ;  /* 0x000000260840723c */ /* 0x040fe200000418ff */
[----:B------:R-:W-:Y:S01]  /*104a0*/  LDSM.16.MT88.4 R36, [R206+0x4900] ;  /* 0x00490000ce24783b */ /* 0x000fe20000004200 */
[----:B------:R2:W-:Y:S06]  /*104b0*/  MUFU.EX2 R241, R2 ;  /* 0x0000000200f17308 */ /* 0x0005ec0000000800 */
[C---:B------:R-:W-:Y:S08]  /*104c0*/  HMMA.16816.F32.BF16 R40, R8.reuse, R42, RZ ;  /* 0x0000002a0828723c */ /* 0x040ff000000418ff */
[----:B------:R-:W-:Y:S01]  /*104d0*/  HMMA.16816.F32.BF16 R92, R8, R32, RZ ;  /* 0x00000020085c723c */ /* 0x000fe200000418ff */
[----:B--2---:R-:W-:-:S04]  /*104e0*/  FFMA.FTZ R2, R112, c[0x0][0x2d0], -R5 ;  /* 0x0000b40070027a23 */ /* 0x004fc80000010805 */
[----:B------:R2:W1:Y:S03]  /*104f0*/  MUFU.EX2 R240, R2 ;  /* 0x0000000200f07308 */ /* 0x0004660000000800 */
[C---:B------:R-:W-:Y:S01]  /*10500*/  HMMA.16816.F32.BF16 R104, R8.reuse, R34, RZ ;  /* 0x000000220868723c */ /* 0x040fe200000418ff */
[----:B------:R-:W-:Y:S07]  /*10510*/  LDSM.16.MT88.4 R32, [R205+0x1100] ;  /* 0x00110000cd20783b */ /* 0x000fee0000004200 */
[----:B------:R-:W-:Y:S01]  /*10520*/  HMMA.16816.F32.BF16 R108, R8, R28, RZ ;  /* 0x0000001c086c723c */ /* 0x000fe200000418ff */
[----:B--2---:R-:W-:-:S07]  /*10530*/  FFMA.FTZ R2, R113, c[0x0][0x2d0], -R5 ;  /* 0x0000b40071027a23 */ /* 0x004fce0000010805 */
[----:B------:R-:W-:Y:S01]  /*10540*/  HMMA.16816.F32.BF16 R96, R8, R30, RZ ;  /* 0x0000001e0860723c */ /* 0x000fe200000418ff */
[----:B------:R-:W2:Y:S01]  /*10550*/  LDSM.16.MT88.4 R28, [R205+0x4900] ;  /* 0x00490000cd1c783b */ /* 0x000ea20000004200 */
[----:B------:R3:W-:Y:S05]  /*10560*/  MUFU.EX2 R238, R2 ;  /* 0x0000000200ee7308 */ /* 0x0007ea0000000800 */
[----:B------:R-:W-:Y:S02]  /*10570*/  F2FP.BF16.PACK_AB R8, R195, R192 ;  /* 0x000000c0c308723e */ /* 0x000fe400000010ff */
[----:B----4-:R-:W-:Y:S02]  /*10580*/  F2FP.BF16.PACK_AB R9, R249, R251 ;  /* 0x000000fbf909723e */ /* 0x010fe400000010ff */
[----:B------:R-:W-:-:S02]  /*10590*/  F2FP.BF16.PACK_AB R10, R88, R194 ;  /* 0x000000c2580a723e */ /* 0x000fc400000010ff */
[----:B-1----:R-:W-:Y:S01]  /*105a0*/  F2FP.BF16.PACK_AB R11, R162, R250 ;  /* 0x000000faa20b723e */ /* 0x002fe200000010ff */
[----:B---3--:R-:W-:-:S06]  /*105b0*/  FFMA.FTZ R2, R114, c[0x0][0x2d0], -R5 ;  /* 0x0000b40072027a23 */ /* 0x008fcc0000010805 */
[C---:B------:R-:W-:Y:S01]  /*105c0*/  HMMA.16816.F32.BF16 R128, R8.reuse, R16, R84 ;  /* 0x000000100880723c */ /* 0x040fe20000041854 */
[----:B------:R1:W-:Y:S07]  /*105d0*/  MUFU.EX2 R239, R2 ;  /* 0x0000000200ef7308 */ /* 0x0003ee0000000800 */
[C---:B------:R-:W-:Y:S01]  /*105e0*/  HMMA.16816.F32.BF16 R124, R8.reuse, R18, R80 ;  /* 0x00000012087c723c */ /* 0x040fe20000041850 */
[----:B------:R-:W3:Y:S07]  /*105f0*/  LDSM.16.MT88.4 R16, [R209+0x4900] ;  /* 0x00490000d110783b */ /* 0x000eee0000004200 */
[----:B-----5:R-:W-:Y:S01]  /*10600*/  HMMA.16816.F32.BF16 R80, R8, R12, R68 ;  /* 0x0000000c0850723c */ /* 0x020fe20000041844 */
[----:B-1----:R-:W-:-:S02]  /*10610*/  FFMA.FTZ R2, R118, c[0x0][0x2d0], -R0 ;  /* 0x0000b40076027a23 */ /* 0x002fc40000010800 */
[----:B------:R-:W-:Y:S02]  /*10620*/  IMAD.MOV.U32 R118, RZ, RZ, R200 ;  /* 0x000000ffff767224 */ /* 0x000fe400078e00c8 */
[----:B------:R1:W-:Y:S02]  /*10630*/  MUFU.EX2 R237, R2 ;  /* 0x0000000200ed7308 */ /* 0x0003e40000000800 */
[----:B------:R-:W-:Y:S01]  /*10640*/  IMAD.MOV.U32 R70, RZ, RZ, R89 ;  /* 0x000000ffff467224 */ /* 0x000fe200078e0059 */
[----:B------:R-:W-:Y:S01]  /*10650*/  HMMA.16816.F32.BF16 R84, R8, R14, R60 ;  /* 0x0000000e0854723c */ /* 0x000fe2000004183c */
[----:B------:R-:W4:Y:S01]  /*10660*/  LDSM.16.MT88.4 R12, [R208+0x4900] ;  /* 0x00490000d00c783b */ /* 0x000f220000004200 */
[----:B------:R-:W-:Y:S02]  /*10670*/  IMAD.MOV.U32 R69, RZ, RZ, R88 ;  /* 0x000000ffff457224 */ /* 0x000fe400078e0058 */
[----:B------:R-:W-:-:S04]  /*10680*/  IMAD.MOV.U32 R71, RZ, RZ, R234 ;  /* 0x000000ffff477224 */ /* 0x000fc800078e00ea */
[----:B------:R-:W-:Y:S01]  /*10690*/  HMMA.16816.F32.BF16 R100, R8, R26, R56 ;  /* 0x0000001a0864723c */ /* 0x000fe20000041838 */
[----:B-1----:R-:W-:-:S07]  /*106a0*/  FFMA.FTZ R2, R119, c[0x0][0x2d0], -R0 ;  /* 0x0000b40077027a23 */ /* 0x002fce0000010800 */
[C---:B------:R-:W-:Y:S01]  /*106b0*/  HMMA.16816.F32.BF16 R56, R8.reuse, R20, R48 ;  /* 0x000000140838723c */ /* 0x040fe20000041830 */
[----:B------:R-:W-:Y:S01]  /*106c0*/  IMAD.MOV.U32 R119, RZ, RZ, R70 ;  /* 0x000000ffff777224 */ /* 0x000fe200078e0046 */
[----:B------:R1:W5:Y:S06]  /*106d0*/  MUFU.EX2 R236, R2 ;  /* 0x0000000200ec7308 */ /* 0x00036c0000000800 */
[C---:B------:R-:W-:Y:S01]  /*106e0*/  HMMA.16816.F32.BF16 R44, R8.reuse, R22, R44 ;  /* 0x00000016082c723c */ /* 0x040fe2000004182c */
[----:B------:R-:W3:Y:S07]  /*106f0*/  LDSM.16.MT88.4 R20, [R208+0x1100] ;  /* 0x00110000d014783b */ /* 0x000eee0000004200 */
[----:B------:R-:W-:Y:S01]  /*10700*/  HMMA.16816.F32.BF16 R88, R8, R24, R52 ;  /* 0x000000180858723c */ /* 0x000fe20000041834 */
[----:B------:R-:W4:Y:S01]  /*10710*/  LDSM.16.MT88.4 R24, [R209+0x1100] ;  /* 0x00110000d118783b */ /* 0x000f220000004200 */
[----:B-1----:R-:W-:-:S04]  /*10720*/  FFMA.FTZ R2, R121, c[0x0][0x2d0], -R0 ;  /* 0x0000b40079027a23 */ /* 0x002fc80000010800 */
[----:B------:R1:W-:Y:S02]  /*10730*/  MUFU.EX2 R235, R2 ;  /* 0x0000000200eb7308 */ /* 0x0003e40000000800 */
[C---:B--2---:R-:W-:Y:S08]  /*10740*/  HMMA.16816.F32.BF16 R112, R8.reuse, R28, R72 ;  /* 0x0000001c0870723c */ /* 0x044ff00000041848 */
[----:B------:R-:W-:Y:S01]  /*10750*/  HMMA.16816.F32.BF16 R52, R8, R30, R64 ;  /* 0x0000001e0834723c */ /* 0x000fe20000041840 */
[----:B------:R-:W2:Y:S01]  /*10760*/  LDSM.16.MT88.4 R28, [R206+0x1100] ;  /* 0x00110000ce1c783b */ /* 0x000ea20000004200 */
[----:B-1----:R-:W-:-:S06]  /*10770*/  FFMA.FTZ R2, R120, c[0x0][0x2d0], -R0 ;  /* 0x0000b40078027a23 */ /* 0x002fcc0000010800 */
[C---:B------:R-:W-:Y:S01]  /*10780*/  HMMA.16816.F32.BF16 R132, R8.reuse, R36, R76 ;  /* 0x000000240884723c */ /* 0x040fe2000004184c */
[----:B------:R1:W1:Y:S06]  /*10790*/  MUFU.EX2 R234, R2 ;  /* 0x0000000200ea7308 */ /* 0x00026c0000000800 */
[----:B------:R-:W-:Y:S01]  /*107a0*/  IMAD.MOV.U32 R36, RZ, RZ, R202 ;  /* 0x000000ffff247224 */ /* 0x000fe200078e00ca */
[----:B------:R-:W-:Y:S01]  /*107b0*/  HMMA.16816.F32.BF16 R120, R8, R38, R40 ;  /* 0x000000260878723c */ /* 0x000fe20000041828 */
[----:B------:R-:W2:Y:S01]  /*107c0*/  LDSM.16.MT88.4 R40, [R206+0x5100] ;  /* 0x00510000ce28783b */ /* 0x000ea20000004200 */
[----:B------:R-:W-:-:S05]  /*107d0*/  IMAD.MOV.U32 R37, RZ, RZ, R71 ;  /* 0x000000ffff257224 */ /* 0x000fca00078e0047 */
[----:B------:R-:W-:Y:S01]  /*107e0*/  IMAD.MOV.U32 R39, RZ, RZ, R201 ;  /* 0x000000ffff277224 */ /* 0x000fe200078e00c9 */
[C---:B---3--:R-:W-:Y:S01]  /*107f0*/  HMMA.16816.F32.BF16 R72, R8.reuse, R16, R92 ;  /* 0x000000100848723c */ /* 0x048fe2000004185c */
[----:B------:R-:W-:Y:S02]  /*10800*/  IMAD.MOV.U32 R38, RZ, RZ, R195 ;  /* 0x000000ffff267224 */ /* 0x000fe400078e00c3 */
[--C-:B-1----:R-:W-:Y:S02]  /*10810*/  FFMA.FTZ R2, R144, c[0x0][0x2d0], -R5.reuse ;  /* 0x0000b40090027a23 */ /* 0x102fe40000010805 */
[----:B------:R-:W-:Y:S02]  /*10820*/  IMAD.MOV.U32 R144, RZ, RZ, R4 ;  /* 0x000000ffff907224 */ /* 0x000fe400078e0004 */
[----:B------:R1:W-:Y:S01]  /*10830*/  MUFU.EX2 R202, R2 ;  /* 0x0000000200ca7308 */ /* 0x0003e20000000800 */
[C---:B------:R-:W-:Y:S01]  /*10840*/  HMMA.16816.F32.BF16 R64, R8.reuse, R18, R104 ;  /* 0x000000120840723c */ /* 0x040fe20000041868 */
[----:B------:R-:W-:Y:S07]  /*10850*/  LDSM.16.MT88.4 R16, [R208+0x5100] ;  /* 0x00510000d010783b */ /* 0x000fee0000004200 */
[----:B----4-:R-:W-:Y:S01]  /*10860*/  HMMA.16816.F32.BF16 R60, R8, R12, R108 ;  /* 0x0000000c083c723c */ /* 0x010fe2000004186c */
[----:B-1----:R-:W-:-:S07]  /*10870*/  FFMA.FTZ R2, R145, c[0x0][0x2d0], -R5 ;  /* 0x0000b40091027a23 */ /* 0x002fce0000010805 */
[----:B------:R-:W-:Y:S01]  /*10880*/  HMMA.16816.F32.BF16 R48, R8, R14, R96 ;  /* 0x0000000e0830723c */ /* 0x000fe20000041860 */
[----:B------:R-:W1:Y:S01]  /*10890*/  LDSM.16.MT88.4 R12, [R205+0x5100] ;  /* 0x00510000cd0c783b */ /* 0x000e620000004200 */
[----:B------:R-:W-:Y:S01]  /*108a0*/  IMAD.MOV.U32 R111, RZ, RZ, R69 ;  /* 0x000000ffff6f7224 */ /* 0x000fe200078e0045 */
[----:B------:R3:W4:Y:S01]  /*108b0*/  MUFU.EX2 R201, R2 ;  /* 0x0000000200c97308 */ /* 0x0007220000000800 */
[----:B------:R-:W-:Y:S02]  /*108c0*/  IMAD.MOV.U32 R110, RZ, RZ, R194 ;  /* 0x000000ffff6e7224 */ /* 0x000fe400078e00c2 */
[----:B------:R-:W-:Y:S01]  /*108d0*/  IMAD.MOV.U32 R145, RZ, RZ, R193 ;  /* 0x000000ffff917224 */ /* 0x000fe200078e00c1 */
[----:B------:R-:W-:Y:S02]  /*108e0*/  F2FP.BF16.PACK_AB R8, R240, R241 ;  /* 0x000000f1f008723e */ /* 0x000fe400000010ff */
[----:B-----5:R-:W-:Y:S02]  /*108f0*/  F2FP.BF16.PACK_AB R9, R236, R237 ;  /* 0x000000edec09723e */ /* 0x020fe400000010ff */
[----:B------:R-:W-:-:S02]  /*10900*/  F2FP.BF16.PACK_AB R10, R239, R238 ;  /* 0x000000eeef0a723e */ /* 0x000fc400000010ff */
[----:B------:R-:W-:Y:S01]  /*10910*/  F2FP.BF16.PACK_AB R11, R234, R235 ;  /* 0x000000ebea0b723e */ /* 0x000fe200000010ff */
[----:B---3--:R-:W-:-:S06]  /*10920*/  FFMA.FTZ R2, R146, c[0x0][0x2d0], -R5 ;  /* 0x0000b40092027a23 */ /* 0x008fcc0000010805 */
[C---:B------:R-:W-:Y:S01]  /*10930*/  HMMA.16816.F32.BF16 R96, R8.reuse, R20, R56 ;  /* 0x000000140860723c */ /* 0x040fe20000041838 */
[----:B------:R-:W-:Y:S01]  /*10940*/  IMAD.MOV.U32 R146, RZ, RZ, R37 ;  /* 0x000000ffff927224 */ /* 0x000fe200078e0025 */
[----:B------:R3:W-:Y:S06]  /*10950*/  MUFU.EX2 R200, R2 ;  /* 0x0000000200c87308 */ /* 0x0007ec0000000800 */
[C---:B------:R-:W-:Y:S01]  /*10960*/  HMMA.16816.F32.BF16 R92, R8.reuse, R22, R44 ;  /* 0x00000016085c723c */ /* 0x040fe2000004182c */
[----:B------:R-:W5:Y:S06]  /*10970*/  LDSM.16.MT88.4 R20, [R209+0x5100] ;  /* 0x00510000d114783b */ /* 0x000f6c0000004200 */
[----:B------:R-:W-:Y:S01]  /*10980*/  IMAD.MOV.U32 R46, RZ, RZ, R39 ;  /* 0x000000ffff2e7224 */ /* 0x000fe200078e0027 */
[----:B------:R-:W-:Y:S01]  /*10990*/  HMMA.16816.F32.BF16 R68, R8, R32, R128 ;  /* 0x000000200844723c */ /* 0x000fe20000041880 */
[----:B------:R-:W-:-:S02]  /*109a0*/  IMAD.MOV.U32 R47, RZ, RZ, R36 ;  /* 0x000000ffff2f7224 */ /* 0x000fc400078e0024 */
[----:B---3--:R-:W-:Y:S02]  /*109b0*/  FFMA.FTZ R2, R147, c[0x0][0x2d0], -R5 ;  /* 0x0000b40093027a23 */ /* 0x008fe40000010805 */
[----:B------:R-:W-:Y:S02]  /*109c0*/  IMAD.MOV.U32 R147, RZ, RZ, R192 ;  /* 0x000000ffff937224 */ /* 0x000fe400078e00c0 */
[----:B------:R3:W-:Y:S01]  /*109d0*/  MUFU.EX2 R195, R2 ;  /* 0x0000000200c37308 */ /* 0x0007e20000000800 */
[C---:B------:R-:W-:Y:S01]  /*109e0*/  HMMA.16816.F32.BF16 R76, R8.reuse, R34, R124 ;  /* 0x00000022084c723c */ /* 0x040fe2000004187c */
[----:B------:R-:W1:Y:S07]  /*109f0*/  LDSM.16.MT88.4 R32, [R206+0x1900] ;  /* 0x00190000ce20783b */ /* 0x000e6e0000004200 */
[----:B------:R-:W-:Y:S01]  /*10a00*/  HMMA.16816.F32.BF16 R88, R8, R24, R88 ;  /* 0x000000180858723c */ /* 0x000fe20000041858 */
[----:B---3--:R-:W-:-:S07]  /*10a10*/  FFMA.FTZ R2, R148, c[0x0][0x2d0], -R0 ;  /* 0x0000b40094027a23 */ /* 0x008fce0000010800 */
[C---:B------:R-:W-:Y:S01]  /*10a20*/  HMMA.16816.F32.BF16 R100, R8.reuse, R26, R100 ;  /* 0x0000001a0864723c */ /* 0x040fe20000041864 */
[----:B------:R-:W-:Y:S01]  /*10a30*/  IMAD.MOV.U32 R148, RZ, RZ, R38 ;  /* 0x000000ffff947224 */ /* 0x000fe200078e0026 */
[----:B------:R-:W-:Y:S01]  /*10a40*/  LDSM.16.MT88.4 R24, [R208+0x1900] ;  /* 0x00190000d018783b */ /* 0x000fe20000004200 */
[----:B------:R3:W-:Y:S03]  /*10a50*/  MUFU.EX2 R194, R2 ;  /* 0x0000000200c27308 */ /* 0x0007e60000000800 */
[----:B------:R-:W4:Y:S02]  /*10a60*/  LDSM.16.MT88.4 R36, [R205+0x1900] ;  /* 0x00190000cd24783b */ /* 0x000f240000004200 */
[C---:B--2---:R-:W-:Y:S08]  /*10a70*/  HMMA.16816.F32.BF16 R80, R8.reuse, R28, R80 ;  /* 0x0000001c0850723c */ /* 0x044ff00000041850 */
[----:B------:R-:W-:Y:S01]  /*10a80*/  HMMA.16816.F32.BF16 R84, R8, R30, R84 ;  /* 0x0000001e0854723c */ /* 0x000fe20000041854 */
[----:B------:R-:W2:Y:S01]  /*10a90*/  LDSM.16.MT88.4 R28, [R209+0x1900] ;  /* 0x00190000d11c783b */ /* 0x000ea20000004200 */
[----:B---3--:R-:W-:-:S02]  /*10aa0*/  FFMA.FTZ R2, R149, c[0x0][0x2d0], -R0 ;  /* 0x0000b40095027a23 */ /* 0x008fc40000010800 */
[----:B------:R-:W-:Y:S02]  /*10ab0*/  IMAD.MOV.U32 R149, RZ, RZ, R110 ;  /* 0x000000ffff957224 */ /* 0x000fe400078e006e */
[----:B------:R3:W2:Y:S02]  /*10ac0*/  MUFU.EX2 R193, R2 ;  /* 0x0000000200c17308 */ /* 0x0006a40000000800 */
[C---:B------:R-:W-:Y:S08]  /*10ad0*/  HMMA.16816.F32.BF16 R124, R8.reuse, R42, R120 ;  /* 0x0000002a087c723c */ /* 0x040ff00000041878 */
[----:B-1----:R-:W-:Y:S01]  /*10ae0*/  HMMA.16816.F32.BF16 R112, R8, R12, R112 ;  /* 0x0000000c0870723c */ /* 0x002fe20000041870 */
[----:B---3--:R-:W-:-:S07]  /*10af0*/  FFMA.FTZ R2, R151, c[0x0][0x2d0], -R0 ;  /* 0x0000b40097027a23 */ /* 0x008fce0000010800 */
[C---:B------:R-:W-:Y:S01]  /*10b00*/  HMMA.16816.F32.BF16 R104, R8.reuse, R14, R52 ;  /* 0x0000000e0868723c */ /* 0x040fe20000041834 */
[----:B------:R-:W1:Y:S01]  /*10b10*/  LDSM.16.MT88.4 R12, [R205+0x5900] ;  /* 0x00590000cd0c783b */ /* 0x000e620000004200 */
[----:B------:R-:W-:Y:S01]  /*10b20*/  IMAD.MOV.U32 R151, RZ, RZ, R162 ;  /* 0x000000ffff977224 */ /* 0x000fe200078e00a2 */
[----:B------:R3:W-:Y:S05]  /*10b30*/  MUFU.EX2 R4, R2 ;  /* 0x0000000200047308 */ /* 0x0007ea0000000800 */
[C---:B------:R-:W-:Y:S08]  /*10b40*/  HMMA.16816.F32.BF16 R132, R8.reuse, R40, R132 ;  /* 0x000000280884723c */ /* 0x040ff00000041884 */
[----:B-----5:R-:W-:Y:S01]  /*10b50*/  HMMA.16816.F32.BF16 R128, R8, R20, R72 ;  /* 0x000000140880723c */ /* 0x020fe20000041848 */
[----:B---3--:R-:W-:-:S02]  /*10b60*/  FFMA.FTZ R2, R150, c[0x0][0x2d0], -R0 ;  /* 0x0000b40096027a23 */ /* 0x008fc40000010800 */
[----:B------:R-:W-:Y:S02]  /*10b70*/  IMAD.MOV.U32 R150, RZ, RZ, R111 ;  /* 0x000000ffff967224 */ /* 0x000fe400078e006f */
[----:B------:R3:W5:Y:S03]  /*10b80*/  MUFU.EX2 R192, R2 ;  /* 0x0000000200c07308 */ /* 0x0007660000000800 */
[C---:B------:R-:W-:Y:S01]  /*10b90*/  HMMA.16816.F32.BF16 R120, R8.reuse, R22, R64 ;  /* 0x000000160878723c */ /* 0x040fe20000041840 */
[----:B------:R-:W-:Y:S07]  /*10ba0*/  LDSM.16.MT88.4 R20, [R208+0x5900] ;  /* 0x00590000d014783b */ /* 0x000fee0000004200 */
[----:B------:R-:W-:Y:S01]  /*10bb0*/  HMMA.16816.F32.BF16 R108, R8, R16, R60 ;  /* 0x00000010086c723c */ /* 0x000fe2000004183c */
[----:B---3--:R-:W-:-:S07]  /*10bc0*/  FFMA.FTZ R2, R153, c[0x0][0x2d0], -R5 ;  /* 0x0000b40099027a23 */ /* 0x008fce0000010805 */
[----:B------:R-:W-:Y:S01]  /*10bd0*/  HMMA.16816.F32.BF16 R56, R8, R18, R48 ;  /* 0x000000120838723c */ /* 0x000fe20000041830 */
[----:B------:R-:W-:Y:S06]  /*10be0*/  LDSM.16.MT88.4 R16, [R205+0x2100] ;  /* 0x00210000cd10783b */ /* 0x000fec0000004200 */
[----:B----4-:R-:W-:Y:S02]  /*10bf0*/  F2FP.BF16.PACK_AB R8, R201, R202 ;  /* 0x000000cac908723e */ /* 0x010fe400000010ff */
[----:B--2---:R-:W-:Y:S02]  /*10c00*/  F2FP.BF16.PACK_AB R9, R193, R194 ;  /* 0x000000c2c109723e */ /* 0x004fe400000010ff */
[----:B------:R-:W-:-:S02]  /*10c10*/  F2FP.BF16.PACK_AB R10, R195, R200 ;  /* 0x000000c8c30a723e */ /* 0x000fc400000010ff */
[----:B-----5:R-:W-:-:S07]  /*10c20*/  F2FP.BF16.PACK_AB R11, R192, R4 ;  /* 0x00000004c00b723e */ /* 0x020fce00000010ff */
[C---:B------:R-:W-:Y:S07]  /*10c30*/  HMMA.16816.F32.BF16 R60, R8.reuse, R32, R80 ;  /* 0x00000020083c723c */ /* 0x040fee0000041850 */
[----:B------:R-:W-:Y:S01]  /*10c40*/  IMAD.MOV.U32 R81, RZ, RZ, R146 ;  /* 0x000000ffff517224 */ /* 0x000fe200078e0092 */
[----:B------:R-:W-:Y:S01]  /*10c50*/  HMMA.16816.F32.BF16 R52, R8, R34, R84 ;  /* 0x000000220834723c */ /* 0x000fe20000041854 */
[----:B------:R-:W2:Y:S01]  /*10c60*/  LDSM.16.MT88.4 R32, [R206+0x5900] ;  /* 0x00590000ce20783b */ /* 0x000ea20000004200 */
[----:B------:R-:W-:-:S02]  /*10c70*/  IMAD.MOV.U32 R146, RZ, RZ, R163 ;  /* 0x000000ffff927224 */ /* 0x000fc400078e00a3 */
[----:B------:R3:W-:Y:S01]  /*10c80*/  MUFU.EX2 R163, R2 ;  /* 0x0000000200a37308 */ /* 0x0007e20000000800 */
[----:B------:R-:W-:Y:S02]  /*10c90*/  IMAD.MOV.U32 R80, RZ, RZ, R161 ;  /* 0x000000ffff507224 */ /* 0x000fe400078e00a1 */
[----:B------:R-:W-:Y:S01]  /*10ca0*/  IMAD.MOV.U32 R83, RZ, RZ, R46 ;  /* 0x000000ffff537224 */ /* 0x000fe200078e002e */
[----:B------:R-:W-:Y:S01]  /*10cb0*/  HMMA.16816.F32.BF16 R68, R8, R36, R68 ;  /* 0x000000240844723c */ /* 0x000fe20000041844 */
[----:B------:R-:W-:-:S07]  /*10cc0*/  IMAD.MOV.U32 R82, RZ, RZ, R47 ;  /* 0x000000ffff527224 */ /* 0x000fce00078e002f */
[----:B------:R-:W-:Y:S01]  /*10cd0*/  HMMA.16816.F32.BF16 R64, R8, R38, R76 ;  /* 0x000000260840723c */ /* 0x000fe2000004184c */
[----:B---3--:R-:W-:-:S07]  /*10ce0*/  FFMA.FTZ R2, R154, c[0x0][0x2d0], -R5 ;  /* 0x0000b4009a027a23 */ /* 0x008fce0000010805 */
[C---:B------:R-:W-:Y:S01]  /*10cf0*/  HMMA.16816.F32.BF16 R40, R8.reuse, R24, R96 ;  /* 0x000000180828723c */ /* 0x040fe20000041860 */
[----:B------:R3:W4:Y:S07]  /*10d00*/  MUFU.EX2 R162, R2 ;  /* 0x0000000200a27308 */ /* 0x00072e0000000800 */
[C---:B------:R-:W-:Y:S01]  /*10d10*/  HMMA.16816.F32.BF16 R36, R8.reuse, R26, R92 ;  /* 0x0000001a0824723c */ /* 0x040fe2000004185c */
[----:B------:R-:W5:Y:S07]  /*10d20*/  LDSM.16.MT88.4 R24, [R209+0x5900] ;  /* 0x00590000d118783b */ /* 0x000f6e0000004200 */
[----:B------:R-:W-:Y:S01]  /*10d30*/  HMMA.16816.F32.BF16 R44, R8, R28, R88 ;  /* 0x0000001c082c723c */ /* 0x000fe20000041858 */
[----:B---3--:R-:W-:-:S04]  /*10d40*/  FFMA.FTZ R2, R152, c[0x0][0x2d0], -R5 ;  /* 0x0000b40098027a23 */ /* 0x008fc80000010805 */
[----:B------:R3:W-:Y:S02]  /*10d50*/  MUFU.EX2 R161, R2 ;  /* 0x0000000200a17308 */ /* 0x0007e40000000800 */
[----:B------:R-:W-:Y:S01]  /*10d60*/  IMAD.MOV.U32 R91, RZ, RZ, R160 ;  /* 0x000000ffff5b7224 */ /* 0x000fe200078e00a0 */
[C---:B-1----:R-:W-:Y:S07]  /*10d70*/  HMMA.16816.F32.BF16 R72, R8.reuse, R12, R112 ;  /* 0x0000000c0848723c */ /* 0x042fee0000041870 */
[----:B------:R-:W-:Y:S01]  /*10d80*/  IMAD.MOV.U32 R115, RZ, RZ, R83 ;  /* 0x000000ffff737224 */ /* 0x000fe200078e0053 */
[----:B------:R-:W-:Y:S01]  /*10d90*/  HMMA.16816.F32.BF16 R76, R8, R14, R104 ;  /* 0x0000000e084c723c */ /* 0x000fe20000041868 */
[----:B------:R-:W1:Y:S01]  /*10da0*/  LDSM.16.MT88.4 R12, [R206+0x2100] ;  /* 0x00210000ce0c783b */ /* 0x000e620000004200 */
[----:B---3--:R-:W-:-:S06]  /*10db0*/  FFMA.FTZ R2, R155, c[0x0][0x2d0], -R5 ;  /* 0x0000b4009b027a23 */ /* 0x008fcc0000010805 */
[C---:B--2---:R-:W-:Y:S01]  /*10dc0*/  HMMA.16816.F32.BF16 R84, R8.reuse, R32, R132 ;  /* 0x000000200854723c */ /* 0x044fe20000041884 */
[----:B------:R2:W-:Y:S07]  /*10dd0*/  MUFU.EX2 R160, R2 ;  /* 0x0000000200a07308 */ /* 0x0005ee0000000800 */
[C---:B------:R-:W-:Y:S01]  /*10de0*/  HMMA.16816.F32.BF16 R104, R8.reuse, R34, R124 ;  /* 0x000000220868723c */ /* 0x040fe2000004187c */
[----:B------:R-:W3:Y:S04]  /*10df0*/  LDSM.16.MT88.4 R32, [R208+0x2100] ;  /* 0x00210000d020783b */ /* 0x000ee80000004200 */
[----:B------:R-:W-:Y:S03]  /*10e00*/  LDSM.16.MT88.4 R124, [R205+0x3900] ;  /* 0x00390000cd7c783b */ /* 0x000fe60000004200 */
[----:B------:R-:W-:Y:S01]  /*10e10*/  HMMA.16816.F32.BF16 R48, R8, R30, R100 ;  /* 0x0000001e0830723c */ /* 0x000fe20000041864 */
[----:B--2---:R-:W-:Y:S01]  /*10e20*/  FFMA.FTZ R2, R156, c[0x0][0x2d0], -R0 ;  /* 0x0000b4009c027a23 */ /* 0x004fe20000010800 */
[----:B------:R-:W2:Y:S01]  /*10e30*/  LDSM.16.MT88.4 R28, [R209+0x2100] ;  /* 0x00210000d11c783b */ /* 0x000ea20000004200 */
[----:B------:R-:W-:-:S02]  /*10e40*/  IMAD.MOV.U32 R156, RZ, RZ, R82 ;  /* 0x000000ffff9c7224 */ /* 0x000fc400078e0052 */
[----:B------:R1:W-:Y:S03]  /*10e50*/  MUFU.EX2 R155, R2 ;  /* 0x00000002009b7308 */ /* 0x0003e60000000800 */
[C---:B-----5:R-:W-:Y:S08]  /*10e60*/  HMMA.16816.F32.BF16 R128, R8.reuse, R24, R128 ;  /* 0x000000180880723c */ /* 0x060ff00000041880 */
[----:B------:R-:W-:Y:S01]  /*10e70*/  HMMA.16816.F32.BF16 R120, R8, R26, R120 ;  /* 0x0000001a0878723c */ /* 0x000fe20000041878 */
[----:B------:R-:W5:Y:S01]  /*10e80*/  LDSM.16.MT88.4 R24, [R205+0x6100] ;  /* 0x00610000cd18783b */ /* 0x000f620000004200 */
[----:B-1----:R-:W-:-:S02]  /*10e90*/  FFMA.FTZ R2, R157, c[0x0][0x2d0], -R0 ;  /* 0x0000b4009d027a23 */ /* 0x002fc40000010800 */
[----:B------:R-:W-:-:S04]  /*10ea0*/  IMAD.MOV.U32 R157, RZ, RZ, R81 ;  /* 0x000000ffff9d7224 */ /* 0x000fc800078e0051 */
[C---:B------:R-:W-:Y:S01]  /*10eb0*/  HMMA.16816.F32.BF16 R108, R8.reuse, R20, R108 ;  /* 0x00000014086c723c */ /* 0x040fe2000004186c */
[----:B------:R1:W1:Y:S07]  /*10ec0*/  MUFU.EX2 R154, R2 ;  /* 0x00000002009a7308 */ /* 0x00026e0000000800 */
[----:B------:R-:W-:Y:S01]  /*10ed0*/  HMMA.16816.F32.BF16 R96, R8, R22, R56 ;  /* 0x000000160860723c */ /* 0x000fe20000041838 */
[----:B------:R-:W2:Y:S06]  /*10ee0*/  LDSM.16.MT88.4 R20, [R206+0x6100] ;  /* 0x00610000ce14783b */ /* 0x000eac0000004200 */
[----:B----4-:R-:W-:Y:S01]  /*10ef0*/  F2FP.BF16.PACK_AB R8, R162, R163 ;  /* 0x000000a3a208723e */ /* 0x010fe200000010ff */
[----:B-1----:R-:W-:Y:S01]  /*10f00*/  FFMA.FTZ R2, R159, c[0x0][0x2d0], -R0 ;  /* 0x0000b4009f027a23 */ /* 0x002fe20000010800 */
[----:B------:R-:W-:Y:S01]  /*10f10*/  F2FP.BF16.PACK_AB R9, R154, R155 ;  /* 0x0000009b9a09723e */ /* 0x000fe200000010ff */
[----:B------:R-:W-:Y:S01]  /*10f20*/  IMAD.MOV.U32 R159, RZ, RZ, R80 ;  /* 0x000000ffff9f7224 */ /* 0x000fe200078e0050 */
[----:B------:R-:W-:Y:S01]  /*10f30*/  F2FP.BF16.PACK_AB R10, R160, R161 ;  /* 0x000000a1a00a723e */ /* 0x000fe200000010ff */
[----:B------:R1:W-:Y:S02]  /*10f40*/  MUFU.EX2 R153, R2 ;  /* 0x0000000200997308 */ /* 0x0003e40000000800 */
[----:B-1----:R-:W-:-:S02]  /*10f50*/  FFMA.FTZ R2, R158, c[0x0][0x2d0], -R0 ;  /* 0x0000b4009e027a23 */ /* 0x002fc40000010800 */
[----:B------:R-:W-:-:S04]  /*10f60*/  IMAD.MOV.U32 R158, RZ, RZ, R91 ;  /* 0x000000ffff9e7224 */ /* 0x000fc800078e005b */
[----:B------:R1:W4:Y:S02]  /*10f70*/  MUFU.EX2 R152, R2 ;  /* 0x0000000200987308 */ /* 0x0003240000000800 */
[----:B-1----:R-:W-:Y:S01]  /*10f80*/  FFMA.FTZ R2, R164, c[0x0][0x2d0], -R5 ;  /* 0x0000b400a4027a23 */ /* 0x002fe20000010805 */
[----:B----4-:R-:W-:Y:S01]  /*10f90*/  F2FP.BF16.PACK_AB R11, R152, R153 ;  /* 0x00000099980b723e */ /* 0x010fe200000010ff */
[----:B------:R-:W-:-:S04]  /*10fa0*/  IMAD.MOV.U32 R164, RZ, RZ, R151 ;  /* 0x000000ffffa47224 */ /* 0x000fc800078e0097 */
[----:B------:R1:W-:Y:S02]  /*10fb0*/  MUFU.EX2 R151, R2 ;  /* 0x0000000200977308 */ /* 0x0003e40000000800 */
[C---:B------:R-:W-:Y:S08]  /*10fc0*/  HMMA.16816.F32.BF16 R100, R8.reuse, R16, R68 ;  /* 0x000000100864723c */ /* 0x040ff00000041844 */
[----:B------:R-:W-:Y:S01]  /*10fd0*/  HMMA.16816.F32.BF16 R92, R8, R18, R64 ;  /* 0x00000012085c723c */ /* 0x000fe20000041840 */
[----:B------:R-:W4:Y:S01]  /*10fe0*/  LDSM.16.MT88.4 R16, [R209+0x6100] ;  /* 0x00610000d110783b */ /* 0x000f220000004200 */
[----:B-1----:R-:W-:-:S02]  /*10ff0*/  FFMA.FTZ R2, R166, c[0x0][0x2d0], -R5 ;  /* 0x0000b400a6027a23 */ /* 0x002fc40000010805 */
[----:B------:R-:W-:Y:S02]  /*11000*/  IMAD.MOV.U32 R166, RZ, RZ, R150 ;  /* 0x000000ffffa67224 */ /* 0x000fe400078e0096 */
[----:B------:R1:W1:Y:S02]  /*11010*/  MUFU.EX2 R150, R2 ;  /* 0x0000000200967308 */ /* 0x0002640000000800 */
[C---:B------:R-:W-:Y:S08]  /*11020*/  HMMA.16816.F32.BF16 R88, R8.reuse, R12, R60 ;  /* 0x0000000c0858723c */ /* 0x040ff0000004183c */
[----:B------:R-:W-:Y:S01]  /*11030*/  HMMA.16816.F32.BF16 R80, R8, R14, R52 ;  /* 0x0000000e0850723c */ /* 0x000fe20000041834 */
[----:B------:R-:W4:Y:S01]  /*11040*/  LDSM.16.MT88.4 R12, [R208+0x6100] ;  /* 0x00610000d00c783b */ /* 0x000f220000004200 */
[----:B-1----:R-:W-:-:S06]  /*11050*/  FFMA.FTZ R2, R165, c[0x0][0x2d0], -R5 ;  /* 0x0000b400a5027a23 */ /* 0x002fcc0000010805 */
[C---:B---3--:R-:W-:Y:S01]  /*11060*/  HMMA.16816.F32.BF16 R60, R8.reuse, R32, R40 ;  /* 0x00000020083c723c */ /* 0x048fe20000041828 */
[----:B------:R-:W-:Y:S02]  /*11070*/  IMAD.MOV.U32 R165, RZ, RZ, R149 ;  /* 0x000000ffffa57224 */ /* 0x000fe400078e0095 */
[----:B------:R1:W-:Y:S05]  /*11080*/  MUFU.EX2 R149, R2 ;  /* 0x0000000200957308 */ /* 0x0003ea0000000800 */
[C---:B------:R-:W-:Y:S01]  /*11090*/  HMMA.16816.F32.BF16 R52, R8.reuse, R34, R36 ;  /* 0x000000220834723c */ /* 0x040fe20000041824 */
[----:B------:R-:W3:Y:S07]  /*110a0*/  LDSM.16.MT88.4 R32, [R205+0x2900] ;  /* 0x00290000cd20783b */ /* 0x000eee0000004200 */
[----:B--2---:R-:W-:Y:S01]  /*110b0*/  HMMA.16816.F32.BF16 R68, R8, R28, R44 ;  /* 0x0000001c0844723c */ /* 0x004fe2000004182c */
[----:B-1----:R-:W-:-:S02]  /*110c0*/  FFMA.FTZ R2, R188, c[0x0][0x2d0], -R5 ;  /* 0x0000b400bc027a23 */ /* 0x002fc40000010805 */
[----:B------:R-:W-:Y:S02]  /*110d0*/  IMAD.MOV.U32 R188, RZ, RZ, R148 ;  /* 0x000000ffffbc7224 */ /* 0x000fe400078e0094 */
[----:B------:R1:W-:Y:S03]  /*110e0*/  MUFU.EX2 R148, R2 ;  /* 0x0000000200947308 */ /* 0x0003e60000000800 */
[C---:B------:R-:W-:Y:S01]  /*110f0*/  HMMA.16816.F32.BF16 R64, R8.reuse, R30, R48 ;  /* 0x0000001e0840723c */ /* 0x040fe20000041830 */
[----:B------:R-:W2:Y:S07]  /*11100*/  LDSM.16.MT88.4 R28, [R206+0x2900] ;  /* 0x00290000ce1c783b */ /* 0x000eae0000004200 */
[----:B-----5:R-:W-:Y:S01]  /*11110*/  HMMA.16816.F32.BF16 R44, R8, R24, R72 ;  /* 0x00000018082c723c */ /* 0x020fe20000041848 */
        /* <DEDUP_REMOVED lines=8> */
[----:B-----5:R-:W-:-:S02]  /*111a0*/  FFMA.FTZ R2, R191, c[0x0][0x2d0], -R0 ;  /* 0x0000b400bf027a23 */ /* 0x020fc40000010800 */
[----:B------:R-:W-:Y:S02]  /*111b0*/  IMAD.MOV.U32 R191, RZ, RZ, R115 ;  /* 0x000000ffffbf7224 */ /* 0x000fe400078e0073 */
[----:B------:R5:W1:Y:S02]  /*111c0*/  MUFU.EX2 R135, R2 ;  /* 0x0000000200877308 */ /* 0x000a640000000800 */
[C---:B----4-:R-:W-:Y:S08]  /*111d0*/  HMMA.16816.F32.BF16 R56, R8.reuse, R16, R128 ;  /* 0x000000100838723c */ /* 0x050ff00000041880 */
[----:B------:R-:W-:Y:S01]  /*111e0*/  HMMA.16816.F32.BF16 R72, R8, R18, R120 ;  /* 0x000000120848723c */ /* 0x000fe20000041878 */
[----:B------:R-:W-:Y:S01]  /*111f0*/  LDSM.16.MT88.4 R16, [R206+0x6900] ;  /* 0x00690000ce10783b */ /* 0x000fe20000004200 */
[----:B-----5:R-:W-:-:S06]  /*11200*/  FFMA.FTZ R2, R167, c[0x0][0x2d0], -R0 ;  /* 0x0000b400a7027a23 */ /* 0x020fcc0000010800 */
[C---:B------:R-:W-:Y:S01]  /*11210*/  HMMA.16816.F32.BF16 R108, R8.reuse, R12, R108 ;  /* 0x0000000c086c723c */ /* 0x040fe2000004186c */
[----:B------:R-:W-:Y:S01]  /*11220*/  IMAD.MOV.U32 R167, RZ, RZ, R146 ;  /* 0x000000ffffa77224 */ /* 0x000fe200078e0092 */
[----:B------:R4:W-:Y:S06]  /*11230*/  MUFU.EX2 R134, R2 ;  /* 0x0000000200867308 */ /* 0x0009ec0000000800 */
[----:B------:R-:W-:Y:S01]  /*11240*/  HMMA.16816.F32.BF16 R104, R8, R14, R96 ;  /* 0x0000000e0868723c */ /* 0x000fe20000041860 */
[----:B------:R-:W5:Y:S06]  /*11250*/  LDSM.16.MT88.4 R12, [R205+0x6900] ;  /* 0x00690000cd0c783b */ /* 0x000f6c0000004200 */
[----:B------:R-:W-:-:S02]  /*11260*/  F2FP.BF16.PACK_AB R8, R150, R151 ;  /* 0x000000979608723e */ /* 0x000fc400000010ff */
[----:B-1----:R-:W-:Y:S01]  /*11270*/  F2FP.BF16.PACK_AB R9, R135, R147 ;  /* 0x000000938709723e */ /* 0x002fe200000010ff */
[----:B----4-:R-:W-:Y:S01]  /*11280*/  FFMA.FTZ R2, R189, c[0x0][0x2d0], -R0 ;  /* 0x0000b400bd027a23 */ /* 0x010fe20000010800 */
[----:B------:R-:W-:Y:S01]  /*11290*/  F2FP.BF16.PACK_AB R10, R148, R149 ;  /* 0x00000095940a723e */ /* 0x000fe200000010ff */
[----:B------:R-:W-:Y:S02]  /*112a0*/  IMAD.MOV.U32 R189, RZ, RZ, R145 ;  /* 0x000000ffffbd7224 */ /* 0x000fe400078e0091 */
[----:B------:R-:W1:Y:S02]  /*112b0*/  MUFU.EX2 R133, R2 ;  /* 0x0000000200857308 */ /* 0x000e640000000800 */
[----:B-1----:R-:W-:Y:S01]  /*112c0*/  F2FP.BF16.PACK_AB R11, R133, R134 ;  /* 0x00000086850b723e */ /* 0x002fe200000010ff */
[----:B------:R-:W-:Y:S02]  /*112d0*/  FFMA.FTZ R2, R203, c[0x0][0x2d0], -R5 ;  /* 0x0000b400cb027a23 */ /* 0x000fe40000010805 */
[----:B------:R-:W-:-:S03]  /*112e0*/  IMAD.MOV.U32 R203, RZ, RZ, R144 ;  /* 0x000000ffffcb7224 */ /* 0x000fc600078e0090 */
[----:B------:R1:W-:Y:S01]  /*112f0*/  MUFU.EX2 R132, R2 ;  /* 0x0000000200847308 */ /* 0x0003e20000000800 */
[C---:B---3--:R-:W-:Y:S08]  /*11300*/  HMMA.16816.F32.BF16 R120, R8.reuse, R32, R100 ;  /* 0x000000200878723c */ /* 0x048ff00000041864 */
[----:B------:R-:W-:Y:S01]  /*11310*/  HMMA.16816.F32.BF16 R112, R8, R34, R92 ;  /* 0x000000220870723c */ /* 0x000fe2000004185c */
[----:B------:R-:W-:Y:S01]  /*11320*/  LDSM.16.MT88.4 R32, [R208+0x6900] ;  /* 0x00690000d020783b */ /* 0x000fe20000004200 */
[----:B-1----:R-:W-:-:S06]  /*11330*/  FFMA.FTZ R2, R228, c[0x0][0x2d0], -R5 ;  /* 0x0000b400e4027a23 */ /* 0x002fcc0000010805 */
[C---:B--2---:R-:W-:Y:S01]  /*11340*/  HMMA.16816.F32.BF16 R100, R8.reuse, R28, R88 ;  /* 0x0000001c0864723c */ /* 0x044fe20000041858 */
[----:B------:R-:W-:Y:S01]  /*11350*/  IMAD.MOV.U32 R228, RZ, RZ, R119 ;  /* 0x000000ffffe47224 */ /* 0x000fe200078e0077 */
[----:B------:R1:W2:Y:S06]  /*11360*/  MUFU.EX2 R146, R2 ;  /* 0x0000000200927308 */ /* 0x0002ac0000000800 */
[C---:B------:R-:W-:Y:S08]  /*11370*/  HMMA.16816.F32.BF16 R92, R8.reuse, R24, R68 ;  /* 0x00000018085c723c */ /* 0x040ff00000041844 */
[----:B------:R-:W-:Y:S01]  /*11380*/  HMMA.16816.F32.BF16 R88, R8, R26, R64 ;  /* 0x0000001a0858723c */ /* 0x000fe20000041840 */
[----:B------:R-:W3:Y:S01]  /*11390*/  LDSM.16.MT88.4 R24, [R209+0x6900] ;  /* 0x00690000d118783b */ /* 0x000ee20000004200 */
[----:B-1----:R-:W-:-:S02]  /*113a0*/  FFMA.FTZ R2, R231, c[0x0][0x2d0], -R5 ;  /* 0x0000b400e7027a23 */ /* 0x002fc40000010805 */
[----:B------:R-:W-:Y:S02]  /*113b0*/  IMAD.MOV.U32 R231, RZ, RZ, R118 ;  /* 0x000000ffffe77224 */ /* 0x000fe400078e0076 */
[----:B------:R1:W-:Y:S02]  /*113c0*/  MUFU.EX2 R145, R2 ;  /* 0x0000000200917308 */ /* 0x0003e40000000800 */
[C---:B------:R-:W-:Y:S01]  /*113d0*/  HMMA.16816.F32.BF16 R96, R8.reuse, R30, R80 ;  /* 0x0000001e0860723c */ /* 0x040fe20000041850 */
[----:B------:R-:W-:Y:S07]  /*113e0*/  LDSM.16.MT88.4 R28, [R205+0x3100] ;  /* 0x00310000cd1c783b */ /* 0x000fee0000004200 */
[----:B------:R-:W-:Y:S01]  /*113f0*/  HMMA.16816.F32.BF16 R80, R8, R22, R52 ;  /* 0x000000160850723c */ /* 0x000fe20000041834 */
[----:B-1----:R-:W-:-:S07]  /*11400*/  FFMA.FTZ R2, R232, c[0x0][0x2d0], -R5 ;  /* 0x0000b400e8027a23 */ /* 0x002fce0000010805 */
[C---:B-----5:R-:W-:Y:S01]  /*11410*/  HMMA.16816.F32.BF16 R64, R8.reuse, R14, R48 ;  /* 0x0000000e0840723c */ /* 0x060fe20000041830 */
[----:B------:R-:W-:Y:S01]  /*11420*/  IMAD.MOV.U32 R232, RZ, RZ, R6 ;  /* 0x000000ffffe87224 */ /* 0x000fe200078e0006 */
[----:B------:R1:W-:Y:S06]  /*11430*/  MUFU.EX2 R144, R2 ;  /* 0x0000000200907308 */ /* 0x0003ec0000000800 */
        /* <DEDUP_REMOVED lines=8> */
[----:B------:R-:W3:Y:S04]  /*114c0*/  LDSM.16.MT88.4 R24, [R205+0x7100] ;  /* 0x00710000cd18783b */ /* 0x000ee80000004200 */
[----:B------:R-:W-:Y:S01]  /*114d0*/  LDSM.16.MT88.4 R72, [R206+0x3900] ;  /* 0x00390000ce48783b */ /* 0x000fe20000004200 */
[----:B-1----:R-:W-:-:S02]  /*114e0*/  FFMA.FTZ R2, R229, c[0x0][0x2d0], -R0 ;  /* 0x0000b400e5027a23 */ /* 0x002fc40000010800 */
[C---:B------:R-:W-:Y:S02]  /*114f0*/  HMMA.16816.F32.BF16 R60, R8.reuse, R16, R40 ;  /* 0x00000010083c723c */ /* 0x040fe40000041828 */
[----:B------:R1:W4:Y:S06]  /*11500*/  MUFU.EX2 R118, R2 ;  /* 0x0000000200767308 */ /* 0x00032c0000000800 */
[C---:B------:R-:W-:Y:S01]  /*11510*/  HMMA.16816.F32.BF16 R40, R8.reuse, R18, R36 ;  /* 0x000000120828723c */ /* 0x040fe20000041824 */
[----:B------:R-:W5:Y:S07]  /*11520*/  LDSM.16.MT88.4 R16, [R209+0x3100] ;  /* 0x00310000d110783b */ /* 0x000f6e0000004200 */
[----:B------:R-:W-:Y:S01]  /*11530*/  HMMA.16816.F32.BF16 R44, R8, R32, R108 ;  /* 0x00000020082c723c */ /* 0x000fe2000004186c */
[----:B-1----:R-:W-:-:S04]  /*11540*/  FFMA.FTZ R2, R230, c[0x0][0x2d0], -R0 ;  /* 0x0000b400e6027a23 */ /* 0x002fc80000010800 */
[----:B------:R1:W-:Y:S03]  /*11550*/  MUFU.EX2 R59, R2 ;  /* 0x00000002003b7308 */ /* 0x0003e60000000800 */
[----:B------:R-:W-:Y:S01]  /*11560*/  HMMA.16816.F32.BF16 R36, R8, R34, R104 ;  /* 0x000000220824723c */ /* 0x000fe20000041868 */
[----:B------:R-:W3:Y:S04]  /*11570*/  LDSM.16.MT88.4 R32, [R206+0x7100] ;  /* 0x00710000ce20783b */ /* 0x000ee80000004200 */
[----:B------:R-:W-:Y:S02]  /*11580*/  LDSM.16.MT88.4 R104, [R206+0x7900] ;  /* 0x00790000ce68783b */ /* 0x000fe40000004200 */
[----:B--2---:R-:W-:-:S02]  /*11590*/  F2FP.BF16.PACK_AB R8, R146, R132 ;  /* 0x000000849208723e */ /* 0x004fc400000010ff */
[----:B----4-:R-:W-:Y:S02]  /*115a0*/  F2FP.BF16.PACK_AB R9, R118, R119 ;  /* 0x000000777609723e */ /* 0x010fe400000010ff */
[----:B------:R-:W-:Y:S01]  /*115b0*/  F2FP.BF16.PACK_AB R10, R144, R145 ;  /* 0x00000091900a723e */ /* 0x000fe200000010ff */
[----:B-1----:R-:W-:-:S04]  /*115c0*/  FFMA.FTZ R2, R233, c[0x0][0x2d0], -R0 ;  /* 0x0000b400e9027a23 */ /* 0x002fc80000010800 */
[----:B------:R1:W2:Y:S02]  /*115d0*/  MUFU.EX2 R58, R2 ;  /* 0x00000002003a7308 */ /* 0x0002a40000000800 */
[----:B-1----:R-:W-:Y:S01]  /*115e0*/  FFMA.FTZ R2, R246, c[0x0][0x2d0], -R5 ;  /* 0x0000b400f6027a23 */ /* 0x002fe20000010805 */
[----:B--2---:R-:W-:-:S05]  /*115f0*/  F2FP.BF16.PACK_AB R11, R58, R59 ;  /* 0x0000003b3a0b723e */ /* 0x004fca00000010ff */
[----:B------:R1:W-:Y:S02]  /*11600*/  MUFU.EX2 R57, R2 ;  /* 0x0000000200397308 */ /* 0x0003e40000000800 */
[C---:B---3--:R-:W-:Y:S08]  /*11610*/  HMMA.16816.F32.BF16 R64, R8.reuse, R26, R64 ;  /* 0x0000001a0840723c */ /* 0x048ff00000041840 */
[----:B------:R-:W-:Y:S01]  /*11620*/  HMMA.16816.F32.BF16 R128, R8, R24, R76 ;  /* 0x000000180880723c */ /* 0x000fe2000004184c */
[----:B-1----:R-:W-:-:S04]  /*11630*/  FFMA.FTZ R2, R244, c[0x0][0x2d0], -R5 ;  /* 0x0000b400f4027a23 */ /* 0x002fc80000010805 */
[----:B------:R1:W2:Y:S03]  /*11640*/  MUFU.EX2 R56, R2 ;  /* 0x0000000200387308 */ /* 0x0002a60000000800 */
[C---:B------:R-:W-:Y:S08]  /*11650*/  HMMA.16816.F32.BF16 R68, R8.reuse, R20, R100 ;  /* 0x000000140844723c */ /* 0x040ff00000041864 */
[----:B-----5:R-:W-:Y:S01]  /*11660*/  HMMA.16816.F32.BF16 R100, R8, R18, R88 ;  /* 0x000000120864723c */ /* 0x020fe20000041858 */
[----:B------:R-:W-:Y:S01]  /*11670*/  LDSM.16.MT88.4 R88, [R208+0x3900] ;  /* 0x00390000d058783b */ /* 0x000fe20000004200 */
[----:B-1----:R-:W-:-:S06]  /*11680*/  FFMA.FTZ R2, R242, c[0x0][0x2d0], -R5 ;  /* 0x0000b400f2027a23 */ /* 0x002fcc0000010805 */
[C---:B------:R-:W-:Y:S01]  /*11690*/  HMMA.16816.F32.BF16 R92, R8.reuse, R16, R92 ;  /* 0x00000010085c723c */ /* 0x040fe2000004185c */
[----:B------:R-:W1:Y:S01]  /*116a0*/  LDSM.16.MT88.4 R16, [R209+0x7100] ;  /* 0x00710000d110783b */ /* 0x000e620000004200 */
[----:B------:R3:W-:Y:S06]  /*116b0*/  MUFU.EX2 R27, R2 ;  /* 0x00000002001b7308 */ /* 0x0007ec0000000800 */
[C---:B------:R-:W-:Y:S08]  /*116c0*/  HMMA.16816.F32.BF16 R84, R8.reuse, R12, R84 ;  /* 0x0000000c0854723c */ /* 0x040ff00000041854 */
[----:B------:R-:W-:Y:S01]  /*116d0*/  HMMA.16816.F32.BF16 R108, R8, R14, R80 ;  /* 0x0000000e086c723c */ /* 0x000fe20000041850 */
[----:B------:R-:W4:Y:S01]  /*116e0*/  LDSM.16.MT88.4 R12, [R208+0x7100] ;  /* 0x00710000d00c783b */ /* 0x000f220000004200 */
[----:B---3--:R-:W-:-:S03]  /*116f0*/  FFMA.FTZ R2, R245, c[0x0][0x2d0], -R5 ;  /* 0x0000b400f5027a23 */ /* 0x008fc60000010805 */
[----:B------:R-:W3:Y:S01]  /*11700*/  LDSM.16.MT88.4 R80, [R209+0x3900] ;  /* 0x00390000d150783b */ /* 0x000ee20000004200 */
[----:B------:R5:W1:Y:S02]  /*11710*/  MUFU.EX2 R26, R2 ;  /* 0x00000002001a7308 */ /* 0x000a640000000800 */
[C---:B------:R-:W-:Y:S08]  /*11720*/  HMMA.16816.F32.BF16 R120, R8.reuse, R28, R120 ;  /* 0x0000001c0878723c */ /* 0x040ff00000041878 */
[----:B------:R-:W-:Y:S01]  /*11730*/  HMMA.16816.F32.BF16 R28, R8, R30, R112 ;  /* 0x0000001e081c723c */ /* 0x000fe20000041870 */
[----:B-----5:R-:W-:-:S06]  /*11740*/  FFMA.FTZ R2, R243, c[0x0][0x2d0], -R0 ;  /* 0x0000b400f3027a23 */ /* 0x020fcc0000010800 */
[----:B--2---:R-:W-:Y:S01]  /*11750*/  F2FP.BF16.PACK_AB R112, R56, R57 ;  /* 0x000000393870723e */ /* 0x004fe200000010ff */
[C---:B------:R-:W-:Y:S01]  /*11760*/  HMMA.16816.F32.BF16 R20, R8.reuse, R22, R96 ;  /* 0x000000160814723c */ /* 0x040fe20000041860 */
[----:B-1----:R-:W-:Y:S01]  /*11770*/  F2FP.BF16.PACK_AB R114, R26, R27 ;  /* 0x0000001b1a72723e */ /* 0x002fe200000010ff */
[----:B------:R1:W-:Y:S01]  /*11780*/  MUFU.EX2 R25, R2 ;  /* 0x0000000200197308 */ /* 0x0003e20000000800 */
[----:B------:R-:W2:Y:S05]  /*11790*/  LDSM.16.MT88.4 R96, [R205+0x7900] ;  /* 0x00790000cd60783b */ /* 0x000eaa0000004200 */
[C---:B------:R-:W-:Y:S08]  /*117a0*/  HMMA.16816.F32.BF16 R60, R8.reuse, R32, R60 ;  /* 0x00000020083c723c */ /* 0x040ff0000004183c */
[----:B------:R-:W-:Y:S01]  /*117b0*/  HMMA.16816.F32.BF16 R40, R8, R34, R40 ;  /* 0x000000220828723c */ /* 0x000fe20000041828 */
[----:B-1----:R-:W-:-:S04]  /*117c0*/  FFMA.FTZ R2, R248, c[0x0][0x2d0], -R0 ;  /* 0x0000b400f8027a23 */ /* 0x002fc80000010800 */
[----:B------:R1:W5:Y:S03]  /*117d0*/  MUFU.EX2 R24, R2 ;  /* 0x0000000200187308 */ /* 0x0003660000000800 */
[C---:B------:R-:W-:Y:S08]  /*117e0*/  HMMA.16816.F32.BF16 R48, R8.reuse, R16, R48 ;  /* 0x000000100830723c */ /* 0x040ff00000041830 */
[----:B------:R-:W-:Y:S01]  /*117f0*/  HMMA.16816.F32.BF16 R52, R8, R18, R52 ;  /* 0x000000120834723c */ /* 0x000fe20000041834 */
[--C-:B-1----:R-:W-:Y:S01]  /*11800*/  FFMA.FTZ R2, R247, c[0x0][0x2d0], -R0.reuse ;  /* 0x0000b400f7027a23 */ /* 0x102fe20000010800 */
[----:B-----5:R-:W-:Y:S01]  /*11810*/  F2FP.BF16.PACK_AB R113, R24, R25 ;  /* 0x000000191871723e */ /* 0x020fe200000010ff */
[----:B------:R-:W-:-:S05]  /*11820*/  FFMA.FTZ R0, R252, c[0x0][0x2d0], -R0 ;  /* 0x0000b400fc007a23 */ /* 0x000fca0000010800 */
[C---:B----4-:R-:W-:Y:S01]  /*11830*/  HMMA.16816.F32.BF16 R44, R8.reuse, R12, R44 ;  /* 0x0000000c082c723c */ /* 0x050fe2000004182c */
[----:B------:R1:W-:Y:S07]  /*11840*/  MUFU.EX2 R7, R2 ;  /* 0x0000000200077308 */ /* 0x0003ee0000000800 */
[----:B------:R-:W-:Y:S01]  /*11850*/  HMMA.16816.F32.BF16 R36, R8, R14, R36 ;  /* 0x0000000e0824723c */ /* 0x000fe20000041824 */
[----:B------:R4:W5:Y:S01]  /*11860*/  MUFU.EX2 R6, R0 ;  /* 0x0000000000067308 */ /* 0x0009620000000800 */
[----:B------:R-:W-:Y:S01]  /*11870*/  LDSM.16.MT88.4 R8, [R208+0x7900] ;  /* 0x00790000d008783b */ /* 0x000fe20000004200 */
[----:B-1----:R-:W-:-:S04]  /*11880*/  FADD.FTZ R2, R231, R232 ;  /* 0x000000e8e7027221 */ /* 0x002fc80000010000 */
[----:B------:R-:W-:Y:S02]  /*11890*/  FADD.FTZ R3, R3, R2 ;  /* 0x0000000203037221 */ /* 0x000fe40000010000 */
[----:B----4-:R-:W-:Y:S01]  /*118a0*/  FADD.FTZ R0, R203, R228 ;  /* 0x000000e4cb007221 */ /* 0x010fe20000010000 */
[----:B-----5:R-:W-:Y:S02]  /*118b0*/  F2FP.BF16.PACK_AB R115, R6, R7 ;  /* 0x000000070673723e */ /* 0x020fe400000010ff */
[----:B------:R-:W-:Y:S01]  /*118c0*/  IADD3 R228, R156, -0x2, RZ ;  /* 0xfffffffe9ce47810 */ /* 0x000fe20007ffe0ff */
        /* <DEDUP_REMOVED lines=14> */
[C---:B---3--:R-:W-:Y:S01]  /*119b0*/  HMMA.16816.F32.BF16 R76, R112.reuse, R80, R92 ;  /* 0x00000050704c723c */ /* 0x048fe2000004185c */
        /* <DEDUP_REMOVED lines=9> */
[----:B--2---:R-:W-:Y:S01]  /*11a50*/  HMMA.16816.F32.BF16 R92, R112, R96, R128 ;  /* 0x00000060705c723c */ /* 0x004fe20000041880 */
[----:B------:R-:W-:Y:S02]  /*11a60*/  FADD.FTZ R0, R202, R0 ;  /* 0x00000000ca007221 */ /* 0x000fe40000010000 */
[----:B------:R-:W-:Y:S02]  /*11a70*/  FADD.FTZ R2, R194, R2 ;  /* 0x00000002c2027221 */ /* 0x000fe40000010000 */
[----:B------:R-:W-:-:S02]  /*11a80*/  FADD.FTZ R0, R201, R0 ;  /* 0x00000000c9007221 */ /* 0x000fc40000010000 */
[----:B------:R-:W-:Y:S01]  /*11a90*/  FADD.FTZ R2, R193, R2 ;  /* 0x00000002c1027221 */ /* 0x000fe20000010000 */
[C---:B------:R-:W-:Y:S01]  /*11aa0*/  HMMA.16816.F32.BF16 R120, R112.reuse, R124, R120 ;  /* 0x0000007c7078723c */ /* 0x040fe20000041878 */
[----:B------:R-:W-:Y:S02]  /*11ab0*/  FADD.FTZ R0, R200, R0 ;  /* 0x00000000c8007221 */ /* 0x000fe40000010000 */
[----:B------:R-:W-:Y:S02]  /*11ac0*/  FADD.FTZ R2, R4, R2 ;  /* 0x0000000204027221 */ /* 0x000fe40000010000 */
[----:B------:R-:W-:Y:S01]  /*11ad0*/  FADD.FTZ R0, R195, R0 ;  /* 0x00000000c3007221 */ /* 0x000fe20000010000 */
[----:B------:R-:W2:Y:S01]  /*11ae0*/  @P5 S2R R4, SR_CTAID.X ;  /* 0x0000000000045919 */ /* 0x000ea20000002500 */
        /* <DEDUP_REMOVED lines=11> */
[C---:B-1----:R-:W-:Y:S01]  /*11ba0*/  HMMA.16816.F32.BF16 R128, R112.reuse, R108, R48 ;  /* 0x0000006c7080723c */ /* 0x042fe20000041830 */
[----:B------:R-:W-:Y:S02]  /*11bb0*/  FADD.FTZ R0, R151, R0 ;  /* 0x0000000097007221 */ /* 0x000fe40000010000 */
[----:B------:R-:W-:Y:S02]  /*11bc0*/  FADD.FTZ R2, R147, R2 ;  /* 0x0000000293027221 */ /* 0x000fe40000010000 */
[----:B------:R-:W-:Y:S02]  /*11bd0*/  FADD.FTZ R3, R150, R0 ;  /* 0x0000000096037221 */ /* 0x000fe40000010000 */
[----:B--2---:R-:W-:Y:S01]  /*11be0*/  @P5 IMAD.SHL.U32 R0, R4, 0x80, RZ ;  /* 0x0000008004005824 */ /* 0x004fe200078e00ff */
[----:B------:R-:W-:Y:S01]  /*11bf0*/  HMMA.16816.F32.BF16 R124, R112, R126, R28 ;  /* 0x0000007e707c723c */ /* 0x000fe2000004181c */
[----:B------:R-:W-:-:S02]  /*11c00*/  FADD.FTZ R2, R135, R2 ;  /* 0x0000000287027221 */ /* 0x000fc40000010000 */
[----:B------:R-:W-:Y:S02]  /*11c10*/  FADD.FTZ R3, R149, R3 ;  /* 0x0000000395037221 */ /* 0x000fe40000010000 */
[----:B------:R-:W-:-:S03]  /*11c20*/  @P5 IMAD.HI.U32 R0, R0, c[0x0][0x2c8], RZ ;  /* 0x0000b20000005a27 */ /* 0x000fc600078e00ff */
[C---:B------:R-:W-:Y:S01]  /*11c30*/  HMMA.16816.F32.BF16 R72, R112.reuse, R74, R20 ;  /* 0x0000004a7048723c */ /* 0x040fe20000041814 */
[----:B------:R-:W-:Y:S01]  /*11c40*/  FADD.FTZ R2, R134, R2 ;  /* 0x0000000286027221 */ /* 0x000fe20000010000 */
[----:B------:R-:W-:Y:S01]  /*11c50*/  @P5 SHF.R.U32.HI R157, RZ, c[0x0][0x2cc], R0 ;  /* 0x0000b300ff9d5a19 */ /* 0x000fe20000011600 */
[----:B------:R-:W-:Y:S02]  /*11c60*/  FADD.FTZ R3, R148, R3 ;  /* 0x0000000394037221 */ /* 0x000fe40000010000 */
[----:B------:R-:W-:Y:S01]  /*11c70*/  FADD.FTZ R2, R133, R2 ;  /* 0x0000000285027221 */ /* 0x000fe20000010000 */
[----:B------:R-:W-:Y:S01]  /*11c80*/  IADD3 R0, R157, R159, -R158 ;  /* 0x0000009f9d007210 */ /* 0x000fe20007ffe89e */
[----:B------:R-:W-:Y:S01]  /*11c90*/  FADD.FTZ R3, R132, R3 ;  /* 0x0000000384037221 */ /* 0x000fe20000010000 */
[----:B------:R-:W-:Y:S01]  /*11ca0*/  HMMA.16816.F32.BF16 R96, R112, R98, R64 ;  /* 0x000000627060723c */ /* 0x000fe20000041840 */
[----:B------:R-:W-:Y:S01]  /*11cb0*/  FADD.FTZ R5, R119, R2 ;  /* 0x0000000277057221 */ /* 0x000fe20000010000 */
[----:B------:R-:W-:Y:S01]  /*11cc0*/  SHF.R.S32.HI R2, RZ, 0x1f, R0 ;  /* 0x0000001fff027819 */ /* 0x000fe20000011400 */
[----:B------:R-:W-:-:S02]  /*11cd0*/  FADD.FTZ R4, R146, R3 ;  /* 0x0000000392047221 */ /* 0x000fc40000010000 */
[----:B------:R-:W-:Y:S02]  /*11ce0*/  FADD.FTZ R3, R118, R5 ;  /* 0x0000000576037221 */ /* 0x000fe40000010000 */
[----:B------:R-:W-:Y:S01]  /*11cf0*/  FADD.FTZ R5, R145, R4 ;  /* 0x0000000491057221 */ /* 0x000fe20000010000 */
[----:B------:R-:W-:Y:S01]  /*11d00*/  LEA.HI R4, R2, R0, RZ, 0x7 ;  /* 0x0000000002047211 */ /* 0x000fe200078f38ff */
[----:B------:R-:W-:Y:S01]  /*11d10*/  FADD.FTZ R0, R59, R3 ;  /* 0x000000033b007221 */ /* 0x000fe20000010000 */
[C---:B------:R-:W-:Y:S01]  /*11d20*/  HMMA.16816.F32.BF16 R104, R112.reuse, R106, R40 ;  /* 0x0000006a7068723c */ /* 0x040fe20000041828 */
[----:B------:R-:W-:Y:S01]  /*11d30*/  FADD.FTZ R2, R144, R5 ;  /* 0x0000000590027221 */ /* 0x000fe20000010000 */
[----:B------:R-:W-:Y:S01]  /*11d40*/  SHF.R.S32.HI R3, RZ, 0x7, R4 ;  /* 0x00000007ff037819 */ /* 0x000fe20000011404 */
[----:B------:R-:W-:Y:S02]  /*11d50*/  FADD.FTZ R0, R58, R0 ;  /* 0x000000003a007221 */ /* 0x000fe40000010000 */
[----:B------:R-:W-:Y:S01]  /*11d60*/  FADD.FTZ R2, R57, R2 ;  /* 0x0000000239027221 */ /* 0x000fe20000010000 */
[----:B------:R-:W-:Y:S01]  /*11d70*/  IMNMX R3, RZ, R3, !PT ;  /* 0x00000003ff037217 */ /* 0x000fe20007800200 */
[----:B------:R-:W-:Y:S01]  /*11d80*/  FADD.FTZ R0, R25, R0 ;  /* 0x0000000019007221 */ /* 0x000fe20000010000 */
[----:B------:R-:W-:Y:S01]  /*11d90*/  HMMA.16816.F32.BF16 R108, R112, R110, R52 ;  /* 0x0000006e706c723c */ /* 0x000fe20000041834 */
[----:B------:R-:W-:Y:S01]  /*11da0*/  FADD.FTZ R2, R56, R2 ;  /* 0x0000000238027221 */ /* 0x000fe20000010000 */
[----:B------:R-:W-:Y:S01]  /*11db0*/  ISETP.GE.AND P0, PT, R228, R3, PT ;  /* 0x00000003e400720c */ /* 0x000fe20003f06270 */
[----:B------:R-:W-:Y:S01]  /*11dc0*/  FADD.FTZ R0, R24, R0 ;  /* 0x0000000018007221 */ /* 0x000fe20000010000 */
[----:B------:R1:W-:Y:S01]  /*11dd0*/  STL [R1+0x14], R3 ;  /* 0x0000140301007387 */ /* 0x0003e20000100800 */
[----:B------:R-:W-:-:S02]  /*11de0*/  FADD.FTZ R2, R27, R2 ;  /* 0x000000021b027221 */ /* 0x000fc40000010000 */
[----:B------:R-:W-:Y:S01]  /*11df0*/  FADD.FTZ R0, R7, R0 ;  /* 0x0000000007007221 */ /* 0x000fe20000010000 */
[----:B------:R-:W-:Y:S01]  /*11e00*/  HMMA.16816.F32.BF16 R132, R112, R8, R44 ;  /* 0x000000087084723c */ /* 0x000fe2000004182c */
[----:B------:R-:W-:Y:S02]  /*11e10*/  FADD.FTZ R2, R26, R2 ;  /* 0x000000021a027221 */ /* 0x000fe40000010000 */
[----:B------:R-:W-:-:S05]  /*11e20*/  FADD.FTZ R0, R6, R0 ;  /* 0x0000000006007221 */ /* 0x000fca0000010000 */
[----:B------:R1:W-:Y:S01]  /*11e30*/  STL [R1+0xc], R0 ;  /* 0x00000c0001007387 */ /* 0x0003e20000100800 */
[----:B------:R-:W-:Y:S03]  /*11e40*/  HMMA.16816.F32.BF16 R112, R112, R10, R36 ;  /* 0x0000000a7070723c */ /* 0x000fe60000041824 */
[----:B------:R1:W-:Y:S01]  /*11e50*/  STL [R1+0x4], R2 ;  /* 0x0000040201007387 */ /* 0x0003e20000100800 */
[----:B------:R-:W-:Y:S05]  /*11e60*/  @!P0 BRA `(.L_x_621) ;  /* 0x000043f000008947 */ /* 0x000fea0003800000 */
[----:B------:R-:W2:Y:S04]  /*11e70*/  LDL.64 R166, [R1+0x50] ;  /* 0x0000500001a67983 */ /* 0x000ea80000100a00 */
[----:B------:R-:W3:Y:S04]  /*11e80*/  LDL.64 R190, [R1+0x48] ;  /* 0x0000480001be7983 */ /* 0x000ee80000100a00 */
[----:B------:R-:W4:Y:S04]  /*11e90*/  LDL R164, [R1+0x2c] ;  /* 0x00002c0001a47983 */ /* 0x000f280000100800 */
[----:B------:R-:W5:Y:S04]  /*11ea0*/  LDL.64 R156, [R1+0x38] ;  /* 0x00003800019c7983 */ /* 0x000f680000100a00 */
[----:B------:R-:W5:Y:S01]  /*11eb0*/  LDL.64 R158, [R1+0x40] ;  /* 0x00004000019e7983 */ /* 0x000f620000100a00 */
[----:B------:R-:W-:Y:S01]  /*11ec0*/  IMAD.MOV.U32 R118, RZ, RZ, R116 ;  /* 0x000000ffff767224 */ /* 0x000fe200078e0074 */
[----:B-1----:R-:W-:Y:S01]  /*11ed0*/  MOV R3, R117 ;  /* 0x0000007500037202 */ /* 0x002fe20000000f00 */
[----:B------:R-:W-:Y:S01]  /*11ee0*/  IMAD.MOV.U32 R200, RZ, RZ, R228 ;  /* 0x000000ffffc87224 */ /* 0x000fe200078e00e4 */
[----:B--2---:R-:W-:-:S02]  /*11ef0*/  IADD3 R2, P1, R166, 0x40, RZ ;  /* 0x00000040a6027810 */ /* 0x004fc40007f3e0ff */
[----:B---3--:R-:W-:-:S03]  /*11f00*/  IADD3 R0, P0, R190, 0x40, RZ ;  /* 0x00000040be007810 */ /* 0x008fc60007f1e0ff */
[----:B------:R5:W-:Y:S01]  /*11f10*/  STL [R1+0x24], R2 ;  /* 0x0000240201007387 */ /* 0x000be20000100800 */
[----:B----4-:R-:W-:-:S03]  /*11f20*/  @P5 IMAD.HI.U32 R4, R164, c[0x0][0x2c8], RZ ;  /* 0x0000b200a4045a27 */ /* 0x010fc600078e00ff */
[----:B------:R1:W-:Y:S04]  /*11f30*/  STL [R1+0x1c], R0 ;  /* 0x00001c0001007387 */ /* 0x0003e80000100800 */
[----:B------:R2:W-:Y:S01]  /*11f40*/  @P5 STL [R1+0x28], R4 ;  /* 0x0000280401005387 */ /* 0x0005e20000100800 */
[----:B-----5:R-:W-:Y:S01]  /*11f50*/  IADD3.X R2, RZ, R159, RZ, P1, !PT ;  /* 0x0000009fff027210 */ /* 0x020fe20000ffe4ff */
[----:B-1----:R-:W-:-:S05]  /*11f60*/  IMAD.X R0, RZ, RZ, R157, P0 ;  /* 0x000000ffff007224 */ /* 0x002fca00000e069d */
[----:B------:R2:W-:Y:S04]  /*11f70*/  STL [R1+0x18], R0 ;  /* 0x0000180001007387 */ /* 0x0005e80000100800 */
[----:B------:R2:W-:Y:S02]  /*11f80*/  STL [R1+0x20], R2 ;  /* 0x0000200201007387 */ /* 0x0005e40000100800 */
.L_x_622:
[----:B------:R-:W3:Y:S01]  /*11f90*/  LDL.64 R160, [R1+0x50] ;  /* 0x0000500001a07983 */ /* 0x000ee20000100a00 */
[----:B------:R-:W-:Y:S04]  /*11fa0*/  DEPBAR.LE SB0, 0x0 ;  /* 0x000080000000791a */ /* 0x000fe80000000000 */
[C---:B------:R-:W-:Y:S01]  /*11fb0*/  ISETP.GE.AND P0, PT, R200.reuse, RZ, PT ;  /* 0x000000ffc800720c */ /* 0x040fe20003f06270 */
[----:B------:R-:W4:Y:S01]  /*11fc0*/  LDL R157, [R1+0x24] ;  /* 0x00002400019d7983 */ /* 0x000f220000100800 */
[----:B------:R-:W-:Y:S02]  /*11fd0*/  IMAD.MOV.U32 R201, RZ, RZ, c[0x0][0x208] ;  /* 0x00008200ffc97624 */ /* 0x000fe400078e00ff */
[----:B------:R-:W-:Y:S01]  /*11fe0*/  IMAD.MOV.U32 R194, RZ, RZ, 0x6 ;  /* 0x00000006ffc27424 */ /* 0x000fe200078e00ff */
[----:B------:R-:W5:Y:S01]  /*11ff0*/  LDL R119, [R1+0x8] ;  /* 0x0000080001777983 */ /* 0x000f620000100800 */
[----:B------:R-:W-:Y:S02]  /*12000*/  IMAD.SHL.U32 R201, R201, 0x40, RZ ;  /* 0x00000040c9c97824 */ /* 0x000fe400078e00ff */
[----:B------:R-:W-:Y:S01]  /*12010*/  IMAD.MOV.U32 R193, RZ, RZ, c[0x0][0x208] ;  /* 0x00008200ffc17624 */ /* 0x000fe200078e00ff */
[----:B--2---:R-:W5:Y:S01]  /*12020*/  LDL.64 R158, [R1+0x40] ;  /* 0x00004000019e7983 */ /* 0x004f620000100a00 */
[----:B------:R-:W-:Y:S01]  /*12030*/  IMAD.MOV.U32 R228, RZ, RZ, -0x80 ;  /* 0xffffff80ffe47424 */ /* 0x000fe200078e00ff */
[----:B------:R-:W-:Y:S02]  /*12040*/  IADD3 R195, R201, 0x80, RZ ;  /* 0x00000080c9c37810 */ /* 0x000fe40007ffe0ff */
[----:B------:R-:W-:Y:S01]  /*12050*/  @P0 SHF.R.S32.HI R0, RZ, 0x1f, R200 ;  /* 0x0000001fff000819 */ /* 0x000fe200000114c8 */
[----:B------:R-:W-:Y:S01]  /*12060*/  @P0 IMAD.WIDE.U32 R116, R200, c[0x0][0x208], RZ ;  /* 0x00008200c8740a25 */ /* 0x000fe200078e00ff */
[----:B------:R-:W5:Y:S01]  /*12070*/  LDL R156, [R1+0x20] ;  /* 0x00002000019c7983 */ /* 0x000f620000100800 */
[----:B------:R-:W-:Y:S02]  /*12080*/  SHF.L.U64.HI R193, R193, R194, c[0x0][0x20c] ;  /* 0x00008300c1c17619 */ /* 0x000fe400000102c2 */
[----:B------:R-:W-:Y:S01]  /*12090*/  @P0 IMAD R0, R0, c[0x0][0x208], RZ ;  /* 0x0000820000000a24 */ /* 0x000fe200078e02ff */
[----:B------:R-:W5:Y:S03]  /*120a0*/  LDL R192, [R1+0x10] ;  /* 0x0000100001c07983 */ /* 0x000f660000100800 */
[----:B------:R-:W-:Y:S01]  /*120b0*/  @P0 IMAD R2, R200, c[0x0][0x20c], R0 ;  /* 0x00008300c8020a24 */ /* 0x000fe200078e0200 */
[----:B------:R-:W-:Y:S01]  /*120c0*/  BAR.SYNC.DEFER_BLOCKING 0x0 ;  /* 0x0000000000007b1d */ /* 0x000fe20000010000 */
[C---:B------:R-:W-:Y:S02]  /*120d0*/  @P0 IMAD.SHL.U32 R0, R116.reuse, 0x80, RZ ;  /* 0x0000008074000824 */ /* 0x040fe400078e00ff */
[----:B------:R-:W-:Y:S05]  /*120e0*/  @P0 IMAD.IADD R117, R117, 0x1, R2 ;  /* 0x0000000175750824 */ /* 0x000fea00078e0202 */
[----:B------:R-:W-:Y:S01]  /*120f0*/  @P0 SHF.L.U64.HI R116, R116, 0x7, R117 ;  /* 0x0000000774740819 */ /* 0x000fe20000010275 */
[----:B------:R-:W1:Y:S08]  /*12100*/  LDSM.16.M88.4 R8, [R204+0x8100] ;  /* 0x00810000cc08783b */ /* 0x000e700000000200 */
[----:B------:R-:W1:Y:S08]  /*12110*/  LDSM.16.M88.4 R16, [R204+0x8900] ;  /* 0x00890000cc10783b */ /* 0x000e700000000200 */
[----:B------:R-:W1:Y:S08]  /*12120*/  LDSM.16.M88.4 R24, [R204+0x9100] ;  /* 0x00910000cc18783b */ /* 0x000e700000000200 */
[----:B------:R-:W1:Y:S08]  /*12130*/  LDSM.16.M88.4 R32, [R204+0x9900] ;  /* 0x00990000cc20783b */ /* 0x000e700000000200 */
[----:B------:R-:W1:Y:S02]  /*12140*/  LDSM.16.M88.4 R40, [R204+0xa100] ;  /* 0x00a10000cc28783b */ /* 0x000e640000000200 */
[C---:B-1----:R-:W-:Y:S06]  /*12150*/  HMMA.16816.F32.BF16 R4, R136.reuse, R8, RZ ;  /* 0x000000088804723c */ /* 0x042fec00000418ff */
[----:B------:R-:W1:Y:S02]  /*12160*/  LDSM.16.M88.4 R48, [R204+0xa900] ;  /* 0x00a90000cc30783b */ /* 0x000e640000000200 */
[C---:B------:R-:W-:Y:S06]  /*12170*/  HMMA.16816.F32.BF16 R8, R136.reuse, R10, RZ ;  /* 0x0000000a8808723c */ /* 0x040fec00000418ff */
[----:B------:R-:W1:Y:S02]  /*12180*/  LDSM.16.M88.4 R56, [R204+0xb100] ;  /* 0x00b10000cc38783b */ /* 0x000e640000000200 */
[C---:B------:R-:W-:Y:S06]  /*12190*/  HMMA.16816.F32.BF16 R12, R136.reuse, R16, RZ ;  /* 0x00000010880c723c */ /* 0x040fec00000418ff */
[----:B------:R-:W1:Y:S02]  /*121a0*/  LDSM.16.M88.4 R64, [R204+0xb900] ;  /* 0x00b90000cc40783b */ /* 0x000e640000000200 */
[C---:B------:R-:W-:Y:S06]  /*121b0*/  HMMA.16816.F32.BF16 R16, R136.reuse, R18, RZ ;  /* 0x000000128810723c */ /* 0x040fec00000418ff */
[----:B------:R-:W1:Y:S02]  /*121c0*/  LDSM.16.M88.4 R144, [R211] ;  /* 0x00000000d390783b */ /* 0x000e640000000200 */
[C---:B------:R-:W-:Y:S06]  /*121d0*/  HMMA.16816.F32.BF16 R20, R136.reuse, R24, RZ ;  /* 0x000000188814723c */ /* 0x040fec00000418ff */
[----:B------:R-:W1:Y:S02]  /*121e0*/  LDSM.16.M88.4 R148, [R226] ;  /* 0x00000000e294783b */ /* 0x000e640000000200 */
[C---:B------:R-:W-:Y:S06]  /*121f0*/  HMMA.16816.F32.BF16 R24, R136.reuse, R26, RZ ;  /* 0x0000001a8818723c */ /* 0x040fec00000418ff */
[----:B------:R-:W1:Y:S02]  /*12200*/  LDSM.16.M88.4 R152, [R225] ;  /* 0x00000000e198783b */ /* 0x000e640000000200 */
[C---:B------:R-:W-:Y:S06]  /*12210*/  HMMA.16816.F32.BF16 R28, R136.reuse, R32, RZ ;  /* 0x00000020881c723c */ /* 0x040fec00000418ff */
[----:B------:R-:W-:Y:S02]  /*12220*/  LDSM.16.M88.4 R164, [R220] ;  /* 0x00000000dca4783b */ /* 0x000fe40000000200 */
[C---:B------:R-:W-:Y:S06]  /*12230*/  HMMA.16816.F32.BF16 R32, R136.reuse, R34, RZ ;  /* 0x000000228820723c */ /* 0x040fec00000418ff */
[----:B------:R-:W2:Y:S04]  /*12240*/  LDL R203, [R1+0x30] ;  /* 0x0000300001cb7983 */ /* 0x000ea80000100800 */
[----:B------:R-:W2:Y:S01]  /*12250*/  LDL R202, [R1+0x40] ;  /* 0x0000400001ca7983 */ /* 0x000ea20000100800 */
[C---:B------:R-:W-:Y:S08]  /*12260*/  HMMA.16816.F32.BF16 R36, R136.reuse, R40, RZ ;  /* 0x000000288824723c */ /* 0x040ff000000418ff */
[C---:B------:R-:W-:Y:S08]  /*12270*/  HMMA.16816.F32.BF16 R40, R136.reuse, R42, RZ ;  /* 0x0000002a8828723c */ /* 0x040ff000000418ff */
[C---:B-1----:R-:W-:Y:S08]  /*12280*/  HMMA.16816.F32.BF16 R44, R136.reuse, R48, RZ ;  /* 0x00000030882c723c */ /* 0x042ff000000418ff */
[C---:B------:R-:W-:Y:S08]  /*12290*/  HMMA.16816.F32.BF16 R48, R136.reuse, R50, RZ ;  /* 0x000000328830723c */ /* 0x040ff000000418ff */
[C---:B------:R-:W-:Y:S08]  /*122a0*/  HMMA.16816.F32.BF16 R52, R136.reuse, R56, RZ ;  /* 0x000000388834723c */ /* 0x040ff000000418ff */
[C---:B------:R-:W-:Y:S08]  /*122b0*/  HMMA.16816.F32.BF16 R56, R136.reuse, R58, RZ ;  /* 0x0000003a8838723c */ /* 0x040ff000000418ff */
[C---:B------:R-:W-:Y:S08]  /*122c0*/  HMMA.16816.F32.BF16 R60, R136.reuse, R64, RZ ;  /* 0x00000040883c723c */ /* 0x040ff000000418ff */
[----:B------:R-:W-:Y:S08]  /*122d0*/  HMMA.16816.F32.BF16 R64, R136, R66, RZ ;  /* 0x000000428840723c */ /* 0x000ff000000418ff */
[C---:B------:R-:W-:Y:S08]  /*122e0*/  HMMA.16816.F32.BF16 R4, R140.reuse, R144, R4 ;  /* 0x000000908c04723c */ /* 0x040ff00000041804 */
[C---:B------:R-:W-:Y:S01]  /*122f0*/  HMMA.16816.F32.BF16 R8, R140.reuse, R146, R8 ;  /* 0x000000928c08723c */ /* 0x040fe20000041808 */
[----:B------:R-:W1:Y:S07]  /*12300*/  LDSM.16.M88.4 R144, [R224] ;  /* 0x00000000e090783b */ /* 0x000e6e0000000200 */
[C---:B------:R-:W-:Y:S08]  /*12310*/  HMMA.16816.F32.BF16 R12, R140.reuse, R148, R12 ;  /* 0x000000948c0c723c */ /* 0x040ff0000004180c */
[C---:B------:R-:W-:Y:S01]  /*12320*/  HMMA.16816.F32.BF16 R16, R140.reuse, R150, R16 ;  /* 0x000000968c10723c */ /* 0x040fe20000041810 */
[----:B------:R-:W3:Y:S07]  /*12330*/  LDSM.16.M88.4 R148, [R223] ;  /* 0x00000000df94783b */ /* 0x000eee0000000200 */
[C---:B------:R-:W-:Y:S08]  /*12340*/  HMMA.16816.F32.BF16 R20, R140.reuse, R152, R20 ;  /* 0x000000988c14723c */ /* 0x040ff00000041814 */
[C---:B------:R-:W-:Y:S08]  /*12350*/  HMMA.16816.F32.BF16 R24, R140.reuse, R154, R24 ;  /* 0x0000009a8c18723c */ /* 0x040ff00000041818 */
[C---:B-1----:R-:W-:Y:S08]  /*12360*/  HMMA.16816.F32.BF16 R28, R140.reuse, R144, R28 ;  /* 0x000000908c1c723c */ /* 0x042ff0000004181c */
[C---:B------:R-:W-:Y:S08]  /*12370*/  HMMA.16816.F32.BF16 R32, R140.reuse, R146, R32 ;  /* 0x000000928c20723c */ /* 0x040ff00000041820 */
[C---:B---3--:R-:W-:Y:S08]  /*12380*/  HMMA.16816.F32.BF16 R36, R140.reuse, R148, R36 ;  /* 0x000000948c24723c */ /* 0x048ff00000041824 */
[C---:B------:R-:W-:Y:S04]  /*12390*/  HMMA.16816.F32.BF16 R40, R140.reuse, R150, R40 ;  /* 0x000000968c28723c */ /* 0x040fe80000041828 */
[----:B------:R-:W-:Y:S02]  /*123a0*/  @P0 IADD3 R2, P1, R0, R160, RZ ;  /* 0x000000a000020210 */ /* 0x000fe40007f3e0ff */
[----:B------:R-:W-:Y:S02]  /*123b0*/  LDSM.16.M88.4 R160, [R221] ;  /* 0x00000000dda0783b */ /* 0x000fe40000000200 */
[----:B------:R-:W-:Y:S04]  /*123c0*/  @P0 LEA R188, P3, R2, c[0x0][0x1f8], 0x1 ;  /* 0x00007e0002bc0a11 */ /* 0x000fe800078608ff */
[----:B----4-:R-:W-:Y:S02]  /*123d0*/  @P0 IADD3 R0, P2, R0, R157, RZ ;  /* 0x0000009d00000210 */ /* 0x010fe40007f5e0ff */
[C---:B-----5:R-:W-:Y:S02]  /*123e0*/  LOP3.LUT P5, RZ, R119.reuse, 0x1, RZ, 0xc0, !PT ;  /* 0x0000000177ff7812 */ /* 0x060fe400078ac0ff */
[----:B------:R-:W-:Y:S01]  /*123f0*/  LOP3.LUT P4, RZ, R119, 0x2, RZ, 0xc0, !PT ;  /* 0x0000000277ff7812 */ /* 0x000fe2000788c0ff */
[----:B------:R-:W-:Y:S01]  /*12400*/  @P0 IMAD.X R117, R116, 0x1, R159, P1 ;  /* 0x0000000174750824 */ /* 0x000fe200008e069f */
[----:B------:R-:W-:Y:S04]  /*12410*/  @P0 LEA R190, P1, R0, c[0x0][0x1f8], 0x1 ;  /* 0x00007e0000be0a11 */ /* 0x000fe800078208ff */
[----:B------:R-:W-:Y:S01]  /*12420*/  @P0 LEA.HI.X R189, R2, c[0x0][0x1fc], R117, 0x1, P3 ;  /* 0x00007f0002bd0a11 */ /* 0x000fe200018f0c75 */
[----:B------:R-:W-:Y:S01]  /*12430*/  @P0 IMAD.X R116, R116, 0x1, R156, P2 ;  /* 0x0000000174740824 */ /* 0x000fe200010e069c */
[----:B------:R-:W3:Y:S04]  /*12440*/  LDL R2, [R1+0x28] ;  /* 0x0000280001027983 */ /* 0x000ee80000100800 */
[----:B------:R-:W1:Y:S01]  /*12450*/  LDSM.16.M88.4 R156, [R222] ;  /* 0x00000000de9c783b */ /* 0x000e620000000200 */
[----:B------:R-:W-:Y:S01]  /*12460*/  @P0 LEA.HI.X R191, R0, c[0x0][0x1fc], R116, 0x1, P1 ;  /* 0x00007f0000bf0a11 */ /* 0x000fe200008f0c74 */
[----:B------:R-:W-:Y:S01]  /*12470*/  IMAD.MOV.U32 R0, RZ, RZ, c[0x0][0x2c4] ;  /* 0x0000b100ff007624 */ /* 0x000fe200078e00ff */
[----:B------:R-:W-:Y:S04]  /*12480*/  @P0 IADD3 R116, P1, R188, R201, RZ ;  /* 0x000000c9bc740210 */ /* 0x000fe80007f3e0ff */
[C---:B------:R-:W-:Y:S01]  /*12490*/  @P0 IADD3 R154, P3, R116.reuse, R195, RZ ;  /* 0x000000c3749a0210 */ /* 0x040fe20007f7e0ff */
[----:B------:R-:W-:Y:S01]  /*124a0*/  @!PT LDS RZ, [RZ] ;  /* 0x00000000fffff984 */ /* 0x000fe20000000800 */
[----:B------:R-:W-:Y:S01]  /*124b0*/  @!PT LDS RZ, [RZ] ;  /* 0x00000000fffff984 */ /* 0x000fe20000000800 */
[----:B------:R-:W-:Y:S01]  /*124c0*/  @!PT LDS RZ, [RZ] ;  /* 0x00000000fffff984 */ /* 0x000fe20000000800 */
[----:B------:R4:W-:Y:S01]  /*124d0*/  @P0 LDGSTS.E.BYPASS.LTC128B.128 [R227+0x100], [R188.64], !P5 ;  /* 0x00100000bce30fae */ /* 0x0009e2000e901d48 */
[--C-:B------:R-:W-:Y:S01]  /*124e0*/  @P0 IMAD.X R117, R189, 0x1, R193.reuse, P1 ;  /* 0x00000001bd750824 */ /* 0x100fe200008e06c1 */
[----:B------:R-:W-:Y:S03]  /*124f0*/  @P0 IADD3 R152, P1, R116, R201, RZ ;  /* 0x000000c974980210 */ /* 0x000fe60007f3e0ff */
[C-C-:B------:R-:W-:Y:S01]  /*12500*/  @P0 IMAD.X R155, R117.reuse, 0x1, R192.reuse, P3 ;  /* 0x00000001759b0824 */ /* 0x140fe200018e06c0 */
[----:B------:R-:W-:Y:S02]  /*12510*/  @P0 IADD3.X R153, R117, R193, RZ, P1, !PT ;  /* 0x000000c175990210 */ /* 0x000fe40000ffe4ff */
[----:B------:R4:W-:Y:S01]  /*12520*/  @P0 LDGSTS.E.BYPASS.LTC128B.128 [R227+0x4100], [R190.64], !P4 ;  /* 0x04100000bee30fae */ /* 0x0009e2000e101d48 */
[C---:B------:R-:W-:Y:S05]  /*12530*/  @P0 IADD3 R144, P2, R152.reuse, R201, RZ ;  /* 0x000000c998900210 */ /* 0x040fea0007f5e0ff */
[C---:B------:R-:W-:Y:S02]  /*12540*/  @P0 IMAD.X R145, R153.reuse, 0x1, R193, P2 ;  /* 0x0000000199910824 */ /* 0x040fe400010e06c1 */
[----:B------:R5:W-:Y:S08]  /*12550*/  @P0 LDGSTS.E.BYPASS.LTC128B.128 [R227+0x1100], [R116.64], !P5 ;  /* 0x0110000074e30fae */ /* 0x000bf0000e901d48 */
[----:B------:R5:W-:Y:S01]  /*12560*/  @P0 LDGSTS.E.BYPASS.LTC128B.128 [R227+0x5100], [R116.64+0x80], !P4 ;  /* 0x0510008074e30fae */ /* 0x000be2000e101d48 */
[C---:B-1----:R-:W-:Y:S07]  /*12570*/  HMMA.16816.F32.BF16 R44, R140.reuse, R156, R44 ;  /* 0x0000009c8c2c723c */ /* 0x042fee000004182c */
[----:B------:R1:W-:Y:S01]  /*12580*/  @P0 LDGSTS.E.BYPASS.LTC128B.128 [R227+0x2100], [R152.64], !P5 ;  /* 0x0210000098e30fae */ /* 0x0003e2000e901d48 */
[C---:B------:R-:W-:Y:S07]  /*12590*/  HMMA.16816.F32.BF16 R48, R140.reuse, R158, R48 ;  /* 0x0000009e8c30723c */ /* 0x040fee0000041830 */
[----:B------:R1:W-:Y:S01]  /*125a0*/  @P0 LDGSTS.E.BYPASS.LTC128B.128 [R227+0x6100], [R154.64], !P4 ;  /* 0x061000009ae30fae */ /* 0x0003e2000e101d48 */
[C---:B------:R-:W-:Y:S07]  /*125b0*/  HMMA.16816.F32.BF16 R52, R140.reuse, R160, R52 ;  /* 0x000000a08c34723c */ /* 0x040fee0000041834 */
[----:B------:R1:W-:Y:S01]  /*125c0*/  @P0 LDGSTS.E.BYPASS.LTC128B.128 [R227+0x3100], [R144.64], !P5 ;  /* 0x0310000090e30fae */ /* 0x0003e2000e901d48 */
[----:B-----5:R-:W-:Y:S01]  /*125d0*/  @P0 IADD3 R116, P1, R152, R195, RZ ;  /* 0x000000c398740210 */ /* 0x020fe20007f3e0ff */
[C---:B------:R-:W-:Y:S06]  /*125e0*/  HMMA.16816.F32.BF16 R56, R140.reuse, R162, R56 ;  /* 0x000000a28c38723c */ /* 0x040fec0000041838 */
[----:B------:R-:W5:Y:S01]  /*125f0*/  LDL R201, [R1+0x58] ;  /* 0x0000580001c97983 */ /* 0x000f620000100800 */
[----:B------:R-:W-:Y:S01]  /*12600*/  @P0 IMAD.X R117, R153, 0x1, R192, P1 ;  /* 0x0000000199750824 */ /* 0x000fe200008e06c0 */
[----:B------:R-:W-:Y:S02]  /*12610*/  ISETP.NE.AND P1, PT, R0, 0x1, PT ;  /* 0x000000010000780c */ /* 0x000fe40003f25270 */
[----:B------:R2:W3:Y:S01]  /*12620*/  LDL R0, [R1+0x2c] ;  /* 0x00002c0001007983 */ /* 0x0004e20000100800 */
[C---:B------:R-:W-:Y:S03]  /*12630*/  HMMA.16816.F32.BF16 R60, R140.reuse, R164, R60 ;  /* 0x000000a48c3c723c */ /* 0x040fe6000004183c */
[----:B------:R2:W-:Y:S05]  /*12640*/  @P0 LDGSTS.E.BYPASS.LTC128B.128 [R227+0x7100], [R116.64], !P4 ;  /* 0x0710000074e30fae */ /* 0x0005ea000e101d48 */
[----:B------:R-:W-:Y:S03]  /*12650*/  HMMA.16816.F32.BF16 R64, R140, R166, R64 ;  /* 0x000000a68c40723c */ /* 0x000fe60000041840 */
[----:B------:R-:W-:Y:S08]  /*12660*/  LDSM.16.M88.4 R148, [R210+0x8900] ;  /* 0x00890000d294783b */ /* 0x000ff00000000200 */
[----:B-1----:R-:W1:Y:S08]  /*12670*/  LDSM.16.M88.4 R144, [R210+0x8100] ;  /* 0x00810000d290783b */ /* 0x002e700000000200 */
[----:B------:R-:W2:Y:S08]  /*12680*/  LDSM.16.M88.4 R152, [R210+0x9100] ;  /* 0x00910000d298783b */ /* 0x000eb00000000200 */
[----:B------:R-:W0:Y:S08]  /*12690*/  LDGDEPBAR ;  /* 0x00000000000079af */ /* 0x000e300000000000 */
[----:B------:R-:W2:Y:S08]  /*126a0*/  LDSM.16.M88.4 R156, [R210+0x9900] ;  /* 0x00990000d29c783b */ /* 0x000eb00000000200 */
[----:B------:R-:W2:Y:S01]  /*126b0*/  LDSM.16.M88.4 R160, [R210+0xa100] ;  /* 0x00a10000d2a0783b */ /* 0x000ea20000000200 */
[C---:B-1----:R-:W-:Y:S07]  /*126c0*/  HMMA.16816.F32.BF16 R4, R168.reuse, R144, R4 ;  /* 0x00000090a804723c */ /* 0x042fee0000041804 */
[----:B------:R-:W-:Y:S01]  /*126d0*/  LDSM.16.M88.4 R164, [R215] ;  /* 0x00000000d7a4783b */ /* 0x000fe20000000200 */
[C---:B------:R-:W-:Y:S07]  /*126e0*/  HMMA.16816.F32.BF16 R8, R168.reuse, R146, R8 ;  /* 0x00000092a808723c */ /* 0x040fee0000041808 */
[----:B------:R-:W1:Y:S01]  /*126f0*/  LDSM.16.M88.4 R144, [R210+0xa900] ;  /* 0x00a90000d290783b */ /* 0x000e620000000200 */
[C---:B------:R-:W-:Y:S07]  /*12700*/  HMMA.16816.F32.BF16 R12, R168.reuse, R148, R12 ;  /* 0x00000094a80c723c */ /* 0x040fee000004180c */
[----:B----4-:R-:W-:Y:S01]  /*12710*/  LDSM.16.M88.4 R188, [R210+0xf100] ;  /* 0x00f10000d2bc783b */ /* 0x010fe20000000200 */
[C---:B------:R-:W-:Y:S07]  /*12720*/  HMMA.16816.F32.BF16 R16, R168.reuse, R150, R16 ;  /* 0x00000096a810723c */ /* 0x040fee0000041810 */
[----:B------:R-:W4:Y:S01]  /*12730*/  LDSM.16.M88.4 R148, [R210+0xb100] ;  /* 0x00b10000d294783b */ /* 0x000f220000000200 */
[C---:B--2---:R-:W-:Y:S07]  /*12740*/  HMMA.16816.F32.BF16 R20, R168.reuse, R152, R20 ;  /* 0x00000098a814723c */ /* 0x044fee0000041814 */
[----:B------:R-:W-:Y:S01]  /*12750*/  LDSM.16.M88.4 R192, [R210+0xf900] ;  /* 0x00f90000d2c0783b */ /* 0x000fe20000000200 */
[C---:B------:R-:W-:Y:S07]  /*12760*/  HMMA.16816.F32.BF16 R24, R168.reuse, R154, R24 ;  /* 0x0000009aa818723c */ /* 0x040fee0000041818 */
[----:B------:R-:W2:Y:S01]  /*12770*/  LDSM.16.M88.4 R152, [R210+0xb900] ;  /* 0x00b90000d298783b */ /* 0x000ea20000000200 */
[C---:B------:R-:W-:Y:S08]  /*12780*/  HMMA.16816.F32.BF16 R28, R168.reuse, R156, R28 ;  /* 0x0000009ca81c723c */ /* 0x040ff0000004181c */
[C---:B------:R-:W-:Y:S01]  /*12790*/  HMMA.16816.F32.BF16 R32, R168.reuse, R158, R32 ;  /* 0x0000009ea820723c */ /* 0x040fe20000041820 */
[----:B------:R-:W2:Y:S07]  /*127a0*/  LDSM.16.M88.4 R156, [R207] ;  /* 0x00000000cf9c783b */ /* 0x000eae0000000200 */
        /* <DEDUP_REMOVED lines=30> */
[C---:B------:R-:W-:Y:S08]  /*12990*/  HMMA.16816.F32.BF16 R52, R172.reuse, R160, R52 ;  /* 0x000000a0ac34723c */ /* 0x040ff00000041834 */
[C---:B------:R-:W-:Y:S01]  /*129a0*/  HMMA.16816.F32.BF16 R56, R172.reuse, R162, R56 ;  /* 0x000000a2ac38723c */ /* 0x040fe20000041838 */
[----:B------:R-:W5:Y:S07]  /*129b0*/  LDSM.16.M88.4 R160, [R204+0xd900] ;  /* 0x00d90000cca0783b */ /* 0x000f6e0000000200 */
[C---:B-1----:R-:W-:Y:S04]  /*129c0*/  HMMA.16816.F32.BF16 R60, R172.reuse, R144, R60 ;  /* 0x00000090ac3c723c */ /* 0x042fe8000004183c */
[----:B---3--:R-:W-:Y:S04]  /*129d0*/  @P1 SHF.R.U32.HI R0, RZ, c[0x0][0x2cc], R2 ;  /* 0x0000b300ff001a19 */ /* 0x008fe80000011602 */
[----:B------:R-:W-:Y:S01]  /*129e0*/  HMMA.16816.F32.BF16 R64, R172, R146, R64 ;  /* 0x00000092ac40723c */ /* 0x000fe20000041840 */
[----:B------:R-:W1:Y:S07]  /*129f0*/  LDSM.16.M88.4 R144, [R204+0xe100] ;  /* 0x00e10000cc90783b */ /* 0x000e6e0000000200 */
[C---:B----4-:R-:W-:Y:S01]  /*12a00*/  HMMA.16816.F32.BF16 R4, R176.reuse, R148, R4 ;  /* 0x00000094b004723c */ /* 0x050fe20000041804 */
[----:B------:R-:W-:Y:S07]  /*12a10*/  SHFL.IDX PT, R116, R0, 0x1, 0x1c1f ;  /* 0x003c1f0000747f89 */ /* 0x000fee00000e0000 */
[C---:B------:R-:W-:Y:S01]  /*12a20*/  HMMA.16816.F32.BF16 R8, R176.reuse, R150, R8 ;  /* 0x00000096b008723c */ /* 0x040fe20000041808 */
[----:B------:R-:W-:Y:S07]  /*12a30*/  LDSM.16.M88.4 R148, [R204+0xe900] ;  /* 0x00e90000cc94783b */ /* 0x000fee0000000200 */
[C---:B--2---:R-:W-:Y:S01]  /*12a40*/  HMMA.16816.F32.BF16 R12, R176.reuse, R152, R12 ;  /* 0x00000098b00c723c */ /* 0x044fe2000004180c */
[----:B------:R2:W3:Y:S07]  /*12a50*/  SHFL.IDX PT, R2, R0, RZ, 0x1c1f ;  /* 0x001c1fff00027589 */ /* 0x0004ee00000e0000 */
[C---:B------:R-:W-:Y:S01]  /*12a60*/  HMMA.16816.F32.BF16 R16, R176.reuse, R154, R16 ;  /* 0x0000009ab010723c */ /* 0x040fe20000041810 */
[----:B------:R-:W4:Y:S07]  /*12a70*/  LDSM.16.M88.4 R152, [R204+0xf100] ;  /* 0x00f10000cc98783b */ /* 0x000f2e0000000200 */
[C---:B------:R-:W-:Y:S08]  /*12a80*/  HMMA.16816.F32.BF16 R20, R176.reuse, R156, R20 ;  /* 0x0000009cb014723c */ /* 0x040ff00000041814 */
[C---:B------:R-:W-:Y:S01]  /*12a90*/  HMMA.16816.F32.BF16 R24, R176.reuse, R158, R24 ;  /* 0x0000009eb018723c */ /* 0x040fe20000041818 */
[----:B------:R-:W4:Y:S03]  /*12aa0*/  LDSM.16.M88.4 R156, [R204+0xf900] ;  /* 0x00f90000cc9c783b */ /* 0x000f260000000200 */
[C---:B--2---:R-:W-:Y:S01]  /*12ab0*/  IMAD R0, R200.reuse, R228, 0x1 ;  /* 0x00000001c8007424 */ /* 0x044fe200078e02e4 */
[----:B------:R-:W-:Y:S03]  /*12ac0*/  IADD3 R228, R200, -0x1, RZ ;  /* 0xffffffffc8e47810 */ /* 0x000fe60007ffe0ff */
[C---:B-----5:R-:W-:Y:S04]  /*12ad0*/  HMMA.16816.F32.BF16 R28, R176.reuse, R160, R28 ;  /* 0x000000a0b01c723c */ /* 0x060fe8000004181c */
[----:B------:R-:W-:Y:S04]  /*12ae0*/  IADD3 R0, R202, R0, -R203 ;  /* 0x00000000ca007210 */ /* 0x000fe80007ffe8cb */
[C---:B------:R-:W-:Y:S01]  /*12af0*/  HMMA.16816.F32.BF16 R32, R176.reuse, R162, R32 ;  /* 0x000000a2b020723c */ /* 0x040fe20000041820 */
[----:B------:R-:W2:Y:S03]  /*12b00*/  LDSM.16.M88.4 R160, [R219] ;  /* 0x00000000dba0783b */ /* 0x000ea60000000200 */
[----:B------:R-:W-:Y:S04]  /*12b10*/  IMAD.IADD R0, R0, 0x1, -R201 ;  /* 0x0000000100007824 */ /* 0x000fe800078e0ac9 */
[C---:B-1----:R-:W-:Y:S04]  /*12b20*/  HMMA.16816.F32.BF16 R36, R176.reuse, R144, R36 ;  /* 0x00000090b024723c */ /* 0x042fe80000041824 */
[C---:B---3--:R-:W-:Y:S02]  /*12b30*/  IMAD.IADD R2, R0.reuse, 0x1, R2 ;  /* 0x0000000100027824 */ /* 0x048fe400078e0202 */
[----:B------:R-:W-:Y:S02]  /*12b40*/  IMAD.IADD R0, R0, 0x1, R116 ;  /* 0x0000000100007824 */ /* 0x000fe400078e0274 */
[C---:B------:R-:W-:Y:S01]  /*12b50*/  HMMA.16816.F32.BF16 R40, R176.reuse, R146, R40 ;  /* 0x00000092b028723c */ /* 0x040fe20000041828 */
[----:B------:R-:W1:Y:S02]  /*12b60*/  LDSM.16.M88.4 R144, [R218] ;  /* 0x00000000da90783b */ /* 0x000e640000000200 */
[C---:B------:R-:W-:Y:S02]  /*12b70*/  ISETP.GT.AND P6, PT, R2.reuse, 0x69, PT ;  /* 0x000000690200780c */ /* 0x040fe40003fc4270 */
[C---:B------:R-:W-:Y:S02]  /*12b80*/  ISETP.GT.AND P3, PT, R2.reuse, RZ, PT ;  /* 0x000000ff0200720c */ /* 0x040fe40003f64270 */
[C---:B------:R-:W-:Y:S01]  /*12b90*/  ISETP.GT.AND P5, PT, R2.reuse, 0x70, PT ;  /* 0x000000700200780c */ /* 0x040fe20003fa4270 */
[C---:B------:R-:W-:Y:S03]  /*12ba0*/  HMMA.16816.F32.BF16 R44, R176.reuse, R148, R44 ;  /* 0x00000094b02c723c */ /* 0x040fe6000004182c */
[----:B------:R-:W-:Y:S02]  /*12bb0*/  ISETP.GT.AND P2, PT, R2, 0x1, PT ;  /* 0x000000010200780c */ /* 0x000fe40003f44270 */
[C---:B------:R-:W-:Y:S02]  /*12bc0*/  ISETP.GT.AND P1, PT, R0.reuse, RZ, PT ;  /* 0x000000ff0000720c */ /* 0x040fe40003f24270 */
[----:B------:R-:W-:Y:S01]  /*12bd0*/  ISETP.GT.AND P0, PT, R0, 0x1, PT ;  /* 0x000000010000780c */ /* 0x000fe20003f04270 */
[C---:B------:R-:W-:Y:S01]  /*12be0*/  HMMA.16816.F32.BF16 R48, R176.reuse, R150, R48 ;  /* 0x00000096b030723c */ /* 0x040fe20000041830 */
[----:B------:R-:W3:Y:S02]  /*12bf0*/  LDSM.16.M88.4 R148, [R217] ;  /* 0x00000000d994783b */ /* 0x000ee40000000200 */
[----:B------:R-:W-:Y:S05]  /*12c00*/  ISETP.GT.AND P4, PT, R2, 0x71, PT ;  /* 0x000000710200780c */ /* 0x000fea0003f84270 */
[C---:B----4-:R-:W-:Y:S08]  /*12c10*/  HMMA.16816.F32.BF16 R52, R176.reuse, R152, R52 ;  /* 0x00000098b034723c */ /* 0x050ff00000041834 */
[C---:B------:R-:W-:Y:S01]  /*12c20*/  HMMA.16816.F32.BF16 R56, R176.reuse, R154, R56 ;  /* 0x0000009ab038723c */ /* 0x040fe20000041838 */
[----:B------:R-:W4:Y:S07]  /*12c30*/  LDSM.16.M88.4 R152, [R216] ;  /* 0x00000000d898783b */ /* 0x000f2e0000000200 */
[C---:B------:R-:W-:Y:S08]  /*12c40*/  HMMA.16816.F32.BF16 R60, R176.reuse, R156, R60 ;  /* 0x0000009cb03c723c */ /* 0x040ff0000004183c */
[----:B------:R-:W-:Y:S01]  /*12c50*/  HMMA.16816.F32.BF16 R64, R176, R158, R64 ;  /* 0x0000009eb040723c */ /* 0x000fe20000041840 */
[----:B------:R-:W5:Y:S07]  /*12c60*/  LDSM.16.M88.4 R156, [R214] ;  /* 0x00000000d69c783b */ /* 0x000f6e0000000200 */
[C---:B--2---:R-:W-:Y:S08]  /*12c70*/  HMMA.16816.F32.BF16 R4, R180.reuse, R160, R4 ;  /* 0x000000a0b404723c */ /* 0x044ff00000041804 */
[C---:B------:R-:W-:Y:S01]  /*12c80*/  HMMA.16816.F32.BF16 R8, R180.reuse, R162, R8 ;  /* 0x000000a2b408723c */ /* 0x040fe20000041808 */
[----:B------:R-:W-:Y:S07]  /*12c90*/  LDSM.16.M88.4 R160, [R210+0xc900] ;  /* 0x00c90000d2a0783b */ /* 0x000fee0000000200 */
[C---:B-1----:R-:W-:Y:S08]  /*12ca0*/  HMMA.16816.F32.BF16 R12, R180.reuse, R144, R12 ;  /* 0x00000090b40c723c */ /* 0x042ff0000004180c */
[C---:B------:R-:W-:Y:S01]  /*12cb0*/  HMMA.16816.F32.BF16 R16, R180.reuse, R146, R16 ;  /* 0x00000092b410723c */ /* 0x040fe20000041810 */
[----:B------:R-:W1:Y:S07]  /*12cc0*/  LDSM.16.M88.4 R144, [R213] ;  /* 0x00000000d590783b */ /* 0x000e6e0000000200 */
[C---:B---3--:R-:W-:Y:S08]  /*12cd0*/  HMMA.16816.F32.BF16 R20, R180.reuse, R148, R20 ;  /* 0x00000094b414723c */ /* 0x048ff00000041814 */
[C---:B------:R-:W-:Y:S01]  /*12ce0*/  HMMA.16816.F32.BF16 R24, R180.reuse, R150, R24 ;  /* 0x00000096b418723c */ /* 0x040fe20000041818 */
[----:B------:R-:W2:Y:S07]  /*12cf0*/  LDSM.16.M88.4 R148, [R212] ;  /* 0x00000000d494783b */ /* 0x000eae0000000200 */
[C---:B----4-:R-:W-:Y:S08]  /*12d00*/  HMMA.16816.F32.BF16 R28, R180.reuse, R152, R28 ;  /* 0x00000098b41c723c */ /* 0x050ff0000004181c */
[C---:B------:R-:W-:Y:S01]  /*12d10*/  HMMA.16816.F32.BF16 R32, R180.reuse, R154, R32 ;  /* 0x0000009ab420723c */ /* 0x040fe20000041820 */
[----:B------:R-:W3:Y:S07]  /*12d20*/  LDSM.16.M88.4 R152, [R210+0xc100] ;  /* 0x00c10000d298783b */ /* 0x000eee0000000200 */
[C---:B------:R-:W-:Y:S08]  /*12d30*/  HMMA.16816.F32.BF16 R36, R180.reuse, R164, R36 ;  /* 0x000000a4b424723c */ /* 0x040ff00000041824 */
        /* <DEDUP_REMOVED lines=16> */
[C---:B----4-:R-:W-:Y:S08]  /*12e40*/  HMMA.16816.F32.BF16 R20, R184.reuse, R164, R20 ;  /* 0x000000a4b814723c */ /* 0x050ff00000041814 */
[C---:B------:R-:W-:Y:S08]  /*12e50*/  HMMA.16816.F32.BF16 R24, R184.reuse, R166, R24 ;  /* 0x000000a6b818723c */ /* 0x040ff00000041818 */
[C---:B-----5:R-:W-:Y:S08]  /*12e60*/  HMMA.16816.F32.BF16 R28, R184.reuse, R156, R28 ;  /* 0x0000009cb81c723c */ /* 0x060ff0000004181c */
[C---:B------:R-:W-:Y:S08]  /*12e70*/  HMMA.16816.F32.BF16 R32, R184.reuse, R158, R32 ;  /* 0x0000009eb820723c */ /* 0x040ff00000041820 */
[C---:B-1----:R-:W-:Y:S08]  /*12e80*/  HMMA.16816.F32.BF16 R36, R184.reuse, R144, R36 ;  /* 0x00000090b824723c */ /* 0x042ff00000041824 */
[C---:B------:R-:W-:Y:S01]  /*12e90*/  HMMA.16816.F32.BF16 R40, R184.reuse, R146, R40 ;  /* 0x00000092b828723c */ /* 0x040fe20000041828 */
[----:B------:R-:W1:Y:S07]  /*12ea0*/  LDSM.16.M88.4 R144, [R207+0x4800] ;  /* 0x00480000cf90783b */ /* 0x000e6e0000000200 */
[C---:B--2---:R-:W-:Y:S08]  /*12eb0*/  HMMA.16816.F32.BF16 R44, R184.reuse, R148, R44 ;  /* 0x00000094b82c723c */ /* 0x044ff0000004182c */
[C---:B------:R-:W-:Y:S01]  /*12ec0*/  HMMA.16816.F32.BF16 R48, R184.reuse, R150, R48 ;  /* 0x00000096b830723c */ /* 0x040fe20000041830 */
[----:B------:R-:W2:Y:S07]  /*12ed0*/  LDSM.16.M88.4 R148, [R207+0x5000] ;  /* 0x00500000cf94783b */ /* 0x000eae0000000200 */
[C---:B------:R-:W-:Y:S08]  /*12ee0*/  HMMA.16816.F32.BF16 R52, R184.reuse, R188, R52 ;  /* 0x000000bcb834723c */ /* 0x040ff00000041834 */
[C---:B------:R-:W-:Y:S08]  /*12ef0*/  HMMA.16816.F32.BF16 R56, R184.reuse, R190, R56 ;  /* 0x000000beb838723c */ /* 0x040ff00000041838 */
[C---:B------:R-:W-:Y:S08]  /*12f00*/  HMMA.16816.F32.BF16 R60, R184.reuse, R192, R60 ;  /* 0x000000c0b83c723c */ /* 0x040ff0000004183c */
[----:B------:R-:W-:Y:S08]  /*12f10*/  HMMA.16816.F32.BF16 R64, R184, R194, R64 ;  /* 0x000000c2b840723c */ /* 0x000ff00000041840 */
[C---:B---3--:R-:W-:Y:S08]  /*12f20*/  HMMA.16816.F32.BF16 R4, R196.reuse, R152, R4 ;  /* 0x00000098c404723c */ /* 0x048ff00000041804 */
[C---:B------:R-:W-:Y:S01]  /*12f30*/  HMMA.16816.F32.BF16 R8, R196.reuse, R154, R8 ;  /* 0x0000009ac408723c */ /* 0x040fe20000041808 */
[----:B------:R-:W3:Y:S07]  /*12f40*/  LDSM.16.M88.4 R152, [R207+0x5800] ;  /* 0x00580000cf98783b */ /* 0x000eee0000000200 */
[C---:B-1----:R-:W-:Y:S08]  /*12f50*/  HMMA.16816.F32.BF16 R12, R196.reuse, R144, R12 ;  /* 0x00000090c40c723c */ /* 0x042ff0000004180c */
[C---:B------:R-:W-:Y:S01]  /*12f60*/  HMMA.16816.F32.BF16 R16, R196.reuse, R146, R16 ;  /* 0x00000092c410723c */ /* 0x040fe20000041810 */
[----:B------:R-:W1:Y:S03]  /*12f70*/  LDSM.16.M88.4 R144, [R207+0x6000] ;  /* 0x00600000cf90783b */ /* 0x000e660000000200 */
[----:B------:R-:W-:Y:S02]  /*12f80*/  FSEL R116, R4, -INF , P3 ;  /* 0xff80000004747808 */ /* 0x000fe40001800000 */
[----:B------:R-:W-:Y:S02]  /*12f90*/  FSEL R156, R5, -INF , P2 ;  /* 0xff800000059c7808 */ /* 0x000fe40001000000 */
[C---:B--2---:R-:W-:Y:S03]  /*12fa0*/  HMMA.16816.F32.BF16 R20, R196.reuse, R148, R20 ;  /* 0x00000094c414723c */ /* 0x044fe60000041814 */
[----:B------:R-:W-:Y:S02]  /*12fb0*/  ISETP.GT.AND P3, PT, R2, 0x8, PT ;  /* 0x000000080200780c */ /* 0x000fe40003f64270 */
[----:B------:R-:W-:Y:S02]  /*12fc0*/  FSEL R159, R6, -INF , P1 ;  /* 0xff800000069f7808 */ /* 0x000fe40000800000 */
[----:B------:R-:W-:Y:S01]  /*12fd0*/  FSEL R161, R7, -INF , P0 ;  /* 0xff80000007a17808 */ /* 0x000fe20000000000 */
[C---:B------:R-:W-:Y:S01]  /*12fe0*/  HMMA.16816.F32.BF16 R24, R196.reuse, R150, R24 ;  /* 0x00000096c418723c */ /* 0x040fe20000041818 */
[----:B------:R-:W2:Y:S02]  /*12ff0*/  LDSM.16.M88.4 R4, [R207+0x6800] ;  /* 0x00680000cf04783b */ /* 0x000ea40000000200 */
[----:B------:R-:W-:Y:S02]  /*13000*/  ISETP.GT.AND P2, PT, R2, 0x9, PT ;  /* 0x000000090200780c */ /* 0x000fe40003f44270 */
[----:B------:R-:W-:Y:S02]  /*13010*/  FSEL R148, R8, -INF , P3 ;  /* 0xff80000008947808 */ /* 0x000fe40001800000 */
[----:B------:R-:W-:Y:S01]  /*13020*/  FSEL R157, R9, -INF , P2 ;  /* 0xff800000099d7808 */ /* 0x000fe20001000000 */
[C---:B---3--:R-:W-:Y:S03]  /*13030*/  HMMA.16816.F32.BF16 R28, R196.reuse, R152, R28 ;  /* 0x00000098c41c723c */ /* 0x048fe6000004181c */
[C---:B------:R-:W-:Y:S02]  /*13040*/  ISETP.GT.AND P1, PT, R0.reuse, 0x8, PT ;  /* 0x000000080000780c */ /* 0x040fe40003f24270 */
[----:B------:R-:W-:Y:S02]  /*13050*/  ISETP.GT.AND P0, PT, R0, 0x9, PT ;  /* 0x000000090000780c */ /* 0x000fe40003f04270 */
[----:B------:R-:W-:Y:S01]  /*13060*/  FSEL R158, R10, -INF , P1 ;  /* 0xff8000000a9e7808 */ /* 0x000fe20000800000 */
[C---:B------:R-:W-:Y:S03]  /*13070*/  HMMA.16816.F32.BF16 R32, R196.reuse, R154, R32 ;  /* 0x0000009ac420723c */ /* 0x040fe60000041820 */
[C---:B------:R-:W-:Y:S02]  /*13080*/  ISETP.GT.AND P1, PT, R0.reuse, 0x10, PT ;  /* 0x000000100000780c */ /* 0x040fe40003f24270 */
[----:B------:R-:W-:Y:S02]  /*13090*/  FSEL R160, R11, -INF , P0 ;  /* 0xff8000000ba07808 */ /* 0x000fe40000000000 */
[----:B------:R-:W3:Y:S01]  /*130a0*/  LDSM.16.M88.4 R8, [R207+0x7000] ;  /* 0x00700000cf08783b */ /* 0x000ee20000000200 */
[C---:B-1----:R-:W-:Y:S03]  /*130b0*/  HMMA.16816.F32.BF16 R36, R196.reuse, R144, R36 ;  /* 0x00000090c424723c */ /* 0x042fe60000041824 */
[----:B------:R-:W-:Y:S02]  /*130c0*/  ISETP.GT.AND P0, PT, R0, 0x11, PT ;  /* 0x000000110000780c */ /* 0x000fe40003f04270 */
[----:B------:R-:W-:Y:S02]  /*130d0*/  FSEL R162, R14, -INF , P1 ;  /* 0xff8000000ea27808 */ /* 0x000fe40000800000 */
[----:B------:R-:W-:Y:S01]  /*130e0*/  FSEL R163, R15, -INF , P0 ;  /* 0xff8000000fa37808 */ /* 0x000fe20000000000 */
[C---:B------:R-:W-:Y:S01]  /*130f0*/  HMMA.16816.F32.BF16 R40, R196.reuse, R146, R40 ;  /* 0x00000092c428723c */ /* 0x040fe20000041828 */
[----:B------:R-:W4:Y:S02]  /*13100*/  LDL.64 R14, [R1+0x48] ;  /* 0x00004800010e7983 */ /* 0x000f240000100a00 */
[C---:B------:R-:W-:Y:S02]  /*13110*/  ISETP.GT.AND P3, PT, R2.reuse, 0x10, PT ;  /* 0x000000100200780c */ /* 0x040fe40003f64270 */
[----:B------:R-:W-:Y:S02]  /*13120*/  ISETP.GT.AND P2, PT, R2, 0x11, PT ;  /* 0x000000110200780c */ /* 0x000fe40003f44270 */
[----:B------:R-:W-:Y:S01]  /*13130*/  FSEL R150, R12, -INF , P3 ;  /* 0xff8000000c967808 */ /* 0x000fe20001800000 */
[C---:B--2---:R-:W-:Y:S03]  /*13140*/  HMMA.16816.F32.BF16 R44, R196.reuse, R4, R44 ;  /* 0x00000004c42c723c */ /* 0x044fe6000004182c */
[----:B------:R-:W-:Y:S02]  /*13150*/  ISETP.GT.AND P3, PT, R2, 0x18, PT ;  /* 0x000000180200780c */ /* 0x000fe40003f64270 */
[----:B------:R-:W-:Y:S02]  /*13160*/  FMNMX.FTZ R12, R116, R3, !PT ;  /* 0x00000003740c7209 */ /* 0x000fe40007810000 */
[----:B------:R-:W-:Y:S01]  /*13170*/  FSEL R151, R13, -INF , P2 ;  /* 0xff8000000d977808 */ /* 0x000fe20001000000 */
[C---:B------:R-:W-:Y:S03]  /*13180*/  HMMA.16816.F32.BF16 R48, R196.reuse, R6, R48 ;  /* 0x00000006c430723c */ /* 0x040fe60000041830 */
[----:B------:R-:W-:Y:S02]  /*13190*/  ISETP.GT.AND P2, PT, R2, 0x19, PT ;  /* 0x000000190200780c */ /* 0x000fe40003f44270 */
[----:B------:R-:W-:Y:S02]  /*131a0*/  FMNMX.FTZ R12, R156, R12, !PT ;  /* 0x0000000c9c0c7209 */ /* 0x000fe40007810000 */
[----:B------:R-:W-:Y:S02]  /*131b0*/  FMNMX.FTZ R5, R159, R118, !PT ;  /* 0x000000769f057209 */ /* 0x000fe40007810000 */
[----:B------:R-:W-:Y:S02]  /*131c0*/  FMNMX.FTZ R4, R148, R12, !PT ;  /* 0x0000000c94047209 */ /* 0x000fe40007810000 */
[----:B------:R-:W-:Y:S02]  /*131d0*/  ISETP.GT.AND P1, PT, R0, 0x18, PT ;  /* 0x000000180000780c */ /* 0x000fe40003f24270 */
[----:B------:R-:W-:Y:S01]  /*131e0*/  FMNMX.FTZ R4, R157, R4, !PT ;  /* 0x000000049d047209 */ /* 0x000fe20007810000 */
[C---:B---3--:R-:W-:Y:S03]  /*131f0*/  HMMA.16816.F32.BF16 R52, R196.reuse, R8, R52 ;  /* 0x00000008c434723c */ /* 0x048fe60000041834 */
[----:B------:R-:W-:Y:S02]  /*13200*/  FMNMX.FTZ R4, R150, R4, !PT ;  /* 0x0000000496047209 */ /* 0x000fe40007810000 */
[----:B------:R-:W-:Y:S02]  /*13210*/  FSEL R152, R16, -INF , P3 ;  /* 0xff80000010987808 */ /* 0x000fe40001800000 */
[----:B------:R-:W-:Y:S01]  /*13220*/  FMNMX.FTZ R4, R151, R4, !PT ;  /* 0x0000000497047209 */ /* 0x000fe20007810000 */
[C---:B------:R-:W-:Y:S01]  /*13230*/  HMMA.16816.F32.BF16 R56, R196.reuse, R10, R56 ;  /* 0x0000000ac438723c */ /* 0x040fe20000041838 */
[----:B------:R-:W2:Y:S02]  /*13240*/  LDL R11, [R1+0x1c] ;  /* 0x00001c00010b7983 */ /* 0x000ea40000100800 */
[----:B------:R-:W-:Y:S02]  /*13250*/  ISETP.GT.AND P3, PT, R2, 0x20, PT ;  /* 0x000000200200780c */ /* 0x000fe40003f64270 */
[----:B------:R-:W-:Y:S01]  /*13260*/  FMNMX.FTZ R13, R161, R5, !PT ;  /* 0x00000005a10d7209 */ /* 0x000fe20007810000 */
[----:B------:R-:W3:Y:S01]  /*13270*/  LDL R10, [R1+0x18] ;  /* 0x00001800010a7983 */ /* 0x000ee20000100800 */
[----:B------:R-:W-:Y:S02]  /*13280*/  FMNMX.FTZ R12, R152, R4, !PT ;  /* 0x00000004980c7209 */ /* 0x000fe40007810000 */
[----:B------:R-:W-:Y:S01]  /*13290*/  FSEL R153, R17, -INF , P2 ;  /* 0xff80000011997808 */ /* 0x000fe20001000000 */
[----:B------:R-:W1:Y:S01]  /*132a0*/  LDSM.16.M88.4 R4, [R207+0x7800] ;  /* 0x00780000cf04783b */ /* 0x000e620000000200 */
[----:B------:R-:W-:Y:S01]  /*132b0*/  ISETP.GT.AND P2, PT, R2, 0x21, PT ;  /* 0x000000210200780c */ /* 0x000fe20003f44270 */
[----:B------:R-:W-:Y:S04]  /*132c0*/  DEPBAR.LE SB0, 0x0 ;  /* 0x000080000000791a */ /* 0x000fe80000000000 */
[----:B------:R-:W-:Y:S02]  /*132d0*/  FMNMX.FTZ R12, R153, R12, !PT ;  /* 0x0000000c990c7209 */ /* 0x000fe40007810000 */
[----:B------:R-:W-:Y:S01]  /*132e0*/  FSEL R154, R20, -INF , P3 ;  /* 0xff800000149a7808 */ /* 0x000fe20001800000 */
[----:B------:R-:W-:Y:S01]  /*132f0*/  BAR.SYNC.DEFER_BLOCKING 0x0 ;  /* 0x0000000000007b1d */ /* 0x000fe20000010000 */
[----:B------:R-:W-:Y:S02]  /*13300*/  FSEL R155, R21, -INF , P2 ;  /* 0xff800000159b7808 */ /* 0x000fe40001000000 */
[----:B------:R-:W-:Y:S02]  /*13310*/  FMNMX.FTZ R8, R154, R12, !PT ;  /* 0x0000000c9a087209 */ /* 0x000fe40007810000 */
[----:B------:R-:W-:Y:S02]  /*13320*/  ISETP.GT.AND P3, PT, R2, 0x28, PT ;  /* 0x000000280200780c */ /* 0x000fe40003f64270 */
[----:B------:R-:W-:Y:S02]  /*13330*/  FMNMX.FTZ R13, R158, R13, !PT ;  /* 0x0000000d9e0d7209 */ /* 0x000fe40007810000 */
[----:B------:R-:W-:Y:S02]  /*13340*/  ISETP.GT.AND P2, PT, R2, 0x29, PT ;  /* 0x000000290200780c */ /* 0x000fe40003f44270 */
[----:B------:R-:W-:Y:S02]  /*13350*/  FSEL R167, R24, -INF , P3 ;  /* 0xff80000018a77808 */ /* 0x000fe40001800000 */
[----:B------:R-:W-:Y:S02]  /*13360*/  FMNMX.FTZ R8, R155, R8, !PT ;  /* 0x000000089b087209 */ /* 0x000fe40007810000 */
[----:B------:R-:W-:Y:S02]  /*13370*/  FSEL R189, R25, -INF , P2 ;  /* 0xff80000019bd7808 */ /* 0x000fe40001000000 */
[----:B------:R-:W-:Y:S02]  /*13380*/  FMNMX.FTZ R9, R160, R13, !PT ;  /* 0x0000000da0097209 */ /* 0x000fe40007810000 */
[C---:B------:R-:W-:Y:S02]  /*13390*/  ISETP.GT.AND P3, PT, R2.reuse, 0x30, PT ;  /* 0x000000300200780c */ /* 0x040fe40003f64270 */
[----:B------:R-:W-:Y:S02]  /*133a0*/  FMNMX.FTZ R8, R167, R8, !PT ;  /* 0x00000008a7087209 */ /* 0x000fe40007810000 */
[----:B------:R-:W-:Y:S01]  /*133b0*/  ISETP.GT.AND P2, PT, R2, 0x31, PT ;  /* 0x000000310200780c */ /* 0x000fe20003f44270 */
[----:B------:R-:W5:Y:S01]  /*133c0*/  LDL R12, [R1+0x34] ;  /* 0x00003400010c7983 */ /* 0x000f620000100800 */
[----:B------:R-:W-:Y:S02]  /*133d0*/  FSEL R192, R28, -INF , P3 ;  /* 0xff8000001cc07808 */ /* 0x000fe40001800000 */
[----:B------:R-:W-:Y:S02]  /*133e0*/  FMNMX.FTZ R8, R189, R8, !PT ;  /* 0x00000008bd087209 */ /* 0x000fe40007810000 */
[----:B------:R-:W-:Y:S01]  /*133f0*/  FMNMX.FTZ R9, R162, R9, !PT ;  /* 0x00000009a2097209 */ /* 0x000fe20007810000 */
[C---:B-1----:R-:W-:Y:S05]  /*13400*/  HMMA.16816.F32.BF16 R60, R196.reuse, R4, R60 ;  /* 0x00000004c43c723c */ /* 0x042fea000004183c */
[----:B------:R-:W-:Y:S02]  /*13410*/  FSEL R193, R29, -INF , P2 ;  /* 0xff8000001dc17808 */ /* 0x000fe40001000000 */
[----:B------:R-:W-:Y:S01]  /*13420*/  FSEL R164, R18, -INF , P1 ;  /* 0xff80000012a47808 */ /* 0x000fe20000800000 */
[----:B------:R-:W-:Y:S03]  /*13430*/  HMMA.16816.F32.BF16 R64, R196, R6, R64 ;  /* 0x00000006c440723c */ /* 0x000fe60000041840 */
[----:B------:R-:W-:Y:S02]  /*13440*/  ISETP.GT.AND P0, PT, R0, 0x19, PT ;  /* 0x000000190000780c */ /* 0x000fe40003f04270 */
[----:B------:R-:W-:Y:S02]  /*13450*/  ISETP.GT.AND P3, PT, R2, 0x38, PT ;  /* 0x000000380200780c */ /* 0x000fe40003f64270 */
[----:B------:R-:W-:Y:S02]  /*13460*/  FMNMX.FTZ R8, R192, R8, !PT ;  /* 0x00000008c0087209 */ /* 0x000fe40007810000 */
[----:B------:R-:W-:Y:S02]  /*13470*/  FMNMX.FTZ R9, R163, R9, !PT ;  /* 0x00000009a3097209 */ /* 0x000fe40007810000 */
[----:B------:R-:W-:Y:S02]  /*13480*/  ISETP.GT.AND P1, PT, R0, 0x20, PT ;  /* 0x000000200000780c */ /* 0x000fe40003f24270 */
[----:B------:R-:W-:Y:S02]  /*13490*/  FSEL R165, R19, -INF , P0 ;  /* 0xff80000013a57808 */ /* 0x000fe40000000000 */
[----:B------:R-:W-:Y:S02]  /*134a0*/  FSEL R201, R32, -INF , P3 ;  /* 0xff80000020c97808 */ /* 0x000fe40001800000 */
[----:B------:R-:W-:Y:S02]  /*134b0*/  FMNMX.FTZ R8, R193, R8, !PT ;  /* 0x00000008c1087209 */ /* 0x000fe40007810000 */
[----:B------:R-:W-:Y:S02]  /*134c0*/  ISETP.GT.AND P2, PT, R2, 0x39, PT ;  /* 0x000000390200780c */ /* 0x000fe40003f44270 */
[----:B------:R-:W-:Y:S02]  /*134d0*/  FMNMX.FTZ R9, R164, R9, !PT ;  /* 0x00000009a4097209 */ /* 0x000fe40007810000 */
[----:B------:R-:W-:Y:S02]  /*134e0*/  FSEL R166, R22, -INF , P1 ;  /* 0xff80000016a67808 */ /* 0x000fe40000800000 */
[----:B------:R-:W-:Y:S02]  /*134f0*/  FMNMX.FTZ R8, R201, R8, !PT ;  /* 0x00000008c9087209 */ /* 0x000fe40007810000 */
[----:B------:R-:W-:Y:S02]  /*13500*/  ISETP.GT.AND P0, PT, R0, 0x21, PT ;  /* 0x000000210000780c */ /* 0x000fe40003f04270 */
[----:B------:R-:W-:Y:S02]  /*13510*/  FSEL R202, R33, -INF , P2 ;  /* 0xff80000021ca7808 */ /* 0x000fe40001000000 */
[----:B------:R-:W-:Y:S02]  /*13520*/  ISETP.GT.AND P3, PT, R2, 0x40, PT ;  /* 0x000000400200780c */ /* 0x000fe40003f64270 */
[----:B------:R-:W-:Y:S02]  /*13530*/  FMNMX.FTZ R9, R165, R9, !PT ;  /* 0x00000009a5097209 */ /* 0x000fe40007810000 */
[----:B------:R-:W-:Y:S02]  /*13540*/  FMNMX.FTZ R8, R202, R8, !PT ;  /* 0x00000008ca087209 */ /* 0x000fe40007810000 */
[----:B------:R-:W-:Y:S02]  /*13550*/  FSEL R188, R23, -INF , P0 ;  /* 0xff80000017bc7808 */ /* 0x000fe40000000000 */
[----:B------:R-:W-:Y:S02]  /*13560*/  FMNMX.FTZ R9, R166, R9, !PT ;  /* 0x00000009a6097209 */ /* 0x000fe40007810000 */
[----:B------:R-:W-:Y:S02]  /*13570*/  FSEL R230, R36, -INF , P3 ;  /* 0xff80000024e67808 */ /* 0x000fe40001800000 */
[----:B------:R-:W-:Y:S02]  /*13580*/  FMNMX.FTZ R5, R188, R9, !PT ;  /* 0x00000009bc057209 */ /* 0x000fe40007810000 */
[----:B------:R-:W-:Y:S02]  /*13590*/  FMNMX.FTZ R4, R230, R8, !PT ;  /* 0x00000008e6047209 */ /* 0x000fe40007810000 */
[----:B------:R-:W3:Y:S01]  /*135a0*/  LDL.64 R8, [R1+0x38] ;  /* 0x0000380001087983 */ /* 0x000ee20000100a00 */
[----:B------:R-:W-:Y:S02]  /*135b0*/  ISETP.GT.AND P1, PT, R0, 0x28, PT ;  /* 0x000000280000780c */ /* 0x000fe40003f24270 */
[----:B------:R-:W-:Y:S02]  /*135c0*/  ISETP.GT.AND P2, PT, R2, 0x41, PT ;  /* 0x000000410200780c */ /* 0x000fe40003f44270 */
[----:B------:R-:W-:Y:S02]  /*135d0*/  FSEL R190, R26, -INF , P1 ;  /* 0xff8000001abe7808 */ /* 0x000fe40000800000 */
[C---:B------:R-:W-:Y:S02]  /*135e0*/  ISETP.GT.AND P0, PT, R0.reuse, 0x29, PT ;  /* 0x000000290000780c */ /* 0x040fe40003f04270 */
[----:B------:R-:W-:Y:S02]  /*135f0*/  FSEL R231, R37, -INF , P2 ;  /* 0xff80000025e77808 */ /* 0x000fe40001000000 */
[----:B------:R-:W-:Y:S02]  /*13600*/  ISETP.GT.AND P1, PT, R0, 0x30, PT ;  /* 0x000000300000780c */ /* 0x000fe40003f24270 */
[----:B------:R-:W-:Y:S02]  /*13610*/  FMNMX.FTZ R5, R190, R5, !PT ;  /* 0x00000005be057209 */ /* 0x000fe40007810000 */
[----:B------:R-:W-:Y:S02]  /*13620*/  FSEL R191, R27, -INF , P0 ;  /* 0xff8000001bbf7808 */ /* 0x000fe40000000000 */
        /* <DEDUP_REMOVED lines=10> */
[----:B------:R-:W-:Y:S02]  /*136d0*/  FSEL R235, R41, -INF , P2 ;  /* 0xff80000029eb7808 */ /* 0x000fe40001000000 */
[----:B------:R-:W-:Y:S02]  /*136e0*/  FMNMX.FTZ R5, R194, R5, !PT ;  /* 0x00000005c2057209 */ /* 0x000fe40007810000 */
[----:B------:R-:W-:Y:S02]  /*136f0*/  FMNMX.FTZ R4, R234, R4, !PT ;  /* 0x00000004ea047209 */ /* 0x000fe40007810000 */
[----:B------:R-:W-:Y:S02]  /*13700*/  FSEL R238, R44, -INF , P3 ;  /* 0xff8000002cee7808 */ /* 0x000fe40001800000 */
[----:B------:R-:W-:Y:S02]  /*13710*/  FSEL R203, R34, -INF , P1 ;  /* 0xff80000022cb7808 */ /* 0x000fe40000800000 */
[C---:B------:R-:W-:Y:S02]  /*13720*/  ISETP.GT.AND P0, PT, R0.reuse, 0x39, PT ;  /* 0x000000390000780c */ /* 0x040fe40003f04270 */
        /* <DEDUP_REMOVED lines=8> */
[C---:B------:R-:W-:Y:S02]  /*137b0*/  ISETP.GT.AND P0, PT, R0.reuse, 0x41, PT ;  /* 0x000000410000780c */ /* 0x040fe40003f04270 */
[----:B------:R-:W-:Y:S02]  /*137c0*/  FMNMX.FTZ R4, R229, R4, !PT ;  /* 0x00000004e5047209 */ /* 0x000fe40007810000 */
[----:B------:R-:W-:Y:S02]  /*137d0*/  FSEL R239, R45, -INF , P2 ;  /* 0xff8000002def7808 */ /* 0x000fe40001000000 */
[----:B------:R-:W-:Y:S02]  /*137e0*/  ISETP.GT.AND P1, PT, R0, 0x48, PT ;  /* 0x000000480000780c */ /* 0x000fe40003f24270 */
[----:B------:R-:W-:Y:S02]  /*137f0*/  ISETP.GT.AND P3, PT, R2, 0x58, PT ;  /* 0x000000580200780c */ /* 0x000fe40003f64270 */
[----:B------:R-:W-:Y:S02]  /*13800*/  FSEL R233, R39, -INF , P0 ;  /* 0xff80000027e97808 */ /* 0x000fe40000000000 */
        /* <DEDUP_REMOVED lines=11> */
[----:B------:R-:W-:Y:S02]  /*138c0*/  ISETP.GT.AND P1, PT, R0, 0x58, PT ;  /* 0x000000580000780c */ /* 0x000fe40003f24270 */
[----:B------:R-:W-:Y:S02]  /*138d0*/  FSEL R244, R49, -INF , P2 ;  /* 0xff80000031f47808 */ /* 0x000fe40001000000 */
[----:B------:R-:W-:Y:S02]  /*138e0*/  ISETP.GT.AND P2, PT, R2, 0x60, PT ;  /* 0x000000600200780c */ /* 0x000fe40003f44270 */
[----:B------:R-:W-:Y:S02]  /*138f0*/  FMNMX.FTZ R117, R243, R117, !PT ;  /* 0x00000075f3757209 */ /* 0x000fe40007810000 */
[----:B------:R-:W-:Y:S02]  /*13900*/  FMNMX.FTZ R4, R236, R4, !PT ;  /* 0x00000004ec047209 */ /* 0x000fe40007810000 */
[----:B------:R-:W-:Y:S02]  /*13910*/  FSEL R241, R47, -INF , P0 ;  /* 0xff8000002ff17808 */ /* 0x000fe40000000000 */
[----:B------:R-:W-:Y:S02]  /*13920*/  FSEL R252, R52, -INF , P2 ;  /* 0xff80000034fc7808 */ /* 0x000fe40001000000 */
        /* <DEDUP_REMOVED lines=8> */
[----:B------:R-:W-:Y:S02]  /*139b0*/  FMNMX.FTZ R117, R252, R117, !PT ;  /* 0x00000075fc757209 */ /* 0x000fe40007810000 */
[C---:B------:R-:W-:Y:S02]  /*139c0*/  ISETP.GT.AND P2, PT, R2.reuse, 0x79, PT ;  /* 0x000000790200780c */ /* 0x040fe40003f44270 */
[----:B------:R-:W-:Y:S02]  /*139d0*/  ISETP.GT.AND P3, PT, R2, 0x78, PT ;  /* 0x000000780200780c */ /* 0x000fe40003f64270 */
[----:B------:R-:W-:Y:S02]  /*139e0*/  FMNMX.FTZ R2, R240, R4, !PT ;  /* 0x00000004f0027209 */ /* 0x000fe40007810000 */
[----:B------:R-:W-:Y:S02]  /*139f0*/  FSEL R19, R56, -INF , P0 ;  /* 0xff80000038137808 */ /* 0x000fe40000000000 */
[----:B------:R-:W-:Y:S02]  /*13a00*/  FMNMX.FTZ R117, R242, R117, !PT ;  /* 0x00000075f2757209 */ /* 0x000fe40007810000 */
[----:B------:R-:W-:Y:S02]  /*13a10*/  FMNMX.FTZ R2, R241, R2, !PT ;  /* 0x00000002f1027209 */ /* 0x000fe40007810000 */
[----:B------:R-:W-:Y:S02]  /*13a20*/  FSEL R245, R57, -INF , P6 ;  /* 0xff80000039f57808 */ /* 0x000fe40003000000 */
[----:B------:R-:W-:Y:S02]  /*13a30*/  FMNMX.FTZ R117, R19, R117, !PT ;  /* 0x0000007513757209 */ /* 0x000fe40007810000 */
[----:B------:R-:W-:Y:S02]  /*13a40*/  ISETP.GT.AND P1, PT, R0, 0x60, PT ;  /* 0x000000600000780c */ /* 0x000fe40003f24270 */
[----:B------:R-:W-:Y:S02]  /*13a50*/  FMNMX.FTZ R2, R246, R2, !PT ;  /* 0x00000002f6027209 */ /* 0x000fe40007810000 */
[----:B------:R-:W-:Y:S02]  /*13a60*/  FSEL R250, R60, -INF , P5 ;  /* 0xff8000003cfa7808 */ /* 0x000fe40002800000 */
[----:B------:R-:W-:Y:S02]  /*13a70*/  FMNMX.FTZ R117, R245, R117, !PT ;  /* 0x00000075f5757209 */ /* 0x000fe40007810000 */
[----:B------:R-:W-:Y:S02]  /*13a80*/  FSEL R249, R54, -INF , P1 ;  /* 0xff80000036f97808 */ /* 0x000fe40000800000 */
[----:B------:R-:W-:Y:S01]  /*13a90*/  ISETP.GT.AND P0, PT, R0, 0x61, PT ;  /* 0x000000610000780c */ /* 0x000fe20003f04270 */
[----:B----4-:R-:W-:Y:S01]  /*13aa0*/  IMAD.MOV.U32 R15, RZ, RZ, 0x6 ;  /* 0x00000006ff0f7424 */ /* 0x010fe200078e00ff */
[----:B------:R-:W-:Y:S02]  /*13ab0*/  FMNMX.FTZ R2, R248, R2, !PT ;  /* 0x00000002f8027209 */ /* 0x000fe40007810000 */
[----:B------:R-:W-:Y:S02]  /*13ac0*/  FSEL R18, R61, -INF , P4 ;  /* 0xff8000003d127808 */ /* 0x000fe40002000000 */
[----:B------:R-:W-:Y:S02]  /*13ad0*/  FMNMX.FTZ R117, R250, R117, !PT ;  /* 0x00000075fa757209 */ /* 0x000fe40007810000 */
[----:B------:R-:W-:Y:S02]  /*13ae0*/  FSEL R251, R55, -INF , P0 ;  /* 0xff80000037fb7808 */ /* 0x000fe40000000000 */
        /* <DEDUP_REMOVED lines=9> */
[----:B------:R-:W-:Y:S02]  /*13b80*/  FSEL R28, R59, -INF , P0 ;  /* 0xff8000003b1c7808 */ /* 0x000fe40000000000 */
[----:B------:R-:W-:Y:S02]  /*13b90*/  ISETP.GT.AND P1, PT, R0, 0x70, PT ;  /* 0x000000700000780c */ /* 0x000fe40003f24270 */
[----:B------:R-:W-:Y:S02]  /*13ba0*/  FMNMX.FTZ R2, R24, R2, !PT ;  /* 0x0000000218027209 */ /* 0x000fe40007810000 */
[----:B------:R-:W-:Y:S02]  /*13bb0*/  FMNMX.FTZ R117, R16, R117, !PT ;  /* 0x0000007510757209 */ /* 0x000fe40007810000 */
[----:B------:R-:W-:Y:S02]  /*13bc0*/  FSEL R25, R62, -INF , P1 ;  /* 0xff8000003e197808 */ /* 0x000fe40000800000 */
[----:B------:R-:W-:Y:S01]  /*13bd0*/  FMNMX.FTZ R2, R28, R2, !PT ;  /* 0x000000021c027209 */ /* 0x000fe20007810000 */
[----:B------:R-:W1:Y:S01]  /*13be0*/  SHFL.BFLY PT, R4, R117, 0x2, 0x1f ;  /* 0x0c401f0075047f89 */ /* 0x000e6200000e0000 */
[C---:B------:R-:W-:Y:S02]  /*13bf0*/  ISETP.GT.AND P0, PT, R0.reuse, 0x71, PT ;  /* 0x000000710000780c */ /* 0x040fe40003f04270 */
[C---:B------:R-:W-:Y:S02]  /*13c00*/  ISETP.GT.AND P1, PT, R0.reuse, 0x78, PT ;  /* 0x000000780000780c */ /* 0x040fe40003f24270 */
[----:B------:R-:W-:Y:S02]  /*13c10*/  FSEL R32, R63, -INF , P0 ;  /* 0xff8000003f207808 */ /* 0x000fe40000000000 */
[----:B------:R-:W-:Y:S02]  /*13c20*/  FMNMX.FTZ R2, R25, R2, !PT ;  /* 0x0000000219027209 */ /* 0x000fe40007810000 */
[----:B------:R-:W-:Y:S02]  /*13c30*/  ISETP.GT.AND P0, PT, R0, 0x79, PT ;  /* 0x000000790000780c */ /* 0x000fe40003f04270 */
[----:B------:R-:W-:Y:S02]  /*13c40*/  FMNMX.FTZ R0, R32, R2, !PT ;  /* 0x0000000220007209 */ /* 0x000fe40007810000 */
[----:B------:R-:W-:Y:S02]  /*13c50*/  FSEL R26, R66, -INF , P1 ;  /* 0xff800000421a7808 */ /* 0x000fe40000800000 */
[C---:B------:R-:W-:Y:S02]  /*13c60*/  LOP3.LUT P6, RZ, R119.reuse, 0x2, RZ, 0xc0, !PT ;  /* 0x0000000277ff7812 */ /* 0x040fe400078cc0ff */
[----:B------:R-:W-:Y:S02]  /*13c70*/  LOP3.LUT P5, RZ, R119, 0x1, RZ, 0xc0, !PT ;  /* 0x0000000177ff7812 */ /* 0x000fe400078ac0ff */
[----:B------:R-:W-:Y:S02]  /*13c80*/  FSEL R119, R67, -INF , P0 ;  /* 0xff80000043777808 */ /* 0x000fe40000000000 */
[----:B------:R-:W-:Y:S02]  /*13c90*/  FMNMX.FTZ R0, R26, R0, !PT ;  /* 0x000000001a007209 */ /* 0x000fe40007810000 */
[----:B------:R-:W-:Y:S02]  /*13ca0*/  ISETP.GE.AND P2, PT, R200, 0x1, PT ;  /* 0x00000001c800780c */ /* 0x000fe40003f46270 */
[----:B------:R-:W-:Y:S02]  /*13cb0*/  FMNMX.FTZ R0, R119, R0, !PT ;  /* 0x0000000077007209 */ /* 0x000fe40007810000 */
[----:B-1----:R-:W-:Y:S03]  /*13cc0*/  FMNMX.FTZ R117, R117, R4, !PT ;  /* 0x0000000475757209 */ /* 0x002fe60007810000 */
[----:B------:R-:W1:Y:S06]  /*13cd0*/  SHFL.BFLY PT, R2, R0, 0x2, 0x1f ;  /* 0x0c401f0000027f89 */ /* 0x000e6c00000e0000 */
[----:B------:R-:W-:Y:S02]  /*13ce0*/  @P2 SHF.R.S32.HI R6, RZ, 0x1f, R228 ;  /* 0x0000001fff062819 */ /* 0x000fe400000114e4 */
[----:B------:R-:W4:Y:S03]  /*13cf0*/  SHFL.BFLY PT, R4, R117, 0x1, 0x1f ;  /* 0x0c201f0075047f89 */ /* 0x000f2600000e0000 */
[----:B------:R-:W-:Y:S04]  /*13d00*/  @P2 IMAD R6, R6, c[0x0][0x1e0], RZ ;  /* 0x0000780006062a24 */ /* 0x000fe800078e02ff */
[----:B------:R-:W-:Y:S01]  /*13d10*/  @P2 IMAD R6, R228, c[0x0][0x1e4], R6 ;  /* 0x00007900e4062a24 */ /* 0x000fe200078e0206 */
[----:B-1----:R-:W-:Y:S05]  /*13d20*/  FMNMX.FTZ R0, R0, R2, !PT ;  /* 0x0000000200007209 */ /* 0x002fea0007810000 */
[----:B------:R-:W1:Y:S01]  /*13d30*/  SHFL.BFLY PT, R2, R0, 0x1, 0x1f ;  /* 0x0c201f0000027f89 */ /* 0x000e6200000e0000 */
[----:B----4-:R-:W-:Y:S01]  /*13d40*/  FMNMX.FTZ R117, R117, R4, !PT ;  /* 0x0000000475757209 */ /* 0x010fe20007810000 */
[----:B------:R-:W-:Y:S03]  /*13d50*/  @P2 IMAD.WIDE.U32 R4, R228, c[0x0][0x1e0], RZ ;  /* 0x00007800e4042a25 */ /* 0x000fe600078e00ff */
[C---:B------:R-:W-:Y:S01]  /*13d60*/  FSETP.NEU.FTZ.AND P1, PT, R117.reuse, -INF , PT ;  /* 0xff8000007500780b */ /* 0x040fe20003f3d000 */
[----:B------:R-:W-:Y:S01]  /*13d70*/  FMUL.FTZ R149, R117, c[0x0][0x2d0] ;  /* 0x0000b40075957a20 */ /* 0x000fe20000410000 */
[----:B------:R-:W-:Y:S01]  /*13d80*/  @P2 IADD3 R5, R5, R6, RZ ;  /* 0x0000000605052210 */ /* 0x000fe20007ffe0ff */
[C---:B------:R-:W-:Y:S03]  /*13d90*/  @P2 IMAD.SHL.U32 R6, R4.reuse, 0x80, RZ ;  /* 0x0000008004062824 */ /* 0x040fe600078e00ff */
[----:B------:R-:W-:Y:S02]  /*13da0*/  FSEL R149, R149, RZ, P1 ;  /* 0x000000ff95957208 */ /* 0x000fe40000800000 */
[----:B------:R-:W-:Y:S02]  /*13db0*/  @P2 SHF.L.U64.HI R4, R4, 0x7, R5 ;  /* 0x0000000704042819 */ /* 0x000fe40000010205 */
[----:B------:R-:W-:Y:S01]  /*13dc0*/  @P2 IADD3 R5, P3, R6, R14, RZ ;  /* 0x0000000e06052210 */ /* 0x000fe20007f7e0ff */
[--C-:B------:R-:W-:Y:S02]  /*13dd0*/  FFMA.FTZ R7, R116, c[0x0][0x2d0], -R149.reuse ;  /* 0x0000b40074077a23 */ /* 0x100fe40000010895 */
[----:B------:R-:W-:Y:S02]  /*13de0*/  IMAD.MOV.U32 R14, RZ, RZ, c[0x0][0x1e0] ;  /* 0x00007800ff0e7624 */ /* 0x000fe400078e00ff */
[----:B------:R4:W-:Y:S01]  /*13df0*/  MUFU.EX2 R27, R7 ;  /* 0x00000007001b7308 */ /* 0x0009e20000000800 */
[----:B-1----:R-:W-:Y:S01]  /*13e00*/  FMNMX.FTZ R116, R0, R2, !PT ;  /* 0x0000000200747209 */ /* 0x002fe20007810000 */
[----:B------:R-:W-:Y:S01]  /*13e10*/  IMAD.SHL.U32 R13, R14, 0x40, RZ ;  /* 0x000000400e0d7824 */ /* 0x000fe200078e00ff */
[----:B--2---:R-:W-:Y:S01]  /*13e20*/  @P2 IADD3 R0, P0, R6, R11, RZ ;  /* 0x0000000b06002210 */ /* 0x004fe20007f1e0ff */
[----:B------:R-:W-:Y:S02]  /*13e30*/  FFMA.FTZ R6, R148, c[0x0][0x2d0], -R149 ;  /* 0x0000b40094067a23 */ /* 0x000fe40000010895 */
[----:B------:R-:W-:Y:S04]  /*13e40*/  FMUL.FTZ R148, R116, c[0x0][0x2d0] ;  /* 0x0000b40074947a20 */ /* 0x000fe80000410000 */
[----:B------:R-:W-:Y:S01]  /*13e50*/  MUFU.EX2 R21, R6 ;  /* 0x0000000600157308 */ /* 0x000fe20000000800 */
[C---:B---3--:R-:W-:Y:S01]  /*13e60*/  @P2 IMAD.X R2, R4.reuse, 0x1, R9, P3 ;  /* 0x0000000104022824 */ /* 0x048fe200018e0609 */
[C---:B------:R-:W-:Y:S01]  /*13e70*/  @P2 LEA R8, P3, R5.reuse, c[0x0][0x1c8], 0x1 ;  /* 0x0000720005082a11 */ /* 0x040fe200078608ff */
[----:B------:R-:W-:Y:S01]  /*13e80*/  @P2 IMAD.X R4, R4, 0x1, R10, P0 ;  /* 0x0000000104042824 */ /* 0x000fe200000e060a */
[----:B------:R-:W-:Y:S01]  /*13e90*/  @P2 LEA R10, P0, R0, c[0x0][0x1c8], 0x1 ;  /* 0x00007200000a2a11 */ /* 0x000fe200078008ff */
[--C-:B----4-:R-:W-:Y:S01]  /*13ea0*/  FFMA.FTZ R7, R156, c[0x0][0x2d0], -R149.reuse ;  /* 0x0000b4009c077a23 */ /* 0x110fe20000010895 */
[----:B------:R-:W-:Y:S01]  /*13eb0*/  @P2 LEA.HI.X R9, R5, c[0x0][0x1cc], R2, 0x1, P3 ;  /* 0x0000730005092a11 */ /* 0x000fe200018f0c02 */
[----:B------:R-:W-:Y:S01]  /*13ec0*/  FFMA.FTZ R2, R157, c[0x0][0x2d0], -R149 ;  /* 0x0000b4009d027a23 */ /* 0x000fe20000010895 */
[----:B------:R-:W-:Y:S02]  /*13ed0*/  @P2 LEA.HI.X R11, R0, c[0x0][0x1cc], R4, 0x1, P0 ;  /* 0x00007300000b2a11 */ /* 0x000fe400000f0c04 */
[----:B------:R-:W1:Y:S01]  /*13ee0*/  MUFU.EX2 R247, R7 ;  /* 0x0000000700f77308 */ /* 0x000e620000000800 */
[----:B------:R-:W-:Y:S01]  /*13ef0*/  FSETP.NEU.FTZ.AND P0, PT, R116, -INF , PT ;  /* 0xff8000007400780b */ /* 0x000fe20003f1d000 */
[----:B------:R2:W-:Y:S01]  /*13f00*/  @P2 LDGSTS.E.BYPASS.LTC128B.128 [R227+0x8100], [R8.64], !P5 ;  /* 0x0810000008e32fae */ /* 0x0005e2000e901d48 */
[----:B------:R-:W-:Y:S01]  /*13f10*/  @P2 IADD3 R0, P3, R13, 0x80, RZ ;  /* 0x000000800d002810 */ /* 0x000fe20007f7e0ff */
[----:B------:R-:W-:Y:S01]  /*13f20*/  IMAD.MOV.U32 R13, RZ, RZ, c[0x0][0x1e0] ;  /* 0x00007800ff0d7624 */ /* 0x000fe200078e00ff */
[----:B------:R-:W-:Y:S03]  /*13f30*/  FSEL R148, R148, RZ, P0 ;  /* 0x000000ff94947208 */ /* 0x000fe60000000000 */
[C---:B------:R-:W-:Y:S01]  /*13f40*/  @P2 IMAD.SHL.U32 R14, R13.reuse, 0x40, RZ ;  /* 0x000000400d0e2824 */ /* 0x040fe200078e00ff */
[----:B------:R-:W-:Y:S01]  /*13f50*/  @P2 SHF.L.U64.HI R15, R13, R15, c[0x0][0x1e4] ;  /* 0x000079000d0f2619 */ /* 0x000fe2000001020f */
[----:B------:R5:W3:Y:S01]  /*13f60*/  MUFU.EX2 R4, R2 ;  /* 0x0000000200047308 */ /* 0x000ae20000000800 */
[--C-:B------:R-:W-:Y:S01]  /*13f70*/  FFMA.FTZ R5, R159, c[0x0][0x2d0], -R148.reuse ;  /* 0x0000b4009f057a23 */ /* 0x100fe20000010894 */
[----:B------:R4:W-:Y:S01]  /*13f80*/  @P2 LDGSTS.E.BYPASS.LTC128B.128 [R227+0xc100], [R10.64], !P6 ;  /* 0x0c1000000ae32fae */ /* 0x0009e2000f101d48 */
[----:B------:R-:W-:Y:S07]  /*13f90*/  FFMA.FTZ R13, R161, c[0x0][0x2d0], -R148 ;  /* 0x0000b400a10d7a23 */ /* 0x000fee0000010894 */
[----:B------:R4:W-:Y:S01]  /*13fa0*/  MUFU.EX2 R156, R5 ;  /* 0x00000005009c7308 */ /* 0x0009e20000000800 */
[----:B-1----:R-:W-:Y:S09]  /*13fb0*/  F2FP.BF16.PACK_AB R144, R247, R27 ;  /* 0x0000001bf790723e */ /* 0x002ff200000010ff */
[----:B------:R1:W1:Y:S01]  /*13fc0*/  MUFU.EX2 R20, R13 ;  /* 0x0000000d00147308 */ /* 0x0002620000000800 */
[----:B-----5:R-:W-:Y:S01]  /*13fd0*/  @P2 IADD3.X R2, RZ, R12, RZ, P3, !PT ;  /* 0x0000000cff022210 */ /* 0x020fe20001ffe4ff */
[----:B---3--:R-:W-:Y:S01]  /*13fe0*/  IMAD.MOV.U32 R159, RZ, RZ, R4 ;  /* 0x000000ffff9f7224 */ /* 0x008fe200078e0004 */
[-C--:B------:R-:W-:Y:S01]  /*13ff0*/  @P2 IADD3 R4, P3, R8, R14.reuse, RZ ;  /* 0x0000000e08042210 */ /* 0x080fe20007f7e0ff */
[----:B--2---:R-:W-:Y:S02]  /*14000*/  FFMA.FTZ R8, R158, c[0x0][0x2d0], -R148 ;  /* 0x0000b4009e087a23 */ /* 0x004fe40000010894 */
[----:B------:R-:W-:Y:S04]  /*14010*/  IMAD.MOV.U32 R158, RZ, RZ, R21 ;  /* 0x000000ffff9e7224 */ /* 0x000fe800078e0015 */
[----:B------:R2:W-:Y:S01]  /*14020*/  MUFU.EX2 R161, R8 ;  /* 0x0000000800a17308 */ /* 0x0005e20000000800 */
[--C-:B----4-:R-:W-:Y:S01]  /*14030*/  @P2 IMAD.X R5, R9, 0x1, R15.reuse, P3 ;  /* 0x0000000109052824 */ /* 0x110fe200018e060f */
[C---:B------:R-:W-:Y:S02]  /*14040*/  @P2 IADD3 R6, P3, R4.reuse, R14, RZ ;  /* 0x0000000e04062210 */ /* 0x040fe40007f7e0ff */
[----:B------:R-:W-:Y:S02]  /*14050*/  F2FP.BF16.PACK_AB R146, R159, R158 ;  /* 0x0000009e9f92723e */ /* 0x000fe400000010ff */
[----:B------:R3:W-:Y:S01]  /*14060*/  @P2 LDGSTS.E.BYPASS.LTC128B.128 [R227+0x9100], [R4.64], !P5 ;  /* 0x0910000004e32fae */ /* 0x0007e2000e901d48 */
[C-C-:B------:R-:W-:Y:S01]  /*14070*/  @P2 IMAD.X R7, R5.reuse, 0x1, R15.reuse, P3 ;  /* 0x0000000105072824 */ /* 0x140fe200018e060f */
[----:B------:R-:W-:Y:S05]  /*14080*/  @P2 IADD3 R12, P3, R4, R0, RZ ;  /* 0x00000000040c2210 */ /* 0x000fea0007f7e0ff */
[--C-:B-1----:R-:W-:Y:S01]  /*14090*/  @P2 IMAD.X R13, R5, 0x1, R2.reuse, P3 ;  /* 0x00000001050d2824 */ /* 0x102fe200018e0602 */
[C---:B------:R-:W-:Y:S01]  /*140a0*/  @P2 IADD3 R14, P3, R6.reuse, R14, RZ ;  /* 0x0000000e060e2210 */ /* 0x040fe20007f7e0ff */
[----:B------:R3:W-:Y:S04]  /*140b0*/  @P2 LDGSTS.E.BYPASS.LTC128B.128 [R227+0xd100], [R4.64+0x80], !P6 ;  /* 0x0d10008004e32fae */ /* 0x0007e8000f101d48 */
[----:B------:R-:W-:Y:S01]  /*140c0*/  @P2 IMAD.X R15, R7, 0x1, R15, P3 ;  /* 0x00000001070f2824 */ /* 0x000fe200018e060f */
[----:B--2---:R-:W-:Y:S03]  /*140d0*/  @P2 IADD3 R8, P3, R6, R0, RZ ;  /* 0x0000000006082210 */ /* 0x004fe60007f7e0ff */
[----:B------:R1:W-:Y:S01]  /*140e0*/  @P2 LDGSTS.E.BYPASS.LTC128B.128 [R227+0xa100], [R6.64], !P5 ;  /* 0x0a10000006e32fae */ /* 0x0003e2000e901d48 */
[----:B------:R-:W-:Y:S01]  /*140f0*/  FSEL R0, R117, RZ, P1 ;  /* 0x000000ff75007208 */ /* 0x000fe20000800000 */
[----:B------:R-:W-:Y:S01]  /*14100*/  @P2 IMAD.X R9, R7, 0x1, R2, P3 ;  /* 0x0000000107092824 */ /* 0x000fe200018e0602 */
[----:B------:R-:W-:Y:S03]  /*14110*/  FSEL R2, R116, RZ, P0 ;  /* 0x000000ff74027208 */ /* 0x000fe60000000000 */
[----:B------:R-:W-:Y:S02]  /*14120*/  FADD.FTZ R0, -R0, R3 ;  /* 0x0000000300007221 */ /* 0x000fe40000010100 */
[----:B------:R2:W-:Y:S02]  /*14130*/  @P2 LDGSTS.E.BYPASS.LTC128B.128 [R227+0xe100], [R12.64], !P6 ;  /* 0x0e1000000ce32fae */ /* 0x0005e4000f101d48 */
[----:B------:R-:W-:Y:S04]  /*14140*/  FMUL.FTZ R0, R0, c[0x0][0x2d0] ;  /* 0x0000b40000007a20 */ /* 0x000fe80000410000 */
[----:B------:R4:W5:Y:S02]  /*14150*/  MUFU.EX2 R3, R0 ;  /* 0x0000000000037308 */ /* 0x0009640000000800 */
[----:B------:R2:W-:Y:S01]  /*14160*/  @P2 LDGSTS.E.BYPASS.LTC128B.128 [R227+0xb100], [R14.64], !P5 ;  /* 0x0b1000000ee32fae */ /* 0x0005e2000e901d48 */
[----:B---3--:R-:W-:Y:S02]  /*14170*/  FFMA.FTZ R4, R160, c[0x0][0x2d0], -R148 ;  /* 0x0000b400a0047a23 */ /* 0x008fe40000010894 */
[----:B------:R-:W-:Y:S05]  /*14180*/  IMAD.MOV.U32 R160, RZ, RZ, R20 ;  /* 0x000000ffffa07224 */ /* 0x000fea00078e0014 */
[----:B------:R3:W-:Y:S01]  /*14190*/  @P2 LDGSTS.E.BYPASS.LTC128B.128 [R227+0xf100], [R8.64], !P6 ;  /* 0x0f10000008e32fae */ /* 0x0007e2000f101d48 */
[----:B------:R1:W1:Y:S01]  /*141a0*/  MUFU.EX2 R157, R4 ;  /* 0x00000004009d7308 */ /* 0x0002620000000800 */
[----:B------:R-:W-:Y:S06]  /*141b0*/  F2FP.BF16.PACK_AB R145, R160, R156 ;  /* 0x0000009ca091723e */ /* 0x000fec00000010ff */
[----:B------:R-:W-:Y:S01]  /*141c0*/  LDSM.16.MT88.4 R20, [R206+0x100] ;  /* 0x00010000ce14783b */ /* 0x000fe20000004200 */
[----:B----4-:R-:W-:Y:S01]  /*141d0*/  FADD.FTZ R0, -R2, R118 ;  /* 0x0000007602007221 */ /* 0x010fe20000010100 */
[----:B------:R-:W-:Y:S01]  /*141e0*/  MOV R118, R26 ;  /* 0x0000001a00767202 */ /* 0x000fe20000000f00 */
[----:B------:R-:W-:Y:S05]  /*141f0*/  FFMA.FTZ R2, R150, c[0x0][0x2d0], -R149 ;  /* 0x0000b40096027a23 */ /* 0x000fea0000010895 */
[----:B------:R-:W-:Y:S01]  /*14200*/  LDSM.16.MT88.4 R36, [R208+0x100] ;  /* 0x00010000d024783b */ /* 0x000fe20000004200 */
[----:B------:R-:W-:Y:S02]  /*14210*/  FMUL.FTZ R0, R0, c[0x0][0x2d0] ;  /* 0x0000b40000007a20 */ /* 0x000fe40000410000 */
[C---:B-----5:R-:W-:Y:S02]  /*14220*/  FMUL.FTZ R5, R3.reuse, R121 ;  /* 0x0000007903057220 */ /* 0x060fe40000410000 */
[C---:B------:R-:W-:Y:S02]  /*14230*/  FMUL.FTZ R49, R3.reuse, R105 ;  /* 0x0000006903317220 */ /* 0x040fe40000410000 */
[----:B------:R-:W4:Y:S01]  /*14240*/  MUFU.EX2 R0, R0 ;  /* 0x0000000000007308 */ /* 0x000f220000000800 */
[----:B--2---:R-:W2:Y:S01]  /*14250*/  LDSM.16.MT88.4 R12, [R205+0x100] ;  /* 0x00010000cd0c783b */ /* 0x004ea20000004200 */
[----:B-1----:R-:W-:Y:S01]  /*14260*/  FMUL.FTZ R4, R3, R120 ;  /* 0x0000007803047220 */ /* 0x002fe20000410000 */
[----:B------:R-:W-:Y:S01]  /*14270*/  F2FP.BF16.PACK_AB R147, R157, R161 ;  /* 0x000000a19d93723e */ /* 0x000fe200000010ff */
[C---:B---3--:R-:W-:Y:S01]  /*14280*/  FMUL.FTZ R8, R3.reuse, R124 ;  /* 0x0000007c03087220 */ /* 0x048fe20000410000 */
[----:B------:R-:W-:Y:S01]  /*14290*/  MOV R120, R28 ;  /* 0x0000001c00787202 */ /* 0x000fe20000000f00 */
[C---:B------:R-:W-:Y:S02]  /*142a0*/  FMUL.FTZ R9, R3.reuse, R125 ;  /* 0x0000007d03097220 */ /* 0x040fe40000410000 */
[----:B------:R-:W-:Y:S01]  /*142b0*/  IMAD.MOV.U32 R124, RZ, RZ, R18 ;  /* 0x000000ffff7c7224 */ /* 0x000fe200078e0012 */
[----:B------:R-:W1:Y:S01]  /*142c0*/  LDSM.16.MT88.4 R28, [R209+0x100] ;  /* 0x00010000d11c783b */ /* 0x000e620000004200 */
[----:B------:R-:W-:Y:S02]  /*142d0*/  IMAD.MOV.U32 R125, RZ, RZ, R17 ;  /* 0x000000ffff7d7224 */ /* 0x000fe400078e0011 */
[C---:B------:R-:W-:Y:S02]  /*142e0*/  FMUL.FTZ R17, R3.reuse, R73 ;  /* 0x0000004903117220 */ /* 0x040fe40000410000 */
[----:B------:R-:W-:Y:S02]  /*142f0*/  IMAD.MOV.U32 R121, RZ, RZ, R24 ;  /* 0x000000ffff797224 */ /* 0x000fe400078e0018 */
[C---:B------:R-:W-:Y:S01]  /*14300*/  FMUL.FTZ R24, R3.reuse, R80 ;  /* 0x0000005003187220 */ /* 0x040fe20000410000 */
[----:B------:R-:W3:Y:S01]  /*14310*/  LDSM.16.MT88.4 R44, [R205+0x4100] ;  /* 0x00410000cd2c783b */ /* 0x000ee20000004200 */
[----:B------:R-:W-:Y:S02]  /*14320*/  IMAD.MOV.U32 R80, RZ, RZ, R25 ;  /* 0x000000ffff507224 */ /* 0x000fe400078e0019 */
[C---:B------:R-:W-:Y:S02]  /*14330*/  FMUL.FTZ R25, R3.reuse, R81 ;  /* 0x0000005103197220 */ /* 0x040fe40000410000 */
[----:B------:R-:W-:Y:S02]  /*14340*/  IMAD.MOV.U32 R81, RZ, RZ, R32 ;  /* 0x000000ffff517224 */ /* 0x000fe400078e0020 */
[C---:B----4-:R-:W-:Y:S01]  /*14350*/  FMUL.FTZ R11, R0.reuse, R127 ;  /* 0x0000007f000b7220 */ /* 0x050fe20000410000 */
[----:B------:R-:W4:Y:S01]  /*14360*/  LDSM.16.MT88.4 R52, [R206+0x4100] ;  /* 0x00410000ce34783b */ /* 0x000f220000004200 */
[----:B------:R5:W-:Y:S01]  /*14370*/  MUFU.EX2 R127, R2 ;  /* 0x00000002007f7308 */ /* 0x000be20000000800 */
[C---:B------:R-:W-:Y:S02]  /*14380*/  FMUL.FTZ R26, R0.reuse, R82 ;  /* 0x00000052001a7220 */ /* 0x040fe40000410000 */
[----:B------:R-:W-:Y:S02]  /*14390*/  IMAD.MOV.U32 R82, RZ, RZ, R27 ;  /* 0x000000ffff527224 */ /* 0x000fe400078e001b */
[C---:B------:R-:W-:Y:S02]  /*143a0*/  FMUL.FTZ R27, R0.reuse, R83 ;  /* 0x00000053001b7220 */ /* 0x040fe40000410000 */
[C---:B------:R-:W-:Y:S01]  /*143b0*/  FMUL.FTZ R7, R0.reuse, R123 ;  /* 0x0000007b00077220 */ /* 0x040fe20000410000 */
[----:B------:R-:W1:Y:S01]  /*143c0*/  LDSM.16.MT88.4 R60, [R209+0x4100] ;  /* 0x00410000d13c783b */ /* 0x000e620000004200 */
[----:B------:R-:W-:Y:S02]  /*143d0*/  IMAD.MOV.U32 R123, RZ, RZ, R250 ;  /* 0x000000ffff7b7224 */ /* 0x000fe400078e00fa */
[C---:B------:R-:W-:Y:S02]  /*143e0*/  FMUL.FTZ R51, R0.reuse, R107 ;  /* 0x0000006b00337220 */ /* 0x040fe40000410000 */
[C---:B------:R-:W-:Y:S02]  /*143f0*/  FMUL.FTZ R6, R0.reuse, R122 ;  /* 0x0000007a00067220 */ /* 0x040fe40000410000 */
[C---:B------:R-:W-:Y:S01]  /*14400*/  FMUL.FTZ R18, R0.reuse, R74 ;  /* 0x0000004a00127220 */ /* 0x040fe20000410000 */
[----:B------:R-:W0:Y:S01]  /*14410*/  LDGDEPBAR ;  /* 0x00000000000079af */ /* 0x000e220000000000 */
[C---:B------:R-:W-:Y:S02]  /*14420*/  FMUL.FTZ R32, R3.reuse, R88 ;  /* 0x0000005803207220 */ /* 0x040fe40000410000 */
[----:B------:R-:W-:Y:S01]  /*14430*/  FMUL.FTZ R33, R3, R89 ;  /* 0x0000005903217220 */ /* 0x000fe20000410000 */
[C---:B--2---:R-:W-:Y:S05]  /*14440*/  HMMA.16816.F32.BF16 R4, R144.reuse, R12, R4 ;  /* 0x0000000c9004723c */ /* 0x044fea0000041804 */
[----:B-----5:R-:W-:Y:S02]  /*14450*/  FFMA.FTZ R2, R151, c[0x0][0x2d0], -R149 ;  /* 0x0000b40097027a23 */ /* 0x020fe40000010895 */
[C---:B------:R-:W-:Y:S02]  /*14460*/  FMUL.FTZ R10, R0.reuse, R126 ;  /* 0x0000007e000a7220 */ /* 0x040fe40000410000 */
[----:B------:R2:W-:Y:S03]  /*14470*/  MUFU.EX2 R66, R2 ;  /* 0x0000000200427308 */ /* 0x0005e60000000800 */
[C---:B------:R-:W-:Y:S02]  /*14480*/  FMUL.FTZ R50, R0.reuse, R106 ;  /* 0x0000006a00327220 */ /* 0x040fe40000410000 */
[C---:B------:R-:W-:Y:S03]  /*14490*/  HMMA.16816.F32.BF16 R8, R144.reuse, R14, R8 ;  /* 0x0000000e9008723c */ /* 0x040fe60000041808 */
[C---:B------:R-:W-:Y:S02]  /*144a0*/  FMUL.FTZ R12, R3.reuse, R68 ;  /* 0x00000044030c7220 */ /* 0x040fe40000410000 */
[C---:B------:R-:W-:Y:S02]  /*144b0*/  FMUL.FTZ R13, R3.reuse, R69 ;  /* 0x00000045030d7220 */ /* 0x040fe40000410000 */
[C---:B------:R-:W-:Y:S02]  /*144c0*/  FMUL.FTZ R14, R0.reuse, R70 ;  /* 0x00000046000e7220 */ /* 0x040fe40000410000 */
[C---:B------:R-:W-:Y:S02]  /*144d0*/  FMUL.FTZ R15, R0.reuse, R71 ;  /* 0x00000047000f7220 */ /* 0x040fe40000410000 */
[----:B------:R-:W5:Y:S01]  /*144e0*/  LDSM.16.MT88.4 R68, [R208+0x4100] ;  /* 0x00410000d044783b */ /* 0x000f620000004200 */
[C---:B------:R-:W-:Y:S02]  /*144f0*/  FMUL.FTZ R34, R0.reuse, R90 ;  /* 0x0000005a00227220 */ /* 0x040fe40000410000 */
[----:B------:R-:W-:Y:S02]  /*14500*/  FMUL.FTZ R35, R0, R91 ;  /* 0x0000005b00237220 */ /* 0x000fe40000410000 */
[C---:B------:R-:W-:Y:S03]  /*14510*/  HMMA.16816.F32.BF16 R12, R144.reuse, R20, R12 ;  /* 0x00000014900c723c */ /* 0x040fe6000004180c */
[----:B--2---:R-:W-:Y:S01]  /*14520*/  FFMA.FTZ R2, R162, c[0x0][0x2d0], -R148 ;  /* 0x0000b400a2027a23 */ /* 0x004fe20000010894 */
[----:B------:R-:W-:Y:S01]  /*14530*/  LDSM.16.MT88.4 R88, [R209+0x4900] ;  /* 0x00490000d158783b */ /* 0x000fe20000004200 */
[----:B------:R-:W-:Y:S02]  /*14540*/  IMAD.MOV.U32 R122, RZ, RZ, R19 ;  /* 0x000000ffff7a7224 */ /* 0x000fe400078e0013 */
[----:B------:R2:W1:Y:S01]  /*14550*/  MUFU.EX2 R65, R2 ;  /* 0x0000000200417308 */ /* 0x0004620000000800 */
[C---:B------:R-:W-:Y:S04]  /*14560*/  FMUL.FTZ R19, R0.reuse, R75 ;  /* 0x0000004b00137220 */ /* 0x040fe80000410000 */
[----:B------:R-:W-:Y:S02]  /*14570*/  IMAD.MOV.U32 R126, RZ, RZ, R16 ;  /* 0x000000ffff7e7224 */ /* 0x000fe400078e0010 */
[C---:B------:R-:W-:Y:S02]  /*14580*/  FMUL.FTZ R16, R3.reuse, R72 ;  /* 0x0000004803107220 */ /* 0x040fe40000410000 */
[----:B------:R-:W3:Y:S01]  /*14590*/  LDSM.16.MT88.4 R72, [R205+0x900] ;  /* 0x00090000cd48783b */ /* 0x000ee20000004200 */
[C---:B------:R-:W-:Y:S02]  /*145a0*/  FMUL.FTZ R20, R3.reuse, R76 ;  /* 0x0000004c03147220 */ /* 0x040fe40000410000 */
[----:B------:R-:W-:Y:S02]  /*145b0*/  FMUL.FTZ R21, R3, R77 ;  /* 0x0000004d03157220 */ /* 0x000fe40000410000 */
[C---:B------:R-:W-:Y:S03]  /*145c0*/  HMMA.16816.F32.BF16 R16, R144.reuse, R22, R16 ;  /* 0x000000169010723c */ /* 0x040fe60000041810 */
[C---:B------:R-:W-:Y:S02]  /*145d0*/  FMUL.FTZ R43, R0.reuse, R99 ;  /* 0x00000063002b7220 */ /* 0x040fe40000410000 */
[----:B------:R-:W-:Y:S02]  /*145e0*/  IMAD.MOV.U32 R99, RZ, RZ, R125 ;  /* 0x000000ffff637224 */ /* 0x000fe400078e007d */
[C---:B------:R-:W-:Y:S02]  /*145f0*/  FMUL.FTZ R22, R0.reuse, R78 ;  /* 0x0000004e00167220 */ /* 0x040fe40000410000 */
[C---:B------:R-:W-:Y:S02]  /*14600*/  FMUL.FTZ R23, R0.reuse, R79 ;  /* 0x0000004f00177220 */ /* 0x040fe40000410000 */
[----:B------:R-:W3:Y:S01]  /*14610*/  LDSM.16.MT88.4 R76, [R206+0x900] ;  /* 0x00090000ce4c783b */ /* 0x000ee20000004200 */
[----:B--2---:R-:W-:Y:S02]  /*14620*/  FFMA.FTZ R2, R163, c[0x0][0x2d0], -R148 ;  /* 0x0000b400a3027a23 */ /* 0x004fe40000010894 */
[----:B------:R-:W-:Y:S02]  /*14630*/  IMAD.MOV.U32 R125, RZ, RZ, R247 ;  /* 0x000000ffff7d7224 */ /* 0x000fe400078e00f7 */
[C---:B-1----:R-:W-:Y:S01]  /*14640*/  HMMA.16816.F32.BF16 R20, R144.reuse, R28, R20 ;  /* 0x0000001c9014723c */ /* 0x042fe20000041814 */
[----:B------:R1:W2:Y:S02]  /*14650*/  MUFU.EX2 R67, R2 ;  /* 0x0000000200437308 */ /* 0x0002a40000000800 */
[--C-:B------:R-:W-:Y:S02]  /*14660*/  FFMA.FTZ R99, R99, c[0x0][0x2d0], -R149.reuse ;  /* 0x0000b40063637a23 */ /* 0x100fe40000010895 */
[C---:B------:R-:W-:Y:S02]  /*14670*/  FMUL.FTZ R40, R3.reuse, R96 ;  /* 0x0000006003287220 */ /* 0x040fe40000410000 */
[C---:B------:R-:W-:Y:S01]  /*14680*/  FMUL.FTZ R28, R3.reuse, R84 ;  /* 0x00000054031c7220 */ /* 0x040fe20000410000 */
[C---:B------:R-:W-:Y:S04]  /*14690*/  HMMA.16816.F32.BF16 R24, R144.reuse, R30, R24 ;  /* 0x0000001e9018723c */ /* 0x040fe80000041818 */
[C---:B------:R-:W-:Y:S02]  /*146a0*/  FMUL.FTZ R29, R3.reuse, R85 ;  /* 0x00000055031d7220 */ /* 0x040fe40000410000 */
[----:B------:R-:W-:Y:S02]  /*146b0*/  FMUL.FTZ R41, R3, R97 ;  /* 0x0000006103297220 */ /* 0x000fe40000410000 */
[C---:B------:R-:W-:Y:S04]  /*146c0*/  FMUL.FTZ R30, R0.reuse, R86 ;  /* 0x00000056001e7220 */ /* 0x040fe80000410000 */
[----:B------:R-:W-:Y:S02]  /*146d0*/  FMUL.FTZ R31, R0, R87 ;  /* 0x00000057001f7220 */ /* 0x000fe40000410000 */
[----:B------:R-:W-:Y:S01]  /*146e0*/  LDSM.16.MT88.4 R84, [R208+0x900] ;  /* 0x00090000d054783b */ /* 0x000fe20000004200 */
[----:B------:R-:W-:Y:S02]  /*146f0*/  IMAD.MOV.U32 R97, RZ, RZ, R80 ;  /* 0x000000ffff617224 */ /* 0x000fe400078e0050 */
[----:B-1----:R-:W-:Y:S02]  /*14700*/  FFMA.FTZ R2, R152, c[0x0][0x2d0], -R149 ;  /* 0x0000b40098027a23 */ /* 0x002fe40000010895 */
[C---:B------:R-:W-:Y:S02]  /*14710*/  HMMA.16816.F32.BF16 R28, R144.reuse, R36, R28 ;  /* 0x00000024901c723c */ /* 0x040fe4000004181c */
[----:B------:R1:W1:Y:S01]  /*14720*/  MUFU.EX2 R83, R2 ;  /* 0x0000000200537308 */ /* 0x0002620000000800 */
[--C-:B------:R-:W-:Y:S02]  /*14730*/  FFMA.FTZ R97, R97, c[0x0][0x2d0], -R148.reuse ;  /* 0x0000b40061617a23 */ /* 0x100fe40000010894 */
[C---:B------:R-:W-:Y:S02]  /*14740*/  FMUL.FTZ R42, R0.reuse, R98 ;  /* 0x00000062002a7220 */ /* 0x040fe40000410000 */
[C---:B------:R-:W-:Y:S01]  /*14750*/  FMUL.FTZ R36, R3.reuse, R92 ;  /* 0x0000005c03247220 */ /* 0x040fe20000410000 */
[C---:B------:R-:W-:Y:S04]  /*14760*/  HMMA.16816.F32.BF16 R32, R144.reuse, R38, R32 ;  /* 0x000000269020723c */ /* 0x040fe80000041820 */
[C---:B------:R-:W-:Y:S02]  /*14770*/  FMUL.FTZ R37, R3.reuse, R93 ;  /* 0x0000005d03257220 */ /* 0x040fe40000410000 */
[C---:B------:R-:W-:Y:S02]  /*14780*/  FMUL.FTZ R48, R3.reuse, R104 ;  /* 0x0000006803307220 */ /* 0x040fe40000410000 */
[C---:B------:R-:W-:Y:S04]  /*14790*/  FMUL.FTZ R38, R0.reuse, R94 ;  /* 0x0000005e00267220 */ /* 0x040fe80000410000 */
[----:B------:R-:W-:Y:S02]  /*147a0*/  FMUL.FTZ R39, R0, R95 ;  /* 0x0000005f00277220 */ /* 0x000fe40000410000 */
[----:B------:R-:W-:Y:S01]  /*147b0*/  LDSM.16.MT88.4 R92, [R206+0x1100] ;  /* 0x00110000ce5c783b */ /* 0x000fe20000004200 */
[----:B------:R-:W-:Y:S02]  /*147c0*/  IMAD.MOV.U32 R98, RZ, RZ, R81 ;  /* 0x000000ffff627224 */ /* 0x000fe400078e0051 */
[----:B------:R-:W-:Y:S02]  /*147d0*/  FMUL.FTZ R56, R3, R108 ;  /* 0x0000006c03387220 */ /* 0x000fe40000410000 */
[C---:B---3--:R-:W-:Y:S03]  /*147e0*/  HMMA.16816.F32.BF16 R36, R144.reuse, R44, R36 ;  /* 0x0000002c9024723c */ /* 0x048fe60000041824 */
[----:B-1----:R-:W-:Y:S02]  /*147f0*/  FFMA.FTZ R2, R153, c[0x0][0x2d0], -R149 ;  /* 0x0000b40099027a23 */ /* 0x002fe40000010895 */
[----:B------:R-:W-:Y:S02]  /*14800*/  FFMA.FTZ R98, R98, c[0x0][0x2d0], -R148 ;  /* 0x0000b40062627a23 */ /* 0x000fe40000010894 */
[----:B------:R1:W-:Y:S01]  /*14810*/  MUFU.EX2 R250, R2 ;  /* 0x0000000200fa7308 */ /* 0x0003e20000000800 */
[C---:B------:R-:W-:Y:S04]  /*14820*/  HMMA.16816.F32.BF16 R40, R144.reuse, R46, R40 ;  /* 0x0000002e9028723c */ /* 0x040fe80000041828 */
[C---:B------:R-:W-:Y:S02]  /*14830*/  FMUL.FTZ R44, R3.reuse, R100 ;  /* 0x00000064032c7220 */ /* 0x040fe40000410000 */
[C---:B------:R-:W-:Y:S02]  /*14840*/  FMUL.FTZ R45, R3.reuse, R101 ;  /* 0x00000065032d7220 */ /* 0x040fe40000410000 */
[C---:B------:R-:W-:Y:S04]  /*14850*/  FMUL.FTZ R46, R0.reuse, R102 ;  /* 0x00000066002e7220 */ /* 0x040fe80000410000 */
[C---:B------:R-:W-:Y:S02]  /*14860*/  FMUL.FTZ R47, R0.reuse, R103 ;  /* 0x00000067002f7220 */ /* 0x040fe40000410000 */
[----:B------:R-:W-:Y:S02]  /*14870*/  IMAD.MOV.U32 R100, RZ, RZ, R82 ;  /* 0x000000ffff647224 */ /* 0x000fe400078e0052 */
[C---:B------:R-:W-:Y:S02]  /*14880*/  FMUL.FTZ R57, R3.reuse, R109 ;  /* 0x0000006d03397220 */ /* 0x040fe40000410000 */
[C---:B------:R-:W-:Y:S01]  /*14890*/  FMUL.FTZ R58, R0.reuse, R110 ;  /* 0x0000006e003a7220 */ /* 0x040fe20000410000 */
[C---:B----4-:R-:W-:Y:S03]  /*148a0*/  HMMA.16816.F32.BF16 R44, R144.reuse, R52, R44 ;  /* 0x00000034902c723c */ /* 0x050fe6000004182c */
[----:B------:R-:W-:Y:S02]  /*148b0*/  FMUL.FTZ R59, R0, R111 ;  /* 0x0000006f003b7220 */ /* 0x000fe40000410000 */
[----:B-1----:R-:W-:Y:S02]  /*148c0*/  FFMA.FTZ R2, R164, c[0x0][0x2d0], -R148 ;  /* 0x0000b400a4027a23 */ /* 0x002fe40000010894 */
[C---:B------:R-:W-:Y:S01]  /*148d0*/  FMUL.FTZ R52, R3.reuse, R128 ;  /* 0x0000008003347220 */ /* 0x040fe20000410000 */
[C---:B------:R-:W-:Y:S01]  /*148e0*/  HMMA.16816.F32.BF16 R48, R144.reuse, R54, R48 ;  /* 0x000000369030723c */ /* 0x040fe20000041830 */
[----:B------:R1:W-:Y:S03]  /*148f0*/  MUFU.EX2 R107, R2 ;  /* 0x00000002006b7308 */ /* 0x0003e60000000800 */
[----:B------:R-:W-:Y:S02]  /*14900*/  IMAD.MOV.U32 R150, RZ, RZ, R245 ;  /* 0x000000ffff967224 */ /* 0x000fe400078e00f5 */
[C---:B------:R-:W-:Y:S02]  /*14910*/  FMUL.FTZ R53, R3.reuse, R129 ;  /* 0x0000008103357220 */ /* 0x040fe40000410000 */
[C---:B------:R-:W-:Y:S04]  /*14920*/  FMUL.FTZ R54, R0.reuse, R130 ;  /* 0x0000008200367220 */ /* 0x040fe80000410000 */
[C---:B------:R-:W-:Y:S02]  /*14930*/  FMUL.FTZ R55, R0.reuse, R131 ;  /* 0x0000008300377220 */ /* 0x040fe40000410000 */
[C---:B------:R-:W-:Y:S02]  /*14940*/  FMUL.FTZ R64, R3.reuse, R112 ;  /* 0x0000007003407220 */ /* 0x040fe40000410000 */
[----:B------:R-:W-:Y:S02]  /*14950*/  IMAD.MOV.U32 R112, RZ, RZ, R65 ;  /* 0x000000ffff707224 */ /* 0x000fe400078e0041 */
[----:B------:R-:W-:Y:S01]  /*14960*/  FMUL.FTZ R65, R3, R113 ;  /* 0x0000007103417220 */ /* 0x000fe20000410000 */
[C---:B------:R-:W-:Y:S03]  /*14970*/  HMMA.16816.F32.BF16 R52, R144.reuse, R60, R52 ;  /* 0x0000003c9034723c */ /* 0x040fe60000041834 */
[----:B------:R-:W-:Y:S02]  /*14980*/  IMAD.MOV.U32 R113, RZ, RZ, R66 ;  /* 0x000000ffff717224 */ /* 0x000fe400078e0042 */
[C---:B------:R-:W-:Y:S02]  /*14990*/  FMUL.FTZ R66, R0.reuse, R114 ;  /* 0x0000007200427220 */ /* 0x040fe40000410000 */
[----:B-1----:R-:W-:Y:S01]  /*149a0*/  FFMA.FTZ R2, R165, c[0x0][0x2d0], -R148 ;  /* 0x0000b400a5027a23 */ /* 0x002fe20000010894 */
[C---:B------:R-:W-:Y:S03]  /*149b0*/  HMMA.16816.F32.BF16 R56, R144.reuse, R62, R56 ;  /* 0x0000003e9038723c */ /* 0x040fe60000041838 */
[----:B------:R1:W3:Y:S01]  /*149c0*/  MUFU.EX2 R106, R2 ;  /* 0x00000002006a7308 */ /* 0x0002e20000000800 */
[C---:B------:R-:W-:Y:S02]  /*149d0*/  FMUL.FTZ R60, R3.reuse, R132 ;  /* 0x00000084033c7220 */ /* 0x040fe40000410000 */
[----:B------:R-:W-:Y:S01]  /*149e0*/  FMUL.FTZ R61, R3, R133 ;  /* 0x00000085033d7220 */ /* 0x000fe20000410000 */
[----:B------:R-:W-:Y:S01]  /*149f0*/  MOV R133, R126 ;  /* 0x0000007e00857202 */ /* 0x000fe20000000f00 */
[C---:B------:R-:W-:Y:S04]  /*14a00*/  FMUL.FTZ R62, R0.reuse, R134 ;  /* 0x00000086003e7220 */ /* 0x040fe80000410000 */
[----:B------:R-:W-:Y:S02]  /*14a10*/  IMAD.MOV.U32 R134, RZ, RZ, R242 ;  /* 0x000000ffff867224 */ /* 0x000fe400078e00f2 */
[C---:B------:R-:W-:Y:S02]  /*14a20*/  FMUL.FTZ R63, R0.reuse, R135 ;  /* 0x00000087003f7220 */ /* 0x040fe40000410000 */
[----:B--2---:R-:W-:Y:S02]  /*14a30*/  IMAD.MOV.U32 R114, RZ, RZ, R67 ;  /* 0x000000ffff727224 */ /* 0x004fe400078e0043 */
[----:B------:R-:W-:Y:S02]  /*14a40*/  IMAD.MOV.U32 R126, RZ, RZ, R160 ;  /* 0x000000ffff7e7224 */ /* 0x000fe400078e00a0 */
[----:B------:R-:W-:Y:S01]  /*14a50*/  FMUL.FTZ R67, R0, R115 ;  /* 0x0000007300437220 */ /* 0x000fe20000410000 */
[C---:B-----5:R-:W-:Y:S03]  /*14a60*/  HMMA.16816.F32.BF16 R60, R144.reuse, R68, R60 ;  /* 0x00000044903c723c */ /* 0x060fe6000004183c */
[----:B------:R-:W-:Y:S02]  /*14a70*/  IMAD.MOV.U32 R115, RZ, RZ, R83 ;  /* 0x000000ffff737224 */ /* 0x000fe400078e0053 */
[----:B------:R-:W2:Y:S01]  /*14a80*/  LDSM.16.MT88.4 R80, [R209+0x900] ;  /* 0x00090000d150783b */ /* 0x000ea20000004200 */
[----:B-1----:R-:W-:Y:S01]  /*14a90*/  FFMA.FTZ R2, R154, c[0x0][0x2d0], -R149 ;  /* 0x0000b4009a027a23 */ /* 0x002fe20000010895 */
[----:B------:R-:W-:Y:S01]  /*14aa0*/  F2FP.BF16.PACK_AB R68, R113, R127 ;  /* 0x0000007f7144723e */ /* 0x000fe200000010ff */
[----:B------:R-:W-:Y:S01]  /*14ab0*/  HMMA.16816.F32.BF16 R64, R144, R70, R64 ;  /* 0x000000469040723c */ /* 0x000fe20000041840 */
[----:B------:R-:W-:Y:S03]  /*14ac0*/  MUFU.EX2 R144, R98 ;  /* 0x0000006200907308 */ /* 0x000fe60000000800 */
[----:B------:R-:W-:Y:S01]  /*14ad0*/  F2FP.BF16.PACK_AB R69, R114, R112 ;  /* 0x000000707245723e */ /* 0x000fe200000010ff */
[----:B------:R-:W-:Y:S02]  /*14ae0*/  IMAD.MOV.U32 R151, RZ, RZ, R121 ;  /* 0x000000ffff977224 */ /* 0x000fe400078e0079 */
[----:B---3--:R-:W-:Y:S01]  /*14af0*/  F2FP.BF16.PACK_AB R71, R106, R107 ;  /* 0x0000006b6a47723e */ /* 0x008fe200000010ff */
[----:B------:R-:W-:Y:S01]  /*14b00*/  IMAD.MOV.U32 R145, RZ, RZ, R122 ;  /* 0x000000ffff917224 */ /* 0x000fe200078e007a */
[----:B------:R-:W-:Y:S02]  /*14b10*/  F2FP.BF16.PACK_AB R70, R250, R115 ;  /* 0x00000073fa46723e */ /* 0x000fe400000010ff */
[----:B------:R1:W-:Y:S01]  /*14b20*/  MUFU.EX2 R105, R2 ;  /* 0x0000000200697308 */ /* 0x0003e20000000800 */
[----:B------:R-:W-:Y:S02]  /*14b30*/  IMAD.MOV.U32 R122, RZ, RZ, R161 ;  /* 0x000000ffff7a7224 */ /* 0x000fe400078e00a1 */
[----:B------:R-:W-:Y:S02]  /*14b40*/  IMAD.MOV.U32 R121, RZ, RZ, R159 ;  /* 0x000000ffff797224 */ /* 0x000fe400078e009f */
[C---:B------:R-:W-:Y:S05]  /*14b50*/  HMMA.16816.F32.BF16 R4, R68.reuse, R72, R4 ;  /* 0x000000484404723c */ /* 0x040fea0000041804 */
[----:B------:R-:W-:Y:S02]  /*14b60*/  IMAD.MOV.U32 R96, RZ, RZ, R124 ;  /* 0x000000ffff607224 */ /* 0x000fe400078e007c */
[----:B------:R-:W-:Y:S01]  /*14b70*/  IMAD.MOV.U32 R124, RZ, RZ, R156 ;  /* 0x000000ffff7c7224 */ /* 0x000fe200078e009c */
[C---:B------:R-:W-:Y:S01]  /*14b80*/  HMMA.16816.F32.BF16 R8, R68.reuse, R74, R8 ;  /* 0x0000004a4408723c */ /* 0x040fe20000041808 */
[----:B------:R-:W3:Y:S03]  /*14b90*/  LDSM.16.MT88.4 R72, [R205+0x4900] ;  /* 0x00490000cd48783b */ /* 0x000ee60000004200 */
[----:B------:R-:W-:Y:S02]  /*14ba0*/  FFMA.FTZ R96, R96, c[0x0][0x2d0], -R149 ;  /* 0x0000b40060607a23 */ /* 0x000fe40000010895 */
[----:B------:R-:W-:Y:S01]  /*14bb0*/  IMAD.MOV.U32 R146, RZ, RZ, R123 ;  /* 0x000000ffff927224 */ /* 0x000fe200078e007b */
[----:B------:R-:W-:Y:S01]  /*14bc0*/  MOV R123, R158 ;  /* 0x0000009e007b7202 */ /* 0x000fe20000000f00 */
[C---:B------:R-:W-:Y:S04]  /*14bd0*/  HMMA.16816.F32.BF16 R12, R68.reuse, R76, R12 ;  /* 0x0000004c440c723c */ /* 0x040fe8000004180c */
[----:B-1----:R-:W-:Y:S02]  /*14be0*/  FFMA.FTZ R2, R155, c[0x0][0x2d0], -R149 ;  /* 0x0000b4009b027a23 */ /* 0x002fe40000010895 */
[----:B------:R-:W-:Y:S02]  /*14bf0*/  IMAD.MOV.U32 R132, RZ, RZ, R120 ;  /* 0x000000ffff847224 */ /* 0x000fe400078e0078 */
[C---:B------:R-:W-:Y:S01]  /*14c00*/  HMMA.16816.F32.BF16 R16, R68.reuse, R78, R16 ;  /* 0x0000004e4410723c */ /* 0x040fe20000041810 */
[----:B------:R1:W4:Y:S01]  /*14c10*/  MUFU.EX2 R247, R2 ;  /* 0x0000000200f77308 */ /* 0x0003220000000800 */
[----:B------:R-:W5:Y:S02]  /*14c20*/  LDSM.16.MT88.4 R76, [R206+0x4900] ;  /* 0x00490000ce4c783b */ /* 0x000f640000004200 */
[----:B------:R-:W-:Y:S01]  /*14c30*/  IMAD.MOV.U32 R120, RZ, RZ, R157 ;  /* 0x000000ffff787224 */ /* 0x000fe200078e009d */
[----:B------:R-:W-:Y:S01]  /*14c40*/  MOV R147, R132 ;  /* 0x0000008400937202 */ /* 0x000fe20000000f00 */
[--C-:B------:R-:W-:Y:S02]  /*14c50*/  FFMA.FTZ R118, R118, c[0x0][0x2d0], -R148.reuse ;  /* 0x0000b40076767a23 */ /* 0x100fe40000010894 */
[C---:B--2---:R-:W-:Y:S04]  /*14c60*/  HMMA.16816.F32.BF16 R20, R68.reuse, R80, R20 ;  /* 0x000000504414723c */ /* 0x044fe80000041814 */
[----:B------:R-:W-:Y:S01]  /*14c70*/  MUFU.EX2 R118, R118 ;  /* 0x0000007600767308 */ /* 0x000fe20000000800 */
[----:B------:R-:W-:Y:S03]  /*14c80*/  IMAD.MOV.U32 R132, RZ, RZ, R151 ;  /* 0x000000ffff847224 */ /* 0x000fe600078e0097 */
[C---:B------:R-:W-:Y:S01]  /*14c90*/  HMMA.16816.F32.BF16 R24, R68.reuse, R82, R24 ;  /* 0x000000524418723c */ /* 0x040fe20000041818 */
[----:B------:R-:W2:Y:S07]  /*14ca0*/  LDSM.16.MT88.4 R80, [R208+0x4900] ;  /* 0x00490000d050783b */ /* 0x000eae0000004200 */
[C---:B------:R-:W-:Y:S04]  /*14cb0*/  HMMA.16816.F32.BF16 R28, R68.reuse, R84, R28 ;  /* 0x00000054441c723c */ /* 0x040fe8000004181c */
[--C-:B-1----:R-:W-:Y:S04]  /*14cc0*/  FFMA.FTZ R2, R166, c[0x0][0x2d0], -R148.reuse ;  /* 0x0000b400a6027a23 */ /* 0x102fe80000010894 */
[C---:B------:R-:W-:Y:S01]  /*14cd0*/  HMMA.16816.F32.BF16 R32, R68.reuse, R86, R32 ;  /* 0x000000564420723c */ /* 0x040fe20000041820 */
[----:B------:R1:W-:Y:S01]  /*14ce0*/  MUFU.EX2 R104, R2 ;  /* 0x0000000200687308 */ /* 0x0003e20000000800 */
[----:B------:R-:W2:Y:S06]  /*14cf0*/  LDSM.16.MT88.4 R84, [R205+0x1100] ;  /* 0x00110000cd54783b */ /* 0x000eac0000004200 */
[C---:B---3--:R-:W-:Y:S08]  /*14d00*/  HMMA.16816.F32.BF16 R36, R68.reuse, R72, R36 ;  /* 0x000000484424723c */ /* 0x048ff00000041824 */
[C---:B------:R-:W-:Y:S01]  /*14d10*/  HMMA.16816.F32.BF16 R40, R68.reuse, R74, R40 ;  /* 0x0000004a4428723c */ /* 0x040fe20000041828 */
[----:B------:R-:W3:Y:S07]  /*14d20*/  LDSM.16.MT88.4 R72, [R209+0x1100] ;  /* 0x00110000d148783b */ /* 0x000eee0000004200 */
[C---:B-----5:R-:W-:Y:S04]  /*14d30*/  HMMA.16816.F32.BF16 R44, R68.reuse, R76, R44 ;  /* 0x0000004c442c723c */ /* 0x060fe8000004182c */
[----:B-1----:R-:W-:Y:S04]  /*14d40*/  FFMA.FTZ R2, R188, c[0x0][0x2d0], -R148 ;  /* 0x0000b400bc027a23 */ /* 0x002fe80000010894 */
[C---:B------:R-:W-:Y:S01]  /*14d50*/  HMMA.16816.F32.BF16 R48, R68.reuse, R78, R48 ;  /* 0x0000004e4430723c */ /* 0x040fe20000041830 */
[----:B------:R1:W5:Y:S01]  /*14d60*/  MUFU.EX2 R245, R2 ;  /* 0x0000000200f57308 */ /* 0x0003620000000800 */
[----:B------:R-:W3:Y:S06]  /*14d70*/  LDSM.16.MT88.4 R76, [R208+0x1100] ;  /* 0x00110000d04c783b */ /* 0x000eec0000004200 */
[C---:B------:R-:W-:Y:S07]  /*14d80*/  HMMA.16816.F32.BF16 R52, R68.reuse, R88, R52 ;  /* 0x000000584434723c */ /* 0x040fee0000041834 */
[--C-:B------:R-:W-:Y:S01]  /*14d90*/  FFMA.FTZ R88, R201, c[0x0][0x2d0], -R149.reuse ;  /* 0x0000b400c9587a23 */ /* 0x100fe20000010895 */
[C---:B------:R-:W-:Y:S03]  /*14da0*/  HMMA.16816.F32.BF16 R56, R68.reuse, R90, R56 ;  /* 0x0000005a4438723c */ /* 0x040fe60000041838 */
[----:B------:R3:W-:Y:S05]  /*14db0*/  MUFU.EX2 R165, R88 ;  /* 0x0000005800a57308 */ /* 0x0007ea0000000800 */
[C---:B--2---:R-:W-:Y:S04]  /*14dc0*/  HMMA.16816.F32.BF16 R60, R68.reuse, R80, R60 ;  /* 0x00000050443c723c */ /* 0x044fe8000004183c */
[--C-:B-1----:R-:W-:Y:S04]  /*14dd0*/  FFMA.FTZ R2, R167, c[0x0][0x2d0], -R149.reuse ;  /* 0x0000b400a7027a23 */ /* 0x102fe80000010895 */
[----:B------:R-:W-:Y:S01]  /*14de0*/  HMMA.16816.F32.BF16 R64, R68, R82, R64 ;  /* 0x000000524440723c */ /* 0x000fe20000041840 */
[----:B------:R1:W-:Y:S01]  /*14df0*/  MUFU.EX2 R242, R2 ;  /* 0x0000000200f27308 */ /* 0x0003e20000000800 */
[----:B------:R-:W2:Y:S05]  /*14e00*/  LDSM.16.MT88.4 R80, [R205+0x5100] ;  /* 0x00510000cd50783b */ /* 0x000eaa0000004200 */
[----:B----4-:R-:W-:Y:S02]  /*14e10*/  F2FP.BF16.PACK_AB R68, R247, R105 ;  /* 0x00000069f744723e */ /* 0x010fe400000010ff */
[----:B-----5:R-:W-:Y:S01]  /*14e20*/  F2FP.BF16.PACK_AB R69, R245, R104 ;  /* 0x00000068f545723e */ /* 0x020fe200000010ff */
[----:B---3--:R-:W-:Y:S02]  /*14e30*/  LDSM.16.MT88.4 R88, [R208+0x5900] ;  /* 0x00590000d058783b */ /* 0x008fe40000004200 */
[----:B-1----:R-:W-:Y:S02]  /*14e40*/  FFMA.FTZ R2, R189, c[0x0][0x2d0], -R149 ;  /* 0x0000b400bd027a23 */ /* 0x002fe40000010895 */
[----:B------:R-:W-:Y:S02]  /*14e50*/  IMAD.MOV.U32 R189, RZ, RZ, R115 ;  /* 0x000000ffffbd7224 */ /* 0x000fe400078e0073 */
[----:B------:R1:W3:Y:S01]  /*14e60*/  MUFU.EX2 R188, R2 ;  /* 0x0000000200bc7308 */ /* 0x0002e20000000800 */
[----:B------:R-:W-:Y:S02]  /*14e70*/  IMAD.MOV.U32 R115, RZ, RZ, R124 ;  /* 0x000000ffff737224 */ /* 0x000fe400078e007c */
[----:B-1----:R-:W-:Y:S01]  /*14e80*/  FFMA.FTZ R2, R190, c[0x0][0x2d0], -R148 ;  /* 0x0000b400be027a23 */ /* 0x002fe20000010894 */
[----:B---3--:R-:W-:Y:S01]  /*14e90*/  F2FP.BF16.PACK_AB R70, R188, R242 ;  /* 0x000000f2bc46723e */ /* 0x008fe200000010ff */
[----:B------:R-:W-:Y:S05]  /*14ea0*/  IMAD.MOV.U32 R190, RZ, RZ, R114 ;  /* 0x000000ffffbe7224 */ /* 0x000fea00078e0072 */
[----:B------:R1:W-:Y:S02]  /*14eb0*/  MUFU.EX2 R111, R2 ;  /* 0x00000002006f7308 */ /* 0x0003e40000000800 */
[----:B-1----:R-:W-:Y:S02]  /*14ec0*/  FFMA.FTZ R2, R191, c[0x0][0x2d0], -R148 ;  /* 0x0000b400bf027a23 */ /* 0x002fe40000010894 */
[----:B------:R-:W-:Y:S06]  /*14ed0*/  IMAD.MOV.U32 R191, RZ, RZ, R113 ;  /* 0x000000ffffbf7224 */ /* 0x000fec00078e0071 */
[----:B------:R1:W3:Y:S01]  /*14ee0*/  MUFU.EX2 R110, R2 ;  /* 0x00000002006e7308 */ /* 0x0002e20000000800 */
[----:B------:R-:W-:Y:S02]  /*14ef0*/  IMAD.MOV.U32 R113, RZ, RZ, R125 ;  /* 0x000000ffff717224 */ /* 0x000fe400078e007d */
[--C-:B-1----:R-:W-:Y:S01]  /*14f00*/  FFMA.FTZ R2, R192, c[0x0][0x2d0], -R149.reuse ;  /* 0x0000b400c0027a23 */ /* 0x102fe20000010895 */
[----:B---3--:R-:W-:Y:S01]  /*14f10*/  F2FP.BF16.PACK_AB R71, R110, R111 ;  /* 0x0000006f6e47723e */ /* 0x008fe200000010ff */
[----:B------:R-:W-:Y:S05]  /*14f20*/  IMAD.MOV.U32 R192, RZ, RZ, R112 ;  /* 0x000000ffffc07224 */ /* 0x000fea00078e0070 */
[----:B------:R1:W-:Y:S01]  /*14f30*/  MUFU.EX2 R109, R2 ;  /* 0x00000002006d7308 */ /* 0x0003e20000000800 */
[----:B------:R-:W-:Y:S01]  /*14f40*/  IMAD.MOV.U32 R112, RZ, RZ, R126 ;  /* 0x000000ffff707224 */ /* 0x000fe200078e007e */
[C---:B------:R-:W-:Y:S08]  /*14f50*/  HMMA.16816.F32.BF16 R4, R68.reuse, R84, R4 ;  /* 0x000000544404723c */ /* 0x040ff00000041804 */
[C---:B------:R-:W-:Y:S01]  /*14f60*/  HMMA.16816.F32.BF16 R8, R68.reuse, R86, R8 ;  /* 0x000000564408723c */ /* 0x040fe20000041808 */
[----:B------:R-:W3:Y:S07]  /*14f70*/  LDSM.16.MT88.4 R84, [R206+0x5100] ;  /* 0x00510000ce54783b */ /* 0x000eee0000004200 */
[C---:B------:R-:W-:Y:S04]  /*14f80*/  HMMA.16816.F32.BF16 R12, R68.reuse, R92, R12 ;  /* 0x0000005c440c723c */ /* 0x040fe8000004180c */
[--C-:B-1----:R-:W-:Y:S01]  /*14f90*/  FFMA.FTZ R2, R193, c[0x0][0x2d0], -R149.reuse ;  /* 0x0000b400c1027a23 */ /* 0x102fe20000010895 */
[----:B------:R-:W-:Y:S02]  /*14fa0*/  MOV R193, R127 ;  /* 0x0000007f00c17202 */ /* 0x000fe40000000f00 */
[----:B------:R-:W-:Y:S01]  /*14fb0*/  LDSM.16.MT88.4 R124, [R205+0x3900] ;  /* 0x00390000cd7c783b */ /* 0x000fe20000004200 */
[C---:B------:R-:W-:Y:S01]  /*14fc0*/  HMMA.16816.F32.BF16 R16, R68.reuse, R94, R16 ;  /* 0x0000005e4410723c */ /* 0x040fe20000041810 */
[----:B------:R1:W4:Y:S06]  /*14fd0*/  MUFU.EX2 R167, R2 ;  /* 0x0000000200a77308 */ /* 0x00032c0000000800 */
[----:B------:R-:W-:Y:S01]  /*14fe0*/  LDSM.16.MT88.4 R92, [R206+0x2100] ;  /* 0x00210000ce5c783b */ /* 0x000fe20000004200 */
[C---:B------:R-:W-:Y:S08]  /*14ff0*/  HMMA.16816.F32.BF16 R20, R68.reuse, R72, R20 ;  /* 0x000000484414723c */ /* 0x040ff00000041814 */
[C---:B------:R-:W-:Y:S01]  /*15000*/  HMMA.16816.F32.BF16 R24, R68.reuse, R74, R24 ;  /* 0x0000004a4418723c */ /* 0x040fe20000041818 */
[----:B------:R-:W5:Y:S07]  /*15010*/  LDSM.16.MT88.4 R72, [R209+0x5100] ;  /* 0x00510000d148783b */ /* 0x000f6e0000004200 */
[C---:B------:R-:W-:Y:S04]  /*15020*/  HMMA.16816.F32.BF16 R28, R68.reuse, R76, R28 ;  /* 0x0000004c441c723c */ /* 0x040fe8000004181c */
[--C-:B-1----:R-:W-:Y:S04]  /*15030*/  FFMA.FTZ R2, R194, c[0x0][0x2d0], -R148.reuse ;  /* 0x0000b400c2027a23 */ /* 0x102fe80000010894 */
[C---:B------:R-:W-:Y:S01]  /*15040*/  HMMA.16816.F32.BF16 R32, R68.reuse, R78, R32 ;  /* 0x0000004e4420723c */ /* 0x040fe20000041820 */
[----:B------:R1:W-:Y:S01]  /*15050*/  MUFU.EX2 R108, R2 ;  /* 0x00000002006c7308 */ /* 0x0003e20000000800 */
[----:B------:R-:W4:Y:S06]  /*15060*/  LDSM.16.MT88.4 R76, [R208+0x5100] ;  /* 0x00510000d04c783b */ /* 0x000f2c0000004200 */
[C---:B--2---:R-:W-:Y:S08]  /*15070*/  HMMA.16816.F32.BF16 R36, R68.reuse, R80, R36 ;  /* 0x000000504424723c */ /* 0x044ff00000041824 */
[C---:B------:R-:W-:Y:S01]  /*15080*/  HMMA.16816.F32.BF16 R40, R68.reuse, R82, R40 ;  /* 0x000000524428723c */ /* 0x040fe20000041828 */
[----:B------:R-:W2:Y:S07]  /*15090*/  LDSM.16.MT88.4 R80, [R205+0x1900] ;  /* 0x00190000cd50783b */ /* 0x000eae0000004200 */
[C---:B---3--:R-:W-:Y:S04]  /*150a0*/  HMMA.16816.F32.BF16 R44, R68.reuse, R84, R44 ;  /* 0x00000054442c723c */ /* 0x048fe8000004182c */
[--C-:B-1----:R-:W-:Y:S04]  /*150b0*/  FFMA.FTZ R2, R195, c[0x0][0x2d0], -R148.reuse ;  /* 0x0000b400c3027a23 */ /* 0x102fe80000010894 */
[C---:B------:R-:W-:Y:S01]  /*150c0*/  HMMA.16816.F32.BF16 R48, R68.reuse, R86, R48 ;  /* 0x000000564430723c */ /* 0x040fe20000041830 */
[----:B------:R1:W3:Y:S01]  /*150d0*/  MUFU.EX2 R166, R2 ;  /* 0x0000000200a67308 */ /* 0x0002e20000000800 */
[----:B------:R-:W2:Y:S06]  /*150e0*/  LDSM.16.MT88.4 R84, [R206+0x1900] ;  /* 0x00190000ce54783b */ /* 0x000eac0000004200 */
[C---:B-----5:R-:W-:Y:S08]  /*150f0*/  HMMA.16816.F32.BF16 R52, R68.reuse, R72, R52 ;  /* 0x000000484434723c */ /* 0x060ff00000041834 */
[C---:B------:R-:W-:Y:S01]  /*15100*/  HMMA.16816.F32.BF16 R56, R68.reuse, R74, R56 ;  /* 0x0000004a4438723c */ /* 0x040fe20000041838 */
[----:B------:R-:W5:Y:S07]  /*15110*/  LDSM.16.MT88.4 R72, [R209+0x1900] ;  /* 0x00190000d148783b */ /* 0x000f6e0000004200 */
[C---:B----4-:R-:W-:Y:S04]  /*15120*/  HMMA.16816.F32.BF16 R60, R68.reuse, R76, R60 ;  /* 0x0000004c443c723c */ /* 0x050fe8000004183c */
[--C-:B-1----:R-:W-:Y:S04]  /*15130*/  FFMA.FTZ R2, R202, c[0x0][0x2d0], -R149.reuse ;  /* 0x0000b400ca027a23 */ /* 0x102fe80000010895 */
[----:B------:R-:W-:Y:S01]  /*15140*/  HMMA.16816.F32.BF16 R64, R68, R78, R64 ;  /* 0x0000004e4440723c */ /* 0x000fe20000041840 */
[----:B------:R1:W4:Y:S01]  /*15150*/  MUFU.EX2 R164, R2 ;  /* 0x0000000200a47308 */ /* 0x0003220000000800 */
[----:B------:R-:W2:Y:S05]  /*15160*/  LDSM.16.MT88.4 R76, [R208+0x1900] ;  /* 0x00190000d04c783b */ /* 0x000eaa0000004200 */
[----:B------:R-:W-:Y:S02]  /*15170*/  F2FP.BF16.PACK_AB R68, R167, R109 ;  /* 0x0000006da744723e */ /* 0x000fe400000010ff */
[----:B---3--:R-:W-:Y:S03]  /*15180*/  F2FP.BF16.PACK_AB R69, R166, R108 ;  /* 0x0000006ca645723e */ /* 0x008fe600000010ff */
[--C-:B-1----:R-:W-:Y:S01]  /*15190*/  FFMA.FTZ R2, R203, c[0x0][0x2d0], -R148.reuse ;  /* 0x0000b400cb027a23 */ /* 0x102fe20000010894 */
[----:B----4-:R-:W-:Y:S03]  /*151a0*/  F2FP.BF16.PACK_AB R70, R164, R165 ;  /* 0x000000a5a446723e */ /* 0x010fe600000010ff */
[----:B------:R1:W-:Y:S02]  /*151b0*/  MUFU.EX2 R163, R2 ;  /* 0x0000000200a37308 */ /* 0x0003e40000000800 */
[--C-:B-1----:R-:W-:Y:S08]  /*151c0*/  FFMA.FTZ R2, R229, c[0x0][0x2d0], -R148.reuse ;  /* 0x0000b400e5027a23 */ /* 0x102ff00000010894 */
[----:B------:R1:W3:Y:S02]  /*151d0*/  MUFU.EX2 R162, R2 ;  /* 0x0000000200a27308 */ /* 0x0002e40000000800 */
[--C-:B-1----:R-:W-:Y:S01]  /*151e0*/  FFMA.FTZ R2, R230, c[0x0][0x2d0], -R149.reuse ;  /* 0x0000b400e6027a23 */ /* 0x102fe20000010895 */
[----:B---3--:R-:W-:Y:S07]  /*151f0*/  F2FP.BF16.PACK_AB R71, R162, R163 ;  /* 0x000000a3a247723e */ /* 0x008fee00000010ff */
[----:B------:R1:W-:Y:S01]  /*15200*/  MUFU.EX2 R160, R2 ;  /* 0x0000000200a07308 */ /* 0x0003e20000000800 */
[C---:B--2---:R-:W-:Y:S08]  /*15210*/  HMMA.16816.F32.BF16 R4, R68.reuse, R80, R4 ;  /* 0x000000504404723c */ /* 0x044ff00000041804 */
[C---:B------:R-:W-:Y:S01]  /*15220*/  HMMA.16816.F32.BF16 R8, R68.reuse, R82, R8 ;  /* 0x000000524408723c */ /* 0x040fe20000041808 */
[----:B------:R-:W2:Y:S07]  /*15230*/  LDSM.16.MT88.4 R80, [R205+0x5900] ;  /* 0x00590000cd50783b */ /* 0x000eae0000004200 */
[C---:B------:R-:W-:Y:S04]  /*15240*/  HMMA.16816.F32.BF16 R12, R68.reuse, R84, R12 ;  /* 0x00000054440c723c */ /* 0x040fe8000004180c */
[--C-:B-1----:R-:W-:Y:S04]  /*15250*/  FFMA.FTZ R2, R231, c[0x0][0x2d0], -R149.reuse ;  /* 0x0000b400e7027a23 */ /* 0x102fe80000010895 */
[C---:B------:R-:W-:Y:S01]  /*15260*/  HMMA.16816.F32.BF16 R16, R68.reuse, R86, R16 ;  /* 0x000000564410723c */ /* 0x040fe20000041810 */
[----:B------:R1:W3:Y:S01]  /*15270*/  MUFU.EX2 R161, R2 ;  /* 0x0000000200a17308 */ /* 0x0002e20000000800 */
[----:B------:R-:W4:Y:S06]  /*15280*/  LDSM.16.MT88.4 R84, [R206+0x5900] ;  /* 0x00590000ce54783b */ /* 0x000f2c0000004200 */
[C---:B-----5:R-:W-:Y:S08]  /*15290*/  HMMA.16816.F32.BF16 R20, R68.reuse, R72, R20 ;  /* 0x000000484414723c */ /* 0x060ff00000041814 */
[C---:B------:R-:W-:Y:S01]  /*152a0*/  HMMA.16816.F32.BF16 R24, R68.reuse, R74, R24 ;  /* 0x0000004a4418723c */ /* 0x040fe20000041818 */
[----:B------:R-:W5:Y:S07]  /*152b0*/  LDSM.16.MT88.4 R72, [R209+0x5900] ;  /* 0x00590000d148783b */ /* 0x000f6e0000004200 */
        /* <DEDUP_REMOVED lines=8> */
[C---:B----4-:R-:W-:Y:S04]  /*15340*/  HMMA.16816.F32.BF16 R44, R68.reuse, R84, R44 ;  /* 0x00000054442c723c */ /* 0x050fe8000004182c */
[--C-:B-1----:R-:W-:Y:S04]  /*15350*/  FFMA.FTZ R2, R233, c[0x0][0x2d0], -R148.reuse ;  /* 0x0000b400e9027a23 */ /* 0x102fe80000010894 */
[C---:B------:R-:W-:Y:S01]  /*15360*/  HMMA.16816.F32.BF16 R48, R68.reuse, R86, R48 ;  /* 0x000000564430723c */ /* 0x040fe20000041830 */
[----:B------:R1:W4:Y:S01]  /*15370*/  MUFU.EX2 R103, R2 ;  /* 0x0000000200677308 */ /* 0x0003220000000800 */
[----:B------:R-:W-:Y:S06]  /*15380*/  LDSM.16.MT88.4 R84, [R206+0x6100] ;  /* 0x00610000ce54783b */ /* 0x000fec0000004200 */
[C---:B-----5:R-:W-:Y:S08]  /*15390*/  HMMA.16816.F32.BF16 R52, R68.reuse, R72, R52 ;  /* 0x000000484434723c */ /* 0x060ff00000041834 */
[C---:B------:R-:W-:Y:S01]  /*153a0*/  HMMA.16816.F32.BF16 R56, R68.reuse, R74, R56 ;  /* 0x0000004a4438723c */ /* 0x040fe20000041838 */
[----:B------:R-:W5:Y:S07]  /*153b0*/  LDSM.16.MT88.4 R72, [R208+0x2100] ;  /* 0x00210000d048783b */ /* 0x000f6e0000004200 */
[C---:B------:R-:W-:Y:S04]  /*153c0*/  HMMA.16816.F32.BF16 R60, R68.reuse, R88, R60 ;  /* 0x00000058443c723c */ /* 0x040fe8000004183c */
[--C-:B-1----:R-:W-:Y:S04]  /*153d0*/  FFMA.FTZ R2, R234, c[0x0][0x2d0], -R149.reuse ;  /* 0x0000b400ea027a23 */ /* 0x102fe80000010895 */
[----:B------:R-:W-:Y:S01]  /*153e0*/  HMMA.16816.F32.BF16 R64, R68, R90, R64 ;  /* 0x0000005a4440723c */ /* 0x000fe20000041840 */
[----:B------:R1:W-:Y:S01]  /*153f0*/  MUFU.EX2 R102, R2 ;  /* 0x0000000200667308 */ /* 0x0003e20000000800 */
[----:B------:R-:W-:Y:S05]  /*15400*/  LDSM.16.MT88.4 R88, [R208+0x6100] ;  /* 0x00610000d058783b */ /* 0x000fea0000004200 */
[----:B---3--:R-:W-:Y:S02]  /*15410*/  F2FP.BF16.PACK_AB R68, R161, R160 ;  /* 0x000000a0a144723e */ /* 0x008fe400000010ff */
[----:B----4-:R-:W-:Y:S03]  /*15420*/  F2FP.BF16.PACK_AB R69, R103, R159 ;  /* 0x0000009f6745723e */ /* 0x010fe600000010ff */
[--C-:B-1----:R-:W-:Y:S04]  /*15430*/  FFMA.FTZ R2, R235, c[0x0][0x2d0], -R149.reuse ;  /* 0x0000b400eb027a23 */ /* 0x102fe80000010895 */
[----:B------:R1:W3:Y:S02]  /*15440*/  MUFU.EX2 R158, R2 ;  /* 0x00000002009e7308 */ /* 0x0002e40000000800 */
[--C-:B-1----:R-:W-:Y:S01]  /*15450*/  FFMA.FTZ R2, R236, c[0x0][0x2d0], -R148.reuse ;  /* 0x0000b400ec027a23 */ /* 0x102fe20000010894 */
[----:B---3--:R-:W-:Y:S07]  /*15460*/  F2FP.BF16.PACK_AB R70, R158, R102 ;  /* 0x000000669e46723e */ /* 0x008fee00000010ff */
[----:B------:R1:W-:Y:S02]  /*15470*/  MUFU.EX2 R101, R2 ;  /* 0x0000000200657308 */ /* 0x0003e40000000800 */
[--C-:B-1----:R-:W-:Y:S08]  /*15480*/  FFMA.FTZ R2, R237, c[0x0][0x2d0], -R148.reuse ;  /* 0x0000b400ed027a23 */ /* 0x102ff00000010894 */
[----:B------:R1:W3:Y:S02]  /*15490*/  MUFU.EX2 R157, R2 ;  /* 0x00000002009d7308 */ /* 0x0002e40000000800 */
[--C-:B-1----:R-:W-:Y:S01]  /*154a0*/  FFMA.FTZ R2, R238, c[0x0][0x2d0], -R149.reuse ;  /* 0x0000b400ee027a23 */ /* 0x102fe20000010895 */
[----:B---3--:R-:W-:Y:S07]  /*154b0*/  F2FP.BF16.PACK_AB R71, R157, R101 ;  /* 0x000000659d47723e */ /* 0x008fee00000010ff */
[----:B------:R1:W-:Y:S01]  /*154c0*/  MUFU.EX2 R156, R2 ;  /* 0x00000002009c7308 */ /* 0x0003e20000000800 */
[C---:B------:R-:W-:Y:S08]  /*154d0*/  HMMA.16816.F32.BF16 R4, R68.reuse, R76, R4 ;  /* 0x0000004c4404723c */ /* 0x040ff00000041804 */
[C---:B------:R-:W-:Y:S01]  /*154e0*/  HMMA.16816.F32.BF16 R8, R68.reuse, R78, R8 ;  /* 0x0000004e4408723c */ /* 0x040fe20000041808 */
[----:B------:R-:W3:Y:S07]  /*154f0*/  LDSM.16.MT88.4 R76, [R205+0x6100] ;  /* 0x00610000cd4c783b */ /* 0x000eee0000004200 */
[C---:B------:R-:W-:Y:S04]  /*15500*/  HMMA.16816.F32.BF16 R12, R68.reuse, R92, R12 ;  /* 0x0000005c440c723c */ /* 0x040fe8000004180c */
[--C-:B-1----:R-:W-:Y:S04]  /*15510*/  FFMA.FTZ R2, R239, c[0x0][0x2d0], -R149.reuse ;  /* 0x0000b400ef027a23 */ /* 0x102fe80000010895 */
[C---:B------:R-:W-:Y:S01]  /*15520*/  HMMA.16816.F32.BF16 R16, R68.reuse, R94, R16 ;  /* 0x0000005e4410723c */ /* 0x040fe20000041810 */
[----:B------:R1:W4:Y:S01]  /*15530*/  MUFU.EX2 R155, R2 ;  /* 0x00000002009b7308 */ /* 0x0003220000000800 */
[----:B------:R-:W-:Y:S06]  /*15540*/  LDSM.16.MT88.4 R92, [R209+0x2900] ;  /* 0x00290000d15c783b */ /* 0x000fec0000004200 */
[C---:B--2---:R-:W-:Y:S08]  /*15550*/  HMMA.16816.F32.BF16 R20, R68.reuse, R80, R20 ;  /* 0x000000504414723c */ /* 0x044ff00000041814 */
[C---:B------:R-:W-:Y:S01]  /*15560*/  HMMA.16816.F32.BF16 R24, R68.reuse, R82, R24 ;  /* 0x000000524418723c */ /* 0x040fe20000041818 */
[----:B------:R-:W2:Y:S07]  /*15570*/  LDSM.16.MT88.4 R80, [R209+0x6100] ;  /* 0x00610000d150783b */ /* 0x000eae0000004200 */
[C---:B-----5:R-:W-:Y:S04]  /*15580*/  HMMA.16816.F32.BF16 R28, R68.reuse, R72, R28 ;  /* 0x00000048441c723c */ /* 0x060fe8000004181c */
[--C-:B-1----:R-:W-:Y:S04]  /*15590*/  FFMA.FTZ R2, R240, c[0x0][0x2d0], -R148.reuse ;  /* 0x0000b400f0027a23 */ /* 0x102fe80000010894 */
[C---:B------:R-:W-:Y:S01]  /*155a0*/  HMMA.16816.F32.BF16 R32, R68.reuse, R74, R32 ;  /* 0x0000004a4420723c */ /* 0x040fe20000041820 */
[----:B------:R1:W-:Y:S01]  /*155b0*/  MUFU.EX2 R131, R2 ;  /* 0x0000000200837308 */ /* 0x0003e20000000800 */
[----:B------:R-:W5:Y:S06]  /*155c0*/  LDSM.16.MT88.4 R72, [R205+0x2900] ;  /* 0x00290000cd48783b */ /* 0x000f6c0000004200 */
[C---:B---3--:R-:W-:Y:S08]  /*155d0*/  HMMA.16816.F32.BF16 R36, R68.reuse, R76, R36 ;  /* 0x0000004c4424723c */ /* 0x048ff00000041824 */
[C---:B------:R-:W-:Y:S01]  /*155e0*/  HMMA.16816.F32.BF16 R40, R68.reuse, R78, R40 ;  /* 0x0000004e4428723c */ /* 0x040fe20000041828 */
[----:B------:R-:W3:Y:S07]  /*155f0*/  LDSM.16.MT88.4 R76, [R206+0x2900] ;  /* 0x00290000ce4c783b */ /* 0x000eee0000004200 */
[C---:B------:R-:W-:Y:S04]  /*15600*/  HMMA.16816.F32.BF16 R44, R68.reuse, R84, R44 ;  /* 0x00000054442c723c */ /* 0x040fe8000004182c */
[--C-:B-1----:R-:W-:Y:S04]  /*15610*/  FFMA.FTZ R2, R241, c[0x0][0x2d0], -R148.reuse ;  /* 0x0000b400f1027a23 */ /* 0x102fe80000010894 */
[C---:B------:R-:W-:Y:S01]  /*15620*/  HMMA.16816.F32.BF16 R48, R68.reuse, R86, R48 ;  /* 0x000000564430723c */ /* 0x040fe20000041830 */
[----:B------:R1:W1:Y:S01]  /*15630*/  MUFU.EX2 R130, R2 ;  /* 0x0000000200827308 */ /* 0x0002620000000800 */
[----:B------:R-:W-:Y:S06]  /*15640*/  LDSM.16.MT88.4 R84, [R205+0x6900] ;  /* 0x00690000cd54783b */ /* 0x000fec0000004200 */
[C---:B--2---:R-:W-:Y:S08]  /*15650*/  HMMA.16816.F32.BF16 R52, R68.reuse, R80, R52 ;  /* 0x000000504434723c */ /* 0x044ff00000041834 */
[C---:B------:R-:W-:Y:S01]  /*15660*/  HMMA.16816.F32.BF16 R56, R68.reuse, R82, R56 ;  /* 0x000000524438723c */ /* 0x040fe20000041838 */
[----:B------:R-:W3:Y:S07]  /*15670*/  LDSM.16.MT88.4 R80, [R208+0x2900] ;  /* 0x00290000d050783b */ /* 0x000eee0000004200 */
[C---:B------:R-:W-:Y:S01]  /*15680*/  HMMA.16816.F32.BF16 R60, R68.reuse, R88, R60 ;  /* 0x00000058443c723c */ /* 0x040fe2000004183c */
[----:B------:R-:W2:Y:S03]  /*15690*/  LDL.LU R88, [R1+0x4] ;  /* 0x0000040001587983 */ /* 0x000ea60000300800 */
[--C-:B-1----:R-:W-:Y:S01]  /*156a0*/  FFMA.FTZ R2, R243, c[0x0][0x2d0], -R149.reuse ;  /* 0x0000b400f3027a23 */ /* 0x102fe20000010895 */
[----:B------:R-:W2:Y:S03]  /*156b0*/  LDL.LU R114, [R1+0xc] ;  /* 0x00000c0001727983 */ /* 0x000ea60000300800 */
[----:B------:R-:W-:Y:S01]  /*156c0*/  HMMA.16816.F32.BF16 R64, R68, R90, R64 ;  /* 0x0000005a4440723c */ /* 0x000fe20000041840 */
[----:B------:R1:W-:Y:S06]  /*156d0*/  MUFU.EX2 R129, R2 ;  /* 0x0000000200817308 */ /* 0x0003ec0000000800 */
[----:B----4-:R-:W-:Y:S02]  /*156e0*/  F2FP.BF16.PACK_AB R68, R155, R156 ;  /* 0x0000009c9b44723e */ /* 0x010fe400000010ff */
[----:B------:R-:W-:Y:S03]  /*156f0*/  F2FP.BF16.PACK_AB R69, R130, R131 ;  /* 0x000000838245723e */ /* 0x000fe600000010ff */
[--C-:B-1----:R-:W-:Y:S04]  /*15700*/  FFMA.FTZ R2, R244, c[0x0][0x2d0], -R149.reuse ;  /* 0x0000b400f4027a23 */ /* 0x102fe80000010895 */
[----:B------:R1:W4:Y:S02]  /*15710*/  MUFU.EX2 R154, R2 ;  /* 0x00000002009a7308 */ /* 0x0003240000000800 */
[--C-:B-1----:R-:W-:Y:S01]  /*15720*/  FFMA.FTZ R2, R246, c[0x0][0x2d0], -R148.reuse ;  /* 0x0000b400f6027a23 */ /* 0x102fe20000010894 */
[----:B----4-:R-:W-:Y:S07]  /*15730*/  F2FP.BF16.PACK_AB R70, R154, R129 ;  /* 0x000000819a46723e */ /* 0x010fee00000010ff */
[----:B------:R1:W-:Y:S02]  /*15740*/  MUFU.EX2 R128, R2 ;  /* 0x0000000200807308 */ /* 0x0003e40000000800 */
[--C-:B-1----:R-:W-:Y:S08]  /*15750*/  FFMA.FTZ R2, R248, c[0x0][0x2d0], -R148.reuse ;  /* 0x0000b400f8027a23 */ /* 0x102ff00000010894 */
[----:B------:R1:W4:Y:S02]  /*15760*/  MUFU.EX2 R153, R2 ;  /* 0x0000000200997308 */ /* 0x0003240000000800 */
[--C-:B-1----:R-:W-:Y:S01]  /*15770*/  FFMA.FTZ R2, R252, c[0x0][0x2d0], -R149.reuse ;  /* 0x0000b400fc027a23 */ /* 0x102fe20000010895 */
[----:B----4-:R-:W-:Y:S07]  /*15780*/  F2FP.BF16.PACK_AB R71, R153, R128 ;  /* 0x000000809947723e */ /* 0x010fee00000010ff */
[----:B------:R1:W-:Y:S01]  /*15790*/  MUFU.EX2 R152, R2 ;  /* 0x0000000200987308 */ /* 0x0003e20000000800 */
[C---:B-----5:R-:W-:Y:S08]  /*157a0*/  HMMA.16816.F32.BF16 R4, R68.reuse, R72, R4 ;  /* 0x000000484404723c */ /* 0x060ff00000041804 */
[C---:B------:R-:W-:Y:S01]  /*157b0*/  HMMA.16816.F32.BF16 R8, R68.reuse, R74, R8 ;  /* 0x0000004a4408723c */ /* 0x040fe20000041808 */
[----:B------:R-:W4:Y:S07]  /*157c0*/  LDSM.16.MT88.4 R72, [R206+0x6900] ;  /* 0x00690000ce48783b */ /* 0x000f2e0000004200 */
[C---:B---3--:R-:W-:Y:S04]  /*157d0*/  HMMA.16816.F32.BF16 R12, R68.reuse, R76, R12 ;  /* 0x0000004c440c723c */ /* 0x048fe8000004180c */
[--C-:B-1----:R-:W-:Y:S04]  /*157e0*/  FFMA.FTZ R2, R134, c[0x0][0x2d0], -R149.reuse ;  /* 0x0000b40086027a23 */ /* 0x102fe80000010895 */
[C---:B------:R-:W-:Y:S01]  /*157f0*/  HMMA.16816.F32.BF16 R16, R68.reuse, R78, R16 ;  /* 0x0000004e4410723c */ /* 0x040fe20000041810 */
[----:B------:R1:W3:Y:S01]  /*15800*/  MUFU.EX2 R151, R2 ;  /* 0x0000000200977308 */ /* 0x0002e20000000800 */
[----:B------:R-:W5:Y:S06]  /*15810*/  LDSM.16.MT88.4 R76, [R209+0x6900] ;  /* 0x00690000d14c783b */ /* 0x000f6c0000004200 */
[C---:B------:R-:W-:Y:S08]  /*15820*/  HMMA.16816.F32.BF16 R20, R68.reuse, R92, R20 ;  /* 0x0000005c4414723c */ /* 0x040ff00000041814 */
[C---:B------:R-:W-:Y:S01]  /*15830*/  HMMA.16816.F32.BF16 R24, R68.reuse, R94, R24 ;  /* 0x0000005e4418723c */ /* 0x040fe20000041818 */
[----:B------:R-:W-:Y:S07]  /*15840*/  LDSM.16.MT88.4 R92, [R206+0x7100] ;  /* 0x00710000ce5c783b */ /* 0x000fee0000004200 */
[C---:B------:R-:W-:Y:S04]  /*15850*/  HMMA.16816.F32.BF16 R28, R68.reuse, R80, R28 ;  /* 0x00000050441c723c */ /* 0x040fe8000004181c */
[--C-:B-1----:R-:W-:Y:S04]  /*15860*/  FFMA.FTZ R2, R249, c[0x0][0x2d0], -R148.reuse ;  /* 0x0000b400f9027a23 */ /* 0x102fe80000010894 */
[C---:B------:R-:W-:Y:S01]  /*15870*/  HMMA.16816.F32.BF16 R32, R68.reuse, R82, R32 ;  /* 0x000000524420723c */ /* 0x040fe20000041820 */
[----:B------:R1:W-:Y:S01]  /*15880*/  MUFU.EX2 R135, R2 ;  /* 0x0000000200877308 */ /* 0x0003e20000000800 */
[----:B------:R-:W3:Y:S06]  /*15890*/  LDSM.16.MT88.4 R80, [R208+0x6900] ;  /* 0x00690000d050783b */ /* 0x000eec0000004200 */
[C---:B------:R-:W-:Y:S08]  /*158a0*/  HMMA.16816.F32.BF16 R36, R68.reuse, R84, R36 ;  /* 0x000000544424723c */ /* 0x040ff00000041824 */
[C---:B------:R-:W-:Y:S01]  /*158b0*/  HMMA.16816.F32.BF16 R40, R68.reuse, R86, R40 ;  /* 0x000000564428723c */ /* 0x040fe20000041828 */
[----:B------:R-:W-:Y:S07]  /*158c0*/  LDSM.16.MT88.4 R84, [R209+0x3100] ;  /* 0x00310000d154783b */ /* 0x000fee0000004200 */
[C---:B----4-:R-:W-:Y:S04]  /*158d0*/  HMMA.16816.F32.BF16 R44, R68.reuse, R72, R44 ;  /* 0x00000048442c723c */ /* 0x050fe8000004182c */
[----:B-1----:R-:W-:Y:S04]  /*158e0*/  FFMA.FTZ R2, R251, c[0x0][0x2d0], -R148 ;  /* 0x0000b400fb027a23 */ /* 0x002fe80000010894 */
[C---:B------:R-:W-:Y:S01]  /*158f0*/  HMMA.16816.F32.BF16 R48, R68.reuse, R74, R48 ;  /* 0x0000004a4430723c */ /* 0x040fe20000041830 */
[----:B------:R1:W4:Y:S01]  /*15900*/  MUFU.EX2 R134, R2 ;  /* 0x0000000200867308 */ /* 0x0003220000000800 */
[----:B------:R-:W2:Y:S06]  /*15910*/  LDSM.16.MT88.4 R72, [R205+0x3100] ;  /* 0x00310000cd48783b */ /* 0x000eac0000004200 */
[C---:B-----5:R-:W-:Y:S08]  /*15920*/  HMMA.16816.F32.BF16 R52, R68.reuse, R76, R52 ;  /* 0x0000004c4434723c */ /* 0x060ff00000041834 */
[C---:B------:R-:W-:Y:S01]  /*15930*/  HMMA.16816.F32.BF16 R56, R68.reuse, R78, R56 ;  /* 0x0000004e4438723c */ /* 0x040fe20000041838 */
[----:B------:R-:W5:Y:S07]  /*15940*/  LDSM.16.MT88.4 R76, [R206+0x3100] ;  /* 0x00310000ce4c783b */ /* 0x000f6e0000004200 */
[C---:B---3--:R-:W-:Y:S04]  /*15950*/  HMMA.16816.F32.BF16 R60, R68.reuse, R80, R60 ;  /* 0x00000050443c723c */ /* 0x048fe8000004183c */
[----:B-1----:R-:W-:Y:S02]  /*15960*/  FFMA.FTZ R2, R145, c[0x0][0x2d0], -R149 ;  /* 0x0000b40091027a23 */ /* 0x002fe40000010895 */
[----:B------:R-:W-:Y:S02]  /*15970*/  IMAD.MOV.U32 R145, RZ, RZ, R146 ;  /* 0x000000ffff917224 */ /* 0x000fe400078e0092 */
[----:B------:R-:W-:Y:S01]  /*15980*/  HMMA.16816.F32.BF16 R64, R68, R82, R64 ;  /* 0x000000524440723c */ /* 0x000fe20000041840 */
[----:B------:R-:W-:Y:S03]  /*15990*/  LDSM.16.MT88.4 R80, [R205+0x7100] ;  /* 0x00710000cd50783b */ /* 0x000fe60000004200 */
[----:B------:R-:W-:Y:S02]  /*159a0*/  IMAD.MOV.U32 R146, RZ, RZ, R133 ;  /* 0x000000ffff927224 */ /* 0x000fe400078e0085 */
[----:B------:R1:W-:Y:S01]  /*159b0*/  MUFU.EX2 R133, R2 ;  /* 0x0000000200857308 */ /* 0x0003e20000000800 */
[----:B------:R-:W-:Y:S02]  /*159c0*/  F2FP.BF16.PACK_AB R68, R151, R152 ;  /* 0x000000989744723e */ /* 0x000fe400000010ff */
[----:B----4-:R-:W-:Y:S03]  /*159d0*/  F2FP.BF16.PACK_AB R69, R134, R135 ;  /* 0x000000878645723e */ /* 0x010fe600000010ff */
[----:B-1----:R-:W-:Y:S04]  /*159e0*/  FFMA.FTZ R2, R150, c[0x0][0x2d0], -R149 ;  /* 0x0000b40096027a23 */ /* 0x002fe80000010895 */
[----:B------:R1:W3:Y:S01]  /*159f0*/  MUFU.EX2 R150, R2 ;  /* 0x0000000200967308 */ /* 0x0002e20000000800 */
[----:B--2---:R-:W-:Y:S02]  /*15a00*/  FFMA.FTZ R100, R3, R88, R100 ;  /* 0x0000005803647223 */ /* 0x004fe40000010064 */
[----:B-1----:R-:W-:Y:S01]  /*15a10*/  FFMA.FTZ R2, R132, c[0x0][0x2d0], -R148 ;  /* 0x0000b40084027a23 */ /* 0x002fe20000010894 */
[----:B---3--:R-:W-:Y:S01]  /*15a20*/  F2FP.BF16.PACK_AB R70, R150, R133 ;  /* 0x000000859646723e */ /* 0x008fe200000010ff */
[----:B------:R-:W1:Y:S05]  /*15a30*/  LDSM.16.MT88.4 R88, [R208+0x3100] ;  /* 0x00310000d058783b */ /* 0x000e6a0000004200 */
[----:B------:R-:W-:Y:S01]  /*15a40*/  MUFU.EX2 R3, R97 ;  /* 0x0000006100037308 */ /* 0x000fe20000000800 */
[----:B------:R-:W-:Y:S04]  /*15a50*/  FFMA.FTZ R0, R0, R114, R115 ;  /* 0x0000007200007223 */ /* 0x000fe80000010073 */
[----:B------:R-:W-:Y:S04]  /*15a60*/  FADD.FTZ R0, R112, R0 ;  /* 0x0000000070007221 */ /* 0x000fe80000010000 */
[----:B------:R-:W-:Y:S01]  /*15a70*/  FADD.FTZ R0, R122, R0 ;  /* 0x000000007a007221 */ /* 0x000fe20000010000 */
[----:B------:R2:W-:Y:S03]  /*15a80*/  MUFU.EX2 R132, R2 ;  /* 0x0000000200847308 */ /* 0x0005e60000000800 */
[----:B------:R-:W-:Y:S04]  /*15a90*/  FADD.FTZ R0, R120, R0 ;  /* 0x0000000078007221 */ /* 0x000fe80000010000 */
[----:B------:R-:W-:Y:S04]  /*15aa0*/  FADD.FTZ R0, R192, R0 ;  /* 0x00000000c0007221 */ /* 0x000fe80000010000 */
[----:B------:R-:W-:Y:S04]  /*15ab0*/  FADD.FTZ R0, R190, R0 ;  /* 0x00000000be007221 */ /* 0x000fe80000010000 */
[----:B------:R-:W-:Y:S04]  /*15ac0*/  FADD.FTZ R0, R107, R0 ;  /* 0x000000006b007221 */ /* 0x000fe80000010000 */
[----:B------:R-:W-:Y:S04]  /*15ad0*/  FADD.FTZ R0, R106, R0 ;  /* 0x000000006a007221 */ /* 0x000fe80000010000 */
[----:B------:R-:W-:Y:S02]  /*15ae0*/  FADD.FTZ R0, R104, R0 ;  /* 0x0000000068007221 */ /* 0x000fe40000010000 */
[--C-:B--2---:R-:W-:Y:S02]  /*15af0*/  FFMA.FTZ R2, R147, c[0x0][0x2d0], -R148.reuse ;  /* 0x0000b40093027a23 */ /* 0x104fe40000010894 */
[----:B------:R-:W-:Y:S02]  /*15b00*/  FFMA.FTZ R148, R119, c[0x0][0x2d0], -R148 ;  /* 0x0000b40077947a23 */ /* 0x000fe40000010894 */
[----:B------:R-:W2:Y:S01]  /*15b10*/  MUFU.EX2 R147, R2 ;  /* 0x0000000200937308 */ /* 0x000ea20000000800 */
[----:B------:R-:W-:Y:S04]  /*15b20*/  FADD.FTZ R0, R245, R0 ;  /* 0x00000000f5007221 */ /* 0x000fe80000010000 */
[----:B------:R-:W-:Y:S04]  /*15b30*/  FADD.FTZ R0, R111, R0 ;  /* 0x000000006f007221 */ /* 0x000fe80000010000 */
[----:B------:R-:W-:Y:S01]  /*15b40*/  FADD.FTZ R0, R110, R0 ;  /* 0x000000006e007221 */ /* 0x000fe20000010000 */
[----:B------:R-:W-:Y:S03]  /*15b50*/  MUFU.EX2 R119, R99 ;  /* 0x0000006300777308 */ /* 0x000fe60000000800 */
[----:B------:R-:W-:Y:S04]  /*15b60*/  FADD.FTZ R0, R108, R0 ;  /* 0x000000006c007221 */ /* 0x000fe80000010000 */
[----:B------:R-:W-:Y:S03]  /*15b70*/  FADD.FTZ R0, R166, R0 ;  /* 0x00000000a6007221 */ /* 0x000fe60000010000 */
[----:B------:R-:W3:Y:S01]  /*15b80*/  MUFU.EX2 R148, R148 ;  /* 0x0000009400947308 */ /* 0x000ee20000000800 */
[----:B------:R-:W-:Y:S01]  /*15b90*/  FADD.FTZ R0, R163, R0 ;  /* 0x00000000a3007221 */ /* 0x000fe20000010000 */
[----:B--2---:R-:W-:Y:S01]  /*15ba0*/  F2FP.BF16.PACK_AB R71, R147, R132 ;  /* 0x000000849347723e */ /* 0x004fe200000010ff */
[--C-:B------:R-:W-:Y:S02]  /*15bb0*/  FFMA.FTZ R2, R145, c[0x0][0x2d0], -R149.reuse ;  /* 0x0000b40091027a23 */ /* 0x100fe40000010895 */
[----:B------:R-:W-:Y:S02]  /*15bc0*/  FFMA.FTZ R149, R146, c[0x0][0x2d0], -R149 ;  /* 0x0000b40092957a23 */ /* 0x000fe40000010895 */
[----:B------:R-:W-:Y:S03]  /*15bd0*/  FADD.FTZ R0, R162, R0 ;  /* 0x00000000a2007221 */ /* 0x000fe60000010000 */
[----:B------:R2:W-:Y:S01]  /*15be0*/  MUFU.EX2 R145, R96 ;  /* 0x0000006000917308 */ /* 0x0005e20000000800 */
[C---:B------:R-:W-:Y:S03]  /*15bf0*/  HMMA.16816.F32.BF16 R4, R68.reuse, R72, R4 ;  /* 0x000000484404723c */ /* 0x040fe60000041804 */
[----:B------:R-:W-:Y:S04]  /*15c00*/  FADD.FTZ R0, R159, R0 ;  /* 0x000000009f007221 */ /* 0x000fe80000010000 */
[----:B------:R-:W-:Y:S01]  /*15c10*/  FADD.FTZ R0, R103, R0 ;  /* 0x0000000067007221 */ /* 0x000fe20000010000 */
[C---:B------:R-:W-:Y:S01]  /*15c20*/  HMMA.16816.F32.BF16 R8, R68.reuse, R74, R8 ;  /* 0x0000004a4408723c */ /* 0x040fe20000041808 */
[----:B------:R-:W4:Y:S01]  /*15c30*/  LDSM.16.MT88.4 R72, [R209+0x7100] ;  /* 0x00710000d148783b */ /* 0x000f220000004200 */
[----:B------:R-:W1:Y:S02]  /*15c40*/  MUFU.EX2 R149, R149 ;  /* 0x0000009500957308 */ /* 0x000e640000000800 */
[----:B------:R-:W-:Y:S01]  /*15c50*/  FADD.FTZ R0, R101, R0 ;  /* 0x0000000065007221 */ /* 0x000fe20000010000 */
[----:B---3--:R-:W-:Y:S03]  /*15c60*/  F2FP.BF16.PACK_AB R115, R148, R118 ;  /* 0x000000769473723e */ /* 0x008fe600000010ff */
[C---:B-----5:R-:W-:Y:S04]  /*15c70*/  HMMA.16816.F32.BF16 R12, R68.reuse, R76, R12 ;  /* 0x0000004c440c723c */ /* 0x060fe8000004180c */
[----:B------:R-:W3:Y:S01]  /*15c80*/  MUFU.EX2 R146, R2 ;  /* 0x0000000200927308 */ /* 0x000ee20000000800 */
[----:B------:R-:W-:Y:S01]  /*15c90*/  FADD.FTZ R0, R157, R0 ;  /* 0x000000009d007221 */ /* 0x000fe20000010000 */
[----:B--2---:R-:W-:Y:S02]  /*15ca0*/  LDSM.16.MT88.4 R96, [R205+0x7900] ;  /* 0x00790000cd60783b */ /* 0x004fe40000004200 */
[C---:B------:R-:W-:Y:S04]  /*15cb0*/  HMMA.16816.F32.BF16 R16, R68.reuse, R78, R16 ;  /* 0x0000004e4410723c */ /* 0x040fe80000041810 */
[----:B------:R-:W-:Y:S02]  /*15cc0*/  FADD.FTZ R0, R131, R0 ;  /* 0x0000000083007221 */ /* 0x000fe40000010000 */
[----:B------:R-:W2:Y:S02]  /*15cd0*/  LDSM.16.MT88.4 R76, [R208+0x7100] ;  /* 0x00710000d04c783b */ /* 0x000ea40000004200 */
[C---:B------:R-:W-:Y:S04]  /*15ce0*/  HMMA.16816.F32.BF16 R20, R68.reuse, R84, R20 ;  /* 0x000000544414723c */ /* 0x040fe80000041814 */
[----:B-1----:R-:W-:Y:S01]  /*15cf0*/  F2FP.BF16.PACK_AB R114, R149, R119 ;  /* 0x000000779572723e */ /* 0x002fe200000010ff */
[----:B------:R-:W-:Y:S03]  /*15d00*/  FADD.FTZ R0, R130, R0 ;  /* 0x0000000082007221 */ /* 0x000fe60000010000 */
[C---:B------:R-:W-:Y:S01]  /*15d10*/  HMMA.16816.F32.BF16 R24, R68.reuse, R86, R24 ;  /* 0x000000564418723c */ /* 0x040fe20000041818 */
[----:B------:R-:W-:Y:S03]  /*15d20*/  LDSM.16.MT88.4 R84, [R209+0x3900] ;  /* 0x00390000d154783b */ /* 0x000fe60000004200 */
[----:B---3--:R-:W-:Y:S01]  /*15d30*/  F2FP.BF16.PACK_AB R112, R145, R146 ;  /* 0x000000929170723e */ /* 0x008fe200000010ff */
[----:B------:R-:W-:Y:S01]  /*15d40*/  FADD.FTZ R2, R113, R100 ;  /* 0x0000006471027221 */ /* 0x000fe20000010000 */
[----:B------:R-:W-:Y:S01]  /*15d50*/  F2FP.BF16.PACK_AB R113, R144, R3 ;  /* 0x000000039071723e */ /* 0x000fe200000010ff */
[----:B------:R-:W-:Y:S01]  /*15d60*/  FADD.FTZ R0, R128, R0 ;  /* 0x0000000080007221 */ /* 0x000fe20000010000 */
[C---:B------:R-:W-:Y:S04]  /*15d70*/  HMMA.16816.F32.BF16 R28, R68.reuse, R88, R28 ;  /* 0x00000058441c723c */ /* 0x040fe8000004181c */
        /* <DEDUP_REMOVED lines=19> */
[C---:B----4-:R-:W-:Y:S04]  /*15eb0*/  HMMA.16816.F32.BF16 R52, R68.reuse, R72, R52 ;  /* 0x000000484434723c */ /* 0x050fe80000041834 */
[----:B------:R-:W-:Y:S02]  /*15ec0*/  FADD.FTZ R2, R105, R2 ;  /* 0x0000000269027221 */ /* 0x000fe40000010000 */
[----:B------:R-:W3:Y:S01]  /*15ed0*/  LDSM.16.MT88.4 R104, [R206+0x7900] ;  /* 0x00790000ce68783b */ /* 0x000ee20000004200 */
[----:B------:R-:W-:Y:S01]  /*15ee0*/  FADD.FTZ R3, R144, R3 ;  /* 0x0000000390037221 */ /* 0x000fe20000010000 */
[C---:B------:R-:W-:Y:S04]  /*15ef0*/  HMMA.16816.F32.BF16 R56, R68.reuse, R74, R56 ;  /* 0x0000004a4438723c */ /* 0x040fe80000041838 */
[----:B------:R-:W-:Y:S04]  /*15f00*/  FADD.FTZ R2, R247, R2 ;  /* 0x00000002f7027221 */ /* 0x000fe80000010000 */
[C---:B--2---:R-:W-:Y:S04]  /*15f10*/  HMMA.16816.F32.BF16 R60, R68.reuse, R76, R60 ;  /* 0x0000004c443c723c */ /* 0x044fe8000004183c */
[----:B------:R-:W-:Y:S04]  /*15f20*/  FADD.FTZ R2, R242, R2 ;  /* 0x00000002f2027221 */ /* 0x000fe80000010000 */
[----:B------:R-:W-:Y:S04]  /*15f30*/  HMMA.16816.F32.BF16 R64, R68, R78, R64 ;  /* 0x0000004e4440723c */ /* 0x000fe80000041840 */
[----:B------:R-:W-:Y:S04]  /*15f40*/  FADD.FTZ R2, R188, R2 ;  /* 0x00000002bc027221 */ /* 0x000fe80000010000 */
[C---:B------:R-:W-:Y:S01]  /*15f50*/  HMMA.16816.F32.BF16 R120, R112.reuse, R124, R4 ;  /* 0x0000007c7078723c */ /* 0x040fe20000041804 */
[----:B------:R-:W-:Y:S04]  /*15f60*/  LDSM.16.MT88.4 R4, [R208+0x7900] ;  /* 0x00790000d004783b */ /* 0x000fe80000004200 */
[----:B------:R-:W-:Y:S03]  /*15f70*/  FADD.FTZ R2, R109, R2 ;  /* 0x000000026d027221 */ /* 0x000fe60000010000 */
[C---:B------:R-:W-:Y:S01]  /*15f80*/  HMMA.16816.F32.BF16 R124, R112.reuse, R126, R8 ;  /* 0x0000007e707c723c */ /* 0x040fe20000041808 */
[----:B------:R-:W2:Y:S03]  /*15f90*/  LDL R8, [R1+0x14] ;  /* 0x0000140001087983 */ /* 0x000ea60000100800 */
[----:B------:R-:W-:Y:S01]  /*15fa0*/  FADD.FTZ R2, R167, R2 ;  /* 0x00000002a7027221 */ /* 0x000fe20000010000 */
[----:B------:R-:W4:Y:S03]  /*15fb0*/  LDSM.16.MT88.4 R108, [R209+0x7900] ;  /* 0x00790000d16c783b */ /* 0x000f260000004200 */
[C---:B-1----:R-:W-:Y:S04]  /*15fc0*/  HMMA.16816.F32.BF16 R68, R112.reuse, R80, R12 ;  /* 0x000000507044723c */ /* 0x042fe8000004180c */
[----:B------:R-:W-:Y:S04]  /*15fd0*/  FADD.FTZ R2, R165, R2 ;  /* 0x00000002a5027221 */ /* 0x000fe80000010000 */
[C---:B------:R-:W-:Y:S04]  /*15fe0*/  HMMA.16816.F32.BF16 R72, R112.reuse, R82, R16 ;  /* 0x000000527048723c */ /* 0x040fe80000041810 */
        /* <DEDUP_REMOVED lines=13> */
[C---:B---3--:R-:W-:Y:S04]  /*160c0*/  HMMA.16816.F32.BF16 R100, R112.reuse, R104, R44 ;  /* 0x000000687064723c */ /* 0x048fe8000004182c */
[----:B------:R-:W-:Y:S04]  /*160d0*/  FADD.FTZ R2, R129, R2 ;  /* 0x0000000281027221 */ /* 0x000fe80000010000 */
[C---:B------:R-:W-:Y:S04]  /*160e0*/  HMMA.16816.F32.BF16 R104, R112.reuse, R106, R48 ;  /* 0x0000006a7068723c */ /* 0x040fe80000041830 */
[----:B------:R-:W-:Y:S04]  /*160f0*/  FADD.FTZ R2, R154, R2 ;  /* 0x000000029a027221 */ /* 0x000fe80000010000 */
[C---:B----4-:R-:W-:Y:S04]  /*16100*/  HMMA.16816.F32.BF16 R128, R112.reuse, R108, R52 ;  /* 0x0000006c7080723c */ /* 0x050fe80000041834 */
[----:B------:R-:W-:Y:S04]  /*16110*/  FADD.FTZ R2, R152, R2 ;  /* 0x0000000298027221 */ /* 0x000fe80000010000 */
[C---:B------:R-:W-:Y:S04]  /*16120*/  HMMA.16816.F32.BF16 R108, R112.reuse, R110, R56 ;  /* 0x0000006e706c723c */ /* 0x040fe80000041838 */
[----:B------:R-:W-:Y:S04]  /*16130*/  FADD.FTZ R2, R151, R2 ;  /* 0x0000000297027221 */ /* 0x000fe80000010000 */
[----:B------:R-:W-:Y:S02]  /*16140*/  FADD.FTZ R2, R133, R2 ;  /* 0x0000000285027221 */ /* 0x000fe40000010000 */
[C---:B------:R-:W-:Y:S03]  /*16150*/  HMMA.16816.F32.BF16 R132, R112.reuse, R4, R60 ;  /* 0x000000047084723c */ /* 0x040fe6000004183c */
[----:B------:R-:W-:Y:S04]  /*16160*/  FADD.FTZ R2, R150, R2 ;  /* 0x0000000296027221 */ /* 0x000fe80000010000 */
[----:B------:R-:W-:Y:S01]  /*16170*/  FADD.FTZ R2, R146, R2 ;  /* 0x0000000292027221 */ /* 0x000fe20000010000 */
[----:B------:R-:W-:Y:S04]  /*16180*/  HMMA.16816.F32.BF16 R112, R112, R6, R64 ;  /* 0x000000067070723c */ /* 0x000fe80000041840 */
[----:B------:R-:W-:Y:S04]  /*16190*/  FADD.FTZ R0, R145, R2 ;  /* 0x0000000291007221 */ /* 0x000fe80000010000 */
[----:B------:R-:W-:Y:S04]  /*161a0*/  FADD.FTZ R2, R119, R0 ;  /* 0x0000000077027221 */ /* 0x000fe80000010000 */
[----:B------:R-:W-:Y:S02]  /*161b0*/  FADD.FTZ R0, R118, R3 ;  /* 0x0000000376007221 */ /* 0x000fe40000010000 */
[----:B------:R-:W-:Y:S02]  /*161c0*/  FADD.FTZ R2, R149, R2 ;  /* 0x0000000295027221 */ /* 0x000fe40000010000 */
[----:B------:R-:W-:Y:S02]  /*161d0*/  FADD.FTZ R0, R148, R0 ;  /* 0x0000000094007221 */ /* 0x000fe40000010000 */
[----:B------:R-:W-:Y:S01]  /*161e0*/  IMAD.MOV.U32 R118, RZ, RZ, R116 ;  /* 0x000000ffff767224 */ /* 0x000fe200078e0074 */
[----:B------:R1:W-:Y:S01]  /*161f0*/  STL [R1+0x4], R2 ;  /* 0x0000040201007387 */ /* 0x0003e20000100800 */
[----:B------:R-:W-:Y:S03]  /*16200*/  IMAD.MOV.U32 R3, RZ, RZ, R117 ;  /* 0x000000ffff037224 */ /* 0x000fe600078e0075 */
[----:B------:R1:W-:Y:S01]  /*16210*/  STL [R1+0xc], R0 ;  /* 0x00000c0001007387 */ /* 0x0003e20000100800 */
[----:B--2---:R-:W-:Y:S01]  /*16220*/  ISETP.GT.AND P0, PT, R200, R8, PT ;  /* 0x00000008c800720c */ /* 0x004fe20003f04270 */
[----:B------:R-:W-:Y:S11]  /*16230*/  IMAD.MOV.U32 R200, RZ, RZ, R228 ;  /* 0x000000ffffc87224 */ /* 0x000ff600078e00e4 */
[----:B------:R-:W-:Y:S01]  /*16240*/  @!UPT UIADD3 URZ, URZ, URZ, URZ ;  /* 0x0000003f3f3ff290 */ /* 0x000fe2000fffe03f */
[----:B-1----:R-:W-:-:S05]  /*16250*/  @P0 BRA `(.L_x_622) ;  /* 0xffffbd3000000947 */ /* 0x002fca000383ffff */
.L_x_621:
[----:B------:R-:W-:-:S13]  /*16260*/  ISETP.GE.AND P0, PT, R228, RZ, PT ;  /* 0x000000ffe400720c */ /* 0x000fda0003f06270 */
[----:B------:R-:W-:Y:S05]  /*16270*/  @!P0 BRA `(.L_x_623) ;  /* 0x0000369000008947 */ /* 0x000fea0003800000 */
[----:B------:R-:W2:Y:S01]  /*16280*/  LDL.64 R10, [R1+0x38] ;  /* 0x00003800010a7983 */ /* 0x000ea20000100a00 */
[----:B------:R-:W-:Y:S02]  /*16290*/  UMOV UR6, 0x6 ;  /* 0x0000000600067882 */ /* 0x000fe40000000000 */
[----:B------:R-:W-:Y:S01]  /*162a0*/  ULDC.64 UR4, c[0x0][0x1e0] ;  /* 0x0000780000047ab9 */ /* 0x000fe20000000a00 */
[----:B-1----:R-:W3:Y:S04]  /*162b0*/  LDL.LU R2, [R1+0x34] ;  /* 0x0000340001027983 */ /* 0x002ee80000300800 */
[----:B------:R-:W4:Y:S04]  /*162c0*/  LDL.64 R8, [R1+0x48] ;  /* 0x0000480001087983 */ /* 0x000f280000100a00 */
[----:B------:R-:W5:Y:S04]  /*162d0*/  LDL.LU.64 R6, [R1+0x50] ;  /* 0x0000500001067983 */ /* 0x000f680000300a00 */
[----:B------:R-:W2:Y:S01]  /*162e0*/  LDL.LU.64 R4, [R1+0x40] ;  /* 0x0000400001047983 */ /* 0x000ea20000300a00 */
[----:B------:R-:W-:Y:S01]  /*162f0*/  IMAD.MOV.U32 R235, RZ, RZ, c[0x0][0x1e0] ;  /* 0x00007800ffeb7624 */ /* 0x000fe200078e00ff */
[----:B------:R-:W-:Y:S01]  /*16300*/  USHF.L.U64.HI UR6, UR4, UR6, UR5 ;  /* 0x0000000604067299 */ /* 0x000fe20008010205 */
[----:B------:R-:W-:Y:S01]  /*16310*/  IMAD.MOV.U32 R0, RZ, RZ, c[0x0][0x208] ;  /* 0x00008200ff007624 */ /* 0x000fe200078e00ff */
[----:B------:R-:W-:Y:S01]  /*16320*/  USHF.L.U32 UR10, UR4, 0x6, URZ ;  /* 0x00000006040a7899 */ /* 0x000fe2000800063f */
[----:B------:R-:W-:Y:S01]  /*16330*/  IMAD.SHL.U32 R235, R235, 0x40, RZ ;  /* 0x00000040ebeb7824 */ /* 0x000fe200078e00ff */
[----:B------:R-:W-:Y:S01]  /*16340*/  UMOV UR7, 0x7 ;  /* 0x0000000700077882 */ /* 0x000fe20000000000 */
[----:B------:R-:W-:Y:S01]  /*16350*/  MOV R119, R116 ;  /* 0x0000007400777202 */ /* 0x000fe20000000f00 */
[----:B------:R-:W-:Y:S01]  /*16360*/  ULDC.64 UR4, c[0x0][0x208] ;  /* 0x0000820000047ab9 */ /* 0x000fe20000000a00 */
[----:B------:R-:W-:Y:S01]  /*16370*/  SHF.L.U32 R0, R0, 0x6, RZ ;  /* 0x0000000600007819 */ /* 0x000fe200000006ff */
[----:B------:R-:W-:Y:S01]  /*16380*/  IMAD.MOV.U32 R118, RZ, RZ, R117 ;  /* 0x000000ffff767224 */ /* 0x000fe200078e0075 */
[----:B------:R-:W-:Y:S01]  /*16390*/  IADD3 R235, P0, R235, 0x80, RZ ;  /* 0x00000080ebeb7810 */ /* 0x000fe20007f1e0ff */
[----:B------:R-:W-:Y:S01]  /*163a0*/  USHF.L.U64.HI UR5, UR4, UR7, UR5 ;  /* 0x0000000704057299 */ /* 0x000fe20008010205 */
[----:B------:R-:W-:Y:S01]  /*163b0*/  IADD3 R240, R0, 0x80, RZ ;  /* 0x0000008000f07810 */ /* 0x000fe20007ffe0ff */
[----:B------:R-:W-:Y:S01]  /*163c0*/  USHF.L.U32 UR4, UR4, 0x7, URZ ;  /* 0x0000000704047899 */ /* 0x000fe2000800063f */
[----:B---3--:R-:W-:-:S02]  /*163d0*/  IADD3.X R234, RZ, R2, RZ, P0, !PT ;  /* 0x00000002ffea7210 */ /* 0x008fc400007fe4ff */
[C---:B----4-:R-:W-:Y:S02]  /*163e0*/  IADD3 RZ, P1, R8.reuse, 0x40, RZ ;  /* 0x0000004008ff7810 */ /* 0x050fe40007f3e0ff */
[----:B------:R-:W-:Y:S02]  /*163f0*/  IADD3 R238, R8, 0x40, RZ ;  /* 0x0000004008ee7810 */ /* 0x000fe40007ffe0ff */
[----:B-----5:R-:W-:Y:S01]  /*16400*/  IADD3 R236, P0, R6, 0x40, RZ ;  /* 0x0000004006ec7810 */ /* 0x020fe20007f1e0ff */
[----:B--2---:R-:W-:Y:S01]  /*16410*/  IMAD.X R239, RZ, RZ, R11, P1 ;  /* 0x000000ffffef7224 */ /* 0x004fe200008e060b */
[----:B------:R-:W-:-:S03]  /*16420*/  MOV R4, R6 ;  /* 0x0000000600047202 */ /* 0x000fc60000000f00 */
[----:B------:R-:W-:Y:S02]  /*16430*/  IMAD.X R237, RZ, RZ, R5, P0 ;  /* 0x000000ffffed7224 */ /* 0x000fe400000e0605 */
[----:B------:R1:W-:Y:S04]  /*16440*/  STL.64 [R1+0x40], R4 ;  /* 0x0000400401007387 */ /* 0x0003e80000100a00 */
.L_x_624:
[----:B------:R-:W2:Y:S01]  /*16450*/  LDL R0, [R1+0x8] ;  /* 0x0000080001007983 */ /* 0x000ea20000100800 */
[----:B------:R-:W-:Y:S04]  /*16460*/  DEPBAR.LE SB0, 0x0 ;  /* 0x000080000000791a */ /* 0x000fe80000000000 */
[----:B------:R-:W3:Y:S01]  /*16470*/  LDL.64 R2, [R1+0x40] ;  /* 0x0000400001027983 */ /* 0x000ee20000100a00 */
[----:B------:R-:W-:Y:S02]  /*16480*/  SHF.R.S32.HI R116, RZ, 0x1f, R228 ;  /* 0x0000001fff747819 */ /* 0x000fe400000114e4 */
[----:B------:R-:W-:Y:S02]  /*16490*/  MOV R193, c[0x0][0x208] ;  /* 0x0000820000c17a02 */ /* 0x000fe40000000f00 */
[----:B------:R-:W-:Y:S01]  /*164a0*/  MOV R192, 0x6 ;  /* 0x0000000600c07802 */ /* 0x000fe20000000f00 */
[----:B------:R-:W4:Y:S01]  /*164b0*/  LDL R190, [R1+0x10] ;  /* 0x0000100001be7983 */ /* 0x000f220000100800 */
[----:B------:R-:W-:Y:S02]  /*164c0*/  SHF.L.U32 R193, R193, 0x6, RZ ;  /* 0x00000006c1c17819 */ /* 0x000fe400000006ff */
[----:B------:R-:W-:Y:S01]  /*164d0*/  MOV R191, c[0x0][0x208] ;  /* 0x0000820000bf7a02 */ /* 0x000fe20000000f00 */
[----:B------:R-:W-:Y:S03]  /*164e0*/  BAR.SYNC.DEFER_BLOCKING 0x0 ;  /* 0x0000000000007b1d */ /* 0x000fe60000010000 */
[----:B------:R-:W-:Y:S05]  /*164f0*/  SHF.L.U64.HI R191, R191, R192, c[0x0][0x20c] ;  /* 0x00008300bfbf7619 */ /* 0x000fea00000102c0 */
[----:B------:R-:W5:Y:S08]  /*16500*/  LDSM.16.M88.4 R8, [R204+0x8100] ;  /* 0x00810000cc08783b */ /* 0x000f700000000200 */
[----:B------:R-:W1:Y:S08]  /*16510*/  LDSM.16.M88.4 R16, [R204+0x8900] ;  /* 0x00890000cc10783b */ /* 0x000e700000000200 */
[----:B------:R-:W1:Y:S08]  /*16520*/  LDSM.16.M88.4 R24, [R204+0x9100] ;  /* 0x00910000cc18783b */ /* 0x000e700000000200 */
[----:B------:R-:W4:Y:S06]  /*16530*/  LDL.64 R242, [R1+0x48] ;  /* 0x0000480001f27983 */ /* 0x000f2c0000100a00 */
[----:B------:R-:W1:Y:S08]  /*16540*/  LDSM.16.M88.4 R32, [R204+0x9900] ;  /* 0x00990000cc20783b */ /* 0x000e700000000200 */
[----:B------:R-:W4:Y:S01]  /*16550*/  LDL.64 R230, [R1+0x38] ;  /* 0x0000380001e67983 */ /* 0x000f220000100a00 */
[C---:B-1---5:R-:W-:Y:S05]  /*16560*/  HMMA.16816.F32.BF16 R4, R136.reuse, R8, RZ ;  /* 0x000000088804723c */ /* 0x062fea00000418ff */
[----:B------:R-:W1:Y:S03]  /*16570*/  LDSM.16.M88.4 R40, [R204+0xa100] ;  /* 0x00a10000cc28783b */ /* 0x000e660000000200 */
[C---:B------:R-:W-:Y:S05]  /*16580*/  HMMA.16816.F32.BF16 R8, R136.reuse, R10, RZ ;  /* 0x0000000a8808723c */ /* 0x040fea00000418ff */
[----:B------:R-:W5:Y:S03]  /*16590*/  LDSM.16.M88.4 R48, [R204+0xa900] ;  /* 0x00a90000cc30783b */ /* 0x000f660000000200 */
[C---:B------:R-:W-:Y:S05]  /*165a0*/  HMMA.16816.F32.BF16 R12, R136.reuse, R16, RZ ;  /* 0x00000010880c723c */ /* 0x040fea00000418ff */
[----:B------:R-:W1:Y:S03]  /*165b0*/  LDSM.16.M88.4 R56, [R204+0xb100] ;  /* 0x00b10000cc38783b */ /* 0x000e660000000200 */
[C---:B------:R-:W-:Y:S05]  /*165c0*/  HMMA.16816.F32.BF16 R16, R136.reuse, R18, RZ ;  /* 0x000000128810723c */ /* 0x040fea00000418ff */
[----:B------:R-:W5:Y:S03]  /*165d0*/  LDSM.16.M88.4 R64, [R204+0xb900] ;  /* 0x00b90000cc40783b */ /* 0x000f660000000200 */
[C---:B------:R-:W-:Y:S05]  /*165e0*/  HMMA.16816.F32.BF16 R20, R136.reuse, R24, RZ ;  /* 0x000000188814723c */ /* 0x040fea00000418ff */
[----:B------:R-:W5:Y:S03]  /*165f0*/  LDSM.16.M88.4 R144, [R211] ;  /* 0x00000000d390783b */ /* 0x000f660000000200 */
[C---:B------:R-:W-:Y:S05]  /*16600*/  HMMA.16816.F32.BF16 R24, R136.reuse, R26, RZ ;  /* 0x0000001a8818723c */ /* 0x040fea00000418ff */
[----:B------:R-:W5:Y:S03]  /*16610*/  LDSM.16.M88.4 R148, [R226] ;  /* 0x00000000e294783b */ /* 0x000f660000000200 */
[C---:B------:R-:W-:Y:S05]  /*16620*/  HMMA.16816.F32.BF16 R28, R136.reuse, R32, RZ ;  /* 0x00000020881c723c */ /* 0x040fea00000418ff */
[----:B------:R-:W5:Y:S03]  /*16630*/  LDSM.16.M88.4 R152, [R225] ;  /* 0x00000000e198783b */ /* 0x000f660000000200 */
[C---:B------:R-:W-:Y:S05]  /*16640*/  HMMA.16816.F32.BF16 R32, R136.reuse, R34, RZ ;  /* 0x000000228820723c */ /* 0x040fea00000418ff */
[----:B------:R-:W-:Y:S03]  /*16650*/  LDSM.16.M88.4 R156, [R222] ;  /* 0x00000000de9c783b */ /* 0x000fe60000000200 */
[C---:B-1----:R-:W-:Y:S05]  /*16660*/  HMMA.16816.F32.BF16 R36, R136.reuse, R40, RZ ;  /* 0x000000288824723c */ /* 0x042fea00000418ff */
[----:B------:R-:W-:Y:S03]  /*16670*/  LDSM.16.M88.4 R160, [R221] ;  /* 0x00000000dda0783b */ /* 0x000fe60000000200 */
[C---:B------:R-:W-:Y:S05]  /*16680*/  HMMA.16816.F32.BF16 R40, R136.reuse, R42, RZ ;  /* 0x0000002a8828723c */ /* 0x040fea00000418ff */
[----:B------:R-:W-:Y:S03]  /*16690*/  LDSM.16.M88.4 R164, [R220] ;  /* 0x00000000dca4783b */ /* 0x000fe60000000200 */
[C---:B-----5:R-:W-:Y:S08]  /*166a0*/  HMMA.16816.F32.BF16 R44, R136.reuse, R48, RZ ;  /* 0x00000030882c723c */ /* 0x060ff000000418ff */
        /* <DEDUP_REMOVED lines=9> */
[C---:B------:R-:W-:Y:S08]  /*16740*/  HMMA.16816.F32.BF16 R16, R140.reuse, R150, R16 ;  /* 0x000000968c10723c */ /* 0x040ff00000041810 */
[C---:B------:R-:W-:Y:S08]  /*16750*/  HMMA.16816.F32.BF16 R20, R140.reuse, R152, R20 ;  /* 0x000000988c14723c */ /* 0x040ff00000041814 */
[C---:B------:R-:W-:Y:S08]  /*16760*/  HMMA.16816.F32.BF16 R24, R140.reuse, R154, R24 ;  /* 0x0000009a8c18723c */ /* 0x040ff00000041818 */
[C---:B-1----:R-:W-:Y:S08]  /*16770*/  HMMA.16816.F32.BF16 R28, R140.reuse, R144, R28 ;  /* 0x000000908c1c723c */ /* 0x042ff0000004181c */
[C---:B------:R-:W-:Y:S03]  /*16780*/  HMMA.16816.F32.BF16 R32, R140.reuse, R146, R32 ;  /* 0x000000928c20723c */ /* 0x040fe60000041820 */
[C---:B--2---:R-:W-:Y:S02]  /*16790*/  LOP3.LUT P5, RZ, R0.reuse, 0x1, RZ, 0xc0, !PT ;  /* 0x0000000100ff7812 */ /* 0x044fe400078ac0ff */
[----:B------:R-:W-:Y:S01]  /*167a0*/  LOP3.LUT P4, RZ, R0, 0x2, RZ, 0xc0, !PT ;  /* 0x0000000200ff7812 */ /* 0x000fe2000788c0ff */
[C---:B------:R-:W-:Y:S02]  /*167b0*/  IMAD R0, R228.reuse, UR5, RZ ;  /* 0x00000005e4007c24 */ /* 0x040fe4000f8e02ff */
[----:B---3--:R-:W-:Y:S04]  /*167c0*/  IMAD.WIDE.U32 R148, R228, UR4, R2 ;  /* 0x00000004e4947c25 */ /* 0x008fe8000f8e0002 */
[----:B------:R-:W-:Y:S01]  /*167d0*/  IMAD R0, R116, UR4, R0 ;  /* 0x0000000474007c24 */ /* 0x000fe2000f8e0200 */
[----:B------:R-:W-:Y:S01]  /*167e0*/  LEA R116, P1, R148, c[0x0][0x1f8], 0x1 ;  /* 0x00007e0094747a11 */ /* 0x000fe200078208ff */
[----:B------:R-:W-:Y:S03]  /*167f0*/  IMAD.WIDE.U32 R2, R228, UR4, R236 ;  /* 0x00000004e4027c25 */ /* 0x000fe6000f8e00ec */
[----:B------:R-:W-:Y:S02]  /*16800*/  IADD3 R117, R149, R0, RZ ;  /* 0x0000000095757210 */ /* 0x000fe40007ffe0ff */
[----:B------:R-:W-:Y:S02]  /*16810*/  LEA R188, P0, R2, c[0x0][0x1f8], 0x1 ;  /* 0x00007e0002bc7a11 */ /* 0x000fe400078008ff */
[----:B------:R-:W-:Y:S02]  /*16820*/  LEA.HI.X R117, R148, c[0x0][0x1fc], R117, 0x1, P1 ;  /* 0x00007f0094757a11 */ /* 0x000fe400008f0c75 */
[----:B------:R-:W1:Y:S01]  /*16830*/  LDSM.16.M88.4 R148, [R223] ;  /* 0x00000000df94783b */ /* 0x000e620000000200 */
[----:B------:R-:W-:Y:S04]  /*16840*/  IADD3 R0, R0, R3, RZ ;  /* 0x0000000300007210 */ /* 0x000fe80007ffe0ff */
[----:B------:R-:W-:Y:S02]  /*16850*/  LEA.HI.X R189, R2, c[0x0][0x1fc], R0, 0x1, P0 ;  /* 0x00007f0002bd7a11 */ /* 0x000fe400000f0c00 */
[----:B------:R-:W-:Y:S01]  /*16860*/  IADD3 R2, P0, R116, R193, RZ ;  /* 0x000000c174027210 */ /* 0x000fe20007f1e0ff */
[----:B------:R-:W-:Y:S01]  /*16870*/  @!PT LDS RZ, [RZ] ;  /* 0x00000000fffff984 */ /* 0x000fe20000000800 */
[----:B------:R-:W-:Y:S01]  /*16880*/  @!PT LDS RZ, [RZ] ;  /* 0x00000000fffff984 */ /* 0x000fe20000000800 */
[----:B------:R-:W-:Y:S01]  /*16890*/  @!PT LDS RZ, [RZ] ;  /* 0x00000000fffff984 */ /* 0x000fe20000000800 */
[----:B------:R2:W-:Y:S03]  /*168a0*/  LDGSTS.E.BYPASS.LTC128B.128 [R227+0x100], [R116.64], !P5 ;  /* 0x0010000074e37fae */ /* 0x0005e6000e901d48 */
[----:B------:R-:W-:Y:S02]  /*168b0*/  IADD3.X R3, R117, R191, RZ, P0, !PT ;  /* 0x000000bf75037210 */ /* 0x000fe400007fe4ff */
[C---:B------:R-:W-:Y:S03]  /*168c0*/  IADD3 R152, P2, R2.reuse, R240, RZ ;  /* 0x000000f002987210 */ /* 0x040fe60007f5e0ff */
[----:B------:R3:W-:Y:S01]  /*168d0*/  LDGSTS.E.BYPASS.LTC128B.128 [R227+0x4100], [R188.64], !P4 ;  /* 0x04100000bce37fae */ /* 0x0007e2000e101d48 */
[C---:B----4-:R-:W-:Y:S07]  /*168e0*/  IADD3.X R153, R3.reuse, R190, RZ, P2, !PT ;  /* 0x000000be03997210 */ /* 0x050fee00017fe4ff */
[----:B------:R4:W-:Y:S08]  /*168f0*/  LDGSTS.E.BYPASS.LTC128B.128 [R227+0x1100], [R2.64], !P5 ;  /* 0x0110000002e37fae */ /* 0x0009f0000e901d48 */
[----:B------:R4:W-:Y:S01]  /*16900*/  LDGSTS.E.BYPASS.LTC128B.128 [R227+0x5100], [R2.64+0x80], !P4 ;  /* 0x0510008002e37fae */ /* 0x0009e2000e101d48 */
[----:B--2---:R-:W-:Y:S04]  /*16910*/  IADD3 R116, P0, R2, R193, RZ ;  /* 0x000000c102747210 */ /* 0x004fe80007f1e0ff */
[----:B------:R-:W-:Y:S01]  /*16920*/  IADD3.X R117, R3, R191, RZ, P0, !PT ;  /* 0x000000bf03757210 */ /* 0x000fe200007fe4ff */
[C---:B-1----:R-:W-:Y:S03]  /*16930*/  HMMA.16816.F32.BF16 R36, R140.reuse, R148, R36 ;  /* 0x000000948c24723c */ /* 0x042fe60000041824 */
[C---:B------:R-:W-:Y:S01]  /*16940*/  IADD3 R144, P1, R116.reuse, R193, RZ ;  /* 0x000000c174907210 */ /* 0x040fe20007f3e0ff */
[----:B------:R1:W-:Y:S03]  /*16950*/  LDGSTS.E.BYPASS.LTC128B.128 [R227+0x2100], [R116.64], !P5 ;  /* 0x0210000074e37fae */ /* 0x0003e6000e901d48 */
[C---:B------:R-:W-:Y:S01]  /*16960*/  IADD3.X R145, R117.reuse, R191, RZ, P1, !PT ;  /* 0x000000bf75917210 */ /* 0x040fe20000ffe4ff */
[C---:B------:R-:W-:Y:S04]  /*16970*/  HMMA.16816.F32.BF16 R40, R140.reuse, R150, R40 ;  /* 0x000000968c28723c */ /* 0x040fe80000041828 */
[----:B------:R2:W-:Y:S04]  /*16980*/  LDGSTS.E.BYPASS.LTC128B.128 [R227+0x6100], [R152.64], !P4 ;  /* 0x0610000098e37fae */ /* 0x0005e8000e101d48 */
[C---:B------:R-:W-:Y:S04]  /*16990*/  HMMA.16816.F32.BF16 R44, R140.reuse, R156, R44 ;  /* 0x0000009c8c2c723c */ /* 0x040fe8000004182c */
[----:B------:R5:W-:Y:S01]  /*169a0*/  LDGSTS.E.BYPASS.LTC128B.128 [R227+0x3100], [R144.64], !P5 ;  /* 0x0310000090e37fae */ /* 0x000be2000e901d48 */
[----:B----4-:R-:W-:Y:S03]  /*169b0*/  IADD3 R2, P0, R116, R240, RZ ;  /* 0x000000f074027210 */ /* 0x010fe60007f1e0ff */
        /* <DEDUP_REMOVED lines=9> */
[----:B-----5:R-:W5:Y:S07]  /*16a50*/  LDSM.16.M88.4 R144, [R210+0x8100] ;  /* 0x00810000d290783b */ /* 0x020f6e0000000200 */
[----:B------:R-:W-:Y:S01]  /*16a60*/  HMMA.16816.F32.BF16 R64, R140, R166, R64 ;  /* 0x000000a68c40723c */ /* 0x000fe20000041840 */
[----:B--2---:R-:W2:Y:S08]  /*16a70*/  LDSM.16.M88.4 R152, [R210+0x9100] ;  /* 0x00910000d298783b */ /* 0x004eb00000000200 */
[----:B------:R-:W0:Y:S08]  /*16a80*/  LDGDEPBAR ;  /* 0x00000000000079af */ /* 0x000e300000000000 */
[----:B------:R-:W1:Y:S08]  /*16a90*/  LDSM.16.M88.4 R156, [R210+0x9900] ;  /* 0x00990000d29c783b */ /* 0x000e700000000200 */
[----:B------:R-:W1:Y:S01]  /*16aa0*/  LDSM.16.M88.4 R160, [R210+0xa100] ;  /* 0x00a10000d2a0783b */ /* 0x000e620000000200 */
[C---:B-----5:R-:W-:Y:S07]  /*16ab0*/  HMMA.16816.F32.BF16 R4, R168.reuse, R144, R4 ;  /* 0x00000090a804723c */ /* 0x060fee0000041804 */
[----:B------:R-:W-:Y:S01]  /*16ac0*/  LDSM.16.M88.4 R164, [R204+0xd900] ;  /* 0x00d90000cca4783b */ /* 0x000fe20000000200 */
[C---:B------:R-:W-:Y:S07]  /*16ad0*/  HMMA.16816.F32.BF16 R8, R168.reuse, R146, R8 ;  /* 0x00000092a808723c */ /* 0x040fee0000041808 */
[----:B------:R-:W5:Y:S01]  /*16ae0*/  LDSM.16.M88.4 R144, [R210+0xa900] ;  /* 0x00a90000d290783b */ /* 0x000f620000000200 */
        /* <DEDUP_REMOVED lines=8> */
[C---:B-1----:R-:W-:Y:S07]  /*16b70*/  HMMA.16816.F32.BF16 R28, R168.reuse, R156, R28 ;  /* 0x0000009ca81c723c */ /* 0x042fee000004181c */
[----:B------:R-:W-:Y:S01]  /*16b80*/  LDSM.16.M88.4 R200, [R210+0xf100] ;  /* 0x00f10000d2c8783b */ /* 0x000fe20000000200 */
[C---:B------:R-:W-:Y:S07]  /*16b90*/  HMMA.16816.F32.BF16 R32, R168.reuse, R158, R32 ;  /* 0x0000009ea820723c */ /* 0x040fee0000041820 */
[----:B------:R-:W1:Y:S01]  /*16ba0*/  LDSM.16.M88.4 R156, [R207] ;  /* 0x00000000cf9c783b */ /* 0x000e620000000200 */
        /* <DEDUP_REMOVED lines=34> */
[----:B------:R-:W-:Y:S01]  /*16dd0*/  HMMA.16816.F32.BF16 R64, R172, R146, R64 ;  /* 0x00000092ac40723c */ /* 0x000fe20000041840 */
        /* <DEDUP_REMOVED lines=9> */
[----:B------:R-:W1:Y:S07]  /*16e70*/  LDSM.16.M88.4 R156, [R219] ;  /* 0x00000000db9c783b */ /* 0x000e6e0000000200 */
[C---:B------:R-:W-:Y:S08]  /*16e80*/  HMMA.16816.F32.BF16 R28, R176.reuse, R164, R28 ;  /* 0x000000a4b01c723c */ /* 0x040ff0000004181c */
[C---:B------:R-:W-:Y:S01]  /*16e90*/  HMMA.16816.F32.BF16 R32, R176.reuse, R166, R32 ;  /* 0x000000a6b020723c */ /* 0x040fe20000041820 */
[----:B------:R-:W-:Y:S07]  /*16ea0*/  LDSM.16.M88.4 R164, [R217] ;  /* 0x00000000d9a4783b */ /* 0x000fee0000000200 */
[C---:B------:R-:W-:Y:S08]  /*16eb0*/  HMMA.16816.F32.BF16 R36, R176.reuse, R160, R36 ;  /* 0x000000a0b024723c */ /* 0x040ff00000041824 */
[C---:B------:R-:W-:Y:S01]  /*16ec0*/  HMMA.16816.F32.BF16 R40, R176.reuse, R162, R40 ;  /* 0x000000a2b028723c */ /* 0x040fe20000041828 */
[----:B------:R-:W1:Y:S07]  /*16ed0*/  LDSM.16.M88.4 R160, [R218] ;  /* 0x00000000daa0783b */ /* 0x000e6e0000000200 */
[C---:B-----5:R-:W-:Y:S08]  /*16ee0*/  HMMA.16816.F32.BF16 R44, R176.reuse, R144, R44 ;  /* 0x00000090b02c723c */ /* 0x060ff0000004182c */
[C---:B------:R-:W-:Y:S01]  /*16ef0*/  HMMA.16816.F32.BF16 R48, R176.reuse, R146, R48 ;  /* 0x00000092b030723c */ /* 0x040fe20000041830 */
[----:B------:R-:W5:Y:S07]  /*16f00*/  LDSM.16.M88.4 R144, [R216] ;  /* 0x00000000d890783b */ /* 0x000f6e0000000200 */
[C---:B---3--:R-:W-:Y:S08]  /*16f10*/  HMMA.16816.F32.BF16 R52, R176.reuse, R148, R52 ;  /* 0x00000094b034723c */ /* 0x048ff00000041834 */
[C---:B------:R-:W-:Y:S01]  /*16f20*/  HMMA.16816.F32.BF16 R56, R176.reuse, R150, R56 ;  /* 0x00000096b038723c */ /* 0x040fe20000041838 */
[----:B------:R-:W3:Y:S07]  /*16f30*/  LDSM.16.M88.4 R148, [R215] ;  /* 0x00000000d794783b */ /* 0x000eee0000000200 */
[C---:B--2---:R-:W-:Y:S08]  /*16f40*/  HMMA.16816.F32.BF16 R60, R176.reuse, R152, R60 ;  /* 0x00000098b03c723c */ /* 0x044ff0000004183c */
[----:B------:R-:W-:Y:S01]  /*16f50*/  HMMA.16816.F32.BF16 R64, R176, R154, R64 ;  /* 0x0000009ab040723c */ /* 0x000fe20000041840 */
[----:B------:R-:W2:Y:S07]  /*16f60*/  LDSM.16.M88.4 R152, [R213] ;  /* 0x00000000d598783b */ /* 0x000eae0000000200 */
[C---:B-1----:R-:W-:Y:S08]  /*16f70*/  HMMA.16816.F32.BF16 R4, R180.reuse, R156, R4 ;  /* 0x0000009cb404723c */ /* 0x042ff00000041804 */
        /* <DEDUP_REMOVED lines=10> */
[----:B------:R-:W1:Y:S07]  /*17020*/  LDSM.16.M88.4 R144, [R212] ;  /* 0x00000000d490783b */ /* 0x000e6e0000000200 */
[C---:B---3--:R-:W-:Y:S08]  /*17030*/  HMMA.16816.F32.BF16 R36, R180.reuse, R148, R36 ;  /* 0x00000094b424723c */ /* 0x048ff00000041824 */
[C---:B------:R-:W-:Y:S01]  /*17040*/  HMMA.16816.F32.BF16 R40, R180.reuse, R150, R40 ;  /* 0x00000096b428723c */ /* 0x040fe20000041828 */
[----:B------:R-:W3:Y:S07]  /*17050*/  LDSM.16.M88.4 R148, [R210+0xc100] ;  /* 0x00c10000d294783b */ /* 0x000eee0000000200 */
[C---:B------:R-:W-:Y:S08]  /*17060*/  HMMA.16816.F32.BF16 R44, R180.reuse, R188, R44 ;  /* 0x000000bcb42c723c */ /* 0x040ff0000004182c */
[C---:B------:R-:W-:Y:S01]  /*17070*/  HMMA.16816.F32.BF16 R48, R180.reuse, R190, R48 ;  /* 0x000000beb430723c */ /* 0x040fe20000041830 */
[----:B------:R-:W5:Y:S07]  /*17080*/  LDSM.16.M88.4 R188, [R210+0xe100] ;  /* 0x00e10000d2bc783b */ /* 0x000f6e0000000200 */
        /* <DEDUP_REMOVED lines=32> */
[----:B----4-:R-:W-:Y:S02]  /*17290*/  FMNMX.FTZ R2, R6, R119, !PT ;  /* 0x0000007706027209 */ /* 0x010fe40007810000 */
        /* <DEDUP_REMOVED lines=89> */
[----:B------:R-:W-:Y:S01]  /*17830*/  FFMA.FTZ R5, R5, c[0x0][0x2d0], -R156 ;  /* 0x0000b40005057a23 */ /* 0x000fe2000001089c */
[----:B------:R-:W-:Y:S01]  /*17840*/  @P0 SHF.R.S32.HI R3, RZ, 0x1f, R228 ;  /* 0x0000001fff030819 */ /* 0x000fe200000114e4 */
[----:B------:R1:W-:Y:S01]  /*17850*/  MUFU.EX2 R233, R4 ;  /* 0x0000000400e97308 */ /* 0x0003e20000000800 */
[--C-:B------:R-:W-:Y:S02]  /*17860*/  FFMA.FTZ R8, R8, c[0x0][0x2d0], -R156.reuse ;  /* 0x0000b40008087a23 */ /* 0x100fe4000001089c */
[----:B------:R-:W-:Y:S02]  /*17870*/  FADD.FTZ R0, -R116, R119 ;  /* 0x0000007774007221 */ /* 0x000fe40000010100 */
[----:B------:R-:W-:Y:S02]  /*17880*/  @P0 IMAD R3, R3, c[0x0][0x1e0], RZ ;  /* 0x0000780003030a24 */ /* 0x000fe400078e02ff */
[C---:B------:R-:W-:Y:S03]  /*17890*/  @P0 IMAD.WIDE.U32 R118, R228.reuse, c[0x0][0x1e0], RZ ;  /* 0x00007800e4760a25 */ /* 0x040fe600078e00ff */
[----:B------:R2:W-:Y:S01]  /*178a0*/  MUFU.EX2 R232, R5 ;  /* 0x0000000500e87308 */ /* 0x0005e20000000800 */
[----:B------:R-:W-:Y:S02]  /*178b0*/  @P0 IMAD R3, R228, c[0x0][0x1e4], R3 ;  /* 0x00007900e4030a24 */ /* 0x000fe400078e0203 */
[--C-:B------:R-:W-:Y:S02]  /*178c0*/  FFMA.FTZ R9, R9, c[0x0][0x2d0], -R156.reuse ;  /* 0x0000b40009097a23 */ /* 0x100fe4000001089c */
[----:B------:R-:W-:Y:S01]  /*178d0*/  FMUL.FTZ R2, R2, c[0x0][0x2d0] ;  /* 0x0000b40002027a20 */ /* 0x000fe20000410000 */
[----:B------:R-:W-:Y:S01]  /*178e0*/  @P0 IADD3 R119, R119, R3, RZ ;  /* 0x0000000377770210 */ /* 0x000fe20007ffe0ff */
[----:B------:R-:W-:Y:S01]  /*178f0*/  FMUL.FTZ R0, R0, c[0x0][0x2d0] ;  /* 0x0000b40000007a20 */ /* 0x000fe20000410000 */
[----:B------:R-:W-:Y:S01]  /*17900*/  @P0 SHF.L.U32 R3, R118, 0x7, RZ ;  /* 0x0000000776030819 */ /* 0x000fe200000006ff */
[--C-:B------:R-:W-:Y:S01]  /*17910*/  FFMA.FTZ R24, R24, c[0x0][0x2d0], -R156.reuse ;  /* 0x0000b40018187a23 */ /* 0x100fe2000001089c */
[----:B------:R-:W-:Y:S01]  /*17920*/  @P0 SHF.L.U64.HI R119, R118, 0x7, R119 ;  /* 0x0000000776770819 */ /* 0x000fe20000010277 */
[----:B------:R-:W-:Y:S01]  /*17930*/  MUFU.EX2 R230, R9 ;  /* 0x0000000900e67308 */ /* 0x000fe20000000800 */
[--C-:B------:R-:W-:Y:S01]  /*17940*/  FFMA.FTZ R25, R25, c[0x0][0x2d0], -R156.reuse ;  /* 0x0000b40019197a23 */ /* 0x100fe2000001089c */
[C---:B-1----:R-:W-:Y:S01]  /*17950*/  @P0 IADD3 R4, P1, R3.reuse, R242, RZ ;  /* 0x000000f203040210 */ /* 0x042fe20007f3e0ff */
[--C-:B------:R-:W-:Y:S01]  /*17960*/  FFMA.FTZ R28, R28, c[0x0][0x2d0], -R156.reuse ;  /* 0x0000b4001c1c7a23 */ /* 0x100fe2000001089c */
[----:B------:R-:W-:Y:S01]  /*17970*/  @P0 IADD3 R3, P2, R3, R238, RZ ;  /* 0x000000ee03030210 */ /* 0x000fe20007f5e0ff */
[----:B------:R-:W3:Y:S01]  /*17980*/  LDL.LU R242, [R1+0x4] ;  /* 0x0000040001f27983 */ /* 0x000ee20000300800 */
[----:B------:R-:W-:Y:S01]  /*17990*/  @P0 LEA R118, P3, R4, c[0x0][0x1c8], 0x1 ;  /* 0x0000720004760a11 */ /* 0x000fe200078608ff */
[--C-:B------:R-:W-:Y:S01]  /*179a0*/  FFMA.FTZ R29, R29, c[0x0][0x2d0], -R156.reuse ;  /* 0x0000b4001d1d7a23 */ /* 0x100fe2000001089c */
[----:B------:R-:W-:Y:S02]  /*179b0*/  @P0 IADD3.X R145, R119, R231, RZ, P1, !PT ;  /* 0x000000e777910210 */ /* 0x000fe40000ffe4ff */
[----:B------:R-:W1:Y:S01]  /*179c0*/  MUFU.EX2 R2, R2 ;  /* 0x0000000200027308 */ /* 0x000e620000000800 */
[----:B------:R-:W-:Y:S01]  /*179d0*/  @P0 LEA R144, P1, R3, c[0x0][0x1c8], 0x1 ;  /* 0x0000720003900a11 */ /* 0x000fe200078208ff */
[----:B------:R-:W4:Y:S01]  /*179e0*/  LDL.LU R241, [R1+0xc] ;  /* 0x00000c0001f17983 */ /* 0x000f220000300800 */
[----:B--2---:R-:W-:Y:S01]  /*179f0*/  @P0 IADD3.X R5, R119, R239, RZ, P2, !PT ;  /* 0x000000ef77050210 */ /* 0x004fe200017fe4ff */
[--C-:B------:R-:W-:Y:S01]  /*17a00*/  FFMA.FTZ R32, R32, c[0x0][0x2d0], -R156.reuse ;  /* 0x0000b40020207a23 */ /* 0x100fe2000001089c */
[----:B------:R-:W-:Y:S01]  /*17a10*/  @P0 LEA.HI.X R119, R4, c[0x0][0x1cc], R145, 0x1, P3 ;  /* 0x0000730004770a11 */ /* 0x000fe200018f0c91 */
[--C-:B------:R-:W-:Y:S01]  /*17a20*/  FFMA.FTZ R33, R33, c[0x0][0x2d0], -R156.reuse ;  /* 0x0000b40021217a23 */ /* 0x100fe2000001089c */
[----:B------:R-:W-:Y:S01]  /*17a30*/  @P0 LEA.HI.X R145, R3, c[0x0][0x1cc], R5, 0x1, P1 ;  /* 0x0000730003910a11 */ /* 0x000fe200008f0c05 */
[----:B------:R-:W-:Y:S01]  /*17a40*/  FMUL.FTZ R3, R116, c[0x0][0x2d0] ;  /* 0x0000b40074037a20 */ /* 0x000fe20000410000 */
[----:B------:R-:W-:Y:S01]  /*17a50*/  @P0 IADD3 R4, P1, R118, UR10, RZ ;  /* 0x0000000a76040c10 */ /* 0x000fe2000ff3e0ff */
[----:B------:R2:W-:Y:S01]  /*17a60*/  @P0 LDGSTS.E.BYPASS.LTC128B.128 [R227+0x8100], [R118.64], !P5 ;  /* 0x0810000076e30fae */ /* 0x0005e2000e901d48 */
[----:B------:R5:W-:Y:S01]  /*17a70*/  MUFU.EX2 R231, R8 ;  /* 0x0000000800e77308 */ /* 0x000be20000000800 */
[--C-:B------:R-:W-:Y:S01]  /*17a80*/  FFMA.FTZ R6, R6, c[0x0][0x2d0], -R3.reuse ;  /* 0x0000b40006067a23 */ /* 0x100fe20000010803 */
[----:B------:R-:W-:Y:S01]  /*17a90*/  @P0 IADD3.X R5, R119, UR6, RZ, P1, !PT ;  /* 0x0000000677050c10 */ /* 0x000fe20008ffe4ff */
[--C-:B------:R-:W-:Y:S02]  /*17aa0*/  FFMA.FTZ R10, R10, c[0x0][0x2d0], -R3.reuse ;  /* 0x0000b4000a0a7a23 */ /* 0x100fe40000010803 */
[--C-:B------:R-:W-:Y:S02]  /*17ab0*/  FFMA.FTZ R11, R11, c[0x0][0x2d0], -R3.reuse ;  /* 0x0000b4000b0b7a23 */ /* 0x100fe40000010803 */
[----:B------:R2:W-:Y:S01]  /*17ac0*/  @P0 LDGSTS.E.BYPASS.LTC128B.128 [R227+0xc100], [R144.64], !P4 ;  /* 0x0c10000090e30fae */ /* 0x0005e2000e101d48 */
[--C-:B------:R-:W-:Y:S02]  /*17ad0*/  FFMA.FTZ R26, R26, c[0x0][0x2d0], -R3.reuse ;  /* 0x0000b4001a1a7a23 */ /* 0x100fe40000010803 */
[----:B------:R2:W-:Y:S01]  /*17ae0*/  MUFU.EX2 R188, R6 ;  /* 0x0000000600bc7308 */ /* 0x0005e20000000800 */
[--C-:B------:R-:W-:Y:S02]  /*17af0*/  FFMA.FTZ R27, R27, c[0x0][0x2d0], -R3.reuse ;  /* 0x0000b4001b1b7a23 */ /* 0x100fe40000010803 */
[C---:B-1----:R-:W-:Y:S02]  /*17b00*/  FMUL.FTZ R68, R2.reuse, R68 ;  /* 0x0000004402447220 */ /* 0x042fe40000410000 */
[----:B------:R1:W-:Y:S01]  /*17b10*/  @P0 LDGSTS.E.BYPASS.LTC128B.128 [R227+0x9100], [R4.64], !P5 ;  /* 0x0910000004e30fae */ /* 0x0003e2000e901d48 */
[C---:B------:R-:W-:Y:S02]  /*17b20*/  FMUL.FTZ R69, R2.reuse, R69 ;  /* 0x0000004502457220 */ /* 0x040fe40000410000 */
[C---:B------:R-:W-:Y:S02]  /*17b30*/  FMUL.FTZ R72, R2.reuse, R72 ;  /* 0x0000004802487220 */ /* 0x040fe40000410000 */
[----:B------:R-:W1:Y:S01]  /*17b40*/  MUFU.EX2 R0, R0 ;  /* 0x0000000000007308 */ /* 0x000e620000000800 */
[----:B------:R-:W-:Y:S02]  /*17b50*/  FMUL.FTZ R73, R2, R73 ;  /* 0x0000004902497220 */ /* 0x000fe40000410000 */
[----:B------:R1:W-:Y:S01]  /*17b60*/  @P0 LDGSTS.E.BYPASS.LTC128B.128 [R227+0xd100], [R4.64+0x80], !P4 ;  /* 0x0d10008004e30fae */ /* 0x0003e2000e101d48 */
[----:B-----5:R-:W-:Y:S01]  /*17b70*/  @P0 IADD3 R8, P1, R4, UR10, RZ ;  /* 0x0000000a04080c10 */ /* 0x020fe2000ff3e0ff */
[----:B------:R-:W-:Y:S01]  /*17b80*/  FMUL.FTZ R76, R2, R76 ;  /* 0x0000004c024c7220 */ /* 0x000fe20000410000 */
[----:B--2---:R-:W-:Y:S01]  /*17b90*/  @P0 IADD3 R118, P3, R4, R235, RZ ;  /* 0x000000eb04760210 */ /* 0x004fe20007f7e0ff */
[C---:B------:R-:W-:Y:S01]  /*17ba0*/  FMUL.FTZ R77, R2.reuse, R77 ;  /* 0x0000004d024d7220 */ /* 0x040fe20000410000 */
[C---:B------:R-:W-:Y:S01]  /*17bb0*/  @P0 IADD3.X R9, R5.reuse, UR6, RZ, P1, !PT ;  /* 0x0000000605090c10 */ /* 0x040fe20008ffe4ff */
[C---:B------:R-:W-:Y:S01]  /*17bc0*/  FMUL.FTZ R80, R2.reuse, R80 ;  /* 0x0000005002507220 */ /* 0x040fe20000410000 */
[----:B------:R-:W-:Y:S01]  /*17bd0*/  @P0 IADD3.X R119, R5, R234, RZ, P3, !PT ;  /* 0x000000ea05770210 */ /* 0x000fe20001ffe4ff */
[----:B------:R2:W-:Y:S01]  /*17be0*/  MUFU.EX2 R166, R10 ;  /* 0x0000000a00a67308 */ /* 0x0005e20000000800 */
[----:B------:R-:W-:Y:S01]  /*17bf0*/  FMUL.FTZ R81, R2, R81 ;  /* 0x0000005102517220 */ /* 0x000fe20000410000 */
[----:B------:R5:W-:Y:S01]  /*17c00*/  @P0 LDGSTS.E.BYPASS.LTC128B.128 [R227+0xa100], [R8.64], !P5 ;  /* 0x0a10000008e30fae */ /* 0x000be2000e901d48 */
[--C-:B------:R-:W-:Y:S01]  /*17c10*/  FFMA.FTZ R144, R7, c[0x0][0x2d0], -R3.reuse ;  /* 0x0000b40007907a23 */ /* 0x100fe20000010803 */
[----:B------:R-:W-:Y:S01]  /*17c20*/  @P0 IADD3 R6, P2, R8, UR10, RZ ;  /* 0x0000000a08060c10 */ /* 0x000fe2000ff5e0ff */
[C---:B------:R-:W-:Y:S02]  /*17c30*/  FMUL.FTZ R84, R2.reuse, R84 ;  /* 0x0000005402547220 */ /* 0x040fe40000410000 */
[C---:B------:R-:W-:Y:S01]  /*17c40*/  FMUL.FTZ R85, R2.reuse, R85 ;  /* 0x0000005502557220 */ /* 0x040fe20000410000 */
[C---:B------:R-:W-:Y:S01]  /*17c50*/  @P0 IADD3.X R7, R9.reuse, UR6, RZ, P2, !PT ;  /* 0x0000000609070c10 */ /* 0x040fe200097fe4ff */
[C---:B------:R-:W-:Y:S01]  /*17c60*/  FMUL.FTZ R88, R2.reuse, R88 ;  /* 0x0000005802587220 */ /* 0x040fe20000410000 */
[----:B------:R5:W-:Y:S01]  /*17c70*/  @P0 LDGSTS.E.BYPASS.LTC128B.128 [R227+0xe100], [R118.64], !P4 ;  /* 0x0e10000076e30fae */ /* 0x000be2000e101d48 */
[----:B------:R5:W-:Y:S01]  /*17c80*/  MUFU.EX2 R167, R144 ;  /* 0x0000009000a77308 */ /* 0x000be20000000800 */
[----:B------:R-:W-:Y:S02]  /*17c90*/  FMUL.FTZ R89, R2, R89 ;  /* 0x0000005902597220 */ /* 0x000fe40000410000 */
[C---:B-1----:R-:W-:Y:S02]  /*17ca0*/  FMUL.FTZ R70, R0.reuse, R70 ;  /* 0x0000004600467220 */ /* 0x042fe40000410000 */
[----:B------:R-:W-:Y:S02]  /*17cb0*/  FMUL.FTZ R71, R0, R71 ;  /* 0x0000004700477220 */ /* 0x000fe40000410000 */
[----:B------:R1:W-:Y:S01]  /*17cc0*/  @P0 LDGSTS.E.BYPASS.LTC128B.128 [R227+0xb100], [R6.64], !P5 ;  /* 0x0b10000006e30fae */ /* 0x0003e2000e901d48 */
[----:B------:R-:W-:Y:S01]  /*17cd0*/  @P0 IADD3 R4, P1, R8, R235, RZ ;  /* 0x000000eb08040210 */ /* 0x000fe20007f3e0ff */
[C---:B------:R-:W-:Y:S01]  /*17ce0*/  FMUL.FTZ R74, R0.reuse, R74 ;  /* 0x0000004a004a7220 */ /* 0x040fe20000410000 */
[----:B------:R-:W1:Y:S01]  /*17cf0*/  MUFU.EX2 R165, R11 ;  /* 0x0000000b00a57308 */ /* 0x000e620000000800 */
[C---:B------:R-:W-:Y:S01]  /*17d00*/  FMUL.FTZ R75, R0.reuse, R75 ;  /* 0x0000004b004b7220 */ /* 0x040fe20000410000 */
[----:B------:R-:W-:Y:S01]  /*17d10*/  @P0 IADD3.X R5, R9, R234, RZ, P1, !PT ;  /* 0x000000ea09050210 */ /* 0x000fe20000ffe4ff */
[C---:B--2---:R-:W-:Y:S02]  /*17d20*/  FMUL.FTZ R10, R0.reuse, R126 ;  /* 0x0000007e000a7220 */ /* 0x044fe40000410000 */
[----:B------:R-:W-:Y:S02]  /*17d30*/  FMUL.FTZ R78, R0, R78 ;  /* 0x0000004e004e7220 */ /* 0x000fe40000410000 */
[----:B------:R2:W-:Y:S01]  /*17d40*/  @P0 LDGSTS.E.BYPASS.LTC128B.128 [R227+0xf100], [R4.64], !P4 ;  /* 0x0f10000004e30fae */ /* 0x0005e2000e101d48 */
[C---:B-----5:R-:W-:Y:S02]  /*17d50*/  FMUL.FTZ R8, R2.reuse, R124 ;  /* 0x0000007c02087220 */ /* 0x060fe40000410000 */
[----:B------:R-:W-:Y:S01]  /*17d60*/  FMUL.FTZ R9, R2, R125 ;  /* 0x0000007d02097220 */ /* 0x000fe20000410000 */
[----:B------:R-:W-:Y:S01]  /*17d70*/  MUFU.EX2 R194, R24 ;  /* 0x0000001800c27308 */ /* 0x000fe20000000800 */
[C---:B------:R-:W-:Y:S02]  /*17d80*/  FMUL.FTZ R79, R0.reuse, R79 ;  /* 0x0000004f004f7220 */ /* 0x040fe40000410000 */
[C---:B------:R-:W-:Y:S01]  /*17d90*/  FMUL.FTZ R82, R0.reuse, R82 ;  /* 0x0000005200527220 */ /* 0x040fe20000410000 */
[----:B------:R-:W5:Y:S01]  /*17da0*/  LDSM.16.MT88.4 R144, [R205+0x100] ;  /* 0x00010000cd90783b */ /* 0x000f620000004200 */
[C---:B------:R-:W-:Y:S02]  /*17db0*/  FMUL.FTZ R83, R0.reuse, R83 ;  /* 0x0000005300537220 */ /* 0x040fe40000410000 */
[C---:B------:R-:W-:Y:S02]  /*17dc0*/  FMUL.FTZ R86, R0.reuse, R86 ;  /* 0x0000005600567220 */ /* 0x040fe40000410000 */
[C---:B------:R-:W-:Y:S01]  /*17dd0*/  FMUL.FTZ R87, R0.reuse, R87 ;  /* 0x0000005700577220 */ /* 0x040fe20000410000 */
[----:B------:R-:W-:Y:S01]  /*17de0*/  MUFU.EX2 R193, R25 ;  /* 0x0000001900c17308 */ /* 0x000fe20000000800 */
[C---:B------:R-:W-:Y:S01]  /*17df0*/  FMUL.FTZ R90, R0.reuse, R90 ;  /* 0x0000005a005a7220 */ /* 0x040fe20000410000 */
[----:B------:R-:W5:Y:S01]  /*17e00*/  LDSM.16.MT88.4 R148, [R206+0x100] ;  /* 0x00010000ce94783b */ /* 0x000f620000004200 */
[----:B-1----:R-:W-:Y:S01]  /*17e10*/  FMUL.FTZ R6, R0, R122 ;  /* 0x0000007a00067220 */ /* 0x002fe20000410000 */
[----:B------:R-:W-:Y:S01]  /*17e20*/  F2FP.BF16.PACK_AB R122, R230, R231 ;  /* 0x000000e7e67a723e */ /* 0x000fe200000010ff */
[C---:B------:R-:W-:Y:S01]  /*17e30*/  FMUL.FTZ R7, R0.reuse, R123 ;  /* 0x0000007b00077220 */ /* 0x040fe20000410000 */
[----:B------:R-:W-:Y:S01]  /*17e40*/  F2FP.BF16.PACK_AB R123, R165, R166 ;  /* 0x000000a6a57b723e */ /* 0x000fe200000010ff */
[C---:B------:R-:W-:Y:S02]  /*17e50*/  FMUL.FTZ R11, R0.reuse, R127 ;  /* 0x0000007f000b7220 */ /* 0x040fe40000410000 */
[----:B------:R-:W-:Y:S01]  /*17e60*/  FMUL.FTZ R91, R0, R91 ;  /* 0x0000005b005b7220 */ /* 0x000fe20000410000 */
[----:B------:R-:W1:Y:S01]  /*17e70*/  LDSM.16.MT88.4 R152, [R209+0x100] ;  /* 0x00010000d198783b */ /* 0x000e620000004200 */
[----:B------:R-:W-:Y:S01]  /*17e80*/  MUFU.EX2 R158, R26 ;  /* 0x0000001a009e7308 */ /* 0x000fe20000000800 */
[--C-:B------:R-:W-:Y:S02]  /*17e90*/  FFMA.FTZ R30, R30, c[0x0][0x2d0], -R3.reuse ;  /* 0x0000b4001e1e7a23 */ /* 0x100fe40000010803 */
[----:B--2---:R-:W-:Y:S01]  /*17ea0*/  FMUL.FTZ R4, R2, R120 ;  /* 0x0000007802047220 */ /* 0x004fe20000410000 */
[----:B------:R-:W-:Y:S01]  /*17eb0*/  F2FP.BF16.PACK_AB R120, R232, R233 ;  /* 0x000000e9e878723e */ /* 0x000fe200000010ff */
[----:B------:R-:W-:Y:S01]  /*17ec0*/  FMUL.FTZ R5, R2, R121 ;  /* 0x0000007902057220 */ /* 0x000fe20000410000 */
[----:B------:R-:W-:Y:S01]  /*17ed0*/  F2FP.BF16.PACK_AB R121, R167, R188 ;  /* 0x000000bca779723e */ /* 0x000fe200000010ff */
[----:B------:R-:W2:Y:S01]  /*17ee0*/  LDSM.16.MT88.4 R124, [R208+0x100] ;  /* 0x00010000d07c783b */ /* 0x000ea20000004200 */
[--C-:B------:R-:W-:Y:S02]  /*17ef0*/  FFMA.FTZ R31, R31, c[0x0][0x2d0], -R3.reuse ;  /* 0x0000b4001f1f7a23 */ /* 0x100fe40000010803 */
[----:B------:R1:W-:Y:S01]  /*17f00*/  MUFU.EX2 R157, R27 ;  /* 0x0000001b009d7308 */ /* 0x0003e20000000800 */
[--C-:B------:R-:W-:Y:S02]  /*17f10*/  FFMA.FTZ R34, R34, c[0x0][0x2d0], -R3.reuse ;  /* 0x0000b40022227a23 */ /* 0x100fe40000010803 */
[--C-:B------:R-:W-:Y:S02]  /*17f20*/  FFMA.FTZ R35, R35, c[0x0][0x2d0], -R3.reuse ;  /* 0x0000b40023237a23 */ /* 0x100fe40000010803 */
[----:B------:R-:W0:Y:S01]  /*17f30*/  LDGDEPBAR ;  /* 0x00000000000079af */ /* 0x000e220000000000 */
[--C-:B------:R-:W-:Y:S02]  /*17f40*/  FFMA.FTZ R36, R36, c[0x0][0x2d0], -R156.reuse ;  /* 0x0000b40024247a23 */ /* 0x100fe4000001089c */
[--C-:B------:R-:W-:Y:S02]  /*17f50*/  FFMA.FTZ R37, R37, c[0x0][0x2d0], -R156.reuse ;  /* 0x0000b40025257a23 */ /* 0x100fe4000001089c */
[----:B------:R-:W-:Y:S01]  /*17f60*/  MUFU.EX2 R192, R28 ;  /* 0x0000001c00c07308 */ /* 0x000fe20000000800 */
[--C-:B------:R-:W-:Y:S01]  /*17f70*/  FFMA.FTZ R40, R40, c[0x0][0x2d0], -R156.reuse ;  /* 0x0000b40028287a23 */ /* 0x100fe2000001089c */
[C---:B-----5:R-:W-:Y:S05]  /*17f80*/  HMMA.16816.F32.BF16 R4, R120.reuse, R144, R4 ;  /* 0x000000907804723c */ /* 0x060fea0000041804 */
[--C-:B------:R-:W-:Y:S03]  /*17f90*/  FFMA.FTZ R41, R41, c[0x0][0x2d0], -R156.reuse ;  /* 0x0000b40029297a23 */ /* 0x100fe6000001089c */
[----:B------:R-:W-:Y:S01]  /*17fa0*/  MUFU.EX2 R190, R29 ;  /* 0x0000001d00be7308 */ /* 0x000fe20000000800 */
[C---:B------:R-:W-:Y:S01]  /*17fb0*/  HMMA.16816.F32.BF16 R8, R120.reuse, R146, R8 ;  /* 0x000000927808723c */ /* 0x040fe20000041808 */
[----:B------:R-:W5:Y:S02]  /*17fc0*/  LDSM.16.MT88.4 R144, [R205+0x4100] ;  /* 0x00410000cd90783b */ /* 0x000f640000004200 */
[--C-:B------:R-:W-:Y:S02]  /*17fd0*/  FFMA.FTZ R38, R38, c[0x0][0x2d0], -R3.reuse ;  /* 0x0000b40026267a23 */ /* 0x100fe40000010803 */
[--C-:B------:R-:W-:Y:S03]  /*17fe0*/  FFMA.FTZ R39, R39, c[0x0][0x2d0], -R3.reuse ;  /* 0x0000b40027277a23 */ /* 0x100fe60000010803 */
[C---:B------:R-:W-:Y:S01]  /*17ff0*/  HMMA.16816.F32.BF16 R68, R120.reuse, R148, R68 ;  /* 0x000000947844723c */ /* 0x040fe20000041844 */
[----:B-1----:R-:W-:Y:S01]  /*18000*/  LDSM.16.MT88.4 R24, [R206+0x1100] ;  /* 0x00110000ce18783b */ /* 0x002fe20000004200 */
[----:B------:R-:W-:Y:S02]  /*18010*/  MUFU.EX2 R191, R32 ;  /* 0x0000002000bf7308 */ /* 0x000fe40000000800 */
[--C-:B------:R-:W-:Y:S02]  /*18020*/  FFMA.FTZ R42, R42, c[0x0][0x2d0], -R3.reuse ;  /* 0x0000b4002a2a7a23 */ /* 0x100fe40000010803 */
[--C-:B------:R-:W-:Y:S02]  /*18030*/  FFMA.FTZ R43, R43, c[0x0][0x2d0], -R3.reuse ;  /* 0x0000b4002b2b7a23 */ /* 0x100fe40000010803 */
[C---:B------:R-:W-:Y:S01]  /*18040*/  HMMA.16816.F32.BF16 R72, R120.reuse, R150, R72 ;  /* 0x000000967848723c */ /* 0x040fe20000041848 */
[----:B------:R-:W1:Y:S03]  /*18050*/  LDSM.16.MT88.4 R148, [R206+0x4100] ;  /* 0x00410000ce94783b */ /* 0x000e660000004200 */
[----:B------:R-:W-:Y:S01]  /*18060*/  MUFU.EX2 R189, R33 ;  /* 0x0000002100bd7308 */ /* 0x000fe20000000800 */
[--C-:B------:R-:W-:Y:S02]  /*18070*/  FFMA.FTZ R44, R44, c[0x0][0x2d0], -R156.reuse ;  /* 0x0000b4002c2c7a23 */ /* 0x100fe4000001089c */
[--C-:B------:R-:W-:Y:S01]  /*18080*/  FFMA.FTZ R45, R45, c[0x0][0x2d0], -R156.reuse ;  /* 0x0000b4002d2d7a23 */ /* 0x100fe2000001089c */
[C---:B------:R-:W-:Y:S04]  /*18090*/  HMMA.16816.F32.BF16 R76, R120.reuse, R152, R76 ;  /* 0x00000098784c723c */ /* 0x040fe8000004184c */
[--C-:B------:R-:W-:Y:S02]  /*180a0*/  FFMA.FTZ R46, R46, c[0x0][0x2d0], -R3.reuse ;  /* 0x0000b4002e2e7a23 */ /* 0x100fe40000010803 */
[----:B------:R-:W-:Y:S01]  /*180b0*/  MUFU.EX2 R153, R34 ;  /* 0x0000002200997308 */ /* 0x000fe20000000800 */
[--C-:B------:R-:W-:Y:S01]  /*180c0*/  FFMA.FTZ R47, R47, c[0x0][0x2d0], -R3.reuse ;  /* 0x0000b4002f2f7a23 */ /* 0x100fe20000010803 */
[C---:B------:R-:W-:Y:S04]  /*180d0*/  HMMA.16816.F32.BF16 R80, R120.reuse, R154, R80 ;  /* 0x0000009a7850723c */ /* 0x040fe80000041850 */
[--C-:B------:R-:W-:Y:S02]  /*180e0*/  FFMA.FTZ R48, R48, c[0x0][0x2d0], -R156.reuse ;  /* 0x0000b40030307a23 */ /* 0x100fe4000001089c */
[--C-:B------:R-:W-:Y:S02]  /*180f0*/  FFMA.FTZ R49, R49, c[0x0][0x2d0], -R156.reuse ;  /* 0x0000b40031317a23 */ /* 0x100fe4000001089c */
[C---:B--2---:R-:W-:Y:S01]  /*18100*/  HMMA.16816.F32.BF16 R84, R120.reuse, R124, R84 ;  /* 0x0000007c7854723c */ /* 0x044fe20000041854 */
[----:B------:R-:W-:Y:S03]  /*18110*/  MUFU.EX2 R155, R30 ;  /* 0x0000001e009b7308 */ /* 0x000fe60000000800 */
[--C-:B------:R-:W-:Y:S02]  /*18120*/  FFMA.FTZ R50, R50, c[0x0][0x2d0], -R3.reuse ;  /* 0x0000b40032327a23 */ /* 0x100fe40000010803 */
[--C-:B------:R-:W-:Y:S02]  /*18130*/  FFMA.FTZ R51, R51, c[0x0][0x2d0], -R3.reuse ;  /* 0x0000b40033337a23 */ /* 0x100fe40000010803 */
[C---:B------:R-:W-:Y:S01]  /*18140*/  HMMA.16816.F32.BF16 R88, R120.reuse, R126, R88 ;  /* 0x0000007e7858723c */ /* 0x040fe20000041858 */
[----:B------:R-:W2:Y:S02]  /*18150*/  LDSM.16.MT88.4 R124, [R209+0x4100] ;  /* 0x00410000d17c783b */ /* 0x000ea40000004200 */
[----:B------:R1:W-:Y:S01]  /*18160*/  MUFU.EX2 R154, R31 ;  /* 0x0000001f009a7308 */ /* 0x0003e20000000800 */
[C---:B------:R-:W-:Y:S02]  /*18170*/  FMUL.FTZ R92, R2.reuse, R92 ;  /* 0x0000005c025c7220 */ /* 0x040fe40000410000 */
[----:B------:R-:W-:Y:S02]  /*18180*/  FMUL.FTZ R93, R2, R93 ;  /* 0x0000005d025d7220 */ /* 0x000fe40000410000 */
[C---:B------:R-:W-:Y:S04]  /*18190*/  FMUL.FTZ R94, R0.reuse, R94 ;  /* 0x0000005e005e7220 */ /* 0x040fe80000410000 */
[----:B------:R-:W-:Y:S01]  /*181a0*/  FMUL.FTZ R95, R0, R95 ;  /* 0x0000005f005f7220 */ /* 0x000fe20000410000 */
[----:B------:R2:W-:Y:S01]  /*181b0*/  MUFU.EX2 R152, R35 ;  /* 0x0000002300987308 */ /* 0x0005e20000000800 */
[--C-:B------:R-:W-:Y:S02]  /*181c0*/  FFMA.FTZ R12, R12, c[0x0][0x2d0], -R156.reuse ;  /* 0x0000b4000c0c7a23 */ /* 0x100fe4000001089c */
[--C-:B------:R-:W-:Y:S02]  /*181d0*/  FFMA.FTZ R13, R13, c[0x0][0x2d0], -R156.reuse ;  /* 0x0000b4000d0d7a23 */ /* 0x100fe4000001089c */
[--C-:B------:R-:W-:Y:S01]  /*181e0*/  FFMA.FTZ R14, R14, c[0x0][0x2d0], -R3.reuse ;  /* 0x0000b4000e0e7a23 */ /* 0x100fe20000010803 */
[C---:B-----5:R-:W-:Y:S03]  /*181f0*/  HMMA.16816.F32.BF16 R92, R120.reuse, R144, R92 ;  /* 0x00000090785c723c */ /* 0x060fe6000004185c */
[--C-:B------:R-:W-:Y:S01]  /*18200*/  FFMA.FTZ R15, R15, c[0x0][0x2d0], -R3.reuse ;  /* 0x0000b4000f0f7a23 */ /* 0x100fe20000010803 */
[----:B------:R5:W-:Y:S01]  /*18210*/  MUFU.EX2 R229, R12 ;  /* 0x0000000c00e57308 */ /* 0x000be20000000800 */
[C---:B------:R-:W-:Y:S02]  /*18220*/  FMUL.FTZ R96, R2.reuse, R96 ;  /* 0x0000006002607220 */ /* 0x040fe40000410000 */
[----:B------:R-:W-:Y:S01]  /*18230*/  FMUL.FTZ R97, R2, R97 ;  /* 0x0000006102617220 */ /* 0x000fe20000410000 */
[----:B-1----:R-:W-:Y:S01]  /*18240*/  LDSM.16.MT88.4 R28, [R206+0x1900] ;  /* 0x00190000ce1c783b */ /* 0x002fe20000004200 */
[C---:B------:R-:W-:Y:S03]  /*18250*/  FMUL.FTZ R98, R0.reuse, R98 ;  /* 0x0000006200627220 */ /* 0x040fe60000410000 */
[----:B------:R-:W-:Y:S02]  /*18260*/  FMUL.FTZ R99, R0, R99 ;  /* 0x0000006300637220 */ /* 0x000fe40000410000 */
[----:B------:R1:W1:Y:S01]  /*18270*/  MUFU.EX2 R203, R13 ;  /* 0x0000000d00cb7308 */ /* 0x0002620000000800 */
[C---:B------:R-:W-:Y:S02]  /*18280*/  FMUL.FTZ R100, R2.reuse, R100 ;  /* 0x0000006402647220 */ /* 0x040fe40000410000 */
[----:B------:R-:W-:Y:S01]  /*18290*/  FMUL.FTZ R101, R2, R101 ;  /* 0x0000006502657220 */ /* 0x000fe20000410000 */
[----:B--2---:R-:W-:Y:S01]  /*182a0*/  LDSM.16.MT88.4 R32, [R209+0x1900] ;  /* 0x00190000d120783b */ /* 0x004fe20000004200 */
[C---:B------:R-:W-:Y:S03]  /*182b0*/  HMMA.16816.F32.BF16 R96, R120.reuse, R146, R96 ;  /* 0x000000927860723c */ /* 0x040fe60000041860 */
[C---:B------:R-:W-:Y:S02]  /*182c0*/  FMUL.FTZ R102, R0.reuse, R102 ;  /* 0x0000006600667220 */ /* 0x040fe40000410000 */
[----:B------:R2:W-:Y:S01]  /*182d0*/  MUFU.EX2 R164, R14 ;  /* 0x0000000e00a47308 */ /* 0x0005e20000000800 */
[----:B------:R-:W-:Y:S01]  /*182e0*/  FMUL.FTZ R103, R0, R103 ;  /* 0x0000006700677220 */ /* 0x000fe20000410000 */
[----:B------:R-:W3:Y:S01]  /*182f0*/  LDSM.16.MT88.4 R144, [R208+0x4100] ;  /* 0x00410000d090783b */ /* 0x000ee20000004200 */
[--C-:B------:R-:W-:Y:S04]  /*18300*/  FFMA.FTZ R16, R16, c[0x0][0x2d0], -R156.reuse ;  /* 0x0000b40010107a23 */ /* 0x100fe8000001089c */
[--C-:B------:R-:W-:Y:S01]  /*18310*/  FFMA.FTZ R17, R17, c[0x0][0x2d0], -R156.reuse ;  /* 0x0000b40011117a23 */ /* 0x100fe2000001089c */
[C---:B------:R-:W-:Y:S02]  /*18320*/  HMMA.16816.F32.BF16 R100, R120.reuse, R148, R100 ;  /* 0x000000947864723c */ /* 0x040fe40000041864 */
[----:B------:R2:W-:Y:S01]  /*18330*/  MUFU.EX2 R163, R15 ;  /* 0x0000000f00a37308 */ /* 0x0005e20000000800 */
[--C-:B------:R-:W-:Y:S02]  /*18340*/  FFMA.FTZ R18, R18, c[0x0][0x2d0], -R3.reuse ;  /* 0x0000b40012127a23 */ /* 0x100fe40000010803 */
[--C-:B------:R-:W-:Y:S02]  /*18350*/  FFMA.FTZ R19, R19, c[0x0][0x2d0], -R3.reuse ;  /* 0x0000b40013137a23 */ /* 0x100fe40000010803 */
[C---:B------:R-:W-:Y:S02]  /*18360*/  FMUL.FTZ R104, R2.reuse, R104 ;  /* 0x0000006802687220 */ /* 0x040fe40000410000 */
[----:B------:R-:W-:Y:S03]  /*18370*/  FMUL.FTZ R105, R2, R105 ;  /* 0x0000006902697220 */ /* 0x000fe60000410000 */
[----:B------:R2:W-:Y:S01]  /*18380*/  MUFU.EX2 R202, R16 ;  /* 0x0000001000ca7308 */ /* 0x0005e20000000800 */
[C---:B------:R-:W-:Y:S02]  /*18390*/  FMUL.FTZ R106, R0.reuse, R106 ;  /* 0x0000006a006a7220 */ /* 0x040fe40000410000 */
[----:B------:R-:W-:Y:S02]  /*183a0*/  FMUL.FTZ R107, R0, R107 ;  /* 0x0000006b006b7220 */ /* 0x000fe40000410000 */
[C---:B-----5:R-:W-:Y:S02]  /*183b0*/  FMUL.FTZ R12, R2.reuse, R128 ;  /* 0x00000080020c7220 */ /* 0x060fe40000410000 */
[----:B-1----:R-:W-:Y:S02]  /*183c0*/  FMUL.FTZ R13, R2, R129 ;  /* 0x00000081020d7220 */ /* 0x002fe40000410000 */
[----:B--2---:R-:W-:Y:S01]  /*183d0*/  FMUL.FTZ R14, R0, R130 ;  /* 0x00000082000e7220 */ /* 0x004fe20000410000 */
[C---:B------:R-:W-:Y:S01]  /*183e0*/  HMMA.16816.F32.BF16 R104, R120.reuse, R150, R104 ;  /* 0x000000967868723c */ /* 0x040fe20000041868 */
[----:B------:R1:W2:Y:S01]  /*183f0*/  MUFU.EX2 R201, R17 ;  /* 0x0000001100c97308 */ /* 0x0002a20000000800 */
[----:B------:R-:W-:Y:S01]  /*18400*/  LDSM.16.MT88.4 R148, [R208+0x900] ;  /* 0x00090000d094783b */ /* 0x000fe20000004200 */
[----:B------:R-:W-:Y:S02]  /*18410*/  FMUL.FTZ R108, R2, R108 ;  /* 0x0000006c026c7220 */ /* 0x000fe40000410000 */
[----:B------:R-:W-:Y:S02]  /*18420*/  FMUL.FTZ R15, R0, R131 ;  /* 0x00000083000f7220 */ /* 0x000fe40000410000 */
[----:B------:R-:W-:Y:S02]  /*18430*/  FMUL.FTZ R109, R2, R109 ;  /* 0x0000006d026d7220 */ /* 0x000fe40000410000 */
[C---:B------:R-:W-:Y:S01]  /*18440*/  FMUL.FTZ R110, R0.reuse, R110 ;  /* 0x0000006e006e7220 */ /* 0x040fe20000410000 */
[----:B------:R-:W5:Y:S01]  /*18450*/  LDSM.16.MT88.4 R128, [R205+0x900] ;  /* 0x00090000cd80783b */ /* 0x000f620000004200 */
[----:B------:R2:W-:Y:S01]  /*18460*/  MUFU.EX2 R162, R18 ;  /* 0x0000001200a27308 */ /* 0x0005e20000000800 */
[C---:B------:R-:W-:Y:S03]  /*18470*/  HMMA.16816.F32.BF16 R12, R120.reuse, R124, R12 ;  /* 0x0000007c780c723c */ /* 0x040fe6000004180c */
[----:B------:R-:W-:Y:S02]  /*18480*/  FMUL.FTZ R111, R0, R111 ;  /* 0x0000006f006f7220 */ /* 0x000fe40000410000 */
[C---:B------:R-:W-:Y:S02]  /*18490*/  FMUL.FTZ R16, R2.reuse, R132 ;  /* 0x0000008402107220 */ /* 0x040fe40000410000 */
[C---:B------:R-:W-:Y:S02]  /*184a0*/  FMUL.FTZ R112, R2.reuse, R112 ;  /* 0x0000007002707220 */ /* 0x040fe40000410000 */
[----:B------:R3:W3:Y:S01]  /*184b0*/  MUFU.EX2 R161, R19 ;  /* 0x0000001300a17308 */ /* 0x0006e20000000800 */
[C---:B------:R-:W-:Y:S01]  /*184c0*/  HMMA.16816.F32.BF16 R108, R120.reuse, R126, R108 ;  /* 0x0000007e786c723c */ /* 0x040fe2000004186c */
[----:B------:R-:W4:Y:S02]  /*184d0*/  LDSM.16.MT88.4 R124, [R206+0x900] ;  /* 0x00090000ce7c783b */ /* 0x000f240000004200 */
[C---:B-1----:R-:W-:Y:S02]  /*184e0*/  FMUL.FTZ R17, R2.reuse, R133 ;  /* 0x0000008502117220 */ /* 0x042fe40000410000 */
[----:B------:R-:W-:Y:S02]  /*184f0*/  FMUL.FTZ R113, R2, R113 ;  /* 0x0000007102717220 */ /* 0x000fe40000410000 */
[C---:B------:R-:W-:Y:S02]  /*18500*/  FMUL.FTZ R114, R0.reuse, R114 ;  /* 0x0000007200727220 */ /* 0x040fe40000410000 */
[----:B------:R-:W-:Y:S01]  /*18510*/  FMUL.FTZ R115, R0, R115 ;  /* 0x0000007300737220 */ /* 0x000fe20000410000 */
[----:B------:R-:W-:Y:S02]  /*18520*/  MUFU.EX2 R119, R50 ;  /* 0x0000003200777308 */ /* 0x000fe40000000800 */
[--C-:B------:R-:W-:Y:S02]  /*18530*/  FFMA.FTZ R20, R20, c[0x0][0x2d0], -R156.reuse ;  /* 0x0000b40014147a23 */ /* 0x100fe4000001089c */
[----:B--2---:R-:W-:Y:S02]  /*18540*/  FMUL.FTZ R18, R0, R134 ;  /* 0x0000008600127220 */ /* 0x004fe40000410000 */
[--C-:B------:R-:W-:Y:S02]  /*18550*/  FFMA.FTZ R21, R21, c[0x0][0x2d0], -R156.reuse ;  /* 0x0000b40015157a23 */ /* 0x100fe4000001089c */
[--C-:B------:R-:W-:Y:S02]  /*18560*/  FFMA.FTZ R22, R22, c[0x0][0x2d0], -R3.reuse ;  /* 0x0000b40016167a23 */ /* 0x100fe40000010803 */
[----:B------:R-:W-:Y:S01]  /*18570*/  MUFU.EX2 R118, R51 ;  /* 0x0000003300767308 */ /* 0x000fe20000000800 */
[--C-:B------:R-:W-:Y:S02]  /*18580*/  FFMA.FTZ R23, R23, c[0x0][0x2d0], -R3.reuse ;  /* 0x0000b40017177a23 */ /* 0x100fe40000010803 */
[----:B---3--:R-:W-:Y:S02]  /*18590*/  FMUL.FTZ R19, R0, R135 ;  /* 0x0000008700137220 */ /* 0x008fe40000410000 */
[----:B------:R-:W1:Y:S01]  /*185a0*/  LDSM.16.MT88.4 R132, [R209+0x900] ;  /* 0x00090000d184783b */ /* 0x000e620000004200 */
[--C-:B------:R-:W-:Y:S02]  /*185b0*/  FFMA.FTZ R65, R65, c[0x0][0x2d0], -R156.reuse ;  /* 0x0000b40041417a23 */ /* 0x100fe4000001089c */
[--C-:B------:R-:W-:Y:S02]  /*185c0*/  FFMA.FTZ R52, R52, c[0x0][0x2d0], -R156.reuse ;  /* 0x0000b40034347a23 */ /* 0x100fe4000001089c */
[C---:B------:R-:W-:Y:S01]  /*185d0*/  HMMA.16816.F32.BF16 R16, R120.reuse, R144, R16 ;  /* 0x000000907810723c */ /* 0x040fe20000041810 */
[----:B------:R-:W-:Y:S02]  /*185e0*/  MUFU.EX2 R200, R20 ;  /* 0x0000001400c87308 */ /* 0x000fe40000000800 */
[--C-:B------:R-:W-:Y:S02]  /*185f0*/  FFMA.FTZ R53, R53, c[0x0][0x2d0], -R156.reuse ;  /* 0x0000b40035357a23 */ /* 0x100fe4000001089c */
[--C-:B------:R-:W-:Y:S02]  /*18600*/  FFMA.FTZ R56, R56, c[0x0][0x2d0], -R156.reuse ;  /* 0x0000b40038387a23 */ /* 0x100fe4000001089c */
[--C-:B------:R-:W-:Y:S01]  /*18610*/  FFMA.FTZ R57, R57, c[0x0][0x2d0], -R156.reuse ;  /* 0x0000b40039397a23 */ /* 0x100fe2000001089c */
[----:B------:R-:W-:Y:S01]  /*18620*/  HMMA.16816.F32.BF16 R112, R120, R146, R112 ;  /* 0x000000927870723c */ /* 0x000fe20000041870 */
[----:B------:R-:W2:Y:S02]  /*18630*/  LDSM.16.MT88.4 R144, [R205+0x4900] ;  /* 0x00490000cd90783b */ /* 0x000ea40000004200 */
[----:B------:R-:W-:Y:S01]  /*18640*/  MUFU.EX2 R65, R65 ;  /* 0x0000004100417308 */ /* 0x000fe20000000800 */
[--C-:B------:R-:W-:Y:S02]  /*18650*/  FFMA.FTZ R54, R54, c[0x0][0x2d0], -R3.reuse ;  /* 0x0000b40036367a23 */ /* 0x100fe40000010803 */
[--C-:B------:R-:W-:Y:S01]  /*18660*/  FFMA.FTZ R55, R55, c[0x0][0x2d0], -R3.reuse ;  /* 0x0000b40037377a23 */ /* 0x100fe20000010803 */
[----:B------:R-:W-:Y:S01]  /*18670*/  F2FP.BF16.PACK_AB R120, R203, R229 ;  /* 0x000000e5cb78723e */ /* 0x000fe200000010ff */
[--C-:B------:R-:W-:Y:S01]  /*18680*/  FFMA.FTZ R58, R58, c[0x0][0x2d0], -R3.reuse ;  /* 0x0000b4003a3a7a23 */ /* 0x100fe20000010803 */
[----:B------:R-:W-:Y:S03]  /*18690*/  F2FP.BF16.PACK_AB R122, R201, R202 ;  /* 0x000000cac97a723e */ /* 0x000fe600000010ff */
[----:B------:R-:W-:Y:S01]  /*186a0*/  F2FP.BF16.PACK_AB R121, R163, R164 ;  /* 0x000000a4a379723e */ /* 0x000fe200000010ff */
[----:B------:R-:W3:Y:S01]  /*186b0*/  MUFU.EX2 R195, R21 ;  /* 0x0000001500c37308 */ /* 0x000ee20000000800 */
[----:B------:R-:W-:Y:S01]  /*186c0*/  F2FP.BF16.PACK_AB R123, R161, R162 ;  /* 0x000000a2a17b723e */ /* 0x000fe200000010ff */
[--C-:B------:R-:W-:Y:S02]  /*186d0*/  FFMA.FTZ R59, R59, c[0x0][0x2d0], -R3.reuse ;  /* 0x0000b4003b3b7a23 */ /* 0x100fe40000010803 */
[--C-:B------:R-:W-:Y:S02]  /*186e0*/  FFMA.FTZ R60, R60, c[0x0][0x2d0], -R156.reuse ;  /* 0x0000b4003c3c7a23 */ /* 0x100fe4000001089c */
[--C-:B------:R-:W-:Y:S02]  /*186f0*/  FFMA.FTZ R61, R61, c[0x0][0x2d0], -R156.reuse ;  /* 0x0000b4003d3d7a23 */ /* 0x100fe4000001089c */
[C---:B-----5:R-:W-:Y:S02]  /*18700*/  HMMA.16816.F32.BF16 R4, R120.reuse, R128, R4 ;  /* 0x000000807804723c */ /* 0x060fe40000041804 */
[----:B------:R5:W-:Y:S01]  /*18710*/  MUFU.EX2 R160, R22 ;  /* 0x0000001600a07308 */ /* 0x000be20000000800 */
[----:B------:R-:W-:Y:S02]  /*18720*/  FFMA.FTZ R64, R64, c[0x0][0x2d0], -R156 ;  /* 0x0000b40040407a23 */ /* 0x000fe4000001089c */
[--C-:B------:R-:W-:Y:S02]  /*18730*/  FFMA.FTZ R62, R62, c[0x0][0x2d0], -R3.reuse ;  /* 0x0000b4003e3e7a23 */ /* 0x100fe40000010803 */
[--C-:B------:R-:W-:Y:S01]  /*18740*/  FFMA.FTZ R63, R63, c[0x0][0x2d0], -R3.reuse ;  /* 0x0000b4003f3f7a23 */ /* 0x100fe20000010803 */
[C---:B------:R-:W-:Y:S01]  /*18750*/  HMMA.16816.F32.BF16 R8, R120.reuse, R130, R8 ;  /* 0x000000827808723c */ /* 0x040fe20000041808 */
[----:B------:R-:W-:Y:S03]  /*18760*/  LDSM.16.MT88.4 R128, [R209+0x4900] ;  /* 0x00490000d180783b */ /* 0x000fe60000004200 */
[----:B------:R-:W2:Y:S01]  /*18770*/  MUFU.EX2 R159, R23 ;  /* 0x00000017009f7308 */ /* 0x000ea20000000800 */
[--C-:B------:R-:W-:Y:S02]  /*18780*/  FFMA.FTZ R66, R66, c[0x0][0x2d0], -R3.reuse ;  /* 0x0000b40042427a23 */ /* 0x100fe40000010803 */
[----:B------:R-:W-:Y:S01]  /*18790*/  FFMA.FTZ R3, R67, c[0x0][0x2d0], -R3 ;  /* 0x0000b40043037a23 */ /* 0x000fe20000010803 */
[C---:B----4-:R-:W-:Y:S04]  /*187a0*/  HMMA.16816.F32.BF16 R68, R120.reuse, R124, R68 ;  /* 0x0000007c7844723c */ /* 0x050fe80000041844 */
[----:B---3--:R-:W-:Y:S01]  /*187b0*/  F2FP.BF16.PACK_AB R20, R195, R200 ;  /* 0x000000c8c314723e */ /* 0x008fe200000010ff */
[----:B------:R-:W-:Y:S01]  /*187c0*/  FFMA.FTZ R2, R2, R242, R233 ;  /* 0x000000f202027223 */ /* 0x000fe200000100e9 */
[----:B------:R-:W-:Y:S01]  /*187d0*/  MUFU.EX2 R52, R52 ;  /* 0x0000003400347308 */ /* 0x000fe20000000800 */
[----:B------:R-:W-:Y:S01]  /*187e0*/  FFMA.FTZ R0, R0, R241, R188 ;  /* 0x000000f100007223 */ /* 0x000fe200000100bc */
[C---:B------:R-:W-:Y:S01]  /*187f0*/  HMMA.16816.F32.BF16 R72, R120.reuse, R126, R72 ;  /* 0x0000007e7848723c */ /* 0x040fe20000041848 */
[----:B------:R-:W3:Y:S03]  /*18800*/  LDSM.16.MT88.4 R124, [R206+0x4900] ;  /* 0x00490000ce7c783b */ /* 0x000ee60000004200 */
[----:B-----5:R-:W-:Y:S01]  /*18810*/  F2FP.BF16.PACK_AB R22, R193, R194 ;  /* 0x000000c2c116723e */ /* 0x020fe200000010ff */
[----:B------:R-:W-:Y:S02]  /*18820*/  FADD.FTZ R2, R232, R2 ;  /* 0x00000002e8027221 */ /* 0x000fe40000010000 */
[----:B------:R-:W-:Y:S01]  /*18830*/  FADD.FTZ R0, R167, R0 ;  /* 0x00000000a7007221 */ /* 0x000fe20000010000 */
[C---:B-1----:R-:W-:Y:S01]  /*18840*/  HMMA.16816.F32.BF16 R76, R120.reuse, R132, R76 ;  /* 0x00000084784c723c */ /* 0x042fe2000004184c */
[----:B------:R-:W-:Y:S03]  /*18850*/  MUFU.EX2 R53, R53 ;  /* 0x0000003500357308 */ /* 0x000fe60000000800 */
[----:B--2---:R-:W-:Y:S01]  /*18860*/  F2FP.BF16.PACK_AB R21, R159, R160 ;  /* 0x000000a09f15723e */ /* 0x004fe200000010ff */
[----:B------:R-:W-:Y:S01]  /*18870*/  FADD.FTZ R2, R231, R2 ;  /* 0x00000002e7027221 */ /* 0x000fe20000010000 */
[----:B------:R-:W-:Y:S01]  /*18880*/  F2FP.BF16.PACK_AB R23, R157, R158 ;  /* 0x0000009e9d17723e */ /* 0x000fe200000010ff */
[----:B------:R-:W-:Y:S01]  /*18890*/  FADD.FTZ R0, R166, R0 ;  /* 0x00000000a6007221 */ /* 0x000fe20000010000 */
[C---:B------:R-:W-:Y:S01]  /*188a0*/  HMMA.16816.F32.BF16 R80, R120.reuse, R134, R80 ;  /* 0x000000867850723c */ /* 0x040fe20000041850 */
[----:B------:R-:W1:Y:S02]  /*188b0*/  LDSM.16.MT88.4 R132, [R208+0x4900] ;  /* 0x00490000d084783b */ /* 0x000e640000004200 */
        /* <DEDUP_REMOVED lines=20> */
[C---:B---3--:R-:W-:Y:S04]  /*18a00*/  HMMA.16816.F32.BF16 R100, R120.reuse, R124, R100 ;  /* 0x0000007c7864723c */ /* 0x048fe80000041864 */
        /* <DEDUP_REMOVED lines=20> */
[----:B------:R-:W-:Y:S01]  /*18b50*/  HMMA.16816.F32.BF16 R112, R120, R134, R112 ;  /* 0x000000867870723c */ /* 0x000fe20000041870 */
[----:B------:R-:W1:Y:S03]  /*18b60*/  LDSM.16.MT88.4 R120, [R209+0x1100] ;  /* 0x00110000d178783b */ /* 0x000e660000004200 */
[----:B------:R-:W-:Y:S02]  /*18b70*/  FADD.FTZ R2, R190, R2 ;  /* 0x00000002be027221 */ /* 0x000fe40000010000 */
[----:B------:R-:W-:Y:S01]  /*18b80*/  MUFU.EX2 R64, R64 ;  /* 0x0000004000407308 */ /* 0x000fe20000000800 */
[----:B------:R-:W-:Y:S01]  /*18b90*/  FADD.FTZ R0, R154, R0 ;  /* 0x000000009a007221 */ /* 0x000fe20000010000 */
[C---:B--2---:R-:W-:Y:S01]  /*18ba0*/  HMMA.16816.F32.BF16 R4, R20.reuse, R124, R4 ;  /* 0x0000007c1404723c */ /* 0x044fe20000041804 */
        /* <DEDUP_REMOVED lines=9> */
[----:B------:R-:W-:Y:S04]  /*18c40*/  FADD.FTZ R0, R152, R0 ;  /* 0x0000000098007221 */ /* 0x000fe80000010000 */
        /* <DEDUP_REMOVED lines=24> */
[----:B------:R-:W2:Y:S01]  /*18dd0*/  MUFU.EX2 R149, R36 ;  /* 0x0000002400957308 */ /* 0x000ea20000000800 */
[----:B------:R-:W-:Y:S04]  /*18de0*/  HMMA.16816.F32.BF16 R112, R20, R150, R112 ;  /* 0x000000961470723c */ /* 0x000fe80000041870 */
[----:B----4-:R-:W-:Y:S03]  /*18df0*/  FADD.FTZ R0, R132, R0 ;  /* 0x0000000084007221 */ /* 0x010fe60000010000 */
[----:B------:R-:W-:Y:S01]  /*18e00*/  F2FP.BF16.PACK_AB R20, R190, R192 ;  /* 0x000000c0be14723e */ /* 0x000fe200000010ff */
[----:B------:R-:W-:Y:S01]  /*18e10*/  FADD.FTZ R0, R131, R0 ;  /* 0x0000000083007221 */ /* 0x000fe20000010000 */
[----:B------:R-:W-:Y:S01]  /*18e20*/  F2FP.BF16.PACK_AB R22, R189, R191 ;  /* 0x000000bfbd16723e */ /* 0x000fe200000010ff */
[----:B------:R-:W4:Y:S02]  /*18e30*/  MUFU.EX2 R148, R37 ;  /* 0x0000002500947308 */ /* 0x000f240000000800 */
[----:B------:R-:W-:Y:S01]  /*18e40*/  F2FP.BF16.PACK_AB R21, R154, R155 ;  /* 0x0000009b9a15723e */ /* 0x000fe200000010ff */
[----:B------:R-:W-:Y:S01]  /*18e50*/  FADD.FTZ R0, R130, R0 ;  /* 0x0000000082007221 */ /* 0x000fe20000010000 */
[----:B------:R-:W-:Y:S03]  /*18e60*/  F2FP.BF16.PACK_AB R23, R152, R153 ;  /* 0x000000999817723e */ /* 0x000fe600000010ff */
[----:B------:R-:W-:Y:S03]  /*18e70*/  FADD.FTZ R0, R129, R0 ;  /* 0x0000000081007221 */ /* 0x000fe60000010000 */
[----:B------:R-:W5:Y:S01]  /*18e80*/  MUFU.EX2 R146, R41 ;  /* 0x0000002900927308 */ /* 0x000f620000000800 */
[C---:B---3--:R-:W-:Y:S03]  /*18e90*/  HMMA.16816.F32.BF16 R4, R20.reuse, R24, R4 ;  /* 0x000000181404723c */ /* 0x048fe60000041804 */
[----:B------:R-:W-:Y:S02]  /*18ea0*/  FADD.FTZ R0, R128, R0 ;  /* 0x0000000080007221 */ /* 0x000fe40000010000 */
[----:B--2---:R-:W-:Y:S02]  /*18eb0*/  FADD.FTZ R2, R149, R2 ;  /* 0x0000000295027221 */ /* 0x004fe40000010000 */
[----:B------:R-:W-:Y:S01]  /*18ec0*/  FADD.FTZ R0, R119, R0 ;  /* 0x0000000077007221 */ /* 0x000fe20000010000 */
[C---:B------:R-:W-:Y:S01]  /*18ed0*/  HMMA.16816.F32.BF16 R8, R20.reuse, R26, R8 ;  /* 0x0000001a1408723c */ /* 0x040fe20000041808 */
[----:B------:R-:W2:Y:S01]  /*18ee0*/  LDSM.16.MT88.4 R24, [R205+0x5900] ;  /* 0x00590000cd18783b */ /* 0x000ea20000004200 */
[----:B------:R-:W3:Y:S02]  /*18ef0*/  MUFU.EX2 R145, R44 ;  /* 0x0000002c00917308 */ /* 0x000ee40000000800 */
[----:B------:R-:W-:Y:S02]  /*18f00*/  FADD.FTZ R0, R118, R0 ;  /* 0x0000000076007221 */ /* 0x000fe40000010000 */
[----:B----4-:R-:W-:Y:S02]  /*18f10*/  FADD.FTZ R2, R148, R2 ;  /* 0x0000000294027221 */ /* 0x010fe40000010000 */
[C---:B------:R-:W-:Y:S01]  /*18f20*/  HMMA.16816.F32.BF16 R68, R20.reuse, R28, R68 ;  /* 0x0000001c1444723c */ /* 0x040fe20000041844 */
[----:B------:R-:W-:Y:S03]  /*18f30*/  LDSM.16.MT88.4 R36, [R208+0x2100] ;  /* 0x00210000d024783b */ /* 0x000fe60000004200 */
[----:B------:R-:W4:Y:S01]  /*18f40*/  MUFU.EX2 R144, R45 ;  /* 0x0000002d00907308 */ /* 0x000f220000000800 */
[----:B------:R-:W-:Y:S02]  /*18f50*/  FADD.FTZ R0, R54, R0 ;  /* 0x0000000036007221 */ /* 0x000fe40000010000 */
[----:B------:R-:W-:Y:S01]  /*18f60*/  FADD.FTZ R2, R147, R2 ;  /* 0x0000000293027221 */ /* 0x000fe20000010000 */
[C---:B------:R-:W-:Y:S01]  /*18f70*/  HMMA.16816.F32.BF16 R72, R20.reuse, R30, R72 ;  /* 0x0000001e1448723c */ /* 0x040fe20000041848 */
[----:B------:R-:W2:Y:S03]  /*18f80*/  LDSM.16.MT88.4 R28, [R206+0x5900] ;  /* 0x00590000ce1c783b */ /* 0x000ea60000004200 */
[----:B------:R-:W-:Y:S02]  /*18f90*/  FADD.FTZ R0, R55, R0 ;  /* 0x0000000037007221 */ /* 0x000fe40000010000 */
[----:B------:R-:W1:Y:S01]  /*18fa0*/  MUFU.EX2 R135, R48 ;  /* 0x0000003000877308 */ /* 0x000e620000000800 */
[----:B-----5:R-:W-:Y:S01]  /*18fb0*/  FADD.FTZ R2, R146, R2 ;  /* 0x0000000292027221 */ /* 0x020fe20000010000 */
[C---:B------:R-:W-:Y:S01]  /*18fc0*/  HMMA.16816.F32.BF16 R76, R20.reuse, R32, R76 ;  /* 0x00000020144c723c */ /* 0x040fe2000004184c */
[----:B------:R-:W-:Y:S03]  /*18fd0*/  LDSM.16.MT88.4 R40, [R206+0x6100] ;  /* 0x00610000ce28783b */ /* 0x000fe60000004200 */
[----:B------:R-:W-:Y:S02]  /*18fe0*/  FADD.FTZ R0, R58, R0 ;  /* 0x000000003a007221 */ /* 0x000fe40000010000 */
[----:B---3--:R-:W-:Y:S02]  /*18ff0*/  FADD.FTZ R2, R145, R2 ;  /* 0x0000000291027221 */ /* 0x008fe40000010000 */
[C---:B------:R-:W-:Y:S01]  /*19000*/  HMMA.16816.F32.BF16 R80, R20.reuse, R34, R80 ;  /* 0x000000221450723c */ /* 0x040fe20000041850 */
[----:B------:R-:W3:Y:S01]  /*19010*/  LDSM.16.MT88.4 R32, [R209+0x5900] ;  /* 0x00590000d120783b */ /* 0x000ee20000004200 */
[----:B------:R5:W5:Y:S02]  /*19020*/  MUFU.EX2 R134, R49 ;  /* 0x0000003100867308 */ /* 0x000b640000000800 */
[----:B----4-:R-:W-:Y:S04]  /*19030*/  FADD.FTZ R2, R144, R2 ;  /* 0x0000000290027221 */ /* 0x010fe80000010000 */
[C---:B-1----:R-:W-:Y:S01]  /*19040*/  HMMA.16816.F32.BF16 R84, R20.reuse, R120, R84 ;  /* 0x000000781454723c */ /* 0x042fe20000041854 */
[----:B------:R-:W-:Y:S03]  /*19050*/  LDSM.16.MT88.4 R44, [R206+0x2900] ;  /* 0x00290000ce2c783b */ /* 0x000fe60000004200 */
[----:B------:R-:W-:Y:S04]  /*19060*/  FADD.FTZ R2, R135, R2 ;  /* 0x0000000287027221 */ /* 0x000fe80000010000 */
[C---:B------:R-:W-:Y:S01]  /*19070*/  HMMA.16816.F32.BF16 R88, R20.reuse, R122, R88 ;  /* 0x0000007a1458723c */ /* 0x040fe20000041858 */
[----:B------:R-:W1:Y:S07]  /*19080*/  LDSM.16.MT88.4 R120, [R208+0x5900] ;  /* 0x00590000d078783b */ /* 0x000e6e0000004200 */
[C---:B--2---:R-:W-:Y:S01]  /*19090*/  HMMA.16816.F32.BF16 R92, R20.reuse, R24, R92 ;  /* 0x00000018145c723c */ /* 0x044fe2000004185c */
[----:B-----5:R-:W-:Y:S03]  /*190a0*/  LDSM.16.MT88.4 R48, [R208+0x7100] ;  /* 0x00710000d030783b */ /* 0x020fe60000004200 */
[----:B------:R-:W-:Y:S04]  /*190b0*/  FADD.FTZ R2, R134, R2 ;  /* 0x0000000286027221 */ /* 0x000fe80000010000 */
[C---:B------:R-:W-:Y:S01]  /*190c0*/  HMMA.16816.F32.BF16 R96, R20.reuse, R26, R96 ;  /* 0x0000001a1460723c */ /* 0x040fe20000041860 */
[----:B------:R-:W2:Y:S03]  /*190d0*/  LDSM.16.MT88.4 R24, [R205+0x2100] ;  /* 0x00210000cd18783b */ /* 0x000ea60000004200 */
[----:B------:R-:W-:Y:S04]  /*190e0*/  FADD.FTZ R2, R52, R2 ;  /* 0x0000000234027221 */ /* 0x000fe80000010000 */
[C---:B------:R-:W-:Y:S04]  /*190f0*/  HMMA.16816.F32.BF16 R100, R20.reuse, R28, R100 ;  /* 0x0000001c1464723c */ /* 0x040fe80000041864 */
[----:B------:R-:W-:Y:S04]  /*19100*/  FADD.FTZ R2, R53, R2 ;  /* 0x0000000235027221 */ /* 0x000fe80000010000 */
[C---:B------:R-:W-:Y:S01]  /*19110*/  HMMA.16816.F32.BF16 R104, R20.reuse, R30, R104 ;  /* 0x0000001e1468723c */ /* 0x040fe20000041868 */
[----:B------:R-:W4:Y:S03]  /*19120*/  LDSM.16.MT88.4 R28, [R206+0x2100] ;  /* 0x00210000ce1c783b */ /* 0x000f260000004200 */
[----:B------:R-:W-:Y:S04]  /*19130*/  FADD.FTZ R2, R56, R2 ;  /* 0x0000000238027221 */ /* 0x000fe80000010000 */
[C---:B---3--:R-:W-:Y:S04]  /*19140*/  HMMA.16816.F32.BF16 R12, R20.reuse, R32, R12 ;  /* 0x00000020140c723c */ /* 0x048fe8000004180c */
[----:B------:R-:W-:Y:S04]  /*19150*/  FADD.FTZ R2, R57, R2 ;  /* 0x0000000239027221 */ /* 0x000fe80000010000 */
[C---:B------:R-:W-:Y:S01]  /*19160*/  HMMA.16816.F32.BF16 R108, R20.reuse, R34, R108 ;  /* 0x00000022146c723c */ /* 0x040fe2000004186c */
[----:B------:R-:W3:Y:S07]  /*19170*/  LDSM.16.MT88.4 R32, [R209+0x2100] ;  /* 0x00210000d120783b */ /* 0x000eee0000004200 */
[C---:B-1----:R-:W-:Y:S08]  /*19180*/  HMMA.16816.F32.BF16 R16, R20.reuse, R120, R16 ;  /* 0x000000781410723c */ /* 0x042ff00000041810 */
[----:B------:R-:W-:Y:S01]  /*19190*/  HMMA.16816.F32.BF16 R112, R20, R122, R112 ;  /* 0x0000007a1470723c */ /* 0x000fe20000041870 */
[----:B------:R-:W-:Y:S06]  /*191a0*/  LDSM.16.MT88.4 R120, [R209+0x6100] ;  /* 0x00610000d178783b */ /* 0x000fec0000004200 */
[----:B------:R-:W-:Y:S02]  /*191b0*/  F2FP.BF16.PACK_AB R20, R148, R149 ;  /* 0x000000959414723e */ /* 0x000fe400000010ff */
[----:B------:R-:W-:Y:S03]  /*191c0*/  F2FP.BF16.PACK_AB R22, R146, R147 ;  /* 0x000000939216723e */ /* 0x000fe600000010ff */
[----:B------:R-:W-:Y:S02]  /*191d0*/  F2FP.BF16.PACK_AB R21, R132, R133 ;  /* 0x000000858415723e */ /* 0x000fe400000010ff */
[----:B------:R-:W-:Y:S07]  /*191e0*/  F2FP.BF16.PACK_AB R23, R130, R131 ;  /* 0x000000838217723e */ /* 0x000fee00000010ff */
[C---:B--2---:R-:W-:Y:S08]  /*191f0*/  HMMA.16816.F32.BF16 R4, R20.reuse, R24, R4 ;  /* 0x000000181404723c */ /* 0x044ff00000041804 */
[C---:B------:R-:W-:Y:S01]  /*19200*/  HMMA.16816.F32.BF16 R8, R20.reuse, R26, R8 ;  /* 0x0000001a1408723c */ /* 0x040fe20000041808 */
[----:B------:R-:W1:Y:S07]  /*19210*/  LDSM.16.MT88.4 R24, [R205+0x6100] ;  /* 0x00610000cd18783b */ /* 0x000e6e0000004200 */
[C---:B----4-:R-:W-:Y:S08]  /*19220*/  HMMA.16816.F32.BF16 R68, R20.reuse, R28, R68 ;  /* 0x0000001c1444723c */ /* 0x050ff00000041844 */
[C---:B------:R-:W-:Y:S01]  /*19230*/  HMMA.16816.F32.BF16 R72, R20.reuse, R30, R72 ;  /* 0x0000001e1448723c */ /* 0x040fe20000041848 */
[----:B------:R-:W2:Y:S07]  /*19240*/  LDSM.16.MT88.4 R28, [R208+0x6100] ;  /* 0x00610000d01c783b */ /* 0x000eae0000004200 */
[C---:B---3--:R-:W-:Y:S08]  /*19250*/  HMMA.16816.F32.BF16 R76, R20.reuse, R32, R76 ;  /* 0x00000020144c723c */ /* 0x048ff0000004184c */
        /* <DEDUP_REMOVED lines=16> */
[----:B------:R-:W-:Y:S02]  /*19360*/  F2FP.BF16.PACK_AB R20, R144, R145 ;  /* 0x000000919014723e */ /* 0x000fe400000010ff */
[----:B------:R-:W-:Y:S03]  /*19370*/  F2FP.BF16.PACK_AB R22, R134, R135 ;  /* 0x000000878616723e */ /* 0x000fe600000010ff */
[----:B------:R-:W-:Y:S02]  /*19380*/  F2FP.BF16.PACK_AB R21, R128, R129 ;  /* 0x000000818015723e */ /* 0x000fe400000010ff */
[----:B------:R-:W-:Y:S02]  /*19390*/  F2FP.BF16.PACK_AB R23, R118, R119 ;  /* 0x000000777617723e */ /* 0x000fe400000010ff */
[----:B------:R-:W-:Y:S02]  /*193a0*/  MOV R119, R116 ;  /* 0x0000007400777202 */ /* 0x000fe40000000f00 */
[----:B------:R-:W-:Y:S03]  /*193b0*/  MOV R118, R117 ;  /* 0x0000007500767202 */ /* 0x000fe60000000f00 */
        /* <DEDUP_REMOVED lines=24> */
[----:B------:R-:W-:Y:S02]  /*19540*/  F2FP.BF16.PACK_AB R20, R53, R52 ;  /* 0x000000343514723e */ /* 0x000fe400000010ff */
[----:B------:R-:W-:Y:S03]  /*19550*/  F2FP.BF16.PACK_AB R22, R57, R56 ;  /* 0x000000383916723e */ /* 0x000fe600000010ff */
[----:B------:R-:W-:Y:S02]  /*19560*/  F2FP.BF16.PACK_AB R21, R55, R54 ;  /* 0x000000363715723e */ /* 0x000fe400000010ff */
[C---:B------:R-:W-:Y:S07]  /*19570*/  F2FP.BF16.PACK_AB R23, R59.reuse, R58 ;  /* 0x0000003a3b17723e */ /* 0x040fee00000010ff */
[C---:B--2---:R-:W-:Y:S08]  /*19580*/  HMMA.16816.F32.BF16 R4, R20.reuse, R28, R4 ;  /* 0x0000001c1404723c */ /* 0x044ff00000041804 */
[C---:B------:R-:W-:Y:S01]  /*19590*/  HMMA.16816.F32.BF16 R8, R20.reuse, R30, R8 ;  /* 0x0000001e1408723c */ /* 0x040fe20000041808 */
[----:B------:R-:W2:Y:S07]  /*195a0*/  LDSM.16.MT88.4 R28, [R205+0x7100] ;  /* 0x00710000cd1c783b */ /* 0x000eae0000004200 */
[C---:B---3--:R-:W-:Y:S01]  /*195b0*/  HMMA.16816.F32.BF16 R68, R20.reuse, R32, R68 ;  /* 0x000000201444723c */ /* 0x048fe20000041844 */
[----:B------:R3:W4:Y:S07]  /*195c0*/  MUFU.EX2 R32, R3 ;  /* 0x0000000300207308 */ /* 0x00072e0000000800 */
[C---:B------:R-:W-:Y:S08]  /*195d0*/  HMMA.16816.F32.BF16 R72, R20.reuse, R34, R72 ;  /* 0x000000221448723c */ /* 0x040ff00000041848 */
[C---:B-1----:R-:W-:Y:S08]  /*195e0*/  HMMA.16816.F32.BF16 R76, R20.reuse, R24, R76 ;  /* 0x00000018144c723c */ /* 0x042ff0000004184c */
[C---:B------:R-:W-:Y:S01]  /*195f0*/  HMMA.16816.F32.BF16 R80, R20.reuse, R26, R80 ;  /* 0x0000001a1450723c */ /* 0x040fe20000041850 */
[----:B------:R-:W1:Y:S03]  /*19600*/  LDSM.16.MT88.4 R24, [R206+0x3900] ;  /* 0x00390000ce18783b */ /* 0x000e660000004200 */
[----:B---3--:R-:W-:Y:S02]  /*19610*/  FADD.FTZ R3, R59, R0 ;  /* 0x000000003b037221 */ /* 0x008fe40000010000 */
        /* <DEDUP_REMOVED lines=10> */
[C---:B------:R-:W-:Y:S01]  /*196c0*/  HMMA.16816.F32.BF16 R96, R20.reuse, R30, R96 ;  /* 0x0000001e1460723c */ /* 0x040fe20000041860 */
[----:B------:R-:W2:Y:S03]  /*196d0*/  LDSM.16.MT88.4 R28, [R209+0x3900] ;  /* 0x00390000d11c783b */ /* 0x000ea60000004200 */
[C---:B----4-:R-:W-:Y:S04]  /*196e0*/  FADD.FTZ R0, R32.reuse, R0 ;  /* 0x0000000020007221 */ /* 0x050fe80000010000 */
[C---:B------:R-:W-:Y:S01]  /*196f0*/  HMMA.16816.F32.BF16 R100, R20.reuse, R40, R100 ;  /* 0x000000281464723c */ /* 0x040fe20000041864 */
[----:B------:R-:W-:Y:S04]  /*19700*/  STL [R1+0x4], R2 ;  /* 0x0000040201007387 */ /* 0x000fe80000100800 */
[----:B------:R-:W-:Y:S03]  /*19710*/  STL [R1+0xc], R0 ;  /* 0x00000c0001007387 */ /* 0x000fe60000100800 */
        /* <DEDUP_REMOVED lines=13> */
[C---:B-1----:R-:W-:Y:S08]  /*197f0*/  HMMA.16816.F32.BF16 R68, R20.reuse, R24, R68 ;  /* 0x000000181444723c */ /* 0x042ff00000041844 */
[C---:B------:R-:W-:Y:S01]  /*19800*/  HMMA.16816.F32.BF16 R72, R20.reuse, R26, R72 ;  /* 0x0000001a1448723c */ /* 0x040fe20000041848 */
[----:B------:R-:W1:Y:S07]  /*19810*/  LDSM.16.MT88.4 R24, [R206+0x7900] ;  /* 0x00790000ce18783b */ /* 0x000e6e0000004200 */
[C---:B--2---:R-:W-:Y:S08]  /*19820*/  HMMA.16816.F32.BF16 R76, R20.reuse, R28, R76 ;  /* 0x0000001c144c723c */ /* 0x044ff0000004184c */
[C---:B------:R-:W-:Y:S08]  /*19830*/  HMMA.16816.F32.BF16 R80, R20.reuse, R30, R80 ;  /* 0x0000001e1450723c */ /* 0x040ff00000041850 */
[C---:B---3--:R-:W-:Y:S08]  /*19840*/  HMMA.16816.F32.BF16 R84, R20.reuse, R4, R84 ;  /* 0x000000041454723c */ /* 0x048ff00000041854 */
[C---:B------:R-:W-:Y:S01]  /*19850*/  HMMA.16816.F32.BF16 R88, R20.reuse, R6, R88 ;  /* 0x000000061458723c */ /* 0x040fe20000041858 */
[----:B------:R-:W2:Y:S07]  /*19860*/  LDSM.16.MT88.4 R4, [R209+0x7900] ;  /* 0x00790000d104783b */ /* 0x000eae0000004200 */
[C---:B----4-:R-:W-:Y:S08]  /*19870*/  HMMA.16816.F32.BF16 R92, R20.reuse, R8, R92 ;  /* 0x00000008145c723c */ /* 0x050ff0000004185c */
[C---:B------:R-:W-:Y:S01]  /*19880*/  HMMA.16816.F32.BF16 R96, R20.reuse, R10, R96 ;  /* 0x0000000a1460723c */ /* 0x040fe20000041860 */
[----:B------:R-:W3:Y:S07]  /*19890*/  LDSM.16.MT88.4 R8, [R208+0x7900] ;  /* 0x00790000d008783b */ /* 0x000eee0000004200 */
[C---:B-1----:R-:W-:Y:S08]  /*198a0*/  HMMA.16816.F32.BF16 R100, R20.reuse, R24, R100 ;  /* 0x000000181464723c */ /* 0x042ff00000041864 */
[C---:B------:R-:W-:Y:S08]  /*198b0*/  HMMA.16816.F32.BF16 R104, R20.reuse, R26, R104 ;  /* 0x0000001a1468723c */ /* 0x040ff00000041868 */
[C---:B--2---:R-:W-:Y:S08]  /*198c0*/  HMMA.16816.F32.BF16 R128, R20.reuse, R4, R12 ;  /* 0x000000041480723c */ /* 0x044ff0000004180c */
[C---:B------:R-:W-:Y:S08]  /*198d0*/  HMMA.16816.F32.BF16 R108, R20.reuse, R6, R108 ;  /* 0x00000006146c723c */ /* 0x040ff0000004186c */
[C---:B---3--:R-:W-:Y:S08]  /*198e0*/  HMMA.16816.F32.BF16 R132, R20.reuse, R8, R16 ;  /* 0x000000081484723c */ /* 0x048ff00000041810 */
[----:B------:R-:W-:Y:S01]  /*198f0*/  HMMA.16816.F32.BF16 R112, R20, R10, R112 ;  /* 0x0000000a1470723c */ /* 0x000fe20000041870 */
[----:B------:R-:W-:-:S07]  /*19900*/  @P0 BRA `(.L_x_624) ;  /* 0xffffcb4000000947 */ /* 0x000fce000383ffff */
.L_x_623:
[----:B-1----:R-:W2:Y:S04]  /*19910*/  LDL.LU R0, [R1+0x4] ;  /* 0x0000040001007983 */ /* 0x002ea80000300800 */
[----:B------:R-:W3:Y:S01]  /*19920*/  LDL.LU R2, [R1+0xc] ;  /* 0x00000c0001027983 */ /* 0x000ee20000300800 */
[----:B------:R-:W-:-:S02]  /*19930*/  MOV R30, 0xff800000 ;  /* 0xff800000001e7802 */ /* 0x000fc40000000f00 */
[----:B------:R-:W-:Y:S02]  /*19940*/  MOV R31, 0xff800000 ;  /* 0xff800000001f7802 */ /* 0x000fe40000000f00 */
[----:B------:R-:W-:Y:S01]  /*19950*/  PLOP3.LUT P2, PT, PT, PT, PT, 0x8, 0x0 ;  /* 0x000000000000781c */ /* 0x000fe20003f4e170 */
[----:B--2---:R-:W1:Y:S04]  /*19960*/  SHFL.BFLY PT, R3, R0, 0x2, 0x1f ;  /* 0x0c401f0000037f89 */ /* 0x004e6800000e0000 */
[----:B---3--:R-:W2:Y:S01]  /*19970*/  SHFL.BFLY PT, R6, R2, 0x2, 0x1f ;  /* 0x0c401f0002067f89 */ /* 0x008ea200000e0000 */
[----:B-1----:R-:W-:Y:S02]  /*19980*/  FADD.FTZ R3, R3, R0 ;  /* 0x0000000003037221 */ /* 0x002fe40000010000 */
[----:B--2---:R-:W-:-:S03]  /*19990*/  FADD.FTZ R6, R6, R2 ;  /* 0x0000000206067221 */ /* 0x004fc60000010000 */
[----:B------:R-:W1:Y:S01]  /*199a0*/  SHFL.BFLY PT, R0, R3, 0x1, 0x1f ;  /* 0x0c201f0003007f89 */ /* 0x000e6200000e0000 */
[----:B------:R-:W-:-:S03]  /*199b0*/  MOV R2, RZ ;  /* 0x000000ff00027202 */ /* 0x000fc60000000f00 */
        /* <DEDUP_REMOVED lines=82> */
.L_x_583:
[----:B-1----:R-:W1:Y:S02]  /*19ee0*/  S2R R44, SR_CTAID.Y ;  /* 0x00000000002c7919 */ /* 0x002e640000002600 */
[----:B-1----:R-:W-:Y:S01]  /*19ef0*/  SHF.R.S32.HI R34, RZ, 0x1f, R44 ;  /* 0x0000001fff227819 */ /* 0x002fe2000001142c */
[----:B------:R-:W-:Y:S05]  /*19f00*/  @P2 BRA `(.L_x_625) ;  /* 0x0000129000002947 */ /* 0x000fea0003800000 */
[----:B------:R-:W2:Y:S01]  /*19f10*/  LDL R35, [R1+0x5c] ;  /* 0x00005c0001237983 */ /* 0x000ea20000100800 */
[----:B------:R-:W-:Y:S02]  /*19f20*/  F2FP.BF16.PACK_AB R27, R27, R120 ;  /* 0x000000781b1b723e */ /* 0x000fe400000010ff */
[----:B------:R-:W-:Y:S01]  /*19f30*/  F2FP.BF16.PACK_AB R123, R123, R122 ;  /* 0x0000007a7b7b723e */ /* 0x000fe200000010ff */
[----:B------:R-:W1:Y:S01]  /*19f40*/  S2R R32, SR_TID.X ;  /* 0x0000000000207919 */ /* 0x000e620000002100 */
        /* <DEDUP_REMOVED lines=12> */
[----:B-1----:R-:W-:-:S02]  /*1a010*/  SHF.R.S32.HI R33, RZ, 0x1f, R32 ;  /* 0x0000001fff217819 */ /* 0x002fc40000011420 */
[----:B------:R-:W-:Y:S02]  /*1a020*/  F2FP.BF16.PACK_AB R24, R24, R88 ;  /* 0x000000581818723e */ /* 0x000fe400000010ff */
[CC--:B------:R-:W-:Y:S02]  /*1a030*/  LEA.HI R2, R33.reuse, R32.reuse, RZ, 0x2 ;  /* 0x0000002021027211 */ /* 0x0c0fe400078f10ff */
[----:B------:R-:W-:Y:S02]  /*1a040*/  LEA.HI R29, R33, R32, RZ, 0x5 ;  /* 0x00000020211d7211 */ /* 0x000fe400078f28ff */
[--C-:B------:R-:W-:Y:S02]  /*1a050*/  SHF.R.S32.HI R4, RZ, 0x2, R2.reuse ;  /* 0x00000002ff047819 */ /* 0x100fe40000011402 */
[----:B------:R-:W-:Y:S02]  /*1a060*/  SHF.R.S32.HI R0, RZ, 0x1f, R2 ;  /* 0x0000001fff007819 */ /* 0x000fe40000011402 */
[----:B------:R-:W-:-:S02]  /*1a070*/  SHF.R.S32.HI R28, RZ, 0x5, R29 ;  /* 0x00000005ff1c7819 */ /* 0x000fc4000001141d */
[----:B------:R-:W-:Y:S02]  /*1a080*/  LEA.HI R0, R0, R4, RZ, 0x3 ;  /* 0x0000000400007211 */ /* 0x000fe400078f18ff */
[----:B------:R-:W-:Y:S02]  /*1a090*/  F2FP.BF16.PACK_AB R90, R91, R90 ;  /* 0x0000005a5b5a723e */ /* 0x000fe400000010ff */
[----:B------:R-:W-:Y:S02]  /*1a0a0*/  LOP3.LUT R0, R0, 0xfffffff8, RZ, 0xc0, !PT ;  /* 0xfffffff800007812 */ /* 0x000fe400078ec0ff */
[----:B------:R-:W-:Y:S02]  /*1a0b0*/  F2FP.BF16.PACK_AB R23, R23, R92 ;  /* 0x0000005c1717723e */ /* 0x000fe400000010ff */
[----:B------:R-:W-:Y:S01]  /*1a0c0*/  F2FP.BF16.PACK_AB R94, R95, R94 ;  /* 0x0000005e5f5e723e */ /* 0x000fe200000010ff */
[----:B------:R-:W-:Y:S01]  /*1a0d0*/  IMAD.IADD R4, R4, 0x1, -R0 ;  /* 0x0000000104047824 */ /* 0x000fe200078e0a00 */
[----:B------:R-:W-:-:S02]  /*1a0e0*/  LOP3.LUT R0, R2, 0xfffffffc, RZ, 0xc0, !PT ;  /* 0xfffffffc02007812 */ /* 0x000fc400078ec0ff */
[----:B------:R-:W-:Y:S01]  /*1a0f0*/  F2FP.BF16.PACK_AB R21, R21, R96 ;  /* 0x000000601515723e */ /* 0x000fe200000010ff */
[C---:B------:R-:W-:Y:S01]  /*1a100*/  IMAD.SHL.U32 R2, R4.reuse, 0x40, RZ ;  /* 0x0000004004027824 */ /* 0x040fe200078e00ff */
[----:B------:R-:W-:Y:S01]  /*1a110*/  LOP3.LUT R3, R4, 0x1, RZ, 0xc0, !PT ;  /* 0x0000000104037812 */ /* 0x000fe200078ec0ff */
[----:B------:R-:W-:Y:S01]  /*1a120*/  IMAD.IADD R22, R32, 0x1, -R0 ;  /* 0x0000000120167824 */ /* 0x000fe200078e0a00 */
[----:B------:R-:W-:Y:S02]  /*1a130*/  F2FP.BF16.PACK_AB R98, R99, R98 ;  /* 0x000000626362723e */ /* 0x000fe400000010ff */
        /* <DEDUP_REMOVED lines=11> */
[----:B------:R-:W-:Y:S01]  /*1a1f0*/  BAR.SYNC.DEFER_BLOCKING 0x1, 0x100 ;  /* 0x0044000000007b1d */ /* 0x000fe20000010000 */
[----:B------:R-:W-:Y:S02]  /*1a200*/  F2FP.BF16.PACK_AB R18, R18, R104 ;  /* 0x000000681212723e */ /* 0x000fe400000010ff */
[----:B------:R-:W-:-:S02]  /*1a210*/  F2FP.BF16.PACK_AB R17, R17, R106 ;  /* 0x0000006a1111723e */ /* 0x000fc400000010ff */
[C---:B------:R-:W-:Y:S02]  /*1a220*/  IADD3 R3, R0.reuse, 0x80, RZ ;  /* 0x0000008000037810 */ /* 0x040fe40007ffe0ff */
[C---:B------:R-:W-:Y:S02]  /*1a230*/  IADD3 R2, R0.reuse, 0x70, RZ ;  /* 0x0000007000027810 */ /* 0x040fe40007ffe0ff */
[----:B------:R-:W-:Y:S01]  /*1a240*/  @P0 IADD3 R2, R3, 0x10, RZ ;  /* 0x0000001003020810 */ /* 0x000fe20007ffe0ff */
[----:B------:R-:W-:Y:S01]  /*1a250*/  IMAD.IADD R3, R0, 0x1, R4 ;  /* 0x0000000100037824 */ /* 0x000fe200078e0204 */
[----:B------:R-:W-:Y:S02]  /*1a260*/  F2FP.BF16.PACK_AB R16, R16, R128 ;  /* 0x000000801010723e */ /* 0x000fe400000010ff */
[----:B------:R-:W-:Y:S01]  /*1a270*/  F2FP.BF16.PACK_AB R13, R13, R130 ;  /* 0x000000820d0d723e */ /* 0x000fe200000010ff */
[----:B------:R-:W-:Y:S01]  /*1a280*/  IMAD.IADD R4, R4, 0x1, R2 ;  /* 0x0000000104047824 */ /* 0x000fe200078e0202 */
[----:B------:R-:W-:-:S02]  /*1a290*/  F2FP.BF16.PACK_AB R12, R12, R108 ;  /* 0x0000006c0c0c723e */ /* 0x000fc400000010ff */
[----:B------:R-:W-:Y:S02]  /*1a2a0*/  F2FP.BF16.PACK_AB R11, R11, R110 ;  /* 0x0000006e0b0b723e */ /* 0x000fe400000010ff */
[----:B------:R-:W-:Y:S02]  /*1a2b0*/  F2FP.BF16.PACK_AB R9, R9, R132 ;  /* 0x000000840909723e */ /* 0x000fe400000010ff */
[----:B------:R-:W-:Y:S02]  /*1a2c0*/  F2FP.BF16.PACK_AB R15, R15, R134 ;  /* 0x000000860f0f723e */ /* 0x000fe400000010ff */
[----:B------:R-:W-:Y:S01]  /*1a2d0*/  F2FP.BF16.PACK_AB R14, R14, R112 ;  /* 0x000000700e0e723e */ /* 0x000fe200000010ff */
[----:B------:R1:W-:Y:S01]  /*1a2e0*/  STS [R0+0x80], R27 ;  /* 0x0000801b00007388 */ /* 0x0003e20000000800 */
[----:B------:R-:W-:Y:S02]  /*1a2f0*/  F2FP.BF16.PACK_AB R10, R10, R114 ;  /* 0x000000720a0a723e */ /* 0x000fe400000010ff */
[----:B------:R-:W-:Y:S01]  /*1a300*/  ISETP.NE.U32.AND P0, PT, RZ, c[0x0][0x500], PT ;  /* 0x00014000ff007a0c */ /* 0x000fe20003f05070 */
[----:B------:R-:W-:Y:S01]  /*1a310*/  STS [R0+0x480], R123 ;  /* 0x0004807b00007388 */ /* 0x000fe20000000800 */
[----:B------:R-:W-:-:S02]  /*1a320*/  ISETP.NE.U32.AND P1, PT, RZ, c[0x0][0x508], PT ;  /* 0x00014200ff007a0c */ /* 0x000fc40003f25070 */
[----:B------:R-:W-:Y:S01]  /*1a330*/  ISETP.NE.AND.EX P0, PT, RZ, c[0x0][0x504], PT, P0 ;  /* 0x00014100ff007a0c */ /* 0x000fe20003f05300 */
[----:B------:R3:W-:Y:S01]  /*1a340*/  STS [R2], R8 ;  /* 0x0000000802007388 */ /* 0x0007e20000000800 */
[----:B------:R-:W-:-:S03]  /*1a350*/  ISETP.NE.AND.EX P1, PT, RZ, c[0x0][0x50c], PT, P1 ;  /* 0x00014300ff007a0c */ /* 0x000fc60003f25310 */
[----:B------:R-:W-:Y:S04]  /*1a360*/  STS [R2+0x400], R126 ;  /* 0x0004007e02007388 */ /* 0x000fe80000000800 */
[----:B------:R4:W-:Y:S04]  /*1a370*/  STS [R3+0x80], R5 ;  /* 0x0000800503007388 */ /* 0x0009e80000000800 */
[----:B------:R-:W-:Y:S04]  /*1a380*/  STS [R3+0x480], R70 ;  /* 0x0004804603007388 */ /* 0x000fe80000000800 */
[----:B------:R4:W-:Y:S01]  /*1a390*/  STS [R4], R6 ;  /* 0x0000000604007388 */ /* 0x0009e20000000800 */
[----:B-1----:R-:W-:-:S03]  /*1a3a0*/  IMAD.MOV.U32 R27, RZ, RZ, 0x40 ;  /* 0x00000040ff1b7424 */ /* 0x002fc600078e00ff */
[----:B------:R-:W-:Y:S02]  /*1a3b0*/  STS [R4+0x400], R74 ;  /* 0x0004004a04007388 */ /* 0x000fe40000000800 */
[----:B---3--:R-:W-:-:S05]  /*1a3c0*/  SEL R8, R27, 0xffffffc0, !P2 ;  /* 0xffffffc01b087807 */ /* 0x008fca0005000000 */
[----:B----4-:R-:W-:-:S05]  /*1a3d0*/  IMAD.IADD R5, R0, 0x1, R8 ;  /* 0x0000000100057824 */ /* 0x010fca00078e0208 */
[----:B------:R1:W-:Y:S01]  /*1a3e0*/  STS [R5+0x80], R7 ;  /* 0x0000800705007388 */ /* 0x0003e20000000800 */
[----:B------:R-:W-:-:S03]  /*1a3f0*/  IMAD.IADD R6, R8, 0x1, R2 ;  /* 0x0000000108067824 */ /* 0x000fc600078e0202 */
        /* <DEDUP_REMOVED lines=40> */
.L_x_626:
        /* <DEDUP_REMOVED lines=8> */
[----:B------:R-:W-:Y:S01]  /*1a700*/  ISETP.NE.AND P1, PT, R7, 0x1, PT ;  /* 0x000000010700780c */ /* 0x000fe20003f25270 */
[----:B-----5:R-:W-:Y:S01]  /*1a710*/  IMAD R15, R15, c[0x0][0x4e8], RZ ;  /* 0x00013a000f0f7a24 */ /* 0x020fe200078e02ff */
[----:B------:R-:W-:Y:S01]  /*1a720*/  SHF.R.S32.HI R6, RZ, 0x1f, R0 ;  /* 0x0000001fff067819 */ /* 0x000fe20000011400 */
[----:B------:R-:W-:Y:S01]  /*1a730*/  BSSY B0, `(.L_x_627) ;  /* 0x0000076000007945 */ /* 0x000fe20003800000 */
[----:B------:R-:W-:-:S02]  /*1a740*/  LOP3.LUT R5, R4, 0xffffff8, RZ, 0xc0, !PT ;  /* 0x0ffffff804057812 */ /* 0x000fc400078ec0ff */
[----:B------:R-:W-:Y:S02]  /*1a750*/  LEA.HI R4, R22, R22, RZ, 0x1 ;  /* 0x0000001616047211 */ /* 0x000fe400078f08ff */
[----:B------:R-:W-:Y:S02]  /*1a760*/  LEA.HI R6, R6, R0, RZ, 0x2 ;  /* 0x0000000006067211 */ /* 0x000fe400078f10ff */
[----:B------:R-:W-:Y:S02]  /*1a770*/  IADD3 R7, R28, -R5, RZ ;  /* 0x800000051c077210 */ /* 0x000fe40007ffe0ff */
[----:B------:R-:W-:Y:S02]  /*1a780*/  LOP3.LUT R4, R4, 0x1ffffffe, RZ, 0xc0, !PT ;  /* 0x1ffffffe04047812 */ /* 0x000fe400078ec0ff */
[----:B------:R-:W-:Y:S02]  /*1a790*/  SHF.R.S32.HI R5, RZ, 0x2, R6 ;  /* 0x00000002ff057819 */ /* 0x000fe40000011406 */
[----:B------:R-:W-:Y:S01]  /*1a7a0*/  LOP3.LUT P2, RZ, R0, 0x3, RZ, 0xc0, !PT ;  /* 0x0000000300ff7812 */ /* 0x000fe2000784c0ff */
[----:B------:R-:W-:Y:S01]  /*1a7b0*/  IMAD R0, R3, c[0x0][0x3a0], RZ ;  /* 0x0000e80003007a24 */ /* 0x000fe200078e02ff */
[----:B------:R-:W-:Y:S01]  /*1a7c0*/  SEL R14, R35, RZ, !P0 ;  /* 0x000000ff230e7207 */ /* 0x000fe20004000000 */
[----:B------:R-:W-:Y:S01]  /*1a7d0*/  IMAD.IADD R8, R22, 0x1, -R4 ;  /* 0x0000000116087824 */ /* 0x000fe200078e0a04 */
[----:B------:R-:W-:Y:S01]  /*1a7e0*/  MOV R4, R2 ;  /* 0x0000000200047202 */ /* 0x000fe20000000f00 */
[----:B------:R-:W-:Y:S01]  /*1a7f0*/  IMAD R17, R7, 0x10, R5 ;  /* 0x0000001007117824 */ /* 0x000fe200078e0205 */
[----:B------:R-:W-:Y:S01]  /*1a800*/  LOP3.LUT R12, R16, 0xfffffff8, RZ, 0xc0, !PT ;  /* 0xfffffff8100c7812 */ /* 0x000fe200078ec0ff */
[----:B------:R-:W-:Y:S01]  /*1a810*/  IMAD R6, R2, c[0x0][0x3a4], R0 ;  /* 0x0000e90002067a24 */ /* 0x000fe200078e0200 */
[----:B------:R-:W-:Y:S01]  /*1a820*/  SHF.R.S32.HI R16, RZ, 0x3, R16 ;  /* 0x00000003ff107819 */ /* 0x000fe20000011410 */
[----:B------:R-:W-:Y:S01]  /*1a830*/  IMAD R0, R8, 0x8, R17 ;  /* 0x0000000808007824 */ /* 0x000fe200078e0211 */
[----:B------:R-:W-:Y:S01]  /*1a840*/  LEA.HI R18, R33, R32, RZ, 0x6 ;  /* 0x0000002021127211 */ /* 0x000fe200078f30ff */
[----:B------:R-:W-:-:S02]  /*1a850*/  IMAD.MOV.U32 R5, RZ, RZ, R3 ;  /* 0x000000ffff057224 */ /* 0x000fc400078e0003 */
[----:B------:R-:W-:Y:S02]  /*1a860*/  IMAD R7, R34, c[0x0][0x490], RZ ;  /* 0x0001240022077a24 */ /* 0x000fe400078e02ff */
[----:B-1----:R-:W-:Y:S02]  /*1a870*/  IMAD R8, R19, 0x80, R0 ;  /* 0x0000008013087824 */ /* 0x002fe400078e0200 */
[----:B------:R-:W-:-:S04]  /*1a880*/  IMAD.WIDE.U32 R2, R2, c[0x0][0x3a0], RZ ;  /* 0x0000e80002027a25 */ /* 0x000fc800078e00ff */
[C---:B------:R-:W-:Y:S01]  /*1a890*/  IMAD.WIDE.U32 R10, R44.reuse, c[0x0][0x490], R4 ;  /* 0x000124002c0a7a25 */ /* 0x040fe200078e0004 */
[----:B------:R-:W-:Y:S02]  /*1a8a0*/  IADD3 R3, R3, R6, RZ ;  /* 0x0000000603037210 */ /* 0x000fe40007ffe0ff */
[----:B------:R-:W-:Y:S01]  /*1a8b0*/  SHF.R.S32.HI R6, RZ, 0x1f, R35 ;  /* 0x0000001fff067819 */ /* 0x000fe20000011423 */
[C---:B------:R-:W-:Y:S02]  /*1a8c0*/  IMAD R4, R44.reuse, c[0x0][0x494], R7 ;  /* 0x000125002c047a24 */ /* 0x040fe400078e0207 */
[----:B------:R-:W-:Y:S02]  /*1a8d0*/  IMAD R7, R44, c[0x0][0x3ec], R9 ;  /* 0x0000fb002c077a24 */ /* 0x000fe400078e0209 */
[----:B------:R-:W-:Y:S01]  /*1a8e0*/  @P1 IMAD.HI.U32 R9, R8, c[0x0][0x4ec], RZ ;  /* 0x00013b0008091a27 */ /* 0x000fe200078e00ff */
[----:B------:R-:W-:Y:S02]  /*1a8f0*/  IADD3 R5, R11, R4, RZ ;  /* 0x000000040b057210 */ /* 0x000fe40007ffe0ff */
[----:B------:R-:W-:Y:S01]  /*1a900*/  SEL R11, R6, RZ, !P0 ;  /* 0x000000ff060b7207 */ /* 0x000fe20004000000 */
[----:B------:R-:W-:Y:S01]  /*1a910*/  IMAD.MOV.U32 R0, RZ, RZ, R8 ;  /* 0x000000ffff007224 */ /* 0x000fe200078e0008 */
[----:B------:R-:W-:Y:S01]  /*1a920*/  @P1 SHF.R.U32.HI R0, RZ, c[0x0][0x4f0], R9 ;  /* 0x00013c00ff001a19 */ /* 0x000fe20000011609 */
[----:B------:R-:W-:-:S04]  /*1a930*/  IMAD.WIDE.U32 R2, R44, c[0x0][0x3e8], R2 ;  /* 0x0000fa002c027a25 */ /* 0x000fc800078e0002 */
        /* <DEDUP_REMOVED lines=85> */
.L_x_628:
[----:B------:R-:W-:Y:S05]  /*1ae90*/  BSYNC B0 ;  /* 0x0000000000007941 */ /* 0x000fea0003800000 */
.L_x_627:
        /* <DEDUP_REMOVED lines=15> */
.L_x_630:
[----:B------:R-:W-:Y:S05]  /*1af90*/  BSYNC B0 ;  /* 0x0000000000007941 */ /* 0x000fea0003800000 */
.L_x_629:
        /* <DEDUP_REMOVED lines=15> */
.L_x_632:
[----:B------:R-:W-:Y:S05]  /*1b090*/  BSYNC B0 ;  /* 0x0000000000007941 */ /* 0x000fea0003800000 */
.L_x_631:
        /* <DEDUP_REMOVED lines=16> */
.L_x_625:
[----:B------:R-:W2:Y:S01]  /*1b1a0*/  LDL R8, [R1+0x5c] ;  /* 0x00005c0001087983 */ /* 0x000ea20000100800 */
[----:B------:R-:W-:Y:S01]  /*1b1b0*/  ISETP.NE.U32.AND P1, PT, RZ, c[0x0][0x508], PT ;  /* 0x00014200ff007a0c */ /* 0x000fe20003f25070 */
[----:B------:R-:W-:Y:S01]  /*1b1c0*/  IMAD.MOV.U32 R2, RZ, RZ, 0x4 ;  /* 0x00000004ff027424 */ /* 0x000fe200078e00ff */
[----:B------:R-:W-:Y:S02]  /*1b1d0*/  ISETP.NE.U32.AND P0, PT, RZ, c[0x0][0x500], PT ;  /* 0x00014000ff007a0c */ /* 0x000fe40003f05070 */
[----:B------:R-:W-:Y:S02]  /*1b1e0*/  ISETP.NE.AND.EX P1, PT, RZ, c[0x0][0x50c], PT, P1 ;  /* 0x00014300ff007a0c */ /* 0x000fe40003f25310 */
[----:B------:R-:W-:Y:S01]  /*1b1f0*/  ISETP.NE.AND.EX P0, PT, RZ, c[0x0][0x504], PT, P0 ;  /* 0x00014100ff007a0c */ /* 0x000fe20003f05300 */
[----:B------:R-:W-:Y:S02]  /*1b200*/  IMAD.MOV.U32 R13, RZ, RZ, c[0x0][0x388] ;  /* 0x0000e200ff0d7624 */ /* 0x000fe400078e00ff */
[----:B--2---:R-:W-:-:S08]  /*1b210*/  IMAD.WIDE R6, R8, R2, c[0x0][0x500] ;  /* 0x0001400008067625 */ /* 0x004fd000078e0202 */
        /* <DEDUP_REMOVED lines=11> */
.L_x_633:
        /* <DEDUP_REMOVED lines=40> */
.L_x_635:
[----:B------:R-:W-:Y:S05]  /*1b550*/  BSYNC B0 ;  /* 0x0000000000007941 */ /* 0x000fea0003800000 */
.L_x_634:
        /* <DEDUP_REMOVED lines=57> */
.L_x_637:
[----:B------:R-:W-:Y:S05]  /*1b8f0*/  BSYNC B0 ;  /* 0x0000000000007941 */ /* 0x000fea0003800000 */
.L_x_636:
        /* <DEDUP_REMOVED lines=15> */
.L_x_639:
[----:B------:R-:W-:Y:S05]  /*1b9f0*/  BSYNC B0 ;  /* 0x0000000000007941 */ /* 0x000fea0003800000 */
.L_x_638:
        /* <DEDUP_REMOVED lines=15> */
.L_x_641:
[----:B------:R-:W-:Y:S05]  /*1baf0*/  BSYNC B0 ;  /* 0x0000000000007941 */ /* 0x000fea0003800000 */
.L_x_640:
        /* <DEDUP_REMOVED lines=16> */
.L_x_642:
        /* <DEDUP_REMOVED lines=16> */
.L_x_1834:


//--------------------- .text._ZN7cutlass13device_kernelIN5flash19enable_sm80_to_sm89INS1_16FlashAttnFwdSm80INS1_25CollectiveMainloopFwdSm80ILi4ELi1ELb0EN4cute5tupleIJNS5_1CILi128EEENS7_ILi64EEES8_EEELi128ENS_10bfloat16_tEfNS_4arch4Sm80ELb0ELb0ELb0ELb0ELb0ELb0ELb1ELb0EEENS1_21CollectiveEpilogueFwdINS6_IJS8_S8_S9_EEENS6_IJNS7_ILi1EEESH_SH_EEESB_SD_Li128ELb0ELb1ELb0ELb0EEENS1_19SingleTileSchedulerILb0ELb0ELb1ELi128EEEEEEEEEvNT_6ParamsE --------------------------
	.section	.text._ZN7cutlass13device_kernelIN5flash19enable_sm80_to_sm89INS1_16FlashAttnFwdSm80INS1_25CollectiveMainloopFwdSm80ILi4ELi1ELb0EN4cute5tupleIJNS5_1CILi128EEENS7_ILi64EEES8_EEELi128ENS_10bfloat16_tEfNS_4arch4Sm80ELb0ELb0ELb0ELb0ELb0ELb0ELb1ELb0EEENS1_21CollectiveEpilogueFwdINS6_IJS8_S8_S9_EEENS6_IJNS7_ILi1EEESH_SH_EEESB_SD_Li128ELb0ELb1ELb0ELb0EEENS1_19SingleTileSchedulerILb0ELb0ELb1ELi128EEEEEEEEEvNT_6ParamsE,"ax",@progbits
	.sectioninfo	@"SHI_REGISTERS=255"
	.align	128
.text._ZN7cutlass13device_kernelIN5flash19enable_sm80_to_sm89INS1_16FlashAttnFwdSm80INS1_25CollectiveMainloopFwdSm80ILi4ELi1ELb0EN4cute5tupleIJNS5_1CILi128EEENS7_ILi64EEES8_EEELi128ENS_10bfloat16_tEfNS_4arch4Sm80ELb0ELb0ELb0ELb0ELb0ELb0ELb1ELb0EEENS1_21CollectiveEpilogueFwdINS6_IJS8_S8_S9_EEENS6_IJNS7_ILi1EEESH_SH_EEESB_SD_Li128ELb0ELb1ELb0ELb0EEENS1_19SingleTileSchedulerILb0ELb0ELb1ELi128EEEEEEEEEvNT_6ParamsE:
        .type           _ZN7cutlass13device_kernelIN5flash19enable_sm80_to_sm89INS1_16FlashAttnFwdSm80INS1_25CollectiveMainloopFwdSm80ILi4ELi1ELb0EN4cute5tupleIJNS5_1CILi128EEENS7_ILi64EEES8_EEELi128ENS_10bfloat16_tEfNS_4arch4Sm80ELb0ELb0ELb0ELb0ELb0ELb0ELb1ELb0EEENS1_21CollectiveEpilogueFwdINS6_IJS8_S8_S9_EEENS6_IJNS7_ILi1EEESH_SH_EEESB_SD_Li128ELb0ELb1ELb0ELb0EEENS1_19SingleTileSchedulerILb0ELb0ELb1ELi128EEEEEEEEEvNT_6ParamsE,@function
        .size           _ZN7cutlass13device_kernelIN5flash19enable_sm80_to_sm89INS1_16FlashAttnFwdSm80INS1_25CollectiveMainloopFwdSm80ILi4ELi1ELb0EN4cute5tupleIJNS5_1CILi128EEENS7_ILi64EEES8_EEELi128ENS_10bfloat16_tEfNS_4arch4Sm80ELb0ELb0ELb0ELb0ELb0ELb0ELb1ELb0EEENS1_21CollectiveEpilogueFwdINS6_IJS8_S8_S9_EEENS6_IJNS7_ILi1EEESH_SH_EEESB_SD_Li128ELb0ELb1ELb0ELb0EEENS1_19SingleTileSchedulerILb0ELb0ELb1ELi128EEEEEEEEEvNT_6ParamsE,(.L_x_1835 - _ZN7cutlass13device_kernelIN5flash19enable_sm80_to_sm89INS1_16FlashAttnFwdSm80INS1_25CollectiveMainloopFwdSm80ILi4ELi1ELb0EN4cute5tupleIJNS5_1CILi128EEENS7_ILi64EEES8_EEELi128ENS_10bfloat16_tEfNS_4arch4Sm80ELb0ELb0ELb0ELb0ELb0ELb0ELb1ELb0EEENS1_21CollectiveEpilogueFwdINS6_IJS8_S8_S9_EEENS6_IJNS7_ILi1EEESH_SH_EEESB_SD_Li128ELb0ELb1ELb0ELb0EEENS1_19SingleTileSchedulerILb0ELb0ELb1ELi128EEEEEEEEEvNT_6ParamsE)
        .other          _ZN7cutlass13device_kernelIN5flash19enable_sm80_to_sm89INS1_16FlashAttnFwdSm80INS1_25CollectiveMainloopFwdSm80ILi4ELi1ELb0EN4cute5tupleIJNS5_1CILi128EEENS7_ILi64EEES8_EEELi128ENS_10bfloat16_tEfNS_4arch4Sm80ELb0ELb0ELb0ELb0ELb0ELb0ELb1ELb0EEENS1_21CollectiveEpilogueFwdINS6_IJS8_S8_S9_EEENS6_IJNS7_ILi1EEESH_SH_EEESB_SD_Li128ELb0ELb1ELb0ELb0EEENS1_19SingleTileSchedulerILb0ELb0ELb1ELi128EEEEEEEEEvNT_6ParamsE,@"STO_CUDA_ENTRY STV_DEFAULT"
_ZN7cutlass13device_kernelIN5flash19enable_sm80_to_sm89INS1_16FlashAttnFwdSm80INS1_25CollectiveMainloopFwdSm80ILi4ELi1ELb0EN4cute5tupleIJNS5_1CILi128EEENS7_ILi64EEES8_EEELi128ENS_10bfloat16_tEfNS_4arch4Sm80ELb0ELb0ELb0ELb0ELb0ELb0ELb1ELb0EEENS1_21CollectiveEpilogueFwdINS6_IJS8_S8_S9_EEENS6_IJNS7_ILi1EEESH_SH_EEESB_SD_Li128ELb0ELb1ELb0ELb0EEENS1_19SingleTileSchedulerILb0ELb0ELb1ELi128EEEEEEEEEvNT_6ParamsE:
        /* <DEDUP_REMOVED lines=14> */
[----:B------:R-:W-:-:S05]  /*00e0*/  ULDC.64 UR6, c[0x0][0x1e0] ;  /* 0x0000780000067ab9 */ /* 0x000fca0000000a00 */
[----:B------:R-:W-:-:S04]  /*00f0*/  @P6 IMAD.MOV.U32 R0, RZ, RZ, 0x4 ;  /* 0x00000004ff006424 */ /* 0x000fc800078e00ff */
[----:B------:R-:W-:-:S06]  /*0100*/  @P6 IMAD.WIDE R12, R7, R0, c[0x0][0x340] ;  /* 0x0000d000070c6625 */ /* 0x000fcc00078e0200 */
[----:B------:R4:W5:Y:S01]  /*0110*/  @P6 LDG.E R12, [R12.64] ;  /* 0x000000160c0c6981 */ /* 0x000962000c1e1900 */
[----:B-1----:R-:W-:Y:S01]  /*0120*/  SHF.R.S32.HI R17, RZ, 0x1f, R8 ;  /* 0x0000001fff117819 */ /* 0x002fe20000011408 */
[----:B--2---:R-:W-:Y:S01]  /*0130*/  IMAD.WIDE.U32 R14, R4, c[0x0][0x1b8], RZ ;  /* 0x00006e00040e7a25 */ /* 0x004fe200078e00ff */
[----:B------:R-:W-:Y:S01]  /*0140*/  ISETP.NE.AND P0, PT, R5, 0x1, PT ;  /* 0x000000010500780c */ /* 0x000fe20003f05270 */
[----:B------:R-:W-:Y:S01]  /*0150*/  UIADD3 UR4, UR8, 0x3f, URZ ;  /* 0x0000003f08047890 */ /* 0x000fe2000fffe03f */
[----:B------:R-:W-:Y:S01]  /*0160*/  LEA.HI R9, R17, R8, RZ, 0x3 ;  /* 0x0000000811097211 */ /* 0x000fe200078f18ff */
[----:B------:R-:W-:Y:S01]  /*0170*/  IMAD R6, R2, c[0x0][0x1c0], RZ ;  /* 0x0000700002067a24 */ /* 0x000fe200078e02ff */
[----:B------:R-:W-:Y:S01]  /*0180*/  SHF.R.S32.HI R3, RZ, 0x1f, R4 ;  /* 0x0000001fff037819 */ /* 0x000fe20000011404 */
[----:B------:R-:W-:Y:S01]  /*0190*/  USHF.R.S32.HI UR18, URZ, 0x1f, UR4 ;  /* 0x0000001f3f127899 */ /* 0x000fe20008011404 */
[----:B------:R-:W-:Y:S01]  /*01a0*/  LOP3.LUT R11, R9, 0xfffffff8, RZ, 0xc0, !PT ;  /* 0xfffffff8090b7812 */ /* 0x000fe200078ec0ff */
[----:B------:R-:W-:Y:S01]  /*01b0*/  UMOV UR9, 0x6 ;  /* 0x0000000600097882 */ /* 0x000fe20000000000 */
[----:B------:R-:W-:Y:S01]  /*01c0*/  SHF.R.S32.HI R9, RZ, 0x3, R9 ;  /* 0x00000003ff097819 */ /* 0x000fe20000011409 */
[----:B------:R-:W-:-:S02]  /*01d0*/  ULEA.HI UR18, UR18, UR4, URZ, 0x6 ;  /* 0x0000000412127291 */ /* 0x000fc4000f8f303f */
[----:B------:R-:W-:Y:S01]  /*01e0*/  IMAD.IADD R0, R8, 0x1, -R11 ;  /* 0x0000000108007824 */ /* 0x000fe200078e0a0b */
[----:B------:R-:W-:Y:S01]  /*01f0*/  USHF.L.U32 UR10, UR6, 0x6, URZ ;  /* 0x00000006060a7899 */ /* 0x000fe2000800063f */
[----:B------:R-:W-:Y:S01]  /*0200*/  IMAD R11, R3, c[0x0][0x1b8], RZ ;  /* 0x00006e00030b7a24 */ /* 0x000fe200078e02ff */
[----:B------:R-:W-:Y:S01]  /*0210*/  ULEA.HI.SX32 UR13, UR18, 0xffffffff, 0x1a ;  /* 0xffffffff120d7891 */ /* 0x000fe2000f8fd23f */
[----:B------:R-:W-:Y:S01]  /*0220*/  IMAD.SHL.U32 R36, R0, 0x8, RZ ;  /* 0x0000000800247824 */ /* 0x000fe200078e00ff */
[----:B------:R-:W-:Y:S01]  /*0230*/  USHF.L.U64.HI UR9, UR6, UR9, UR7 ;  /* 0x0000000906097299 */ /* 0x000fe20008010207 */
[----:B------:R-:W-:Y:S01]  /*0240*/  IMAD R11, R4, c[0x0][0x1bc], R11 ;  /* 0x00006f00040b7a24 */ /* 0x000fe200078e020b */
[----:B------:R-:W-:Y:S02]  /*0250*/  USHF.R.S32.HI UR12, URZ, 0x1f, UR13 ;  /* 0x0000001f3f0c7899 */ /* 0x000fe4000801140d */
[----:B------:R-:W-:Y:S01]  /*0260*/  IADD3 R38, R36, 0x40, RZ ;  /* 0x0000004024267810 */ /* 0x000fe20007ffe0ff */
[----:B------:R-:W-:Y:S01]  /*0270*/  IMAD.IADD R15, R15, 0x1, R11 ;  /* 0x000000010f0f7824 */ /* 0x000fe200078e020b */
[----:B------:R-:W-:Y:S01]  /*0280*/  SHF.R.S32.HI R37, RZ, 0x1f, R36 ;  /* 0x0000001fff257819 */ /* 0x000fe20000011424 */
[----:B----4-:R-:W-:Y:S01]  /*0290*/  IMAD R13, R0, 0x10, R9 ;  /* 0x00000010000d7824 */ /* 0x010fe200078e0209 */
[----:B------:R-:W-:Y:S01]  /*02a0*/  ISETP.GE.AND P3, PT, R38, c[0x0][0x198], PT ;  /* 0x0000660026007a0c */ /* 0x000fe20003f66270 */
[----:B------:R-:W-:Y:S01]  /*02b0*/  IMAD.WIDE.U32 R14, R7, c[0x0][0x1c0], R14 ;  /* 0x00007000070e7a25 */ /* 0x000fe200078e000e */
[----:B------:R-:W-:-:S02]  /*02c0*/  UIMAD UR4, UR9, UR13, URZ ;  /* 0x0000000d090472a4 */ /* 0x000fc4000f8e023f */
[----:B------:R-:W-:Y:S01]  /*02d0*/  UIMAD.WIDE.U32 UR20, UR6, 0x20, URZ ;  /* 0x00000020061478a5 */ /* 0x000fe2000f8e003f */
[----:B---3--:R-:W-:Y:S01]  /*02e0*/  IMAD R16, R252, 0x80, R13 ;  /* 0x00000080fc107824 */ /* 0x008fe200078e020d */
[----:B------:R-:W-:Y:S01]  /*02f0*/  UIMAD UR4, UR12, UR10, UR4 ;  /* 0x0000000a0c0472a4 */ /* 0x000fe2000f8e0204 */
[----:B------:R-:W-:Y:S01]  /*0300*/  IMAD R13, R7, c[0x0][0x1c4], R6 ;  /* 0x00007100070d7a24 */ /* 0x000fe200078e0206 */
[----:B------:R-:W-:Y:S01]  /*0310*/  USHF.L.U32 UR14, UR7, 0x5, URZ ;  /* 0x00000005070e7899 */ /* 0x000fe2000800063f */
[----:B------:R-:W-:Y:S01]  /*0320*/  @P0 IMAD.HI.U32 R10, R16, c[0x0][0x2c8], RZ ;  /* 0x0000b200100a0a27 */ /* 0x000fe200078e00ff */
[----:B------:R1:W-:Y:S01]  /*0330*/  STL [R1], R16 ;  /* 0x0000001001007387 */ /* 0x0003e20000100800 */
[----:B------:R-:W-:Y:S02]  /*0340*/  UMOV UR11, 0x20 ;  /* 0x00000020000b7882 */ /* 0x000fe40000000000 */
[----:B------:R-:W-:Y:S01]  /*0350*/  IMAD.MOV.U32 R11, RZ, RZ, R16 ;  /* 0x000000ffff0b7224 */ /* 0x000fe200078e0010 */
[----:B------:R-:W-:Y:S01]  /*0360*/  @P0 SHF.R.U32.HI R11, RZ, c[0x0][0x2cc], R10 ;  /* 0x0000b300ff0b0a19 */ /* 0x000fe2000001160a */
[----:B------:R-:W-:Y:S01]  /*0370*/  IMAD.IADD R15, R15, 0x1, R13 ;  /* 0x000000010f0f7824 */ /* 0x000fe200078e020d */
[----:B------:R-:W-:Y:S01]  /*0380*/  UIADD3 UR14, UR21, UR14, URZ ;  /* 0x0000000e150e7290 */ /* 0x000fe2000fffe03f */
[----:B------:R-:W-:Y:S01]  /*0390*/  IMAD R252, R252, 0x80, R9 ;  /* 0x00000080fcfc7824 */ /* 0x000fe200078e0209 */
[--C-:B------:R-:W-:Y:S01]  /*03a0*/  SHF.R.S32.HI R10, RZ, 0x1f, R11.reuse ;  /* 0x0000001fff0a7819 */ /* 0x100fe2000001140b */
[----:B------:R-:W-:Y:S01]  /*03b0*/  IMAD.MOV R6, RZ, RZ, -R11 ;  /* 0x000000ffff067224 */ /* 0x000fe200078e0a0b */
[----:B------:R-:W-:Y:S01]  /*03c0*/  STL [R1+0x4], R38 ;  /* 0x0000042601007387 */ /* 0x000fe20000100800 */
[----:B------:R-:W-:-:S03]  /*03d0*/  IMAD.WIDE.U32 R14, R11, c[0x0][0x1b0], R14 ;  /* 0x00006c000b0e7a25 */ /* 0x000fc600078e000e */
[----:B------:R-:W-:Y:S01]  /*03e0*/  STL.64 [R1+0x20], R36 ;  /* 0x0000202401007387 */ /* 0x000fe20000100a00 */
[----:B------:R-:W-:Y:S02]  /*03f0*/  IMAD R10, R10, c[0x0][0x1b0], RZ ;  /* 0x00006c000a0a7a24 */ /* 0x000fe400078e02ff */
[----:B------:R-:W-:Y:S02]  /*0400*/  IMAD R6, R6, c[0x0][0x2c4], R16 ;  /* 0x0000b10006067a24 */ /* 0x000fe400078e0210 */
[----:B------:R-:W-:Y:S02]  /*0410*/  IMAD R13, R11, c[0x0][0x1b4], R10 ;  /* 0x00006d000b0d7a24 */ /* 0x000fe400078e020a */
[----:B------:R-:W-:Y:S01]  /*0420*/  IMAD.SHL.U32 R10, R9, 0x40, RZ ;  /* 0x00000040090a7824 */ /* 0x000fe200078e00ff */
[----:B------:R-:W-:Y:S01]  /*0430*/  SHF.R.S32.HI R11, RZ, 0x1f, R6 ;  /* 0x0000001fff0b7819 */ /* 0x000fe20000011406 */
[----:B------:R-:W-:Y:S01]  /*0440*/  IMAD.IADD R15, R15, 0x1, R13 ;  /* 0x000000010f0f7824 */ /* 0x000fe200078e020d */
[----:B------:R-:W-:-:S02]  /*0450*/  IADD3 R13, -R9, c[0x0][0x1d0], RZ ;  /* 0x00007400090d7a10 */ /* 0x000fc40007ffe1ff */
[----:B-1----:R-:W-:Y:S01]  /*0460*/  IADD3 R16, R252, 0x10, RZ ;  /* 0x00000010fc107810 */ /* 0x002fe20007ffe0ff */
[----:B------:R-:W-:Y:S01]  /*0470*/  IMAD R11, R11, c[0x0][0x1a8], RZ ;  /* 0x00006a000b0b7a24 */ /* 0x000fe200078e02ff */
[----:B------:R-:W-:Y:S01]  /*0480*/  LOP3.LUT R10, R10, 0x1c0, RZ, 0xc0, !PT ;  /* 0x000001c00a0a7812 */ /* 0x000fe200078ec0ff */
[----:B------:R-:W-:-:S04]  /*0490*/  IMAD.WIDE.U32 R18, R6, c[0x0][0x1a8], R14 ;  /* 0x00006a0006127a25 */ /* 0x000fc800078e000e */
[----:B------:R-:W-:Y:S01]  /*04a0*/  IMAD R11, R6, c[0x0][0x1ac], R11 ;  /* 0x00006b00060b7a24 */ /* 0x000fe200078e020b */
[----:B------:R-:W-:Y:S02]  /*04b0*/  LEA R15, P0, R18, c[0x0][0x160], 0x1 ;  /* 0x00005800120f7a11 */ /* 0x000fe400078008ff */
[----:B------:R-:W-:Y:S01]  /*04c0*/  IADD3 R6, R252, 0x20, RZ ;  /* 0x00000020fc067810 */ /* 0x000fe20007ffe0ff */
[----:B------:R-:W-:Y:S02]  /*04d0*/  IMAD.IADD R14, R19, 0x1, R11 ;  /* 0x00000001130e7824 */ /* 0x000fe400078e020b */
[----:B------:R-:W-:Y:S01]  /*04e0*/  IMAD R19, R5, c[0x0][0x168], RZ ;  /* 0x00005a0005137a24 */ /* 0x000fe200078e02ff */
[----:B------:R-:W1:Y:S01]  /*04f0*/  SHFL.IDX PT, R24, R15, RZ, 0x181f ;  /* 0x00181fff0f187589 */ /* 0x000e6200000e0000 */
[----:B------:R-:W-:Y:S02]  /*0500*/  SHF.R.U32.HI R5, RZ, 0x3, R10 ;  /* 0x00000003ff057819 */ /* 0x000fe4000001160a */
[----:B------:R-:W-:Y:S01]  /*0510*/  LEA.HI.X R14, R18, c[0x0][0x164], R14, 0x1, P0 ;  /* 0x00005900120e7a11 */ /* 0x000fe200000f0c0e */
[----:B------:R-:W-:Y:S01]  /*0520*/  SHFL.IDX PT, R22, R15, 0x1, 0x181f ;  /* 0x00381f000f167f89 */ /* 0x000fe200000e0000 */
[----:B------:R-:W-:-:S02]  /*0530*/  ISETP.GE.AND P2, PT, R252, R19, PT ;  /* 0x00000013fc00720c */ /* 0x000fc40003f46270 */
[-C--:B------:R-:W-:Y:S01]  /*0540*/  ISETP.GE.AND P5, PT, R16, R19.reuse, PT ;  /* 0x000000131000720c */ /* 0x080fe20003fa6270 */
[----:B------:R-:W2:Y:S01]  /*0550*/  SHFL.IDX PT, R25, R14, RZ, 0x181f ;  /* 0x00181fff0e197589 */ /* 0x000ea200000e0000 */
[----:B------:R-:W-:Y:S02]  /*0560*/  LEA.HI R16, R17, R8, RZ, 0x6 ;  /* 0x0000000811107211 */ /* 0x000fe400078f30ff */
[----:B------:R-:W-:Y:S01]  /*0570*/  LOP3.LUT R10, R10, 0x38, R36, 0xf8, !PT ;  /* 0x000000380a0a7812 */ /* 0x000fe200078ef824 */
[----:B------:R-:W3:Y:S01]  /*0580*/  SHFL.IDX PT, R23, R14, 0x1, 0x181f ;  /* 0x00381f000e177f89 */ /* 0x000ee200000e0000 */
[----:B------:R-:W-:Y:S01]  /*0590*/  ISETP.GE.AND P4, PT, R6, R19, PT ;  /* 0x000000130600720c */ /* 0x000fe20003f86270 */
[----:B------:R-:W-:Y:S01]  /*05a0*/  IMAD.SHL.U32 R16, R16, 0x8, RZ ;  /* 0x0000000810107824 */ /* 0x000fe200078e00ff */
[----:B------:R-:W-:Y:S01]  /*05b0*/  LOP3.LUT R5, R10, R5, RZ, 0x3c, !PT ;  /* 0x000000050a057212 */ /* 0x000fe200078e3cff */
[----:B------:R-:W-:Y:S01]  /*05c0*/  SHFL.IDX PT, R20, R15, 0x2, 0x181f ;  /* 0x00581f000f147f89 */ /* 0x000fe200000e0000 */
[----:B------:R-:W-:-:S02]  /*05d0*/  ISETP.GE.AND P0, PT, R36, c[0x0][0x198], PT ;  /* 0x0000660024007a0c */ /* 0x000fc40003f06270 */
[----:B------:R-:W-:Y:S01]  /*05e0*/  @!P2 SHF.R.S32.HI R6, RZ, 0x1f, R38 ;  /* 0x0000001fff06a819 */ /* 0x000fe20000011426 */
[----:B------:R-:W4:Y:S01]  /*05f0*/  SHFL.IDX PT, R21, R14, 0x2, 0x181f ;  /* 0x00581f000e157f89 */ /* 0x000f2200000e0000 */
[----:B------:R-:W-:Y:S02]  /*0600*/  LOP3.LUT R120, R5, 0xfffffe00, R16, 0xf8, !PT ;  /* 0xfffffe0005787812 */ /* 0x000fe400078ef810 */
[----:B------:R-:W-:Y:S01]  /*0610*/  @!P2 LEA.HI R6, R6, R38, RZ, 0x3 ;  /* 0x000000260606a211 */ /* 0x000fe200078f18ff */
[----:B------:R-:W-:Y:S01]  /*0620*/  SHFL.IDX PT, R18, R15, 0x7, 0x181f ;  /* 0x00f81f000f127f89 */ /* 0x000fe200000e0000 */
[----:B------:R-:W-:Y:S02]  /*0630*/  @!P5 SHF.R.S32.HI R5, RZ, 0x1f, R38 ;  /* 0x0000001fff05d819 */ /* 0x000fe40000011426 */
[----:B------:R-:W-:Y:S01]  /*0640*/  @!P2 LOP3.LUT R6, R6, 0xfffffff8, RZ, 0xc0, !PT ;  /* 0xfffffff80606a812 */ /* 0x000fe200078ec0ff */
[----:B------:R-:W-:Y:S01]  /*0650*/  STL [R1+0x8], R120 ;  /* 0x0000087801007387 */ /* 0x000fe20000100800 */
[----:B-1----:R-:W-:-:S02]  /*0660*/  @!P2 LEA R26, P1, R36, R24, 0x1 ;  /* 0x00000018241aa211 */ /* 0x002fc400078208ff */
[----:B------:R-:W-:Y:S01]  /*0670*/  IADD3 R10, R252, 0x30, RZ ;  /* 0x00000030fc0a7810 */ /* 0x000fe20007ffe0ff */
[----:B--2---:R-:W-:Y:S01]  /*0680*/  @!P2 IMAD.WIDE R32, R6, 0x2, R24 ;  /* 0x000000020620a825 */ /* 0x004fe200078e0218 */
[----:B------:R-:W-:Y:S01]  /*0690*/  @!P5 LEA.HI R5, R5, R38, RZ, 0x3 ;  /* 0x000000260505d211 */ /* 0x000fe200078f18ff */
[----:B------:R-:W1:Y:S01]  /*06a0*/  SHFL.IDX PT, R24, R15, 0x3, 0x181f ;  /* 0x00781f000f187f89 */ /* 0x000e6200000e0000 */
[----:B------:R-:W-:Y:S02]  /*06b0*/  @!P2 LEA.HI.X R27, R36, R25, R37, 0x1, P1 ;  /* 0x00000019241ba211 */ /* 0x000fe400008f0c25 */
[----:B------:R-:W-:Y:S01]  /*06c0*/  ISETP.GE.AND P1, PT, R10, R19, PT ;  /* 0x000000130a00720c */ /* 0x000fe20003f26270 */
[----:B------:R-:W-:Y:S01]  /*06d0*/  @!P2 IMAD.SHL.U32 R10, R120, 0x2, RZ ;  /* 0x00000002780aa824 */ /* 0x000fe200078e00ff */
[----:B------:R-:W-:Y:S01]  /*06e0*/  @!P4 SHF.R.S32.HI R6, RZ, 0x1f, R38 ;  /* 0x0000001fff06c819 */ /* 0x000fe20000011426 */
[----:B------:R-:W2:Y:S01]  /*06f0*/  SHFL.IDX PT, R25, R14, 0x3, 0x181f ;  /* 0x00781f000e197f89 */ /* 0x000ea200000e0000 */
[----:B------:R-:W-:-:S02]  /*0700*/  @!P5 LOP3.LUT R5, R5, 0xfffffff8, RZ, 0xc0, !PT ;  /* 0xfffffff80505d812 */ /* 0x000fc400078ec0ff */
[----:B------:R-:W-:Y:S01]  /*0710*/  @!P4 LEA.HI R6, R6, R38, RZ, 0x3 ;  /* 0x000000260606c211 */ /* 0x000fe200078f18ff */
[----:B------:R1:W-:Y:S01]  /*0720*/  @!P2 LDGSTS.E.BYPASS.LTC128B.128 [R10+0x8100], [R26.64], !P0 ;  /* 0x081000001a0aafae */ /* 0x0003e2000c101d56 */
[----:B------:R-:W-:Y:S01]  /*0730*/  IADD3 R16, R252, 0x40, RZ ;  /* 0x00000040fc107810 */ /* 0x000fe20007ffe0ff */
[----:B---3--:R-:W-:Y:S01]  /*0740*/  @!P5 IMAD.WIDE R28, R5, 0x2, R22 ;  /* 0x00000002051cd825 */ /* 0x008fe200078e0216 */
[----:B------:R-:W-:Y:S01]  /*0750*/  @!P4 LOP3.LUT R5, R6, 0xfffffff8, RZ, 0xc0, !PT ;  /* 0xfffffff80605c812 */ /* 0x000fe200078ec0ff */
[----:B------:R3:W-:Y:S01]  /*0760*/  @!P2 LDGSTS.E.BYPASS.LTC128B.128 [R10+0xc100], [R32.64], !P3 ;  /* 0x0c100000200aafae */ /* 0x0007e2000d901d56 */
[----:B------:R-:W-:Y:S01]  /*0770*/  @!P5 LEA R30, P2, R36, R22, 0x1 ;  /* 0x00000016241ed211 */ /* 0x000fe200078408ff */
[----:B------:R-:W-:Y:S01]  /*0780*/  @!P5 IMAD.SHL.U32 R6, R120, 0x2, RZ ;  /* 0x000000027806d824 */ /* 0x000fe200078e00ff */
[----:B------:R-:W-:Y:S02]  /*0790*/  @!P1 SHF.R.S32.HI R11, RZ, 0x1f, R38 ;  /* 0x0000001fff0b9819 */ /* 0x000fe40000011426 */
[C---:B------:R-:W-:Y:S01]  /*07a0*/  @!P5 LEA.HI.X R31, R36.reuse, R23, R37, 0x1, P2 ;  /* 0x00000017241fd211 */ /* 0x040fe200010f0c25 */
[----:B----4-:R-:W-:Y:S01]  /*07b0*/  @!P4 IMAD.WIDE R22, R5, 0x2, R20 ;  /* 0x000000020516c825 */ /* 0x010fe200078e0214 */
[----:B------:R-:W-:-:S02]  /*07c0*/  @!P4 LEA R20, P2, R36, R20, 0x1 ;  /* 0x000000142414c211 */ /* 0x000fc400078408ff */
[----:B------:R-:W-:Y:S01]  /*07d0*/  @!P1 LEA.HI R11, R11, R38, RZ, 0x3 ;  /* 0x000000260b0b9211 */ /* 0x000fe200078f18ff */
[----:B------:R-:W-:Y:S01]  /*07e0*/  @!P4 IMAD.SHL.U32 R5, R120, 0x2, RZ ;  /* 0x000000027805c824 */ /* 0x000fe200078e00ff */
[----:B------:R-:W-:Y:S01]  /*07f0*/  @!P4 LEA.HI.X R21, R36, R21, R37, 0x1, P2 ;  /* 0x000000152415c211 */ /* 0x000fe200010f0c25 */
[----:B------:R4:W-:Y:S01]  /*0800*/  @!P5 LDGSTS.E.BYPASS.LTC128B.128 [R6+0x8900], [R30.64], !P0 ;  /* 0x089000001e06dfae */ /* 0x0009e2000c101d56 */
[----:B------:R-:W-:Y:S02]  /*0810*/  ISETP.GE.AND P2, PT, R16, R19, PT ;  /* 0x000000131000720c */ /* 0x000fe40003f46270 */
[----:B------:R-:W-:Y:S01]  /*0820*/  @!P1 LOP3.LUT R11, R11, 0xfffffff8, RZ, 0xc0, !PT ;  /* 0xfffffff80b0b9812 */ /* 0x000fe200078ec0ff */
[----:B------:R4:W-:Y:S01]  /*0830*/  @!P5 LDGSTS.E.BYPASS.LTC128B.128 [R6+0xc900], [R28.64], !P3 ;  /* 0x0c9000001c06dfae */ /* 0x0009e2000d901d56 */
[----:B------:R-:W-:-:S03]  /*0840*/  IADD3 R16, R252, 0x70, RZ ;  /* 0x00000070fc107810 */ /* 0x000fc60007ffe0ff */
[----:B------:R4:W-:Y:S04]  /*0850*/  @!P4 LDGSTS.E.BYPASS.LTC128B.128 [R5+0x9100], [R20.64], !P0 ;  /* 0x091000001405cfae */ /* 0x0009e8000c101d56 */
[----:B-1----:R-:W1:Y:S01]  /*0860*/  SHFL.IDX PT, R26, R15, 0x4, 0x181f ;  /* 0x00981f000f1a7f89 */ /* 0x002e6200000e0000 */
[----:B---3--:R-:W-:-:S03]  /*0870*/  IADD3 R10, R252, 0x50, RZ ;  /* 0x00000050fc0a7810 */ /* 0x008fc60007ffe0ff */
[----:B------:R-:W3:Y:S01]  /*0880*/  SHFL.IDX PT, R27, R14, 0x4, 0x181f ;  /* 0x00981f000e1b7f89 */ /* 0x000ee200000e0000 */
[----:B------:R-:W-:-:S03]  /*0890*/  ISETP.GE.AND P5, PT, R10, R19, PT ;  /* 0x000000130a00720c */ /* 0x000fc60003fa6270 */
[----:B------:R1:W-:Y:S01]  /*08a0*/  @!P4 LDGSTS.E.BYPASS.LTC128B.128 [R5+0xd100], [R22.64], !P3 ;  /* 0x0d1000001605cfae */ /* 0x0003e2000d901d56 */
[----:B------:R-:W-:Y:S02]  /*08b0*/  @!P1 LEA R32, P4, R36, R24, 0x1 ;  /* 0x0000001824209211 */ /* 0x000fe400078808ff */
[----:B------:R-:W-:Y:S02]  /*08c0*/  IADD3 R10, R252, 0x60, RZ ;  /* 0x00000060fc0a7810 */ /* 0x000fe40007ffe0ff */
[--C-:B--2---:R-:W-:Y:S02]  /*08d0*/  @!P1 LEA.HI.X R33, R36, R25, R37.reuse, 0x1, P4 ;  /* 0x0000001924219211 */ /* 0x104fe400020f0c25 */
[----:B------:R-:W-:Y:S01]  /*08e0*/  ISETP.GE.AND P4, PT, R10, R19, PT ;  /* 0x000000130a00720c */ /* 0x000fe20003f86270 */
[----:B------:R-:W-:Y:S02]  /*08f0*/  @!P1 IMAD.SHL.U32 R10, R120, 0x2, RZ ;  /* 0x00000002780a9824 */ /* 0x000fe400078e00ff */
[----:B----4-:R-:W-:-:S03]  /*0900*/  IMAD.WIDE.U32 R30, R9, c[0x0][0x1e0], R36 ;  /* 0x00007800091e7a25 */ /* 0x010fc600078e0024 */
[----:B------:R2:W-:Y:S01]  /*0910*/  @!P1 LDGSTS.E.BYPASS.LTC128B.128 [R10+0x9900], [R32.64], !P0 ;  /* 0x09900000200a9fae */ /* 0x0005e2000c101d56 */
[----:B------:R-:W-:-:S04]  /*0920*/  IMAD.U32 R6, RZ, RZ, UR13 ;  /* 0x0000000dff067e24 */ /* 0x000fc8000f8e00ff */
[----:B------:R-:W-:Y:S02]  /*0930*/  IMAD R6, R6, -0x40, R13 ;  /* 0xffffffc006067824 */ /* 0x000fe400078e020d */
[----:B-1----:R-:W-:Y:S01]  /*0940*/  @!P1 IMAD.WIDE R22, R11, 0x2, R24 ;  /* 0x000000020b169825 */ /* 0x002fe200078e0218 */
[----:B------:R-:W-:Y:S01]  /*0950*/  SHF.R.S32.HI R5, RZ, 0x1f, R9 ;  /* 0x0000001fff057819 */ /* 0x000fe20000011409 */
[----:B------:R-:W-:Y:S01]  /*0960*/  SHFL.IDX PT, R24, R15, 0x5, 0x181f ;  /* 0x00b81f000f187f89 */ /* 0x000fe200000e0000 */
[----:B------:R-:W-:-:S03]  /*0970*/  @!P2 SHF.R.S32.HI R11, RZ, 0x1f, R38 ;  /* 0x0000001fff0ba819 */ /* 0x000fc60000011426 */
[----:B------:R-:W1:Y:S01]  /*0980*/  SHFL.IDX PT, R25, R14, 0x5, 0x181f ;  /* 0x00b81f000e197f89 */ /* 0x000e6200000e0000 */
[----:B------:R-:W-:Y:S01]  /*0990*/  IMAD R20, R5, c[0x0][0x1e0], RZ ;  /* 0x0000780005147a24 */ /* 0x000fe200078e02ff */
[----:B------:R-:W-:Y:S02]  /*09a0*/  @!P2 LEA.HI R11, R11, R38, RZ, 0x3 ;  /* 0x000000260b0ba211 */ /* 0x000fe400078f18ff */
[----:B------:R4:W-:Y:S01]  /*09b0*/  @!P1 LDGSTS.E.BYPASS.LTC128B.128 [R10+0xd900], [R22.64], !P3 ;  /* 0x0d900000160a9fae */ /* 0x0009e2000d901d56 */
[C---:B------:R-:W-:Y:S01]  /*09c0*/  @!P2 LEA R28, P1, R36.reuse, R26, 0x1 ;  /* 0x0000001a241ca211 */ /* 0x040fe200078208ff */
[----:B------:R-:W-:Y:S01]  /*09d0*/  IMAD R20, R9, c[0x0][0x1e4], R20 ;  /* 0x0000790009147a24 */ /* 0x000fe200078e0214 */
[----:B------:R-:W-:Y:S02]  /*09e0*/  @!P2 LOP3.LUT R11, R11, 0xfffffff8, RZ, 0xc0, !PT ;  /* 0xfffffff80b0ba812 */ /* 0x000fe400078ec0ff */
[----:B---3--:R-:W-:Y:S01]  /*09f0*/  @!P2 LEA.HI.X R29, R36, R27, R37, 0x1, P1 ;  /* 0x0000001b241da211 */ /* 0x008fe200008f0c25 */
[----:B------:R-:W-:Y:S01]  /*0a00*/  IMAD.IADD R21, R31, 0x1, R20 ;  /* 0x000000011f157824 */ /* 0x000fe200078e0214 */
[----:B------:R-:W-:Y:S01]  /*0a10*/  ISETP.GE.AND P1, PT, R16, R19, PT ;  /* 0x000000131000720c */ /* 0x000fe20003f26270 */
[----:B------:R-:W-:Y:S01]  /*0a20*/  IMAD.MOV.U32 R20, RZ, RZ, R30 ;  /* 0x000000ffff147224 */ /* 0x000fe200078e001e */
[----:B------:R-:W-:Y:S01]  /*0a30*/  SHFL.IDX PT, R19, R14, 0x7, 0x181f ;  /* 0x00f81f000e137f89 */ /* 0x000fe200000e0000 */
[----:B------:R-:W-:-:S04]  /*0a40*/  @!P2 IMAD.WIDE R30, R11, 0x2, R26 ;  /* 0x000000020b1ea825 */ /* 0x000fc800078e021a */
[C---:B------:R-:W-:Y:S02]  /*0a50*/  @!P2 IMAD.SHL.U32 R11, R120.reuse, 0x2, RZ ;  /* 0x00000002780ba824 */ /* 0x040fe400078e00ff */
[----:B------:R-:W-:Y:S02]  /*0a60*/  @!P4 IMAD.SHL.U32 R16, R120, 0x2, RZ ;  /* 0x000000027810c824 */ /* 0x000fe400078e00ff */
[----:B------:R-:W-:Y:S01]  /*0a70*/  IMAD.WIDE.U32 R20, R4, c[0x0][0x1e8], R20 ;  /* 0x00007a0004147a25 */ /* 0x000fe200078e0014 */
[----:B------:R3:W-:Y:S04]  /*0a80*/  @!P2 LDGSTS.E.BYPASS.LTC128B.128 [R11+0xa100], [R28.64], !P0 ;  /* 0x0a1000001c0bafae */ /* 0x0007e8000c101d56 */
[----:B------:R3:W-:Y:S04]  /*0a90*/  @!P2 LDGSTS.E.BYPASS.LTC128B.128 [R11+0xe100], [R30.64], !P3 ;  /* 0x0e1000001e0bafae */ /* 0x0007e8000d901d56 */
[----:B----4-:R-:W4:Y:S01]  /*0aa0*/  SHFL.IDX PT, R22, R15, 0x6, 0x181f ;  /* 0x00d81f000f167f89 */ /* 0x010f2200000e0000 */
[----:B--2---:R-:W-:-:S03]  /*0ab0*/  @!P5 SHF.R.S32.HI R10, RZ, 0x1f, R38 ;  /* 0x0000001fff0ad819 */ /* 0x004fc60000011426 */
[----:B------:R-:W2:Y:S01]  /*0ac0*/  SHFL.IDX PT, R23, R14, 0x6, 0x181f ;  /* 0x00d81f000e177f89 */ /* 0x000ea200000e0000 */
[----:B------:R-:W-:-:S04]  /*0ad0*/  @!P5 LEA.HI R10, R10, R38, RZ, 0x3 ;  /* 0x000000260a0ad211 */ /* 0x000fc800078f18ff */
[----:B------:R-:W-:Y:S02]  /*0ae0*/  @!P5 LOP3.LUT R13, R10, 0xfffffff8, RZ, 0xc0, !PT ;  /* 0xfffffff80a0dd812 */ /* 0x000fe400078ec0ff */
[----:B------:R-:W-:-:S03]  /*0af0*/  @!P4 SHF.R.S32.HI R10, RZ, 0x1f, R38 ;  /* 0x0000001fff0ac819 */ /* 0x000fc60000011426 */
[----:B-1----:R-:W-:Y:S01]  /*0b00*/  @!P5 IMAD.WIDE R26, R13, 0x2, R24 ;  /* 0x000000020d1ad825 */ /* 0x002fe200078e0218 */
[----:B------:R-:W-:Y:S02]  /*0b10*/  @!P4 LEA.HI R10, R10, R38, RZ, 0x3 ;  /* 0x000000260a0ac211 */ /* 0x000fe400078f18ff */
[----:B------:R-:W-:Y:S02]  /*0b20*/  @!P5 LEA R24, P2, R36, R24, 0x1 ;  /* 0x000000182418d211 */ /* 0x000fe400078408ff */
[----:B------:R-:W-:Y:S01]  /*0b30*/  @!P4 LOP3.LUT R13, R10, 0xfffffff8, RZ, 0xc0, !PT ;  /* 0xfffffff80a0dc812 */ /* 0x000fe200078ec0ff */
[----:B------:R-:W-:Y:S01]  /*0b40*/  @!P5 IMAD.SHL.U32 R10, R120, 0x2, RZ ;  /* 0x00000002780ad824 */ /* 0x000fe200078e00ff */
[C---:B------:R-:W-:Y:S01]  /*0b50*/  @!P5 LEA.HI.X R25, R36.reuse, R25, R37, 0x1, P2 ;  /* 0x000000192419d211 */ /* 0x040fe200010f0c25 */
[C---:B---3--:R-:W-:Y:S01]  /*0b60*/  IMAD R11, R3.reuse, c[0x0][0x1e8], RZ ;  /* 0x00007a00030b7a24 */ /* 0x048fe200078e02ff */
[----:B----4-:R-:W-:Y:S01]  /*0b70*/  @!P4 LEA R32, P2, R36, R22, 0x1 ;  /* 0x000000162420c211 */ /* 0x010fe200078408ff */
[----:B------:R-:W-:-:S02]  /*0b80*/  IMAD R3, R3, c[0x0][0x210], RZ ;  /* 0x0000840003037a24 */ /* 0x000fc400078e02ff */
[----:B------:R1:W-:Y:S01]  /*0b90*/  @!P5 LDGSTS.E.BYPASS.LTC128B.128 [R10+0xa900], [R24.64], !P0 ;  /* 0x0a900000180adfae */ /* 0x0003e2000c101d56 */
[----:B------:R-:W-:Y:S01]  /*0ba0*/  IMAD R11, R4, c[0x0][0x1ec], R11 ;  /* 0x00007b00040b7a24 */ /* 0x000fe200078e020b */
[C---:B--2---:R-:W-:Y:S01]  /*0bb0*/  @!P4 LEA.HI.X R33, R36.reuse, R23, R37, 0x1, P2 ;  /* 0x000000172421c211 */ /* 0x044fe200010f0c25 */
[----:B------:R-:W-:Y:S01]  /*0bc0*/  @!P4 IMAD.WIDE R34, R13, 0x2, R22 ;  /* 0x000000020d22c825 */ /* 0x000fe200078e0216 */
[----:B------:R-:W-:Y:S01]  /*0bd0*/  @!P1 LEA R22, P2, R36, R18, 0x1 ;  /* 0x0000001224169211 */ /* 0x000fe200078408ff */
[----:B------:R1:W-:Y:S01]  /*0be0*/  @!P5 LDGSTS.E.BYPASS.LTC128B.128 [R10+0xe900], [R26.64], !P3 ;  /* 0x0e9000001a0adfae */ /* 0x0003e2000d901d56 */
[----:B------:R-:W-:Y:S01]  /*0bf0*/  ISETP.GE.AND P5, PT, R6, 0x11, PT ;  /* 0x000000110600780c */ /* 0x000fe20003fa6270 */
[----:B------:R-:W-:Y:S01]  /*0c00*/  IMAD.IADD R11, R21, 0x1, R11 ;  /* 0x00000001150b7824 */ /* 0x000fe200078e020b */
[----:B------:R-:W-:Y:S01]  /*0c10*/  @!P1 LEA.HI.X R23, R36, R19, R37, 0x1, P2 ;  /* 0x0000001324179211 */ /* 0x000fe200010f0c25 */
[----:B------:R2:W-:Y:S01]  /*0c20*/  @!P4 LDGSTS.E.BYPASS.LTC128B.128 [R16+0xb100], [R32.64], !P0 ;  /* 0x0b1000002010cfae */ /* 0x0005e2000c101d56 */
[----:B------:R-:W-:Y:S01]  /*0c30*/  ISETP.GE.AND P2, PT, R6, 0x31, PT ;  /* 0x000000310600780c */ /* 0x000fe20003f46270 */
[----:B------:R-:W-:Y:S01]  /*0c40*/  IMAD R3, R4, c[0x0][0x214], R3 ;  /* 0x0000850004037a24 */ /* 0x000fe200078e0203 */
[----:B------:R-:W-:Y:S01]  /*0c50*/  @!P1 SHF.R.S32.HI R21, RZ, 0x1f, R38 ;  /* 0x0000001fff159819 */ /* 0x000fe20000011426 */
[----:B------:R3:W-:Y:S01]  /*0c60*/  @!P4 LDGSTS.E.BYPASS.LTC128B.128 [R16+0xf100], [R34.64], !P3 ;  /* 0x0f1000002210cfae */ /* 0x0007e2000d901d56 */
[----:B------:R-:W-:-:S02]  /*0c70*/  ISETP.GE.AND P4, PT, R6, 0x21, PT ;  /* 0x000000210600780c */ /* 0x000fc40003f86270 */
[----:B------:R-:W-:-:S04]  /*0c80*/  @!P1 LEA.HI R21, R21, R38, RZ, 0x3 ;  /* 0x0000002615159211 */ /* 0x000fc800078f18ff */
[----:B------:R-:W-:-:S03]  /*0c90*/  @!P1 LOP3.LUT R21, R21, 0xfffffff8, RZ, 0xc0, !PT ;  /* 0xfffffff815159812 */ /* 0x000fc600078ec0ff */
[----:B------:R-:W-:Y:S02]  /*0ca0*/  VOTEU.ANY UP0, P2 ;  /* 0x00000000003f7886 */ /* 0x000fe40001000100 */
[----:B------:R-:W-:-:S04]  /*0cb0*/  @!P1 IMAD.WIDE R18, R21, 0x2, R18 ;  /* 0x0000000215129825 */ /* 0x000fc800078e0212 */
[C---:B------:R-:W-:Y:S02]  /*0cc0*/  @P4 IMAD.SHL.U32 R31, R120.reuse, 0x2, RZ ;  /* 0x00000002781f4824 */ /* 0x040fe400078e00ff */
[----:B-1----:R-:W-:Y:S02]  /*0cd0*/  IMAD.MOV.U32 R10, RZ, RZ, R20 ;  /* 0x000000ffff0a7224 */ /* 0x002fe400078e0014 */
[----:B------:R-:W-:Y:S02]  /*0ce0*/  IMAD.MOV.U32 R20, RZ, RZ, c[0x0][0x1e0] ;  /* 0x00007800ff147624 */ /* 0x000fe400078e00ff */
[C---:B--2---:R-:W-:Y:S02]  /*0cf0*/  @P2 IMAD.SHL.U32 R33, R120.reuse, 0x2, RZ ;  /* 0x0000000278212824 */ /* 0x044fe400078e00ff */
[----:B---3--:R-:W-:-:S05]  /*0d00*/  @!P1 IMAD.SHL.U32 R16, R120, 0x2, RZ ;  /* 0x0000000278109824 */ /* 0x008fca00078e00ff */
[----:B------:R1:W-:Y:S04]  /*0d10*/  @!P1 LDGSTS.E.BYPASS.LTC128B.128 [R16+0xb900], [R22.64], !P0 ;  /* 0x0b90000016109fae */ /* 0x0003e8000c101d56 */
[----:B------:R1:W-:Y:S01]  /*0d20*/  @!P1 LDGSTS.E.BYPASS.LTC128B.128 [R16+0xf900], [R18.64], !P3 ;  /* 0x0f90000012109fae */ /* 0x0003e2000d901d56 */
[----:B------:R-:W-:Y:S02]  /*0d30*/  ISETP.GE.AND P3, PT, R36, c[0x0][0x1d4], PT ;  /* 0x0000750024007a0c */ /* 0x000fe40003f66270 */
[----:B-----5:R-:W-:Y:S01]  /*0d40*/  @P6 SHF.R.S32.HI R13, RZ, 0x1f, R12 ;  /* 0x0000001fff0d6819 */ /* 0x020fe2000001140c */
[----:B------:R-:W-:Y:S01]  /*0d50*/  @!P6 IMAD.MOV.U32 R13, RZ, RZ, R2 ;  /* 0x000000ffff0de224 */ /* 0x000fe200078e0002 */
[----:B------:R-:W0:Y:S01]  /*0d60*/  LDGDEPBAR ;  /* 0x00000000000079af */ /* 0x000e220000000000 */
[----:B------:R-:W-:-:S03]  /*0d70*/  @!P6 IMAD.MOV.U32 R12, RZ, RZ, R7 ;  /* 0x000000ffff0ce224 */ /* 0x000fc600078e0007 */
[----:B------:R-:W-:Y:S01]  /*0d80*/  BAR.SYNC.DEFER_BLOCKING 0x0 ;  /* 0x0000000000007b1d */ /* 0x000fe20000010000 */
[----:B------:R-:W-:Y:S01]  /*0d90*/  IMAD R7, R13, c[0x0][0x1f0], RZ ;  /* 0x00007c000d077a24 */ /* 0x000fe200078e02ff */
[----:B------:R-:W-:Y:S01]  /*0da0*/  ISETP.GE.AND P6, PT, R6, 0x1, PT ;  /* 0x000000010600780c */ /* 0x000fe20003fc6270 */
[----:B------:R-:W-:-:S04]  /*0db0*/  IMAD.WIDE.U32 R40, R12, c[0x0][0x1f0], R10 ;  /* 0x00007c000c287a25 */ /* 0x000fc800078e000a */
[----:B------:R-:W-:Y:S01]  /*0dc0*/  IMAD R6, R12, c[0x0][0x1f4], R7 ;  /* 0x00007d000c067a24 */ /* 0x000fe200078e0207 */
[----:B------:R2:W-:Y:S01]  /*0dd0*/  STL.64 [R1+0x10], R40 ;  /* 0x0000102801007387 */ /* 0x0005e20000100a00 */
[----:B------:R-:W-:Y:S02]  /*0de0*/  IMAD.U32 R2, RZ, RZ, UR10 ;  /* 0x0000000aff027e24 */ /* 0x000fe4000f8e00ff */
[----:B------:R-:W-:Y:S02]  /*0df0*/  IMAD.IADD R123, R41, 0x1, R6 ;  /* 0x00000001297b7824 */ /* 0x000fe400078e0206 */
[----:B------:R-:W-:Y:S02]  /*0e00*/  IMAD.MOV.U32 R122, RZ, RZ, R40 ;  /* 0x000000ffff7a7224 */ /* 0x000fe400078e0028 */
[----:B------:R-:W-:Y:S02]  /*0e10*/  IMAD.U32 R11, RZ, RZ, UR7 ;  /* 0x00000007ff0b7e24 */ /* 0x000fe4000f8e00ff */
[----:B------:R-:W-:Y:S01]  /*0e20*/  IMAD.WIDE.U32 R14, R2, UR13, R122 ;  /* 0x0000000d020e7c25 */ /* 0x000fe2000f8e007a */
[----:B------:R2:W-:Y:S03]  /*0e30*/  STL.64 [R1+0x18], R122 ;  /* 0x0000187a01007387 */ /* 0x0005e60000100a00 */
[----:B-1----:R-:W-:Y:S01]  /*0e40*/  IMAD.SHL.U32 R16, R0, 0x40, RZ ;  /* 0x0000004000107824 */ /* 0x002fe200078e00ff */
[----:B------:R-:W-:Y:S01]  /*0e50*/  IADD3 R15, R15, UR4, RZ ;  /* 0x000000040f0f7c10 */ /* 0x000fe2000fffe0ff */
[----:B------:R-:W-:Y:S01]  /*0e60*/  @UP0 UIMAD UR4, UR7, 0x30, URZ ;  /* 0x00000030070408a4 */ /* 0x000fe2000f8e023f */
[----:B------:R-:W-:Y:S01]  /*0e70*/  @P5 LEA R7, P0, R20, R14, 0x4 ;  /* 0x0000000e14075211 */ /* 0x000fe200078020ff */
[----:B------:R-:W-:Y:S01]  /*0e80*/  UISETP.GE.AND UP0, UPT, UR8, 0x1, UPT ;  /* 0x000000010800788c */ /* 0x000fe2000bf06270 */
[----:B------:R-:W-:-:S02]  /*0e90*/  @P6 LEA R26, P1, R14, c[0x0][0x1c8], 0x1 ;  /* 0x000072000e1a6a11 */ /* 0x000fc400078208ff */
[C---:B------:R-:W-:Y:S01]  /*0ea0*/  @P5 LEA.HI.X R6, R20.reuse, R15, R11, 0x4, P0 ;  /* 0x0000000f14065211 */ /* 0x040fe200000f240b */
[----:B------:R-:W-:Y:S01]  /*0eb0*/  @P2 IMAD.WIDE.U32 R20, R20, 0x30, R14 ;  /* 0x0000003014142825 */ /* 0x000fe200078e000e */
[C---:B------:R-:W-:Y:S02]  /*0ec0*/  @P5 LEA R24, P0, R7.reuse, c[0x0][0x1c8], 0x1 ;  /* 0x0000720007185a11 */ /* 0x040fe400078008ff */
[C---:B------:R-:W-:Y:S02]  /*0ed0*/  @P6 LEA.HI.X R27, R14.reuse, c[0x0][0x1cc], R15, 0x1, P1 ;  /* 0x000073000e1b6a11 */ /* 0x040fe400008f0c0f */
[----:B------:R-:W-:Y:S02]  /*0ee0*/  @P5 LEA.HI.X R25, R7, c[0x0][0x1cc], R6, 0x1, P0 ;  /* 0x0000730007195a11 */ /* 0x000fe400000f0c06 */
[----:B------:R-:W-:Y:S02]  /*0ef0*/  LEA.HI R6, R17, R8, RZ, 0x4 ;  /* 0x0000000811067211 */ /* 0x000fe400078f20ff */
[----:B------:R-:W-:-:S02]  /*0f00*/  @P4 IADD3 R10, P0, R14, UR20, RZ ;  /* 0x000000140e0a4c10 */ /* 0x000fc4000ff1e0ff */
[----:B------:R-:W-:Y:S02]  /*0f10*/  LOP3.LUT R11, R6, 0xfffffff0, RZ, 0xc0, !PT ;  /* 0xfffffff0060b7812 */ /* 0x000fe400078ec0ff */
[----:B------:R-:W-:Y:S01]  /*0f20*/  @P4 IADD3.X R7, R15, UR14, RZ, P0, !PT ;  /* 0x0000000e0f074c10 */ /* 0x000fe200087fe4ff */
[----:B------:R-:W-:Y:S01]  /*0f30*/  IMAD.SHL.U32 R15, R9, 0x8, RZ ;  /* 0x00000008090f7824 */ /* 0x000fe200078e00ff */
[----:B------:R-:W-:Y:S01]  /*0f40*/  @P4 LEA R22, P0, R10, c[0x0][0x1c8], 0x1 ;  /* 0x000072000a164a11 */ /* 0x000fe200078008ff */
[----:B------:R-:W-:Y:S01]  /*0f50*/  IMAD.IADD R14, R8, 0x1, -R11 ;  /* 0x00000001080e7824 */ /* 0x000fe200078e0a0b */
[----:B------:R-:W-:Y:S02]  /*0f60*/  SHF.R.S32.HI R19, RZ, 0x4, R6 ;  /* 0x00000004ff137819 */ /* 0x000fe40000011406 */
[----:B------:R-:W-:Y:S02]  /*0f70*/  @P4 LEA.HI.X R23, R10, c[0x0][0x1cc], R7, 0x1, P0 ;  /* 0x000073000a174a11 */ /* 0x000fe400000f0c07 */
[----:B------:R-:W-:-:S02]  /*0f80*/  SHF.R.S32.HI R7, RZ, 0x1f, R14 ;  /* 0x0000001fff077819 */ /* 0x000fc4000001140e */
[----:B------:R-:W-:Y:S02]  /*0f90*/  LEA.HI R6, R6, R19, RZ, 0x1 ;  /* 0x0000001306067211 */ /* 0x000fe400078f08ff */
[----:B------:R-:W-:Y:S02]  /*0fa0*/  LEA.HI R7, R7, R14, RZ, 0x3 ;  /* 0x0000000e07077211 */ /* 0x000fe400078f18ff */
[----:B------:R-:W-:Y:S02]  /*0fb0*/  ISETP.GE.AND P0, PT, R38, c[0x0][0x1d4], PT ;  /* 0x0000750026007a0c */ /* 0x000fe40003f06270 */
[----:B------:R-:W-:Y:S02]  /*0fc0*/  LOP3.LUT R16, R16, 0x1c0, RZ, 0xc0, !PT ;  /* 0x000001c010107812 */ /* 0x000fe400078ec0ff */
[----:B------:R-:W-:Y:S02]  /*0fd0*/  LOP3.LUT R6, R6, 0xfffffffe, RZ, 0xc0, !PT ;  /* 0xfffffffe06067812 */ /* 0x000fe400078ec0ff */
[C---:B------:R-:W-:Y:S01]  /*0fe0*/  LOP3.LUT R11, R7.reuse, 0xfffffff8, RZ, 0xc0, !PT ;  /* 0xfffffff8070b7812 */ /* 0x040fe200078ec0ff */
[----:B------:R-:W-:Y:S01]  /*0ff0*/  IMAD.SHL.U32 R7, R7, 0x40, RZ ;  /* 0x0000004007077824 */ /* 0x000fe200078e00ff */
[----:B------:R-:W-:Y:S01]  /*1000*/  LOP3.LUT R15, R16, 0x8, R15, 0xf8, !PT ;  /* 0x00000008100f7812 */ /* 0x000fe200078ef80f */
[----:B------:R-:W-:Y:S01]  /*1010*/  IMAD.IADD R6, R19, 0x1, -R6 ;  /* 0x0000000113067824 */ /* 0x000fe200078e0a06 */
[----:B------:R-:W-:Y:S01]  /*1020*/  SHF.R.U32.HI R16, RZ, 0x3, R16 ;  /* 0x00000003ff107819 */ /* 0x000fe20000011610 */
[----:B------:R-:W-:Y:S01]  /*1030*/  IMAD.IADD R11, R14, 0x1, -R11 ;  /* 0x000000010e0b7824 */ /* 0x000fe200078e0a0b */
[----:B------:R-:W-:Y:S01]  /*1040*/  @P2 IADD3 R10, R21, UR4, RZ ;  /* 0x00000004150a2c10 */ /* 0x000fe2000fffe0ff */
[C---:B------:R-:W-:Y:S01]  /*1050*/  @P6 IMAD.SHL.U32 R21, R120.reuse, 0x2, RZ ;  /* 0x0000000278156824 */ /* 0x040fe200078e00ff */
[----:B------:R-:W-:Y:S01]  /*1060*/  LOP3.LUT R15, R15, R16, RZ, 0x3c, !PT ;  /* 0x000000100f0f7212 */ /* 0x000fe200078e3cff */
[----:B------:R-:W-:Y:S01]  /*1070*/  @P5 IMAD.SHL.U32 R19, R120, 0x2, RZ ;  /* 0x0000000278135824 */ /* 0x000fe200078e00ff */
[----:B------:R-:W-:Y:S01]  /*1080*/  @P2 LEA R28, P1, R20, c[0x0][0x1c8], 0x1 ;  /* 0x00007200141c2a11 */ /* 0x000fe200078208ff */
[----:B------:R-:W-:Y:S01]  /*1090*/  IMAD.SHL.U32 R14, R11, 0x40, RZ ;  /* 0x000000400b0e7824 */ /* 0x000fe200078e00ff */
[----:B------:R-:W-:Y:S01]  /*10a0*/  @!PT LDS RZ, [RZ] ;  /* 0x00000000fffff984 */ /* 0x000fe20000000800 */
[----:B------:R-:W-:Y:S01]  /*10b0*/  @!PT LDS RZ, [RZ] ;  /* 0x00000000fffff984 */ /* 0x000fe20000000800 */
[----:B------:R-:W-:Y:S01]  /*10c0*/  @!PT LDS RZ, [RZ] ;  /* 0x00000000fffff984 */ /* 0x000fe20000000800 */
[----:B------:R2:W-:Y:S01]  /*10d0*/  @P6 LDGSTS.E.BYPASS.LTC128B.128 [R21+0x4100], [R26.64], !P3 ;  /* 0x041000001a156fae */ /* 0x0005e2000d901d56 */
[----:B------:R-:W-:Y:S01]  /*10e0*/  IMAD R250, R6, 0x200, R15 ;  /* 0x0000020006fa7824 */ /* 0x000fe200078e020f */
[----:B------:R-:W-:Y:S01]  /*10f0*/  @P2 LEA.HI.X R29, R20, c[0x0][0x1cc], R10, 0x1, P1 ;  /* 0x00007300141d2a11 */ /* 0x000fe200008f0c0a */
[----:B------:R-:W-:Y:S01]  /*1100*/  IMAD.SHL.U32 R6, R6, 0x8, RZ ;  /* 0x0000000806067824 */ /* 0x000fe200078e00ff */
[----:B------:R2:W-:Y:S01]  /*1110*/  @P6 LDGSTS.E.BYPASS.LTC128B.128 [R21+0x6100], [R26.64+0x80], !P0 ;  /* 0x061000801a156fae */ /* 0x0005e2000c101d56 */
[----:B------:R-:W-:Y:S01]  /*1120*/  LOP3.LUT R15, R14, 0x1c0, RZ, 0xc0, !PT ;  /* 0x000001c00e0f7812 */ /* 0x000fe200078ec0ff */
[----:B------:R-:W-:Y:S01]  /*1130*/  IMAD.SHL.U32 R250, R250, 0x2, RZ ;  /* 0x00000002fafa7824 */ /* 0x000fe200078e00ff */
[----:B------:R-:W-:Y:S01]  /*1140*/  LEA.HI R10, R17, R8, RZ, 0x5 ;  /* 0x00000008110a7211 */ /* 0x000fe200078f28ff */
[----:B------:R1:W-:Y:S01]  /*1150*/  @P5 LDGSTS.E.BYPASS.LTC128B.128 [R19+0x4900], [R24.64], !P3 ;  /* 0x0490000018135fae */ /* 0x0003e2000d901d56 */
[----:B------:R-:W-:Y:S01]  /*1160*/  LOP3.LUT R6, R15, 0x8, R6, 0xf8, !PT ;  /* 0x000000080f067812 */ /* 0x000fe200078ef806 */
[----:B------:R-:W-:Y:S01]  /*1170*/  ULDC.64 UR4, c[0x0][0x208] ;  /* 0x0000820000047ab9 */ /* 0x000fe20000000a00 */
[----:B------:R-:W-:Y:S01]  /*1180*/  SHF.R.S32.HI R14, RZ, 0x5, R10 ;  /* 0x00000005ff0e7819 */ /* 0x000fe2000001140a */
[----:B------:R1:W-:Y:S01]  /*1190*/  @P5 LDGSTS.E.BYPASS.LTC128B.128 [R19+0x6900], [R24.64+0x80], !P0 ;  /* 0x0690008018135fae */ /* 0x0003e2000c101d56 */
[----:B------:R-:W-:Y:S01]  /*11a0*/  SHF.R.U32.HI R15, RZ, 0x3, R15 ;  /* 0x00000003ff0f7819 */ /* 0x000fe2000001160f */
[----:B------:R-:W-:Y:S01]  /*11b0*/  UIMAD.WIDE.U32 UR16, UR11, UR4, URZ ;  /* 0x000000040b1072a5 */ /* 0x000fe2000f8e003f */
[----:B------:R-:W-:Y:S01]  /*11c0*/  LOP3.LUT R7, R7, 0xfffffe00, RZ, 0xc0, !PT ;  /* 0xfffffe0007077812 */ /* 0x000fe200078ec0ff */
[----:B------:R2:W-:Y:S01]  /*11d0*/  @P4 LDGSTS.E.BYPASS.LTC128B.128 [R31+0x5100], [R22.64], !P3 ;  /* 0x05100000161f4fae */ /* 0x0005e2000d901d56 */
[----:B------:R-:W-:Y:S01]  /*11e0*/  LOP3.LUT R6, R6, R15, RZ, 0x3c, !PT ;  /* 0x0000000f06067212 */ /* 0x000fe200078e3cff */
[----:B------:R-:W-:Y:S01]  /*11f0*/  IMAD.MOV.U32 R15, RZ, RZ, 0x10 ;  /* 0x00000010ff0f7424 */ /* 0x000fe200078e00ff */
[----:B------:R-:W-:Y:S01]  /*1200*/  IADD3 R249, R250, 0x4120, RZ ;  /* 0x00004120faf97810 */ /* 0x000fe20007ffe0ff */
[----:B------:R2:W-:Y:S01]  /*1210*/  @P4 LDGSTS.E.BYPASS.LTC128B.128 [R31+0x7100], [R22.64+0x80], !P0 ;  /* 0x07100080161f4fae */ /* 0x0005e2000c101d56 */
[----:B------:R-:W-:Y:S01]  /*1220*/  LOP3.LUT P4, RZ, R0, 0x2, RZ, 0xc0, !PT ;  /* 0x0000000200ff7812 */ /* 0x000fe2000788c0ff */
[----:B------:R-:W-:Y:S01]  /*1230*/  IMAD R251, R14, 0x400, R7 ;  /* 0x000004000efb7824 */ /* 0x000fe200078e0207 */
[----:B------:R-:W-:Y:S01]  /*1240*/  UIMAD UR11, UR11, UR5, URZ ;  /* 0x000000050b0b72a4 */ /* 0x000fe2000f8e023f */
[----:B------:R2:W-:Y:S01]  /*1250*/  @P2 LDGSTS.E.BYPASS.LTC128B.128 [R33+0x5900], [R28.64], !P3 ;  /* 0x059000001c212fae */ /* 0x0005e2000d901d56 */
[----:B------:R-:W-:-:S02]  /*1260*/  IMAD R14, R5, c[0x0][0x208], RZ ;  /* 0x00008200050e7a24 */ /* 0x000fc400078e02ff */
[----:B------:R-:W-:Y:S01]  /*1270*/  IMAD.IADD R251, R6, 0x1, R251 ;  /* 0x0000000106fb7824 */ /* 0x000fe200078e02fb */
[----:B------:R2:W-:Y:S01]  /*1280*/  @P2 LDGSTS.E.BYPASS.LTC128B.128 [R33+0x7900], [R28.64+0x80], !P0 ;  /* 0x079000801c212fae */ /* 0x0005e2000c101d56 */
[----:B------:R-:W-:Y:S01]  /*1290*/  R2P PR, R11, 0x6 ;  /* 0x000000060b007804 */ /* 0x000fe20000000000 */
[----:B------:R-:W-:Y:S01]  /*12a0*/  UIADD3 UR11, UR17, UR11, URZ ;  /* 0x0000000b110b7290 */ /* 0x000fe2000fffe03f */
[----:B------:R-:W-:Y:S01]  /*12b0*/  IADD3 R11, R250, 0x4100, RZ ;  /* 0x00004100fa0b7810 */ /* 0x000fe20007ffe0ff */
[----:B------:R-:W0:Y:S01]  /*12c0*/  LDGDEPBAR ;  /* 0x00000000000079af */ /* 0x000e220000000000 */
[----:B------:R-:W-:Y:S01]  /*12d0*/  IMAD.SHL.U32 R251, R251, 0x2, RZ ;  /* 0x00000002fbfb7824 */ /* 0x000fe200078e00ff */
[----:B------:R-:W-:Y:S02]  /*12e0*/  SEL R5, R15, 0xfffffff0, !P1 ;  /* 0xfffffff00f057807 */ /* 0x000fe40004800000 */
[----:B------:R-:W-:Y:S01]  /*12f0*/  @P4 IADD3 R249, R11, -0x20, RZ ;  /* 0xffffffe00bf94810 */ /* 0x000fe20007ffe0ff */
[C---:B------:R-:W-:Y:S01]  /*1300*/  IMAD R11, R9.reuse, c[0x0][0x20c], R14 ;  /* 0x00008300090b7a24 */ /* 0x040fe200078e020e */
[----:B------:R-:W-:Y:S01]  /*1310*/  PLOP3.LUT P1, PT, PT, PT, UP0, 0x80, 0x0 ;  /* 0x000000000000781c */ /* 0x000fe20003f2f008 */
[----:B------:R-:W-:Y:S01]  /*1320*/  IMAD.WIDE.U32 R14, R9, c[0x0][0x208], R36 ;  /* 0x00008200090e7a25 */ /* 0x000fe200078e0024 */
[----:B------:R-:W-:-:S02]  /*1330*/  IADD3 R239, R249, 0x800, RZ ;  /* 0x00000800f9ef7810 */ /* 0x000fc40007ffe0ff */
[----:B------:R-:W-:Y:S01]  /*1340*/  IADD3 R238, R249, 0x1000, RZ ;  /* 0x00001000f9ee7810 */ /* 0x000fe20007ffe0ff */
[----:B------:R-:W-:Y:S01]  /*1350*/  IMAD.IADD R15, R15, 0x1, R11 ;  /* 0x000000010f0f7824 */ /* 0x000fe200078e020b */
[----:B------:R-:W-:Y:S01]  /*1360*/  LOP3.LUT R11, R10, 0xffffffe0, RZ, 0xc0, !PT ;  /* 0xffffffe00a0b7812 */ /* 0x000fe200078ec0ff */
[----:B------:R-:W-:Y:S01]  /*1370*/  IMAD R247, R5, 0x2, R251 ;  /* 0x0000000205f77824 */ /* 0x000fe200078e02fb */
[----:B------:R-:W-:Y:S01]  /*1380*/  IADD3 R237, R249, 0x1800, RZ ;  /* 0x00001800f9ed7810 */ /* 0x000fe20007ffe0ff */
[----:B------:R-:W-:-:S04]  /*1390*/  IMAD.WIDE.U32 R14, R4, c[0x0][0x210], R14 ;  /* 0x00008400040e7a25 */ /* 0x000fc800078e000e */
[----:B------:R-:W-:Y:S02]  /*13a0*/  IMAD.IADD R15, R15, 0x1, R3 ;  /* 0x000000010f0f7824 */ /* 0x000fe400078e0203 */
[----:B------:R-:W-:Y:S02]  /*13b0*/  IMAD.IADD R3, R8, 0x1, -R11 ;  /* 0x0000000108037824 */ /* 0x000fe400078e0a0b */
[----:B------:R-:W-:Y:S01]  /*13c0*/  IMAD R11, R13, c[0x0][0x218], RZ ;  /* 0x000086000d0b7a24 */ /* 0x000fe200078e02ff */
[----:B------:R-:W-:-:S04]  /*13d0*/  DEPBAR.LE SB0, 0x1 ;  /* 0x000080400000791a */ /* 0x000fc80000000000 */
[----:B------:R-:W-:Y:S01]  /*13e0*/  IMAD R8, R12, c[0x0][0x21c], R11 ;  /* 0x000087000c087a24 */ /* 0x000fe200078e020b */
[----:B------:R-:W-:-:S04]  /*13f0*/  DEPBAR.LE SB0, 0x0 ;  /* 0x000080000000791a */ /* 0x000fc80000000000 */
[----:B-1----:R-:W-:Y:S01]  /*1400*/  IMAD.WIDE.U32 R18, R12, c[0x0][0x218], R14 ;  /* 0x000086000c127a25 */ /* 0x002fe200078e000e */
[----:B------:R-:W-:Y:S03]  /*1410*/  BAR.SYNC.DEFER_BLOCKING 0x0 ;  /* 0x0000000000007b1d */ /* 0x000fe60000010000 */
[----:B------:R-:W-:Y:S02]  /*1420*/  IMAD.IADD R16, R19, 0x1, R8 ;  /* 0x0000000113107824 */ /* 0x000fe400078e0208 */
[----:B------:R-:W-:Y:S01]  /*1430*/  IMAD.MOV.U32 R4, RZ, RZ, 0x20 ;  /* 0x00000020ff047424 */ /* 0x000fe200078e00ff */
[----:B------:R2:W-:Y:S04]  /*1440*/  STL.64 [R1+0x40], R18 ;  /* 0x0000401201007387 */ /* 0x0005e80000100a00 */
[----:B------:R2:W-:Y:S01]  /*1450*/  STL [R1+0xc], R16 ;  /* 0x00000c1001007387 */ /* 0x0005e20000100800 */
[----:B------:R-:W-:-:S03]  /*1460*/  SEL R4, R4, 0xffffffe0, !P2 ;  /* 0xffffffe004047807 */ /* 0x000fc60005000000 */
[----:B------:R2:W1:Y:S04]  /*1470*/  LDSM.16.M88.4 R60, [R251+0x8100] ;  /* 0x00810000fb3c783b */ /* 0x0004680000000200 */
[----:B------:R2:W3:Y:S04]  /*1480*/  LDSM.16.M88.4 R64, [R251+0xa100] ;  /* 0x00a10000fb40783b */ /* 0x0004e80000000200 */
[----:B------:R2:W4:Y:S04]  /*1490*/  LDSM.16.M88.4 R88, [R250+0x4100] ;  /* 0x00410000fa58783b */ /* 0x0005280000000200 */
        /* <DEDUP_REMOVED lines=8> */
[----:B------:R2:W1:Y:S01]  /*1520*/  LDSM.16.M88.4 R40, [R249+0x1800] ;  /* 0x00180000f928783b */ /* 0x0004620000000200 */
[----:B------:R-:W-:Y:S05]  /*1530*/  @!P1 BRA `(.L_x_643) ;  /* 0x0000031000009947 */ /* 0x000fea0003800000 */
[----:B---3--:R-:W-:Y:S02]  /*1540*/  ULDC.64 UR4, c[0x0][0x208] ;  /* 0x0000820000047ab9 */ /* 0x008fe40000000a00 */
        /* <DEDUP_REMOVED lines=18> */
[----:B------:R-:W-:Y:S01]  /*1670*/  IMAD.SHL.U32 R9, R120, 0x2, RZ ;  /* 0x0000000278097824 */ /* 0x000fe200078e00ff */
[----:B------:R-:W-:Y:S01]  /*1680*/  ISETP.LT.OR P1, PT, R10, 0x11, P0 ;  /* 0x000000110a00780c */ /* 0x000fe20000721670 */
[----:B------:R-:W-:Y:S01]  /*1690*/  IMAD.U32 R8, RZ, RZ, UR16 ;  /* 0x00000010ff087e24 */ /* 0x000fe2000f8e00ff */
[----:B------:R-:W-:Y:S02]  /*16a0*/  IADD3 R14, P5, R12, UR16, RZ ;  /* 0x000000100c0e7c10 */ /* 0x000fe4000ffbe0ff */
[----:B------:R-:W-:Y:S01]  /*16b0*/  @!PT LDS RZ, [RZ] ;  /* 0x00000000fffff984 */ /* 0x000fe20000000800 */
[----:B------:R-:W-:Y:S01]  /*16c0*/  @!PT LDS RZ, [RZ] ;  /* 0x00000000fffff984 */ /* 0x000fe20000000800 */
[----:B------:R-:W-:Y:S01]  /*16d0*/  @!PT LDS RZ, [RZ] ;  /* 0x00000000fffff984 */ /* 0x000fe20000000800 */
[----:B------:R3:W-:Y:S02]  /*16e0*/  LDGSTS.E.BYPASS.LTC128B.128 [R9+0x100], [R12.64], !P4 ;  /* 0x001000000c097fae */ /* 0x0007e4000e101d56 */
[----:B------:R-:W-:Y:S02]  /*16f0*/  IADD3.X R15, R13, UR11, RZ, P5, !PT ;  /* 0x0000000b0d0f7c10 */ /* 0x000fe4000affe4ff */
[----:B------:R3:W-:Y:S01]  /*1700*/  LDGSTS.E.BYPASS.LTC128B.128 [R9+0x2100], [R12.64+0x80], !P2 ;  /* 0x021000800c097fae */ /* 0x0007e2000d101d56 */
[----:B------:R-:W-:-:S02]  /*1710*/  IADD3 R20, P4, P2, R8, 0x80, R12 ;  /* 0x0000008008147810 */ /* 0x000fc40007a9e00c */
[----:B------:R-:W-:Y:S01]  /*1720*/  ISETP.LT.OR P5, PT, R10, 0x21, P0 ;  /* 0x000000210a00780c */ /* 0x000fe200007a1670 */
[----:B------:R2:W-:Y:S02]  /*1730*/  LDGSTS.E.BYPASS.LTC128B.128 [R9+0x900], [R14.64], !P6 ;  /* 0x009000000e097fae */ /* 0x0005e4000f101d56 */
[----:B--2---:R-:W-:Y:S02]  /*1740*/  IADD3.X R21, RZ, UR11, R13, P4, P2 ;  /* 0x0000000bff157c10 */ /* 0x004fe4000a7e440d */
[C---:B------:R-:W-:Y:S02]  /*1750*/  IADD3 R16, P4, R14.reuse, UR16, RZ ;  /* 0x000000100e107c10 */ /* 0x040fe4000ff9e0ff */
[----:B------:R-:W-:Y:S01]  /*1760*/  IADD3 R18, P2, R14, UR5, RZ ;  /* 0x000000050e127c10 */ /* 0x000fe2000ff5e0ff */
[----:B------:R2:W-:Y:S01]  /*1770*/  LDGSTS.E.BYPASS.LTC128B.128 [R9+0x2900], [R20.64], !P1 ;  /* 0x0290000014097fae */ /* 0x0005e2000c901d56 */
[----:B------:R-:W-:Y:S02]  /*1780*/  ISETP.LT.OR P6, PT, R10, 0x21, P3 ;  /* 0x000000210a00780c */ /* 0x000fe40001fc1670 */
[----:B------:R-:W-:-:S02]  /*1790*/  IADD3.X R17, R15, UR11, RZ, P4, !PT ;  /* 0x0000000b0f117c10 */ /* 0x000fc4000a7fe4ff */
[C---:B------:R-:W-:Y:S02]  /*17a0*/  ISETP.LT.OR P4, PT, R10.reuse, 0x31, P3 ;  /* 0x000000310a00780c */ /* 0x040fe40001f81670 */
[----:B------:R-:W-:Y:S02]  /*17b0*/  IADD3.X R19, R15, UR4, RZ, P2, !PT ;  /* 0x000000040f137c10 */ /* 0x000fe400097fe4ff */
[----:B------:R-:W-:-:S05]  /*17c0*/  ISETP.LT.OR P2, PT, R10, 0x31, P0 ;  /* 0x000000310a00780c */ /* 0x000fca0000741670 */
[----:B------:R2:W-:Y:S01]  /*17d0*/  LDGSTS.E.BYPASS.LTC128B.128 [R9+0x1100], [R16.64], !P6 ;  /* 0x0110000010097fae */ /* 0x0005e2000f101d56 */
[----:B---3--:R-:W-:-:S03]  /*17e0*/  IADD3 R12, P1, R16, UR16, RZ ;  /* 0x00000010100c7c10 */ /* 0x008fc6000ff3e0ff */
[----:B------:R2:W-:Y:S01]  /*17f0*/  LDGSTS.E.BYPASS.LTC128B.128 [R9+0x3100], [R18.64], !P5 ;  /* 0x0310000012097fae */ /* 0x0005e2000e901d56 */
[----:B------:R-:W-:Y:S02]  /*1800*/  IADD3.X R13, R17, UR11, RZ, P1, !PT ;  /* 0x0000000b110d7c10 */ /* 0x000fe40008ffe4ff */
[----:B------:R-:W-:-:S03]  /*1810*/  IADD3 R10, P1, R16, UR5, RZ ;  /* 0x00000005100a7c10 */ /* 0x000fc6000ff3e0ff */
[----:B------:R2:W-:Y:S01]  /*1820*/  LDGSTS.E.BYPASS.LTC128B.128 [R9+0x1900], [R12.64], !P4 ;  /* 0x019000000c097fae */ /* 0x0005e2000e101d56 */
[----:B------:R-:W-:-:S05]  /*1830*/  IADD3.X R11, R17, UR4, RZ, P1, !PT ;  /* 0x00000004110b7c10 */ /* 0x000fca0008ffe4ff */
[----:B------:R2:W-:Y:S04]  /*1840*/  LDGSTS.E.BYPASS.LTC128B.128 [R9+0x3900], [R10.64], !P2 ;  /* 0x039000000a097fae */ /* 0x0005e8000d101d56 */
.L_x_643:
[----:B---3--:R-:W-:Y:S01]  /*1850*/  LOP3.LUT P1, RZ, R0, 0x4, RZ, 0xc0, !PT ;  /* 0x0000000400ff7812 */ /* 0x008fe2000782c0ff */
[----:B------:R-:W-:Y:S01]  /*1860*/  IMAD.MOV.U32 R0, RZ, RZ, 0x40 ;  /* 0x00000040ff007424 */ /* 0x000fe200078e00ff */
[C---:B--2-4-:R-:W-:Y:S01]  /*1870*/  HMMA.16816.F32.BF16 R32, R64.reuse, R88, RZ ;  /* 0x000000584020723c */ /* 0x054fe200000418ff */
[C---:B------:R-:W-:Y:S01]  /*1880*/  IMAD R246, R4.reuse, 0x2, R251 ;  /* 0x0000000204f67824 */ /* 0x040fe200078e02fb */
[----:B------:R-:W0:Y:S01]  /*1890*/  LDGDEPBAR ;  /* 0x00000000000079af */ /* 0x000e220000000000 */
[----:B------:R-:W-:Y:S01]  /*18a0*/  IMAD R244, R4, 0x2, R247 ;  /* 0x0000000204f47824 */ /* 0x000fe200078e02f7 */
[----:B------:R-:W-:Y:S01]  /*18b0*/  SEL R0, R0, 0xffffffc0, !P1 ;  /* 0xffffffc000007807 */ /* 0x000fe20004800000 */
[----:B------:R-:W-:Y:S01]  /*18c0*/  IMAD R243, R5, 0x2, R246 ;  /* 0x0000000205f37824 */ /* 0x000fe200078e02f6 */
[----:B------:R-:W-:Y:S01]  /*18d0*/  LDSM.16.M88.4 R116, [R246+0xa100] ;  /* 0x00a10000f674783b */ /* 0x000fe20000000200 */
[----:B------:R-:W-:Y:S01]  /*18e0*/  UISETP.GE.AND UP0, UPT, UR8, 0x41, UPT ;  /* 0x000000410800788c */ /* 0x000fe2000bf06270 */
[C---:B-1----:R-:W-:Y:S01]  /*18f0*/  HMMA.16816.F32.BF16 R24, R64.reuse, R80, RZ ;  /* 0x000000504018723c */ /* 0x042fe200000418ff */
[--C-:B------:R-:W-:Y:S01]  /*1900*/  IMAD.IADD R245, R250, 0x1, R0.reuse ;  /* 0x00000001faf57824 */ /* 0x100fe200078e0200 */
[C---:B------:R-:W-:Y:S01]  /*1910*/  IADD3 R235, R249.reuse, 0x2000, RZ ;  /* 0x00002000f9eb7810 */ /* 0x040fe20007ffe0ff */
[C---:B------:R-:W-:Y:S01]  /*1920*/  IMAD.IADD R236, R249.reuse, 0x1, R0 ;  /* 0x00000001f9ec7824 */ /* 0x040fe200078e0200 */
[----:B------:R-:W-:Y:S01]  /*1930*/  IADD3 R234, R249, 0x2800, RZ ;  /* 0x00002800f9ea7810 */ /* 0x000fe20007ffe0ff */
[----:B------:R-:W-:Y:S01]  /*1940*/  IMAD.IADD R6, R7, 0x1, R6 ;  /* 0x0000000107067824 */ /* 0x000fe200078e0206 */
[----:B------:R-:W1:Y:S01]  /*1950*/  LDSM.16.M88.4 R112, [R245+0x4100] ;  /* 0x00410000f570783b */ /* 0x000e620000000200 */
[----:B------:R-:W-:Y:S01]  /*1960*/  PLOP3.LUT P1, PT, PT, PT, UP0, 0x80, 0x0 ;  /* 0x000000000000781c */ /* 0x000fe20003f2f008 */
[----:B------:R-:W-:Y:S01]  /*1970*/  HMMA.16816.F32.BF16 R16, R64, R72, RZ ;  /* 0x000000484010723c */ /* 0x000fe200000418ff */
[C---:B------:R-:W-:Y:S01]  /*1980*/  IADD3 R233, R249.reuse, 0x3000, RZ ;  /* 0x00003000f9e97810 */ /* 0x040fe20007ffe0ff */
[----:B------:R-:W2:Y:S01]  /*1990*/  LDSM.16.M88.4 R108, [R245+0x4900] ;  /* 0x00490000f56c783b */ /* 0x000ea20000000200 */
[----:B------:R-:W-:-:S03]  /*19a0*/  IADD3 R232, R249, 0x3800, RZ ;  /* 0x00003800f9e87810 */ /* 0x000fc60007ffe0ff */
[----:B------:R-:W3:Y:S02]  /*19b0*/  LDSM.16.M88.4 R104, [R245+0x5100] ;  /* 0x00510000f568783b */ /* 0x000ee40000000200 */
[C---:B------:R-:W-:Y:S02]  /*19c0*/  HMMA.16816.F32.BF16 R28, R64.reuse, R90, RZ ;  /* 0x0000005a401c723c */ /* 0x040fe400000418ff */
[----:B------:R-:W4:Y:S06]  /*19d0*/  LDSM.16.M88.4 R100, [R245+0x5900] ;  /* 0x00590000f564783b */ /* 0x000f2c0000000200 */
[C---:B------:R-:W-:Y:S08]  /*19e0*/  HMMA.16816.F32.BF16 R20, R64.reuse, R82, RZ ;  /* 0x000000524014723c */ /* 0x040ff000000418ff */
[----:B------:R-:W-:Y:S08]  /*19f0*/  HMMA.16816.F32.BF16 R12, R64, R74, RZ ;  /* 0x0000004a400c723c */ /* 0x000ff000000418ff */
[C---:B------:R-:W-:Y:S08]  /*1a00*/  HMMA.16816.F32.BF16 R92, R60.reuse, R88, RZ ;  /* 0x000000583c5c723c */ /* 0x040ff000000418ff */
[C---:B------:R-:W-:Y:S08]  /*1a10*/  HMMA.16816.F32.BF16 R84, R60.reuse, R80, RZ ;  /* 0x000000503c54723c */ /* 0x040ff000000418ff */
[----:B------:R-:W-:Y:S08]  /*1a20*/  HMMA.16816.F32.BF16 R76, R60, R72, RZ ;  /* 0x000000483c4c723c */ /* 0x000ff000000418ff */
[-C--:B------:R-:W-:Y:S08]  /*1a30*/  HMMA.16816.F32.BF16 R8, R64, R96.reuse, RZ ;  /* 0x000000604008723c */ /* 0x080ff000000418ff */
[C---:B------:R-:W-:Y:S08]  /*1a40*/  HMMA.16816.F32.BF16 R68, R60.reuse, R96, RZ ;  /* 0x000000603c44723c */ /* 0x040ff000000418ff */
[C---:B------:R-:W-:Y:S08]  /*1a50*/  HMMA.16816.F32.BF16 R88, R60.reuse, R90, RZ ;  /* 0x0000005a3c58723c */ /* 0x040ff000000418ff */
[C---:B------:R-:W-:Y:S08]  /*1a60*/  HMMA.16816.F32.BF16 R80, R60.reuse, R82, RZ ;  /* 0x000000523c50723c */ /* 0x040ff000000418ff */
[----:B------:R-:W-:Y:S08]  /*1a70*/  HMMA.16816.F32.BF16 R72, R60, R74, RZ ;  /* 0x0000004a3c48723c */ /* 0x000ff000000418ff */
[-C--:B------:R-:W-:Y:S08]  /*1a80*/  HMMA.16816.F32.BF16 R64, R64, R98.reuse, RZ ;  /* 0x000000624040723c */ /* 0x080ff000000418ff */
[----:B------:R-:W-:Y:S01]  /*1a90*/  HMMA.16816.F32.BF16 R60, R60, R98, RZ ;  /* 0x000000623c3c723c */ /* 0x000fe200000418ff */
[----:B------:R-:W5:Y:S07]  /*1aa0*/  LDSM.16.M88.4 R96, [R246+0x8100] ;  /* 0x00810000f660783b */ /* 0x000f6e0000000200 */
        /* <DEDUP_REMOVED lines=8> */
[----:B------:R-:W-:Y:S07]  /*1b30*/  LDSM.16.M88.4 R56, [R244+0xa100] ;  /* 0x00a10000f438783b */ /* 0x000fee0000000200 */
[C---:B------:R-:W-:Y:S08]  /*1b40*/  HMMA.16816.F32.BF16 R92, R36.reuse, R52, R92 ;  /* 0x00000034245c723c */ /* 0x040ff0000004185c */
[C---:B------:R-:W-:Y:S08]  /*1b50*/  HMMA.16816.F32.BF16 R84, R36.reuse, R48, R84 ;  /* 0x000000302454723c */ /* 0x040ff00000041854 */
[C---:B------:R-:W-:Y:S08]  /*1b60*/  HMMA.16816.F32.BF16 R76, R36.reuse, R44, R76 ;  /* 0x0000002c244c723c */ /* 0x040ff0000004184c */
[C---:B------:R-:W-:Y:S08]  /*1b70*/  HMMA.16816.F32.BF16 R68, R36.reuse, R40, R68 ;  /* 0x000000282444723c */ /* 0x040ff00000041844 */
[C---:B------:R-:W-:Y:S01]  /*1b80*/  HMMA.16816.F32.BF16 R88, R36.reuse, R54, R88 ;  /* 0x000000362458723c */ /* 0x040fe20000041858 */
[----:B------:R-:W3:Y:S07]  /*1b90*/  LDSM.16.M88.4 R52, [R236] ;  /* 0x00000000ec34783b */ /* 0x000eee0000000200 */
[C---:B------:R-:W-:Y:S01]  /*1ba0*/  HMMA.16816.F32.BF16 R80, R36.reuse, R50, R80 ;  /* 0x000000322450723c */ /* 0x040fe20000041850 */
[----:B------:R-:W4:Y:S07]  /*1bb0*/  LDSM.16.M88.4 R48, [R236+0x800] ;  /* 0x00080000ec30783b */ /* 0x000f2e0000000200 */
[C---:B------:R-:W-:Y:S01]  /*1bc0*/  HMMA.16816.F32.BF16 R72, R36.reuse, R46, R72 ;  /* 0x0000002e2448723c */ /* 0x040fe20000041848 */
[----:B------:R-:W5:Y:S07]  /*1bd0*/  LDSM.16.M88.4 R44, [R236+0x1000] ;  /* 0x00100000ec2c783b */ /* 0x000f6e0000000200 */
[----:B------:R-:W-:Y:S01]  /*1be0*/  HMMA.16816.F32.BF16 R60, R36, R42, R60 ;  /* 0x0000002a243c723c */ /* 0x000fe2000004183c */
[----:B------:R-:W5:Y:S04]  /*1bf0*/  LDSM.16.M88.4 R40, [R236+0x1800] ;  /* 0x00180000ec28783b */ /* 0x000f680000000200 */
[----:B------:R-:W5:Y:S03]  /*1c00*/  LDSM.16.M88.4 R36, [R244+0x8100] ;  /* 0x00810000f424783b */ /* 0x000f660000000200 */
[C---:B-1----:R-:W-:Y:S08]  /*1c10*/  HMMA.16816.F32.BF16 R32, R116.reuse, R112, R32 ;  /* 0x000000707420723c */ /* 0x042ff00000041820 */
[C---:B--2---:R-:W-:Y:S08]  /*1c20*/  HMMA.16816.F32.BF16 R24, R116.reuse, R108, R24 ;  /* 0x0000006c7418723c */ /* 0x044ff00000041818 */
[C---:B---3--:R-:W-:Y:S08]  /*1c30*/  HMMA.16816.F32.BF16 R16, R116.reuse, R104, R16 ;  /* 0x000000687410723c */ /* 0x048ff00000041810 */
[C---:B----4-:R-:W-:Y:S08]  /*1c40*/  HMMA.16816.F32.BF16 R8, R116.reuse, R100, R8 ;  /* 0x000000647408723c */ /* 0x050ff00000041808 */
[C---:B------:R-:W-:Y:S08]  /*1c50*/  HMMA.16816.F32.BF16 R28, R116.reuse, R114, R28 ;  /* 0x00000072741c723c */ /* 0x040ff0000004181c */
[C---:B------:R-:W-:Y:S08]  /*1c60*/  HMMA.16816.F32.BF16 R20, R116.reuse, R110, R20 ;  /* 0x0000006e7414723c */ /* 0x040ff00000041814 */
[C---:B------:R-:W-:Y:S08]  /*1c70*/  HMMA.16816.F32.BF16 R12, R116.reuse, R106, R12 ;  /* 0x0000006a740c723c */ /* 0x040ff0000004180c */
[----:B------:R-:W-:Y:S01]  /*1c80*/  HMMA.16816.F32.BF16 R64, R116, R102, R64 ;  /* 0x000000667440723c */ /* 0x000fe20000041840 */
[----:B------:R-:W-:Y:S07]  /*1c90*/  LDSM.16.M88.4 R116, [R251+0xe100] ;  /* 0x00e10000fb74783b */ /* 0x000fee0000000200 */
[C---:B-----5:R-:W-:Y:S08]  /*1ca0*/  HMMA.16816.F32.BF16 R92, R96.reuse, R112, R92 ;  /* 0x00000070605c723c */ /* 0x060ff0000004185c */
[C---:B------:R-:W-:Y:S01]  /*1cb0*/  HMMA.16816.F32.BF16 R88, R96.reuse, R114, R88 ;  /* 0x000000726058723c */ /* 0x040fe20000041858 */
[----:B------:R-:W1:Y:S07]  /*1cc0*/  LDSM.16.M88.4 R112, [R250+0x6100] ;  /* 0x00610000fa70783b */ /* 0x000e6e0000000200 */
[C---:B------:R-:W-:Y:S08]  /*1cd0*/  HMMA.16816.F32.BF16 R84, R96.reuse, R108, R84 ;  /* 0x0000006c6054723c */ /* 0x040ff00000041854 */
[C---:B------:R-:W-:Y:S01]  /*1ce0*/  HMMA.16816.F32.BF16 R80, R96.reuse, R110, R80 ;  /* 0x0000006e6050723c */ /* 0x040fe20000041850 */
[----:B------:R-:W2:Y:S07]  /*1cf0*/  LDSM.16.M88.4 R108, [R250+0x6900] ;  /* 0x00690000fa6c783b */ /* 0x000eae0000000200 */
[C---:B------:R-:W-:Y:S08]  /*1d00*/  HMMA.16816.F32.BF16 R76, R96.reuse, R104, R76 ;  /* 0x00000068604c723c */ /* 0x040ff0000004184c */
[C---:B------:R-:W-:Y:S01]  /*1d10*/  HMMA.16816.F32.BF16 R72, R96.reuse, R106, R72 ;  /* 0x0000006a6048723c */ /* 0x040fe20000041848 */
[----:B------:R-:W3:Y:S07]  /*1d20*/  LDSM.16.M88.4 R104, [R250+0x7100] ;  /* 0x00710000fa68783b */ /* 0x000eee0000000200 */
[C---:B------:R-:W-:Y:S08]  /*1d30*/  HMMA.16816.F32.BF16 R68, R96.reuse, R100, R68 ;  /* 0x000000646044723c */ /* 0x040ff00000041844 */
[----:B------:R-:W-:Y:S01]  /*1d40*/  HMMA.16816.F32.BF16 R60, R96, R102, R60 ;  /* 0x00000066603c723c */ /* 0x000fe2000004183c */
[----:B------:R-:W4:Y:S04]  /*1d50*/  LDSM.16.M88.4 R100, [R250+0x7900] ;  /* 0x00790000fa64783b */ /* 0x000f280000000200 */
[----:B------:R-:W5:Y:S03]  /*1d60*/  LDSM.16.M88.4 R96, [R251+0xc100] ;  /* 0x00c10000fb60783b */ /* 0x000f660000000200 */
        /* <DEDUP_REMOVED lines=21> */
[----:B------:R-:W4:Y:S03]  /*1ec0*/  LDSM.16.M88.4 R36, [R247+0xc100] ;  /* 0x00c10000f724783b */ /* 0x000f260000000200 */
[C---:B-1----:R-:W-:Y:S08]  /*1ed0*/  HMMA.16816.F32.BF16 R32, R116.reuse, R112, R32 ;  /* 0x000000707420723c */ /* 0x042ff00000041820 */
[C---:B------:R-:W-:Y:S08]  /*1ee0*/  HMMA.16816.F32.BF16 R28, R116.reuse, R114, R28 ;  /* 0x00000072741c723c */ /* 0x040ff0000004181c */
[C---:B--2---:R-:W-:Y:S08]  /*1ef0*/  HMMA.16816.F32.BF16 R24, R116.reuse, R108, R24 ;  /* 0x0000006c7418723c */ /* 0x044ff00000041818 */
[C---:B------:R-:W-:Y:S08]  /*1f00*/  HMMA.16816.F32.BF16 R20, R116.reuse, R110, R20 ;  /* 0x0000006e7414723c */ /* 0x040ff00000041814 */
[C---:B---3--:R-:W-:Y:S08]  /*1f10*/  HMMA.16816.F32.BF16 R16, R116.reuse, R104, R16 ;  /* 0x000000687410723c */ /* 0x048ff00000041810 */
[C---:B------:R-:W-:Y:S08]  /*1f20*/  HMMA.16816.F32.BF16 R12, R116.reuse, R106, R12 ;  /* 0x0000006a740c723c */ /* 0x040ff0000004180c */
[C---:B----4-:R-:W-:Y:S08]  /*1f30*/  HMMA.16816.F32.BF16 R8, R116.reuse, R100, R8 ;  /* 0x000000647408723c */ /* 0x050ff00000041808 */
[----:B------:R-:W-:Y:S01]  /*1f40*/  HMMA.16816.F32.BF16 R64, R116, R102, R64 ;  /* 0x000000667440723c */ /* 0x000fe20000041840 */
[----:B------:R-:W-:Y:S07]  /*1f50*/  LDSM.16.M88.4 R116, [R246+0xc100] ;  /* 0x00c10000f674783b */ /* 0x000fee0000000200 */
[C---:B-----5:R-:W-:Y:S08]  /*1f60*/  HMMA.16816.F32.BF16 R92, R96.reuse, R112, R92 ;  /* 0x00000070605c723c */ /* 0x060ff0000004185c */
        /* <DEDUP_REMOVED lines=9> */
[----:B------:R-:W-:Y:S01]  /*2000*/  HMMA.16816.F32.BF16 R60, R96, R102, R60 ;  /* 0x00000066603c723c */ /* 0x000fe2000004183c */
[----:B------:R-:W3:Y:S04]  /*2010*/  LDSM.16.M88.4 R100, [R245+0x7100] ;  /* 0x00710000f564783b */ /* 0x000ee80000000200 */
[----:B------:R-:W4:Y:S03]  /*2020*/  LDSM.16.M88.4 R96, [R245+0x7900] ;  /* 0x00790000f560783b */ /* 0x000f260000000200 */
        /* <DEDUP_REMOVED lines=14> */
[----:B------:R-:W5:Y:S07]  /*2110*/  LDSM.16.M88.4 R48, [R236+0x2000] ;  /* 0x00200000ec30783b */ /* 0x000f6e0000000200 */
[C---:B------:R-:W-:Y:S08]  /*2120*/  HMMA.16816.F32.BF16 R76, R36.reuse, R44, R76 ;  /* 0x0000002c244c723c */ /* 0x040ff0000004184c */
[C---:B------:R-:W-:Y:S01]  /*2130*/  HMMA.16816.F32.BF16 R72, R36.reuse, R46, R72 ;  /* 0x0000002e2448723c */ /* 0x040fe20000041848 */
[----:B------:R-:W2:Y:S07]  /*2140*/  LDSM.16.M88.4 R44, [R236+0x2800] ;  /* 0x00280000ec2c783b */ /* 0x000eae0000000200 */
[C---:B------:R-:W-:Y:S08]  /*2150*/  HMMA.16816.F32.BF16 R68, R36.reuse, R40, R68 ;  /* 0x000000282444723c */ /* 0x040ff00000041844 */
[----:B------:R-:W-:Y:S01]  /*2160*/  HMMA.16816.F32.BF16 R60, R36, R42, R60 ;  /* 0x0000002a243c723c */ /* 0x000fe2000004183c */
[----:B------:R-:W3:Y:S04]  /*2170*/  LDSM.16.M88.4 R40, [R236+0x3000] ;  /* 0x00300000ec28783b */ /* 0x000ee80000000200 */
[----:B------:R-:W4:Y:S01]  /*2180*/  LDSM.16.M88.4 R36, [R236+0x3800] ;  /* 0x00380000ec24783b */ /* 0x000f220000000200 */
[----:B------:R-:W-:-:S04]  /*2190*/  DEPBAR.LE SB0, 0x0 ;  /* 0x000080000000791a */ /* 0x000fc80000000000 */
[C---:B-1----:R-:W-:Y:S08]  /*21a0*/  HMMA.16816.F32.BF16 R32, R112.reuse, R108, R32 ;  /* 0x0000006c7020723c */ /* 0x042ff00000041820 */
[C---:B------:R-:W-:Y:S08]  /*21b0*/  HMMA.16816.F32.BF16 R28, R112.reuse, R110, R28 ;  /* 0x0000006e701c723c */ /* 0x040ff0000004181c */
[C---:B--2---:R-:W-:Y:S08]  /*21c0*/  HMMA.16816.F32.BF16 R24, R112.reuse, R104, R24 ;  /* 0x000000687018723c */ /* 0x044ff00000041818 */
[C---:B------:R-:W-:Y:S08]  /*21d0*/  HMMA.16816.F32.BF16 R20, R112.reuse, R106, R20 ;  /* 0x0000006a7014723c */ /* 0x040ff00000041814 */
[C---:B---3--:R-:W-:Y:S08]  /*21e0*/  HMMA.16816.F32.BF16 R16, R112.reuse, R100, R16 ;  /* 0x000000647010723c */ /* 0x048ff00000041810 */
[C---:B------:R-:W-:Y:S08]  /*21f0*/  HMMA.16816.F32.BF16 R12, R112.reuse, R102, R12 ;  /* 0x00000066700c723c */ /* 0x040ff0000004180c */
[C---:B----4-:R-:W-:Y:S08]  /*2200*/  HMMA.16816.F32.BF16 R8, R112.reuse, R96, R8 ;  /* 0x000000607008723c */ /* 0x050ff00000041808 */
[----:B------:R-:W-:Y:S08]  /*2210*/  HMMA.16816.F32.BF16 R64, R112, R98, R64 ;  /* 0x000000627040723c */ /* 0x000ff00000041840 */
        /* <DEDUP_REMOVED lines=26> */
[----:B------:R-:W-:-:S04]  /*23c0*/  ULEA.HI.SX32 UR5, UR18, 0xfffffffe, 0x1a ;  /* 0xfffffffe12057891 */ /* 0x000fc8000f8fd23f */
[----:B------:R-:W-:Y:S02]  /*23d0*/  USHF.R.S32.HI UR4, URZ, 0x1f, UR5 ;  /* 0x0000001f3f047899 */ /* 0x000fe40008011405 */
[----:B------:R-:W-:Y:S01]  /*23e0*/  UIMAD UR9, UR9, UR5, URZ ;  /* 0x00000005090972a4 */ /* 0x000fe2000f8e023f */
[----:B------:R-:W-:Y:S01]  /*23f0*/  IMAD.WIDE.U32 R36, R2, UR5, R122 ;  /* 0x0000000502247c25 */ /* 0x000fe2000f8e007a */
[----:B------:R-:W-:Y:S02]  /*2400*/  USHF.L.U32 UR5, UR6, 0x5, URZ ;  /* 0x0000000506057899 */ /* 0x000fe4000800063f */
[----:B------:R-:W-:Y:S02]  /*2410*/  UIMAD UR4, UR4, UR10, UR9 ;  /* 0x0000000a040472a4 */ /* 0x000fe4000f8e0209 */
[----:B------:R-:W-:Y:S01]  /*2420*/  LEA R48, P2, R36, c[0x0][0x1c8], 0x1 ;  /* 0x0000720024307a11 */ /* 0x000fe200078408ff */
[----:B------:R-:W-:Y:S01]  /*2430*/  USHF.L.U64.HI UR6, UR6, 0x5, UR7 ;  /* 0x0000000506067899 */ /* 0x000fe20008010207 */
[----:B------:R-:W-:Y:S01]  /*2440*/  IMAD.U32 R0, RZ, RZ, UR5 ;  /* 0x00000005ff007e24 */ /* 0x000fe2000f8e00ff */
[----:B------:R-:W-:Y:S01]  /*2450*/  UIADD3 UR7, UP0, UR20, 0x80, URZ ;  /* 0x0000008014077890 */ /* 0x000fe2000ff1e03f */
[----:B------:R-:W-:-:S02]  /*2460*/  IADD3 R2, R37, UR4, RZ ;  /* 0x0000000425027c10 */ /* 0x000fc4000fffe0ff */
[----:B------:R-:W-:Y:S01]  /*2470*/  IADD3 R46, P5, R48, UR5, RZ ;  /* 0x00000005302e7c10 */ /* 0x000fe2000ffbe0ff */
[----:B------:R-:W-:Y:S01]  /*2480*/  UIADD3.X UR4, URZ, UR14, URZ, UP0, !UPT ;  /* 0x0000000e3f047290 */ /* 0x000fe200087fe43f */
[----:B------:R-:W-:Y:S01]  /*2490*/  LEA.HI.X R49, R36, c[0x0][0x1cc], R2, 0x1, P2 ;  /* 0x0000730024317a11 */ /* 0x000fe200010f0c02 */
[----:B------:R-:W-:Y:S01]  /*24a0*/  IMAD.SHL.U32 R2, R120, 0x2, RZ ;  /* 0x0000000278027824 */ /* 0x000fe200078e00ff */
[----:B------:R-:W-:Y:S02]  /*24b0*/  IADD3 R44, P4, P2, R0, 0x80, R48 ;  /* 0x00000080002c7810 */ /* 0x000fe40007a9e030 */
[----:B------:R-:W-:Y:S02]  /*24c0*/  IADD3.X R47, R49, UR6, RZ, P5, !PT ;  /* 0x00000006312f7c10 */ /* 0x000fe4000affe4ff */
[----:B------:R-:W-:Y:S01]  /*24d0*/  IADD3 R42, P6, R46, UR5, RZ ;  /* 0x000000052e2a7c10 */ /* 0x000fe2000ffde0ff */
[----:B------:R-:W-:Y:S01]  /*24e0*/  @!PT LDS RZ, [RZ] ;  /* 0x00000000fffff984 */ /* 0x000fe20000000800 */
[----:B------:R-:W-:Y:S01]  /*24f0*/  @!PT LDS RZ, [RZ] ;  /* 0x00000000fffff984 */ /* 0x000fe20000000800 */
[----:B------:R-:W-:Y:S01]  /*2500*/  @!PT LDS RZ, [RZ] ;  /* 0x00000000fffff984 */ /* 0x000fe20000000800 */
[----:B------:R1:W-:Y:S01]  /*2510*/  LDGSTS.E.BYPASS.LTC128B.128 [R2+0x4100], [R48.64], !P3 ;  /* 0x0410000030027fae */ /* 0x0003e2000d901d56 */
[----:B------:R-:W-:-:S02]  /*2520*/  IADD3.X R45, RZ, UR6, R49, P4, P2 ;  /* 0x00000006ff2d7c10 */ /* 0x000fc4000a7e4431 */
[----:B------:R-:W-:Y:S01]  /*2530*/  IADD3 R40, P5, R46, UR7, RZ ;  /* 0x000000072e287c10 */ /* 0x000fe2000ffbe0ff */
[----:B------:R1:W-:Y:S01]  /*2540*/  LDGSTS.E.BYPASS.LTC128B.128 [R2+0x6100], [R48.64+0x80], !P0 ;  /* 0x0610008030027fae */ /* 0x0003e2000c101d56 */
[C---:B------:R-:W-:Y:S02]  /*2550*/  IADD3 R38, P4, R42.reuse, UR5, RZ ;  /* 0x000000052a267c10 */ /* 0x040fe4000ff9e0ff */
[C---:B------:R-:W-:Y:S01]  /*2560*/  IADD3.X R43, R47.reuse, UR6, RZ, P6, !PT ;  /* 0x000000062f2b7c10 */ /* 0x040fe2000b7fe4ff */
        /* <DEDUP_REMOVED lines=8> */
[----:B------:R1:W-:Y:S04]  /*25f0*/  LDGSTS.E.BYPASS.LTC128B.128 [R2+0x5900], [R38.64], !P3 ;  /* 0x0590000026027fae */ /* 0x0003e8000d901d56 */
[----:B------:R1:W-:Y:S02]  /*2600*/  LDGSTS.E.BYPASS.LTC128B.128 [R2+0x7900], [R36.64], !P0 ;  /* 0x0790000024027fae */ /* 0x0003e4000c101d56 */
.L_x_644:
[----:B------:R-:W-:Y:S01]  /*2610*/  SHF.R.S32.HI R0, RZ, 0x1f, R3 ;  /* 0x0000001fff007819 */ /* 0x000fe20000011403 */
[----:B------:R-:W-:Y:S01]  /*2620*/  UIMAD UR8, UR13, -0x40, UR8 ;  /* 0xffffffc00d0878a4 */ /* 0x000fe2000f8e0208 */
[----:B------:R-:W-:Y:S01]  /*2630*/  IMAD.SHL.U32 R248, R6, 0x2, RZ ;  /* 0x0000000206f87824 */ /* 0x000fe200078e00ff */
[----:B------:R-:W0:Y:S01]  /*2640*/  LDGDEPBAR ;  /* 0x00000000000079af */ /* 0x000e220000000000 */
[----:B-1----:R-:W-:-:S02]  /*2650*/  LEA.HI R2, R0, R3, RZ, 0x2 ;  /* 0x0000000300027211 */ /* 0x002fc400078f10ff */
[--C-:B------:R-:W-:Y:S01]  /*2660*/  IMAD R242, R5, 0x2, R248.reuse ;  /* 0x0000000205f27824 */ /* 0x100fe200078e02f8 */
[----:B------:R-:W-:Y:S01]  /*2670*/  LDSM.16.MT88.4 R180, [R248+0x900] ;  /* 0x00090000f8b4783b */ /* 0x000fe20000004200 */
[----:B------:R-:W-:Y:S02]  /*2680*/  IMAD.U32 R0, RZ, RZ, UR8 ;  /* 0x00000008ff007e24 */ /* 0x000fe4000f8e00ff */
[C---:B------:R-:W-:Y:S01]  /*2690*/  IMAD R241, R4.reuse, 0x2, R248 ;  /* 0x0000000204f17824 */ /* 0x040fe200078e02f8 */
[----:B------:R1:W-:Y:S01]  /*26a0*/  STL [R1+0x28], R2 ;  /* 0x0000280201007387 */ /* 0x0003e20000100800 */
[----:B------:R-:W-:-:S03]  /*26b0*/  IMAD R240, R4, 0x2, R242 ;  /* 0x0000000204f07824 */ /* 0x000fc600078e02f2 */
[----:B------:R-:W-:Y:S04]  /*26c0*/  LDSM.16.MT88.4 R44, [R242+0x100] ;  /* 0x00010000f22c783b */ /* 0x000fe80000004200 */
[----:B------:R-:W-:Y:S04]  /*26d0*/  LDSM.16.MT88.4 R128, [R248+0x2100] ;  /* 0x00210000f880783b */ /* 0x000fe80000004200 */
[----:B------:R-:W-:Y:S04]  /*26e0*/  LDSM.16.MT88.4 R144, [R242+0x2100] ;  /* 0x00210000f290783b */ /* 0x000fe80000004200 */
[----:B------:R-:W-:Y:S04]  /*26f0*/  LDSM.16.MT88.4 R96, [R241+0x100] ;  /* 0x00010000f160783b */ /* 0x000fe80000004200 */
[----:B------:R-:W-:Y:S04]  /*2700*/  LDSM.16.MT88.4 R112, [R240+0x100] ;  /* 0x00010000f070783b */ /* 0x000fe80000004200 */
[----:B------:R-:W-:Y:S01]  /*2710*/  LDSM.16.MT88.4 R160, [R241+0x2100] ;  /* 0x00210000f1a0783b */ /* 0x000fe20000004200 */
[----:B-1----:R-:W-:-:S05]  /*2720*/  LOP3.LUT R2, R2, 0x7ffffffc, RZ, 0xc0, !PT ;  /* 0x7ffffffc02027812 */ /* 0x002fca00078ec0ff */
[----:B------:R-:W-:-:S04]  /*2730*/  IMAD.IADD R3, R3, 0x1, -R2 ;  /* 0x0000000103037824 */ /* 0x000fc800078e0a02 */
[----:B------:R-:W-:-:S05]  /*2740*/  IMAD R3, R3, -0x2, R0 ;  /* 0xfffffffe03037824 */ /* 0x000fca00078e0200 */
[C---:B------:R-:W-:Y:S02]  /*2750*/  ISETP.GT.AND P4, PT, R3.reuse, RZ, PT ;  /* 0x000000ff0300720c */ /* 0x040fe40003f84270 */
[C---:B------:R-:W-:Y:S02]  /*2760*/  ISETP.GT.AND P2, PT, R3.reuse, 0x1, PT ;  /* 0x000000010300780c */ /* 0x040fe40003f44270 */
[----:B------:R-:W-:Y:S02]  /*2770*/  ISETP.GT.AND P6, PT, R3, 0x8, PT ;  /* 0x000000080300780c */ /* 0x000fe40003fc4270 */
[----:B------:R-:W-:Y:S02]  /*2780*/  FSEL R41, R92, -INF , P4 ;  /* 0xff8000005c297808 */ /* 0x000fe40002000000 */
[----:B------:R-:W-:Y:S02]  /*2790*/  FSEL R93, R93, -INF , P2 ;  /* 0xff8000005d5d7808 */ /* 0x000fe40001000000 */
[----:B------:R-:W-:-:S02]  /*27a0*/  ISETP.GT.AND P5, PT, R3, 0x9, PT ;  /* 0x000000090300780c */ /* 0x000fc40003fa4270 */
[----:B------:R-:W-:Y:S02]  /*27b0*/  FSEL R43, R88, -INF , P6 ;  /* 0xff800000582b7808 */ /* 0x000fe40003000000 */
[----:B------:R-:W-:Y:S02]  /*27c0*/  FMNMX.FTZ R36, R41, R93, !PT ;  /* 0x0000005d29247209 */ /* 0x000fe40007810000 */
[----:B------:R-:W-:Y:S02]  /*27d0*/  FSEL R34, R34, -INF , P4 ;  /* 0xff80000022227808 */ /* 0x000fe40002000000 */
[----:B------:R-:W-:Y:S02]  /*27e0*/  FSEL R37, R32, -INF , P4 ;  /* 0xff80000020257808 */ /* 0x000fe40002000000 */
[----:B------:R-:W-:Y:S02]  /*27f0*/  FSEL R94, R94, -INF , P4 ;  /* 0xff8000005e5e7808 */ /* 0x000fe40002000000 */
[----:B------:R-:W-:-:S02]  /*2800*/  FSEL R35, R35, -INF , P2 ;  /* 0xff80000023237808 */ /* 0x000fc40001000000 */
[----:B------:R-:W-:Y:S02]  /*2810*/  FSEL R33, R33, -INF , P2 ;  /* 0xff80000021217808 */ /* 0x000fe40001000000 */
[----:B------:R-:W-:Y:S02]  /*2820*/  FSEL R95, R95, -INF , P2 ;  /* 0xff8000005f5f7808 */ /* 0x000fe40001000000 */
[C---:B------:R-:W-:Y:S02]  /*2830*/  ISETP.GT.AND P4, PT, R3.reuse, 0x10, PT ;  /* 0x000000100300780c */ /* 0x040fe40003f84270 */
[----:B------:R-:W-:Y:S02]  /*2840*/  FSEL R32, R30, -INF , P6 ;  /* 0xff8000001e207808 */ /* 0x000fe40003000000 */
[----:B------:R-:W-:Y:S02]  /*2850*/  ISETP.GT.AND P2, PT, R3, 0x11, PT ;  /* 0x000000110300780c */ /* 0x000fe40003f44270 */
[----:B------:R-:W-:-:S02]  /*2860*/  FSEL R30, R31, -INF , P5 ;  /* 0xff8000001f1e7808 */ /* 0x000fc40002800000 */
[----:B------:R-:W-:Y:S02]  /*2870*/  FSEL R89, R89, -INF , P5 ;  /* 0xff80000059597808 */ /* 0x000fe40002800000 */
[----:B------:R-:W-:Y:S02]  /*2880*/  FMNMX.FTZ R36, R43, R36, !PT ;  /* 0x000000242b247209 */ /* 0x000fe40007810000 */
[----:B------:R-:W-:Y:S02]  /*2890*/  FSEL R31, R29, -INF , P5 ;  /* 0xff8000001d1f7808 */ /* 0x000fe40002800000 */
[----:B------:R-:W-:Y:S02]  /*28a0*/  FSEL R29, R24, -INF , P4 ;  /* 0xff800000181d7808 */ /* 0x000fe40002000000 */
[----:B------:R-:W-:Y:S02]  /*28b0*/  FSEL R24, R27, -INF , P2 ;  /* 0xff8000001b187808 */ /* 0x000fe40001000000 */
[----:B------:R-:W-:-:S02]  /*28c0*/  FSEL R27, R84, -INF , P4 ;  /* 0xff800000541b7808 */ /* 0x000fc40002000000 */
[----:B------:R-:W-:Y:S02]  /*28d0*/  FMNMX.FTZ R36, R89, R36, !PT ;  /* 0x0000002459247209 */ /* 0x000fe40007810000 */
[----:B------:R-:W-:Y:S02]  /*28e0*/  FSEL R26, R26, -INF , P4 ;  /* 0xff8000001a1a7808 */ /* 0x000fe40002000000 */
[----:B------:R-:W-:Y:S02]  /*28f0*/  FSEL R25, R25, -INF , P2 ;  /* 0xff80000019197808 */ /* 0x000fe40001000000 */
[----:B------:R-:W-:Y:S02]  /*2900*/  FSEL R86, R86, -INF , P4 ;  /* 0xff80000056567808 */ /* 0x000fe40002000000 */
[----:B------:R-:W-:Y:S02]  /*2910*/  FSEL R2, R87, -INF , P2 ;  /* 0xff80000057027808 */ /* 0x000fe40001000000 */
[----:B------:R-:W-:-:S02]  /*2920*/  FSEL R85, R85, -INF , P2 ;  /* 0xff80000055557808 */ /* 0x000fc40001000000 */
[----:B------:R-:W-:Y:S02]  /*2930*/  FSEL R0, R91, -INF , P5 ;  /* 0xff8000005b007808 */ /* 0x000fe40002800000 */
[C---:B------:R-:W-:Y:S02]  /*2940*/  ISETP.GT.AND P4, PT, R3.reuse, 0x19, PT ;  /* 0x000000190300780c */ /* 0x040fe40003f84270 */
[C---:B------:R-:W-:Y:S02]  /*2950*/  ISETP.GT.AND P2, PT, R3.reuse, 0x20, PT ;  /* 0x000000200300780c */ /* 0x040fe40003f44270 */
[----:B------:R-:W-:Y:S02]  /*2960*/  ISETP.GT.AND P5, PT, R3, 0x18, PT ;  /* 0x000000180300780c */ /* 0x000fe40003fa4270 */
[----:B------:R-:W-:Y:S02]  /*2970*/  FMNMX.FTZ R36, R27, R36, !PT ;  /* 0x000000241b247209 */ /* 0x000fe40007810000 */
[----:B------:R-:W-:-:S02]  /*2980*/  FSEL R39, R28, -INF , P6 ;  /* 0xff8000001c277808 */ /* 0x000fc40003000000 */
[----:B------:R-:W-:Y:S02]  /*2990*/  FSEL R28, R23, -INF , P4 ;  /* 0xff800000171c7808 */ /* 0x000fe40002000000 */
[----:B------:R-:W-:Y:S02]  /*29a0*/  FSEL R226, R18, -INF , P2 ;  /* 0xff80000012e27808 */ /* 0x000fe40001000000 */
[----:B------:R-:W-:Y:S02]  /*29b0*/  FSEL R23, R80, -INF , P5 ;  /* 0xff80000050177808 */ /* 0x000fe40002800000 */
[----:B------:R-:W-:Y:S02]  /*29c0*/  FMNMX.FTZ R18, R85, R36, !PT ;  /* 0x0000002455127209 */ /* 0x000fe40007810000 */
[----:B------:R-:W-:Y:S02]  /*29d0*/  FSEL R151, R16, -INF , P2 ;  /* 0xff80000010977808 */ /* 0x000fe40001000000 */
[----:B------:R-:W-:-:S02]  /*29e0*/  FSEL R7, R20, -INF , P5 ;  /* 0xff80000014077808 */ /* 0x000fc40002800000 */
[----:B------:R-:W-:Y:S02]  /*29f0*/  FSEL R81, R81, -INF , P4 ;  /* 0xff80000051517808 */ /* 0x000fe40002000000 */
[----:B------:R-:W-:Y:S02]  /*2a00*/  FMNMX.FTZ R16, R23, R18, !PT ;  /* 0x0000001217107209 */ /* 0x000fe40007810000 */
[----:B------:R-:W-:Y:S02]  /*2a10*/  FSEL R21, R21, -INF , P4 ;  /* 0xff80000015157808 */ /* 0x000fe40002000000 */
[----:B------:R-:W-:Y:S02]  /*2a20*/  FSEL R20, R83, -INF , P4 ;  /* 0xff80000053147808 */ /* 0x000fe40002000000 */
[----:B------:R-:W-:Y:S02]  /*2a30*/  ISETP.GT.AND P4, PT, R3, 0x21, PT ;  /* 0x000000210300780c */ /* 0x000fe40003f84270 */
[----:B------:R-:W-:-:S02]  /*2a40*/  FSEL R231, R76, -INF , P2 ;  /* 0xff8000004ce77808 */ /* 0x000fc40001000000 */
[----:B------:R-:W-:Y:S02]  /*2a50*/  FMNMX.FTZ R16, R81, R16, !PT ;  /* 0x0000001051107209 */ /* 0x000fe40007810000 */
[----:B------:R-:W-:Y:S02]  /*2a60*/  FSEL R228, R19, -INF , P4 ;  /* 0xff80000013e47808 */ /* 0x000fe40002000000 */
[----:B------:R-:W-:Y:S02]  /*2a70*/  FSEL R164, R17, -INF , P4 ;  /* 0xff80000011a47808 */ /* 0x000fe40002000000 */
[----:B------:R-:W-:Y:S02]  /*2a80*/  FSEL R148, R79, -INF , P4 ;  /* 0xff8000004f947808 */ /* 0x000fe40002000000 */
[----:B------:R-:W-:Y:S02]  /*2a90*/  FSEL R224, R77, -INF , P4 ;  /* 0xff8000004de07808 */ /* 0x000fe40002000000 */
[----:B------:R-:W-:-:S02]  /*2aa0*/  ISETP.GT.AND P4, PT, R3, 0x28, PT ;  /* 0x000000280300780c */ /* 0x000fc40003f84270 */
[----:B------:R-:W-:Y:S02]  /*2ab0*/  FMNMX.FTZ R17, R231, R16, !PT ;  /* 0x00000010e7117209 */ /* 0x000fe40007810000 */
[----:B------:R-:W-:Y:S02]  /*2ac0*/  FSEL R78, R78, -INF , P2 ;  /* 0xff8000004e4e7808 */ /* 0x000fe40001000000 */
[----:B------:R-:W-:Y:S02]  /*2ad0*/  FSEL R230, R14, -INF , P4 ;  /* 0xff8000000ee67808 */ /* 0x000fe40002000000 */
[----:B------:R-:W-:Y:S02]  /*2ae0*/  ISETP.GT.AND P2, PT, R3, 0x29, PT ;  /* 0x000000290300780c */ /* 0x000fe40003f44270 */
[----:B------:R-:W-:Y:S02]  /*2af0*/  FSEL R101, R72, -INF , P4 ;  /* 0xff80000048657808 */ /* 0x000fe40002000000 */
[----:B------:R-:W-:-:S02]  /*2b00*/  FMNMX.FTZ R14, R224, R17, !PT ;  /* 0x00000011e00e7209 */ /* 0x000fc40007810000 */
[----:B------:R-:W-:Y:S01]  /*2b10*/  FSEL R22, R22, -INF , P5 ;  /* 0xff80000016167808 */ /* 0x000fe20002800000 */
[----:B------:R-:W-:Y:S01]  /*2b20*/  LDSM.16.MT88.4 R16, [R242+0x2900] ;  /* 0x00290000f210783b */ /* 0x000fe20000004200 */
[----:B------:R-:W-:Y:S02]  /*2b30*/  FSEL R82, R82, -INF , P5 ;  /* 0xff80000052527808 */ /* 0x000fe40002800000 */
[----:B------:R-:W-:Y:S02]  /*2b40*/  FSEL R165, R12, -INF , P4 ;  /* 0xff8000000ca57808 */ /* 0x000fe40002000000 */
[----:B------:R-:W-:Y:S02]  /*2b50*/  ISETP.GT.AND P5, PT, R3, 0x30, PT ;  /* 0x000000300300780c */ /* 0x000fe40003fa4270 */
[----:B------:R-:W-:Y:S02]  /*2b60*/  FSEL R100, R73, -INF , P2 ;  /* 0xff80000049647808 */ /* 0x000fe40001000000 */
[----:B------:R-:W-:-:S02]  /*2b70*/  FMNMX.FTZ R12, R101, R14, !PT ;  /* 0x0000000e650c7209 */ /* 0x000fc40007810000 */
[----:B------:R-:W-:Y:S02]  /*2b80*/  FSEL R90, R90, -INF , P6 ;  /* 0xff8000005a5a7808 */ /* 0x000fe40003000000 */
[C---:B------:R-:W-:Y:S02]  /*2b90*/  ISETP.GT.AND P6, PT, R3.reuse, 0x31, PT ;  /* 0x000000310300780c */ /* 0x040fe40003fc4270 */
[----:B------:R-:W-:Y:S02]  /*2ba0*/  FSEL R227, R68, -INF , P5 ;  /* 0xff80000044e37808 */ /* 0x000fe40002800000 */
[----:B------:R-:W-:Y:S02]  /*2bb0*/  FMNMX.FTZ R12, R100, R12, !PT ;  /* 0x0000000c640c7209 */ /* 0x000fe40007810000 */
        /* <DEDUP_REMOVED lines=10> */
[----:B------:R-:W-:Y:S02]  /*2c60*/  FMNMX.FTZ R12, R215, R12, !PT ;  /* 0x0000000cd70c7209 */ /* 0x000fe40007810000 */
[----:B------:R-:W-:Y:S02]  /*2c70*/  FSEL R166, R13, -INF , P2 ;  /* 0xff8000000da67808 */ /* 0x000fe40001000000 */
[----:B------:R-:W-:Y:S01]  /*2c80*/  FMNMX.FTZ R13, R94, R95, !PT ;  /* 0x0000005f5e0d7209 */ /* 0x000fe20007810000 */
[----:B------:R-:W1:Y:S01]  /*2c90*/  SHFL.BFLY PT, R15, R12, 0x2, 0x1f ;  /* 0x0c401f000c0f7f89 */ /* 0x000e6200000e0000 */
[----:B------:R-:W-:-:S02]  /*2ca0*/  FSEL R150, R75, -INF , P2 ;  /* 0xff8000004b967808 */ /* 0x000fc40001000000 */
[----:B------:R-:W-:Y:S02]  /*2cb0*/  FMNMX.FTZ R13, R90, R13, !PT ;  /* 0x0000000d5a0d7209 */ /* 0x000fe40007810000 */
[----:B------:R-:W-:Y:S02]  /*2cc0*/  FSEL R220, R71, -INF , P6 ;  /* 0xff80000047dc7808 */ /* 0x000fe40003000000 */
[----:B------:R-:W-:Y:S02]  /*2cd0*/  FMNMX.FTZ R13, R0, R13, !PT ;  /* 0x0000000d000d7209 */ /* 0x000fe40007810000 */
[----:B------:R-:W-:Y:S02]  /*2ce0*/  FSEL R218, R62, -INF , P5 ;  /* 0xff8000003eda7808 */ /* 0x000fe40002800000 */
[----:B------:R-:W-:Y:S02]  /*2cf0*/  FMNMX.FTZ R13, R86, R13, !PT ;  /* 0x0000000d560d7209 */ /* 0x000fe40007810000 */
[----:B------:R-:W-:-:S02]  /*2d00*/  FSEL R216, R63, -INF , P4 ;  /* 0xff8000003fd87808 */ /* 0x000fc40002000000 */
[----:B------:R-:W-:Y:S02]  /*2d10*/  FMNMX.FTZ R13, R2, R13, !PT ;  /* 0x0000000d020d7209 */ /* 0x000fe40007810000 */
[----:B------:R-:W-:Y:S02]  /*2d20*/  FSEL R225, R9, -INF , P6 ;  /* 0xff80000009e17808 */ /* 0x000fe40003000000 */
[----:B------:R-:W-:Y:S02]  /*2d30*/  FMNMX.FTZ R13, R82, R13, !PT ;  /* 0x0000000d520d7209 */ /* 0x000fe40007810000 */
[----:B------:R-:W-:Y:S02]  /*2d40*/  FSEL R221, R64, -INF , P5 ;  /* 0xff80000040dd7808 */ /* 0x000fe40002800000 */
[----:B------:R-:W-:Y:S02]  /*2d50*/  FSEL R217, R65, -INF , P4 ;  /* 0xff80000041d97808 */ /* 0x000fe40002000000 */
[----:B-1----:R-:W-:-:S02]  /*2d60*/  FMNMX.FTZ R15, R12, R15, !PT ;  /* 0x0000000f0c0f7209 */ /* 0x002fc40007810000 */
[----:B------:R-:W-:Y:S02]  /*2d70*/  FMNMX.FTZ R12, R20, R13, !PT ;  /* 0x0000000d140c7209 */ /* 0x000fe40007810000 */
[----:B------:R-:W-:Y:S01]  /*2d80*/  FMNMX.FTZ R13, R34, R35, !PT ;  /* 0x00000023220d7209 */ /* 0x000fe20007810000 */
[----:B------:R-:W1:Y:S01]  /*2d90*/  SHFL.BFLY PT, R196, R15, 0x1, 0x1f ;  /* 0x0c201f000fc47f89 */ /* 0x000e6200000e0000 */
[----:B------:R-:W-:Y:S02]  /*2da0*/  FSEL R209, R11, -INF , P6 ;  /* 0xff8000000bd17808 */ /* 0x000fe40003000000 */
[----:B------:R-:W-:Y:S02]  /*2db0*/  FMNMX.FTZ R13, R32, R13, !PT ;  /* 0x0000000d200d7209 */ /* 0x000fe40007810000 */
[----:B------:R-:W-:Y:S02]  /*2dc0*/  FSEL R208, R66, -INF , P5 ;  /* 0xff80000042d07808 */ /* 0x000fe40002800000 */
[----:B------:R-:W-:-:S02]  /*2dd0*/  FMNMX.FTZ R13, R30, R13, !PT ;  /* 0x0000000d1e0d7209 */ /* 0x000fc40007810000 */
[----:B------:R-:W-:Y:S02]  /*2de0*/  FSEL R207, R67, -INF , P4 ;  /* 0xff80000043cf7808 */ /* 0x000fe40002000000 */
[----:B------:R-:W-:-:S04]  /*2df0*/  FMNMX.FTZ R13, R26, R13, !PT ;  /* 0x0000000d1a0d7209 */ /* 0x000fc80007810000 */
[----:B------:R-:W-:-:S04]  /*2e00*/  FMNMX.FTZ R13, R24, R13, !PT ;  /* 0x0000000d180d7209 */ /* 0x000fc80007810000 */
[----:B------:R-:W-:-:S04]  /*2e10*/  FMNMX.FTZ R13, R22, R13, !PT ;  /* 0x0000000d160d7209 */ /* 0x000fc80007810000 */
[----:B------:R-:W-:Y:S02]  /*2e20*/  FMNMX.FTZ R13, R28, R13, !PT ;  /* 0x0000000d1c0d7209 */ /* 0x000fe40007810000 */
[----:B-1----:R-:W-:Y:S02]  /*2e30*/  FMNMX.FTZ R196, R15, R196, !PT ;  /* 0x000000c40fc47209 */ /* 0x002fe40007810000 */
[----:B------:R-:W-:Y:S02]  /*2e40*/  FMNMX.FTZ R13, R226, R13, !PT ;  /* 0x0000000de20d7209 */ /* 0x000fe40007810000 */
[C---:B------:R-:W-:Y:S01]  /*2e50*/  FSETP.NEU.FTZ.AND P2, PT, R196.reuse, -INF , PT ;  /* 0xff800000c400780b */ /* 0x040fe20003f5d000 */
[----:B------:R-:W-:Y:S01]  /*2e60*/  FMUL.FTZ R214, R196, c[0x0][0x2d0] ;  /* 0x0000b400c4d67a20 */ /* 0x000fe20000410000 */
[----:B------:R-:W-:-:S04]  /*2e70*/  FMNMX.FTZ R13, R228, R13, !PT ;  /* 0x0000000de40d7209 */ /* 0x000fc80007810000 */
[----:B------:R-:W-:Y:S02]  /*2e80*/  FSEL R214, R214, RZ, P2 ;  /* 0x000000ffd6d67208 */ /* 0x000fe40001000000 */
[----:B------:R-:W-:Y:S02]  /*2e90*/  ISETP.GT.AND P2, PT, R3, 0x30, PT ;  /* 0x000000300300780c */ /* 0x000fe40003f44270 */
[----:B------:R-:W-:Y:S01]  /*2ea0*/  FMNMX.FTZ R3, R78, R12, !PT ;  /* 0x0000000c4e037209 */ /* 0x000fe20007810000 */
[--C-:B------:R-:W-:Y:S01]  /*2eb0*/  FFMA.FTZ R206, R41, c[0x0][0x2d0], -R214.reuse ;  /* 0x0000b40029ce7a23 */ /* 0x100fe200000108d6 */
[----:B------:R-:W-:Y:S01]  /*2ec0*/  FMNMX.FTZ R12, R37, R33, !PT ;  /* 0x00000021250c7209 */ /* 0x000fe20007810000 */
[--C-:B------:R-:W-:Y:S01]  /*2ed0*/  FFMA.FTZ R197, R43, c[0x0][0x2d0], -R214.reuse ;  /* 0x0000b4002bc57a23 */ /* 0x100fe200000108d6 */
[----:B------:R-:W-:Y:S01]  /*2ee0*/  FMNMX.FTZ R3, R148, R3, !PT ;  /* 0x0000000394037209 */ /* 0x000fe20007810000 */
[----:B------:R-:W-:Y:S01]  /*2ef0*/  LDSM.16.MT88.4 R40, [R248+0x100] ;  /* 0x00010000f828783b */ /* 0x000fe20000004200 */
[----:B------:R-:W-:Y:S01]  /*2f00*/  FMNMX.FTZ R12, R39, R12, !PT ;  /* 0x0000000c270c7209 */ /* 0x000fe20007810000 */
[--C-:B------:R-:W-:Y:S01]  /*2f10*/  FFMA.FTZ R205, R93, c[0x0][0x2d0], -R214.reuse ;  /* 0x0000b4005dcd7a23 */ /* 0x100fe200000108d6 */
[----:B------:R-:W-:Y:S01]  /*2f20*/  FMNMX.FTZ R3, R149, R3, !PT ;  /* 0x0000000395037209 */ /* 0x000fe20007810000 */
[--C-:B------:R-:W-:Y:S01]  /*2f30*/  FFMA.FTZ R64, R89, c[0x0][0x2d0], -R214.reuse ;  /* 0x0000b40059407a23 */ /* 0x100fe200000108d6 */
[----:B------:R-:W-:Y:S01]  /*2f40*/  FMNMX.FTZ R12, R31, R12, !PT ;  /* 0x0000000c1f0c7209 */ /* 0x000fe20007810000 */
[----:B------:R-:W-:Y:S01]  /*2f50*/  MUFU.EX2 R206, R206 ;  /* 0x000000ce00ce7308 */ /* 0x000fe20000000800 */
[----:B------:R-:W-:Y:S01]  /*2f60*/  FSEL R222, R70, -INF , P2 ;  /* 0xff80000046de7808 */ /* 0x000fe20001000000 */
[--C-:B------:R-:W-:Y:S01]  /*2f70*/  FFMA.FTZ R51, R81, c[0x0][0x2d0], -R214.reuse ;  /* 0x0000b40051337a23 */ /* 0x100fe200000108d6 */
[----:B------:R-:W-:Y:S01]  /*2f80*/  FMNMX.FTZ R12, R29, R12, !PT ;  /* 0x0000000c1d0c7209 */ /* 0x000fe20007810000 */
[--C-:B------:R-:W-:Y:S01]  /*2f90*/  FFMA.FTZ R58, R27, c[0x0][0x2d0], -R214.reuse ;  /* 0x0000b4001b3a7a23 */ /* 0x100fe200000108d6 */
[----:B------:R-:W-:Y:S01]  /*2fa0*/  FMNMX.FTZ R3, R150, R3, !PT ;  /* 0x0000000396037209 */ /* 0x000fe20007810000 */
[--C-:B------:R-:W-:Y:S01]  /*2fb0*/  FFMA.FTZ R53, R85, c[0x0][0x2d0], -R214.reuse ;  /* 0x0000b40055357a23 */ /* 0x100fe200000108d6 */
[----:B------:R-:W-:Y:S01]  /*2fc0*/  FMNMX.FTZ R12, R25, R12, !PT ;  /* 0x0000000c190c7209 */ /* 0x000fe20007810000 */
[----:B------:R-:W1:Y:S01]  /*2fd0*/  MUFU.EX2 R205, R205 ;  /* 0x000000cd00cd7308 */ /* 0x000e620000000800 */
[----:B------:R-:W-:Y:S01]  /*2fe0*/  FMNMX.FTZ R3, R222, R3, !PT ;  /* 0x00000003de037209 */ /* 0x000fe20007810000 */
[--C-:B------:R-:W-:Y:S01]  /*2ff0*/  FFMA.FTZ R52, R23, c[0x0][0x2d0], -R214.reuse ;  /* 0x0000b40017347a23 */ /* 0x100fe200000108d6 */
[----:B------:R-:W-:Y:S01]  /*3000*/  FMNMX.FTZ R12, R7, R12, !PT ;  /* 0x0000000c070c7209 */ /* 0x000fe20007810000 */
[--C-:B------:R-:W-:Y:S01]  /*3010*/  FFMA.FTZ R231, R231, c[0x0][0x2d0], -R214.reuse ;  /* 0x0000b400e7e77a23 */ /* 0x100fe200000108d6 */
[----:B------:R-:W-:Y:S01]  /*3020*/  FMNMX.FTZ R3, R220, R3, !PT ;  /* 0x00000003dc037209 */ /* 0x000fe20007810000 */
[--C-:B------:R-:W-:Y:S01]  /*3030*/  FFMA.FTZ R224, R224, c[0x0][0x2d0], -R214.reuse ;  /* 0x0000b400e0e07a23 */ /* 0x100fe200000108d6 */
[----:B------:R-:W-:Y:S01]  /*3040*/  FMNMX.FTZ R12, R21, R12, !PT ;  /* 0x0000000c150c7209 */ /* 0x000fe20007810000 */
[----:B------:R-:W-:Y:S01]  /*3050*/  MUFU.EX2 R197, R197 ;  /* 0x000000c500c57308 */ /* 0x000fe20000000800 */
[----:B------:R-:W-:Y:S01]  /*3060*/  FMNMX.FTZ R3, R218, R3, !PT ;  /* 0x00000003da037209 */ /* 0x000fe20007810000 */
[--C-:B------:R-:W-:Y:S01]  /*3070*/  FFMA.FTZ R223, R223, c[0x0][0x2d0], -R214.reuse ;  /* 0x0000b400dfdf7a23 */ /* 0x100fe200000108d6 */
[----:B------:R-:W-:Y:S01]  /*3080*/  FMNMX.FTZ R12, R151, R12, !PT ;  /* 0x0000000c970c7209 */ /* 0x000fe20007810000 */
[----:B------:R-:W-:Y:S01]  /*3090*/  FFMA.FTZ R219, R219, c[0x0][0x2d0], -R214 ;  /* 0x0000b400dbdb7a23 */ /* 0x000fe200000108d6 */
[----:B------:R-:W-:-:S02]  /*30a0*/  FSEL R229, R8, -INF , P2 ;  /* 0xff80000008e57808 */ /* 0x000fc40001000000 */
[----:B------:R-:W-:Y:S01]  /*30b0*/  FMNMX.FTZ R12, R164, R12, !PT ;  /* 0x0000000ca40c7209 */ /* 0x000fe20007810000 */
[----:B------:R-:W2:Y:S01]  /*30c0*/  MUFU.EX2 R64, R64 ;  /* 0x0000004000407308 */ /* 0x000ea20000000800 */
[----:B------:R-:W-:Y:S02]  /*30d0*/  FMNMX.FTZ R14, R216, R3, !PT ;  /* 0x00000003d80e7209 */ /* 0x000fe40007810000 */
[----:B------:R-:W-:Y:S02]  /*30e0*/  FMNMX.FTZ R8, R165, R12, !PT ;  /* 0x0000000ca5087209 */ /* 0x000fe40007810000 */
[----:B------:R-:W-:Y:S01]  /*30f0*/  FMNMX.FTZ R13, R230, R13, !PT ;  /* 0x0000000de60d7209 */ /* 0x000fe20007810000 */
[----:B------:R-:W3:Y:S01]  /*3100*/  SHFL.BFLY PT, R3, R14, 0x2, 0x1f ;  /* 0x0c401f000e037f89 */ /* 0x000ee200000e0000 */
[----:B------:R-:W-:Y:S01]  /*3110*/  FMNMX.FTZ R8, R166, R8, !PT ;  /* 0x00000008a6087209 */ /* 0x000fe20007810000 */
[----:B------:R-:W-:Y:S01]  /*3120*/  MUFU.EX2 R58, R58 ;  /* 0x0000003a003a7308 */ /* 0x000fe20000000800 */
[----:B------:R-:W-:-:S02]  /*3130*/  FSEL R210, R10, -INF , P2 ;  /* 0xff8000000ad27808 */ /* 0x000fc40001000000 */
[----:B------:R-:W-:Y:S02]  /*3140*/  FMNMX.FTZ R8, R229, R8, !PT ;  /* 0x00000008e5087209 */ /* 0x000fe40007810000 */
[----:B------:R-:W-:Y:S02]  /*3150*/  FMNMX.FTZ R13, R167, R13, !PT ;  /* 0x0000000da70d7209 */ /* 0x000fe40007810000 */
[----:B------:R-:W-:Y:S01]  /*3160*/  FMNMX.FTZ R8, R225, R8, !PT ;  /* 0x00000008e1087209 */ /* 0x000fe20007810000 */
[----:B------:R-:W4:Y:S01]  /*3170*/  MUFU.EX2 R53, R53 ;  /* 0x0000003500357308 */ /* 0x000f220000000800 */
[----:B------:R-:W-:Y:S02]  /*3180*/  FMNMX.FTZ R10, R210, R13, !PT ;  /* 0x0000000dd20a7209 */ /* 0x000fe40007810000 */
[----:B------:R-:W-:Y:S02]  /*3190*/  FMNMX.FTZ R8, R221, R8, !PT ;  /* 0x00000008dd087209 */ /* 0x000fe40007810000 */
[----:B------:R-:W-:-:S02]  /*31a0*/  FMNMX.FTZ R11, R209, R10, !PT ;  /* 0x0000000ad10b7209 */ /* 0x000fc40007810000 */
[----:B------:R-:W-:Y:S01]  /*31b0*/  FMNMX.FTZ R9, R217, R8, !PT ;  /* 0x00000008d9097209 */ /* 0x000fe20007810000 */
[----:B------:R-:W-:Y:S01]  /*31c0*/  MUFU.EX2 R52, R52 ;  /* 0x0000003400347308 */ /* 0x000fe20000000800 */
[----:B------:R-:W-:Y:S02]  /*31d0*/  FMNMX.FTZ R10, R208, R11, !PT ;  /* 0x0000000bd00a7209 */ /* 0x000fe40007810000 */
[----:B-1----:R-:W-:Y:S01]  /*31e0*/  F2FP.BF16.PACK_AB R176, R205, R206 ;  /* 0x000000cecdb0723e */ /* 0x002fe200000010ff */
[----:B------:R-:W1:Y:S01]  /*31f0*/  SHFL.BFLY PT, R8, R9, 0x2, 0x1f ;  /* 0x0c401f0009087f89 */ /* 0x000e6200000e0000 */
[----:B------:R-:W-:Y:S01]  /*3200*/  FMNMX.FTZ R10, R207, R10, !PT ;  /* 0x0000000acf0a7209 */ /* 0x000fe20007810000 */
[----:B------:R-:W-:Y:S01]  /*3210*/  FADD.FTZ R206, R206, R205 ;  /* 0x000000cdcece7221 */ /* 0x000fe20000010000 */
[----:B---3--:R-:W-:Y:S01]  /*3220*/  FMNMX.FTZ R3, R14, R3, !PT ;  /* 0x000000030e037209 */ /* 0x008fe20007810000 */
[----:B------:R-:W3:Y:S01]  /*3230*/  MUFU.EX2 R51, R51 ;  /* 0x0000003300337308 */ /* 0x000ee20000000800 */
[----:B--2---:R-:W-:Y:S01]  /*3240*/  F2FP.BF16.PACK_AB R178, R64, R197 ;  /* 0x000000c540b2723e */ /* 0x004fe200000010ff */
[----:B------:R-:W-:Y:S01]  /*3250*/  SHFL.BFLY PT, R11, R10, 0x2, 0x1f ;  /* 0x0c401f000a0b7f89 */ /* 0x000fe200000e0000 */
[----:B----4-:R-:W-:-:S03]  /*3260*/  F2FP.BF16.PACK_AB R4, R53, R58 ;  /* 0x0000003a3504723e */ /* 0x010fc600000010ff */
[----:B------:R-:W2:Y:S02]  /*3270*/  SHFL.BFLY PT, R12, R3, 0x1, 0x1f ;  /* 0x0c201f00030c7f89 */ /* 0x000ea400000e0000 */
[----:B------:R-:W-:Y:S01]  /*3280*/  MUFU.EX2 R231, R231 ;  /* 0x000000e700e77308 */ /* 0x000fe20000000800 */
[----:B---3--:R-:W-:-:S07]  /*3290*/  F2FP.BF16.PACK_AB R6, R51, R52 ;  /* 0x000000343306723e */ /* 0x008fce00000010ff */
[----:B------:R-:W-:Y:S01]  /*32a0*/  MUFU.EX2 R224, R224 ;  /* 0x000000e000e07308 */ /* 0x000fe20000000800 */
[----:B-1----:R-:W-:-:S05]  /*32b0*/  FMNMX.FTZ R8, R9, R8, !PT ;  /* 0x0000000809087209 */ /* 0x002fca0007810000 */
[----:B------:R-:W1:Y:S02]  /*32c0*/  SHFL.BFLY PT, R9, R8, 0x1, 0x1f ;  /* 0x0c201f0008097f89 */ /* 0x000e6400000e0000 */
[----:B------:R-:W-:Y:S01]  /*32d0*/  MUFU.EX2 R223, R223 ;  /* 0x000000df00df7308 */ /* 0x000fe20000000800 */
[----:B--2---:R-:W-:Y:S02]  /*32e0*/  FMNMX.FTZ R3, R3, R12, !PT ;  /* 0x0000000c03037209 */ /* 0x004fe40007810000 */
[----:B------:R-:W-:Y:S02]  /*32f0*/  LDSM.16.MT88.4 R12, [R241+0x2900] ;  /* 0x00290000f10c783b */ /* 0x000fe40000004200 */
[C---:B------:R-:W-:Y:S01]  /*3300*/  FSETP.NEU.FTZ.AND P2, PT, R3.reuse, -INF , PT ;  /* 0xff8000000300780b */ /* 0x040fe20003f5d000 */
[----:B------:R-:W-:Y:S02]  /*3310*/  FMUL.FTZ R213, R3, c[0x0][0x2d0] ;  /* 0x0000b40003d57a20 */ /* 0x000fe40000410000 */
[----:B------:R-:W-:Y:S03]  /*3320*/  MUFU.EX2 R219, R219 ;  /* 0x000000db00db7308 */ /* 0x000fe60000000800 */
[----:B------:R-:W-:-:S05]  /*3330*/  FSEL R213, R213, RZ, P2 ;  /* 0x000000ffd5d57208 */ /* 0x000fca0001000000 */
[--C-:B------:R-:W-:Y:S01]  /*3340*/  FFMA.FTZ R56, R0, c[0x0][0x2d0], -R213.reuse ;  /* 0x0000b40000387a23 */ /* 0x100fe200000108d5 */
[----:B------:R-:W-:Y:S01]  /*3350*/  FMNMX.FTZ R0, R10, R11, !PT ;  /* 0x0000000b0a007209 */ /* 0x000fe20007810000 */
[--C-:B------:R-:W-:Y:S01]  /*3360*/  FFMA.FTZ R50, R2, c[0x0][0x2d0], -R213.reuse ;  /* 0x0000b40002327a23 */ /* 0x100fe200000108d5 */
[----:B-1----:R-:W-:Y:S01]  /*3370*/  FMNMX.FTZ R2, R8, R9, !PT ;  /* 0x0000000908027209 */ /* 0x002fe20007810000 */
[--C-:B------:R-:W-:Y:S02]  /*3380*/  FFMA.FTZ R204, R94, c[0x0][0x2d0], -R213.reuse ;  /* 0x0000b4005ecc7a23 */ /* 0x100fe400000108d5 */
[----:B------:R-:W1:Y:S01]  /*3390*/  SHFL.BFLY PT, R9, R0, 0x1, 0x1f ;  /* 0x0c201f0000097f89 */ /* 0x000e6200000e0000 */
[--C-:B------:R-:W-:Y:S01]  /*33a0*/  FFMA.FTZ R203, R95, c[0x0][0x2d0], -R213.reuse ;  /* 0x0000b4005fcb7a23 */ /* 0x100fe200000108d5 */
[C---:B------:R-:W-:Y:S01]  /*33b0*/  FSETP.NEU.FTZ.AND P2, PT, R2.reuse, -INF , PT ;  /* 0xff8000000200780b */ /* 0x040fe20003f5d000 */
[----:B------:R-:W-:Y:S01]  /*33c0*/  FMUL.FTZ R212, R2, c[0x0][0x2d0] ;  /* 0x0000b40002d47a20 */ /* 0x000fe20000410000 */
[----:B------:R-:W-:Y:S01]  /*33d0*/  MUFU.EX2 R56, R56 ;  /* 0x0000003800387308 */ /* 0x000fe20000000800 */
[----:B------:R-:W-:-:S02]  /*33e0*/  FFMA.FTZ R67, R90, c[0x0][0x2d0], -R213 ;  /* 0x0000b4005a437a23 */ /* 0x000fc400000108d5 */
[--C-:B------:R-:W-:Y:S01]  /*33f0*/  FFMA.FTZ R49, R82, c[0x0][0x2d0], -R213.reuse ;  /* 0x0000b40052317a23 */ /* 0x100fe200000108d5 */
[----:B------:R-:W-:Y:S01]  /*3400*/  FSEL R212, R212, RZ, P2 ;  /* 0x000000ffd4d47208 */ /* 0x000fe20001000000 */
[----:B------:R-:W2:Y:S01]  /*3410*/  LDSM.16.MT88.4 R80, [R242+0x900] ;  /* 0x00090000f250783b */ /* 0x000ea20000004200 */
[----:B------:R-:W-:Y:S02]  /*3420*/  FFMA.FTZ R55, R86, c[0x0][0x2d0], -R213 ;  /* 0x0000b40056377a23 */ /* 0x000fe400000108d5 */
[----:B------:R-:W-:Y:S01]  /*3430*/  MUFU.EX2 R204, R204 ;  /* 0x000000cc00cc7308 */ /* 0x000fe20000000800 */
[--C-:B------:R-:W-:Y:S02]  /*3440*/  FFMA.FTZ R202, R37, c[0x0][0x2d0], -R212.reuse ;  /* 0x0000b40025ca7a23 */ /* 0x100fe400000108d4 */
[--C-:B------:R-:W-:Y:S02]  /*3450*/  FFMA.FTZ R201, R33, c[0x0][0x2d0], -R212.reuse ;  /* 0x0000b40021c97a23 */ /* 0x100fe400000108d4 */
[----:B------:R-:W-:-:S02]  /*3460*/  FFMA.FTZ R198, R39, c[0x0][0x2d0], -R212 ;  /* 0x0000b40027c67a23 */ /* 0x000fc400000108d4 */
[--C-:B------:R-:W-:Y:S01]  /*3470*/  FFMA.FTZ R59, R31, c[0x0][0x2d0], -R212.reuse ;  /* 0x0000b4001f3b7a23 */ /* 0x100fe200000108d4 */
[----:B------:R-:W3:Y:S01]  /*3480*/  MUFU.EX2 R203, R203 ;  /* 0x000000cb00cb7308 */ /* 0x000ee20000000800 */
[--C-:B------:R-:W-:Y:S02]  /*3490*/  FFMA.FTZ R54, R25, c[0x0][0x2d0], -R212.reuse ;  /* 0x0000b40019367a23 */ /* 0x100fe400000108d4 */
[----:B------:R-:W-:Y:S01]  /*34a0*/  FFMA.FTZ R48, R20, c[0x0][0x2d0], -R213 ;  /* 0x0000b40014307a23 */ /* 0x000fe200000108d5 */
[----:B-1----:R-:W-:Y:S01]  /*34b0*/  FMNMX.FTZ R0, R0, R9, !PT ;  /* 0x0000000900007209 */ /* 0x002fe20007810000 */
[--C-:B------:R-:W-:Y:S01]  /*34c0*/  FFMA.FTZ R63, R29, c[0x0][0x2d0], -R212.reuse ;  /* 0x0000b4001d3f7a23 */ /* 0x100fe200000108d4 */
[----:B------:R-:W-:Y:S01]  /*34d0*/  LDSM.16.MT88.4 R8, [R240+0x2900] ;  /* 0x00290000f008783b */ /* 0x000fe20000004200 */
[--C-:B------:R-:W-:Y:S01]  /*34e0*/  FFMA.FTZ R60, R7, c[0x0][0x2d0], -R212.reuse ;  /* 0x0000b400073c7a23 */ /* 0x100fe200000108d4 */
[C---:B------:R-:W-:Y:S01]  /*34f0*/  FSETP.NEU.FTZ.AND P2, PT, R0.reuse, -INF , PT ;  /* 0xff8000000000780b */ /* 0x040fe20003f5d000 */
[----:B------:R-:W-:Y:S01]  /*3500*/  FMUL.FTZ R211, R0, c[0x0][0x2d0] ;  /* 0x0000b40000d37a20 */ /* 0x000fe20000410000 */
[----:B------:R-:W1:Y:S01]  /*3510*/  MUFU.EX2 R67, R67 ;  /* 0x0000004300437308 */ /* 0x000e620000000800 */
[----:B------:R-:W-:-:S02]  /*3520*/  FFMA.FTZ R57, R21, c[0x0][0x2d0], -R212 ;  /* 0x0000b40015397a23 */ /* 0x000fc400000108d4 */
[--C-:B------:R-:W-:Y:S01]  /*3530*/  FFMA.FTZ R220, R220, c[0x0][0x2d0], -R213.reuse ;  /* 0x0000b400dcdc7a23 */ /* 0x100fe200000108d5 */
[----:B------:R-:W-:Y:S01]  /*3540*/  FSEL R211, R211, RZ, P2 ;  /* 0x000000ffd3d37208 */ /* 0x000fe20001000000 */
[----:B------:R-:W-:Y:S01]  /*3550*/  FFMA.FTZ R218, R218, c[0x0][0x2d0], -R213 ;  /* 0x0000b400dada7a23 */ /* 0x000fe200000108d5 */
[----:B---3--:R-:W-:Y:S01]  /*3560*/  F2FP.BF16.PACK_AB R177, R203, R204 ;  /* 0x000000cccbb1723e */ /* 0x008fe200000010ff */
[----:B------:R-:W-:Y:S01]  /*3570*/  FFMA.FTZ R225, R225, c[0x0][0x2d0], -R212 ;  /* 0x0000b400e1e17a23 */ /* 0x000fe200000108d4 */
[----:B------:R-:W-:Y:S01]  /*3580*/  MUFU.EX2 R202, R202 ;  /* 0x000000ca00ca7308 */ /* 0x000fe20000000800 */
[--C-:B------:R-:W-:Y:S02]  /*3590*/  FFMA.FTZ R200, R34, c[0x0][0x2d0], -R211.reuse ;  /* 0x0000b40022c87a23 */ /* 0x100fe400000108d3 */
[--C-:B------:R-:W-:Y:S02]  /*35a0*/  FFMA.FTZ R199, R35, c[0x0][0x2d0], -R211.reuse ;  /* 0x0000b40023c77a23 */ /* 0x100fe400000108d3 */
[----:B------:R-:W-:-:S02]  /*35b0*/  FFMA.FTZ R66, R32, c[0x0][0x2d0], -R211 ;  /* 0x0000b40020427a23 */ /* 0x000fc400000108d3 */
[--C-:B------:R-:W-:Y:S01]  /*35c0*/  FFMA.FTZ R61, R30, c[0x0][0x2d0], -R211.reuse ;  /* 0x0000b4001e3d7a23 */ /* 0x100fe200000108d3 */
[----:B------:R-:W3:Y:S01]  /*35d0*/  MUFU.EX2 R201, R201 ;  /* 0x000000c900c97308 */ /* 0x000ee20000000800 */
[--C-:B------:R-:W-:Y:S01]  /*35e0*/  FFMA.FTZ R65, R26, c[0x0][0x2d0], -R211.reuse ;  /* 0x0000b4001a417a23 */ /* 0x100fe200000108d3 */
[----:B-1----:R-:W-:Y:S01]  /*35f0*/  F2FP.BF16.PACK_AB R179, R56, R67 ;  /* 0x0000004338b3723e */ /* 0x002fe200000010ff */
[--C-:B------:R-:W-:Y:S01]  /*3600*/  FFMA.FTZ R62, R24, c[0x0][0x2d0], -R211.reuse ;  /* 0x0000b400183e7a23 */ /* 0x100fe200000108d3 */
[----:B------:R-:W-:Y:S01]  /*3610*/  LDSM.16.MT88.4 R32, [R241+0x900] ;  /* 0x00090000f120783b */ /* 0x000fe20000004200 */
[----:B------:R-:W-:Y:S02]  /*3620*/  FFMA.FTZ R221, R221, c[0x0][0x2d0], -R212 ;  /* 0x0000b400dddd7a23 */ /* 0x000fe400000108d4 */
[--C-:B------:R-:W-:Y:S01]  /*3630*/  FFMA.FTZ R210, R210, c[0x0][0x2d0], -R211.reuse ;  /* 0x0000b400d2d27a23 */ /* 0x100fe200000108d3 */
[----:B------:R-:W-:Y:S01]  /*3640*/  MUFU.EX2 R198, R198 ;  /* 0x000000c600c67308 */ /* 0x000fe20000000800 */
[----:B------:R-:W1:Y:S01]  /*3650*/  LDSM.16.MT88.4 R24, [R240+0x2100] ;  /* 0x00210000f018783b */ /* 0x000e620000004200 */
[----:B------:R-:W-:Y:S01]  /*3660*/  HMMA.16816.F32.BF16 R68, R176, R44, RZ ;  /* 0x0000002cb044723c */ /* 0x000fe200000418ff */
[----:B------:R-:W-:-:S02]  /*3670*/  FFMA.FTZ R209, R209, c[0x0][0x2d0], -R211 ;  /* 0x0000b400d1d17a23 */ /* 0x000fc400000108d3 */
[--C-:B------:R-:W-:Y:S02]  /*3680*/  FFMA.FTZ R208, R208, c[0x0][0x2d0], -R211.reuse ;  /* 0x0000b400d0d07a23 */ /* 0x100fe400000108d3 */
[----:B------:R-:W-:Y:S01]  /*3690*/  FFMA.FTZ R207, R207, c[0x0][0x2d0], -R211 ;  /* 0x0000b400cfcf7a23 */ /* 0x000fe200000108d3 */
[----:B------:R-:W4:Y:S01]  /*36a0*/  MUFU.EX2 R59, R59 ;  /* 0x0000003b003b7308 */ /* 0x000f220000000800 */
[----:B---3--:R-:W-:Y:S01]  /*36b0*/  F2FP.BF16.PACK_AB R172, R201, R202 ;  /* 0x000000cac9ac723e */ /* 0x008fe200000010ff */
[----:B------:R-:W-:Y:S01]  /*36c0*/  HMMA.16816.F32.BF16 R192, R176, R40, RZ ;  /* 0x00000028b0c0723c */ /* 0x000fe200000418ff */
[----:B------:R-:W-:-:S04]  /*36d0*/  FADD.FTZ R204, R204, R203 ;  /* 0x000000cbcccc7221 */ /* 0x000fc80000010000 */
[----:B------:R-:W-:Y:S01]  /*36e0*/  FADD.FTZ R67, R67, R204 ;  /* 0x000000cc43437221 */ /* 0x000fe20000010000 */
[----:B------:R-:W-:Y:S02]  /*36f0*/  MUFU.EX2 R200, R200 ;  /* 0x000000c800c87308 */ /* 0x000fe40000000800 */
[----:B------:R-:W-:Y:S01]  /*3700*/  HMMA.16816.F32.BF16 R116, R176, R128, RZ ;  /* 0x00000080b074723c */ /* 0x000fe200000418ff */
[----:B------:R-:W-:-:S05]  /*3710*/  FADD.FTZ R56, R56, R67 ;  /* 0x0000004338387221 */ /* 0x000fca0000010000 */
[----:B------:R-:W3:Y:S01]  /*3720*/  MUFU.EX2 R199, R199 ;  /* 0x000000c700c77308 */ /* 0x000ee20000000800 */
[----:B----4-:R-:W-:Y:S01]  /*3730*/  F2FP.BF16.PACK_AB R174, R59, R198 ;  /* 0x000000c63bae723e */ /* 0x010fe200000010ff */
[C---:B------:R-:W-:Y:S06]  /*3740*/  HMMA.16816.F32.BF16 R132, R176.reuse, R144, RZ ;  /* 0x00000090b084723c */ /* 0x040fec00000418ff */
[----:B------:R-:W-:Y:S02]  /*3750*/  MUFU.EX2 R66, R66 ;  /* 0x0000004200427308 */ /* 0x000fe40000000800 */
[----:B------:R-:W-:Y:S06]  /*3760*/  HMMA.16816.F32.BF16 R84, R176, R96, RZ ;  /* 0x00000060b054723c */ /* 0x000fec00000418ff */
[----:B------:R-:W4:Y:S01]  /*3770*/  MUFU.EX2 R61, R61 ;  /* 0x0000003d003d7308 */ /* 0x000f220000000800 */
[----:B---3--:R-:W-:Y:S01]  /*3780*/  F2FP.BF16.PACK_AB R173, R199, R200 ;  /* 0x000000c8c7ad723e */ /* 0x008fe200000010ff */
[----:B------:R-:W-:-:S06]  /*3790*/  FADD.FTZ R199, R200, R199 ;  /* 0x000000c7c8c77221 */ /* 0x000fcc0000010000 */
[----:B------:R-:W-:Y:S01]  /*37a0*/  MUFU.EX2 R55, R55 ;  /* 0x0000003700377308 */ /* 0x000fe20000000800 */
[----:B----4-:R-:W-:-:S07]  /*37b0*/  F2FP.BF16.PACK_AB R175, R61, R66 ;  /* 0x000000423daf723e */ /* 0x010fce00000010ff */
[----:B------:R-:W3:Y:S01]  /*37c0*/  MUFU.EX2 R50, R50 ;  /* 0x0000003200327308 */ /* 0x000ee20000000800 */
[----:B------:R-:W-:-:S04]  /*37d0*/  FADD.FTZ R66, R66, R199 ;  /* 0x000000c742427221 */ /* 0x000fc80000010000 */
[----:B------:R-:W-:Y:S01]  /*37e0*/  FADD.FTZ R66, R61, R66 ;  /* 0x000000423d427221 */ /* 0x000fe20000010000 */
[C---:B------:R-:W-:Y:S02]  /*37f0*/  HMMA.16816.F32.BF16 R72, R172.reuse, R44, RZ ;  /* 0x0000002cac48723c */ /* 0x040fe400000418ff */
[----:B------:R-:W-:Y:S05]  /*3800*/  MUFU.EX2 R49, R49 ;  /* 0x0000003100317308 */ /* 0x000fea0000000800 */
[--C-:B------:R-:W-:Y:S01]  /*3810*/  FFMA.FTZ R45, R22, c[0x0][0x2d0], -R211.reuse ;  /* 0x0000b400162d7a23 */ /* 0x100fe200000108d3 */
[----:B------:R-:W-:Y:S01]  /*3820*/  HMMA.16816.F32.BF16 R188, R172, R40, RZ ;  /* 0x00000028acbc723c */ /* 0x000fe200000418ff */
[----:B------:R-:W-:Y:S01]  /*3830*/  FFMA.FTZ R44, R28, c[0x0][0x2d0], -R211 ;  /* 0x0000b4001c2c7a23 */ /* 0x000fe200000108d3 */
[----:B------:R-:W4:Y:S01]  /*3840*/  MUFU.EX2 R48, R48 ;  /* 0x0000003000307308 */ /* 0x000f220000000800 */
[----:B------:R-:W5:Y:S01]  /*3850*/  LDSM.16.MT88.4 R20, [R248+0x2900] ;  /* 0x00290000f814783b */ /* 0x000f620000004200 */
[----:B---3--:R-:W-:Y:S01]  /*3860*/  F2FP.BF16.PACK_AB R5, R50, R55 ;  /* 0x000000373205723e */ /* 0x008fe200000010ff */
[----:B------:R-:W-:-:S02]  /*3870*/  FADD.FTZ R55, R55, R56 ;  /* 0x0000003837377221 */ /* 0x000fc40000010000 */
[----:B------:R-:W3:Y:S01]  /*3880*/  LDSM.16.MT88.4 R28, [R240+0x900] ;  /* 0x00090000f01c783b */ /* 0x000ee20000004200 */
[C---:B------:R-:W-:Y:S01]  /*3890*/  HMMA.16816.F32.BF16 R120, R172.reuse, R128, RZ ;  /* 0x00000080ac78723c */ /* 0x040fe200000418ff */
[----:B------:R-:W-:Y:S01]  /*38a0*/  FADD.FTZ R50, R50, R55 ;  /* 0x0000003732327221 */ /* 0x000fe20000010000 */
[----:B------:R-:W-:Y:S06]  /*38b0*/  MUFU.EX2 R63, R63 ;  /* 0x0000003f003f7308 */ /* 0x000fec0000000800 */
[----:B------:R-:W-:Y:S02]  /*38c0*/  HMMA.16816.F32.BF16 R136, R172, R144, RZ ;  /* 0x00000090ac88723c */ /* 0x000fe400000418ff */
[----:B------:R-:W1:Y:S01]  /*38d0*/  MUFU.EX2 R54, R54 ;  /* 0x0000003600367308 */ /* 0x000e620000000800 */
[----:B----4-:R-:W-:Y:S01]  /*38e0*/  F2FP.BF16.PACK_AB R7, R48, R49 ;  /* 0x000000313007723e */ /* 0x010fe200000010ff */
[----:B------:R-:W-:-:S04]  /*38f0*/  FADD.FTZ R49, R49, R50 ;  /* 0x0000003231317221 */ /* 0x000fc80000010000 */
[----:B------:R-:W-:Y:S01]  /*3900*/  HMMA.16816.F32.BF16 R88, R172, R96, RZ ;  /* 0x00000060ac58723c */ /* 0x000fe200000418ff */
[----:B------:R-:W-:Y:S01]  /*3910*/  FADD.FTZ R48, R48, R49 ;  /* 0x0000003130307221 */ /* 0x000fe20000010000 */
[----:B------:R-:W-:Y:S06]  /*3920*/  MUFU.EX2 R60, R60 ;  /* 0x0000003c003c7308 */ /* 0x000fec0000000800 */
[----:B------:R-:W-:Y:S02]  /*3930*/  HMMA.16816.F32.BF16 R192, R4, R180, R192 ;  /* 0x000000b404c0723c */ /* 0x000fe400000418c0 */
[----:B------:R-:W4:Y:S01]  /*3940*/  MUFU.EX2 R57, R57 ;  /* 0x0000003900397308 */ /* 0x000f220000000800 */
[----:B-1----:R-:W-:-:S05]  /*3950*/  F2FP.BF16.PACK_AB R36, R54, R63 ;  /* 0x0000003f3624723e */ /* 0x002fca00000010ff */
[----:B--2---:R-:W-:Y:S02]  /*3960*/  HMMA.16816.F32.BF16 R68, R4, R80, R68 ;  /* 0x000000500444723c */ /* 0x004fe40000041844 */
[----:B------:R-:W-:Y:S06]  /*3970*/  MUFU.EX2 R65, R65 ;  /* 0x0000004100417308 */ /* 0x000fec0000000800 */
[----:B------:R-:W-:Y:S02]  /*3980*/  HMMA.16816.F32.BF16 R104, R172, R112, RZ ;  /* 0x00000070ac68723c */ /* 0x000fe400000418ff */
[----:B------:R-:W1:Y:S01]  /*3990*/  MUFU.EX2 R62, R62 ;  /* 0x0000003e003e7308 */ /* 0x000e620000000800 */
[----:B----4-:R-:W-:-:S05]  /*39a0*/  F2FP.BF16.PACK_AB R38, R57, R60 ;  /* 0x0000003c3926723e */ /* 0x010fca00000010ff */
[C---:B------:R-:W-:Y:S02]  /*39b0*/  HMMA.16816.F32.BF16 R152, R172.reuse, R160, RZ ;  /* 0x000000a0ac98723c */ /* 0x040fe400000418ff */
[----:B------:R-:W-:Y:S06]  /*39c0*/  MUFU.EX2 R45, R45 ;  /* 0x0000002d002d7308 */ /* 0x000fec0000000800 */
[----:B------:R-:W-:Y:S02]  /*39d0*/  HMMA.16816.F32.BF16 R168, R172, R24, RZ ;  /* 0x00000018aca8723c */ /* 0x000fe400000418ff */
[----:B------:R-:W2:Y:S01]  /*39e0*/  MUFU.EX2 R44, R44 ;  /* 0x0000002c002c7308 */ /* 0x000ea20000000800 */
[----:B-1----:R-:W-:Y:S01]  /*39f0*/  F2FP.BF16.PACK_AB R37, R62, R65 ;  /* 0x000000413e25723e */ /* 0x002fe200000010ff */
[----:B------:R-:W-:-:S04]  /*3a00*/  FADD.FTZ R65, R65, R66 ;  /* 0x0000004241417221 */ /* 0x000fc80000010000 */
[C---:B------:R-:W-:Y:S01]  /*3a10*/  HMMA.16816.F32.BF16 R184, R172.reuse, R42, RZ ;  /* 0x0000002aacb8723c */ /* 0x040fe200000418ff */
[----:B------:R-:W-:Y:S01]  /*3a20*/  FADD.FTZ R62, R62, R65 ;  /* 0x000000413e3e7221 */ /* 0x000fe20000010000 */
[----:B------:R-:W-:Y:S06]  /*3a30*/  MUFU.EX2 R220, R220 ;  /* 0x000000dc00dc7308 */ /* 0x000fec0000000800 */
[----:B------:R-:W-:Y:S01]  /*3a40*/  HMMA.16816.F32.BF16 R92, R172, R98, RZ ;  /* 0x00000062ac5c723c */ /* 0x000fe200000418ff */
[----:B--2---:R-:W-:Y:S01]  /*3a50*/  F2FP.BF16.PACK_AB R39, R44, R45 ;  /* 0x0000002d2c27723e */ /* 0x004fe200000010ff */
[----:B------:R-:W-:Y:S01]  /*3a60*/  MUFU.EX2 R218, R218 ;  /* 0x000000da00da7308 */ /* 0x000fe20000000800 */
[----:B------:R-:W-:-:S05]  /*3a70*/  FADD.FTZ R45, R45, R62 ;  /* 0x0000003e2d2d7221 */ /* 0x000fca0000010000 */
[----:B------:R-:W-:Y:S01]  /*3a80*/  HMMA.16816.F32.BF16 R108, R172, R114, RZ ;  /* 0x00000072ac6c723c */ /* 0x000fe200000418ff */
[----:B------:R-:W-:Y:S01]  /*3a90*/  FADD.FTZ R44, R44, R45 ;  /* 0x0000002d2c2c7221 */ /* 0x000fe20000010000 */
[----:B------:R-:W-:Y:S06]  /*3aa0*/  MUFU.EX2 R225, R225 ;  /* 0x000000e100e17308 */ /* 0x000fec0000000800 */
[C---:B------:R-:W-:Y:S02]  /*3ab0*/  HMMA.16816.F32.BF16 R188, R36.reuse, R180, R188 ;  /* 0x000000b424bc723c */ /* 0x040fe400000418bc */
[----:B------:R-:W-:Y:S05]  /*3ac0*/  MUFU.EX2 R221, R221 ;  /* 0x000000dd00dd7308 */ /* 0x000fea0000000800 */
[----:B------:R-:W-:Y:S01]  /*3ad0*/  IMAD.MOV.U32 R181, RZ, RZ, R101 ;  /* 0x000000ffffb57224 */ /* 0x000fe200078e0065 */
[----:B------:R-:W-:Y:S01]  /*3ae0*/  HMMA.16816.F32.BF16 R72, R36, R80, R72 ;  /* 0x000000502448723c */ /* 0x000fe20000041848 */
[----:B------:R-:W-:Y:S01]  /*3af0*/  IMAD.MOV.U32 R180, RZ, RZ, R78 ;  /* 0x000000ffffb47224 */ /* 0x000fe200078e004e */
[----:B------:R-:W-:Y:S05]  /*3b00*/  MUFU.EX2 R210, R210 ;  /* 0x000000d200d27308 */ /* 0x000fea0000000800 */
[----:B------:R-:W-:Y:S01]  /*3b10*/  IMAD.MOV.U32 R81, RZ, RZ, R100 ;  /* 0x000000ffff517224 */ /* 0x000fe200078e0064 */
[C---:B------:R-:W-:Y:S02]  /*3b20*/  HMMA.16816.F32.BF16 R76, R172.reuse, R46, RZ ;  /* 0x0000002eac4c723c */ /* 0x040fe400000418ff */
[----:B------:R-:W1:Y:S06]  /*3b30*/  MUFU.EX2 R209, R209 ;  /* 0x000000d100d17308 */ /* 0x000e6c0000000800 */
[C---:B------:R-:W-:Y:S08]  /*3b40*/  HMMA.16816.F32.BF16 R124, R172.reuse, R130, RZ ;  /* 0x00000082ac7c723c */ /* 0x040ff000000418ff */
[C---:B------:R-:W-:Y:S08]  /*3b50*/  HMMA.16816.F32.BF16 R140, R172.reuse, R146, RZ ;  /* 0x00000092ac8c723c */ /* 0x040ff000000418ff */
[----:B------:R-:W-:Y:S08]  /*3b60*/  HMMA.16816.F32.BF16 R156, R172, R162, RZ ;  /* 0x000000a2ac9c723c */ /* 0x000ff000000418ff */
[----:B------:R-:W-:Y:S08]  /*3b70*/  HMMA.16816.F32.BF16 R100, R176, R112, RZ ;  /* 0x00000070b064723c */ /* 0x000ff000000418ff */
[----:B------:R-:W-:Y:S08]  /*3b80*/  HMMA.16816.F32.BF16 R172, R172, R26, RZ ;  /* 0x0000001aacac723c */ /* 0x000ff000000418ff */
[C---:B-----5:R-:W-:Y:S08]  /*3b90*/  HMMA.16816.F32.BF16 R120, R36.reuse, R20, R120 ;  /* 0x000000142478723c */ /* 0x060ff00000041878 */
[----:B------:R-:W-:Y:S08]  /*3ba0*/  HMMA.16816.F32.BF16 R136, R36, R16, R136 ;  /* 0x000000102488723c */ /* 0x000ff00000041888 */
[C---:B------:R-:W-:Y:S07]  /*3bb0*/  HMMA.16816.F32.BF16 R116, R4.reuse, R20, R116 ;  /* 0x000000140474723c */ /* 0x040fee0000041874 */
[----:B------:R-:W-:Y:S01]  /*3bc0*/  IMAD.MOV.U32 R21, RZ, RZ, R151 ;  /* 0x000000ffff157224 */ /* 0x000fe200078e0097 */
[----:B------:R-:W-:Y:S01]  /*3bd0*/  HMMA.16816.F32.BF16 R132, R4, R16, R132 ;  /* 0x000000100484723c */ /* 0x000fe20000041884 */
[----:B------:R-:W-:-:S06]  /*3be0*/  IMAD.MOV.U32 R20, RZ, RZ, R150 ;  /* 0x000000ffff147224 */ /* 0x000fcc00078e0096 */
[----:B------:R-:W-:Y:S01]  /*3bf0*/  IMAD.MOV.U32 R17, RZ, RZ, R149 ;  /* 0x000000ffff117224 */ /* 0x000fe200078e0095 */
[----:B------:R-:W-:Y:S01]  /*3c00*/  HMMA.16816.F32.BF16 R88, R36, R32, R88 ;  /* 0x000000202458723c */ /* 0x000fe20000041858 */
[----:B------:R-:W-:-:S07]  /*3c10*/  IMAD.MOV.U32 R16, RZ, RZ, R148 ;  /* 0x000000ffff107224 */ /* 0x000fce00078e0094 */
[----:B---3--:R-:W-:Y:S08]  /*3c20*/  HMMA.16816.F32.BF16 R104, R36, R28, R104 ;  /* 0x0000001c2468723c */ /* 0x008ff00000041868 */
[C---:B------:R-:W-:Y:S07]  /*3c30*/  HMMA.16816.F32.BF16 R84, R4.reuse, R32, R84 ;  /* 0x000000200454723c */ /* 0x040fee0000041854 */
[----:B------:R-:W-:Y:S01]  /*3c40*/  IMAD.MOV.U32 R32, RZ, RZ, R167 ;  /* 0x000000ffff207224 */ /* 0x000fe200078e00a7 */
[----:B------:R-:W-:Y:S01]  /*3c50*/  HMMA.16816.F32.BF16 R100, R4, R28, R100 ;  /* 0x0000001c0464723c */ /* 0x000fe20000041864 */
[----:B------:R-:W-:-:S02]  /*3c60*/  IMAD.MOV.U32 R33, RZ, RZ, R166 ;  /* 0x000000ffff217224 */ /* 0x000fc400078e00a6 */
[----:B------:R-:W-:-:S04]  /*3c70*/  FFMA.FTZ R32, R32, c[0x0][0x2d0], -R211 ;  /* 0x0000b40020207a23 */ /* 0x000fc800000108d3 */
[----:B------:R-:W-:Y:S01]  /*3c80*/  IMAD.MOV.U32 R29, RZ, RZ, R165 ;  /* 0x000000ffff1d7224 */ /* 0x000fe200078e00a5 */
[C---:B------:R-:W-:Y:S01]  /*3c90*/  HMMA.16816.F32.BF16 R152, R36.reuse, R12, R152 ;  /* 0x0000000c2498723c */ /* 0x040fe20000041898 */
[----:B------:R-:W-:Y:S01]  /*3ca0*/  IMAD.MOV.U32 R28, RZ, RZ, R164 ;  /* 0x000000ffff1c7224 */ /* 0x000fe200078e00a4 */
[----:B------:R-:W-:Y:S06]  /*3cb0*/  MUFU.EX2 R32, R32 ;  /* 0x0000002000207308 */ /* 0x000fec0000000800 */
        /* <DEDUP_REMOVED lines=9> */
[C---:B------:R-:W-:Y:S08]  /*3d50*/  HMMA.16816.F32.BF16 R148, R176.reuse, R160, RZ ;  /* 0x000000a0b094723c */ /* 0x040ff000000418ff */
[C---:B------:R-:W-:Y:S08]  /*3d60*/  HMMA.16816.F32.BF16 R40, R176.reuse, R42, RZ ;  /* 0x0000002ab028723c */ /* 0x040ff000000418ff */
[C---:B------:R-:W-:Y:S07]  /*3d70*/  HMMA.16816.F32.BF16 R164, R176.reuse, R24, RZ ;  /* 0x00000018b0a4723c */ /* 0x040fee00000418ff */
[----:B------:R-:W-:Y:S01]  /*3d80*/  IMAD.MOV.U32 R24, RZ, RZ, R81 ;  /* 0x000000ffff187224 */ /* 0x000fe200078e0051 */
[----:B------:R-:W-:Y:S01]  /*3d90*/  HMMA.16816.F32.BF16 R36, R176, R46, RZ ;  /* 0x0000002eb024723c */ /* 0x000fe200000418ff */
[----:B------:R-:W-:-:S06]  /*3da0*/  IMAD.MOV.U32 R25, RZ, RZ, R180 ;  /* 0x000000ffff197224 */ /* 0x000fcc00078e00b4 */
[----:B------:R-:W-:Y:S01]  /*3db0*/  IMAD.MOV.U32 R47, RZ, RZ, R181 ;  /* 0x000000ffff2f7224 */ /* 0x000fe200078e00b5 */
[----:B------:R-:W-:Y:S01]  /*3dc0*/  HMMA.16816.F32.BF16 R96, R176, R98, RZ ;  /* 0x00000062b060723c */ /* 0x000fe200000418ff */
[--C-:B------:R-:W-:Y:S02]  /*3dd0*/  FFMA.FTZ R46, R24, c[0x0][0x2d0], -R214.reuse ;  /* 0x0000b400182e7a23 */ /* 0x100fe400000108d6 */
[----:B------:R-:W-:-:S04]  /*3de0*/  FFMA.FTZ R47, R47, c[0x0][0x2d0], -R214 ;  /* 0x0000b4002f2f7a23 */ /* 0x000fc800000108d6 */
[----:B------:R-:W-:Y:S01]  /*3df0*/  MUFU.EX2 R46, R46 ;  /* 0x0000002e002e7308 */ /* 0x000fe20000000800 */
[C---:B------:R-:W-:Y:S07]  /*3e00*/  HMMA.16816.F32.BF16 R112, R176.reuse, R114, RZ ;  /* 0x00000072b070723c */ /* 0x040fee00000418ff */
[----:B------:R-:W-:Y:S01]  /*3e10*/  MUFU.EX2 R47, R47 ;  /* 0x0000002f002f7308 */ /* 0x000fe20000000800 */
[C---:B------:R-:W-:Y:S08]  /*3e20*/  HMMA.16816.F32.BF16 R128, R176.reuse, R130, RZ ;  /* 0x00000082b080723c */ /* 0x040ff000000418ff */
[C---:B------:R-:W-:Y:S08]  /*3e30*/  HMMA.16816.F32.BF16 R144, R176.reuse, R146, RZ ;  /* 0x00000092b090723c */ /* 0x040ff000000418ff */
[C---:B------:R-:W-:Y:S08]  /*3e40*/  HMMA.16816.F32.BF16 R160, R176.reuse, R162, RZ ;  /* 0x000000a2b0a0723c */ /* 0x040ff000000418ff */
[----:B------:R-:W-:Y:S08]  /*3e50*/  HMMA.16816.F32.BF16 R176, R176, R26, RZ ;  /* 0x0000001ab0b0723c */ /* 0x000ff000000418ff */
[C---:B------:R-:W-:Y:S08]  /*3e60*/  HMMA.16816.F32.BF16 R164, R4.reuse, R8, R164 ;  /* 0x0000000804a4723c */ /* 0x040ff000000418a4 */
[C---:B------:R-:W-:Y:S07]  /*3e70*/  HMMA.16816.F32.BF16 R80, R4.reuse, R82, R36 ;  /* 0x000000520450723c */ /* 0x040fee0000041824 */
[--C-:B------:R-:W-:Y:S01]  /*3e80*/  FFMA.FTZ R36, R33, c[0x0][0x2d0], -R212.reuse ;  /* 0x0000b40021247a23 */ /* 0x100fe200000108d4 */
[----:B------:R-:W-:Y:S01]  /*3e90*/  HMMA.16816.F32.BF16 R176, R4, R10, R176 ;  /* 0x0000000a04b0723c */ /* 0x000fe200000418b0 */
[----:B------:R-:W2:Y:S01]  /*3ea0*/  LDSM.16.MT88.4 R8, [R248+0x1100] ;  /* 0x00110000f808783b */ /* 0x000ea20000004200 */
[----:B------:R-:W-:-:S02]  /*3eb0*/  FFMA.FTZ R39, R21, c[0x0][0x2d0], -R212 ;  /* 0x0000b40015277a23 */ /* 0x000fc400000108d4 */
[--C-:B------:R-:W-:Y:S01]  /*3ec0*/  FFMA.FTZ R38, R28, c[0x0][0x2d0], -R212.reuse ;  /* 0x0000b4001c267a23 */ /* 0x100fe200000108d4 */
[----:B------:R-:W-:Y:S01]  /*3ed0*/  MUFU.EX2 R36, R36 ;  /* 0x0000002400247308 */ /* 0x000fe20000000800 */
[----:B------:R-:W-:Y:S01]  /*3ee0*/  FFMA.FTZ R37, R29, c[0x0][0x2d0], -R212 ;  /* 0x0000b4001d257a23 */ /* 0x000fe200000108d4 */
[----:B-1----:R-:W-:Y:S01]  /*3ef0*/  F2FP.BF16.PACK_AB R29, R209, R210 ;  /* 0x000000d2d11d723e */ /* 0x002fe200000010ff */
[----:B------:R-:W-:Y:S01]  /*3f00*/  HMMA.16816.F32.BF16 R180, R4, R182, R40 ;  /* 0x000000b604b4723c */ /* 0x000fe20000041828 */
[----:B------:R-:W-:-:S04]  /*3f10*/  FFMA.FTZ R33, R230, c[0x0][0x2d0], -R211 ;  /* 0x0000b400e6217a23 */ /* 0x000fc800000108d3 */
[----:B------:R-:W-:Y:S02]  /*3f20*/  MUFU.EX2 R39, R39 ;  /* 0x0000002700277308 */ /* 0x000fe40000000800 */
[--C-:B------:R-:W-:Y:S01]  /*3f30*/  FFMA.FTZ R43, R25, c[0x0][0x2d0], -R213.reuse ;  /* 0x0000b400192b7a23 */ /* 0x100fe200000108d5 */
[C---:B------:R-:W-:Y:S01]  /*3f40*/  HMMA.16816.F32.BF16 R96, R4.reuse, R34, R96 ;  /* 0x000000220460723c */ /* 0x040fe20000041860 */
[--C-:B------:R-:W-:Y:S01]  /*3f50*/  FFMA.FTZ R42, R16, c[0x0][0x2d0], -R213.reuse ;  /* 0x0000b400102a7a23 */ /* 0x100fe200000108d5 */
[----:B------:R-:W-:Y:S01]  /*3f60*/  LDSM.16.MT88.4 R24, [R240+0x1900] ;  /* 0x00190000f018783b */ /* 0x000fe20000004200 */
[--C-:B------:R-:W-:Y:S02]  /*3f70*/  FFMA.FTZ R41, R17, c[0x0][0x2d0], -R213.reuse ;  /* 0x0000b40011297a23 */ /* 0x100fe400000108d5 */
[----:B------:R-:W-:Y:S01]  /*3f80*/  FFMA.FTZ R40, R20, c[0x0][0x2d0], -R213 ;  /* 0x0000b40014287a23 */ /* 0x000fe200000108d5 */
[----:B------:R-:W-:Y:S01]  /*3f90*/  MUFU.EX2 R43, R43 ;  /* 0x0000002b002b7308 */ /* 0x000fe20000000800 */
[--C-:B------:R-:W-:Y:S01]  /*3fa0*/  FFMA.FTZ R35, R226, c[0x0][0x2d0], -R211.reuse ;  /* 0x0000b400e2237a23 */ /* 0x100fe200000108d3 */
[----:B------:R-:W-:Y:S01]  /*3fb0*/  HMMA.16816.F32.BF16 R148, R4, R12, R148 ;  /* 0x0000000c0494723c */ /* 0x000fe20000041894 */
[----:B------:R-:W-:-:S02]  /*3fc0*/  FFMA.FTZ R34, R228, c[0x0][0x2d0], -R211 ;  /* 0x0000b400e4227a23 */ /* 0x000fc400000108d3 */
[--C-:B------:R-:W-:Y:S02]  /*3fd0*/  FFMA.FTZ R226, R227, c[0x0][0x2d0], -R214.reuse ;  /* 0x0000b400e3e27a23 */ /* 0x100fe400000108d6 */
[----:B------:R-:W-:Y:S01]  /*3fe0*/  FFMA.FTZ R214, R215, c[0x0][0x2d0], -R214 ;  /* 0x0000b400d7d67a23 */ /* 0x000fe200000108d6 */
[----:B------:R-:W1:Y:S01]  /*3ff0*/  MUFU.EX2 R42, R42 ;  /* 0x0000002a002a7308 */ /* 0x000e620000000800 */
[--C-:B------:R-:W-:Y:S01]  /*4000*/  FFMA.FTZ R215, R222, c[0x0][0x2d0], -R213.reuse ;  /* 0x0000b400ded77a23 */ /* 0x100fe200000108d5 */
[C---:B------:R-:W-:Y:S01]  /*4010*/  HMMA.16816.F32.BF16 R112, R4.reuse, R30, R112 ;  /* 0x0000001e0470723c */ /* 0x040fe20000041870 */
[----:B------:R-:W-:Y:S02]  /*4020*/  FFMA.FTZ R213, R216, c[0x0][0x2d0], -R213 ;  /* 0x0000b400d8d57a23 */ /* 0x000fe400000108d5 */
[--C-:B------:R-:W-:Y:S02]  /*4030*/  FFMA.FTZ R216, R229, c[0x0][0x2d0], -R212.reuse ;  /* 0x0000b400e5d87a23 */ /* 0x100fe400000108d4 */
[----:B------:R-:W-:Y:S01]  /*4040*/  FFMA.FTZ R212, R217, c[0x0][0x2d0], -R212 ;  /* 0x0000b400d9d47a23 */ /* 0x000fe200000108d4 */
[----:B------:R-:W-:Y:S02]  /*4050*/  MUFU.EX2 R41, R41 ;  /* 0x0000002900297308 */ /* 0x000fe40000000800 */
[C---:B------:R-:W-:Y:S06]  /*4060*/  HMMA.16816.F32.BF16 R128, R4.reuse, R22, R128 ;  /* 0x000000160480723c */ /* 0x040fec0000041880 */
[----:B------:R-:W3:Y:S02]  /*4070*/  MUFU.EX2 R40, R40 ;  /* 0x0000002800287308 */ /* 0x000ee40000000800 */
[C---:B------:R-:W-:Y:S01]  /*4080*/  HMMA.16816.F32.BF16 R144, R4.reuse, R18, R144 ;  /* 0x000000120490723c */ /* 0x040fe20000041890 */
[----:B------:R-:W4:Y:S05]  /*4090*/  LDSM.16.MT88.4 R16, [R242+0x3100] ;  /* 0x00310000f210783b */ /* 0x000f2a0000004200 */
[----:B------:R-:W5:Y:S02]  /*40a0*/  MUFU.EX2 R38, R38 ;  /* 0x0000002600267308 */ /* 0x000f640000000800 */
[----:B------:R-:W-:Y:S01]  /*40b0*/  HMMA.16816.F32.BF16 R160, R4, R14, R160 ;  /* 0x0000000e04a0723c */ /* 0x000fe200000418a0 */
[----:B------:R-:W4:Y:S05]  /*40c0*/  LDSM.16.MT88.4 R12, [R242+0x1100] ;  /* 0x00110000f20c783b */ /* 0x000f2a0000004200 */
[----:B------:R-:W2:Y:S01]  /*40d0*/  MUFU.EX2 R37, R37 ;  /* 0x0000002500257308 */ /* 0x000ea20000000800 */
[----:B------:R-:W-:-:S02]  /*40e0*/  F2FP.BF16.PACK_AB R4, R224, R231 ;  /* 0x000000e7e004723e */ /* 0x000fc400000010ff */
[----:B-1----:R-:W-:Y:S01]  /*40f0*/  F2FP.BF16.PACK_AB R5, R42, R43 ;  /* 0x0000002b2a05723e */ /* 0x002fe200000010ff */
[----:B------:R-:W-:Y:S01]  /*4100*/  FADD.FTZ R43, R43, R48 ;  /* 0x000000302b2b7221 */ /* 0x000fe20000010000 */
[----:B------:R-:W-:Y:S02]  /*4110*/  F2FP.BF16.PACK_AB R6, R46, R47 ;  /* 0x0000002f2e06723e */ /* 0x000fe400000010ff */
[----:B---3--:R-:W-:Y:S01]  /*4120*/  F2FP.BF16.PACK_AB R7, R40, R41 ;  /* 0x000000292807723e */ /* 0x008fe200000010ff */
[----:B------:R-:W-:Y:S01]  /*4130*/  MUFU.EX2 R35, R35 ;  /* 0x0000002300237308 */ /* 0x000fe20000000800 */
[----:B-----5:R-:W-:Y:S01]  /*4140*/  F2FP.BF16.PACK_AB R20, R38, R39 ;  /* 0x000000272614723e */ /* 0x020fe200000010ff */
[----:B------:R-:W-:-:S04]  /*4150*/  FADD.FTZ R42, R42, R43 ;  /* 0x0000002b2a2a7221 */ /* 0x000fc80000010000 */
[----:B--2---:R-:W-:Y:S01]  /*4160*/  HMMA.16816.F32.BF16 R192, R4, R8, R192 ;  /* 0x0000000804c0723c */ /* 0x004fe200000418c0 */
[----:B------:R-:W-:Y:S01]  /*4170*/  FADD.FTZ R41, R41, R42 ;  /* 0x0000002a29297221 */ /* 0x000fe20000010000 */
[----:B------:R-:W1:Y:S01]  /*4180*/  MUFU.EX2 R34, R34 ;  /* 0x0000002200227308 */ /* 0x000e620000000800 */
[----:B------:R-:W-:Y:S02]  /*4190*/  F2FP.BF16.PACK_AB R22, R36, R37 ;  /* 0x000000252416723e */ /* 0x000fe400000010ff */
[----:B------:R-:W-:-:S03]  /*41a0*/  FADD.FTZ R40, R40, R41 ;  /* 0x0000002928287221 */ /* 0x000fc60000010000 */
[C---:B------:R-:W-:Y:S02]  /*41b0*/  HMMA.16816.F32.BF16 R180, R4.reuse, R10, R180 ;  /* 0x0000000a04b4723c */ /* 0x040fe400000418b4 */
[----:B------:R-:W2:Y:S06]  /*41c0*/  MUFU.EX2 R33, R33 ;  /* 0x0000002100217308 */ /* 0x000eac0000000800 */
[----:B----4-:R-:W-:Y:S01]  /*41d0*/  HMMA.16816.F32.BF16 R132, R4, R16, R132 ;  /* 0x000000100484723c */ /* 0x010fe20000041884 */
[----:B-1----:R-:W-:Y:S01]  /*41e0*/  F2FP.BF16.PACK_AB R21, R34, R35 ;  /* 0x000000232215723e */ /* 0x002fe200000010ff */
[----:B------:R-:W-:Y:S01]  /*41f0*/  MUFU.EX2 R226, R226 ;  /* 0x000000e200e27308 */ /* 0x000fe20000000800 */
[----:B------:R-:W-:-:S05]  /*4200*/  FADD.FTZ R35, R35, R44 ;  /* 0x0000002c23237221 */ /* 0x000fca0000010000 */
[----:B------:R-:W-:Y:S01]  /*4210*/  HMMA.16816.F32.BF16 R68, R4, R12, R68 ;  /* 0x0000000c0444723c */ /* 0x000fe20000041844 */
[----:B------:R-:W-:Y:S01]  /*4220*/  FADD.FTZ R34, R34, R35 ;  /* 0x0000002322227221 */ /* 0x000fe20000010000 */
[----:B--2---:R-:W-:Y:S01]  /*4230*/  F2FP.BF16.PACK_AB R23, R32, R33 ;  /* 0x000000212017723e */ /* 0x004fe200000010ff */
[----:B------:R-:W-:Y:S02]  /*4240*/  MUFU.EX2 R214, R214 ;  /* 0x000000d600d67308 */ /* 0x000fe40000000800 */
[----:B------:R-:W-:-:S03]  /*4250*/  FADD.FTZ R33, R33, R34 ;  /* 0x0000002221217221 */ /* 0x000fc60000010000 */
[----:B------:R-:W-:Y:S01]  /*4260*/  HMMA.16816.F32.BF16 R80, R4, R14, R80 ;  /* 0x0000000e0450723c */ /* 0x000fe20000041850 */
[----:B------:R-:W-:Y:S02]  /*4270*/  FADD.FTZ R33, R32, R33 ;  /* 0x0000002120217221 */ /* 0x000fe40000010000 */
[----:B------:R-:W-:Y:S02]  /*4280*/  MUFU.EX2 R215, R215 ;  /* 0x000000d700d77308 */ /* 0x000fe40000000800 */
[----:B------:R-:W-:-:S03]  /*4290*/  FADD.FTZ R210, R210, R33 ;  /* 0x00000021d2d27221 */ /* 0x000fc60000010000 */
[C---:B------:R-:W-:Y:S01]  /*42a0*/  HMMA.16816.F32.BF16 R188, R20.reuse, R8, R188 ;  /* 0x0000000814bc723c */ /* 0x040fe200000418bc */
[----:B------:R-:W-:Y:S02]  /*42b0*/  FADD.FTZ R209, R209, R210 ;  /* 0x000000d2d1d17221 */ /* 0x000fe40000010000 */
[----:B------:R-:W-:Y:S05]  /*42c0*/  MUFU.EX2 R213, R213 ;  /* 0x000000d500d57308 */ /* 0x000fea0000000800 */
[C---:B------:R-:W-:Y:S01]  /*42d0*/  HMMA.16816.F32.BF16 R184, R20.reuse, R10, R184 ;  /* 0x0000000a14b8723c */ /* 0x040fe200000418b8 */
[----:B------:R-:W1:Y:S02]  /*42e0*/  LDSM.16.MT88.4 R8, [R241+0x1100] ;  /* 0x00110000f108783b */ /* 0x000e640000004200 */
[----:B------:R-:W2:Y:S05]  /*42f0*/  MUFU.EX2 R216, R216 ;  /* 0x000000d800d87308 */ /* 0x000eaa0000000800 */
[C---:B------:R-:W-:Y:S03]  /*4300*/  HMMA.16816.F32.BF16 R72, R20.reuse, R12, R72 ;  /* 0x0000000c1448723c */ /* 0x040fe60000041848 */
[----:B------:R-:W3:Y:S05]  /*4310*/  MUFU.EX2 R212, R212 ;  /* 0x000000d400d47308 */ /* 0x000eea0000000800 */
[----:B------:R-:W-:Y:S01]  /*4320*/  HMMA.16816.F32.BF16 R76, R20, R14, R76 ;  /* 0x0000000e144c723c */ /* 0x000fe2000004184c */
[----:B------:R-:W4:Y:S01]  /*4330*/  LDSM.16.MT88.4 R12, [R240+0x1100] ;  /* 0x00110000f00c783b */ /* 0x000f220000004200 */
[----:B--2---:R-:W-:-:S06]  /*4340*/  F2FP.BF16.PACK_AB R28, R225, R216 ;  /* 0x000000d8e11c723e */ /* 0x004fcc00000010ff */
[----:B------:R-:W-:Y:S01]  /*4350*/  HMMA.16816.F32.BF16 R136, R20, R16, R136 ;  /* 0x000000101488723c */ /* 0x000fe20000041888 */
[----:B---3--:R-:W-:-:S07]  /*4360*/  F2FP.BF16.PACK_AB R30, R212, R221 ;  /* 0x000000ddd41e723e */ /* 0x008fce00000010ff */
[-C--:B------:R-:W-:Y:S08]  /*4370*/  HMMA.16816.F32.BF16 R140, R20, R18.reuse, R140 ;  /* 0x00000012148c723c */ /* 0x080ff0000004188c */
[C---:B------:R-:W-:Y:S01]  /*4380*/  HMMA.16816.F32.BF16 R144, R4.reuse, R18, R144 ;  /* 0x000000120490723c */ /* 0x040fe20000041890 */
[----:B------:R-:W-:Y:S07]  /*4390*/  LDSM.16.MT88.4 R16, [R248+0x1900] ;  /* 0x00190000f810783b */ /* 0x000fee0000004200 */
[-C--:B-1----:R-:W-:Y:S08]  /*43a0*/  HMMA.16816.F32.BF16 R84, R4, R8.reuse, R84 ;  /* 0x000000080454723c */ /* 0x082ff00000041854 */
[C---:B------:R-:W-:Y:S08]  /*43b0*/  HMMA.16816.F32.BF16 R88, R20.reuse, R8, R88 ;  /* 0x000000081458723c */ /* 0x040ff00000041858 */
[-C--:B------:R-:W-:Y:S08]  /*43c0*/  HMMA.16816.F32.BF16 R92, R20, R10.reuse, R92 ;  /* 0x0000000a145c723c */ /* 0x080ff0000004185c */
[C---:B------:R-:W-:Y:S01]  /*43d0*/  HMMA.16816.F32.BF16 R96, R4.reuse, R10, R96 ;  /* 0x0000000a0460723c */ /* 0x040fe20000041860 */
[----:B------:R-:W1:Y:S07]  /*43e0*/  LDSM.16.MT88.4 R8, [R248+0x3100] ;  /* 0x00310000f808783b */ /* 0x000e6e0000004200 */
[-C--:B----4-:R-:W-:Y:S08]  /*43f0*/  HMMA.16816.F32.BF16 R100, R4, R12.reuse, R100 ;  /* 0x0000000c0464723c */ /* 0x090ff00000041864 */
[C---:B------:R-:W-:Y:S08]  /*4400*/  HMMA.16816.F32.BF16 R104, R20.reuse, R12, R104 ;  /* 0x0000000c1468723c */ /* 0x040ff00000041868 */
[-C--:B------:R-:W-:Y:S08]  /*4410*/  HMMA.16816.F32.BF16 R108, R20, R14.reuse, R108 ;  /* 0x0000000e146c723c */ /* 0x080ff0000004186c */
[C---:B------:R-:W-:Y:S01]  /*4420*/  HMMA.16816.F32.BF16 R112, R4.reuse, R14, R112 ;  /* 0x0000000e0470723c */ /* 0x040fe20000041870 */
[----:B------:R-:W2:Y:S07]  /*4430*/  LDSM.16.MT88.4 R12, [R241+0x3100] ;  /* 0x00310000f10c783b */ /* 0x000eae0000004200 */
[-C--:B-1----:R-:W-:Y:S08]  /*4440*/  HMMA.16816.F32.BF16 R116, R4, R8.reuse, R116 ;  /* 0x000000080474723c */ /* 0x082ff00000041874 */
[C---:B------:R-:W-:Y:S08]  /*4450*/  HMMA.16816.F32.BF16 R120, R20.reuse, R8, R120 ;  /* 0x000000081478723c */ /* 0x040ff00000041878 */
[-C--:B------:R-:W-:Y:S08]  /*4460*/  HMMA.16816.F32.BF16 R124, R20, R10.reuse, R124 ;  /* 0x0000000a147c723c */ /* 0x080ff0000004187c */
[----:B------:R-:W-:Y:S01]  /*4470*/  HMMA.16816.F32.BF16 R128, R4, R10, R128 ;  /* 0x0000000a0480723c */ /* 0x000fe20000041880 */
[----:B------:R-:W1:Y:S07]  /*4480*/  LDSM.16.MT88.4 R8, [R240+0x3100] ;  /* 0x00310000f008783b */ /* 0x000e6e0000004200 */
[C---:B--2---:R-:W-:Y:S08]  /*4490*/  HMMA.16816.F32.BF16 R152, R20.reuse, R12, R152 ;  /* 0x0000000c1498723c */ /* 0x044ff00000041898 */
[----:B------:R-:W-:Y:S08]  /*44a0*/  HMMA.16816.F32.BF16 R156, R20, R14, R156 ;  /* 0x0000000e149c723c */ /* 0x000ff0000004189c */
[C---:B------:R-:W-:Y:S08]  /*44b0*/  HMMA.16816.F32.BF16 R148, R4.reuse, R12, R148 ;  /* 0x0000000c0494723c */ /* 0x040ff00000041894 */
[----:B------:R-:W-:Y:S01]  /*44c0*/  HMMA.16816.F32.BF16 R160, R4, R14, R160 ;  /* 0x0000000e04a0723c */ /* 0x000fe200000418a0 */
[----:B------:R-:W2:Y:S07]  /*44d0*/  LDSM.16.MT88.4 R12, [R242+0x1900] ;  /* 0x00190000f20c783b */ /* 0x000eae0000004200 */
[C---:B-1----:R-:W-:Y:S08]  /*44e0*/  HMMA.16816.F32.BF16 R168, R20.reuse, R8, R168 ;  /* 0x0000000814a8723c */ /* 0x042ff000000418a8 */
[----:B------:R-:W-:Y:S07]  /*44f0*/  HMMA.16816.F32.BF16 R172, R20, R10, R172 ;  /* 0x0000000a14ac723c */ /* 0x000fee00000418ac */
[----:B------:R-:W-:Y:S01]  /*4500*/  FADD.FTZ R21, R202, R201 ;  /* 0x000000c9ca157221 */ /* 0x000fe20000010000 */
[----:B------:R-:W-:Y:S01]  /*4510*/  HMMA.16816.F32.BF16 R164, R4, R8, R164 ;  /* 0x0000000804a4723c */ /* 0x000fe200000418a4 */
[----:B------:R-:W-:Y:S01]  /*4520*/  FADD.FTZ R201, R197, R206 ;  /* 0x000000cec5c97221 */ /* 0x000fe20000010000 */
[----:B------:R-:W-:Y:S01]  /*4530*/  MUFU.EX2 R202, R208 ;  /* 0x000000d000ca7308 */ /* 0x000fe20000000800 */
[----:B------:R-:W-:-:S02]  /*4540*/  FADD.FTZ R198, R198, R21 ;  /* 0x00000015c6c67221 */ /* 0x000fc40000010000 */
[----:B------:R-:W-:Y:S01]  /*4550*/  FADD.FTZ R201, R64, R201 ;  /* 0x000000c940c97221 */ /* 0x000fe20000010000 */
[----:B------:R-:W-:Y:S01]  /*4560*/  LDSM.16.MT88.4 R20, [R248+0x3900] ;  /* 0x00390000f814783b */ /* 0x000fe20000004200 */
[----:B------:R-:W-:Y:S01]  /*4570*/  FADD.FTZ R198, R59, R198 ;  /* 0x000000c63bc67221 */ /* 0x000fe20000010000 */
[----:B------:R-:W-:Y:S01]  /*4580*/  HMMA.16816.F32.BF16 R176, R4, R10, R176 ;  /* 0x0000000a04b0723c */ /* 0x000fe200000418b0 */
[----:B------:R-:W-:Y:S01]  /*4590*/  FADD.FTZ R58, R58, R201 ;  /* 0x000000c93a3a7221 */ /* 0x000fe20000010000 */
[----:B------:R-:W1:Y:S01]  /*45a0*/  LDSM.16.MT88.4 R8, [R241+0x1900] ;  /* 0x00190000f108783b */ /* 0x000e620000004200 */
[----:B------:R-:W3:Y:S01]  /*45b0*/  MUFU.EX2 R197, R207 ;  /* 0x000000cf00c57308 */ /* 0x000ee20000000800 */
[----:B------:R-:W-:Y:S02]  /*45c0*/  FADD.FTZ R63, R63, R198 ;  /* 0x000000c63f3f7221 */ /* 0x000fe40000010000 */
[----:B------:R-:W-:Y:S01]  /*45d0*/  FADD.FTZ R53, R53, R58 ;  /* 0x0000003a35357221 */ /* 0x000fe20000010000 */
[----:B------:R-:W-:Y:S01]  /*45e0*/  F2FP.BF16.PACK_AB R4, R223, R226 ;  /* 0x000000e2df04723e */ /* 0x000fe200000010ff */
[----:B------:R-:W-:Y:S01]  /*45f0*/  FADD.FTZ R63, R54, R63 ;  /* 0x0000003f363f7221 */ /* 0x000fe20000010000 */
[----:B------:R-:W-:Y:S01]  /*4600*/  F2FP.BF16.PACK_AB R5, R220, R215 ;  /* 0x000000d7dc05723e */ /* 0x000fe200000010ff */
[----:B------:R-:W-:Y:S01]  /*4610*/  FADD.FTZ R52, R52, R53 ;  /* 0x0000003534347221 */ /* 0x000fe20000010000 */
[----:B------:R-:W-:Y:S01]  /*4620*/  F2FP.BF16.PACK_AB R6, R214, R219 ;  /* 0x000000dbd606723e */ /* 0x000fe200000010ff */
[----:B------:R-:W-:Y:S01]  /*4630*/  FADD.FTZ R60, R60, R63 ;  /* 0x0000003f3c3c7221 */ /* 0x000fe20000010000 */
[----:B------:R-:W-:Y:S01]  /*4640*/  F2FP.BF16.PACK_AB R7, R213, R218 ;  /* 0x000000dad507723e */ /* 0x000fe200000010ff */
[----:B------:R-:W-:-:S02]  /*4650*/  FADD.FTZ R52, R51, R52 ;  /* 0x0000003433347221 */ /* 0x000fc40000010000 */
[----:B------:R-:W-:Y:S02]  /*4660*/  FADD.FTZ R60, R57, R60 ;  /* 0x0000003c393c7221 */ /* 0x000fe40000010000 */
[----:B------:R-:W-:Y:S01]  /*4670*/  FADD.FTZ R231, R231, R52 ;  /* 0x00000034e7e77221 */ /* 0x000fe20000010000 */
[----:B---3--:R-:W-:Y:S01]  /*4680*/  F2FP.BF16.PACK_AB R31, R197, R202 ;  /* 0x000000cac51f723e */ /* 0x008fe200000010ff */
[-C--:B------:R-:W-:Y:S01]  /*4690*/  HMMA.16816.F32.BF16 R192, R4, R16.reuse, R192 ;  /* 0x0000001004c0723c */ /* 0x080fe200000418c0 */
        /* <DEDUP_REMOVED lines=15> */
[----:B------:R-:W3:Y:S01]  /*4790*/  LDSM.16.MT88.4 R16, [R242+0x3900] ;  /* 0x00390000f210783b */ /* 0x000ee20000004200 */
[----:B------:R-:W-:Y:S02]  /*47a0*/  FADD.FTZ R215, R220, R215 ;  /* 0x000000d7dcd77221 */ /* 0x000fe40000010000 */
[----:B------:R-:W-:Y:S02]  /*47b0*/  FADD.FTZ R216, R225, R216 ;  /* 0x000000d8e1d87221 */ /* 0x000fe40000010000 */
[----:B------:R-:W-:Y:S02]  /*47c0*/  FADD.FTZ R218, R218, R215 ;  /* 0x000000d7dada7221 */ /* 0x000fe40000010000 */
[----:B--2---:R-:W-:Y:S01]  /*47d0*/  HMMA.16816.F32.BF16 R68, R4, R12, R68 ;  /* 0x0000000c0444723c */ /* 0x004fe20000041844 */
[----:B------:R-:W-:-:S02]  /*47e0*/  FADD.FTZ R202, R202, R209 ;  /* 0x000000d1caca7221 */ /* 0x000fc40000010000 */
[----:B------:R-:W-:-:S05]  /*47f0*/  FADD.FTZ R221, R221, R216 ;  /* 0x000000d8dddd7221 */ /* 0x000fca0000010000 */
[C---:B------:R-:W-:Y:S08]  /*4800*/  HMMA.16816.F32.BF16 R72, R28.reuse, R12, R72 ;  /* 0x0000000c1c48723c */ /* 0x040ff00000041848 */
[-C--:B------:R-:W-:Y:S08]  /*4810*/  HMMA.16816.F32.BF16 R76, R28, R14.reuse, R76 ;  /* 0x0000000e1c4c723c */ /* 0x080ff0000004184c */
[C---:B------:R-:W-:Y:S01]  /*4820*/  HMMA.16816.F32.BF16 R80, R4.reuse, R14, R80 ;  /* 0x0000000e0450723c */ /* 0x040fe20000041850 */
[----:B------:R-:W2:Y:S07]  /*4830*/  LDSM.16.MT88.4 R12, [R241+0x3900] ;  /* 0x00390000f10c783b */ /* 0x000eae0000004200 */
[-C--:B-1----:R-:W-:Y:S08]  /*4840*/  HMMA.16816.F32.BF16 R84, R4, R8.reuse, R84 ;  /* 0x000000080454723c */ /* 0x082ff00000041854 */
[C---:B------:R-:W-:Y:S08]  /*4850*/  HMMA.16816.F32.BF16 R88, R28.reuse, R8, R88 ;  /* 0x000000081c58723c */ /* 0x040ff00000041858 */
[-C--:B------:R-:W-:Y:S08]  /*4860*/  HMMA.16816.F32.BF16 R92, R28, R10.reuse, R92 ;  /* 0x0000000a1c5c723c */ /* 0x080ff0000004185c */
[C---:B------:R-:W-:Y:S01]  /*4870*/  HMMA.16816.F32.BF16 R96, R4.reuse, R10, R96 ;  /* 0x0000000a0460723c */ /* 0x040fe20000041860 */
[----:B------:R-:W1:Y:S07]  /*4880*/  LDSM.16.MT88.4 R8, [R240+0x3900] ;  /* 0x00390000f008783b */ /* 0x000e6e0000004200 */
        /* <DEDUP_REMOVED lines=8> */
[C---:B-1----:R-:W-:Y:S08]  /*4910*/  HMMA.16816.F32.BF16 R164, R4.reuse, R8, R164 ;  /* 0x0000000804a4723c */ /* 0x042ff000000418a4 */
[----:B------:R-:W-:Y:S07]  /*4920*/  HMMA.16816.F32.BF16 R176, R4, R10, R176 ;  /* 0x0000000a04b0723c */ /* 0x000fee00000418b0 */
[----:B------:R-:W-:Y:S01]  /*4930*/  FADD.FTZ R4, R214, R219 ;  /* 0x000000dbd6047221 */ /* 0x000fe20000010000 */
[----:B------:R-:W-:Y:S01]  /*4940*/  HMMA.16816.F32.BF16 R104, R28, R24, R104 ;  /* 0x000000181c68723c */ /* 0x000fe20000041868 */
[----:B------:R-:W-:-:S02]  /*4950*/  FADD.FTZ R6, R213, R218 ;  /* 0x000000dad5067221 */ /* 0x000fc40000010000 */
[----:B------:R-:W-:Y:S01]  /*4960*/  FADD.FTZ R5, R212, R221 ;  /* 0x000000ddd4057221 */ /* 0x000fe20000010000 */
[----:B------:R1:W-:Y:S04]  /*4970*/  STL [R1+0x54], R4 ;  /* 0x0000540401007387 */ /* 0x0003e80000100800 */
[----:B------:R2:W-:Y:S01]  /*4980*/  STL [R1+0x50], R6 ;  /* 0x0000500601007387 */ /* 0x0005e20000100800 */
[C---:B------:R-:W-:Y:S08]  /*4990*/  HMMA.16816.F32.BF16 R108, R28.reuse, R26, R108 ;  /* 0x0000001a1c6c723c */ /* 0x040ff0000004186c */
[C---:B------:R-:W-:Y:S08]  /*49a0*/  HMMA.16816.F32.BF16 R120, R28.reuse, R20, R120 ;  /* 0x000000141c78723c */ /* 0x040ff00000041878 */
[----:B------:R-:W-:Y:S01]  /*49b0*/  HMMA.16816.F32.BF16 R124, R28, R22, R124 ;  /* 0x000000161c7c723c */ /* 0x000fe2000004187c */
[----:B-1----:R-:W-:-:S07]  /*49c0*/  FADD.FTZ R4, R197, R202 ;  /* 0x000000cac5047221 */ /* 0x002fce0000010000 */
[C---:B------:R-:W-:Y:S01]  /*49d0*/  HMMA.16816.F32.BF16 R136, R28.reuse, R16, R136 ;  /* 0x000000101c88723c */ /* 0x040fe20000041888 */
[----:B------:R2:W-:Y:S04]  /*49e0*/  STL [R1+0x48], R4 ;  /* 0x0000480401007387 */ /* 0x0005e80000100800 */
[----:B------:R2:W-:Y:S03]  /*49f0*/  STL [R1+0x4c], R5 ;  /* 0x00004c0501007387 */ /* 0x0005e60000100800 */
[C---:B------:R-:W-:Y:S08]  /*4a00*/  HMMA.16816.F32.BF16 R140, R28.reuse, R18, R140 ;  /* 0x000000121c8c723c */ /* 0x040ff0000004188c */
[C---:B------:R-:W-:Y:S08]  /*4a10*/  HMMA.16816.F32.BF16 R152, R28.reuse, R12, R152 ;  /* 0x0000000c1c98723c */ /* 0x040ff00000041898 */
[C---:B------:R-:W-:Y:S08]  /*4a20*/  HMMA.16816.F32.BF16 R156, R28.reuse, R14, R156 ;  /* 0x0000000e1c9c723c */ /* 0x040ff0000004189c */
[C---:B------:R-:W-:Y:S08]  /*4a30*/  HMMA.16816.F32.BF16 R168, R28.reuse, R8, R168 ;  /* 0x000000081ca8723c */ /* 0x040ff000000418a8 */
[----:B------:R-:W-:Y:S01]  /*4a40*/  HMMA.16816.F32.BF16 R172, R28, R10, R172 ;  /* 0x0000000a1cac723c */ /* 0x000fe200000418ac */
[----:B------:R-:W-:Y:S07]  /*4a50*/  @!P1 BRA `(.L_x_645) ;  /* 0x0000394000009947 */ /* 0x000fee0003800000 */
[----:B--2---:R-:W2:Y:S04]  /*4a60*/  LDL.64 R204, [R1+0x40] ;  /* 0x0000400001cc7983 */ /* 0x004ea80000100a00 */
[----:B------:R-:W3:Y:S04]  /*4a70*/  LDL.64 R206, [R1+0x10] ;  /* 0x0000100001ce7983 */ /* 0x000ee80000100a00 */
[----:B------:R-:W4:Y:S04]  /*4a80*/  LDL R227, [R1+0x8] ;  /* 0x0000080001e37983 */ /* 0x000f280000100800 */
[----:B------:R-:W5:Y:S04]  /*4a90*/  LDL R230, [R1+0xc] ;  /* 0x00000c0001e67983 */ /* 0x000f680000100800 */
[----:B------:R-:W4:Y:S01]  /*4aa0*/  LDL.64 R228, [R1+0x18] ;  /* 0x0000180001e47983 */ /* 0x000f220000100a00 */
[----:B------:R-:W-:Y:S01]  /*4ab0*/  IMAD.MOV.U32 R198, RZ, RZ, R3 ;  /* 0x000000ffffc67224 */ /* 0x000fe200078e0003 */
[----:B------:R-:W-:Y:S01]  /*4ac0*/  MOV R199, R2 ;  /* 0x0000000200c77202 */ /* 0x000fe20000000f00 */
[----:B------:R-:W-:Y:S01]  /*4ad0*/  IMAD.MOV.U32 R197, RZ, RZ, R0 ;  /* 0x000000ffffc57224 */ /* 0x000fe200078e0000 */
[----:B------:R-:W-:Y:S01]  /*4ae0*/  UIADD3 UR12, UP0, UR16, 0x80, URZ ;  /* 0x00000080100c7890 */ /* 0x000fe2000ff1e03f */
[----:B------:R-:W-:Y:S01]  /*4af0*/  MOV R201, R196 ;  /* 0x000000c400c97202 */ /* 0x000fe20000000f00 */
[----:B------:R-:W-:-:S02]  /*4b00*/  UMOV UR13, 0x5 ;  /* 0x00000005000d7882 */ /* 0x000fc40000000000 */
[----:B------:R-:W-:Y:S02]  /*4b10*/  ULDC.64 UR6, c[0x0][0x208] ;  /* 0x0000820000067ab9 */ /* 0x000fe40000000a00 */
[----:B------:R-:W-:Y:S02]  /*4b20*/  ULEA.HI.SX32 UR18, UR18, 0xfffffffe, 0x1a ;  /* 0xfffffffe12127891 */ /* 0x000fe4000f8fd23f */
[----:B------:R-:W-:Y:S02]  /*4b30*/  USHF.L.U64.HI UR15, UR6, UR13, UR7 ;  /* 0x0000000d060f7299 */ /* 0x000fe40008010207 */
[----:B------:R-:W-:Y:S02]  /*4b40*/  USHF.L.U32 UR16, UR6, 0x5, URZ ;  /* 0x0000000506107899 */ /* 0x000fe4000800063f */
[----:B------:R-:W-:Y:S02]  /*4b50*/  UIADD3.X UR11, URZ, UR11, URZ, UP0, !UPT ;  /* 0x0000000b3f0b7290 */ /* 0x000fe400087fe43f */
[----:B------:R-:W-:Y:S01]  /*4b60*/  ULDC.64 UR4, c[0x0][0x1e0] ;  /* 0x0000780000047ab9 */ /* 0x000fe20000000a00 */
[----:B--2---:R-:W-:-:S02]  /*4b70*/  IADD3 R4, P2, R204, 0x40, RZ ;  /* 0x00000040cc047810 */ /* 0x004fc40007f5e0ff */
[----:B---3--:R-:W-:-:S03]  /*4b80*/  IADD3 R3, P1, R206, 0x40, RZ ;  /* 0x00000040ce037810 */ /* 0x008fc60007f3e0ff */
[----:B------:R-:W-:Y:S04]  /*4b90*/  STL [R1+0x3c], R4 ;  /* 0x00003c0401007387 */ /* 0x000fe80000100800 */
[----:B------:R1:W-:Y:S01]  /*4ba0*/  STL [R1+0x34], R3 ;  /* 0x0000340301007387 */ /* 0x0003e20000100800 */
[----:B-----5:R-:W-:Y:S01]  /*4bb0*/  IADD3.X R2, RZ, R230, RZ, P2, !PT ;  /* 0x000000e6ff027210 */ /* 0x020fe200017fe4ff */
[----:B----4-:R-:W-:Y:S02]  /*4bc0*/  IMAD.X R0, RZ, RZ, R229, P1 ;  /* 0x000000ffff007224 */ /* 0x010fe400008e06e5 */
[----:B-1----:R-:W-:-:S05]  /*4bd0*/  IMAD.SHL.U32 R3, R227, 0x2, RZ ;  /* 0x00000002e3037824 */ /* 0x002fca00078e00ff */
[----:B------:R1:W-:Y:S04]  /*4be0*/  STL [R1+0x2c], R3 ;  /* 0x00002c0301007387 */ /* 0x0003e80000100800 */
[----:B------:R1:W-:Y:S04]  /*4bf0*/  STL [R1+0x38], R2 ;  /* 0x0000380201007387 */ /* 0x0003e80000100800 */
[----:B------:R1:W-:Y:S02]  /*4c00*/  STL [R1+0x30], R0 ;  /* 0x0000300001007387 */ /* 0x0003e40000100800 */
.L_x_646:
        /* <DEDUP_REMOVED lines=8> */
[----:B------:R-:W-:Y:S02]  /*4c90*/  UIADD3 UR8, UR25, UR8, URZ ;  /* 0x0000000819087290 */ /* 0x000fe4000fffe03f */
[----:B------:R-:W-:Y:S02]  /*4ca0*/  UIADD3 UR18, UR18, -0x1, URZ ;  /* 0xffffffff12127890 */ /* 0x000fe4000fffe03f */
[----:B------:R-:W-:Y:S05]  /*4cb0*/  USHF.L.U64.HI UR8, UR24, 0x6, UR8 ;  /* 0x0000000618087899 */ /* 0x000fea0008010208 */
[----:B------:R-:W-:Y:S01]  /*4cc0*/  @UP1 USHF.L.U32 UR10, UR4, 0x5, URZ ;  /* 0x00000005040a1899 */ /* 0x000fe2000800063f */
[----:B------:R-:W-:Y:S01]  /*4cd0*/  LDSM.16.M88.4 R208, [R251+0x8100] ;  /* 0x00810000fbd0783b */ /* 0x000fe20000000200 */
[----:B------:R-:W-:Y:S02]  /*4ce0*/  @UP1 USHF.L.U64.HI UR17, UR4, UR13, UR5 ;  /* 0x0000000d04111299 */ /* 0x000fe40008010205 */
[----:B------:R-:W-:Y:S05]  /*4cf0*/  @UP1 UIMAD.WIDE.U32 UR24, UR18, UR4, URZ ;  /* 0x00000004121812a5 */ /* 0x000fea000f8e003f */
[----:B--2---:R-:W2:Y:S08]  /*4d00*/  LDSM.16.M88.4 R212, [R250+0x4100] ;  /* 0x00410000fad4783b */ /* 0x004eb00000000200 */
[----:B------:R-:W3:Y:S08]  /*4d10*/  LDSM.16.M88.4 R216, [R251+0xa100] ;  /* 0x00a10000fbd8783b */ /* 0x000ef00000000200 */
[----:B------:R-:W4:Y:S08]  /*4d20*/  LDSM.16.M88.4 R220, [R250+0x4900] ;  /* 0x00490000fadc783b */ /* 0x000f300000000200 */
[----:B-1----:R-:W5:Y:S06]  /*4d30*/  LDL.64 R2, [R1+0x40] ;  /* 0x0000400001027983 */ /* 0x002f6c0000100a00 */
[----:B------:R-:W1:Y:S08]  /*4d40*/  LDSM.16.M88.4 R224, [R250+0x5100] ;  /* 0x00510000fae0783b */ /* 0x000e700000000200 */
[----:B------:R-:W5:Y:S01]  /*4d50*/  LDL R202, [R1+0xc] ;  /* 0x00000c0001ca7983 */ /* 0x000f620000100800 */
[-C--:B--2---:R-:W-:Y:S03]  /*4d60*/  HMMA.16816.F32.BF16 R4, R208, R212.reuse, RZ ;  /* 0x000000d4d004723c */ /* 0x084fe600000418ff */
[----:B------:R-:W2:Y:S05]  /*4d70*/  LDSM.16.M88.4 R228, [R250+0x5900] ;  /* 0x00590000fae4783b */ /* 0x000eaa0000000200 */
[C---:B---3--:R-:W-:Y:S03]  /*4d80*/  HMMA.16816.F32.BF16 R8, R216.reuse, R212, RZ ;  /* 0x000000d4d808723c */ /* 0x048fe600000418ff */
[----:B------:R-:W3:Y:S04]  /*4d90*/  LDL R196, [R1+0x3c] ;  /* 0x00003c0001c47983 */ /* 0x000ee80000100800 */
[----:B------:R-:W-:Y:S01]  /*4da0*/  LDSM.16.M88.4 R204, [R247+0x8100] ;  /* 0x00810000f7cc783b */ /* 0x000fe20000000200 */
[-C--:B------:R-:W-:Y:S07]  /*4db0*/  HMMA.16816.F32.BF16 R12, R216, R214.reuse, RZ ;  /* 0x000000d6d80c723c */ /* 0x080fee00000418ff */
[----:B------:R-:W3:Y:S01]  /*4dc0*/  LDL R200, [R1+0x38] ;  /* 0x0000380001c87983 */ /* 0x000ee20000100800 */
[C---:B------:R-:W-:Y:S03]  /*4dd0*/  HMMA.16816.F32.BF16 R16, R208.reuse, R214, RZ ;  /* 0x000000d6d010723c */ /* 0x040fe600000418ff */
[----:B------:R-:W2:Y:S05]  /*4de0*/  LDSM.16.M88.4 R212, [R249] ;  /* 0x00000000f9d4783b */ /* 0x000eaa0000000200 */
[-C--:B----4-:R-:W-:Y:S08]  /*4df0*/  HMMA.16816.F32.BF16 R20, R208, R220.reuse, RZ ;  /* 0x000000dcd014723c */ /* 0x090ff000000418ff */
[C---:B------:R-:W-:Y:S01]  /*4e00*/  HMMA.16816.F32.BF16 R24, R216.reuse, R220, RZ ;  /* 0x000000dcd818723c */ /* 0x040fe200000418ff */
[----:B------:R-:W4:Y:S07]  /*4e10*/  LDL R220, [R1+0x2c] ;  /* 0x00002c0001dc7983 */ /* 0x000f2e0000100800 */
[-C--:B------:R-:W-:Y:S08]  /*4e20*/  HMMA.16816.F32.BF16 R28, R216, R222.reuse, RZ ;  /* 0x000000ded81c723c */ /* 0x080ff000000418ff */
[C---:B------:R-:W-:Y:S08]  /*4e30*/  HMMA.16816.F32.BF16 R32, R208.reuse, R222, RZ ;  /* 0x000000ded020723c */ /* 0x040ff000000418ff */
[-C--:B-1----:R-:W-:Y:S08]  /*4e40*/  HMMA.16816.F32.BF16 R36, R208, R224.reuse, RZ ;  /* 0x000000e0d024723c */ /* 0x082ff000000418ff */
[C---:B------:R-:W-:Y:S01]  /*4e50*/  HMMA.16816.F32.BF16 R40, R216.reuse, R224, RZ ;  /* 0x000000e0d828723c */ /* 0x040fe200000418ff */
[----:B------:R-:W4:Y:S07]  /*4e60*/  LDL.64 R224, [R1+0x18] ;  /* 0x0000180001e07983 */ /* 0x000f2e0000100a00 */
[-C--:B------:R-:W-:Y:S08]  /*4e70*/  HMMA.16816.F32.BF16 R44, R216, R226.reuse, RZ ;  /* 0x000000e2d82c723c */ /* 0x080ff000000418ff */
[C---:B------:R-:W-:Y:S08]  /*4e80*/  HMMA.16816.F32.BF16 R48, R208.reuse, R226, RZ ;  /* 0x000000e2d030723c */ /* 0x040ff000000418ff */
[-C--:B--2---:R-:W-:Y:S08]  /*4e90*/  HMMA.16816.F32.BF16 R52, R208, R228.reuse, RZ ;  /* 0x000000e4d034723c */ /* 0x084ff000000418ff */
[C---:B------:R-:W-:Y:S01]  /*4ea0*/  HMMA.16816.F32.BF16 R56, R216.reuse, R228, RZ ;  /* 0x000000e4d838723c */ /* 0x040fe200000418ff */
[----:B------:R-:W2:Y:S07]  /*4eb0*/  LDL.64 R228, [R1+0x10] ;  /* 0x0000100001e47983 */ /* 0x000eae0000100a00 */
[-C--:B------:R-:W-:Y:S01]  /*4ec0*/  HMMA.16816.F32.BF16 R60, R216, R230.reuse, RZ ;  /* 0x000000e6d83c723c */ /* 0x080fe200000418ff */
[----:B------:R-:W2:Y:S04]  /*4ed0*/  LDL R218, [R1+0x34] ;  /* 0x0000340001da7983 */ /* 0x000ea80000100800 */
[----:B------:R-:W2:Y:S03]  /*4ee0*/  LDL R216, [R1+0x30] ;  /* 0x0000300001d87983 */ /* 0x000ea60000100800 */
[----:B------:R-:W-:Y:S01]  /*4ef0*/  HMMA.16816.F32.BF16 R64, R208, R230, RZ ;  /* 0x000000e6d040723c */ /* 0x000fe200000418ff */
[----:B------:R-:W1:Y:S07]  /*4f00*/  LDSM.16.M88.4 R208, [R247+0xa100] ;  /* 0x00a10000f7d0783b */ /* 0x000e6e0000000200 */
[-C--:B------:R-:W-:Y:S08]  /*4f10*/  HMMA.16816.F32.BF16 R4, R204, R212.reuse, R4 ;  /* 0x000000d4cc04723c */ /* 0x080ff00000041804 */
[C---:B-1----:R-:W-:Y:S08]  /*4f20*/  HMMA.16816.F32.BF16 R8, R208.reuse, R212, R8 ;  /* 0x000000d4d008723c */ /* 0x042ff00000041808 */
[-C--:B------:R-:W-:Y:S08]  /*4f30*/  HMMA.16816.F32.BF16 R12, R208, R214.reuse, R12 ;  /* 0x000000d6d00c723c */ /* 0x080ff0000004180c */
[C---:B------:R-:W-:Y:S01]  /*4f40*/  HMMA.16816.F32.BF16 R16, R204.reuse, R214, R16 ;  /* 0x000000d6cc10723c */ /* 0x040fe20000041810 */
[----:B------:R-:W1:Y:S07]  /*4f50*/  LDSM.16.M88.4 R212, [R239] ;  /* 0x00000000efd4783b */ /* 0x000e6e0000000200 */
[-C--:B-1----:R-:W-:Y:S08]  /*4f60*/  HMMA.16816.F32.BF16 R20, R204, R212.reuse, R20 ;  /* 0x000000d4cc14723c */ /* 0x082ff00000041814 */
[C---:B------:R-:W-:Y:S08]  /*4f70*/  HMMA.16816.F32.BF16 R24, R208.reuse, R212, R24 ;  /* 0x000000d4d018723c */ /* 0x040ff00000041818 */
[-C--:B------:R-:W-:Y:S08]  /*4f80*/  HMMA.16816.F32.BF16 R28, R208, R214.reuse, R28 ;  /* 0x000000d6d01c723c */ /* 0x080ff0000004181c */
[C---:B------:R-:W-:Y:S01]  /*4f90*/  HMMA.16816.F32.BF16 R32, R204.reuse, R214, R32 ;  /* 0x000000d6cc20723c */ /* 0x040fe20000041820 */
[----:B------:R-:W1:Y:S07]  /*4fa0*/  LDSM.16.M88.4 R212, [R238] ;  /* 0x00000000eed4783b */ /* 0x000e6e0000000200 */
[-C--:B-1----:R-:W-:Y:S04]  /*4fb0*/  HMMA.16816.F32.BF16 R36, R204, R212.reuse, R36 ;  /* 0x000000d4cc24723c */ /* 0x082fe80000041824 */
[----:B-----5:R-:W-:Y:S04]  /*4fc0*/  IADD3 R0, P2, R2, UR9, RZ ;  /* 0x0000000902007c10 */ /* 0x020fe8000ff5e0ff */
[----:B------:R-:W-:Y:S01]  /*4fd0*/  LEA R2, P1, R0, c[0x0][0x1f8], 0x1 ;  /* 0x00007e0000027a11 */ /* 0x000fe200078208ff */
[C---:B------:R-:W-:Y:S04]  /*4fe0*/  HMMA.16816.F32.BF16 R40, R208.reuse, R212, R40 ;  /* 0x000000d4d028723c */ /* 0x040fe80000041828 */
[----:B------:R-:W-:Y:S04]  /*4ff0*/  IADD3.X R203, R202, UR8, RZ, P2, !PT ;  /* 0x00000008cacb7c10 */ /* 0x000fe800097fe4ff */
[-C--:B------:R-:W-:Y:S04]  /*5000*/  HMMA.16816.F32.BF16 R44, R208, R214.reuse, R44 ;  /* 0x000000d6d02c723c */ /* 0x080fe8000004182c */
[----:B------:R-:W-:Y:S04]  /*5010*/  LEA.HI.X R3, R0, c[0x0][0x1fc], R203, 0x1, P1 ;  /* 0x00007f0000037a11 */ /* 0x000fe800008f0ccb */
[C---:B------:R-:W-:Y:S01]  /*5020*/  HMMA.16816.F32.BF16 R48, R204.reuse, R214, R48 ;  /* 0x000000d6cc30723c */ /* 0x040fe20000041830 */
[----:B------:R-:W1:Y:S03]  /*5030*/  LDSM.16.M88.4 R212, [R237] ;  /* 0x00000000edd4783b */ /* 0x000e660000000200 */
[----:B---3--:R-:W-:Y:S01]  /*5040*/  IADD3 R196, P2, R196, UR9, RZ ;  /* 0x00000009c4c47c10 */ /* 0x008fe2000ff5e0ff */
[----:B------:R-:W-:Y:S03]  /*5050*/  @UP1 USHF.L.U32 UR9, UR24, 0x6, URZ ;  /* 0x0000000618091899 */ /* 0x000fe6000800063f */
[----:B------:R-:W-:Y:S04]  /*5060*/  LEA R202, P1, R196, c[0x0][0x1f8], 0x1 ;  /* 0x00007e00c4ca7a11 */ /* 0x000fe800078208ff */
[----:B------:R-:W-:Y:S01]  /*5070*/  IADD3.X R203, R200, UR8, RZ, P2, !PT ;  /* 0x00000008c8cb7c10 */ /* 0x000fe200097fe4ff */
[----:B------:R-:W-:Y:S03]  /*5080*/  @UP1 USHF.R.S32.HI UR8, URZ, 0x1f, UR18 ;  /* 0x0000001f3f081899 */ /* 0x000fe60008011412 */
[----:B------:R-:W-:Y:S01]  /*5090*/  LEA.HI.X R203, R196, c[0x0][0x1fc], R203, 0x1, P1 ;  /* 0x00007f00c4cb7a11 */ /* 0x000fe200008f0ccb */
[----:B------:R-:W-:Y:S04]  /*50a0*/  @UP1 UIMAD UR8, UR8, UR4, URZ ;  /* 0x00000004080812a4 */ /* 0x000fe8000f8e023f */
[----:B------:R-:W-:Y:S04]  /*50b0*/  @UP1 UIMAD UR8, UR18, UR5, UR8 ;  /* 0x00000005120812a4 */ /* 0x000fe8000f8e0208 */
[----:B------:R-:W-:Y:S04]  /*50c0*/  @UP1 UIADD3 UR8, UR25, UR8, URZ ;  /* 0x0000000819081290 */ /* 0x000fe8000fffe03f */
[----:B------:R-:W-:Y:S01]  /*50d0*/  @UP1 USHF.L.U64.HI UR8, UR24, 0x6, UR8 ;  /* 0x0000000618081899 */ /* 0x000fe20008010208 */
[----:B------:R-:W-:Y:S01]  /*50e0*/  @!PT LDS RZ, [RZ] ;  /* 0x00000000fffff984 */ /* 0x000fe20000000800 */
[----:B------:R-:W-:Y:S01]  /*50f0*/  @!PT LDS RZ, [RZ] ;  /* 0x00000000fffff984 */ /* 0x000fe20000000800 */
[----:B------:R-:W-:Y:S01]  /*5100*/  @!PT LDS RZ, [RZ] ;  /* 0x00000000fffff984 */ /* 0x000fe20000000800 */
[----:B----4-:R3:W-:Y:S01]  /*5110*/  LDGSTS.E.BYPASS.LTC128B.128 [R220+0x100], [R2.64], !P3 ;  /* 0x0010000002dc7fae */ /* 0x0107e2000d901d56 */
[-C--:B-1----:R-:W-:Y:S07]  /*5120*/  HMMA.16816.F32.BF16 R52, R204, R212.reuse, R52 ;  /* 0x000000d4cc34723c */ /* 0x082fee0000041834 */
[----:B------:R1:W-:Y:S01]  /*5130*/  LDGSTS.E.BYPASS.LTC128B.128 [R220+0x2100], [R202.64], !P0 ;  /* 0x02100000cadc7fae */ /* 0x0003e2000c101d56 */
[C---:B------:R-:W-:Y:S08]  /*5140*/  HMMA.16816.F32.BF16 R56, R208.reuse, R212, R56 ;  /* 0x000000d4d038723c */ /* 0x040ff00000041838 */
[-C--:B------:R-:W-:Y:S04]  /*5150*/  HMMA.16816.F32.BF16 R60, R208, R214.reuse, R60 ;  /* 0x000000d6d03c723c */ /* 0x080fe8000004183c */
[----:B---3--:R-:W-:Y:S04]  /*5160*/  IADD3 R2, P2, R2, UR16, RZ ;  /* 0x0000001002027c10 */ /* 0x008fe8000ff5e0ff */
[----:B------:R-:W-:Y:S04]  /*5170*/  HMMA.16816.F32.BF16 R64, R204, R214, R64 ;  /* 0x000000d6cc40723c */ /* 0x000fe80000041840 */
[----:B------:R-:W-:Y:S02]  /*5180*/  IADD3.X R3, R3, UR15, RZ, P2, !PT ;  /* 0x0000000f03037c10 */ /* 0x000fe400097fe4ff */
[C---:B------:R-:W-:Y:S02]  /*5190*/  IADD3 R222, P1, R2.reuse, UR16, RZ ;  /* 0x0000001002de7c10 */ /* 0x040fe4000ff3e0ff */
[----:B------:R-:W-:Y:S01]  /*51a0*/  IADD3 R226, P4, R2, UR12, RZ ;  /* 0x0000000c02e27c10 */ /* 0x000fe2000ff9e0ff */
[----:B------:R3:W-:Y:S03]  /*51b0*/  LDGSTS.E.BYPASS.LTC128B.128 [R220+0x900], [R2.64], !P3 ;  /* 0x0090000002dc7fae */ /* 0x0007e6000d901d56 */
[C---:B------:R-:W-:Y:S02]  /*51c0*/  IADD3.X R223, R3.reuse, UR15, RZ, P1, !PT ;  /* 0x0000000f03df7c10 */ /* 0x040fe40008ffe4ff */
[----:B------:R-:W-:Y:S02]  /*51d0*/  IADD3.X R227, R3, UR11, RZ, P4, !PT ;  /* 0x0000000b03e37c10 */ /* 0x000fe4000a7fe4ff */
[C---:B-1----:R-:W-:Y:S01]  /*51e0*/  IADD3 R202, P2, R222.reuse, UR16, RZ ;  /* 0x00000010deca7c10 */ /* 0x042fe2000ff5e0ff */
[----:B------:R3:W-:Y:S01]  /*51f0*/  LDGSTS.E.BYPASS.LTC128B.128 [R220+0x2900], [R2.64+0x80], !P0 ;  /* 0x0290008002dc7fae */ /* 0x0007e2000c101d56 */
[----:B------:R-:W-:Y:S02]  /*5200*/  IADD3 R230, P1, R222, UR12, RZ ;  /* 0x0000000cdee67c10 */ /* 0x000fe4000ff3e0ff */
[C---:B------:R-:W-:Y:S02]  /*5210*/  IADD3.X R203, R223.reuse, UR15, RZ, P2, !PT ;  /* 0x0000000fdfcb7c10 */ /* 0x040fe400097fe4ff */
[----:B------:R-:W-:Y:S02]  /*5220*/  IADD3.X R231, R223, UR11, RZ, P1, !PT ;  /* 0x0000000bdfe77c10 */ /* 0x000fe40008ffe4ff */
[----:B------:R-:W-:Y:S01]  /*5230*/  PLOP3.LUT P1, PT, PT, PT, UP1, 0x80, 0x0 ;  /* 0x000000000000781c */ /* 0x000fe20003f2f018 */
[----:B------:R1:W-:Y:S08]  /*5240*/  LDGSTS.E.BYPASS.LTC128B.128 [R220+0x1100], [R222.64], !P3 ;  /* 0x01100000dedc7fae */ /* 0x0003f0000d901d56 */
[----:B------:R4:W-:Y:S08]  /*5250*/  LDGSTS.E.BYPASS.LTC128B.128 [R220+0x3100], [R226.64], !P0 ;  /* 0x03100000e2dc7fae */ /* 0x0009f0000c101d56 */
[----:B------:R5:W-:Y:S08]  /*5260*/  LDGSTS.E.BYPASS.LTC128B.128 [R220+0x1900], [R202.64], !P3 ;  /* 0x01900000cadc7fae */ /* 0x000bf0000d901d56 */
[----:B------:R1:W-:Y:S08]  /*5270*/  LDGSTS.E.BYPASS.LTC128B.128 [R220+0x3900], [R230.64], !P0 ;  /* 0x03900000e6dc7fae */ /* 0x0003f0000c101d56 */
[----:B------:R-:W-:Y:S08]  /*5280*/  LDSM.16.M88.4 R208, [R246+0x8100] ;  /* 0x00810000f6d0783b */ /* 0x000ff00000000200 */
[----:B------:R-:W1:Y:S08]  /*5290*/  LDSM.16.M88.4 R204, [R245+0x4100] ;  /* 0x00410000f5cc783b */ /* 0x000e700000000200 */
[----:B------:R-:W2:Y:S08]  /*52a0*/  LDSM.16.M88.4 R212, [R246+0xa100] ;  /* 0x00a10000f6d4783b */ /* 0x000eb00000000200 */
[----:B------:R-:W0:Y:S01]  /*52b0*/  LDGDEPBAR ;  /* 0x00000000000079af */ /* 0x000e220000000000 */
[-C--:B-1----:R-:W-:Y:S08]  /*52c0*/  HMMA.16816.F32.BF16 R4, R208, R204.reuse, R4 ;  /* 0x000000ccd004723c */ /* 0x082ff00000041804 */
[C---:B--2---:R-:W-:Y:S08]  /*52d0*/  HMMA.16816.F32.BF16 R8, R212.reuse, R204, R8 ;  /* 0x000000ccd408723c */ /* 0x044ff00000041808 */
[-C--:B------:R-:W-:Y:S08]  /*52e0*/  HMMA.16816.F32.BF16 R12, R212, R206.reuse, R12 ;  /* 0x000000ced40c723c */ /* 0x080ff0000004180c */
[C---:B------:R-:W-:Y:S01]  /*52f0*/  HMMA.16816.F32.BF16 R16, R208.reuse, R206, R16 ;  /* 0x000000ced010723c */ /* 0x040fe20000041810 */
[----:B------:R-:W1:Y:S07]  /*5300*/  LDSM.16.M88.4 R204, [R245+0x4900] ;  /* 0x00490000f5cc783b */ /* 0x000e6e0000000200 */
[-C--:B-1----:R-:W-:Y:S08]  /*5310*/  HMMA.16816.F32.BF16 R20, R208, R204.reuse, R20 ;  /* 0x000000ccd014723c */ /* 0x082ff00000041814 */
[C---:B------:R-:W-:Y:S08]  /*5320*/  HMMA.16816.F32.BF16 R24, R212.reuse, R204, R24 ;  /* 0x000000ccd418723c */ /* 0x040ff00000041818 */
        /* <DEDUP_REMOVED lines=10> */
[-C--:B------:R-:W-:Y:S01]  /*53d0*/  HMMA.16816.F32.BF16 R60, R212, R206.reuse, R60 ;  /* 0x000000ced43c723c */ /* 0x080fe2000004183c */
[----:B------:R-:W-:Y:S07]  /*53e0*/  LDSM.16.M88.4 R212, [R244+0x8100] ;  /* 0x00810000f4d4783b */ /* 0x000fee0000000200 */
[----:B------:R-:W-:Y:S01]  /*53f0*/  HMMA.16816.F32.BF16 R64, R208, R206, R64 ;  /* 0x000000ced040723c */ /* 0x000fe20000041840 */
[----:B------:R-:W1:Y:S08]  /*5400*/  LDSM.16.M88.4 R204, [R236] ;  /* 0x00000000eccc783b */ /* 0x000e700000000200 */
[----:B------:R-:W2:Y:S01]  /*5410*/  LDSM.16.M88.4 R208, [R244+0xa100] ;  /* 0x00a10000f4d0783b */ /* 0x000ea20000000200 */
        /* <DEDUP_REMOVED lines=20> */
[----:B------:R-:W1:Y:S08]  /*5560*/  LDSM.16.M88.4 R204, [R250+0x6100] ;  /* 0x00610000facc783b */ /* 0x000e700000000200 */
        /* <DEDUP_REMOVED lines=71> */
[----:B------:R-:W1:Y:S03]  /*59e0*/  LDSM.16.M88.4 R204, [R236+0x2800] ;  /* 0x00280000eccc783b */ /* 0x000e660000000200 */
[----:B---3--:R-:W-:Y:S02]  /*59f0*/  FMNMX.FTZ R2, R6, R198, !PT ;  /* 0x000000c606027209 */ /* 0x008fe40007810000 */
[----:B------:R-:W-:Y:S02]  /*5a00*/  FMNMX.FTZ R0, R4, R201, !PT ;  /* 0x000000c904007209 */ /* 0x000fe40007810000 */
[----:B-----5:R-:W-:Y:S04]  /*5a10*/  FMNMX.FTZ R203, R7, R2, !PT ;  /* 0x0000000207cb7209 */ /* 0x020fe80007810000 */
[----:B------:R-:W-:Y:S02]  /*5a20*/  FMNMX.FTZ R3, R5, R0, !PT ;  /* 0x0000000005037209 */ /* 0x000fe40007810000 */
[----:B------:R-:W-:Y:S02]  /*5a30*/  FMNMX.FTZ R196, R8, R199, !PT ;  /* 0x000000c708c47209 */ /* 0x000fe40007810000 */
[----:B------:R-:W-:Y:S08]  /*5a40*/  FMNMX.FTZ R200, R10, R197, !PT ;  /* 0x000000c50ac87209 */ /* 0x000ff00007810000 */
[----:B------:R-:W-:Y:S02]  /*5a50*/  FMNMX.FTZ R2, R18, R203, !PT ;  /* 0x000000cb12027209 */ /* 0x000fe40007810000 */
[----:B------:R-:W-:Y:S02]  /*5a60*/  FMNMX.FTZ R0, R16, R3, !PT ;  /* 0x0000000310007209 */ /* 0x000fe40007810000 */
[----:B------:R-:W-:Y:S02]  /*5a70*/  FMNMX.FTZ R203, R19, R2, !PT ;  /* 0x0000000213cb7209 */ /* 0x000fe40007810000 */
[----:B------:R-:W-:Y:S01]  /*5a80*/  FMNMX.FTZ R3, R17, R0, !PT ;  /* 0x0000000011037209 */ /* 0x000fe20007810000 */
[-C--:B-1----:R-:W-:Y:S08]  /*5a90*/  HMMA.16816.F32.BF16 R20, R212, R204.reuse, R20 ;  /* 0x000000ccd414723c */ /* 0x082ff00000041814 */
[C---:B------:R-:W-:Y:S08]  /*5aa0*/  HMMA.16816.F32.BF16 R24, R208.reuse, R204, R24 ;  /* 0x000000ccd018723c */ /* 0x040ff00000041818 */
[-C--:B------:R-:W-:Y:S08]  /*5ab0*/  HMMA.16816.F32.BF16 R28, R208, R206.reuse, R28 ;  /* 0x000000ced01c723c */ /* 0x080ff0000004181c */
[C---:B------:R-:W-:Y:S01]  /*5ac0*/  HMMA.16816.F32.BF16 R32, R212.reuse, R206, R32 ;  /* 0x000000ced420723c */ /* 0x040fe20000041820 */
[----:B------:R-:W1:Y:S03]  /*5ad0*/  LDSM.16.M88.4 R204, [R236+0x3000] ;  /* 0x00300000eccc783b */ /* 0x000e660000000200 */
[----:B------:R-:W-:Y:S02]  /*5ae0*/  FMNMX.FTZ R0, R20, R3, !PT ;  /* 0x0000000314007209 */ /* 0x000fe40007810000 */
[----:B------:R-:W-:Y:S02]  /*5af0*/  FMNMX.FTZ R2, R22, R203, !PT ;  /* 0x000000cb16027209 */ /* 0x000fe40007810000 */
[----:B------:R-:W-:Y:S04]  /*5b00*/  FMNMX.FTZ R3, R21, R0, !PT ;  /* 0x0000000015037209 */ /* 0x000fe80007810000 */
[----:B------:R-:W-:Y:S11]  /*5b10*/  FMNMX.FTZ R203, R23, R2, !PT ;  /* 0x0000000217cb7209 */ /* 0x000ff60007810000 */
[----:B------:R-:W-:Y:S01]  /*5b20*/  @!UPT UIADD3 URZ, URZ, URZ, URZ ;  /* 0x0000003f3f3ff290 */ /* 0x000fe2000fffe03f */
        /* <DEDUP_REMOVED lines=8> */
[----:B------:R-:W1:Y:S01]  /*5bb0*/  LDSM.16.M88.4 R204, [R236+0x3800] ;  /* 0x00380000eccc783b */ /* 0x000e620000000200 */
[----:B------:R-:W-:Y:S04]  /*5bc0*/  DEPBAR.LE SB0, 0x0 ;  /* 0x000080000000791a */ /* 0x000fe80000000000 */
[----:B------:R-:W-:Y:S02]  /*5bd0*/  FMNMX.FTZ R0, R36, R3, !PT ;  /* 0x0000000324007209 */ /* 0x000fe40007810000 */
[----:B------:R-:W-:Y:S01]  /*5be0*/  FMNMX.FTZ R2, R38, R203, !PT ;  /* 0x000000cb26027209 */ /* 0x000fe20007810000 */
[----:B------:R-:W-:Y:S03]  /*5bf0*/  BAR.SYNC.DEFER_BLOCKING 0x0 ;  /* 0x0000000000007b1d */ /* 0x000fe60000010000 */
[----:B------:R-:W-:Y:S02]  /*5c00*/  FMNMX.FTZ R3, R37, R0, !PT ;  /* 0x0000000025037209 */ /* 0x000fe40007810000 */
[----:B------:R-:W-:Y:S10]  /*5c10*/  FMNMX.FTZ R203, R39, R2, !PT ;  /* 0x0000000227cb7209 */ /* 0x000ff40007810000 */
[----:B------:R-:W-:Y:S02]  /*5c20*/  FMNMX.FTZ R0, R48, R3, !PT ;  /* 0x0000000330007209 */ /* 0x000fe40007810000 */
[----:B------:R-:W-:Y:S02]  /*5c30*/  FMNMX.FTZ R2, R50, R203, !PT ;  /* 0x000000cb32027209 */ /* 0x000fe40007810000 */
[----:B------:R-:W-:Y:S02]  /*5c40*/  FMNMX.FTZ R3, R49, R0, !PT ;  /* 0x0000000031037209 */ /* 0x000fe40007810000 */
[----:B------:R-:W-:Y:S01]  /*5c50*/  FMNMX.FTZ R203, R51, R2, !PT ;  /* 0x0000000233cb7209 */ /* 0x000fe20007810000 */
[-C--:B-1----:R-:W-:Y:S08]  /*5c60*/  HMMA.16816.F32.BF16 R52, R212, R204.reuse, R52 ;  /* 0x000000ccd434723c */ /* 0x082ff00000041834 */
[C---:B------:R-:W-:Y:S07]  /*5c70*/  HMMA.16816.F32.BF16 R56, R208.reuse, R204, R56 ;  /* 0x000000ccd038723c */ /* 0x040fee0000041838 */
[----:B------:R-:W-:Y:S01]  /*5c80*/  FMNMX.FTZ R205, R9, R196, !PT ;  /* 0x000000c409cd7209 */ /* 0x000fe20007810000 */
[-C--:B------:R-:W-:Y:S01]  /*5c90*/  HMMA.16816.F32.BF16 R60, R208, R206.reuse, R60 ;  /* 0x000000ced03c723c */ /* 0x080fe2000004183c */
[----:B------:R-:W2:Y:S03]  /*5ca0*/  LDL.LU R208, [R1+0x54] ;  /* 0x0000540001d07983 */ /* 0x000ea60000300800 */
[----:B------:R-:W-:Y:S04]  /*5cb0*/  FMNMX.FTZ R196, R12, R205, !PT ;  /* 0x000000cd0cc47209 */ /* 0x000fe80007810000 */
        /* <DEDUP_REMOVED lines=24> */
[----:B------:R-:W-:Y:S01]  /*5e40*/  FMNMX.FTZ R203, R45, R200, !PT ;  /* 0x000000c82dcb7209 */ /* 0x000fe20007810000 */
[----:B------:R-:W1:Y:S01]  /*5e50*/  SHFL.BFLY PT, R206, R196, 0x2, 0x1f ;  /* 0x0c401f00c4ce7f89 */ /* 0x000e6200000e0000 */
[----:B------:R-:W-:Y:S02]  /*5e60*/  FMNMX.FTZ R200, R46, R205, !PT ;  /* 0x000000cd2ec87209 */ /* 0x000fe40007810000 */
[----:B------:R-:W-:Y:S02]  /*5e70*/  FMNMX.FTZ R0, R66, R3, !PT ;  /* 0x0000000342007209 */ /* 0x000fe40007810000 */
[----:B------:R-:W-:Y:S02]  /*5e80*/  FMNMX.FTZ R2, R56, R203, !PT ;  /* 0x000000cb38027209 */ /* 0x000fe40007810000 */
[----:B------:R-:W-:Y:S02]  /*5e90*/  FMNMX.FTZ R203, R47, R200, !PT ;  /* 0x000000c82fcb7209 */ /* 0x000fe40007810000 */
[----:B------:R-:W-:Y:S02]  /*5ea0*/  FMNMX.FTZ R207, R67, R0, !PT ;  /* 0x0000000043cf7209 */ /* 0x000fe40007810000 */
[----:B------:R-:W-:Y:S02]  /*5eb0*/  FMNMX.FTZ R3, R57, R2, !PT ;  /* 0x0000000239037209 */ /* 0x000fe40007810000 */
[----:B------:R-:W-:Y:S01]  /*5ec0*/  FMNMX.FTZ R202, R58, R203, !PT ;  /* 0x000000cb3aca7209 */ /* 0x000fe20007810000 */
[----:B------:R-:W3:Y:S01]  /*5ed0*/  SHFL.BFLY PT, R200, R207, 0x2, 0x1f ;  /* 0x0c401f00cfc87f89 */ /* 0x000ee200000e0000 */
[----:B------:R-:W-:Y:S02]  /*5ee0*/  FMNMX.FTZ R0, R60, R3, !PT ;  /* 0x000000033c007209 */ /* 0x000fe40007810000 */
[----:B------:R-:W-:Y:S02]  /*5ef0*/  FMNMX.FTZ R3, R59, R202, !PT ;  /* 0x000000ca3b037209 */ /* 0x000fe40007810000 */
[----:B------:R-:W-:Y:S02]  /*5f00*/  FMNMX.FTZ R2, R61, R0, !PT ;  /* 0x000000003d027209 */ /* 0x000fe40007810000 */
[----:B------:R-:W-:Y:S03]  /*5f10*/  FMNMX.FTZ R0, R62, R3, !PT ;  /* 0x000000033e007209 */ /* 0x000fe60007810000 */
[----:B------:R-:W5:Y:S01]  /*5f20*/  SHFL.BFLY PT, R203, R2, 0x2, 0x1f ;  /* 0x0c401f0002cb7f89 */ /* 0x000f6200000e0000 */
[----:B------:R-:W-:Y:S02]  /*5f30*/  FMNMX.FTZ R205, R63, R0, !PT ;  /* 0x000000003fcd7209 */ /* 0x000fe40007810000 */
[----:B-1----:R-:W-:Y:S05]  /*5f40*/  FMNMX.FTZ R206, R196, R206, !PT ;  /* 0x000000cec4ce7209 */ /* 0x002fea0007810000 */
[----:B------:R-:W1:Y:S01]  /*5f50*/  SHFL.BFLY PT, R0, R205, 0x2, 0x1f ;  /* 0x0c401f00cd007f89 */ /* 0x000e6200000e0000 */
[----:B---3--:R-:W-:Y:S07]  /*5f60*/  FMNMX.FTZ R204, R207, R200, !PT ;  /* 0x000000c8cfcc7209 */ /* 0x008fee0007810000 */
[----:B------:R-:W3:Y:S08]  /*5f70*/  SHFL.BFLY PT, R196, R206, 0x1, 0x1f ;  /* 0x0c201f00cec47f89 */ /* 0x000ef000000e0000 */
[----:B------:R-:W4:Y:S01]  /*5f80*/  SHFL.BFLY PT, R3, R204, 0x1, 0x1f ;  /* 0x0c201f00cc037f89 */ /* 0x000f2200000e0000 */
[----:B-----5:R-:W-:Y:S02]  /*5f90*/  FMNMX.FTZ R207, R2, R203, !PT ;  /* 0x000000cb02cf7209 */ /* 0x020fe40007810000 */
[----:B-1----:R-:W-:Y:S05]  /*5fa0*/  FMNMX.FTZ R203, R205, R0, !PT ;  /* 0x00000000cdcb7209 */ /* 0x002fea0007810000 */
[----:B------:R-:W1:Y:S01]  /*5fb0*/  SHFL.BFLY PT, R202, R207, 0x1, 0x1f ;  /* 0x0c201f00cfca7f89 */ /* 0x000e6200000e0000 */
[----:B---3--:R-:W-:Y:S07]  /*5fc0*/  FMNMX.FTZ R196, R206, R196, !PT ;  /* 0x000000c4cec47209 */ /* 0x008fee0007810000 */
[----:B------:R-:W3:Y:S01]  /*5fd0*/  SHFL.BFLY PT, R0, R203, 0x1, 0x1f ;  /* 0x0c201f00cb007f89 */ /* 0x000ee200000e0000 */
[C---:B------:R-:W-:Y:S02]  /*5fe0*/  FMUL.FTZ R217, R196.reuse, c[0x0][0x2d0] ;  /* 0x0000b400c4d97a20 */ /* 0x040fe40000410000 */
[----:B------:R-:W-:Y:S01]  /*5ff0*/  FADD.FTZ R2, -R196, R201 ;  /* 0x000000c9c4027221 */ /* 0x000fe20000010100 */
[----:B----4-:R-:W-:Y:S01]  /*6000*/  FMNMX.FTZ R3, R204, R3, !PT ;  /* 0x00000003cc037209 */ /* 0x010fe20007810000 */
[--C-:B------:R-:W-:Y:S02]  /*6010*/  FFMA.FTZ R204, R5, c[0x0][0x2d0], -R217.reuse ;  /* 0x0000b40005cc7a23 */ /* 0x100fe400000108d9 */
[----:B------:R-:W-:Y:S02]  /*6020*/  FMUL.FTZ R200, R2, c[0x0][0x2d0] ;  /* 0x0000b40002c87a20 */ /* 0x000fe40000410000 */
[----:B------:R4:W-:Y:S01]  /*6030*/  MUFU.EX2 R227, R204 ;  /* 0x000000cc00e37308 */ /* 0x0009e20000000800 */
[----:B------:R-:W-:Y:S02]  /*6040*/  FMUL.FTZ R219, R3, c[0x0][0x2d0] ;  /* 0x0000b40003db7a20 */ /* 0x000fe40000410000 */
[----:B------:R-:W-:Y:S01]  /*6050*/  FFMA.FTZ R205, R4, c[0x0][0x2d0], -R217 ;  /* 0x0000b40004cd7a23 */ /* 0x000fe200000108d9 */
[----:B-1----:R-:W-:Y:S01]  /*6060*/  FMNMX.FTZ R2, R207, R202, !PT ;  /* 0x000000cacf027209 */ /* 0x002fe20007810000 */
[--C-:B------:R-:W-:Y:S02]  /*6070*/  FFMA.FTZ R206, R18, c[0x0][0x2d0], -R219.reuse ;  /* 0x0000b40012ce7a23 */ /* 0x100fe400000108db */
[----:B------:R-:W-:Y:S02]  /*6080*/  FFMA.FTZ R207, R7, c[0x0][0x2d0], -R219 ;  /* 0x0000b40007cf7a23 */ /* 0x000fe400000108db */
[C---:B------:R-:W-:Y:S01]  /*6090*/  FADD.FTZ R199, -R2.reuse, R199 ;  /* 0x000000c702c77221 */ /* 0x040fe20000010100 */
[----:B------:R1:W-:Y:S01]  /*60a0*/  MUFU.EX2 R215, R205 ;  /* 0x000000cd00d77308 */ /* 0x0003e20000000800 */
[----:B------:R-:W-:Y:S01]  /*60b0*/  FMUL.FTZ R209, R2, c[0x0][0x2d0] ;  /* 0x0000b40002d17a20 */ /* 0x000fe20000410000 */
[----:B---3--:R-:W-:Y:S01]  /*60c0*/  FMNMX.FTZ R0, R203, R0, !PT ;  /* 0x00000000cb007209 */ /* 0x008fe20007810000 */
[----:B------:R-:W-:Y:S02]  /*60d0*/  FFMA.FTZ R203, R16, c[0x0][0x2d0], -R217 ;  /* 0x0000b40010cb7a23 */ /* 0x000fe400000108d9 */
[----:B------:R-:W-:Y:S02]  /*60e0*/  FMUL.FTZ R202, R199, c[0x0][0x2d0] ;  /* 0x0000b400c7ca7a20 */ /* 0x000fe40000410000 */
[----:B------:R-:W-:Y:S02]  /*60f0*/  FADD.FTZ R201, -R3, R198 ;  /* 0x000000c603c97221 */ /* 0x000fe40000010100 */
[C---:B------:R-:W-:Y:S01]  /*6100*/  FMUL.FTZ R210, R0.reuse, c[0x0][0x2d0] ;  /* 0x0000b40000d27a20 */ /* 0x040fe20000410000 */
[----:B------:R3:W-:Y:S01]  /*6110*/  MUFU.EX2 R226, R203 ;  /* 0x000000cb00e27308 */ /* 0x0007e20000000800 */
[----:B------:R-:W-:Y:S02]  /*6120*/  FMUL.FTZ R198, R201, c[0x0][0x2d0] ;  /* 0x0000b400c9c67a20 */ /* 0x000fe40000410000 */
[----:B------:R-:W-:Y:S02]  /*6130*/  FADD.FTZ R201, -R0, R197 ;  /* 0x000000c500c97221 */ /* 0x000fe40000010100 */
[----:B----4-:R-:W-:Y:S02]  /*6140*/  FFMA.FTZ R204, R6, c[0x0][0x2d0], -R219 ;  /* 0x0000b40006cc7a23 */ /* 0x010fe400000108db */
[----:B------:R-:W-:Y:S02]  /*6150*/  FMUL.FTZ R197, R201, c[0x0][0x2d0] ;  /* 0x0000b400c9c57a20 */ /* 0x000fe40000410000 */
[----:B------:R-:W-:Y:S01]  /*6160*/  FFMA.FTZ R201, R17, c[0x0][0x2d0], -R217 ;  /* 0x0000b40011c97a23 */ /* 0x000fe200000108d9 */
[----:B------:R4:W5:Y:S01]  /*6170*/  MUFU.EX2 R199, R202 ;  /* 0x000000ca00c77308 */ /* 0x0009620000000800 */
[--C-:B------:R-:W-:Y:S02]  /*6180*/  FFMA.FTZ R10, R10, c[0x0][0x2d0], -R210.reuse ;  /* 0x0000b4000a0a7a23 */ /* 0x100fe400000108d2 */
[--C-:B------:R-:W-:Y:S01]  /*6190*/  FFMA.FTZ R229, R11, c[0x0][0x2d0], -R210.reuse ;  /* 0x0000b4000be57a23 */ /* 0x100fe200000108d2 */
[----:B-1----:R-:W-:Y:S01]  /*61a0*/  @P1 IADD3 R205, P4, R218, UR9, RZ ;  /* 0x00000009dacd1c10 */ /* 0x002fe2000ff9e0ff */
[----:B------:R-:W-:Y:S02]  /*61b0*/  FFMA.FTZ R13, R13, c[0x0][0x2d0], -R209 ;  /* 0x0000b4000d0d7a23 */ /* 0x000fe400000108d1 */
[--C-:B------:R-:W-:Y:S01]  /*61c0*/  FFMA.FTZ R27, R27, c[0x0][0x2d0], -R210.reuse ;  /* 0x0000b4001b1b7a23 */ /* 0x100fe200000108d2 */
[----:B------:R-:W-:Y:S01]  /*61d0*/  @P1 LEA R6, P2, R205, c[0x0][0x1c8], 0x1 ;  /* 0x00007200cd061a11 */ /* 0x000fe200078408ff */
[--C-:B------:R-:W-:Y:S01]  /*61e0*/  FFMA.FTZ R52, R52, c[0x0][0x2d0], -R217.reuse ;  /* 0x0000b40034347a23 */ /* 0x100fe200000108d9 */
[----:B------:R1:W-:Y:S01]  /*61f0*/  MUFU.EX2 R221, R204 ;  /* 0x000000cc00dd7308 */ /* 0x0003e20000000800 */
[----:B------:R-:W-:Y:S02]  /*6200*/  FFMA.FTZ R53, R53, c[0x0][0x2d0], -R217 ;  /* 0x0000b40035357a23 */ /* 0x000fe400000108d9 */
[--C-:B------:R-:W-:Y:S01]  /*6210*/  FFMA.FTZ R38, R38, c[0x0][0x2d0], -R219.reuse ;  /* 0x0000b40026267a23 */ /* 0x100fe200000108db */
[----:B---3--:R-:W-:Y:S01]  /*6220*/  @P1 IADD3 R203, P6, R228, UR9, RZ ;  /* 0x00000009e4cb1c10 */ /* 0x008fe2000ffde0ff */
[----:B------:R-:W-:Y:S01]  /*6230*/  @UP1 UIADD3 UR9, UP0, UR20, 0x80, URZ ;  /* 0x0000008014091890 */ /* 0x000fe2000ff1e03f */
[--C-:B------:R-:W-:Y:S02]  /*6240*/  FFMA.FTZ R39, R39, c[0x0][0x2d0], -R219.reuse ;  /* 0x0000b40027277a23 */ /* 0x100fe400000108db */
[----:B------:R-:W-:Y:S01]  /*6250*/  @P1 LEA R222, P5, R203, c[0x0][0x1c8], 0x1 ;  /* 0x00007200cbde1a11 */ /* 0x000fe200078a08ff */
[----:B------:R-:W-:Y:S01]  /*6260*/  FFMA.FTZ R55, R55, c[0x0][0x2d0], -R219 ;  /* 0x0000b40037377a23 */ /* 0x000fe200000108db */
[----:B------:R3:W-:Y:S01]  /*6270*/  MUFU.EX2 R230, R206 ;  /* 0x000000ce00e67308 */ /* 0x0007e20000000800 */
[--C-:B------:R-:W-:Y:S02]  /*6280*/  FFMA.FTZ R40, R40, c[0x0][0x2d0], -R209.reuse ;  /* 0x0000b40028287a23 */ /* 0x100fe400000108d1 */
[----:B------:R-:W-:Y:S01]  /*6290*/  FFMA.FTZ R41, R41, c[0x0][0x2d0], -R209 ;  /* 0x0000b40029297a23 */ /* 0x000fe200000108d1 */
[----:B----4-:R-:W-:Y:S01]  /*62a0*/  @P1 IADD3.X R202, R225, UR8, RZ, P6, !PT ;  /* 0x00000008e1ca1c10 */ /* 0x010fe2000b7fe4ff */
[----:B------:R-:W-:Y:S02]  /*62b0*/  FFMA.FTZ R225, R14, c[0x0][0x2d0], -R210 ;  /* 0x0000b4000ee17a23 */ /* 0x000fe400000108d2 */
[----:B-----5:R-:W-:Y:S01]  /*62c0*/  FMUL.FTZ R72, R199, R72 ;  /* 0x00000048c7487220 */ /* 0x020fe20000410000 */
[----:B------:R-:W-:Y:S01]  /*62d0*/  @P1 LEA.HI.X R223, R203, c[0x0][0x1cc], R202, 0x1, P5 ;  /* 0x00007300cbdf1a11 */ /* 0x000fe200028f0cca */
[----:B------:R-:W-:Y:S01]  /*62e0*/  FFMA.FTZ R203, R19, c[0x0][0x2d0], -R219 ;  /* 0x0000b40013cb7a23 */ /* 0x000fe200000108db */
[----:B------:R-:W4:Y:S01]  /*62f0*/  MUFU.EX2 R231, R207 ;  /* 0x000000cf00e77308 */ /* 0x000f220000000800 */
[--C-:B------:R-:W-:Y:S02]  /*6300*/  FFMA.FTZ R202, R9, c[0x0][0x2d0], -R209.reuse ;  /* 0x0000b40009ca7a23 */ /* 0x100fe400000108d1 */
[----:B------:R5:W-:Y:S01]  /*6310*/  @P1 LDGSTS.E.BYPASS.LTC128B.128 [R220+0x4100], [R222.64], !P3 ;  /* 0x04100000dedc1fae */ /* 0x000be2000d901d56 */
[----:B-1----:R-:W-:Y:S01]  /*6320*/  @P1 IADD3.X R204, R216, UR8, RZ, P4, !PT ;  /* 0x00000008d8cc1c10 */ /* 0x002fe2000a7fe4ff */
[----:B------:R-:W-:Y:S01]  /*6330*/  @UP1 UIADD3.X UR8, URZ, UR14, URZ, UP0, !UPT ;  /* 0x0000000e3f081290 */ /* 0x000fe200087fe43f */
[----:B------:R-:W-:Y:S02]  /*6340*/  FMUL.FTZ R9, R199, R189 ;  /* 0x000000bdc7097220 */ /* 0x000fe40000410000 */
[----:B------:R-:W-:Y:S01]  /*6350*/  @P1 LEA.HI.X R7, R205, c[0x0][0x1cc], R204, 0x1, P2 ;  /* 0x00007300cd071a11 */ /* 0x000fe200010f0ccc */
[C---:B------:R-:W-:Y:S01]  /*6360*/  FMUL.FTZ R73, R199.reuse, R73 ;  /* 0x00000049c7497220 */ /* 0x040fe20000410000 */
[----:B------:R-:W-:Y:S01]  /*6370*/  @P1 IADD3 R204, P2, R222, UR10, RZ ;  /* 0x0000000adecc1c10 */ /* 0x000fe2000ff5e0ff */
[----:B------:R-:W1:Y:S01]  /*6380*/  MUFU.EX2 R200, R200 ;  /* 0x000000c800c87308 */ /* 0x000e620000000800 */
[----:B------:R-:W-:Y:S01]  /*6390*/  FMUL.FTZ R76, R199, R76 ;  /* 0x0000004cc74c7220 */ /* 0x000fe20000410000 */
[----:B------:R1:W-:Y:S01]  /*63a0*/  @P1 LDGSTS.E.BYPASS.LTC128B.128 [R220+0x6100], [R6.64], !P0 ;  /* 0x0610000006dc1fae */ /* 0x0003e2000c101d56 */
[--C-:B---3--:R-:W-:Y:S01]  /*63b0*/  FFMA.FTZ R206, R8, c[0x0][0x2d0], -R209.reuse ;  /* 0x0000b40008ce7a23 */ /* 0x108fe200000108d1 */
[----:B------:R-:W-:Y:S01]  /*63c0*/  @P1 IADD3.X R205, R223, UR17, RZ, P2, !PT ;  /* 0x00000011dfcd1c10 */ /* 0x000fe200097fe4ff */
[C---:B------:R-:W-:Y:S01]  /*63d0*/  FMUL.FTZ R8, R199.reuse, R188 ;  /* 0x000000bcc7087220 */ /* 0x040fe20000410000 */
[----:B------:R-:W-:Y:S01]  /*63e0*/  @P1 IADD3 R18, P2, R204, UR10, RZ ;  /* 0x0000000acc121c10 */ /* 0x000fe2000ff5e0ff */
[----:B------:R-:W-:Y:S01]  /*63f0*/  FMUL.FTZ R77, R199, R77 ;  /* 0x0000004dc74d7220 */ /* 0x000fe20000410000 */
[----:B------:R-:W-:Y:S01]  /*6400*/  F2FP.BF16.PACK_AB R188, R227, R215 ;  /* 0x000000d7e3bc723e */ /* 0x000fe200000010ff */
[----:B------:R-:W-:Y:S01]  /*6410*/  FMUL.FTZ R88, R199, R88 ;  /* 0x00000058c7587220 */ /* 0x000fe20000410000 */
[----:B------:R3:W-:Y:S01]  /*6420*/  MUFU.EX2 R218, R206 ;  /* 0x000000ce00da7308 */ /* 0x0007e20000000800 */
[----:B------:R3:W-:Y:S01]  /*6430*/  @P1 LDGSTS.E.BYPASS.LTC128B.128 [R220+0x4900], [R204.64], !P3 ;  /* 0x04900000ccdc1fae */ /* 0x0007e2000d901d56 */
[----:B------:R-:W-:Y:S01]  /*6440*/  @P1 IADD3.X R19, R205, UR17, RZ, P2, !PT ;  /* 0x00000011cd131c10 */ /* 0x000fe200097fe4ff */
[----:B------:R-:W-:Y:S01]  /*6450*/  FMUL.FTZ R89, R199, R89 ;  /* 0x00000059c7597220 */ /* 0x000fe20000410000 */
[----:B----4-:R-:W-:Y:S01]  /*6460*/  F2FP.BF16.PACK_AB R189, R231, R221 ;  /* 0x000000dde7bd723e */ /* 0x010fe200000010ff */
[C---:B------:R-:W-:Y:S02]  /*6470*/  FMUL.FTZ R92, R199.reuse, R92 ;  /* 0x0000005cc75c7220 */ /* 0x040fe40000410000 */
[----:B------:R-:W-:Y:S02]  /*6480*/  FMUL.FTZ R93, R199, R93 ;  /* 0x0000005dc75d7220 */ /* 0x000fe40000410000 */
[----:B------:R4:W-:Y:S01]  /*6490*/  @P1 LDGSTS.E.BYPASS.LTC128B.128 [R220+0x6900], [R204.64+0x80], !P0 ;  /* 0x06900080ccdc1fae */ /* 0x0009e2000c101d56 */
[----:B------:R-:W4:Y:S01]  /*64a0*/  MUFU.EX2 R198, R198 ;  /* 0x000000c600c67308 */ /* 0x000f220000000800 */
[----:B-----5:R-:W-:Y:S02]  /*64b0*/  FFMA.FTZ R223, R12, c[0x0][0x2d0], -R209 ;  /* 0x0000b4000cdf7a23 */ /* 0x020fe400000108d1 */
[--C-:B------:R-:W-:Y:S02]  /*64c0*/  FFMA.FTZ R222, R15, c[0x0][0x2d0], -R210.reuse ;  /* 0x0000b4000fde7a23 */ /* 0x100fe400000108d2 */
[C---:B-1----:R-:W-:Y:S02]  /*64d0*/  FMUL.FTZ R16, R200.reuse, R180 ;  /* 0x000000b4c8107220 */ /* 0x042fe40000410000 */
[----:B------:R1:W-:Y:S01]  /*64e0*/  @P1 LDGSTS.E.BYPASS.LTC128B.128 [R220+0x5100], [R18.64], !P3 ;  /* 0x0510000012dc1fae */ /* 0x0003e2000d901d56 */
[----:B------:R-:W-:Y:S01]  /*64f0*/  FMUL.FTZ R17, R200, R181 ;  /* 0x000000b5c8117220 */ /* 0x000fe20000410000 */
[----:B------:R-:W-:Y:S01]  /*6500*/  @P1 IADD3 R6, P4, R18, UR10, RZ ;  /* 0x0000000a12061c10 */ /* 0x000fe2000ff9e0ff */
[----:B------:R-:W5:Y:S01]  /*6510*/  MUFU.EX2 R197, R197 ;  /* 0x000000c500c57308 */ /* 0x000f620000000800 */
[C---:B------:R-:W-:Y:S02]  /*6520*/  FMUL.FTZ R4, R200.reuse, R192 ;  /* 0x000000c0c8047220 */ /* 0x040fe40000410000 */
[----:B------:R-:W-:Y:S01]  /*6530*/  @P1 IADD3.X R7, R19, UR17, RZ, P4, !PT ;  /* 0x0000001113071c10 */ /* 0x000fe2000a7fe4ff */
[----:B------:R-:W-:Y:S01]  /*6540*/  FMUL.FTZ R5, R200, R193 ;  /* 0x000000c1c8057220 */ /* 0x000fe20000410000 */
[----:B---3--:R-:W-:Y:S01]  /*6550*/  @P1 IADD3 R206, P2, R204, UR9, RZ ;  /* 0x00000009ccce1c10 */ /* 0x008fe2000ff5e0ff */
[----:B------:R-:W-:Y:S02]  /*6560*/  FMUL.FTZ R12, R199, R184 ;  /* 0x000000b8c70c7220 */ /* 0x000fe40000410000 */
[C---:B------:R-:W-:Y:S01]  /*6570*/  FMUL.FTZ R68, R200.reuse, R68 ;  /* 0x00000044c8447220 */ /* 0x040fe20000410000 */
[----:B------:R-:W-:Y:S01]  /*6580*/  @P1 IADD3.X R207, R205, UR8, RZ, P2, !PT ;  /* 0x00000008cdcf1c10 */ /* 0x000fe200097fe4ff */
[----:B------:R-:W-:Y:S01]  /*6590*/  MUFU.EX2 R201, R201 ;  /* 0x000000c900c97308 */ /* 0x000fe20000000800 */
[C---:B------:R-:W-:Y:S02]  /*65a0*/  FMUL.FTZ R69, R200.reuse, R69 ;  /* 0x00000045c8457220 */ /* 0x040fe40000410000 */
[----:B------:R-:W-:Y:S01]  /*65b0*/  FMUL.FTZ R80, R200, R80 ;  /* 0x00000050c8507220 */ /* 0x000fe20000410000 */
[----:B------:R3:W-:Y:S01]  /*65c0*/  @P1 LDGSTS.E.BYPASS.LTC128B.128 [R220+0x7100], [R206.64], !P0 ;  /* 0x07100000cedc1fae */ /* 0x0007e2000c101d56 */
[----:B----4-:R-:W-:Y:S01]  /*65d0*/  FMUL.FTZ R70, R198, R70 ;  /* 0x00000046c6467220 */ /* 0x010fe20000410000 */
[----:B------:R-:W-:Y:S01]  /*65e0*/  @P1 IADD3 R204, P2, R18, UR9, RZ ;  /* 0x0000000912cc1c10 */ /* 0x000fe2000ff5e0ff */
[----:B------:R-:W-:Y:S02]  /*65f0*/  FMUL.FTZ R71, R198, R71 ;  /* 0x00000047c6477220 */ /* 0x000fe40000410000 */
[----:B------:R-:W-:Y:S01]  /*6600*/  FMUL.FTZ R81, R200, R81 ;  /* 0x00000051c8517220 */ /* 0x000fe20000410000 */
[----:B------:R-:W-:Y:S01]  /*6610*/  @P1 IADD3.X R205, R19, UR8, RZ, P2, !PT ;  /* 0x0000000813cd1c10 */ /* 0x000fe200097fe4ff */
[----:B------:R-:W4:Y:S01]  /*6620*/  MUFU.EX2 R203, R203 ;  /* 0x000000cb00cb7308 */ /* 0x000f220000000800 */
[----:B------:R3:W-:Y:S01]  /*6630*/  @P1 LDGSTS.E.BYPASS.LTC128B.128 [R220+0x5900], [R6.64], !P3 ;  /* 0x0590000006dc1fae */ /* 0x0007e2000d901d56 */
[C---:B------:R-:W-:Y:S02]  /*6640*/  FMUL.FTZ R82, R198.reuse, R82 ;  /* 0x00000052c6527220 */ /* 0x040fe40000410000 */
[C---:B-1----:R-:W-:Y:S02]  /*6650*/  FMUL.FTZ R18, R198.reuse, R182 ;  /* 0x000000b6c6127220 */ /* 0x042fe40000410000 */
[C---:B------:R-:W-:Y:S02]  /*6660*/  FMUL.FTZ R19, R198.reuse, R183 ;  /* 0x000000b7c6137220 */ /* 0x040fe40000410000 */
[C---:B-----5:R-:W-:Y:S01]  /*6670*/  FMUL.FTZ R11, R197.reuse, R191 ;  /* 0x000000bfc50b7220 */ /* 0x060fe20000410000 */
[----:B------:R1:W-:Y:S01]  /*6680*/  @P1 LDGSTS.E.BYPASS.LTC128B.128 [R220+0x7900], [R204.64], !P0 ;  /* 0x07900000ccdc1fae */ /* 0x0003e2000c101d56 */
[----:B------:R5:W-:Y:S01]  /*6690*/  MUFU.EX2 R214, R10 ;  /* 0x0000000a00d67308 */ /* 0x000be20000000800 */
[C---:B------:R-:W-:Y:S02]  /*66a0*/  FMUL.FTZ R14, R197.reuse, R186 ;  /* 0x000000bac50e7220 */ /* 0x040fe40000410000 */
[C---:B------:R-:W-:Y:S02]  /*66b0*/  FMUL.FTZ R15, R197.reuse, R187 ;  /* 0x000000bbc50f7220 */ /* 0x040fe40000410000 */
[C---:B------:R-:W-:Y:S02]  /*66c0*/  FMUL.FTZ R74, R197.reuse, R74 ;  /* 0x0000004ac54a7220 */ /* 0x040fe40000410000 */
[----:B------:R-:W-:Y:S01]  /*66d0*/  LDSM.16.MT88.4 R180, [R242+0x100] ;  /* 0x00010000f2b4783b */ /* 0x000fe20000004200 */
[C---:B------:R-:W-:Y:S02]  /*66e0*/  FMUL.FTZ R75, R197.reuse, R75 ;  /* 0x0000004bc54b7220 */ /* 0x040fe40000410000 */
[----:B------:R-:W2:Y:S01]  /*66f0*/  MUFU.EX2 R213, R202 ;  /* 0x000000ca00d57308 */ /* 0x000ea20000000800 */
[C---:B------:R-:W-:Y:S02]  /*6700*/  FMUL.FTZ R78, R197.reuse, R78 ;  /* 0x0000004ec54e7220 */ /* 0x040fe40000410000 */
[----:B------:R-:W-:Y:S01]  /*6710*/  FMUL.FTZ R79, R197, R79 ;  /* 0x0000004fc54f7220 */ /* 0x000fe20000410000 */
[----:B----4-:R-:W-:Y:S01]  /*6720*/  F2FP.BF16.PACK_AB R191, R203, R230 ;  /* 0x000000e6cbbf723e */ /* 0x010fe200000010ff */
[----:B------:R-:W-:Y:S01]  /*6730*/  FMUL.FTZ R83, R198, R83 ;  /* 0x00000053c6537220 */ /* 0x000fe20000410000 */
[----:B------:R-:W0:Y:S01]  /*6740*/  LDGDEPBAR ;  /* 0x00000000000079af */ /* 0x000e220000000000 */
[----:B------:R-:W-:Y:S02]  /*6750*/  FMUL.FTZ R84, R200, R84 ;  /* 0x00000054c8547220 */ /* 0x000fe40000410000 */
[C---:B---3--:R-:W-:Y:S01]  /*6760*/  FMUL.FTZ R6, R198.reuse, R194 ;  /* 0x000000c2c6067220 */ /* 0x048fe20000410000 */
[----:B------:R-:W-:Y:S01]  /*6770*/  MUFU.EX2 R223, R223 ;  /* 0x000000df00df7308 */ /* 0x000fe20000000800 */
[----:B------:R-:W-:Y:S02]  /*6780*/  FMUL.FTZ R7, R198, R195 ;  /* 0x000000c3c6077220 */ /* 0x000fe40000410000 */
[----:B------:R-:W-:Y:S02]  /*6790*/  FMUL.FTZ R85, R200, R85 ;  /* 0x00000055c8557220 */ /* 0x000fe40000410000 */
[----:B-----5:R-:W-:Y:S01]  /*67a0*/  FMUL.FTZ R10, R197, R190 ;  /* 0x000000bec50a7220 */ /* 0x020fe20000410000 */
[----:B-1----:R-:W1:Y:S01]  /*67b0*/  LDSM.16.MT88.4 R204, [R248+0x100] ;  /* 0x00010000f8cc783b */ /* 0x002e620000004200 */
[----:B------:R-:W-:Y:S01]  /*67c0*/  F2FP.BF16.PACK_AB R190, R201, R226 ;  /* 0x000000e2c9be723e */ /* 0x000fe200000010ff */
[----:B------:R-:W-:Y:S02]  /*67d0*/  FFMA.FTZ R184, R34, c[0x0][0x2d0], -R219 ;  /* 0x0000b40022b87a23 */ /* 0x000fe400000108db */
[----:B------:R-:W3:Y:S01]  /*67e0*/  MUFU.EX2 R202, R13 ;  /* 0x0000000d00ca7308 */ /* 0x000ee20000000800 */
[--C-:B------:R-:W-:Y:S02]  /*67f0*/  FFMA.FTZ R44, R44, c[0x0][0x2d0], -R209.reuse ;  /* 0x0000b4002c2c7a23 */ /* 0x100fe400000108d1 */
[----:B------:R-:W-:Y:S01]  /*6800*/  FFMA.FTZ R45, R45, c[0x0][0x2d0], -R209 ;  /* 0x0000b4002d2d7a23 */ /* 0x000fe200000108d1 */
[----:B--2---:R-:W-:Y:S01]  /*6810*/  F2FP.BF16.PACK_AB R192, R213, R218 ;  /* 0x000000dad5c0723e */ /* 0x004fe200000010ff */
[--C-:B------:R-:W-:Y:S02]  /*6820*/  FFMA.FTZ R42, R42, c[0x0][0x2d0], -R210.reuse ;  /* 0x0000b4002a2a7a23 */ /* 0x100fe400000108d2 */
[--C-:B------:R-:W-:Y:S02]  /*6830*/  FFMA.FTZ R43, R43, c[0x0][0x2d0], -R210.reuse ;  /* 0x0000b4002b2b7a23 */ /* 0x100fe400000108d2 */
[--C-:B------:R-:W-:Y:S01]  /*6840*/  FFMA.FTZ R47, R47, c[0x0][0x2d0], -R210.reuse ;  /* 0x0000b4002f2f7a23 */ /* 0x100fe200000108d2 */
[----:B------:R-:W-:Y:S01]  /*6850*/  MUFU.EX2 R222, R222 ;  /* 0x000000de00de7308 */ /* 0x000fe20000000800 */
[C---:B------:R-:W-:Y:S02]  /*6860*/  FMUL.FTZ R86, R198.reuse, R86 ;  /* 0x00000056c6567220 */ /* 0x040fe40000410000 */
[----:B------:R-:W-:Y:S02]  /*6870*/  FMUL.FTZ R87, R198, R87 ;  /* 0x00000057c6577220 */ /* 0x000fe40000410000 */
[C---:B------:R-:W-:Y:S02]  /*6880*/  FMUL.FTZ R90, R197.reuse, R90 ;  /* 0x0000005ac55a7220 */ /* 0x040fe40000410000 */
[C---:B------:R-:W-:Y:S02]  /*6890*/  FMUL.FTZ R91, R197.reuse, R91 ;  /* 0x0000005bc55b7220 */ /* 0x040fe40000410000 */
[C---:B------:R-:W-:Y:S01]  /*68a0*/  FMUL.FTZ R94, R197.reuse, R94 ;  /* 0x0000005ec55e7220 */ /* 0x040fe20000410000 */
[----:B------:R-:W2:Y:S01]  /*68b0*/  MUFU.EX2 R229, R229 ;  /* 0x000000e500e57308 */ /* 0x000ea20000000800 */
[----:B------:R-:W-:Y:S02]  /*68c0*/  FMUL.FTZ R95, R197, R95 ;  /* 0x0000005fc55f7220 */ /* 0x000fe40000410000 */
[----:B------:R-:W-:Y:S01]  /*68d0*/  FMUL.FTZ R96, R200, R96 ;  /* 0x00000060c8607220 */ /* 0x000fe20000410000 */
[----:B---3--:R-:W-:Y:S01]  /*68e0*/  F2FP.BF16.PACK_AB R194, R202, R223 ;  /* 0x000000dfcac2723e */ /* 0x008fe200000010ff */
[----:B------:R-:W-:Y:S02]  /*68f0*/  FMUL.FTZ R13, R199, R185 ;  /* 0x000000b9c70d7220 */ /* 0x000fe40000410000 */
[--C-:B------:R-:W-:Y:S02]  /*6900*/  FFMA.FTZ R185, R32, c[0x0][0x2d0], -R217.reuse ;  /* 0x0000b40020b97a23 */ /* 0x100fe400000108d9 */
[----:B------:R-:W-:Y:S01]  /*6910*/  FMUL.FTZ R97, R200, R97 ;  /* 0x00000061c8617220 */ /* 0x000fe20000410000 */
[----:B------:R-:W3:Y:S01]  /*6920*/  MUFU.EX2 R225, R225 ;  /* 0x000000e100e17308 */ /* 0x000ee20000000800 */
[C---:B------:R-:W-:Y:S02]  /*6930*/  FMUL.FTZ R98, R198.reuse, R98 ;  /* 0x00000062c6627220 */ /* 0x040fe40000410000 */
[----:B------:R-:W-:Y:S02]  /*6940*/  FMUL.FTZ R99, R198, R99 ;  /* 0x00000063c6637220 */ /* 0x000fe40000410000 */
[C---:B------:R-:W-:Y:S01]  /*6950*/  FMUL.FTZ R100, R200.reuse, R100 ;  /* 0x00000064c8647220 */ /* 0x040fe20000410000 */
[-C--:B-1----:R-:W-:Y:S04]  /*6960*/  HMMA.16816.F32.BF16 R4, R188, R204.reuse, R4 ;  /* 0x000000ccbc04723c */ /* 0x082fe80000041804 */
[----:B------:R-:W-:Y:S01]  /*6970*/  MUFU.EX2 R185, R185 ;  /* 0x000000b900b97308 */ /* 0x000fe20000000800 */
[----:B------:R-:W-:Y:S02]  /*6980*/  FMUL.FTZ R101, R200, R101 ;  /* 0x00000065c8657220 */ /* 0x000fe40000410000 */
[C---:B------:R-:W-:Y:S01]  /*6990*/  FMUL.FTZ R102, R198.reuse, R102 ;  /* 0x00000066c6667220 */ /* 0x040fe20000410000 */
[----:B--2---:R-:W-:Y:S01]  /*69a0*/  F2FP.BF16.PACK_AB R193, R229, R214 ;  /* 0x000000d6e5c1723e */ /* 0x004fe200000010ff */
[----:B------:R-:W-:Y:S03]  /*69b0*/  FMUL.FTZ R103, R198, R103 ;  /* 0x00000067c6677220 */ /* 0x000fe60000410000 */
[C---:B------:R-:W-:Y:S02]  /*69c0*/  FMUL.FTZ R104, R199.reuse, R104 ;  /* 0x00000068c7687220 */ /* 0x040fe40000410000 */
[----:B------:R-:W-:Y:S01]  /*69d0*/  FMUL.FTZ R105, R199, R105 ;  /* 0x00000069c7697220 */ /* 0x000fe20000410000 */
[----:B------:R-:W-:Y:S01]  /*69e0*/  MUFU.EX2 R184, R184 ;  /* 0x000000b800b87308 */ /* 0x000fe20000000800 */
[C---:B------:R-:W-:Y:S01]  /*69f0*/  FMUL.FTZ R106, R197.reuse, R106 ;  /* 0x0000006ac56a7220 */ /* 0x040fe20000410000 */
[----:B---3--:R-:W-:Y:S01]  /*6a00*/  F2FP.BF16.PACK_AB R195, R222, R225 ;  /* 0x000000e1dec3723e */ /* 0x008fe200000010ff */
[----:B------:R-:W-:Y:S02]  /*6a10*/  FMUL.FTZ R107, R197, R107 ;  /* 0x0000006bc56b7220 */ /* 0x000fe40000410000 */
[C---:B------:R-:W-:Y:S02]  /*6a20*/  FMUL.FTZ R108, R199.reuse, R108 ;  /* 0x0000006cc76c7220 */ /* 0x040fe40000410000 */
[----:B------:R-:W-:Y:S02]  /*6a30*/  FMUL.FTZ R109, R199, R109 ;  /* 0x0000006dc76d7220 */ /* 0x000fe40000410000 */
[C---:B------:R-:W-:Y:S01]  /*6a40*/  HMMA.16816.F32.BF16 R8, R192.reuse, R204, R8 ;  /* 0x000000ccc008723c */ /* 0x040fe20000041808 */
[----:B------:R-:W-:Y:S03]  /*6a50*/  MUFU.EX2 R212, R40 ;  /* 0x0000002800d47308 */ /* 0x000fe60000000800 */
[C---:B------:R-:W-:Y:S02]  /*6a60*/  FMUL.FTZ R110, R197.reuse, R110 ;  /* 0x0000006ec56e7220 */ /* 0x040fe40000410000 */
[----:B------:R-:W-:Y:S02]  /*6a70*/  FMUL.FTZ R111, R197, R111 ;  /* 0x0000006fc56f7220 */ /* 0x000fe40000410000 */
[-C--:B------:R-:W-:Y:S03]  /*6a80*/  HMMA.16816.F32.BF16 R12, R192, R206.reuse, R12 ;  /* 0x000000cec00c723c */ /* 0x080fe6000004180c */
[----:B------:R-:W-:Y:S01]  /*6a90*/  MUFU.EX2 R211, R41 ;  /* 0x0000002900d37308 */ /* 0x000fe20000000800 */
[----:B------:R-:W-:Y:S02]  /*6aa0*/  FFMA.FTZ R204, R33, c[0x0][0x2d0], -R217 ;  /* 0x0000b40021cc7a23 */ /* 0x000fe400000108d9 */
[----:B------:R-:W-:Y:S02]  /*6ab0*/  FFMA.FTZ R205, R35, c[0x0][0x2d0], -R219 ;  /* 0x0000b40023cd7a23 */ /* 0x000fe400000108db */
[C---:B------:R-:W-:Y:S01]  /*6ac0*/  HMMA.16816.F32.BF16 R16, R188.reuse, R206, R16 ;  /* 0x000000cebc10723c */ /* 0x040fe20000041810 */
[----:B------:R-:W-:Y:S03]  /*6ad0*/  LDSM.16.MT88.4 R32, [R248+0x900] ;  /* 0x00090000f820783b */ /* 0x000fe60000004200 */
[C---:B------:R-:W-:Y:S01]  /*6ae0*/  FMUL.FTZ R112, R200.reuse, R112 ;  /* 0x00000070c8707220 */ /* 0x040fe20000410000 */
[----:B------:R-:W-:Y:S01]  /*6af0*/  MUFU.EX2 R224, R44 ;  /* 0x0000002c00e07308 */ /* 0x000fe20000000800 */
[----:B------:R-:W-:Y:S02]  /*6b00*/  FMUL.FTZ R113, R200, R113 ;  /* 0x00000071c8717220 */ /* 0x000fe40000410000 */
[-C--:B------:R-:W-:Y:S04]  /*6b10*/  HMMA.16816.F32.BF16 R68, R188, R180.reuse, R68 ;  /* 0x000000b4bc44723c */ /* 0x080fe80000041844 */
[C---:B------:R-:W-:Y:S02]  /*6b20*/  FMUL.FTZ R114, R198.reuse, R114 ;  /* 0x00000072c6727220 */ /* 0x040fe40000410000 */
[----:B------:R-:W-:Y:S01]  /*6b30*/  FMUL.FTZ R115, R198, R115 ;  /* 0x00000073c6737220 */ /* 0x000fe20000410000 */
[----:B------:R-:W-:Y:S01]  /*6b40*/  MUFU.EX2 R220, R42 ;  /* 0x0000002a00dc7308 */ /* 0x000fe20000000800 */
[C---:B------:R-:W-:Y:S04]  /*6b50*/  HMMA.16816.F32.BF16 R72, R192.reuse, R180, R72 ;  /* 0x000000b4c048723c */ /* 0x040fe80000041848 */
[C---:B------:R-:W-:Y:S02]  /*6b60*/  FMUL.FTZ R116, R200.reuse, R116 ;  /* 0x00000074c8747220 */ /* 0x040fe40000410000 */
[----:B------:R-:W-:Y:S02]  /*6b70*/  FMUL.FTZ R117, R200, R117 ;  /* 0x00000075c8757220 */ /* 0x000fe40000410000 */
[-C--:B------:R-:W-:Y:S01]  /*6b80*/  HMMA.16816.F32.BF16 R76, R192, R182.reuse, R76 ;  /* 0x000000b6c04c723c */ /* 0x080fe2000004184c */
[----:B------:R-:W-:Y:S03]  /*6b90*/  MUFU.EX2 R204, R204 ;  /* 0x000000cc00cc7308 */ /* 0x000fe60000000800 */
[C---:B------:R-:W-:Y:S02]  /*6ba0*/  FMUL.FTZ R118, R198.reuse, R118 ;  /* 0x00000076c6767220 */ /* 0x040fe40000410000 */
[----:B------:R-:W-:Y:S02]  /*6bb0*/  FMUL.FTZ R119, R198, R119 ;  /* 0x00000077c6777220 */ /* 0x000fe40000410000 */
[C---:B------:R-:W-:Y:S01]  /*6bc0*/  HMMA.16816.F32.BF16 R80, R188.reuse, R182, R80 ;  /* 0x000000b6bc50723c */ /* 0x040fe20000041850 */
[----:B------:R-:W1:Y:S02]  /*6bd0*/  LDSM.16.MT88.4 R180, [R241+0x100] ;  /* 0x00010000f1b4783b */ /* 0x000e640000004200 */
[----:B------:R-:W-:Y:S01]  /*6be0*/  MUFU.EX2 R205, R205 ;  /* 0x000000cd00cd7308 */ /* 0x000fe20000000800 */
[C---:B------:R-:W-:Y:S02]  /*6bf0*/  FMUL.FTZ R120, R199.reuse, R120 ;  /* 0x00000078c7787220 */ /* 0x040fe40000410000 */
[----:B------:R-:W-:Y:S02]  /*6c00*/  FMUL.FTZ R121, R199, R121 ;  /* 0x00000079c7797220 */ /* 0x000fe40000410000 */
[C---:B------:R-:W-:Y:S04]  /*6c10*/  FMUL.FTZ R122, R197.reuse, R122 ;  /* 0x0000007ac57a7220 */ /* 0x040fe80000410000 */
[----:B------:R-:W-:Y:S02]  /*6c20*/  FMUL.FTZ R123, R197, R123 ;  /* 0x0000007bc57b7220 */ /* 0x000fe40000410000 */
[C---:B------:R-:W-:Y:S02]  /*6c30*/  FMUL.FTZ R124, R199.reuse, R124 ;  /* 0x0000007cc77c7220 */ /* 0x040fe40000410000 */
        /* <DEDUP_REMOVED lines=12> */
[----:B------:R-:W-:Y:S01]  /*6d00*/  FMUL.FTZ R137, R199, R137 ;  /* 0x00000089c7897220 */ /* 0x000fe20000410000 */
[-C--:B-1----:R-:W-:Y:S03]  /*6d10*/  HMMA.16816.F32.BF16 R84, R188, R180.reuse, R84 ;  /* 0x000000b4bc54723c */ /* 0x082fe60000041854 */
[C---:B------:R-:W-:Y:S02]  /*6d20*/  FMUL.FTZ R138, R197.reuse, R138 ;  /* 0x0000008ac58a7220 */ /* 0x040fe40000410000 */
[----:B------:R-:W-:Y:S02]  /*6d30*/  FMUL.FTZ R139, R197, R139 ;  /* 0x0000008bc58b7220 */ /* 0x000fe40000410000 */
[C---:B------:R-:W-:Y:S01]  /*6d40*/  FMUL.FTZ R140, R199.reuse, R140 ;  /* 0x0000008cc78c7220 */ /* 0x040fe20000410000 */
[C---:B------:R-:W-:Y:S04]  /*6d50*/  HMMA.16816.F32.BF16 R88, R192.reuse, R180, R88 ;  /* 0x000000b4c058723c */ /* 0x040fe80000041858 */
[----:B------:R-:W-:Y:S02]  /*6d60*/  FMUL.FTZ R141, R199, R141 ;  /* 0x0000008dc78d7220 */ /* 0x000fe40000410000 */
[C---:B------:R-:W-:Y:S02]  /*6d70*/  FMUL.FTZ R142, R197.reuse, R142 ;  /* 0x0000008ec58e7220 */ /* 0x040fe40000410000 */
[-C--:B------:R-:W-:Y:S04]  /*6d80*/  HMMA.16816.F32.BF16 R92, R192, R182.reuse, R92 ;  /* 0x000000b6c05c723c */ /* 0x080fe8000004185c */
[----:B------:R-:W-:Y:S02]  /*6d90*/  FMUL.FTZ R143, R197, R143 ;  /* 0x0000008fc58f7220 */ /* 0x000fe40000410000 */
[C---:B------:R-:W-:Y:S02]  /*6da0*/  FMUL.FTZ R144, R200.reuse, R144 ;  /* 0x00000090c8907220 */ /* 0x040fe40000410000 */
[C---:B------:R-:W-:Y:S01]  /*6db0*/  HMMA.16816.F32.BF16 R96, R188.reuse, R182, R96 ;  /* 0x000000b6bc60723c */ /* 0x040fe20000041860 */
[----:B------:R-:W1:Y:S03]  /*6dc0*/  LDSM.16.MT88.4 R180, [R240+0x100] ;  /* 0x00010000f0b4783b */ /* 0x000e660000004200 */
[----:B------:R-:W-:Y:S02]  /*6dd0*/  FMUL.FTZ R145, R200, R145 ;  /* 0x00000091c8917220 */ /* 0x000fe40000410000 */
[C---:B------:R-:W-:Y:S02]  /*6de0*/  FMUL.FTZ R146, R198.reuse, R146 ;  /* 0x00000092c6927220 */ /* 0x040fe40000410000 */
[----:B------:R-:W-:Y:S04]  /*6df0*/  FMUL.FTZ R147, R198, R147 ;  /* 0x00000093c6937220 */ /* 0x000fe80000410000 */
        /* <DEDUP_REMOVED lines=11> */
[C---:B------:R-:W-:Y:S02]  /*6eb0*/  FMUL.FTZ R159, R197.reuse, R159 ;  /* 0x0000009fc59f7220 */ /* 0x040fe40000410000 */
[C---:B------:R-:W-:Y:S02]  /*6ec0*/  FMUL.FTZ R160, R200.reuse, R160 ;  /* 0x000000a0c8a07220 */ /* 0x040fe40000410000 */
[----:B------:R-:W-:Y:S02]  /*6ed0*/  FMUL.FTZ R161, R200, R161 ;  /* 0x000000a1c8a17220 */ /* 0x000fe40000410000 */
[C---:B------:R-:W-:Y:S01]  /*6ee0*/  FMUL.FTZ R162, R198.reuse, R162 ;  /* 0x000000a2c6a27220 */ /* 0x040fe20000410000 */
[-C--:B-1----:R-:W-:Y:S03]  /*6ef0*/  HMMA.16816.F32.BF16 R100, R188, R180.reuse, R100 ;  /* 0x000000b4bc64723c */ /* 0x082fe60000041864 */
[----:B------:R-:W-:Y:S02]  /*6f00*/  FMUL.FTZ R163, R198, R163 ;  /* 0x000000a3c6a37220 */ /* 0x000fe40000410000 */
[C---:B------:R-:W-:Y:S02]  /*6f10*/  FMUL.FTZ R164, R200.reuse, R164 ;  /* 0x000000a4c8a47220 */ /* 0x040fe40000410000 */
[----:B------:R-:W-:Y:S01]  /*6f20*/  FMUL.FTZ R165, R200, R165 ;  /* 0x000000a5c8a57220 */ /* 0x000fe20000410000 */
[C---:B------:R-:W-:Y:S04]  /*6f30*/  HMMA.16816.F32.BF16 R104, R192.reuse, R180, R104 ;  /* 0x000000b4c068723c */ /* 0x040fe80000041868 */
[C---:B------:R-:W-:Y:S02]  /*6f40*/  FMUL.FTZ R166, R198.reuse, R166 ;  /* 0x000000a6c6a67220 */ /* 0x040fe40000410000 */
[----:B------:R-:W-:Y:S02]  /*6f50*/  FMUL.FTZ R167, R198, R167 ;  /* 0x000000a7c6a77220 */ /* 0x000fe40000410000 */
[-C--:B------:R-:W-:Y:S04]  /*6f60*/  HMMA.16816.F32.BF16 R108, R192, R182.reuse, R108 ;  /* 0x000000b6c06c723c */ /* 0x080fe8000004186c */
[C---:B------:R-:W-:Y:S02]  /*6f70*/  FMUL.FTZ R170, R197.reuse, R170 ;  /* 0x000000aac5aa7220 */ /* 0x040fe40000410000 */
[C---:B------:R-:W-:Y:S02]  /*6f80*/  FMUL.FTZ R171, R197.reuse, R171 ;  /* 0x000000abc5ab7220 */ /* 0x040fe40000410000 */
[C---:B------:R-:W-:Y:S01]  /*6f90*/  HMMA.16816.F32.BF16 R112, R188.reuse, R182, R112 ;  /* 0x000000b6bc70723c */ /* 0x040fe20000041870 */
[----:B------:R-:W1:Y:S03]  /*6fa0*/  LDSM.16.MT88.4 R180, [R248+0x2100] ;  /* 0x00210000f8b4783b */ /* 0x000e660000004200 */
[C---:B------:R-:W-:Y:S02]  /*6fb0*/  FMUL.FTZ R174, R197.reuse, R174 ;  /* 0x000000aec5ae7220 */ /* 0x040fe40000410000 */
[----:B------:R-:W-:Y:S02]  /*6fc0*/  FMUL.FTZ R175, R197, R175 ;  /* 0x000000afc5af7220 */ /* 0x000fe40000410000 */
[--C-:B------:R-:W-:Y:S04]  /*6fd0*/  FFMA.FTZ R206, R28, c[0x0][0x2d0], -R209.reuse ;  /* 0x0000b4001cce7a23 */ /* 0x100fe800000108d1 */
[----:B------:R-:W-:Y:S02]  /*6fe0*/  FFMA.FTZ R207, R29, c[0x0][0x2d0], -R209 ;  /* 0x0000b4001dcf7a23 */ /* 0x000fe400000108d1 */
[----:B------:R-:W-:Y:S01]  /*6ff0*/  MUFU.EX2 R206, R206 ;  /* 0x000000ce00ce7308 */ /* 0x000fe20000000800 */
[C---:B------:R-:W-:Y:S02]  /*7000*/  FFMA.FTZ R215, R200.reuse, R208, R215 ;  /* 0x000000d0c8d77223 */ /* 0x040fe400000100d7 */
[C---:B------:R-:W-:Y:S02]  /*7010*/  FMUL.FTZ R168, R199.reuse, R168 ;  /* 0x000000a8c7a87220 */ /* 0x040fe40000410000 */
[C---:B------:R-:W-:Y:S02]  /*7020*/  FMUL.FTZ R169, R199.reuse, R169 ;  /* 0x000000a9c7a97220 */ /* 0x040fe40000410000 */
[C---:B------:R-:W-:Y:S02]  /*7030*/  FMUL.FTZ R172, R199.reuse, R172 ;  /* 0x000000acc7ac7220 */ /* 0x040fe40000410000 */
[----:B------:R-:W-:Y:S01]  /*7040*/  FMUL.FTZ R173, R199, R173 ;  /* 0x000000adc7ad7220 */ /* 0x000fe20000410000 */
[----:B------:R-:W2:Y:S01]  /*7050*/  MUFU.EX2 R207, R207 ;  /* 0x000000cf00cf7308 */ /* 0x000ea20000000800 */
[----:B------:R-:W-:Y:S02]  /*7060*/  FFMA.FTZ R186, R21, c[0x0][0x2d0], -R217 ;  /* 0x0000b40015ba7a23 */ /* 0x000fe400000108d9 */
[----:B------:R-:W-:Y:S02]  /*7070*/  FMUL.FTZ R21, R200, R177 ;  /* 0x000000b1c8157220 */ /* 0x000fe40000410000 */
[--C-:B------:R-:W-:Y:S02]  /*7080*/  FFMA.FTZ R187, R23, c[0x0][0x2d0], -R219.reuse ;  /* 0x0000b40017bb7a23 */ /* 0x100fe400000108db */
[----:B------:R-:W-:Y:S02]  /*7090*/  FMUL.FTZ R23, R198, R179 ;  /* 0x000000b3c6177220 */ /* 0x000fe40000410000 */
[----:B------:R-:W-:Y:S01]  /*70a0*/  FFMA.FTZ R179, R66, c[0x0][0x2d0], -R219 ;  /* 0x0000b40042b37a23 */ /* 0x000fe200000108db */
[----:B------:R-:W-:Y:S01]  /*70b0*/  MUFU.EX2 R186, R186 ;  /* 0x000000ba00ba7308 */ /* 0x000fe20000000800 */
[----:B------:R-:W-:Y:S02]  /*70c0*/  FFMA.FTZ R177, R64, c[0x0][0x2d0], -R217 ;  /* 0x0000b40040b17a23 */ /* 0x000fe400000108d9 */
[--C-:B------:R-:W-:Y:S01]  /*70d0*/  FFMA.FTZ R64, R30, c[0x0][0x2d0], -R210.reuse ;  /* 0x0000b4001e407a23 */ /* 0x100fe200000108d2 */
[-C--:B-1----:R-:W-:Y:S06]  /*70e0*/  HMMA.16816.F32.BF16 R116, R188, R180.reuse, R116 ;  /* 0x000000b4bc74723c */ /* 0x082fec0000041874 */
[----:B------:R-:W-:Y:S01]  /*70f0*/  MUFU.EX2 R64, R64 ;  /* 0x0000004000407308 */ /* 0x000fe20000000800 */
[----:B--2---:R-:W-:Y:S01]  /*7100*/  F2FP.BF16.PACK_AB R30, R207, R206 ;  /* 0x000000cecf1e723e */ /* 0x004fe200000010ff */
[C---:B------:R-:W-:Y:S08]  /*7110*/  HMMA.16816.F32.BF16 R120, R192.reuse, R180, R120 ;  /* 0x000000b4c078723c */ /* 0x040ff00000041878 */
[----:B------:R-:W-:Y:S01]  /*7120*/  MUFU.EX2 R187, R187 ;  /* 0x000000bb00bb7308 */ /* 0x000fe20000000800 */
[-C--:B------:R-:W-:Y:S08]  /*7130*/  HMMA.16816.F32.BF16 R124, R192, R182.reuse, R124 ;  /* 0x000000b6c07c723c */ /* 0x080ff0000004187c */
[C---:B------:R-:W-:Y:S01]  /*7140*/  HMMA.16816.F32.BF16 R128, R188.reuse, R182, R128 ;  /* 0x000000b6bc80723c */ /* 0x040fe20000041880 */
[----:B------:R-:W1:Y:S07]  /*7150*/  LDSM.16.MT88.4 R180, [R242+0x2100] ;  /* 0x00210000f2b4783b */ /* 0x000e6e0000004200 */
[-C--:B-1----:R-:W-:Y:S08]  /*7160*/  HMMA.16816.F32.BF16 R132, R188, R180.reuse, R132 ;  /* 0x000000b4bc84723c */ /* 0x082ff00000041884 */
[C---:B------:R-:W-:Y:S08]  /*7170*/  HMMA.16816.F32.BF16 R136, R192.reuse, R180, R136 ;  /* 0x000000b4c088723c */ /* 0x040ff00000041888 */
        /* <DEDUP_REMOVED lines=9> */
[C---:B------:R-:W-:Y:S07]  /*7210*/  HMMA.16816.F32.BF16 R168, R192.reuse, R180, R168 ;  /* 0x000000b4c0a8723c */ /* 0x040fee00000418a8 */
[--C-:B------:R-:W-:Y:S01]  /*7220*/  FFMA.FTZ R181, R56, c[0x0][0x2d0], -R209.reuse ;  /* 0x0000b40038b57a23 */ /* 0x100fe200000108d1 */
[-C--:B------:R-:W-:Y:S04]  /*7230*/  HMMA.16816.F32.BF16 R172, R192, R182.reuse, R172 ;  /* 0x000000b6c0ac723c */ /* 0x080fe800000418ac */
[----:B------:R-:W-:Y:S03]  /*7240*/  FFMA.FTZ R180, R57, c[0x0][0x2d0], -R209 ;  /* 0x0000b40039b47a23 */ /* 0x000fe600000108d1 */
[----:B------:R-:W-:Y:S02]  /*7250*/  FFMA.FTZ R193, R20, c[0x0][0x2d0], -R217 ;  /* 0x0000b40014c17a23 */ /* 0x000fe400000108d9 */
[----:B------:R-:W-:Y:S02]  /*7260*/  FMUL.FTZ R20, R200, R176 ;  /* 0x000000b0c8147220 */ /* 0x000fe40000410000 */
[----:B------:R1:W-:Y:S01]  /*7270*/  MUFU.EX2 R200, R43 ;  /* 0x0000002b00c87308 */ /* 0x0003e20000000800 */
[--C-:B------:R-:W-:Y:S02]  /*7280*/  FFMA.FTZ R194, R22, c[0x0][0x2d0], -R219.reuse ;  /* 0x0000b40016c27a23 */ /* 0x100fe400000108db */
[----:B------:R-:W-:Y:S02]  /*7290*/  FMUL.FTZ R22, R198, R178 ;  /* 0x000000b2c6167220 */ /* 0x000fe40000410000 */
[----:B------:R-:W-:Y:S02]  /*72a0*/  FFMA.FTZ R178, R54, c[0x0][0x2d0], -R219 ;  /* 0x0000b40036b27a23 */ /* 0x000fe400000108db */
[--C-:B------:R-:W-:Y:S02]  /*72b0*/  FFMA.FTZ R54, R60, c[0x0][0x2d0], -R209.reuse ;  /* 0x0000b4003c367a23 */ /* 0x100fe400000108d1 */
[--C-:B------:R-:W-:Y:S01]  /*72c0*/  FFMA.FTZ R195, R24, c[0x0][0x2d0], -R209.reuse ;  /* 0x0000b40018c37a23 */ /* 0x100fe200000108d1 */
[----:B------:R-:W-:Y:S01]  /*72d0*/  HMMA.16816.F32.BF16 R20, R188, R182, R20 ;  /* 0x000000b6bc14723c */ /* 0x000fe20000041814 */
[----:B------:R-:W2:Y:S01]  /*72e0*/  MUFU.EX2 R193, R193 ;  /* 0x000000c100c17308 */ /* 0x000ea20000000800 */
[----:B------:R-:W3:Y:S02]  /*72f0*/  LDL.LU R191, [R1+0x50] ;  /* 0x0000500001bf7983 */ /* 0x000ee40000300800 */
[----:B------:R-:W-:Y:S02]  /*7300*/  FFMA.FTZ R192, R25, c[0x0][0x2d0], -R209 ;  /* 0x0000b40019c07a23 */ /* 0x000fe400000108d1 */
[--C-:B------:R-:W-:Y:S01]  /*7310*/  FFMA.FTZ R176, R26, c[0x0][0x2d0], -R210.reuse ;  /* 0x0000b4001ab07a23 */ /* 0x100fe200000108d2 */
[----:B------:R-:W-:Y:S01]  /*7320*/  F2FP.BF16.PACK_AB R26, R204, R185 ;  /* 0x000000b9cc1a723e */ /* 0x000fe200000010ff */
[--C-:B------:R-:W-:Y:S01]  /*7330*/  FFMA.FTZ R182, R49, c[0x0][0x2d0], -R217.reuse ;  /* 0x0000b40031b67a23 */ /* 0x100fe200000108d9 */
[----:B------:R-:W4:Y:S02]  /*7340*/  LDL.LU R190, [R1+0x4c] ;  /* 0x00004c0001be7983 */ /* 0x000f240000300800 */
[----:B------:R5:W-:Y:S01]  /*7350*/  MUFU.EX2 R49, R27 ;  /* 0x0000001b00317308 */ /* 0x000be20000000800 */
[--C-:B------:R-:W-:Y:S02]  /*7360*/  FFMA.FTZ R183, R48, c[0x0][0x2d0], -R217.reuse ;  /* 0x0000b40030b77a23 */ /* 0x100fe400000108d9 */
[--C-:B------:R-:W-:Y:S01]  /*7370*/  FFMA.FTZ R189, R36, c[0x0][0x2d0], -R217.reuse ;  /* 0x0000b40024bd7a23 */ /* 0x100fe200000108d9 */
[----:B-1----:R-:W-:Y:S01]  /*7380*/  LDSM.16.MT88.4 R40, [R241+0x1100] ;  /* 0x00110000f128783b */ /* 0x002fe20000004200 */
[--C-:B------:R-:W-:Y:S02]  /*7390*/  FFMA.FTZ R188, R37, c[0x0][0x2d0], -R217.reuse ;  /* 0x0000b40025bc7a23 */ /* 0x100fe400000108d9 */
[----:B------:R-:W-:Y:S02]  /*73a0*/  FFMA.FTZ R217, R65, c[0x0][0x2d0], -R217 ;  /* 0x0000b40041d97a23 */ /* 0x000fe400000108d9 */
[--C-:B------:R-:W-:Y:S01]  /*73b0*/  FFMA.FTZ R65, R31, c[0x0][0x2d0], -R210.reuse ;  /* 0x0000b4001f417a23 */ /* 0x100fe200000108d2 */
[----:B------:R-:W1:Y:S01]  /*73c0*/  MUFU.EX2 R194, R194 ;  /* 0x000000c200c27308 */ /* 0x000e620000000800 */
[--C-:B------:R-:W-:Y:S02]  /*73d0*/  FFMA.FTZ R37, R50, c[0x0][0x2d0], -R219.reuse ;  /* 0x0000b40032257a23 */ /* 0x100fe400000108db */
[--C-:B------:R-:W-:Y:S01]  /*73e0*/  FFMA.FTZ R36, R51, c[0x0][0x2d0], -R219.reuse ;  /* 0x0000b40033247a23 */ /* 0x100fe200000108db */
[----:B--2---:R-:W-:Y:S01]  /*73f0*/  F2FP.BF16.PACK_AB R24, R186, R193 ;  /* 0x000000c1ba18723e */ /* 0x004fe200000010ff */
[----:B------:R-:W-:Y:S02]  /*7400*/  FFMA.FTZ R219, R67, c[0x0][0x2d0], -R219 ;  /* 0x0000b40043db7a23 */ /* 0x000fe400000108db */
[--C-:B------:R-:W-:Y:S02]  /*7410*/  FFMA.FTZ R67, R46, c[0x0][0x2d0], -R210.reuse ;  /* 0x0000b4002e437a23 */ /* 0x100fe400000108d2 */
[----:B------:R-:W2:Y:S01]  /*7420*/  LDL.LU R46, [R1+0x48] ;  /* 0x00004800012e7983 */ /* 0x000ea20000300800 */
[----:B------:R-:W-:Y:S01]  /*7430*/  MUFU.EX2 R195, R195 ;  /* 0x000000c300c37308 */ /* 0x000fe20000000800 */
[--C-:B------:R-:W-:Y:S02]  /*7440*/  FFMA.FTZ R51, R58, c[0x0][0x2d0], -R210.reuse ;  /* 0x0000b4003a337a23 */ /* 0x100fe400000108d2 */
[--C-:B------:R-:W-:Y:S01]  /*7450*/  FFMA.FTZ R50, R59, c[0x0][0x2d0], -R210.reuse ;  /* 0x0000b4003b327a23 */ /* 0x100fe200000108d2 */
[----:B-----5:R-:W-:Y:S01]  /*7460*/  F2FP.BF16.PACK_AB R27, R205, R184 ;  /* 0x000000b8cd1b723e */ /* 0x020fe200000010ff */
[--C-:B------:R-:W-:Y:S02]  /*7470*/  FFMA.FTZ R48, R62, c[0x0][0x2d0], -R210.reuse ;  /* 0x0000b4003e307a23 */ /* 0x100fe400000108d2 */
[----:B------:R-:W-:Y:S02]  /*7480*/  FFMA.FTZ R210, R63, c[0x0][0x2d0], -R210 ;  /* 0x0000b4003fd27a23 */ /* 0x000fe400000108d2 */
[----:B------:R-:W-:Y:S01]  /*7490*/  FFMA.FTZ R209, R61, c[0x0][0x2d0], -R209 ;  /* 0x0000b4003dd17a23 */ /* 0x000fe200000108d1 */
[----:B------:R-:W5:Y:S01]  /*74a0*/  MUFU.EX2 R192, R192 ;  /* 0x000000c000c07308 */ /* 0x000f620000000800 */
[----:B-1----:R-:W-:Y:S09]  /*74b0*/  F2FP.BF16.PACK_AB R25, R187, R194 ;  /* 0x000000c2bb19723e */ /* 0x002ff200000010ff */
[----:B------:R-:W1:Y:S01]  /*74c0*/  MUFU.EX2 R176, R176 ;  /* 0x000000b000b07308 */ /* 0x000e620000000800 */
[-C--:B------:R-:W-:Y:S09]  /*74d0*/  HMMA.16816.F32.BF16 R4, R24, R32.reuse, R4 ;  /* 0x000000201804723c */ /* 0x080ff20000041804 */
[----:B------:R-:W1:Y:S03]  /*74e0*/  MUFU.EX2 R65, R65 ;  /* 0x0000004100417308 */ /* 0x000e660000000800 */
[----:B-----5:R-:W-:Y:S07]  /*74f0*/  F2FP.BF16.PACK_AB R28, R192, R195 ;  /* 0x000000c3c01c723e */ /* 0x020fee00000010ff */
[----:B------:R-:W-:Y:S01]  /*7500*/  MUFU.EX2 R59, R38 ;  /* 0x00000026003b7308 */ /* 0x000fe20000000800 */
[----:B-1----:R-:W-:Y:S09]  /*7510*/  F2FP.BF16.PACK_AB R29, R49, R176 ;  /* 0x000000b0311d723e */ /* 0x002ff200000010ff */
[----:B------:R-:W-:Y:S01]  /*7520*/  MUFU.EX2 R58, R39 ;  /* 0x00000027003a7308 */ /* 0x000fe20000000800 */
[----:B------:R-:W-:Y:S09]  /*7530*/  F2FP.BF16.PACK_AB R31, R65, R64 ;  /* 0x00000040411f723e */ /* 0x000ff200000010ff */
[----:B------:R-:W-:Y:S01]  /*7540*/  MUFU.EX2 R228, R37 ;  /* 0x0000002500e47308 */ /* 0x000fe20000000800 */
[C---:B------:R-:W-:Y:S08]  /*7550*/  HMMA.16816.F32.BF16 R8, R28.reuse, R32, R8 ;  /* 0x000000201c08723c */ /* 0x040ff00000041808 */
[-C--:B------:R-:W-:Y:S01]  /*7560*/  HMMA.16816.F32.BF16 R12, R28, R34.reuse, R12 ;  /* 0x000000221c0c723c */ /* 0x080fe2000004180c */
[----:B------:R1:W-:Y:S07]  /*7570*/  MUFU.EX2 R66, R36 ;  /* 0x0000002400427308 */ /* 0x0003ee0000000800 */
[C---:B------:R-:W-:Y:S01]  /*7580*/  HMMA.16816.F32.BF16 R16, R24.reuse, R34, R16 ;  /* 0x000000221810723c */ /* 0x040fe20000041810 */
[----:B------:R-:W5:Y:S02]  /*7590*/  LDSM.16.MT88.4 R32, [R242+0x900] ;  /* 0x00090000f220783b */ /* 0x000f640000004200 */
[----:B------:R-:W-:Y:S10]  /*75a0*/  MUFU.EX2 R57, R183 ;  /* 0x000000b700397308 */ /* 0x000ff40000000800 */
[----:B------:R-:W-:Y:S01]  /*75b0*/  MUFU.EX2 R56, R182 ;  /* 0x000000b600387308 */ /* 0x000fe20000000800 */
[----:B-1----:R-:W-:Y:S09]  /*75c0*/  LDSM.16.MT88.4 R36, [R242+0x1100] ;  /* 0x00110000f224783b */ /* 0x002ff20000004200 */
[----:B------:R-:W-:Y:S10]  /*75d0*/  MUFU.EX2 R63, R45 ;  /* 0x0000002d003f7308 */ /* 0x000ff40000000800 */
[----:B------:R-:W-:Y:S01]  /*75e0*/  MUFU.EX2 R62, R47 ;  /* 0x0000002f003e7308 */ /* 0x000fe20000000800 */
[-C--:B-----5:R-:W-:Y:S09]  /*75f0*/  HMMA.16816.F32.BF16 R68, R24, R32.reuse, R68 ;  /* 0x000000201844723c */ /* 0x0a0ff20000041844 */
[----:B------:R-:W-:Y:S01]  /*7600*/  MUFU.EX2 R67, R67 ;  /* 0x0000004300437308 */ /* 0x000fe20000000800 */
[C---:B------:R-:W-:Y:S09]  /*7610*/  HMMA.16816.F32.BF16 R72, R28.reuse, R32, R72 ;  /* 0x000000201c48723c */ /* 0x040ff20000041848 */
[----:B------:R1:W-:Y:S01]  /*7620*/  MUFU.EX2 R61, R189 ;  /* 0x000000bd003d7308 */ /* 0x0003e20000000800 */
[-C--:B------:R-:W-:Y:S09]  /*7630*/  HMMA.16816.F32.BF16 R76, R28, R34.reuse, R76 ;  /* 0x000000221c4c723c */ /* 0x080ff2000004184c */
[----:B------:R5:W-:Y:S01]  /*7640*/  MUFU.EX2 R60, R188 ;  /* 0x000000bc003c7308 */ /* 0x000be20000000800 */
[C---:B------:R-:W-:Y:S01]  /*7650*/  HMMA.16816.F32.BF16 R80, R24.reuse, R34, R80 ;  /* 0x000000221850723c */ /* 0x040fe20000041850 */
[----:B------:R-:W5:Y:S03]  /*7660*/  LDSM.16.MT88.4 R32, [R241+0x900] ;  /* 0x00090000f120783b */ /* 0x000f660000004200 */
[----:B-1----:R-:W-:Y:S05]  /*7670*/  FADD.FTZ R189, R227, R215 ;  /* 0x000000d7e3bd7221 */ /* 0x002fea0000010000 */
[----:B------:R-:W-:Y:S03]  /*7680*/  MUFU.EX2 R227, R55 ;  /* 0x0000003700e37308 */ /* 0x000fe60000000800 */
[----:B------:R-:W-:Y:S07]  /*7690*/  FADD.FTZ R189, R226, R189 ;  /* 0x000000bde2bd7221 */ /* 0x000fee0000010000 */
[----:B------:R-:W-:Y:S10]  /*76a0*/  MUFU.EX2 R226, R52 ;  /* 0x0000003400e27308 */ /* 0x000ff40000000800 */
[----:B------:R-:W-:Y:S01]  /*76b0*/  MUFU.EX2 R215, R51 ;  /* 0x0000003300d77308 */ /* 0x000fe20000000800 */
[-C--:B-----5:R-:W-:Y:S08]  /*76c0*/  HMMA.16816.F32.BF16 R84, R24, R32.reuse, R84 ;  /* 0x000000201854723c */ /* 0x0a0ff00000041854 */
[C---:B------:R-:W-:Y:S08]  /*76d0*/  HMMA.16816.F32.BF16 R88, R28.reuse, R32, R88 ;  /* 0x000000201c58723c */ /* 0x040ff00000041858 */
[-C--:B------:R-:W-:Y:S08]  /*76e0*/  HMMA.16816.F32.BF16 R92, R28, R34.reuse, R92 ;  /* 0x000000221c5c723c */ /* 0x080ff0000004185c */
[C---:B------:R-:W-:Y:S01]  /*76f0*/  HMMA.16816.F32.BF16 R96, R24.reuse, R34, R96 ;  /* 0x000000221860723c */ /* 0x040fe20000041860 */
[----:B------:R-:W1:Y:S07]  /*7700*/  LDSM.16.MT88.4 R32, [R240+0x900] ;  /* 0x00090000f020783b */ /* 0x000e6e0000004200 */
[-C--:B-1----:R-:W-:Y:S08]  /*7710*/  HMMA.16816.F32.BF16 R100, R24, R32.reuse, R100 ;  /* 0x000000201864723c */ /* 0x082ff00000041864 */
[C---:B------:R-:W-:Y:S08]  /*7720*/  HMMA.16816.F32.BF16 R104, R28.reuse, R32, R104 ;  /* 0x000000201c68723c */ /* 0x040ff00000041868 */
[-C--:B------:R-:W-:Y:S04]  /*7730*/  HMMA.16816.F32.BF16 R108, R28, R34.reuse, R108 ;  /* 0x000000221c6c723c */ /* 0x080fe8000004186c */
[----:B---3--:R-:W-:Y:S04]  /*7740*/  FFMA.FTZ R221, R198, R191, R221 ;  /* 0x000000bfc6dd7223 */ /* 0x008fe800000100dd */
[C---:B------:R-:W-:Y:S01]  /*7750*/  HMMA.16816.F32.BF16 R112, R24.reuse, R34, R112 ;  /* 0x000000221870723c */ /* 0x040fe20000041870 */
[----:B------:R-:W1:Y:S01]  /*7760*/  LDSM.16.MT88.4 R32, [R248+0x2900] ;  /* 0x00290000f820783b */ /* 0x000e620000004200 */
[----:B------:R-:W-:Y:S02]  /*7770*/  MUFU.EX2 R198, R177 ;  /* 0x000000b100c67308 */ /* 0x000fe40000000800 */
[----:B------:R-:W-:Y:S02]  /*7780*/  FADD.FTZ R191, R231, R221 ;  /* 0x000000dde7bf7221 */ /* 0x000fe40000010000 */
[----:B----4-:R-:W-:Y:S02]  /*7790*/  FFMA.FTZ R218, R199, R190, R218 ;  /* 0x000000bec7da7223 */ /* 0x010fe400000100da */
[----:B------:R-:W-:Y:S04]  /*77a0*/  FADD.FTZ R191, R230, R191 ;  /* 0x000000bfe6bf7221 */ /* 0x000fe80000010000 */
[----:B------:R-:W-:Y:S01]  /*77b0*/  MUFU.EX2 R221, R181 ;  /* 0x000000b500dd7308 */ /* 0x000fe20000000800 */
[----:B------:R-:W-:Y:S02]  /*77c0*/  FADD.FTZ R188, R213, R218 ;  /* 0x000000dad5bc7221 */ /* 0x000fe40000010000 */
[----:B------:R-:W-:Y:S04]  /*77d0*/  FADD.FTZ R191, R203, R191 ;  /* 0x000000bfcbbf7221 */ /* 0x000fe80000010000 */
[----:B------:R-:W-:Y:S03]  /*77e0*/  FADD.FTZ R194, R194, R191 ;  /* 0x000000bfc2c27221 */ /* 0x000fe60000010000 */
[----:B------:R-:W-:Y:S01]  /*77f0*/  MUFU.EX2 R213, R54 ;  /* 0x0000003600d57308 */ /* 0x000fe20000000800 */
[----:B------:R-:W-:Y:S02]  /*7800*/  FADD.FTZ R187, R187, R194 ;  /* 0x000000c2bbbb7221 */ /* 0x000fe40000010000 */
[----:B--2---:R-:W-:Y:S02]  /*7810*/  FFMA.FTZ R214, R197, R46, R214 ;  /* 0x0000002ec5d67223 */ /* 0x004fe400000100d6 */
[----:B------:R-:W-:Y:S02]  /*7820*/  LDSM.16.MT88.4 R44, [R240+0x1100] ;  /* 0x00110000f02c783b */ /* 0x000fe40000004200 */
[----:B------:R-:W-:Y:S03]  /*7830*/  FADD.FTZ R190, R229, R214 ;  /* 0x000000d6e5be7221 */ /* 0x000fe60000010000 */
[----:B------:R2:W-:Y:S01]  /*7840*/  MUFU.EX2 R197, R53 ;  /* 0x0000003500c57308 */ /* 0x0005e20000000800 */
[-C--:B-1----:R-:W-:Y:S09]  /*7850*/  HMMA.16816.F32.BF16 R116, R24, R32.reuse, R116 ;  /* 0x000000201874723c */ /* 0x082ff20000041874 */
[----:B------:R1:W-:Y:S01]  /*7860*/  MUFU.EX2 R214, R180 ;  /* 0x000000b400d67308 */ /* 0x0003e20000000800 */
[C---:B------:R-:W-:Y:S09]  /*7870*/  HMMA.16816.F32.BF16 R120, R28.reuse, R32, R120 ;  /* 0x000000201c78723c */ /* 0x040ff20000041878 */
[----:B------:R-:W-:Y:S01]  /*7880*/  MUFU.EX2 R199, R217 ;  /* 0x000000d900c77308 */ /* 0x000fe20000000800 */
[----:B--2---:R-:W-:Y:S01]  /*7890*/  LDSM.16.MT88.4 R52, [R240+0x3900] ;  /* 0x00390000f034783b */ /* 0x004fe20000004200 */
[-C--:B------:R-:W-:Y:S08]  /*78a0*/  HMMA.16816.F32.BF16 R124, R28, R34.reuse, R124 ;  /* 0x000000221c7c723c */ /* 0x080ff0000004187c */
[----:B------:R-:W-:Y:S01]  /*78b0*/  MUFU.EX2 R217, R50 ;  /* 0x0000003200d97308 */ /* 0x000fe20000000800 */
[C---:B------:R-:W-:Y:S01]  /*78c0*/  HMMA.16816.F32.BF16 R128, R24.reuse, R34, R128 ;  /* 0x000000221880723c */ /* 0x040fe20000041880 */
[----:B------:R-:W2:Y:S08]  /*78d0*/  LDSM.16.MT88.4 R32, [R242+0x2900] ;  /* 0x00290000f220783b */ /* 0x000eb00000004200 */
[----:B------:R-:W-:Y:S01]  /*78e0*/  MUFU.EX2 R229, R219 ;  /* 0x000000db00e57308 */ /* 0x000fe20000000800 */
[----:B-1----:R-:W-:Y:S09]  /*78f0*/  LDSM.16.MT88.4 R180, [R248+0x1900] ;  /* 0x00190000f8b4783b */ /* 0x002ff20000004200 */
[----:B------:R-:W-:Y:S10]  /*7900*/  MUFU.EX2 R218, R209 ;  /* 0x000000d100da7308 */ /* 0x000ff40000000800 */
[----:B------:R-:W1:Y:S10]  /*7910*/  MUFU.EX2 R230, R179 ;  /* 0x000000b300e67308 */ /* 0x000e740000000800 */
[----:B------:R3:W4:Y:S01]  /*7920*/  MUFU.EX2 R231, R178 ;  /* 0x000000b200e77308 */ /* 0x0007220000000800 */
[-C--:B--2---:R-:W-:Y:S08]  /*7930*/  HMMA.16816.F32.BF16 R132, R24, R32.reuse, R132 ;  /* 0x000000201884723c */ /* 0x084ff00000041884 */
[C---:B------:R-:W-:Y:S04]  /*7940*/  HMMA.16816.F32.BF16 R136, R28.reuse, R32, R136 ;  /* 0x000000201c88723c */ /* 0x040fe80000041888 */
[----:B-1----:R-:W-:Y:S04]  /*7950*/  F2FP.BF16.PACK_AB R179, R229, R230 ;  /* 0x000000e6e5b3723e */ /* 0x002fe800000010ff */
[-C--:B------:R-:W-:Y:S04]  /*7960*/  HMMA.16816.F32.BF16 R140, R28, R34.reuse, R140 ;  /* 0x000000221c8c723c */ /* 0x080fe8000004188c */
[----:B---3--:R-:W-:Y:S02]  /*7970*/  F2FP.BF16.PACK_AB R178, R199, R198 ;  /* 0x000000c6c7b2723e */ /* 0x008fe400000010ff */
[----:B----4-:R-:W-:Y:S02]  /*7980*/  F2FP.BF16.PACK_AB R177, R227, R231 ;  /* 0x000000e7e3b1723e */ /* 0x010fe400000010ff */
        /* <DEDUP_REMOVED lines=9> */
[----:B------:R-:W-:Y:S01]  /*7a20*/  F2FP.BF16.PACK_AB R32, R211, R212 ;  /* 0x000000d4d320723e */ /* 0x000fe200000010ff */
[-C--:B------:R-:W-:Y:S01]  /*7a30*/  HMMA.16816.F32.BF16 R172, R28, R34.reuse, R172 ;  /* 0x000000221cac723c */ /* 0x080fe200000418ac */
[----:B------:R-:W1:Y:S03]  /*7a40*/  LDSM.16.MT88.4 R28, [R248+0x1100] ;  /* 0x00110000f81c783b */ /* 0x000e660000004200 */
[----:B------:R-:W-:Y:S04]  /*7a50*/  F2FP.BF16.PACK_AB R33, R200, R220 ;  /* 0x000000dcc821723e */ /* 0x000fe800000010ff */
[----:B------:R-:W-:Y:S07]  /*7a60*/  HMMA.16816.F32.BF16 R20, R24, R34, R20 ;  /* 0x000000221814723c */ /* 0x000fee0000041814 */
[----:B------:R-:W-:Y:S02]  /*7a70*/  F2FP.BF16.PACK_AB R24, R60, R61 ;  /* 0x0000003d3c18723e */ /* 0x000fe400000010ff */
[----:B------:R-:W-:Y:S03]  /*7a80*/  F2FP.BF16.PACK_AB R26, R56, R57 ;  /* 0x00000039381a723e */ /* 0x000fe600000010ff */
[----:B------:R-:W-:Y:S02]  /*7a90*/  F2FP.BF16.PACK_AB R25, R58, R59 ;  /* 0x0000003b3a19723e */ /* 0x000fe400000010ff */
[----:B------:R-:W-:Y:S02]  /*7aa0*/  F2FP.BF16.PACK_AB R27, R66, R228 ;  /* 0x000000e4421b723e */ /* 0x000fe400000010ff */
[----:B------:R-:W-:Y:S02]  /*7ab0*/  F2FP.BF16.PACK_AB R34, R63, R224 ;  /* 0x000000e03f22723e */ /* 0x000fe400000010ff */
[----:B------:R-:W-:Y:S03]  /*7ac0*/  F2FP.BF16.PACK_AB R35, R62, R67 ;  /* 0x000000433e23723e */ /* 0x000fe600000010ff */
[-C--:B-1----:R-:W-:Y:S08]  /*7ad0*/  HMMA.16816.F32.BF16 R4, R24, R28.reuse, R4 ;  /* 0x0000001c1804723c */ /* 0x082ff00000041804 */
[C---:B------:R-:W-:Y:S08]  /*7ae0*/  HMMA.16816.F32.BF16 R8, R32.reuse, R28, R8 ;  /* 0x0000001c2008723c */ /* 0x040ff00000041808 */
[-C--:B------:R-:W-:Y:S08]  /*7af0*/  HMMA.16816.F32.BF16 R12, R32, R30.reuse, R12 ;  /* 0x0000001e200c723c */ /* 0x080ff0000004180c */
[C---:B------:R-:W-:Y:S01]  /*7b00*/  HMMA.16816.F32.BF16 R16, R24.reuse, R30, R16 ;  /* 0x0000001e1810723c */ /* 0x040fe20000041810 */
[----:B------:R-:W1:Y:S07]  /*7b10*/  LDSM.16.MT88.4 R28, [R248+0x3100] ;  /* 0x00310000f81c783b */ /* 0x000e6e0000004200 */
[-C--:B------:R-:W-:Y:S08]  /*7b20*/  HMMA.16816.F32.BF16 R68, R24, R36.reuse, R68 ;  /* 0x000000241844723c */ /* 0x080ff00000041844 */
[C---:B------:R-:W-:Y:S08]  /*7b30*/  HMMA.16816.F32.BF16 R72, R32.reuse, R36, R72 ;  /* 0x000000242048723c */ /* 0x040ff00000041848 */
[-C--:B------:R-:W-:Y:S08]  /*7b40*/  HMMA.16816.F32.BF16 R76, R32, R38.reuse, R76 ;  /* 0x00000026204c723c */ /* 0x080ff0000004184c */
[C---:B------:R-:W-:Y:S01]  /*7b50*/  HMMA.16816.F32.BF16 R80, R24.reuse, R38, R80 ;  /* 0x000000261850723c */ /* 0x040fe20000041850 */
[----:B------:R-:W2:Y:S07]  /*7b60*/  LDSM.16.MT88.4 R36, [R242+0x3100] ;  /* 0x00310000f224783b */ /* 0x000eae0000004200 */
[-C--:B------:R-:W-:Y:S08]  /*7b70*/  HMMA.16816.F32.BF16 R84, R24, R40.reuse, R84 ;  /* 0x000000281854723c */ /* 0x080ff00000041854 */
[C---:B------:R-:W-:Y:S08]  /*7b80*/  HMMA.16816.F32.BF16 R88, R32.reuse, R40, R88 ;  /* 0x000000282058723c */ /* 0x040ff00000041858 */
[-C--:B------:R-:W-:Y:S08]  /*7b90*/  HMMA.16816.F32.BF16 R92, R32, R42.reuse, R92 ;  /* 0x0000002a205c723c */ /* 0x080ff0000004185c */
[C---:B------:R-:W-:Y:S01]  /*7ba0*/  HMMA.16816.F32.BF16 R96, R24.reuse, R42, R96 ;  /* 0x0000002a1860723c */ /* 0x040fe20000041860 */
[----:B------:R-:W3:Y:S07]  /*7bb0*/  LDSM.16.MT88.4 R40, [R241+0x3100] ;  /* 0x00310000f128783b */ /* 0x000eee0000004200 */
[-C--:B------:R-:W-:Y:S08]  /*7bc0*/  HMMA.16816.F32.BF16 R100, R24, R44.reuse, R100 ;  /* 0x0000002c1864723c */ /* 0x080ff00000041864 */
[C---:B------:R-:W-:Y:S08]  /*7bd0*/  HMMA.16816.F32.BF16 R104, R32.reuse, R44, R104 ;  /* 0x0000002c2068723c */ /* 0x040ff00000041868 */
[-C--:B------:R-:W-:Y:S08]  /*7be0*/  HMMA.16816.F32.BF16 R108, R32, R46.reuse, R108 ;  /* 0x0000002e206c723c */ /* 0x080ff0000004186c */
[C---:B------:R-:W-:Y:S01]  /*7bf0*/  HMMA.16816.F32.BF16 R112, R24.reuse, R46, R112 ;  /* 0x0000002e1870723c */ /* 0x040fe20000041870 */
[----:B------:R-:W4:Y:S07]  /*7c00*/  LDSM.16.MT88.4 R44, [R240+0x3100] ;  /* 0x00310000f02c783b */ /* 0x000f2e0000004200 */
[-C--:B-1----:R-:W-:Y:S08]  /*7c10*/  HMMA.16816.F32.BF16 R116, R24, R28.reuse, R116 ;  /* 0x0000001c1874723c */ /* 0x082ff00000041874 */
[C---:B------:R-:W-:Y:S07]  /*7c20*/  HMMA.16816.F32.BF16 R120, R32.reuse, R28, R120 ;  /* 0x0000001c2078723c */ /* 0x040fee0000041878 */
[----:B------:R-:W-:Y:S01]  /*7c30*/  FADD.FTZ R29, R223, R188 ;  /* 0x000000bcdf1d7221 */ /* 0x000fe20000010000 */
[-C--:B------:R-:W-:Y:S01]  /*7c40*/  HMMA.16816.F32.BF16 R124, R32, R30.reuse, R124 ;  /* 0x0000001e207c723c */ /* 0x080fe2000004187c */
[----:B------:R1:W-:Y:S03]  /*7c50*/  MUFU.EX2 R223, R48 ;  /* 0x0000003000df7308 */ /* 0x0003e60000000800 */
[----:B------:R-:W-:Y:S02]  /*7c60*/  FADD.FTZ R202, R202, R29 ;  /* 0x0000001dcaca7221 */ /* 0x000fe40000010000 */
[----:B------:R-:W-:Y:S02]  /*7c70*/  FADD.FTZ R28, R201, R189 ;  /* 0x000000bdc91c7221 */ /* 0x000fe40000010000 */
[C---:B------:R-:W-:Y:S04]  /*7c80*/  HMMA.16816.F32.BF16 R128, R24.reuse, R30, R128 ;  /* 0x0000001e1880723c */ /* 0x040fe80000041880 */
[----:B------:R-:W-:Y:S02]  /*7c90*/  FADD.FTZ R193, R193, R28 ;  /* 0x0000001cc1c17221 */ /* 0x000fe40000010000 */
[----:B------:R-:W-:Y:S02]  /*7ca0*/  FADD.FTZ R201, R195, R202 ;  /* 0x000000cac3c97221 */ /* 0x000fe40000010000 */
[-C--:B--2---:R-:W-:Y:S01]  /*7cb0*/  HMMA.16816.F32.BF16 R132, R24, R36.reuse, R132 ;  /* 0x000000241884723c */ /* 0x084fe20000041884 */
[----:B------:R-:W2:Y:S03]  /*7cc0*/  MUFU.EX2 R202, R210 ;  /* 0x000000d200ca7308 */ /* 0x000ea60000000800 */
[----:B------:R-:W-:Y:S02]  /*7cd0*/  FADD.FTZ R31, R225, R190 ;  /* 0x000000bee11f7221 */ /* 0x000fe40000010000 */
[----:B------:R-:W-:Y:S02]  /*7ce0*/  FADD.FTZ R186, R186, R193 ;  /* 0x000000c1baba7221 */ /* 0x000fe40000010000 */
[C---:B------:R-:W-:Y:S04]  /*7cf0*/  HMMA.16816.F32.BF16 R136, R32.reuse, R36, R136 ;  /* 0x000000242088723c */ /* 0x040fe80000041888 */
[----:B------:R-:W-:Y:S02]  /*7d00*/  FADD.FTZ R31, R222, R31 ;  /* 0x0000001fde1f7221 */ /* 0x000fe40000010000 */
[----:B------:R-:W-:Y:S02]  /*7d10*/  FADD.FTZ R201, R192, R201 ;  /* 0x000000c9c0c97221 */ /* 0x000fe40000010000 */
[-C--:B------:R-:W-:Y:S04]  /*7d20*/  HMMA.16816.F32.BF16 R140, R32, R38.reuse, R140 ;  /* 0x00000026208c723c */ /* 0x080fe8000004188c */
[----:B------:R-:W-:Y:S02]  /*7d30*/  FADD.FTZ R176, R176, R31 ;  /* 0x0000001fb0b07221 */ /* 0x000fe40000010000 */
[----:B------:R-:W5:Y:S01]  /*7d40*/  LDSM.16.MT88.4 R28, [R242+0x1900] ;  /* 0x00190000f21c783b */ /* 0x000f620000004200 */
[----:B------:R-:W-:Y:S01]  /*7d50*/  FADD.FTZ R225, R185, R186 ;  /* 0x000000bab9e17221 */ /* 0x000fe20000010000 */
[C---:B------:R-:W-:Y:S04]  /*7d60*/  HMMA.16816.F32.BF16 R144, R24.reuse, R38, R144 ;  /* 0x000000261890723c */ /* 0x040fe80000041890 */
[----:B------:R-:W-:Y:S01]  /*7d70*/  FADD.FTZ R203, R49, R176 ;  /* 0x000000b031cb7221 */ /* 0x000fe20000010000 */
[----:B------:R-:W-:Y:S01]  /*7d80*/  F2FP.BF16.PACK_AB R176, R197, R226 ;  /* 0x000000e2c5b0723e */ /* 0x000fe200000010ff */
[----:B------:R-:W-:Y:S01]  /*7d90*/  LDSM.16.MT88.4 R36, [R240+0x1900] ;  /* 0x00190000f024783b */ /* 0x000fe20000004200 */
[----:B------:R-:W-:Y:S01]  /*7da0*/  FADD.FTZ R222, R184, R187 ;  /* 0x000000bbb8de7221 */ /* 0x000fe20000010000 */
[-C--:B---3--:R-:W-:Y:S04]  /*7db0*/  HMMA.16816.F32.BF16 R148, R24, R40.reuse, R148 ;  /* 0x000000281894723c */ /* 0x088fe80000041894 */
[----:B------:R-:W-:Y:S01]  /*7dc0*/  FADD.FTZ R206, R206, R201 ;  /* 0x000000c9cece7221 */ /* 0x000fe20000010000 */
[----:B------:R-:W-:Y:S01]  /*7dd0*/  MOV R201, R196 ;  /* 0x000000c400c97202 */ /* 0x000fe20000000f00 */
[----:B-1----:R-:W-:Y:S01]  /*7de0*/  LDSM.16.MT88.4 R48, [R241+0x3900] ;  /* 0x00390000f130783b */ /* 0x002fe20000004200 */
[----:B------:R-:W-:Y:S01]  /*7df0*/  FADD.FTZ R204, R204, R225 ;  /* 0x000000e1cccc7221 */ /* 0x000fe20000010000 */
[C---:B------:R-:W-:Y:S04]  /*7e00*/  HMMA.16816.F32.BF16 R152, R32.reuse, R40, R152 ;  /* 0x000000282098723c */ /* 0x040fe80000041898 */
[----:B------:R-:W-:Y:S02]  /*7e10*/  FADD.FTZ R207, R207, R206 ;  /* 0x000000cecfcf7221 */ /* 0x000fe40000010000 */
[----:B------:R-:W-:Y:S02]  /*7e20*/  FADD.FTZ R61, R61, R204 ;  /* 0x000000cc3d3d7221 */ /* 0x000fe40000010000 */
[-C--:B------:R-:W-:Y:S04]  /*7e30*/  HMMA.16816.F32.BF16 R156, R32, R42.reuse, R156 ;  /* 0x0000002a209c723c */ /* 0x080fe8000004189c */
[----:B------:R-:W-:Y:S02]  /*7e40*/  FADD.FTZ R60, R60, R61 ;  /* 0x0000003d3c3c7221 */ /* 0x000fe40000010000 */
[----:B------:R-:W-:Y:S02]  /*7e50*/  FADD.FTZ R64, R64, R203 ;  /* 0x000000cb40407221 */ /* 0x000fe40000010000 */
[C---:B------:R-:W-:Y:S01]  /*7e60*/  HMMA.16816.F32.BF16 R160, R24.reuse, R42, R160 ;  /* 0x0000002a18a0723c */ /* 0x040fe200000418a0 */
[----:B------:R-:W-:Y:S03]  /*7e70*/  LDSM.16.MT88.4 R40, [R248+0x3900] ;  /* 0x00390000f828783b */ /* 0x000fe60000004200 */
[----:B------:R-:W-:Y:S02]  /*7e80*/  FADD.FTZ R57, R57, R60 ;  /* 0x0000003c39397221 */ /* 0x000fe40000010000 */
[----:B------:R-:W-:Y:S02]  /*7e90*/  FADD.FTZ R65, R65, R64 ;  /* 0x0000004041417221 */ /* 0x000fe40000010000 */
[-C--:B----4-:R-:W-:Y:S04]  /*7ea0*/  HMMA.16816.F32.BF16 R164, R24, R44.reuse, R164 ;  /* 0x0000002c18a4723c */ /* 0x090fe800000418a4 */
[----:B------:R-:W-:Y:S02]  /*7eb0*/  FADD.FTZ R57, R56, R57 ;  /* 0x0000003938397221 */ /* 0x000fe40000010000 */
[----:B------:R-:W-:Y:S02]  /*7ec0*/  FADD.FTZ R65, R220, R65 ;  /* 0x00000041dc417221 */ /* 0x000fe40000010000 */
[C---:B------:R-:W-:Y:S04]  /*7ed0*/  HMMA.16816.F32.BF16 R168, R32.reuse, R44, R168 ;  /* 0x0000002c20a8723c */ /* 0x040fe800000418a8 */
[----:B------:R-:W-:Y:S04]  /*7ee0*/  FADD.FTZ R200, R200, R65 ;  /* 0x00000041c8c87221 */ /* 0x000fe80000010000 */
[-C--:B------:R-:W-:Y:S01]  /*7ef0*/  HMMA.16816.F32.BF16 R172, R32, R46.reuse, R172 ;  /* 0x0000002e20ac723c */ /* 0x080fe200000418ac */
[----:B------:R-:W1:Y:S03]  /*7f00*/  LDSM.16.MT88.4 R32, [R241+0x1900] ;  /* 0x00190000f120783b */ /* 0x000e660000004200 */
[----:B------:R-:W-:Y:S04]  /*7f10*/  FADD.FTZ R67, R67, R200 ;  /* 0x000000c843437221 */ /* 0x000fe80000010000 */
[----:B------:R-:W-:Y:S01]  /*7f20*/  HMMA.16816.F32.BF16 R20, R24, R46, R20 ;  /* 0x0000002e1814723c */ /* 0x000fe20000041814 */
[----:B------:R-:W3:Y:S03]  /*7f30*/  LDSM.16.MT88.4 R44, [R242+0x3900] ;  /* 0x00390000f22c783b */ /* 0x000ee60000004200 */
[----:B------:R-:W-:Y:S03]  /*7f40*/  FADD.FTZ R62, R62, R67 ;  /* 0x000000433e3e7221 */ /* 0x000fe60000010000 */
[----:B------:R-:W-:Y:S01]  /*7f50*/  F2FP.BF16.PACK_AB R26, R218, R213 ;  /* 0x000000d5da1a723e */ /* 0x000fe200000010ff */
[-C--:B------:R-:W-:Y:S05]  /*7f60*/  HMMA.16816.F32.BF16 R192, R176, R180.reuse, R4 ;  /* 0x000000b4b0c0723c */ /* 0x080fea0000041804 */
[----:B------:R-:W-:Y:S01]  /*7f70*/  F2FP.BF16.PACK_AB R24, R214, R221 ;  /* 0x000000ddd618723e */ /* 0x000fe200000010ff */
[----:B------:R-:W-:Y:S01]  /*7f80*/  FADD.FTZ R62, R215, R62 ;  /* 0x0000003ed73e7221 */ /* 0x000fe20000010000 */
[C---:B------:R-:W-:Y:S02]  /*7f90*/  F2FP.BF16.PACK_AB R25, R217.reuse, R215 ;  /* 0x000000d7d919723e */ /* 0x040fe400000010ff */
[----:B--2---:R-:W-:Y:S03]  /*7fa0*/  F2FP.BF16.PACK_AB R27, R202, R223 ;  /* 0x000000dfca1b723e */ /* 0x004fe600000010ff */
[----:B------:R-:W-:Y:S04]  /*7fb0*/  FADD.FTZ R62, R217, R62 ;  /* 0x0000003ed93e7221 */ /* 0x000fe80000010000 */
[C---:B------:R-:W-:Y:S08]  /*7fc0*/  HMMA.16816.F32.BF16 R188, R24.reuse, R180, R8 ;  /* 0x000000b418bc723c */ /* 0x040ff00000041808 */
[-C--:B------:R-:W-:Y:S08]  /*7fd0*/  HMMA.16816.F32.BF16 R184, R24, R182.reuse, R12 ;  /* 0x000000b618b8723c */ /* 0x080ff0000004180c */
[C---:B------:R-:W-:Y:S08]  /*7fe0*/  HMMA.16816.F32.BF16 R180, R176.reuse, R182, R16 ;  /* 0x000000b6b0b4723c */ /* 0x040ff00000041810 */
[-C--:B-----5:R-:W-:Y:S08]  /*7ff0*/  HMMA.16816.F32.BF16 R68, R176, R28.reuse, R68 ;  /* 0x0000001cb044723c */ /* 0x0a0ff00000041844 */
[C---:B------:R-:W-:Y:S07]  /*8000*/  HMMA.16816.F32.BF16 R72, R24.reuse, R28, R72 ;  /* 0x0000001c1848723c */ /* 0x040fee0000041848 */
[----:B------:R-:W-:Y:S01]  /*8010*/  FADD.FTZ R28, R205, R222 ;  /* 0x000000decd1c7221 */ /* 0x000fe20000010000 */
[-C--:B------:R-:W-:Y:S04]  /*8020*/  HMMA.16816.F32.BF16 R76, R24, R30.reuse, R76 ;  /* 0x0000001e184c723c */ /* 0x080fe8000004184c */
[----:B------:R-:W-:Y:S02]  /*8030*/  FADD.FTZ R59, R59, R28 ;  /* 0x0000001c3b3b7221 */ /* 0x000fe40000010000 */
[----:B------:R-:W-:Y:S02]  /*8040*/  FADD.FTZ R28, R212, R207 ;  /* 0x000000cfd41c7221 */ /* 0x000fe40000010000 */
[C---:B------:R-:W-:Y:S04]  /*8050*/  HMMA.16816.F32.BF16 R80, R176.reuse, R30, R80 ;  /* 0x0000001eb050723c */ /* 0x040fe80000041850 */
[----:B------:R-:W-:Y:S02]  /*8060*/  FADD.FTZ R29, R211, R28 ;  /* 0x0000001cd31d7221 */ /* 0x000fe40000010000 */
[----:B------:R-:W-:Y:S02]  /*8070*/  FADD.FTZ R59, R58, R59 ;  /* 0x0000003b3a3b7221 */ /* 0x000fe40000010000 */
[-C--:B-1----:R-:W-:Y:S04]  /*8080*/  HMMA.16816.F32.BF16 R84, R176, R32.reuse, R84 ;  /* 0x00000020b054723c */ /* 0x082fe80000041854 */
[----:B------:R-:W-:Y:S02]  /*8090*/  FADD.FTZ R28, R224, R29 ;  /* 0x0000001de01c7221 */ /* 0x000fe40000010000 */
[----:B------:R-:W-:Y:S02]  /*80a0*/  FADD.FTZ R59, R228, R59 ;  /* 0x0000003be43b7221 */ /* 0x000fe40000010000 */
[C---:B------:R-:W-:Y:S04]  /*80b0*/  HMMA.16816.F32.BF16 R88, R24.reuse, R32, R88 ;  /* 0x000000201858723c */ /* 0x040fe80000041858 */
[----:B------:R-:W-:Y:S02]  /*80c0*/  FADD.FTZ R28, R63, R28 ;  /* 0x0000001c3f1c7221 */ /* 0x000fe40000010000 */
[----:B------:R-:W-:Y:S02]  /*80d0*/  FADD.FTZ R66, R66, R59 ;  /* 0x0000003b42427221 */ /* 0x000fe40000010000 */
[-C--:B------:R-:W-:Y:S04]  /*80e0*/  HMMA.16816.F32.BF16 R92, R24, R34.reuse, R92 ;  /* 0x00000022185c723c */ /* 0x080fe8000004185c */
[----:B------:R-:W-:Y:S04]  /*80f0*/  FADD.FTZ R66, R231, R66 ;  /* 0x00000042e7427221 */ /* 0x000fe80000010000 */
[C---:B------:R-:W-:Y:S08]  /*8100*/  HMMA.16816.F32.BF16 R96, R176.reuse, R34, R96 ;  /* 0x00000022b060723c */ /* 0x040ff00000041860 */
[-C--:B------:R-:W-:Y:S08]  /*8110*/  HMMA.16816.F32.BF16 R100, R176, R36.reuse, R100 ;  /* 0x00000024b064723c */ /* 0x080ff00000041864 */
[C---:B------:R-:W-:Y:S08]  /*8120*/  HMMA.16816.F32.BF16 R104, R24.reuse, R36, R104 ;  /* 0x000000241868723c */ /* 0x040ff00000041868 */
[-C--:B------:R-:W-:Y:S08]  /*8130*/  HMMA.16816.F32.BF16 R108, R24, R38.reuse, R108 ;  /* 0x00000026186c723c */ /* 0x080ff0000004186c */
[C---:B------:R-:W-:Y:S08]  /*8140*/  HMMA.16816.F32.BF16 R112, R176.reuse, R38, R112 ;  /* 0x00000026b070723c */ /* 0x040ff00000041870 */
[-C--:B------:R-:W-:Y:S08]  /*8150*/  HMMA.16816.F32.BF16 R116, R176, R40.reuse, R116 ;  /* 0x00000028b074723c */ /* 0x080ff00000041874 */
[C---:B------:R-:W-:Y:S08]  /*8160*/  HMMA.16816.F32.BF16 R120, R24.reuse, R40, R120 ;  /* 0x000000281878723c */ /* 0x040ff00000041878 */
[-C--:B------:R-:W-:Y:S08]  /*8170*/  HMMA.16816.F32.BF16 R124, R24, R42.reuse, R124 ;  /* 0x0000002a187c723c */ /* 0x080ff0000004187c */
[C---:B------:R-:W-:Y:S08]  /*8180*/  HMMA.16816.F32.BF16 R128, R176.reuse, R42, R128 ;  /* 0x0000002ab080723c */ /* 0x040ff00000041880 */
[-C--:B---3--:R-:W-:Y:S08]  /*8190*/  HMMA.16816.F32.BF16 R132, R176, R44.reuse, R132 ;  /* 0x0000002cb084723c */ /* 0x088ff00000041884 */
        /* <DEDUP_REMOVED lines=9> */
[-C--:B------:R-:W-:Y:S07]  /*8230*/  HMMA.16816.F32.BF16 R172, R24, R54.reuse, R172 ;  /* 0x0000003618ac723c */ /* 0x080fee00000418ac */
[----:B------:R-:W-:Y:S01]  /*8240*/  FADD.FTZ R24, R226, R57 ;  /* 0x00000039e2187221 */ /* 0x000fe20000010000 */
[----:B------:R-:W-:Y:S04]  /*8250*/  HMMA.16816.F32.BF16 R176, R176, R54, R20 ;  /* 0x00000036b0b0723c */ /* 0x000fe80000041814 */
[----:B------:R-:W-:Y:S02]  /*8260*/  FADD.FTZ R197, R197, R24 ;  /* 0x00000018c5c57221 */ /* 0x000fe40000010000 */
[----:B------:R-:W-:Y:S02]  /*8270*/  FADD.FTZ R25, R221, R28 ;  /* 0x0000001cdd197221 */ /* 0x000fe40000010000 */
[----:B------:R-:W-:Y:S01]  /*8280*/  FADD.FTZ R198, R198, R197 ;  /* 0x000000c5c6c67221 */ /* 0x000fe20000010000 */
[----:B------:R-:W-:Y:S03]  /*8290*/  MOV R197, R0 ;  /* 0x0000000000c57202 */ /* 0x000fe60000000f00 */
[----:B------:R-:W-:Y:S01]  /*82a0*/  FADD.FTZ R4, R199, R198 ;  /* 0x000000c6c7047221 */ /* 0x000fe20000010000 */
[----:B------:R-:W-:Y:S01]  /*82b0*/  MOV R198, R3 ;  /* 0x0000000300c67202 */ /* 0x000fe20000000f00 */
[----:B------:R-:W-:Y:S01]  /*82c0*/  FADD.FTZ R27, R227, R66 ;  /* 0x00000042e31b7221 */ /* 0x000fe20000010000 */
[----:B------:R-:W-:Y:S01]  /*82d0*/  MOV R199, R2 ;  /* 0x0000000200c77202 */ /* 0x000fe20000000f00 */
[----:B------:R-:W-:Y:S01]  /*82e0*/  FADD.FTZ R24, R214, R25 ;  /* 0x00000019d6187221 */ /* 0x000fe20000010000 */
[----:B------:R1:W-:Y:S01]  /*82f0*/  STL [R1+0x54], R4 ;  /* 0x0000540401007387 */ /* 0x0003e20000100800 */
[----:B------:R-:W-:Y:S02]  /*8300*/  FADD.FTZ R26, R230, R27 ;  /* 0x0000001be61a7221 */ /* 0x000fe40000010000 */
[----:B------:R-:W-:Y:S02]  /*8310*/  FADD.FTZ R25, R213, R24 ;  /* 0x00000018d5197221 */ /* 0x000fe40000010000 */
[----:B------:R-:W-:Y:S02]  /*8320*/  FADD.FTZ R6, R229, R26 ;  /* 0x0000001ae5067221 */ /* 0x000fe40000010000 */
[----:B------:R-:W-:Y:S02]  /*8330*/  FADD.FTZ R5, R218, R25 ;  /* 0x00000019da057221 */ /* 0x000fe40000010000 */
[----:B------:R-:W-:Y:S01]  /*8340*/  FADD.FTZ R27, R223, R62 ;  /* 0x0000003edf1b7221 */ /* 0x000fe20000010000 */
[----:B------:R2:W-:Y:S04]  /*8350*/  STL [R1+0x50], R6 ;  /* 0x0000500601007387 */ /* 0x0005e80000100800 */
[----:B------:R2:W-:Y:S01]  /*8360*/  STL [R1+0x4c], R5 ;  /* 0x00004c0501007387 */ /* 0x0005e20000100800 */
[----:B-1----:R-:W-:Y:S05]  /*8370*/  FADD.FTZ R4, R202, R27 ;  /* 0x0000001bca047221 */ /* 0x002fea0000010000 */
[----:B------:R2:W-:Y:S01]  /*8380*/  STL [R1+0x48], R4 ;  /* 0x0000480401007387 */ /* 0x0005e20000100800 */
[----:B------:R-:W-:-:S05]  /*8390*/  @P1 BRA `(.L_x_646) ;  /* 0xffffc87000001947 */ /* 0x000fca000383ffff */
.L_x_645:
[----:B--2---:R-:W2:Y:S04]  /*83a0*/  LDL.LU R8, [R1+0x54] ;  /* 0x0000540001087983 */ /* 0x004ea80000300800 */
[----:B------:R-:W3:Y:S04]  /*83b0*/  LDL.LU R7, [R1+0x50] ;  /* 0x0000500001077983 */ /* 0x000ee80000300800 */
[----:B------:R-:W4:Y:S04]  /*83c0*/  LDL.LU R6, [R1+0x4c] ;  /* 0x00004c0001067983 */ /* 0x000f280000300800 */
[----:B------:R-:W4:Y:S04]  /*83d0*/  LDL.LU R5, [R1+0x48] ;  /* 0x0000480001057983 */ /* 0x000f280000300800 */
[----:B------:R-:W4:Y:S01]  /*83e0*/  LDL.LU R21, [R1] ;  /* 0x0000000001157983 */ /* 0x000f220000300800 */
[----:B------:R-:W-:-:S02]  /*83f0*/  MOV R9, c[0x0][0x4e8] ;  /* 0x00013a0000097a02 */ /* 0x000fc40000000f00 */
[----:B------:R-:W-:Y:S01]  /*8400*/  MOV R14, RZ ;  /* 0x000000ff000e7202 */ /* 0x000fe20000000f00 */
[----:B------:R-:W1:Y:S01]  /*8410*/  S2R R22, SR_CTAID.Y ;  /* 0x0000000000167919 */ /* 0x000e620000002600 */
[----:B------:R-:W-:-:S03]  /*8420*/  ISETP.NE.AND P0, PT, R9, 0x1, PT ;  /* 0x000000010900780c */ /* 0x000fc60003f05270 */
[----:B------:R-:W4:Y:S04]  /*8430*/  LDL.LU R28, [R1+0x28] ;  /* 0x00002800011c7983 */ /* 0x000f280000300800 */
[----:B------:R-:W2:Y:S01]  /*8440*/  S2R R18, SR_TID.X ;  /* 0x0000000000127919 */ /* 0x000ea20000002100 */
[----:B-1----:R-:W-:Y:S01]  /*8450*/  IMAD.WIDE.U32 R24, R22, c[0x0][0x490], RZ ;  /* 0x0001240016187a25 */ /* 0x002fe200078e00ff */
[----:B------:R-:W-:Y:S02]  /*8460*/  MOV R27, 0xff800000 ;  /* 0xff800000001b7802 */ /* 0x000fe40000000f00 */
[----:B------:R-:W-:Y:S01]  /*8470*/  MOV R26, 0xff800000 ;  /* 0xff800000001a7802 */ /* 0x000fe20000000f00 */
[----:B------:R-:W-:Y:S06]  /*8480*/  BAR.SYNC.DEFER_BLOCKING 0x1, 0x80 ;  /* 0x0042000000007b1d */ /* 0x000fec0000010000 */
[----:B--2---:R-:W1:Y:S04]  /*8490*/  SHFL.BFLY PT, R13, R8, 0x2, 0x1f ;  /* 0x0c401f00080d7f89 */ /* 0x004e6800000e0000 */
[----:B---3--:R-:W2:Y:S04]  /*84a0*/  SHFL.BFLY PT, R12, R7, 0x2, 0x1f ;  /* 0x0c401f00070c7f89 */ /* 0x008ea800000e0000 */
[----:B----4-:R-:W3:Y:S04]  /*84b0*/  SHFL.BFLY PT, R10, R6, 0x2, 0x1f ;  /* 0x0c401f00060a7f89 */ /* 0x010ee800000e0000 */
[----:B------:R-:W4:Y:S01]  /*84c0*/  SHFL.BFLY PT, R4, R5, 0x2, 0x1f ;  /* 0x0c401f0005047f89 */ /* 0x000f2200000e0000 */
[----:B-1----:R-:W-:-:S02]  /*84d0*/  FADD.FTZ R13, R13, R8 ;  /* 0x000000080d0d7221 */ /* 0x002fc40000010000 */
[----:B--2---:R-:W-:-:S03]  /*84e0*/  FADD.FTZ R12, R12, R7 ;  /* 0x000000070c0c7221 */ /* 0x004fc60000010000 */
[----:B------:R-:W1:Y:S01]  /*84f0*/  SHFL.BFLY PT, R8, R13, 0x1, 0x1f ;  /* 0x0c201f000d087f89 */ /* 0x000e6200000e0000 */
[----:B---3--:R-:W-:-:S03]  /*8500*/  FADD.FTZ R10, R10, R6 ;  /* 0x000000060a0a7221 */ /* 0x008fc60000010000 */
[----:B------:R-:W2:Y:S01]  /*8510*/  SHFL.BFLY PT, R7, R12, 0x1, 0x1f ;  /* 0x0c201f000c077f89 */ /* 0x000ea200000e0000 */
[----:B----4-:R-:W-:-:S03]  /*8520*/  FADD.FTZ R4, R4, R5 ;  /* 0x0000000504047221 */ /* 0x010fc60000010000 */
[----:B------:R-:W3:Y:S04]  /*8530*/  SHFL.BFLY PT, R11, R10, 0x1, 0x1f ;  /* 0x0c201f000a0b7f89 */ /* 0x000ee800000e0000 */
[----:B------:R-:W4:Y:S01]  /*8540*/  SHFL.BFLY PT, R5, R4, 0x1, 0x1f ;  /* 0x0c201f0004057f89 */ /* 0x000f2200000e0000 */
[----:B-1----:R-:W-:Y:S01]  /*8550*/  FADD.FTZ R8, R13, R8 ;  /* 0x000000080d087221 */ /* 0x002fe20000010000 */
[----:B------:R-:W-:Y:S01]  /*8560*/  SHF.R.S32.HI R13, RZ, 0x1f, R22 ;  /* 0x0000001fff0d7819 */ /* 0x000fe20000011416 */
[----:B--2---:R-:W-:-:S03]  /*8570*/  FADD.FTZ R7, R12, R7 ;  /* 0x000000070c077221 */ /* 0x004fc60000010000 */
[----:B------:R-:W-:Y:S01]  /*8580*/  FSETP.NE.FTZ.AND P5, PT, R8, RZ, PT ;  /* 0x000000ff0800720b */ /* 0x000fe20003fb5000 */
[C---:B------:R-:W-:Y:S02]  /*8590*/  IMAD R19, R13.reuse, c[0x0][0x490], RZ ;  /* 0x000124000d137a24 */ /* 0x040fe400078e02ff */
[----:B------:R-:W-:Y:S01]  /*85a0*/  IMAD R13, R13, c[0x0][0x3e8], RZ ;  /* 0x0000fa000d0d7a24 */ /* 0x000fe200078e02ff */
[----:B------:R-:W-:Y:S01]  /*85b0*/  FSETP.NE.FTZ.AND P4, PT, R7, RZ, PT ;  /* 0x000000ff0700720b */ /* 0x000fe20003f95000 */
[----:B---3--:R-:W-:Y:S01]  /*85c0*/  FADD.FTZ R6, R10, R11 ;  /* 0x0000000b0a067221 */ /* 0x008fe20000010000 */
[----:B------:R-:W-:Y:S01]  /*85d0*/  MOV R10, R21 ;  /* 0x00000015000a7202 */ /* 0x000fe20000000f00 */
[----:B------:R-:W-:Y:S01]  /*85e0*/  IMAD R16, R22, c[0x0][0x3ec], R13 ;  /* 0x0000fb0016107a24 */ /* 0x000fe200078e020d */
[----:B------:R-:W-:Y:S01]  /*85f0*/  SHF.R.S32.HI R11, RZ, 0x1f, R18 ;  /* 0x0000001fff0b7819 */ /* 0x000fe20000011412 */
[----:B------:R-:W-:-:S03]  /*8600*/  @P0 IMAD.HI.U32 R13, R21, c[0x0][0x4ec], RZ ;  /* 0x00013b00150d0a27 */ /* 0x000fc600078e00ff */
[CC--:B------:R-:W-:Y:S01]  /*8610*/  LEA.HI R12, R11.reuse, R18.reuse, RZ, 0x2 ;  /* 0x000000120b0c7211 */ /* 0x0c0fe200078f10ff */
[----:B----4-:R-:W-:Y:S01]  /*8620*/  FADD.FTZ R5, R4, R5 ;  /* 0x0000000504057221 */ /* 0x010fe20000010000 */
[----:B------:R-:W-:Y:S01]  /*8630*/  @P0 SHF.R.U32.HI R10, RZ, c[0x0][0x4f0], R13 ;  /* 0x00013c00ff0a0a19 */ /* 0x000fe2000001160d */
[C---:B------:R-:W-:Y:S01]  /*8640*/  IMAD R19, R22.reuse, c[0x0][0x494], R19 ;  /* 0x0001250016137a24 */ /* 0x040fe200078e0213 */
[----:B------:R-:W-:Y:S01]  /*8650*/  MOV R13, RZ ;  /* 0x000000ff000d7202 */ /* 0x000fe20000000f00 */
[----:B------:R-:W-:Y:S01]  /*8660*/  IMAD.WIDE.U32 R22, R22, c[0x0][0x3e8], RZ ;  /* 0x0000fa0016167a25 */ /* 0x000fe200078e00ff */
[----:B------:R-:W-:Y:S01]  /*8670*/  LEA.HI R4, R11, R18, RZ, 0x5 ;  /* 0x000000120b047211 */ /* 0x000fe200078f28ff */
[----:B------:R-:W-:Y:S01]  /*8680*/  @P5 MUFU.RCP R14, R8 ;  /* 0x00000008000e5308 */ /* 0x000fe20000001000 */
[----:B------:R-:W-:Y:S02]  /*8690*/  FSETP.NE.FTZ.AND P1, PT, R5, RZ, PT ;  /* 0x000000ff0500720b */ /* 0x000fe40003f35000 */
[----:B------:R-:W-:-:S02]  /*86a0*/  LOP3.LUT R15, R4, 0xffffffe0, RZ, 0xc0, !PT ;  /* 0xffffffe0040f7812 */ /* 0x000fc400078ec0ff */
[----:B------:R-:W-:Y:S02]  /*86b0*/  IADD3 R20, -R10, RZ, RZ ;  /* 0x000000ff0a147210 */ /* 0x000fe40007ffe1ff */
[----:B------:R-:W-:Y:S01]  /*86c0*/  IADD3 R15, -R15, R18, RZ ;  /* 0x000000120f0f7210 */ /* 0x000fe20007ffe1ff */
[----:B------:R-:W1:Y:S01]  /*86d0*/  @P4 MUFU.RCP R13, R7 ;  /* 0x00000007000d4308 */ /* 0x000e620000001000 */
[----:B------:R-:W-:Y:S02]  /*86e0*/  IADD3 R17, R23, R16, RZ ;  /* 0x0000001017117210 */ /* 0x000fe40007ffe0ff */
[----:B------:R-:W-:Y:S01]  /*86f0*/  LOP3.LUT P3, RZ, R15, 0x3, RZ, 0xc0, !PT ;  /* 0x000000030fff7812 */ /* 0x000fe2000786c0ff */
[----:B------:R-:W-:Y:S01]  /*8700*/  IMAD R15, R20, c[0x0][0x4e8], R21 ;  /* 0x00013a00140f7a24 */ /* 0x000fe200078e0215 */
[----:B------:R-:W-:Y:S02]  /*8710*/  MOV R16, R22 ;  /* 0x0000001600107202 */ /* 0x000fe40000000f00 */
[----:B------:R-:W-:-:S02]  /*8720*/  LOP3.LUT R11, R12, 0xfffffffc, RZ, 0xc0, !PT ;  /* 0xfffffffc0c0b7812 */ /* 0x000fc400078ec0ff */
[----:B------:R-:W-:Y:S01]  /*8730*/  IADD3 R19, R25, R19, RZ ;  /* 0x0000001319137210 */ /* 0x000fe20007ffe0ff */
[C---:B-1----:R-:W-:Y:S02]  /*8740*/  FMUL.FTZ R195, R13.reuse, R195 ;  /* 0x000000c30dc37220 */ /* 0x042fe40000410000 */
        /* <DEDUP_REMOVED lines=31> */
[----:B------:R-:W-:Y:S01]  /*8940*/  CS2R R20, SRZ ;  /* 0x0000000000147805 */ /* 0x000fe2000001ff00 */
[----:B------:R-:W1:Y:S01]  /*8950*/  S2R R13, SR_CTAID.Z ;  /* 0x00000000000d7919 */ /* 0x000e620000002700 */
[--C-:B------:R-:W-:Y:S02]  /*8960*/  SHF.R.S32.HI R22, RZ, 0x2, R12.reuse ;  /* 0x00000002ff167819 */ /* 0x100fe4000001140c */
[----:B------:R-:W-:Y:S02]  /*8970*/  SHF.R.S32.HI R23, RZ, 0x1f, R12 ;  /* 0x0000001fff177819 */ /* 0x000fe4000001140c */
[----:B------:R-:W2:Y:S01]  /*8980*/  @P1 MUFU.RCP R21, R5 ;  /* 0x0000000500151308 */ /* 0x000ea20000001000 */
[----:B------:R-:W-:-:S02]  /*8990*/  IADD3 R11, -R11, R18, RZ ;  /* 0x000000120b0b7210 */ /* 0x000fc40007ffe1ff */
[----:B------:R-:W-:-:S05]  /*89a0*/  MOV R18, R24 ;  /* 0x0000001800127202 */ /* 0x000fca0000000f00 */
[----:B------:R-:W3:Y:S01]  /*89b0*/  @P5 MUFU.LG2 R8, R8 ;  /* 0x0000000800085308 */ /* 0x000ee20000000c00 */
[----:B-1----:R-:W-:Y:S01]  /*89c0*/  SHF.R.S32.HI R12, RZ, 0x1f, R13 ;  /* 0x0000001fff0c7819 */ /* 0x002fe2000001140d */
[----:B--2---:R-:W-:-:S04]  /*89d0*/  FMUL.FTZ R191, R21, R191 ;  /* 0x000000bf15bf7220 */ /* 0x004fc80000410000 */
[----:B------:R-:W-:Y:S02]  /*89e0*/  IMAD R24, R12, c[0x0][0x498], RZ ;  /* 0x000126000c187a24 */ /* 0x000fe400078e02ff */
        /* <DEDUP_REMOVED lines=31> */
[C---:B------:R-:W-:Y:S02]  /*8be0*/  IMAD R21, R13.reuse, c[0x0][0x49c], R24 ;  /* 0x000127000d157a24 */ /* 0x040fe400078e0218 */
[----:B------:R-:W-:Y:S01]  /*8bf0*/  IMAD.WIDE.U32 R24, R13, c[0x0][0x498], R18 ;  /* 0x000126000d187a25 */ /* 0x000fe200078e0012 */
[----:B------:R-:W-:-:S03]  /*8c00*/  @P5 MOV R18, 0x3f317218 ;  /* 0x3f31721800125802 */ /* 0x000fc60000000f00 */
[----:B---3--:R-:W-:Y:S02]  /*8c10*/  @P5 FMUL.FTZ R29, R8, 0.69314718246459960938 ;  /* 0x3f317218081d5820 */ /* 0x008fe40000410000 */
[----:B------:R-:W-:-:S04]  /*8c20*/  @P5 FMUL.FTZ R18, R18, c[0x0][0x2d0] ;  /* 0x0000b40012125a20 */ /* 0x000fc80000410000 */
[----:B------:R-:W-:Y:S02]  /*8c30*/  @P5 FFMA.FTZ R27, R18, R196, R29 ;  /* 0x000000c4121b5223 */ /* 0x000fe4000001001d */
[----:B------:R-:W2:Y:S01]  /*8c40*/  LDL.LU R18, [R1+0x8] ;  /* 0x0000080001127983 */ /* 0x000ea20000300800 */
[----:B------:R-:W-:-:S13]  /*8c50*/  FSETP.NE.FTZ.AND P2, PT, R6, RZ, PT ;  /* 0x000000ff0600720b */ /* 0x000fda0003f55000 */
[----:B------:R-:W1:Y:S01]  /*8c60*/  @P2 MUFU.RCP R20, R6 ;  /* 0x0000000600142308 */ /* 0x000e620000001000 */
[----:B------:R-:W-:Y:S02]  /*8c70*/  F2FP.BF16.PACK_AB R74, R75, R74 ;  /* 0x0000004a4b4a723e */ /* 0x000fe400000010ff */
[----:B------:R3:W5:Y:S01]  /*8c80*/  LDL R75, [R1+0x4] ;  /* 0x00000400014b7983 */ /* 0x0007620000100800 */
[C---:B-1----:R-:W-:Y:S02]  /*8c90*/  FMUL.FTZ R189, R20.reuse, R189 ;  /* 0x000000bd14bd7220 */ /* 0x042fe40000410000 */
        /* <DEDUP_REMOVED lines=30> */
[----:B------:R-:W-:-:S05]  /*8e80*/  FMUL.FTZ R20, R20, R172 ;  /* 0x000000ac14147220 */ /* 0x000fca0000410000 */
[----:B------:R-:W-:Y:S02]  /*8e90*/  F2FP.BF16.PACK_AB R20, R173, R20 ;  /* 0x00000014ad14723e */ /* 0x000fe400000010ff */
[----:B------:R3:W5:Y:S01]  /*8ea0*/  LDL.64 R172, [R1+0x20] ;  /* 0x0000200001ac7983 */ /* 0x0007620000100a00 */
[----:B------:R-:W1:Y:S01]  /*8eb0*/  @P1 MUFU.LG2 R5, R5 ;  /* 0x0000000500051308 */ /* 0x000e620000000c00 */
[----:B------:R-:W-:-:S07]  /*8ec0*/  IMAD R12, R12, c[0x0][0x3f0], RZ ;  /* 0x0000fc000c0c7a24 */ /* 0x000fce00078e02ff */
[----:B------:R-:W4:Y:S01]  /*8ed0*/  @P4 MUFU.LG2 R7, R7 ;  /* 0x0000000700074308 */ /* 0x000f220000000c00 */
[C---:B------:R-:W-:Y:S02]  /*8ee0*/  IMAD R12, R13.reuse, c[0x0][0x3f4], R12 ;  /* 0x0000fd000d0c7a24 */ /* 0x040fe400078e020c */
[----:B------:R-:W-:-:S05]  /*8ef0*/  IMAD.WIDE.U32 R30, R13, c[0x0][0x3f0], R16 ;  /* 0x0000fc000d1e7a25 */ /* 0x000fca00078e0010 */
[----:B------:R-:W3:Y:S01]  /*8f00*/  @P2 MUFU.LG2 R6, R6 ;  /* 0x0000000600062308 */ /* 0x000ee20000000c00 */
[----:B------:R-:W-:Y:S02]  /*8f10*/  @P1 MOV R13, 0x3f317218 ;  /* 0x3f317218000d1802 */ /* 0x000fe40000000f00 */
[----:B------:R-:W-:Y:S01]  /*8f20*/  @P4 MOV R17, 0x3f317218 ;  /* 0x3f31721800114802 */ /* 0x000fe20000000f00 */
[----:B-1----:R-:W-:Y:S01]  /*8f30*/  @P1 FMUL.FTZ R5, R5, 0.69314718246459960938 ;  /* 0x3f31721805051820 */ /* 0x002fe20000410000 */
[----:B------:R-:W-:Y:S01]  /*8f40*/  LEA.HI R23, R23, R22, RZ, 0x3 ;  /* 0x0000001617177211 */ /* 0x000fe200078f18ff */
[----:B------:R-:W-:Y:S01]  /*8f50*/  @P1 FMUL.FTZ R13, R13, c[0x0][0x2d0] ;  /* 0x0000b4000d0d1a20 */ /* 0x000fe20000410000 */
[----:B------:R-:W-:Y:S01]  /*8f60*/  @P2 MOV R16, 0x3f317218 ;  /* 0x3f31721800102802 */ /* 0x000fe20000000f00 */
[----:B----4-:R-:W-:Y:S01]  /*8f70*/  @P4 FMUL.FTZ R8, R7, 0.69314718246459960938 ;  /* 0x3f31721807084820 */ /* 0x010fe20000410000 */
[----:B------:R-:W-:Y:S01]  /*8f80*/  LOP3.LUT R23, R23, 0xfffffff8, RZ, 0xc0, !PT ;  /* 0xfffffff817177812 */ /* 0x000fe200078ec0ff */
[----:B------:R-:W-:Y:S01]  /*8f90*/  @P4 FMUL.FTZ R17, R17, c[0x0][0x2d0] ;  /* 0x0000b40011114a20 */ /* 0x000fe20000410000 */
[----:B------:R-:W-:Y:S01]  /*8fa0*/  MOV R19, 0xff800000 ;  /* 0xff80000000137802 */ /* 0x000fe20000000f00 */
[----:B------:R-:W-:Y:S01]  /*8fb0*/  @P1 FFMA.FTZ R19, R13, R0, R5 ;  /* 0x000000000d131223 */ /* 0x000fe20000010005 */
[----:B------:R-:W-:Y:S01]  /*8fc0*/  SHF.R.S32.HI R4, RZ, 0x5, R4 ;  /* 0x00000005ff047819 */ /* 0x000fe20000011404 */
[----:B------:R-:W-:Y:S01]  /*8fd0*/  @P2 FMUL.FTZ R16, R16, c[0x0][0x2d0] ;  /* 0x0000b40010102a20 */ /* 0x000fe20000410000 */
[----:B------:R-:W1:Y:S01]  /*8fe0*/  S2R R0, SR_CTAID.X ;  /* 0x0000000000007919 */ /* 0x000e620000002500 */
[----:B---3--:R-:W-:Y:S01]  /*8ff0*/  @P2 FMUL.FTZ R7, R6, 0.69314718246459960938 ;  /* 0x3f31721806072820 */ /* 0x008fe20000410000 */
[----:B------:R-:W-:Y:S01]  /*9000*/  IADD3 R22, R22, -R23, RZ ;  /* 0x8000001716167210 */ /* 0x000fe20007ffe0ff */
[----:B------:R-:W-:Y:S01]  /*9010*/  @P4 FFMA.FTZ R26, R17, R3, R8 ;  /* 0x00000003111a4223 */ /* 0x000fe20000010008 */
[----:B------:R-:W-:-:S02]  /*9020*/  SHF.R.S32.HI R3, RZ, 0x1f, R4 ;  /* 0x0000001fff037819 */ /* 0x000fc40000011404 */
[----:B------:R-:W-:Y:S01]  /*9030*/  MOV R23, 0xff800000 ;  /* 0xff80000000177802 */ /* 0x000fe20000000f00 */
[----:B------:R-:W-:Y:S01]  /*9040*/  @P2 FFMA.FTZ R23, R16, R2, R7 ;  /* 0x0000000210172223 */ /* 0x000fe20000010007 */
[----:B------:R-:W-:Y:S02]  /*9050*/  LEA.HI R2, R11, R11, RZ, 0x1 ;  /* 0x0000000b0b027211 */ /* 0x000fe400078f08ff */
[----:B------:R-:W-:Y:S02]  /*9060*/  LEA.HI R3, R3, R4, RZ, 0x2 ;  /* 0x0000000403037211 */ /* 0x000fe400078f10ff */
[C---:B------:R-:W-:Y:S02]  /*9070*/  LOP3.LUT R5, R22.reuse, 0x1, RZ, 0xc0, !PT ;  /* 0x0000000116057812 */ /* 0x040fe400078ec0ff */
[----:B------:R-:W-:Y:S02]  /*9080*/  R2P PR, R22, 0x6 ;  /* 0x0000000616007804 */ /* 0x000fe40000000000 */
[----:B------:R-:W-:-:S02]  /*9090*/  LOP3.LUT R6, R2, 0x1ffffffe, RZ, 0xc0, !PT ;  /* 0x1ffffffe02067812 */ /* 0x000fc400078ec0ff */
[----:B------:R-:W-:Y:S02]  /*90a0*/  SHF.L.U32 R22, R22, 0x6, RZ ;  /* 0x0000000616167819 */ /* 0x000fe400000006ff */
[----:B------:R-:W-:Y:S02]  /*90b0*/  LOP3.LUT R3, R3, 0xffffffc, RZ, 0xc0, !PT ;  /* 0x0ffffffc03037812 */ /* 0x000fe400078ec0ff */
[----:B------:R-:W-:Y:S02]  /*90c0*/  SHF.L.U32 R2, R2, 0x5, RZ ;  /* 0x0000000502027819 */ /* 0x000fe400000006ff */
[----:B------:R-:W-:Y:S02]  /*90d0*/  ISETP.NE.U32.AND P4, PT, R5, 0x1, PT ;  /* 0x000000010500780c */ /* 0x000fe40003f85070 */
[----:B------:R-:W-:Y:S02]  /*90e0*/  LOP3.LUT R22, R22, 0x1c0, RZ, 0xc0, !PT ;  /* 0x000001c016167812 */ /* 0x000fe400078ec0ff */
[----:B------:R-:W-:-:S02]  /*90f0*/  IADD3 R3, R4, -R3, RZ ;  /* 0x8000000304037210 */ /* 0x000fc40007ffe0ff */
[----:B------:R-:W-:Y:S02]  /*9100*/  IADD3 R6, R11, -R6, RZ ;  /* 0x800000060b067210 */ /* 0x000fe40007ffe0ff */
[----:B------:R-:W-:Y:S02]  /*9110*/  SHF.R.S32.HI R8, RZ, 0x2, R28 ;  /* 0x00000002ff087819 */ /* 0x000fe4000001141c */
[----:B------:R-:W-:Y:S02]  /*9120*/  LOP3.LUT R5, R2, 0xffffffc0, RZ, 0xc0, !PT ;  /* 0xffffffc002057812 */ /* 0x000fe400078ec0ff */
[----:B------:R-:W-:Y:S02]  /*9130*/  LEA R4, R4, R11, 0x9 ;  /* 0x0000000b04047211 */ /* 0x000fe400078e48ff */
[----:B------:R-:W-:Y:S02]  /*9140*/  LEA.HI R7, R22, R22, RZ, 0x1d ;  /* 0x0000001616077211 */ /* 0x000fe400078fe8ff */
[----:B------:R-:W-:-:S02]  /*9150*/  LEA R3, R3, R8, 0x4 ;  /* 0x0000000803037211 */ /* 0x000fc400078e20ff */
[----:B------:R-:W-:Y:S02]  /*9160*/  LEA R6, R6, R5, 0x3 ;  /* 0x0000000506067211 */ /* 0x000fe400078e18ff */
[----:B------:R-:W-:Y:S02]  /*9170*/  SHF.R.S32.HI R2, RZ, 0x1f, R10 ;  /* 0x0000001fff027819 */ /* 0x000fe4000001140a */
[----:B------:R-:W-:Y:S02]  /*9180*/  LEA R4, R4, R7, 0x1 ;  /* 0x0000000704047211 */ /* 0x000fe400078e08ff */
[----:B------:R-:W-:Y:S01]  /*9190*/  IADD3 R7, R3, R6, RZ ;  /* 0x0000000603077210 */ /* 0x000fe20007ffe0ff */
[----:B------:R-:W-:Y:S01]  /*91a0*/  IMAD R5, R2, c[0x0][0x3e0], RZ ;  /* 0x0000f80002057a24 */ /* 0x000fe200078e02ff */
[----:B------:R-:W-:Y:S02]  /*91b0*/  IADD3 R31, R31, R12, RZ ;  /* 0x0000000c1f1f7210 */ /* 0x000fe40007ffe0ff */
[C---:B-1----:R-:W-:Y:S01]  /*91c0*/  LEA R3, R0.reuse, R3, 0x7 ;  /* 0x0000000300037211 */ /* 0x042fe200078e38ff */
[----:B------:R-:W-:Y:S01]  /*91d0*/  IMAD R2, R9, c[0x0][0x388], RZ ;  /* 0x0000e20009027a24 */ /* 0x000fe200078e02ff */
[----:B------:R-:W-:Y:S01]  /*91e0*/  LEA R7, R0, R7, 0x7 ;  /* 0x0000000700077211 */ /* 0x000fe200078e38ff */
[----:B------:R-:W-:Y:S01]  /*91f0*/  IMAD R5, R10, c[0x0][0x3e4], R5 ;  /* 0x0000f9000a057a24 */ /* 0x000fe200078e0205 */
[----:B------:R-:W-:Y:S01]  /*9200*/  SHF.L.U32 R11, R4, 0x1, RZ ;  /* 0x00000001040b7819 */ /* 0x000fe200000006ff */
[----:B------:R-:W-:Y:S01]  /*9210*/  IMAD.WIDE.U32 R30, R10, c[0x0][0x3e0], R30 ;  /* 0x0000f8000a1e7a25 */ /* 0x000fe200078e001e */
[----:B------:R-:W-:-:S02]  /*9220*/  IADD3 R9, R3, 0x8, RZ ;  /* 0x0000000803097810 */ /* 0x000fc40007ffe0ff */
[----:B------:R-:W-:Y:S01]  /*9230*/  IADD3 R4, R11, 0x80, RZ ;  /* 0x000000800b047810 */ /* 0x000fe20007ffe0ff */
[----:B------:R-:W-:Y:S01]  /*9240*/  @P0 IMAD.HI.U32 R0, R7, c[0x0][0x4ec], RZ ;  /* 0x00013b0007000a27 */ /* 0x000fe200078e00ff */
[-C--:B------:R-:W-:Y:S02]  /*9250*/  ISETP.GE.OR P5, PT, R9, R2.reuse, P3 ;  /* 0x000000020900720c */ /* 0x080fe40001fa6670 */
[C---:B------:R-:W-:Y:S02]  /*9260*/  IADD3 R9, R3.reuse, 0x40, RZ ;  /* 0x0000004003097810 */ /* 0x040fe40007ffe0ff */
[C---:B------:R-:W-:Y:S02]  /*9270*/  ISETP.GE.OR P6, PT, R3.reuse, R2, P3 ;  /* 0x000000020300720c */ /* 0x040fe40001fc6670 */
[----:B------:R-:W-:Y:S02]  /*9280*/  IADD3 R3, R3, 0x48, RZ ;  /* 0x0000004803037810 */ /* 0x000fe40007ffe0ff */
[----:B------:R-:W-:-:S02]  /*9290*/  IADD3 R31, R31, R5, RZ ;  /* 0x000000051f1f7210 */ /* 0x000fc40007ffe0ff */
[----:B------:R-:W-:Y:S02]  /*92a0*/  IADD3 R13, R11, 0x70, RZ ;  /* 0x000000700b0d7810 */ /* 0x000fe40007ffe0ff */
[----:B------:R-:W-:Y:S02]  /*92b0*/  MOV R5, R7 ;  /* 0x0000000700057202 */ /* 0x000fe40000000f00 */
[----:B------:R-:W-:Y:S02]  /*92c0*/  @P4 IADD3 R13, R4, 0x10, RZ ;  /* 0x00000010040d4810 */ /* 0x000fe40007ffe0ff */
[----:B------:R-:W-:Y:S02]  /*92d0*/  @P0 SHF.R.U32.HI R5, RZ, c[0x0][0x4f0], R0 ;  /* 0x00013c00ff050a19 */ /* 0x000fe40000011600 */
[-C--:B------:R-:W-:Y:S02]  /*92e0*/  ISETP.GE.OR P4, PT, R9, R2.reuse, P3 ;  /* 0x000000020900720c */ /* 0x080fe40001f86670 */
[----:B------:R-:W-:-:S02]  /*92f0*/  ISETP.GE.OR P3, PT, R3, R2, P3 ;  /* 0x000000020300720c */ /* 0x000fc40001f66670 */
[----:B------:R-:W-:Y:S02]  /*9300*/  SHF.R.S32.HI R3, RZ, 0x1f, R15 ;  /* 0x0000001fff037819 */ /* 0x000fe4000001140f */
[C---:B------:R-:W-:Y:S02]  /*9310*/  IADD3 R0, -R5.reuse, RZ, RZ ;  /* 0x000000ff05007210 */ /* 0x040fe40007ffe1ff */
[----:B------:R-:W-:Y:S01]  /*9320*/  IADD3 R8, P0, R5, R24, RZ ;  /* 0x0000001805087210 */ /* 0x000fe20007f1e0ff */
[----:B------:R-:W-:Y:S01]  /*9330*/  IMAD R4, R3, c[0x0][0x3d8], RZ ;  /* 0x0000f60003047a24 */ /* 0x000fe200078e02ff */
[----:B------:R-:W-:Y:S01]  /*9340*/  SHF.R.S32.HI R3, RZ, 0x1f, R5 ;  /* 0x0000001fff037819 */ /* 0x000fe20000011405 */
[----:B------:R-:W-:Y:S01]  /*9350*/  IMAD R7, R0, c[0x0][0x4e8], R7 ;  /* 0x00013a0000077a24 */ /* 0x000fe200078e0207 */
[----:B------:R-:W-:Y:S02]  /*9360*/  MOV R5, 0x20 ;  /* 0x0000002000057802 */ /* 0x000fe40000000f00 */
[----:B------:R-:W-:-:S02]  /*9370*/  IADD3.X R9, R3, R25, R21, P0, !PT ;  /* 0x0000001903097210 */ /* 0x000fc400007fe415 */
[----:B------:R-:W-:Y:S01]  /*9380*/  SHF.R.S32.HI R3, RZ, 0x1f, R7 ;  /* 0x0000001fff037819 */ /* 0x000fe20000011407 */
[C---:B------:R-:W-:Y:S01]  /*9390*/  FMUL.FTZ R193, R14.reuse, R193 ;  /* 0x000000c10ec17220 */ /* 0x040fe20000410000 */
[----:B------:R-:W-:Y:S01]  /*93a0*/  SEL R0, R5, 0xffffffe0, !P1 ;  /* 0xffffffe005007807 */ /* 0x000fe20004800000 */
[C---:B------:R-:W-:Y:S02]  /*93b0*/  FMUL.FTZ R192, R14.reuse, R192 ;  /* 0x000000c00ec07220 */ /* 0x040fe40000410000 */
[C---:B------:R-:W-:Y:S02]  /*93c0*/  FMUL.FTZ R181, R14.reuse, R181 ;  /* 0x000000b50eb57220 */ /* 0x040fe40000410000 */
[----:B------:R-:W-:Y:S01]  /*93d0*/  FMUL.FTZ R180, R14, R180 ;  /* 0x000000b40eb47220 */ /* 0x000fe20000410000 */
[----:B------:R-:W-:Y:S01]  /*93e0*/  IADD3 R5, R11, R0, RZ ;  /* 0x000000000b057210 */ /* 0x000fe20007ffe0ff */
[----:B------:R-:W-:Y:S01]  /*93f0*/  IMAD R6, R3, c[0x0][0x488], RZ ;  /* 0x0001220003067a24 */ /* 0x000fe200078e02ff */
[----:B------:R-:W-:Y:S01]  /*9400*/  IADD3 R3, R0, R13, RZ ;  /* 0x0000000d00037210 */ /* 0x000fe20007ffe0ff */
[C---:B------:R-:W-:Y:S01]  /*9410*/  FMUL.FTZ R69, R14.reuse, R69 ;  /* 0x000000450e457220 */ /* 0x040fe20000410000 */
[----:B------:R-:W-:Y:S01]  /*9420*/  F2FP.BF16.PACK_AB R192, R193, R192 ;  /* 0x000000c0c1c0723e */ /* 0x000fe200000010ff */
[C---:B------:R-:W-:Y:S01]  /*9430*/  FMUL.FTZ R68, R14.reuse, R68 ;  /* 0x000000440e447220 */ /* 0x040fe20000410000 */
[----:B------:R-:W-:Y:S01]  /*9440*/  F2FP.BF16.PACK_AB R194, R195, R194 ;  /* 0x000000c2c3c2723e */ /* 0x000fe200000010ff */
[C---:B------:R-:W-:Y:S01]  /*9450*/  FMUL.FTZ R81, R14.reuse, R81 ;  /* 0x000000510e517220 */ /* 0x040fe20000410000 */
[----:B------:R-:W-:Y:S01]  /*9460*/  MOV R0, 0x40 ;  /* 0x0000004000007802 */ /* 0x000fe20000000f00 */
[----:B------:R-:W-:Y:S01]  /*9470*/  FMUL.FTZ R80, R14, R80 ;  /* 0x000000500e507220 */ /* 0x000fe20000410000 */
[----:B------:R-:W-:-:S02]  /*9480*/  F2FP.BF16.PACK_AB R180, R181, R180 ;  /* 0x000000b4b5b4723e */ /* 0x000fc400000010ff */
[----:B------:R-:W-:Y:S01]  /*9490*/  F2FP.BF16.PACK_AB R182, R183, R182 ;  /* 0x000000b6b7b6723e */ /* 0x000fe200000010ff */
[C---:B------:R-:W-:Y:S01]  /*94a0*/  FMUL.FTZ R85, R14.reuse, R85 ;  /* 0x000000550e557220 */ /* 0x040fe20000410000 */
[----:B------:R-:W-:Y:S01]  /*94b0*/  F2FP.BF16.PACK_AB R188, R189, R188 ;  /* 0x000000bcbdbc723e */ /* 0x000fe200000010ff */
[C---:B------:R-:W-:Y:S01]  /*94c0*/  FMUL.FTZ R84, R14.reuse, R84 ;  /* 0x000000540e547220 */ /* 0x040fe20000410000 */
[----:B------:R-:W-:Y:S01]  /*94d0*/  F2FP.BF16.PACK_AB R190, R191, R190 ;  /* 0x000000bebfbe723e */ /* 0x000fe200000010ff */
[C---:B------:R-:W-:Y:S01]  /*94e0*/  FMUL.FTZ R97, R14.reuse, R97 ;  /* 0x000000610e617220 */ /* 0x040fe20000410000 */
[----:B------:R-:W-:Y:S01]  /*94f0*/  F2FP.BF16.PACK_AB R184, R185, R184 ;  /* 0x000000b8b9b8723e */ /* 0x000fe200000010ff */
[----:B------:R-:W-:Y:S01]  /*9500*/  FMUL.FTZ R96, R14, R96 ;  /* 0x000000600e607220 */ /* 0x000fe20000410000 */
[----:B------:R-:W-:Y:S01]  /*9510*/  F2FP.BF16.PACK_AB R186, R187, R186 ;  /* 0x000000babbba723e */ /* 0x000fe200000010ff */
[----:B------:R-:W-:Y:S01]  /*9520*/  STS [R11+0x80], R192 ;  /* 0x000080c00b007388 */ /* 0x000fe20000000800 */
[----:B------:R-:W-:-:S02]  /*9530*/  F2FP.BF16.PACK_AB R68, R69, R68 ;  /* 0x000000444544723e */ /* 0x000fc400000010ff */
[----:B------:R-:W-:Y:S01]  /*9540*/  F2FP.BF16.PACK_AB R70, R71, R70 ;  /* 0x000000464746723e */ /* 0x000fe200000010ff */
[----:B------:R-:W-:Y:S01]  /*9550*/  STS [R11+0x480], R194 ;  /* 0x000480c20b007388 */ /* 0x000fe20000000800 */
[----:B------:R-:W-:Y:S02]  /*9560*/  SEL R0, R0, 0xffffffc0, !P2 ;  /* 0xffffffc000007807 */ /* 0x000fe40005000000 */
[----:B------:R-:W-:Y:S01]  /*9570*/  F2FP.BF16.PACK_AB R80, R81, R80 ;  /* 0x000000505150723e */ /* 0x000fe200000010ff */
[----:B------:R-:W-:Y:S01]  /*9580*/  STS [R13], R180 ;  /* 0x000000b40d007388 */ /* 0x000fe20000000800 */
[----:B------:R-:W-:Y:S01]  /*9590*/  F2FP.BF16.PACK_AB R82, R83, R82 ;  /* 0x000000525352723e */ /* 0x000fe200000010ff */
[C---:B------:R-:W-:Y:S01]  /*95a0*/  FMUL.FTZ R101, R14.reuse, R101 ;  /* 0x000000650e657220 */ /* 0x040fe20000410000 */
[----:B------:R-:W-:Y:S01]  /*95b0*/  F2FP.BF16.PACK_AB R72, R73, R72 ;  /* 0x000000484948723e */ /* 0x000fe200000010ff */
[----:B------:R-:W-:Y:S01]  /*95c0*/  STS [R13+0x400], R182 ;  /* 0x000400b60d007388 */ /* 0x000fe20000000800 */
[----:B------:R-:W-:Y:S01]  /*95d0*/  FMUL.FTZ R100, R14, R100 ;  /* 0x000000640e647220 */ /* 0x000fe20000410000 */
[----:B------:R-:W-:Y:S01]  /*95e0*/  F2FP.BF16.PACK_AB R76, R77, R76 ;  /* 0x0000004c4d4c723e */ /* 0x000fe200000010ff */
[----:B------:R-:W-:Y:S01]  /*95f0*/  IMAD R4, R15, c[0x0][0x3dc], R4 ;  /* 0x0000f7000f047a24 */ /* 0x000fe200078e0204 */
[----:B------:R-:W-:Y:S01]  /*9600*/  F2FP.BF16.PACK_AB R78, R79, R78 ;  /* 0x0000004e4f4e723e */ /* 0x000fe200000010ff */
[----:B------:R-:W-:Y:S01]  /*9610*/  IMAD.WIDE.U32 R16, R15, c[0x0][0x3d8], R30 ;  /* 0x0000f6000f107a25 */ /* 0x000fe200078e001e */
[----:B------:R-:W-:Y:S01]  /*9620*/  STS [R11+0x2080], R188 ;  /* 0x002080bc0b007388 */ /* 0x000fe20000000800 */
[----:B------:R-:W-:-:S02]  /*9630*/  F2FP.BF16.PACK_AB R84, R85, R84 ;  /* 0x000000545554723e */ /* 0x000fc400000010ff */
[C---:B------:R-:W-:Y:S01]  /*9640*/  FMUL.FTZ R113, R14.reuse, R113 ;  /* 0x000000710e717220 */ /* 0x040fe20000410000 */
[----:B------:R-:W-:Y:S01]  /*9650*/  STS [R11+0x2480], R190 ;  /* 0x002480be0b007388 */ /* 0x000fe20000000800 */
[----:B------:R-:W-:Y:S01]  /*9660*/  FMUL.FTZ R112, R14, R112 ;  /* 0x000000700e707220 */ /* 0x000fe20000410000 */
[----:B------:R-:W-:Y:S02]  /*9670*/  F2FP.BF16.PACK_AB R86, R87, R86 ;  /* 0x000000565756723e */ /* 0x000fe400000010ff */
[----:B------:R-:W-:Y:S01]  /*9680*/  STS [R13+0x2000], R184 ;  /* 0x002000b80d007388 */ /* 0x000fe20000000800 */
[----:B------:R-:W-:Y:S02]  /*9690*/  IADD3 R15, R11, R0, RZ ;  /* 0x000000000b0f7210 */ /* 0x000fe40007ffe0ff */
[----:B------:R-:W-:Y:S01]  /*96a0*/  F2FP.BF16.PACK_AB R96, R97, R96 ;  /* 0x000000606160723e */ /* 0x000fe200000010ff */
[----:B------:R-:W-:Y:S01]  /*96b0*/  STS [R13+0x2400], R186 ;  /* 0x002400ba0d007388 */ /* 0x000fe20000000800 */
[----:B------:R-:W-:-:S02]  /*96c0*/  F2FP.BF16.PACK_AB R98, R99, R98 ;  /* 0x000000626362723e */ /* 0x000fc400000010ff */
[----:B------:R-:W-:Y:S01]  /*96d0*/  IADD3 R21, R0, R13, RZ ;  /* 0x0000000d00157210 */ /* 0x000fe20007ffe0ff */
[----:B------:R-:W-:Y:S01]  /*96e0*/  STS [R5+0x80], R68 ;  /* 0x0000804405007388 */ /* 0x000fe20000000800 */
[----:B------:R-:W-:Y:S01]  /*96f0*/  F2FP.BF16.PACK_AB R88, R89, R88 ;  /* 0x000000585958723e */ /* 0x000fe200000010ff */
[C---:B------:R-:W-:Y:S01]  /*9700*/  FMUL.FTZ R117, R14.reuse, R117 ;  /* 0x000000750e757220 */ /* 0x040fe20000410000 */
[----:B------:R-:W-:Y:S01]  /*9710*/  F2FP.BF16.PACK_AB R90, R91, R90 ;  /* 0x0000005a5b5a723e */ /* 0x000fe200000010ff */
[----:B------:R-:W-:Y:S01]  /*9720*/  STS [R5+0x480], R70 ;  /* 0x0004804605007388 */ /* 0x000fe20000000800 */
[C---:B------:R-:W-:Y:S01]  /*9730*/  FMUL.FTZ R116, R14.reuse, R116 ;  /* 0x000000740e747220 */ /* 0x040fe20000410000 */
[----:B------:R-:W-:Y:S02]  /*9740*/  F2FP.BF16.PACK_AB R92, R93, R92 ;  /* 0x0000005c5d5c723e */ /* 0x000fe400000010ff */
[----:B------:R-:W-:Y:S01]  /*9750*/  STS [R3], R80 ;  /* 0x0000005003007388 */ /* 0x000fe20000000800 */
[----:B------:R-:W-:Y:S01]  /*9760*/  F2FP.BF16.PACK_AB R94, R95, R94 ;  /* 0x0000005e5f5e723e */ /* 0x000fe200000010ff */
[----:B------:R-:W-:-:S02]  /*9770*/  FMUL.FTZ R129, R14, R129 ;  /* 0x000000810e817220 */ /* 0x000fc40000410000 */
[----:B------:R-:W-:Y:S01]  /*9780*/  STS [R3+0x400], R82 ;  /* 0x0004005203007388 */ /* 0x000fe20000000800 */
[----:B------:R-:W-:Y:S01]  /*9790*/  FMUL.FTZ R128, R14, R128 ;  /* 0x000000800e807220 */ /* 0x000fe20000410000 */
[----:B------:R-:W-:Y:S02]  /*97a0*/  F2FP.BF16.PACK_AB R100, R101, R100 ;  /* 0x000000646564723e */ /* 0x000fe400000010ff */
[----:B------:R-:W-:Y:S01]  /*97b0*/  STS [R5+0x2080], R72 ;  /* 0x0020804805007388 */ /* 0x000fe20000000800 */
[----:B------:R-:W-:Y:S02]  /*97c0*/  F2FP.BF16.PACK_AB R102, R103, R102 ;  /* 0x000000666766723e */ /* 0x000fe400000010ff */
[----:B------:R-:W-:Y:S01]  /*97d0*/  IADD3 R25, R0, R5, RZ ;  /* 0x0000000500197210 */ /* 0x000fe20007ffe0ff */
[----:B------:R-:W-:Y:S01]  /*97e0*/  STS [R5+0x2480], R74 ;  /* 0x0024804a05007388 */ /* 0x000fe20000000800 */
[----:B------:R-:W-:Y:S02]  /*97f0*/  F2FP.BF16.PACK_AB R112, R113, R112 ;  /* 0x000000707170723e */ /* 0x000fe400000010ff */
[----:B------:R-:W-:Y:S01]  /*9800*/  F2FP.BF16.PACK_AB R114, R115, R114 ;  /* 0x000000727372723e */ /* 0x000fe200000010ff */
[----:B------:R-:W-:Y:S01]  /*9810*/  STS [R3+0x2000], R76 ;  /* 0x0020004c03007388 */ /* 0x000fe20000000800 */
[----:B------:R-:W-:-:S03]  /*9820*/  IADD3 R29, R3, R0, RZ ;  /* 0x00000000031d7210 */ /* 0x000fc60007ffe0ff */
[----:B------:R-:W-:Y:S01]  /*9830*/  STS [R3+0x2400], R78 ;  /* 0x0024004e03007388 */ /* 0x000fe20000000800 */
[----:B------:R-:W-:Y:S01]  /*9840*/  F2FP.BF16.PACK_AB R104, R105, R104 ;  /* 0x000000686968723e */ /* 0x000fe200000010ff */
[C---:B------:R-:W-:Y:S01]  /*9850*/  FMUL.FTZ R133, R14.reuse, R133 ;  /* 0x000000850e857220 */ /* 0x040fe20000410000 */
[----:B------:R-:W-:Y:S01]  /*9860*/  F2FP.BF16.PACK_AB R106, R107, R106 ;  /* 0x0000006a6b6a723e */ /* 0x000fe200000010ff */
[----:B------:R-:W-:Y:S01]  /*9870*/  STS [R15+0x80], R84 ;  /* 0x000080540f007388 */ /* 0x000fe20000000800 */
[C---:B------:R-:W-:Y:S01]  /*9880*/  FMUL.FTZ R132, R14.reuse, R132 ;  /* 0x000000840e847220 */ /* 0x040fe20000410000 */
[----:B------:R-:W-:Y:S02]  /*9890*/  F2FP.BF16.PACK_AB R108, R109, R108 ;  /* 0x0000006c6d6c723e */ /* 0x000fe400000010ff */
[----:B------:R-:W-:Y:S01]  /*98a0*/  STS [R15+0x480], R86 ;  /* 0x000480560f007388 */ /* 0x000fe20000000800 */
[----:B------:R-:W-:Y:S01]  /*98b0*/  F2FP.BF16.PACK_AB R110, R111, R110 ;  /* 0x0000006e6f6e723e */ /* 0x000fe200000010ff */
[----:B------:R-:W-:-:S02]  /*98c0*/  FMUL.FTZ R145, R14, R145 ;  /* 0x000000910e917220 */ /* 0x000fc40000410000 */
[----:B------:R-:W-:Y:S01]  /*98d0*/  STS [R21], R96 ;  /* 0x0000006015007388 */ /* 0x000fe20000000800 */
[----:B------:R-:W-:Y:S01]  /*98e0*/  FMUL.FTZ R144, R14, R144 ;  /* 0x000000900e907220 */ /* 0x000fe20000410000 */
[----:B------:R-:W-:Y:S02]  /*98f0*/  F2FP.BF16.PACK_AB R116, R117, R116 ;  /* 0x000000747574723e */ /* 0x000fe400000010ff */
[----:B------:R-:W-:Y:S01]  /*9900*/  STS [R21+0x400], R98 ;  /* 0x0004006215007388 */ /* 0x000fe20000000800 */
[----:B------:R-:W-:-:S03]  /*9910*/  F2FP.BF16.PACK_AB R118, R119, R118 ;  /* 0x000000767776723e */ /* 0x000fc600000010ff */
[----:B------:R-:W-:Y:S01]  /*9920*/  STS [R15+0x2080], R88 ;  /* 0x002080580f007388 */ /* 0x000fe20000000800 */
[----:B------:R-:W-:-:S03]  /*9930*/  F2FP.BF16.PACK_AB R128, R129, R128 ;  /* 0x000000808180723e */ /* 0x000fc600000010ff */
[----:B------:R-:W-:Y:S01]  /*9940*/  STS [R15+0x2480], R90 ;  /* 0x0024805a0f007388 */ /* 0x000fe20000000800 */
[----:B------:R-:W-:-:S03]  /*9950*/  F2FP.BF16.PACK_AB R130, R131, R130 ;  /* 0x000000828382723e */ /* 0x000fc600000010ff */
[----:B------:R-:W-:Y:S01]  /*9960*/  STS [R21+0x2000], R92 ;  /* 0x0020005c15007388 */ /* 0x000fe20000000800 */
[----:B------:R-:W-:-:S03]  /*9970*/  F2FP.BF16.PACK_AB R120, R121, R120 ;  /* 0x000000787978723e */ /* 0x000fc600000010ff */
[----:B------:R-:W-:Y:S01]  /*9980*/  STS [R21+0x2400], R94 ;  /* 0x0024005e15007388 */ /* 0x000fe20000000800 */
[----:B------:R-:W-:Y:S01]  /*9990*/  F2FP.BF16.PACK_AB R122, R123, R122 ;  /* 0x0000007a7b7a723e */ /* 0x000fe200000010ff */
[C---:B------:R-:W-:Y:S02]  /*99a0*/  FMUL.FTZ R149, R14.reuse, R149 ;  /* 0x000000950e957220 */ /* 0x040fe40000410000 */
        /* <DEDUP_REMOVED lines=24> */
[----:B------:R-:W-:Y:S01]  /*9b30*/  FMUL.FTZ R177, R14, R177 ;  /* 0x000000b10eb17220 */ /* 0x000fe20000410000 */
[----:B------:R-:W-:Y:S01]  /*9b40*/  F2FP.BF16.PACK_AB R142, R143, R142 ;  /* 0x0000008e8f8e723e */ /* 0x000fe200000010ff */
[----:B------:R-:W-:Y:S01]  /*9b50*/  IMAD.WIDE.U32 R8, R7, c[0x0][0x488], R8 ;  /* 0x0001220007087a25 */ /* 0x000fe200078e0008 */
[----:B------:R-:W-:Y:S01]  /*9b60*/  STS [R13+0x4000], R128 ;  /* 0x004000800d007388 */ /* 0x000fe20000000800 */
[----:B------:R-:W-:-:S02]  /*9b70*/  F2FP.BF16.PACK_AB R148, R149, R148 ;  /* 0x000000949594723e */ /* 0x000fc400000010ff */
[----:B------:R-:W-:Y:S01]  /*9b80*/  IMAD R6, R7, c[0x0][0x48c], R6 ;  /* 0x0001230007067a24 */ /* 0x000fe200078e0206 */
[----:B------:R-:W-:Y:S01]  /*9b90*/  STS [R13+0x4400], R130 ;  /* 0x004400820d007388 */ /* 0x000fe20000000800 */
        /* <DEDUP_REMOVED lines=17> */
[----:B------:R-:W-:Y:S02]  /*9cb0*/  F2FP.BF16.PACK_AB R166, R167, R166 ;  /* 0x000000a6a7a6723e */ /* 0x000fe400000010ff */
[----:B------:R-:W-:Y:S01]  /*9cc0*/  LEA R7, P0, R8, c[0x0][0x450], 0x2 ;  /* 0x0001140008077a11 */ /* 0x000fe200078010ff */
[----:B------:R-:W-:Y:S01]  /*9cd0*/  STS [R5+0x6080], R136 ;  /* 0x0060808805007388 */ /* 0x000fe20000000800 */
[----:B------:R-:W-:-:S03]  /*9ce0*/  IADD3 R9, R9, R6, RZ ;  /* 0x0000000609097210 */ /* 0x000fc60007ffe0ff */
[----:B------:R-:W-:Y:S01]  /*9cf0*/  STS [R5+0x6480], R138 ;  /* 0x0064808a05007388 */ /* 0x000fe20000000800 */
[----:B------:R-:W-:Y:S02]  /*9d00*/  F2FP.BF16.PACK_AB R14, R177, R14 ;  /* 0x0000000eb10e723e */ /* 0x000fe400000010ff */
[----:B------:R-:W-:Y:S01]  /*9d10*/  F2FP.BF16.PACK_AB R178, R179, R178 ;  /* 0x000000b2b3b2723e */ /* 0x000fe200000010ff */
[----:B------:R-:W-:Y:S01]  /*9d20*/  STS [R3+0x6000], R140 ;  /* 0x0060008c03007388 */ /* 0x000fe20000000800 */
[----:B------:R-:W-:-:S03]  /*9d30*/  F2FP.BF16.PACK_AB R168, R169, R168 ;  /* 0x000000a8a9a8723e */ /* 0x000fc600000010ff */
[----:B------:R2:W-:Y:S01]  /*9d40*/  STS [R3+0x6400], R142 ;  /* 0x0064008e03007388 */ /* 0x0005e20000000800 */
[----:B------:R-:W-:-:S03]  /*9d50*/  F2FP.BF16.PACK_AB R170, R171, R170 ;  /* 0x000000aaabaa723e */ /* 0x000fc600000010ff */
[----:B------:R-:W-:Y:S01]  /*9d60*/  STS [R15+0x4080], R148 ;  /* 0x004080940f007388 */ /* 0x000fe20000000800 */
[----:B------:R-:W-:-:S03]  /*9d70*/  F2FP.BF16.PACK_AB R174, R175, R174 ;  /* 0x000000aeafae723e */ /* 0x000fc600000010ff */
[----:B------:R-:W-:Y:S01]  /*9d80*/  STS [R15+0x4480], R150 ;  /* 0x004480960f007388 */ /* 0x000fe20000000800 */
[----:B------:R-:W-:-:S03]  /*9d90*/  LEA.HI.X R9, R8, c[0x0][0x454], R9, 0x2, P0 ;  /* 0x0001150008097a11 */ /* 0x000fc600000f1409 */
        /* <DEDUP_REMOVED lines=15> */
[----:B------:R-:W1:Y:S04]  /*9e90*/  SHFL.IDX PT, R31, R9, RZ, 0x1c1f ;  /* 0x001c1fff091f7589 */ /* 0x000e6800000e0000 */
[----:B------:R-:W-:Y:S06]  /*9ea0*/  BAR.SYNC.DEFER_BLOCKING 0x1, 0x80 ;  /* 0x0042000000007b1d */ /* 0x000fec0000010000 */
[----:B------:R-:W-:Y:S04]  /*9eb0*/  SHFL.IDX PT, R12, R7, 0x1, 0x1c1f ;  /* 0x003c1f00070c7f89 */ /* 0x000fe800000e0000 */
[----:B------:R-:W3:Y:S04]  /*9ec0*/  SHFL.IDX PT, R13, R9, 0x1, 0x1c1f ;  /* 0x003c1f00090d7f89 */ /* 0x000ee800000e0000 */
[----:B------:R-:W-:Y:S04]  /*9ed0*/  SHFL.IDX PT, R10, R7, 0x2, 0x1c1f ;  /* 0x005c1f00070a7f89 */ /* 0x000fe800000e0000 */
[----:B------:R-:W4:Y:S04]  /*9ee0*/  SHFL.IDX PT, R11, R9, 0x2, 0x1c1f ;  /* 0x005c1f00090b7f89 */ /* 0x000f2800000e0000 */
[----:B------:R-:W-:Y:S04]  /*9ef0*/  SHFL.IDX PT, R68, R7, 0x3, 0x1c1f ;  /* 0x007c1f0007447f89 */ /* 0x000fe800000e0000 */
[----:B------:R-:W4:Y:S01]  /*9f00*/  SHFL.IDX PT, R69, R9, 0x3, 0x1c1f ;  /* 0x007c1f0009457f89 */ /* 0x000f2200000e0000 */
[----:B--2---:R-:W-:-:S03]  /*9f10*/  SHF.L.U32 R3, R18, 0x1, RZ ;  /* 0x0000000112037819 */ /* 0x004fc600000006ff */
[----:B-1----:R-:W-:Y:S04]  /*9f20*/  @!P6 ST.E [R30.64], R27 ;  /* 0x0000001b1e00e985 */ /* 0x002fe8000c101916 */
[----:B---3--:R-:W-:Y:S04]  /*9f30*/  @!P5 ST.E [R12.64], R26 ;  /* 0x0000001a0c00d985 */ /* 0x008fe8000c101916 */
[----:B----4-:R-:W-:Y:S04]  /*9f40*/  @!P4 ST.E [R10.64], R23 ;  /* 0x000000170a00c985 */ /* 0x010fe8000c101916 */
[----:B------:R1:W-:Y:S04]  /*9f50*/  @!P3 ST.E [R68.64], R19 ;  /* 0x000000134400b985 */ /* 0x0003e8000c101916 */
[----:B------:R2:W3:Y:S04]  /*9f60*/  LDS.128 R64, [R3+0x880] ;  /* 0x0008800003407984 */ /* 0x0004e80000000c00 */
[----:B------:R2:W4:Y:S04]  /*9f70*/  LDS.128 R60, [R3+0x1080] ;  /* 0x00108000033c7984 */ /* 0x0005280000000c00 */
[----:B------:R2:W1:Y:S04]  /*9f80*/  LDS.128 R56, [R3+0x1880] ;  /* 0x0018800003387984 */ /* 0x0004680000000c00 */
[----:B------:R2:W1:Y:S04]  /*9f90*/  LDS.128 R52, [R3+0x2080] ;  /* 0x0020800003347984 */ /* 0x0004680000000c00 */
[----:B------:R2:W1:Y:S04]  /*9fa0*/  LDS.128 R48, [R3+0x2880] ;  /* 0x0028800003307984 */ /* 0x0004680000000c00 */
[----:B------:R2:W2:Y:S04]  /*9fb0*/  LDS.128 R44, [R3+0x3080] ;  /* 0x00308000032c7984 */ /* 0x0004a80000000c00 */
[----:B------:R1:W2:Y:S04]  /*9fc0*/  LDS.128 R40, [R3+0x3880] ;  /* 0x0038800003287984 */ /* 0x0002a80000000c00 */
[----:B------:R1:W2:Y:S04]  /*9fd0*/  LDS.128 R36, [R3+0x4880] ;  /* 0x0048800003247984 */ /* 0x0002a80000000c00 */
[----:B------:R1:W2:Y:S04]  /*9fe0*/  LDS.128 R32, [R3+0x5080] ;  /* 0x0050800003207984 */ /* 0x0002a80000000c00 */
[----:B------:R1:W2:Y:S04]  /*9ff0*/  LDS.128 R28, [R3+0x5880] ;  /* 0x00588000031c7984 */ /* 0x0002a80000000c00 */
[----:B------:R2:W2:Y:S04]  /*a000*/  LDS.128 R24, [R3+0x6080] ;  /* 0x0060800003187984 */ /* 0x0004a80000000c00 */
[----:B------:R2:W2:Y:S04]  /*a010*/  LDS.128 R20, [R3+0x6880] ;  /* 0x0068800003147984 */ /* 0x0004a80000000c00 */
[----:B------:R2:W2:Y:S04]  /*a020*/  LDS.128 R12, [R3+0x7080] ;  /* 0x00708000030c7984 */ /* 0x0004a80000000c00 */
[----:B------:R2:W2:Y:S01]  /*a030*/  LDS.128 R8, [R3+0x7880] ;  /* 0x0078800003087984 */ /* 0x0004a20000000c00 */
[----:B------:R-:W-:-:S02]  /*a040*/  IADD3 R5, R17, R4, RZ ;  /* 0x0000000411057210 */ /* 0x000fc40007ffe0ff */
[----:B------:R-:W-:-:S04]  /*a050*/  LEA R0, P0, R16, c[0x0][0x380], 0x1 ;  /* 0x0000e00010007a11 */ /* 0x000fc800078008ff */
[----:B-1----:R-:W-:Y:S02]  /*a060*/  LEA.HI.X R68, R16, c[0x0][0x384], R5, 0x1, P0 ;  /* 0x0000e10010447a11 */ /* 0x002fe400000f0c05 */
[----:B------:R-:W-:Y:S01]  /*a070*/  ISETP.GE.AND P0, PT, R252, R2, PT ;  /* 0x00000002fc00720c */ /* 0x000fe20003f06270 */
[----:B------:R1:W1:Y:S01]  /*a080*/  SHFL.IDX PT, R70, R0, RZ, 0x181f ;  /* 0x00181fff00467589 */ /* 0x00026200000e0000 */
[----:B------:R-:W-:Y:S03]  /*a090*/  BSSY B0, `(.L_x_647) ;  /* 0x000000e000007945 */ /* 0x000fe60003800000 */
[----:B------:R1:W1:Y:S08]  /*a0a0*/  SHFL.IDX PT, R71, R68, RZ, 0x181f ;  /* 0x00181fff44477589 */ /* 0x00027000000e0000 */
[----:B------:R-:W-:Y:S05]  /*a0b0*/  @P0 BRA `(.L_x_648) ;  /* 0x000000b000000947 */ /* 0x000fea0003800000 */
[----:B---34-:R-:W3:Y:S01]  /*a0c0*/  LDS.128 R16, [R3+0x80] ;  /* 0x0000800003107984 */ /* 0x018ee20000000c00 */
[----:B-----5:R-:W-:-:S02]  /*a0d0*/  ISETP.GE.AND P0, PT, R75, c[0x0][0x3c8], PT ;  /* 0x0000f2004b007a0c */ /* 0x020fc40003f06270 */
[----:B------:R-:W-:Y:S01]  /*a0e0*/  ISETP.GE.AND P1, PT, R172, c[0x0][0x3c8], PT ;  /* 0x0000f200ac007a0c */ /* 0x000fe20003f26270 */
[----:B------:R-:W4:Y:S10]  /*a0f0*/  LDS.128 R4, [R3+0x4080] ;  /* 0x0040800003047984 */ /* 0x000f340000000c00 */
[----:B------:R-:W-:-:S02]  /*a100*/  @!P0 SHF.R.S32.HI R69, RZ, 0x1f, R75 ;  /* 0x0000001fff458819 */ /* 0x000fc4000001144b */
[----:B-1----:R-:W-:Y:S02]  /*a110*/  @!P1 IMAD.WIDE R72, R172, 0x2, R70 ;  /* 0x00000002ac489825 */ /* 0x002fe400078e0246 */
[----:B------:R-:W-:-:S04]  /*a120*/  @!P0 LEA.HI R69, R69, R75, RZ, 0x3 ;  /* 0x0000004b45458211 */ /* 0x000fc800078f18ff */
[----:B------:R-:W-:-:S05]  /*a130*/  @!P0 LOP3.LUT R69, R69, 0xfffffff8, RZ, 0xc0, !PT ;  /* 0xfffffff845458812 */ /* 0x000fca00078ec0ff */
[----:B------:R-:W-:Y:S01]  /*a140*/  @!P0 IMAD.WIDE R70, R69, 0x2, R70 ;  /* 0x0000000245468825 */ /* 0x000fe200078e0246 */
[----:B---3--:R1:W-:Y:S04]  /*a150*/  @!P1 ST.E.128 [R72.64], R16 ;  /* 0x0000001048009985 */ /* 0x0083e8000c101d16 */
[----:B----4-:R1:W-:Y:S02]  /*a160*/  @!P0 ST.E.128 [R70.64], R4 ;  /* 0x0000000446008985 */ /* 0x0103e4000c101d16 */
.L_x_648:
[----:B---34-:R-:W-:Y:S05]  /*a170*/  BSYNC B0 ;  /* 0x0000000000007941 */ /* 0x018fea0003800000 */
.L_x_647:
[----:B--2---:R-:W-:Y:S01]  /*a180*/  IADD3 R3, R252, 0x10, RZ ;  /* 0x00000010fc037810 */ /* 0x004fe20007ffe0ff */
[----:B-1----:R1:W2:Y:S01]  /*a190*/  SHFL.IDX PT, R5, R68, 0x1, 0x181f ;  /* 0x00381f0044057f89 */ /* 0x0022a200000e0000 */
[----:B------:R-:W-:Y:S02]  /*a1a0*/  BSSY B0, `(.L_x_649) ;  /* 0x000000d000007945 */ /* 0x000fe40003800000 */
[----:B------:R-:W-:Y:S01]  /*a1b0*/  ISETP.GE.AND P0, PT, R3, R2, PT ;  /* 0x000000020300720c */ /* 0x000fe20003f06270 */
[----:B------:R1:W3:-:S12]  /*a1c0*/  SHFL.IDX PT, R4, R0, 0x1, 0x181f ;  /* 0x00381f0000047f89 */ /* 0x0002d800000e0000 */
[----:B------:R-:W-:Y:S05]  /*a1d0*/  @P0 BRA `(.L_x_650) ;  /* 0x0000009000000947 */ /* 0x000fea0003800000 */
[----:B-----5:R-:W-:Y:S02]  /*a1e0*/  ISETP.GE.AND P0, PT, R75, c[0x0][0x3c8], PT ;  /* 0x0000f2004b007a0c */ /* 0x020fe40003f06270 */
        /* <DEDUP_REMOVED lines=8> */
.L_x_650:
[----:B------:R-:W-:Y:S05]  /*a270*/  BSYNC B0 ;  /* 0x0000000000007941 */ /* 0x000fea0003800000 */
.L_x_649:
[----:B------:R-:W-:Y:S01]  /*a280*/  IADD3 R3, R252, 0x20, RZ ;  /* 0x00000020fc037810 */ /* 0x000fe20007ffe0ff */
[----:B--2---:R2:W4:Y:S01]  /*a290*/  SHFL.IDX PT, R5, R68, 0x2, 0x181f ;  /* 0x00581f0044057f89 */ /* 0x00452200000e0000 */
[----:B------:R-:W-:Y:S02]  /*a2a0*/  BSSY B0, `(.L_x_651) ;  /* 0x000000d000007945 */ /* 0x000fe40003800000 */
[----:B------:R-:W-:Y:S01]  /*a2b0*/  ISETP.GE.AND P0, PT, R3, R2, PT ;  /* 0x000000020300720c */ /* 0x000fe20003f06270 */
[----:B---3--:R2:W3:-:S12]  /*a2c0*/  SHFL.IDX PT, R4, R0, 0x2, 0x181f ;  /* 0x00581f0000047f89 */ /* 0x0084d800000e0000 */
[----:B------:R-:W-:Y:S05]  /*a2d0*/  @P0 BRA `(.L_x_652) ;  /* 0x0000009000000947 */ /* 0x000fea0003800000 */
[----:B-----5:R-:W-:Y:S02]  /*a2e0*/  ISETP.GE.AND P0, PT, R75, c[0x0][0x3c8], PT ;  /* 0x0000f2004b007a0c */ /* 0x020fe40003f06270 */
        /* <DEDUP_REMOVED lines=8> */
.L_x_652:
[----:B------:R-:W-:Y:S05]  /*a370*/  BSYNC B0 ;  /* 0x0000000000007941 */ /* 0x000fea0003800000 */
.L_x_651:
[----:B------:R-:W-:Y:S01]  /*a380*/  IADD3 R3, R252, 0x30, RZ ;  /* 0x00000030fc037810 */ /* 0x000fe20007ffe0ff */
[----:B---34-:R3:W4:Y:S01]  /*a390*/  SHFL.IDX PT, R5, R68, 0x3, 0x181f ;  /* 0x00781f0044057f89 */ /* 0x01872200000e0000 */
[----:B------:R-:W-:Y:S02]  /*a3a0*/  BSSY B0, `(.L_x_653) ;  /* 0x000000d000007945 */ /* 0x000fe40003800000 */
[----:B------:R-:W-:Y:S01]  /*a3b0*/  ISETP.GE.AND P0, PT, R3, R2, PT ;  /* 0x000000020300720c */ /* 0x000fe20003f06270 */
[----:B------:R3:W1:-:S12]  /*a3c0*/  SHFL.IDX PT, R4, R0, 0x3, 0x181f ;  /* 0x00781f0000047f89 */ /* 0x00065800000e0000 */
[----:B------:R-:W-:Y:S05]  /*a3d0*/  @P0 BRA `(.L_x_654) ;  /* 0x0000009000000947 */ /* 0x000fea0003800000 */
[----:B-----5:R-:W-:Y:S02]  /*a3e0*/  ISETP.GE.AND P0, PT, R75, c[0x0][0x3c8], PT ;  /* 0x0000f2004b007a0c */ /* 0x020fe40003f06270 */
[----:B------:R-:W-:-:S11]  /*a3f0*/  ISETP.GE.AND P1, PT, R172, c[0x0][0x3c8], PT ;  /* 0x0000f200ac007a0c */ /* 0x000fd60003f26270 */
[----:B------:R-:W-:Y:S02]  /*a400*/  @!P0 SHF.R.S32.HI R3, RZ, 0x1f, R75 ;  /* 0x0000001fff038819 */ /* 0x000fe4000001144b */
[----:B-1--4-:R-:W-:Y:S02]  /*a410*/  @!P1 IMAD.WIDE R6, R172, 0x2, R4 ;  /* 0x00000002ac069825 */ /* 0x012fe400078e0204 */
[----:B------:R-:W-:-:S03]  /*a420*/  @!P0 LEA.HI R3, R3, R75, RZ, 0x3 ;  /* 0x0000004b03038211 */ /* 0x000fc600078f18ff */
[----:B------:R1:W-:Y:S01]  /*a430*/  @!P1 ST.E.128 [R6.64], R56 ;  /* 0x0000003806009985 */ /* 0x0003e2000c101d16 */
[----:B------:R-:W-:-:S05]  /*a440*/  @!P0 LOP3.LUT R3, R3, 0xfffffff8, RZ, 0xc0, !PT ;  /* 0xfffffff803038812 */ /* 0x000fca00078ec0ff */
[----:B------:R-:W-:-:S05]  /*a450*/  @!P0 IMAD.WIDE R4, R3, 0x2, R4 ;  /* 0x0000000203048825 */ /* 0x000fca00078e0204 */
[----:B------:R1:W-:Y:S02]  /*a460*/  @!P0 ST.E.128 [R4.64], R28 ;  /* 0x0000001c04008985 */ /* 0x0003e4000c101d16 */
.L_x_654:
[----:B------:R-:W-:Y:S05]  /*a470*/  BSYNC B0 ;  /* 0x0000000000007941 */ /* 0x000fea0003800000 */
.L_x_653:
[----:B------:R-:W-:Y:S01]  /*a480*/  IADD3 R3, R252, 0x40, RZ ;  /* 0x00000040fc037810 */ /* 0x000fe20007ffe0ff */
[----:B-1--4-:R1:W4:Y:S01]  /*a490*/  SHFL.IDX PT, R5, R68, 0x4, 0x181f ;  /* 0x00981f0044057f89 */ /* 0x01232200000e0000 */
[----:B------:R-:W-:Y:S02]  /*a4a0*/  BSSY B0, `(.L_x_655) ;  /* 0x000000d000007945 */ /* 0x000fe40003800000 */
[----:B------:R-:W-:Y:S01]  /*a4b0*/  ISETP.GE.AND P0, PT, R3, R2, PT ;  /* 0x000000020300720c */ /* 0x000fe20003f06270 */
[----:B------:R1:W2:-:S12]  /*a4c0*/  SHFL.IDX PT, R4, R0, 0x4, 0x181f ;  /* 0x00981f0000047f89 */ /* 0x00029800000e0000 */
[----:B------:R-:W-:Y:S05]  /*a4d0*/  @P0 BRA `(.L_x_656) ;  /* 0x0000009000000947 */ /* 0x000fea0003800000 */
[----:B-----5:R-:W-:Y:S02]  /*a4e0*/  ISETP.GE.AND P0, PT, R75, c[0x0][0x3c8], PT ;  /* 0x0000f2004b007a0c */ /* 0x020fe40003f06270 */
[----:B------:R-:W-:-:S11]  /*a4f0*/  ISETP.GE.AND P1, PT, R172, c[0x0][0x3c8], PT ;  /* 0x0000f200ac007a0c */ /* 0x000fd60003f26270 */
[----:B------:R-:W-:Y:S02]  /*a500*/  @!P0 SHF.R.S32.HI R3, RZ, 0x1f, R75 ;  /* 0x0000001fff038819 */ /* 0x000fe4000001144b */
[----:B--2-4-:R-:W-:Y:S02]  /*a510*/  @!P1 IMAD.WIDE R6, R172, 0x2, R4 ;  /* 0x00000002ac069825 */ /* 0x014fe400078e0204 */
[----:B------:R-:W-:-:S03]  /*a520*/  @!P0 LEA.HI R3, R3, R75, RZ, 0x3 ;  /* 0x0000004b03038211 */ /* 0x000fc600078f18ff */
[----:B------:R2:W-:Y:S01]  /*a530*/  @!P1 ST.E.128 [R6.64], R52 ;  /* 0x0000003406009985 */ /* 0x0005e2000c101d16 */
[----:B------:R-:W-:-:S05]  /*a540*/  @!P0 LOP3.LUT R3, R3, 0xfffffff8, RZ, 0xc0, !PT ;  /* 0xfffffff803038812 */ /* 0x000fca00078ec0ff */
[----:B------:R-:W-:-:S05]  /*a550*/  @!P0 IMAD.WIDE R4, R3, 0x2, R4 ;  /* 0x0000000203048825 */ /* 0x000fca00078e0204 */
[----:B------:R2:W-:Y:S02]  /*a560*/  @!P0 ST.E.128 [R4.64], R24 ;  /* 0x0000001804008985 */ /* 0x0005e4000c101d16 */
.L_x_656:
[----:B------:R-:W-:Y:S05]  /*a570*/  BSYNC B0 ;  /* 0x0000000000007941 */ /* 0x000fea0003800000 */
.L_x_655:
[----:B------:R-:W-:Y:S01]  /*a580*/  IADD3 R3, R252, 0x50, RZ ;  /* 0x00000050fc037810 */ /* 0x000fe20007ffe0ff */
[----:B--2-4-:R2:W4:Y:S01]  /*a590*/  SHFL.IDX PT, R5, R68, 0x5, 0x181f ;  /* 0x00b81f0044057f89 */ /* 0x01452200000e0000 */
        /* <DEDUP_REMOVED lines=13> */
.L_x_658:
[----:B------:R-:W-:Y:S05]  /*a670*/  BSYNC B0 ;  /* 0x0000000000007941 */ /* 0x000fea0003800000 */
.L_x_657:
        /* <DEDUP_REMOVED lines=15> */
.L_x_660:
[----:B------:R-:W-:Y:S05]  /*a770*/  BSYNC B0 ;  /* 0x0000000000007941 */ /* 0x000fea0003800000 */
.L_x_659:
[----:B------:R-:W-:Y:S01]  /*a780*/  IADD3 R3, R252, 0x70, RZ ;  /* 0x00000070fc037810 */ /* 0x000fe20007ffe0ff */
[----:B--2-4-:R2:W4:Y:S03]  /*a790*/  SHFL.IDX PT, R5, R68, 0x7, 0x181f ;  /* 0x00f81f0044057f89 */ /* 0x01452600000e0000 */
[----:B------:R-:W-:Y:S01]  /*a7a0*/  ISETP.GE.AND P0, PT, R3, R2, PT ;  /* 0x000000020300720c */ /* 0x000fe20003f06270 */
[----:B------:R2:W1:-:S12]  /*a7b0*/  SHFL.IDX PT, R4, R0, 0x7, 0x181f ;  /* 0x00f81f0000047f89 */ /* 0x00045800000e0000 */
[----:B------:R-:W-:Y:S05]  /*a7c0*/  @P0 EXIT ;  /* 0x000000000000094d */ /* 0x000fea0003800000 */
[----:B-----5:R-:W-:-:S13]  /*a7d0*/  ISETP.GE.AND P0, PT, R172, c[0x0][0x3c8], PT ;  /* 0x0000f200ac007a0c */ /* 0x020fda0003f06270 */
[----:B-1--4-:R-:W-:-:S05]  /*a7e0*/  @!P0 IMAD.WIDE R2, R172, 0x2, R4 ;  /* 0x00000002ac028825 */ /* 0x012fca00078e0204 */
[----:B------:R1:W-:Y:S01]  /*a7f0*/  @!P0 ST.E.128 [R2.64], R40 ;  /* 0x0000002802008985 */ /* 0x0003e2000c101d16 */
[----:B------:R-:W-:-:S13]  /*a800*/  ISETP.GE.AND P0, PT, R75, c[0x0][0x3c8], PT ;  /* 0x0000f2004b007a0c */ /* 0x000fda0003f06270 */
[----:B------:R-:W-:Y:S05]  /*a810*/  @P0 EXIT ;  /* 0x000000000000094d */ /* 0x000fea0003800000 */
[----:B--23--:R-:W-:-:S04]  /*a820*/  SHF.R.S32.HI R0, RZ, 0x1f, R75 ;  /* 0x0000001fff007819 */ /* 0x00cfc8000001144b */
[----:B------:R-:W-:-:S04]  /*a830*/  LEA.HI R0, R0, R75, RZ, 0x3 ;  /* 0x0000004b00007211 */ /* 0x000fc800078f18ff */
[----:B-1----:R-:W-:-:S05]  /*a840*/  LOP3.LUT R3, R0, 0xfffffff8, RZ, 0xc0, !PT ;  /* 0xfffffff800037812 */ /* 0x002fca00078ec0ff */
[----:B------:R-:W-:-:S05]  /*a850*/  IMAD.WIDE R4, R3, 0x2, R4 ;  /* 0x0000000203047825 */ /* 0x000fca00078e0204 */
[----:B------:R-:W-:Y:S01]  /*a860*/  ST.E.128 [R4.64], R8 ;  /* 0x0000000804007985 */ /* 0x000fe2000c101d16 */
[----:B------:R-:W-:Y:S05]  /*a870*/  EXIT ;  /* 0x000000000000794d */ /* 0x000fea0003800000 */
.L_x_661:
        /* <DEDUP_REMOVED lines=16> */
.L_x_1835:


//--------------------- .text._ZN7cutlass13device_kernelIN5flash19enable_sm80_to_sm89INS1_16FlashAttnFwdSm80INS1_25CollectiveMainloopFwdSm80ILi4ELi1ELb0EN4cute5tupleIJNS5_1CILi128EEENS7_ILi64EEES8_EEELi128ENS_10bfloat16_tEfNS_4arch4Sm80ELb0ELb0ELb0ELb1ELb0ELb0ELb1ELb0EEENS1_21CollectiveEpilogueFwdINS6_IJS8_S8_S9_EEENS6_IJNS7_ILi1EEESH_SH_EEESB_SD_Li128ELb1ELb1ELb0ELb0EEENS1_19SingleTileSchedulerILb1ELb0ELb1ELi128EEEEEEEEEvNT_6ParamsE --------------------------
	.section	.text._ZN7cutlass13device_kernelIN5flash19enable_sm80_to_sm89INS1_16FlashAttnFwdSm80INS1_25CollectiveMainloopFwdSm80ILi4ELi1ELb0EN4cute5tupleIJNS5_1CILi128EEENS7_ILi64EEES8_EEELi128ENS_10bfloat16_tEfNS_4arch4Sm80ELb0ELb0ELb0ELb1ELb0ELb0ELb1ELb0EEENS1_21CollectiveEpilogueFwdINS6_IJS8_S8_S9_EEENS6_IJNS7_ILi1EEESH_SH_EEESB_SD_Li128ELb1ELb1ELb0ELb0EEENS1_19SingleTileSchedulerILb1ELb0ELb1ELi128EEEEEEEEEvNT_6ParamsE,"ax",@progbits
	.sectioninfo	@"SHI_REGISTERS=255"
	.align	128
.text._ZN7cutlass13device_kernelIN5flash19enable_sm80_to_sm89INS1_16FlashAttnFwdSm80INS1_25CollectiveMainloopFwdSm80ILi4ELi1ELb0EN4cute5tupleIJNS5_1CILi128EEENS7_ILi64EEES8_EEELi128ENS_10bfloat16_tEfNS_4arch4Sm80ELb0ELb0ELb0ELb1ELb0ELb0ELb1ELb0EEENS1_21CollectiveEpilogueFwdINS6_IJS8_S8_S9_EEENS6_IJNS7_ILi1EEESH_SH_EEESB_SD_Li128ELb1ELb1ELb0ELb0EEENS1_19SingleTileSchedulerILb1ELb0ELb1ELi128EEEEEEEEEvNT_6ParamsE:
        .type           _ZN7cutlass13device_kernelIN5flash19enable_sm80_to_sm89INS1_16FlashAttnFwdSm80INS1_25CollectiveMainloopFwdSm80ILi4ELi1ELb0EN4cute5tupleIJNS5_1CILi128EEENS7_ILi64EEES8_EEELi128ENS_10bfloat16_tEfNS_4arch4Sm80ELb0ELb0ELb0ELb1ELb0ELb0ELb1ELb0EEENS1_21CollectiveEpilogueFwdINS6_IJS8_S8_S9_EEENS6_IJNS7_ILi1EEESH_SH_EEESB_SD_Li128ELb1ELb1ELb0ELb0EEENS1_19SingleTileSchedulerILb1ELb0ELb1ELi128EEEEEEEEEvNT_6ParamsE,@function
        .size           _ZN7cutlass13device_kernelIN5flash19enable_sm80_to_sm89INS1_16FlashAttnFwdSm80INS1_25CollectiveMainloopFwdSm80ILi4ELi1ELb0EN4cute5tupleIJNS5_1CILi128EEENS7_ILi64EEES8_EEELi128ENS_10bfloat16_tEfNS_4arch4Sm80ELb0ELb0ELb0ELb1ELb0ELb0ELb1ELb0EEENS1_21CollectiveEpilogueFwdINS6_IJS8_S8_S9_EEENS6_IJNS7_ILi1EEESH_SH_EEESB_SD_Li128ELb1ELb1ELb0ELb0EEENS1_19SingleTileSchedulerILb1ELb0ELb1ELi128EEEEEEEEEvNT_6ParamsE,(.L_x_1836 - _ZN7cutlass13device_kernelIN5flash19enable_sm80_to_sm89INS1_16FlashAttnFwdSm80INS1_25CollectiveMainloopFwdSm80ILi4ELi1ELb0EN4cute5tupleIJNS5_1CILi128EEENS7_ILi64EEES8_EEELi128ENS_10bfloat16_tEfNS_4arch4Sm80ELb0ELb0ELb0ELb1ELb0ELb0ELb1ELb0EEENS1_21CollectiveEpilogueFwdINS6_IJS8_S8_S9_EEENS6_IJNS7_ILi1EEESH_SH_EEESB_SD_Li128ELb1ELb1ELb0ELb0EEENS1_19SingleTileSchedulerILb1ELb0ELb1ELi128EEEEEEEEEvNT_6ParamsE)
        .other          _ZN7cutlass13device_kernelIN5flash19enable_sm80_to_sm89INS1_16FlashAttnFwdSm80INS1_25CollectiveMainloopFwdSm80ILi4ELi1ELb0EN4cute5tupleIJNS5_1CILi128EEENS7_ILi64EEES8_EEELi128ENS_10bfloat16_tEfNS_4arch4Sm80ELb0ELb0ELb0ELb1ELb0ELb0ELb1ELb0EEENS1_21CollectiveEpilogueFwdINS6_IJS8_S8_S9_EEENS6_IJNS7_ILi1EEESH_SH_EEESB_SD_Li128ELb1ELb1ELb0ELb0EEENS1_19SingleTileSchedulerILb1ELb0ELb1ELi128EEEEEEEEEvNT_6ParamsE,@"STO_CUDA_ENTRY STV_DEFAULT"
_ZN7cutlass13device_kernelIN5flash19enable_sm80_to_sm89INS1_16FlashAttnFwdSm80INS1_25CollectiveMainloopFwdSm80ILi4ELi1ELb0EN4cute5tupleIJNS5_1CILi128EEENS7_ILi64EEES8_EEELi128ENS_10bfloat16_tEfNS_4arch4Sm80ELb0ELb0ELb0ELb1ELb0ELb0ELb1ELb0EEENS1_21CollectiveEpilogueFwdINS6_IJS8_S8_S9_EEENS6_IJNS7_ILi1EEESH_SH_EEESB_SD_Li128ELb1ELb1ELb0ELb0EEENS1_19SingleTileSchedulerILb1ELb0ELb1ELi128EEEEEEEEEvNT_6ParamsE:
        /* <DEDUP_REMOVED lines=17> */
.L_x_663:
        /* <DEDUP_REMOVED lines=8> */
.L_x_665:
[----:B------:R-:W-:-:S05]  /*0190*/  MOV R0, c[0x0][0x54c] ;  /* 0x0001530000007a02 */ /* 0x000fca0000000f00 */
.L_x_664:
[----:B-----5:R-:W-:Y:S01]  /*01a0*/  IMAD R0, R0, c[0x0][0x548], RZ ;  /* 0x0001520000007a24 */ /* 0x020fe200078e02ff */
[----:B-1----:R-:W-:-:S04]  /*01b0*/  SHF.L.U32 R2, R32, 0x7, RZ ;  /* 0x0000000720027819 */ /* 0x002fc800000006ff */
[----:B------:R-:W-:-:S04]  /*01c0*/  ISETP.GE.AND P0, PT, R2, R0, PT ;  /* 0x000000000200720c */ /* 0x000fc80003f06270 */
[----:B------:R-:W-:-:S05]  /*01d0*/  SEL R0, R5, 0xffffffff, !P0 ;  /* 0xffffffff05007807 */ /* 0x000fca0004000000 */
[----:B------:R1:W-:Y:S01]  /*01e0*/  STL [R1+0x40], R0 ;  /* 0x0000400001007387 */ /* 0x0003e20000100800 */
[----:B------:R-:W-:Y:S05]  /*01f0*/  BRA `(.L_x_666) ;  /* 0x0000013000007947 */ /* 0x000fea0003800000 */
.L_x_662:
[----:B---3--:R-:W-:-:S04]  /*0200*/  ISETP.NE.U32.AND P0, PT, RZ, c[0x0][0x568], PT ;  /* 0x00015a00ff007a0c */ /* 0x008fc80003f05070 */
[----:B------:R-:W-:-:S13]  /*0210*/  ISETP.NE.AND.EX P0, PT, RZ, c[0x0][0x56c], PT, P0 ;  /* 0x00015b00ff007a0c */ /* 0x000fda0003f05300 */
[----:B------:R-:W-:Y:S05]  /*0220*/  @!P0 BRA `(.L_x_667) ;  /* 0x0000002000008947 */ /* 0x000fea0003800000 */
[----:B------:R1:W5:Y:S01]  /*0230*/  LDG.E R0, [R2.64] ;  /* 0x0000001002007981 */ /* 0x000362000c1e1900 */
[----:B------:R-:W-:Y:S05]  /*0240*/  BRA `(.L_x_668) ;  /* 0x0000009000007947 */ /* 0x000fea0003800000 */
.L_x_667:
        /* <DEDUP_REMOVED lines=8> */
.L_x_669:
[----:B------:R-:W-:-:S05]  /*02d0*/  MOV R0, c[0x0][0x54c] ;  /* 0x0001530000007a02 */ /* 0x000fca0000000f00 */
.L_x_668:
[----:B-----5:R-:W-:Y:S01]  /*02e0*/  IMAD R0, R0, c[0x0][0x548], RZ ;  /* 0x0001520000007a24 */ /* 0x020fe200078e02ff */
[----:B-1----:R-:W-:-:S04]  /*02f0*/  SHF.L.U32 R2, R32, 0x7, RZ ;  /* 0x0000000720027819 */ /* 0x002fc800000006ff */
[----:B------:R-:W-:-:S04]  /*0300*/  ISETP.GE.AND P0, PT, R2, R0, PT ;  /* 0x000000000200720c */ /* 0x000fc80003f06270 */
[----:B------:R-:W-:-:S05]  /*0310*/  SEL R0, R5, 0xffffffff, !P0 ;  /* 0xffffffff05007807 */ /* 0x000fca0004000000 */
[----:B------:R1:W-:Y:S04]  /*0320*/  STL [R1+0x40], R0 ;  /* 0x0000400001007387 */ /* 0x0003e80000100800 */
.L_x_666:
[----:B------:R-:W2:Y:S02]  /*0330*/  LDL R60, [R1+0x40] ;  /* 0x00004000013c7983 */ /* 0x000ea40000100800 */
[----:B--2---:R-:W-:-:S13]  /*0340*/  ISETP.GE.AND P0, PT, R60, RZ, PT ;  /* 0x000000ff3c00720c */ /* 0x004fda0003f06270 */
        /* <DEDUP_REMOVED lines=9> */
[----:B------:R-:W-:Y:S01]  /*03e0*/  @P1 IMAD.WIDE R2, R60, R10, c[0x0][0x370] ;  /* 0x0000dc003c021625 */ /* 0x000fe200078e020a */
[----:B------:R-:W-:-:S03]  /*03f0*/  CS2R R8, SRZ ;  /* 0x0000000000087805 */ /* 0x000fc6000001ff00 */
[----:B------:R-:W-:Y:S01]  /*0400*/  IMAD.MOV.U32 R20, RZ, RZ, c[0x0][0x168] ;  /* 0x00005a00ff147624 */ /* 0x000fe200078e00ff */
[----:B-1----:R1:W2:Y:S01]  /*0410*/  @P1 LDG.E R0, [R2.64] ;  /* 0x0000001002001981 */ /* 0x0022a2000c1e1900 */
        /* <DEDUP_REMOVED lines=11> */
[----:B------:R1:W2:Y:S04]  /*04d0*/  LDG.E R0, [R4.64] ;  /* 0x0000001004007981 */ /* 0x0002a8000c1e1900 */
[----:B-1----:R-:W2:Y:S02]  /*04e0*/  LDG.E R4, [R4.64+0x4] ;  /* 0x0000041004047981 */ /* 0x002ea4000c1e1900 */
[----:B--2--5:R-:W-:-:S02]  /*04f0*/  IADD3 R20, -R0, R4, RZ ;  /* 0x0000000400147210 */ /* 0x024fc40007ffe1ff */
.L_x_670:
[----:B------:R-:W-:-:S04]  /*0500*/  ISETP.NE.U32.AND P0, PT, RZ, c[0x0][0x368], PT ;  /* 0x0000da00ff007a0c */ /* 0x000fc80003f05070 */
[----:B------:R-:W-:-:S13]  /*0510*/  ISETP.NE.AND.EX P0, PT, RZ, c[0x0][0x36c], PT, P0 ;  /* 0x0000db00ff007a0c */ /* 0x000fda0003f05300 */
[----:B------:R-:W-:Y:S05]  /*0520*/  @!P0 BRA `(.L_x_671) ;  /* 0x0000004000008947 */ /* 0x000fea0003800000 */
[----:B------:R-:W-:-:S05]  /*0530*/  IMAD.WIDE R2, R60, R10, c[0x0][0x368] ;  /* 0x0000da003c027625 */ /* 0x000fca00078e020a */
[----:B------:R-:W2:Y:S02]  /*0540*/  LDG.E R0, [R2.64] ;  /* 0x0000001002007981 */ /* 0x000ea4000c1e1900 */
[----:B--2---:R1:W2:Y:S02]  /*0550*/  R2UR UR19, R0 ;  /* 0x00000000001373c2 */ /* 0x0042a400000e0000 */
[----:B-12---:R-:W-:Y:S05]  /*0560*/  BRA `(.L_x_672) ;  /* 0x0000006000007947 */ /* 0x006fea0003800000 */
.L_x_671:
[----:B------:R-:W-:Y:S05]  /*0570*/  @!P4 BRA `(.L_x_672) ;  /* 0x000000500000c947 */ /* 0x000fea0003800000 */
[----:B------:R1:W2:Y:S04]  /*0580*/  LDG.E R0, [R2.64] ;  /* 0x0000001002007981 */ /* 0x0002a8000c1e1900 */
[----:B-1----:R-:W3:Y:S01]  /*0590*/  LDG.E R2, [R2.64+0x4] ;  /* 0x0000041002027981 */ /* 0x002ee2000c1e1900 */
[----:B--2---:R-:W1:Y:S08]  /*05a0*/  R2UR UR5, R0 ;  /* 0x00000000000573c2 */ /* 0x004e7000000e0000 */
[----:B---3--:R-:W1:Y:S02]  /*05b0*/  R2UR UR6, R2 ;  /* 0x00000000020673c2 */ /* 0x008e6400000e0000 */
[----:B-1----:R-:W-:-:S06]  /*05c0*/  UIADD3 UR19, -UR5, UR6, URZ ;  /* 0x0000000605137290 */ /* 0x002fcc000fffe13f */
.L_x_672:
[----:B------:R-:W-:Y:S01]  /*05d0*/  UIADD3 UR19, -UR4, UR19, URZ ;  /* 0x0000001304137290 */ /* 0x000fe2000fffe13f */
[----:B-----5:R-:W-:Y:S01]  /*05e0*/  IADD3 R9, R9, UR4, RZ ;  /* 0x0000000409097c10 */ /* 0x020fe2000fffe0ff */
[----:B------:R-:W-:Y:S01]  /*05f0*/  CS2R R14, SRZ ;  /* 0x00000000000e7805 */ /* 0x000fe2000001ff00 */
[----:B------:R-:W-:Y:S01]  /*0600*/  PLOP3.LUT P0, PT, PT, PT, PT, 0x80, 0x0 ;  /* 0x000000000000781c */ /* 0x000fe20003f0f070 */
[----:B------:R-:W-:Y:S01]  /*0610*/  UISETP.GE.AND UP0, UPT, UR19, 0x1, UPT ;  /* 0x000000011300788c */ /* 0x000fe2000bf06270 */
[----:B------:R-:W-:Y:S01]  /*0620*/  IMAD.MOV.U32 R166, RZ, RZ, RZ ;  /* 0x000000ffffa67224 */ /* 0x000fe200078e00ff */
[----:B------:R-:W-:Y:S01]  /*0630*/  UIADD3 UR4, UR19, 0x3f, URZ ;  /* 0x0000003f13047890 */ /* 0x000fe2000fffe03f */
[----:B------:R-:W-:Y:S01]  /*0640*/  IMAD.MOV.U32 R164, RZ, RZ, RZ ;  /* 0x000000ffffa47224 */ /* 0x000fe200078e00ff */
[----:B------:R-:W-:Y:S01]  /*0650*/  CS2R R170, SRZ ;  /* 0x0000000000aa7805 */ /* 0x000fe2000001ff00 */
[----:B------:R-:W-:Y:S01]  /*0660*/  CS2R R168, SRZ ;  /* 0x0000000000a87805 */ /* 0x000fe2000001ff00 */
[----:B------:R-:W-:Y:S01]  /*0670*/  PLOP3.LUT P1, PT, PT, PT, UP0, 0x80, 0x0 ;  /* 0x000000000000781c */ /* 0x000fe20003f2f008 */
[----:B------:R-:W-:Y:S01]  /*0680*/  USHF.R.S32.HI UR18, URZ, 0x1f, UR4 ;  /* 0x0000001f3f127899 */ /* 0x000fe20008011404 */
[----:B------:R-:W-:Y:S01]  /*0690*/  CS2R R16, SRZ ;  /* 0x0000000000107805 */ /* 0x000fe2000001ff00 */
[----:B------:R-:W-:Y:S01]  /*06a0*/  MOV R202, RZ ;  /* 0x000000ff00ca7202 */ /* 0x000fe20000000f00 */
[----:B------:R-:W-:Y:S01]  /*06b0*/  CS2R R200, SRZ ;  /* 0x0000000000c87805 */ /* 0x000fe2000001ff00 */
[----:B------:R-:W-:Y:S01]  /*06c0*/  ULEA.HI UR18, UR18, UR4, URZ, 0x6 ;  /* 0x0000000412127291 */ /* 0x000fe2000f8f303f */
[----:B------:R-:W-:Y:S01]  /*06d0*/  CS2R R12, SRZ ;  /* 0x00000000000c7805 */ /* 0x000fe2000001ff00 */
[----:B------:R-:W-:Y:S01]  /*06e0*/  IMAD.MOV.U32 R198, RZ, RZ, RZ ;  /* 0x000000ffffc67224 */ /* 0x000fe200078e00ff */
[----:B------:R-:W-:Y:S01]  /*06f0*/  MOV R196, RZ ;  /* 0x000000ff00c47202 */ /* 0x000fe20000000f00 */
[----:B------:R-:W-:Y:S01]  /*0700*/  IMAD.MOV.U32 R158, RZ, RZ, RZ ;  /* 0x000000ffff9e7224 */ /* 0x000fe200078e00ff */
[----:B------:R-:W-:Y:S01]  /*0710*/  CS2R R18, SRZ ;  /* 0x0000000000127805 */ /* 0x000fe2000001ff00 */
        /* <DEDUP_REMOVED lines=20> */
[----:B------:R-:W-:Y:S01]  /*0860*/  MOV R33, RZ ;  /* 0x000000ff00217202 */ /* 0x000fe20000000f00 */
[----:B------:R-:W-:Y:S01]  /*0870*/  IMAD.MOV.U32 R132, RZ, RZ, RZ ;  /* 0x000000ffff847224 */ /* 0x000fe200078e00ff */
[----:B------:R-:W-:Y:S01]  /*0880*/  CS2R R126, SRZ ;  /* 0x00000000007e7805 */ /* 0x000fe2000001ff00 */
[----:B------:R-:W-:Y:S01]  /*0890*/  CS2R R34, SRZ ;  /* 0x0000000000227805 */ /* 0x000fe2000001ff00 */
[----:B------:R-:W-:Y:S01]  /*08a0*/  MOV R124, RZ ;  /* 0x000000ff007c7202 */ /* 0x000fe20000000f00 */
[----:B------:R-:W-:Y:S01]  /*08b0*/  IMAD.MOV.U32 R130, RZ, RZ, RZ ;  /* 0x000000ffff827224 */ /* 0x000fe200078e00ff */
[----:B------:R-:W-:Y:S01]  /*08c0*/  CS2R R36, SRZ ;  /* 0x0000000000247805 */ /* 0x000fe2000001ff00 */
[----:B------:R-:W-:Y:S01]  /*08d0*/  MOV R128, RZ ;  /* 0x000000ff00807202 */ /* 0x000fe20000000f00 */
[----:B------:R-:W-:Y:S01]  /*08e0*/  CS2R R122, SRZ ;  /* 0x00000000007a7805 */ /* 0x000fe2000001ff00 */
[----:B------:R-:W-:Y:S01]  /*08f0*/  IMAD.MOV.U32 R120, RZ, RZ, RZ ;  /* 0x000000ffff787224 */ /* 0x000fe200078e00ff */
[----:B------:R-:W-:Y:S01]  /*0900*/  CS2R R38, SRZ ;  /* 0x0000000000267805 */ /* 0x000fe2000001ff00 */
        /* <DEDUP_REMOVED lines=16> */
[----:B------:R-:W-:Y:S01]  /*0a10*/  CS2R R98, SRZ ;  /* 0x0000000000627805 */ /* 0x000fe2000001ff00 */
        /* <DEDUP_REMOVED lines=20> */
[----:B------:R-:W-:Y:S01]  /*0b60*/  MOV R194, RZ ;  /* 0x000000ff00c27202 */ /* 0x000fe20000000f00 */
[----:B------:R-:W-:Y:S01]  /*0b70*/  CS2R R192, SRZ ;  /* 0x0000000000c07805 */ /* 0x000fe2000001ff00 */
[----:B------:R-:W-:Y:S01]  /*0b80*/  CS2R R182, SRZ ;  /* 0x0000000000b67805 */ /* 0x000fe2000001ff00 */
[----:B------:R-:W-:Y:S01]  /*0b90*/  CS2R R58, SRZ ;  /* 0x00000000003a7805 */ /* 0x000fe2000001ff00 */
[----:B------:R-:W-:Y:S01]  /*0ba0*/  IMAD.MOV.U32 R180, RZ, RZ, RZ ;  /* 0x000000ffffb47224 */ /* 0x000fe200078e00ff */
[----:B------:R-:W-:Y:S01]  /*0bb0*/  MOV R186, RZ ;  /* 0x000000ff00ba7202 */ /* 0x000fe20000000f00 */
[----:B------:R-:W-:Y:S01]  /*0bc0*/  IMAD.MOV.U32 R184, RZ, RZ, RZ ;  /* 0x000000ffffb87224 */ /* 0x000fe200078e00ff */
[----:B------:R-:W-:Y:S01]  /*0bd0*/  CS2R R64, SRZ ;  /* 0x0000000000407805 */ /* 0x000fe2000001ff00 */
[----:B------:R-:W-:Y:S01]  /*0be0*/  CS2R R62, SRZ ;  /* 0x00000000003e7805 */ /* 0x000fe2000001ff00 */
[----:B------:R-:W-:Y:S05]  /*0bf0*/  @!P1 BRA `(.L_x_673) ;  /* 0x0000a3c000009947 */ /* 0x000fea0003800000 */
[----:B------:R-:W-:-:S04]  /*0c00*/  ISETP.NE.U32.AND P2, PT, RZ, c[0x0][0x340], PT ;  /* 0x0000d000ff007a0c */ /* 0x000fc80003f45070 */
[----:B------:R-:W-:-:S13]  /*0c10*/  ISETP.NE.AND.EX P2, PT, RZ, c[0x0][0x344], PT, P2 ;  /* 0x0000d100ff007a0c */ /* 0x000fda0003f45320 */
[----:B------:R-:W-:-:S05]  /*0c20*/  @P2 IMAD.WIDE R2, R60, R10, c[0x0][0x340] ;  /* 0x0000d0003c022625 */ /* 0x000fca00078e020a */
[----:B------:R1:W2:Y:S01]  /*0c30*/  @P2 LDG.E R19, [R2.64] ;  /* 0x0000001002132981 */ /* 0x0002a2000c1e1900 */
[----:B------:R-:W-:Y:S01]  /*0c40*/  SHF.R.S32.HI R25, RZ, 0x1f, R157 ;  /* 0x0000001fff197819 */ /* 0x000fe2000001149d */
[----:B------:R-:W-:Y:S01]  /*0c50*/  IMAD.MOV.U32 R6, RZ, RZ, c[0x0][0x2c4] ;  /* 0x0000b100ff067624 */ /* 0x000fe200078e00ff */
[----:B------:R-:W-:Y:S01]  /*0c60*/  SHF.R.S32.HI R0, RZ, 0x1f, R8 ;  /* 0x0000001fff007819 */ /* 0x000fe20000011408 */
[----:B------:R-:W3:Y:S01]  /*0c70*/  S2R R17, SR_CTAID.Y ;  /* 0x0000000000117919 */ /* 0x000ee20000002600 */
[-C--:B------:R-:W-:Y:S01]  /*0c80*/  LEA.HI R4, R25, R157.reuse, RZ, 0x3 ;  /* 0x0000009d19047211 */ /* 0x080fe200078f18ff */
[----:B------:R-:W-:Y:S01]  /*0c90*/  IMAD.MOV.U32 R26, RZ, RZ, 0x20 ;  /* 0x00000020ff1a7424 */ /* 0x000fe200078e00ff */
[----:B------:R-:W-:Y:S01]  /*0ca0*/  ISETP.NE.AND P1, PT, R6, 0x1, PT ;  /* 0x000000010600780c */ /* 0x000fe20003f25270 */
[----:B------:R-:W-:Y:S01]  /*0cb0*/  IMAD R0, R0, c[0x0][0x178], RZ ;  /* 0x00005e0000007a24 */ /* 0x000fe200078e02ff */
[----:B------:R-:W-:Y:S01]  /*0cc0*/  SHF.R.S32.HI R28, RZ, 0x3, R4 ;  /* 0x00000003ff1c7819 */ /* 0x000fe20000011404 */
[----:B------:R-:W-:Y:S01]  /*0cd0*/  BSSY B0, `(.L_x_674) ;  /* 0x0000076000007945 */ /* 0x000fe20003800000 */
[----:B------:R-:W-:Y:S01]  /*0ce0*/  LOP3.LUT R4, R4, 0xfffffff8, RZ, 0xc0, !PT ;  /* 0xfffffff804047812 */ /* 0x000fe200078ec0ff */
[----:B------:R-:W-:Y:S01]  /*0cf0*/  IMAD R0, R8, c[0x0][0x17c], R0 ;  /* 0x00005f0008007a24 */ /* 0x000fe200078e0200 */
[----:B------:R-:W-:Y:S01]  /*0d00*/  SHF.R.S32.HI R7, RZ, 0x1f, R9 ;  /* 0x0000001fff077819 */ /* 0x000fe20000011409 */
[----:B------:R-:W-:Y:S01]  /*0d10*/  IMAD.SHL.U32 R5, R28, 0x40, RZ ;  /* 0x000000401c057824 */ /* 0x000fe200078e00ff */
[----:B------:R-:W-:-:S02]  /*0d20*/  IADD3 R36, -R4, R157, RZ ;  /* 0x0000009d04247210 */ /* 0x000fc40007ffe1ff */
[----:B------:R-:W-:Y:S02]  /*0d30*/  SHF.R.S32.HI R18, RZ, 0x1f, R60 ;  /* 0x0000001fff127819 */ /* 0x000fe4000001143c */
[----:B------:R-:W-:Y:S01]  /*0d40*/  LEA.HI R24, R25, R157, RZ, 0x4 ;  /* 0x0000009d19187211 */ /* 0x000fe200078f20ff */
[----:B------:R-:W-:Y:S01]  /*0d50*/  IMAD.SHL.U32 R12, R36, 0x8, RZ ;  /* 0x00000008240c7824 */ /* 0x000fe200078e00ff */
[----:B------:R-:W-:Y:S01]  /*0d60*/  SEL R10, R18, RZ, !P5 ;  /* 0x000000ff120a7207 */ /* 0x000fe20006800000 */
[----:B-1----:R-:W-:-:S03]  /*0d70*/  IMAD.WIDE.U32 R2, R8, c[0x0][0x178], RZ ;  /* 0x00005e0008027a25 */ /* 0x002fc600078e00ff */
[----:B------:R-:W-:Y:S02]  /*0d80*/  SHF.R.S32.HI R13, RZ, 0x1f, R12 ;  /* 0x0000001fff0d7819 */ /* 0x000fe4000001140c */
[----:B---3--:R-:W-:Y:S01]  /*0d90*/  SHF.R.S32.HI R16, RZ, 0x1f, R17 ;  /* 0x0000001fff107819 */ /* 0x008fe20000011411 */
[----:B------:R-:W-:Y:S01]  /*0da0*/  IMAD.IADD R3, R3, 0x1, R0 ;  /* 0x0000000103037824 */ /* 0x000fe200078e0200 */
[----:B------:R-:W-:Y:S01]  /*0db0*/  LOP3.LUT R0, R5, 0x1c0, RZ, 0xc0, !PT ;  /* 0x000001c005007812 */ /* 0x000fe200078ec0ff */
[----:B------:R-:W-:Y:S01]  /*0dc0*/  IMAD R10, R10, c[0x0][0x1c0], RZ ;  /* 0x000070000a0a7a24 */ /* 0x000fe200078e02ff */
[----:B------:R-:W-:Y:S01]  /*0dd0*/  IADD3 R5, R12, 0x40, RZ ;  /* 0x000000400c057810 */ /* 0x000fe20007ffe0ff */
[----:B------:R-:W-:Y:S01]  /*0de0*/  IMAD R8, R16, c[0x0][0x1b8], RZ ;  /* 0x00006e0010087a24 */ /* 0x000fe200078e02ff */
[----:B------:R-:W-:Y:S01]  /*0df0*/  LOP3.LUT R6, R0, 0x38, R12, 0xf8, !PT ;  /* 0x0000003800067812 */ /* 0x000fe200078ef80c */
[----:B------:R-:W-:Y:S01]  /*0e00*/  IMAD.WIDE.U32 R2, R17, c[0x0][0x1b8], R2 ;  /* 0x00006e0011027a25 */ /* 0x000fe200078e0002 */
[----:B------:R-:W-:-:S02]  /*0e10*/  SHF.R.U32.HI R4, RZ, 0x3, R0 ;  /* 0x00000003ff047819 */ /* 0x000fc40000011600 */
[----:B------:R-:W-:Y:S01]  /*0e20*/  IADD3 R0, P0, R9, R28, RZ ;  /* 0x0000001c09007210 */ /* 0x000fe20007f1e0ff */
[----:B------:R-:W-:Y:S01]  /*0e30*/  IMAD R8, R17, c[0x0][0x1bc], R8 ;  /* 0x00006f0011087a24 */ /* 0x000fe200078e0208 */
[----:B------:R-:W-:Y:S02]  /*0e40*/  LOP3.LUT R21, R6, R4, RZ, 0x3c, !PT ;  /* 0x0000000406157212 */ /* 0x000fe400078e3cff */
[----:B------:R-:W-:Y:S01]  /*0e50*/  LEA R9, R36, R28, 0x4 ;  /* 0x0000001c24097211 */ /* 0x000fe200078e20ff */
[----:B------:R-:W-:Y:S01]  /*0e60*/  IMAD.IADD R3, R3, 0x1, R8 ;  /* 0x0000000103037824 */ /* 0x000fe200078e0208 */
[----:B------:R-:W-:Y:S01]  /*0e70*/  LEA.HI.X.SX32 R4, R28, R7, 0x1, P0 ;  /* 0x000000071c047211 */ /* 0x000fe200000f0eff */
[----:B------:R-:W-:Y:S01]  /*0e80*/  IMAD.WIDE.U32 R6, R0, c[0x0][0x1e0], R12 ;  /* 0x0000780000067a25 */ /* 0x000fe200078e000c */
[----:B------:R-:W-:Y:S02]  /*0e90*/  ISETP.GE.AND P0, PT, R5, c[0x0][0x1d4], PT ;  /* 0x0000750005007a0c */ /* 0x000fe40003f06270 */
[----:B------:R-:W-:Y:S01]  /*0ea0*/  SEL R8, R60, RZ, !P5 ;  /* 0x000000ff3c087207 */ /* 0x000fe20006800000 */
[----:B------:R-:W-:Y:S01]  /*0eb0*/  IMAD R9, R32, 0x80, R9 ;  /* 0x0000008020097824 */ /* 0x000fe200078e0209 */
[----:B------:R-:W-:Y:S01]  /*0ec0*/  ISETP.GE.AND P3, PT, R12, c[0x0][0x1d4], PT ;  /* 0x000075000c007a0c */ /* 0x000fe20003f66270 */
[----:B------:R-:W-:-:S02]  /*0ed0*/  IMAD R5, R4, c[0x0][0x1e0], RZ ;  /* 0x0000780004057a24 */ /* 0x000fc400078e02ff */
[----:B------:R-:W-:Y:S02]  /*0ee0*/  IMAD R4, R4, c[0x0][0x208], RZ ;  /* 0x0000820004047a24 */ /* 0x000fe400078e02ff */
[----:B------:R-:W-:-:S04]  /*0ef0*/  @P1 IMAD.HI.U32 R11, R9, c[0x0][0x2c8], RZ ;  /* 0x0000b200090b1a27 */ /* 0x000fc800078e00ff */
[C---:B------:R-:W-:Y:S02]  /*0f00*/  IMAD R14, R0.reuse, c[0x0][0x1e4], R5 ;  /* 0x00007900000e7a24 */ /* 0x040fe400078e0205 */
[C---:B------:R-:W-:Y:S02]  /*0f10*/  IMAD R15, R0.reuse, c[0x0][0x20c], R4 ;  /* 0x00008300000f7a24 */ /* 0x040fe400078e0204 */
[----:B------:R-:W-:Y:S01]  /*0f20*/  IMAD.WIDE.U32 R4, R0, c[0x0][0x208], R12 ;  /* 0x0000820000047a25 */ /* 0x000fe200078e000c */
[----:B------:R-:W-:Y:S02]  /*0f30*/  MOV R0, R9 ;  /* 0x0000000900007202 */ /* 0x000fe40000000f00 */
[----:B------:R-:W-:Y:S01]  /*0f40*/  @P1 SHF.R.U32.HI R0, RZ, c[0x0][0x2cc], R11 ;  /* 0x0000b300ff001a19 */ /* 0x000fe2000001160b */
[C---:B------:R-:W-:Y:S02]  /*0f50*/  IMAD R11, R8.reuse, c[0x0][0x1c4], R10 ;  /* 0x00007100080b7a24 */ /* 0x040fe400078e020a */
[----:B------:R-:W-:Y:S01]  /*0f60*/  IMAD.WIDE.U32 R2, R8, c[0x0][0x1c0], R2 ;  /* 0x0000700008027a25 */ /* 0x000fe200078e0002 */
[----:B------:R-:W-:-:S02]  /*0f70*/  IADD3 R10, -R0, RZ, RZ ;  /* 0x000000ff000a7210 */ /* 0x000fc40007ffe1ff */
[----:B------:R-:W-:Y:S01]  /*0f80*/  SHF.R.S32.HI R8, RZ, 0x1f, R0 ;  /* 0x0000001fff087819 */ /* 0x000fe20000011400 */
[----:B------:R-:W-:Y:S02]  /*0f90*/  IMAD.IADD R3, R3, 0x1, R11 ;  /* 0x0000000103037824 */ /* 0x000fe400078e020b */
[----:B------:R-:W-:Y:S01]  /*0fa0*/  IMAD R10, R10, c[0x0][0x2c4], R9 ;  /* 0x0000b1000a0a7a24 */ /* 0x000fe200078e0209 */
[----:B------:R-:W-:Y:S01]  /*0fb0*/  LOP3.LUT R9, R24, 0xfffffff0, RZ, 0xc0, !PT ;  /* 0xfffffff018097812 */ /* 0x000fe200078ec0ff */
[----:B------:R-:W-:Y:S02]  /*0fc0*/  IMAD R8, R8, c[0x0][0x1b0], RZ ;  /* 0x00006c0008087a24 */ /* 0x000fe400078e02ff */
[----:B------:R-:W-:Y:S01]  /*0fd0*/  IMAD.WIDE.U32 R2, R0, c[0x0][0x1b0], R2 ;  /* 0x00006c0000027a25 */ /* 0x000fe200078e0002 */
[----:B------:R-:W-:-:S03]  /*0fe0*/  SHF.R.S32.HI R11, RZ, 0x1f, R10 ;  /* 0x0000001fff0b7819 */ /* 0x000fc6000001140a */
[----:B------:R-:W-:Y:S02]  /*0ff0*/  IMAD R8, R0, c[0x0][0x1b4], R8 ;  /* 0x00006d0000087a24 */ /* 0x000fe400078e0208 */
[----:B------:R-:W-:Y:S02]  /*1000*/  IMAD.IADD R7, R7, 0x1, R14 ;  /* 0x0000000107077824 */ /* 0x000fe400078e020e */
[----:B------:R-:W-:Y:S01]  /*1010*/  IMAD.IADD R5, R5, 0x1, R15 ;  /* 0x0000000105057824 */ /* 0x000fe200078e020f */
[----:B------:R-:W-:Y:S01]  /*1020*/  IADD3 R3, R3, R8, RZ ;  /* 0x0000000803037210 */ /* 0x000fe20007ffe0ff */
[----:B------:R-:W-:Y:S02]  /*1030*/  IMAD R11, R11, c[0x0][0x1a8], RZ ;  /* 0x00006a000b0b7a24 */ /* 0x000fe400078e02ff */
[----:B------:R-:W-:Y:S02]  /*1040*/  IMAD.IADD R0, R157, 0x1, -R9 ;  /* 0x000000019d007824 */ /* 0x000fe400078e0a09 */
[----:B------:R-:W-:-:S04]  /*1050*/  IMAD.WIDE.U32 R8, R17, c[0x0][0x1e8], R6 ;  /* 0x00007a0011087a25 */ /* 0x000fc800078e0006 */
[----:B------:R-:W-:-:S04]  /*1060*/  IMAD.WIDE.U32 R6, R17, c[0x0][0x210], R4 ;  /* 0x0000840011067a25 */ /* 0x000fc800078e0004 */
[C---:B------:R-:W-:Y:S02]  /*1070*/  IMAD R14, R16.reuse, c[0x0][0x1e8], RZ ;  /* 0x00007a00100e7a24 */ /* 0x040fe400078e02ff */
[----:B------:R-:W-:Y:S01]  /*1080*/  IMAD R15, R16, c[0x0][0x210], RZ ;  /* 0x00008400100f7a24 */ /* 0x000fe200078e02ff */
[----:B------:R-:W-:Y:S01]  /*1090*/  SHF.R.S32.HI R16, RZ, 0x1f, R0 ;  /* 0x0000001fff107819 */ /* 0x000fe20000011400 */
[C---:B------:R-:W-:Y:S02]  /*10a0*/  IMAD R11, R10.reuse, c[0x0][0x1ac], R11 ;  /* 0x00006b000a0b7a24 */ /* 0x040fe400078e020b */
[----:B------:R-:W-:Y:S01]  /*10b0*/  IMAD.WIDE.U32 R4, R10, c[0x0][0x1a8], R2 ;  /* 0x00006a000a047a25 */ /* 0x000fe200078e0002 */
[----:B------:R-:W-:-:S03]  /*10c0*/  LEA.HI R23, R16, R0, RZ, 0x3 ;  /* 0x0000000010177211 */ /* 0x000fc600078f18ff */
[----:B------:R-:W-:Y:S01]  /*10d0*/  IMAD R14, R17, c[0x0][0x1ec], R14 ;  /* 0x00007b00110e7a24 */ /* 0x000fe200078e020e */
[----:B------:R-:W-:Y:S01]  /*10e0*/  LOP3.LUT R10, R23, 0xfffffff8, RZ, 0xc0, !PT ;  /* 0xfffffff8170a7812 */ /* 0x000fe200078ec0ff */
[----:B------:R-:W-:Y:S01]  /*10f0*/  IMAD R15, R17, c[0x0][0x214], R15 ;  /* 0x00008500110f7a24 */ /* 0x000fe200078e020f */
[----:B------:R-:W-:Y:S01]  /*1100*/  LEA R17, P1, R4, c[0x0][0x160], 0x1 ;  /* 0x0000580004117a11 */ /* 0x000fe200078208ff */
[----:B------:R-:W-:Y:S01]  /*1110*/  IMAD.IADD R2, R5, 0x1, R11 ;  /* 0x0000000105027824 */ /* 0x000fe200078e020b */
[----:B------:R-:W-:Y:S01]  /*1120*/  IADD3 R22, R0, -R10, RZ ;  /* 0x8000000a00167210 */ /* 0x000fe20007ffe0ff */
[----:B------:R-:W-:Y:S01]  /*1130*/  IMAD.IADD R9, R9, 0x1, R14 ;  /* 0x0000000109097824 */ /* 0x000fe200078e020e */
[----:B------:R-:W-:Y:S01]  /*1140*/  IADD3 R7, R7, R15, RZ ;  /* 0x0000000f07077210 */ /* 0x000fe20007ffe0ff */
[----:B------:R-:W-:Y:S01]  /*1150*/  IMAD R15, R20, c[0x0][0x2c4], RZ ;  /* 0x0000b100140f7a24 */ /* 0x000fe200078e02ff */
[----:B------:R-:W-:Y:S01]  /*1160*/  LEA.HI.X R16, R4, c[0x0][0x164], R2, 0x1, P1 ;  /* 0x0000590004107a11 */ /* 0x000fe200008f0c02 */
[----:B------:R-:W-:Y:S01]  /*1170*/  IMAD.SHL.U32 R14, R36, 0x8, RZ ;  /* 0x00000008240e7824 */ /* 0x000fe200078e00ff */
[----:B------:R-:W-:Y:S01]  /*1180*/  LEA.HI R11, R25, R157, RZ, 0x6 ;  /* 0x0000009d190b7211 */ /* 0x000fe200078f30ff */
[----:B------:R1:W3:Y:S01]  /*1190*/  SHFL.IDX PT, R4, R17, RZ, 0x181f ;  /* 0x00181fff11047589 */ /* 0x0002e200000e0000 */
[----:B------:R-:W-:-:S02]  /*11a0*/  MOV R20, 0x10 ;  /* 0x0000001000147802 */ /* 0x000fc40000000f00 */
[----:B------:R-:W-:Y:S01]  /*11b0*/  ISETP.GE.AND P5, PT, R14, c[0x0][0x198], PT ;  /* 0x000066000e007a0c */ /* 0x000fe20003fa6270 */
[----:B------:R1:W4:Y:S01]  /*11c0*/  SHFL.IDX PT, R5, R16, RZ, 0x181f ;  /* 0x00181fff10057589 */ /* 0x00032200000e0000 */
[----:B------:R-:W-:-:S04]  /*11d0*/  SHF.L.U32 R11, R11, 0x3, RZ ;  /* 0x000000030b0b7819 */ /* 0x000fc800000006ff */
[----:B------:R-:W-:Y:S02]  /*11e0*/  LOP3.LUT R11, R21, 0xfffffe00, R11, 0xf8, !PT ;  /* 0xfffffe00150b7812 */ /* 0x000fe400078ef80b */
[--C-:B--2---:R-:W-:Y:S01]  /*11f0*/  @P2 SHF.R.S32.HI R3, RZ, 0x1f, R19.reuse ;  /* 0x0000001fff032819 */ /* 0x104fe20000011413 */
[----:B------:R-:W-:Y:S01]  /*1200*/  @P2 IMAD.MOV.U32 R2, RZ, RZ, R19 ;  /* 0x000000ffff022224 */ /* 0x000fe200078e0013 */
[----:B------:R-:W-:Y:S01]  /*1210*/  @!P2 MOV R2, R60 ;  /* 0x0000003c0002a202 */ /* 0x000fe20000000f00 */
[----:B------:R-:W-:Y:S01]  /*1220*/  @!P2 IMAD.MOV.U32 R3, RZ, RZ, R18 ;  /* 0x000000ffff03a224 */ /* 0x000fe200078e0012 */
[----:B------:R-:W-:Y:S02]  /*1230*/  LEA R19, R32, R28, 0x7 ;  /* 0x0000001c20137211 */ /* 0x000fe400078e38ff */
[----:B------:R-:W-:Y:S02]  /*1240*/  SEL R0, R2, RZ, !P4 ;  /* 0x000000ff02007207 */ /* 0x000fe40006000000 */
[----:B------:R-:W-:-:S02]  /*1250*/  SEL R2, R3, RZ, !P4 ;  /* 0x000000ff03027207 */ /* 0x000fc40006000000 */
[----:B------:R-:W-:Y:S01]  /*1260*/  ISETP.GE.AND P6, PT, R19, R15, PT ;  /* 0x0000000f1300720c */ /* 0x000fe20003fc6270 */
[----:B------:R-:W-:Y:S01]  /*1270*/  IMAD.WIDE.U32 R30, R0, c[0x0][0x218], R6 ;  /* 0x00008600001e7a25 */ /* 0x000fe200078e0006 */
[----:B------:R-:W-:-:S03]  /*1280*/  IADD3 R18, R14, 0x40, RZ ;  /* 0x000000400e127810 */ /* 0x000fc60007ffe0ff */
[----:B------:R-:W-:Y:S01]  /*1290*/  IMAD R3, R2, c[0x0][0x1f0], RZ ;  /* 0x00007c0002037a24 */ /* 0x000fe200078e02ff */
[----:B------:R-:W-:Y:S01]  /*12a0*/  ISETP.GE.AND P4, PT, R18, c[0x0][0x198], PT ;  /* 0x0000660012007a0c */ /* 0x000fe20003f86270 */
[----:B------:R-:W-:Y:S02]  /*12b0*/  IMAD R2, R2, c[0x0][0x218], RZ ;  /* 0x0000860002027a24 */ /* 0x000fe400078e02ff */
[----:B------:R-:W-:Y:S01]  /*12c0*/  IMAD R10, R0, c[0x0][0x1f4], R3 ;  /* 0x00007d00000a7a24 */ /* 0x000fe200078e0203 */
[----:B------:R-:W-:Y:S01]  /*12d0*/  R2P PR, R22, 0x6 ;  /* 0x0000000616007804 */ /* 0x000fe20000000000 */
[C---:B------:R-:W-:Y:S02]  /*12e0*/  IMAD R2, R0.reuse, c[0x0][0x21c], R2 ;  /* 0x0000870000027a24 */ /* 0x040fe400078e0202 */
[----:B------:R-:W-:Y:S02]  /*12f0*/  IMAD.WIDE.U32 R34, R0, c[0x0][0x1f0], R8 ;  /* 0x00007c0000227a25 */ /* 0x000fe400078e0008 */
[----:B------:R-:W-:-:S02]  /*1300*/  SEL R3, R20, 0xfffffff0, !P1 ;  /* 0xfffffff014037807 */ /* 0x000fc40004800000 */
[----:B------:R-:W-:Y:S01]  /*1310*/  IADD3 R29, R31, R2, RZ ;  /* 0x000000021f1d7210 */ /* 0x000fe20007ffe0ff */
[----:B------:R-:W-:Y:S01]  /*1320*/  IMAD.IADD R39, R35, 0x1, R10 ;  /* 0x0000000123277824 */ /* 0x000fe200078e020a */
[----:B------:R1:W-:Y:S01]  /*1330*/  STL.64 [R1+0x38], R34 ;  /* 0x0000382201007387 */ /* 0x0003e20000100a00 */
[----:B------:R-:W-:-:S03]  /*1340*/  SEL R0, R26, 0xffffffe0, !P2 ;  /* 0xffffffe01a007807 */ /* 0x000fc60005000000 */
[----:B------:R1:W-:Y:S04]  /*1350*/  STL.64 [R1+0x30], R30 ;  /* 0x0000301e01007387 */ /* 0x0003e80000100a00 */
[----:B------:R1:W-:Y:S04]  /*1360*/  STL [R1+0x24], R29 ;  /* 0x0000241d01007387 */ /* 0x0003e80000100800 */
[----:B------:R1:W-:Y:S01]  /*1370*/  STL [R1+0x2c], R39 ;  /* 0x00002c2701007387 */ /* 0x0003e20000100800 */
[----:B------:R-:W-:Y:S05]  /*1380*/  @P6 BRA `(.L_x_675) ;  /* 0x000000a000006947 */ /* 0x000fea0003800000 */
[----:B---34-:R-:W-:Y:S02]  /*1390*/  SHF.R.S32.HI R2, RZ, 0x1f, R18 ;  /* 0x0000001fff027819 */ /* 0x018fe40000011412 */
[----:B------:R-:W-:-:S02]  /*13a0*/  LEA R6, P1, R14, R4, 0x1 ;  /* 0x000000040e067211 */ /* 0x000fc400078208ff */
[----:B------:R-:W-:Y:S02]  /*13b0*/  LEA.HI R2, R2, R18, RZ, 0x3 ;  /* 0x0000001202027211 */ /* 0x000fe400078f18ff */
[----:B------:R-:W-:Y:S02]  /*13c0*/  LEA.HI.X R7, R14, R5, R13, 0x1, P1 ;  /* 0x000000050e077211 */ /* 0x000fe400008f0c0d */
[----:B------:R-:W-:Y:S01]  /*13d0*/  LOP3.LUT R8, R2, 0xfffffff8, RZ, 0xc0, !PT ;  /* 0xfffffff802087812 */ /* 0x000fe200078ec0ff */
[----:B------:R-:W-:-:S04]  /*13e0*/  IMAD.SHL.U32 R2, R11, 0x2, RZ ;  /* 0x000000020b027824 */ /* 0x000fc800078e00ff */
[----:B------:R-:W-:Y:S01]  /*13f0*/  IMAD.WIDE R4, R8, 0x2, R4 ;  /* 0x0000000208047825 */ /* 0x000fe200078e0204 */
[----:B------:R-:W-:Y:S01]  /*1400*/  @!PT LDS RZ, [RZ] ;  /* 0x00000000fffff984 */ /* 0x000fe20000000800 */
[----:B------:R2:W-:Y:S04]  /*1410*/  LDGSTS.E.BYPASS.LTC128B.128 [R2+0x8100], [R6.64], !P5 ;  /* 0x0810000006027fae */ /* 0x0005e8000e901d50 */
[----:B------:R2:W-:Y:S02]  /*1420*/  LDGSTS.E.BYPASS.LTC128B.128 [R2+0xc100], [R4.64], !P4 ;  /* 0x0c10000004027fae */ /* 0x0005e4000e101d50 */
.L_x_675:
[----:B---34-:R-:W-:Y:S05]  /*1430*/  BSYNC B0 ;  /* 0x0000000000007941 */ /* 0x018fea0003800000 */
.L_x_674:
[----:B--2---:R-:W-:Y:S01]  /*1440*/  IADD3 R2, R19, 0x10, RZ ;  /* 0x0000001013027810 */ /* 0x004fe20007ffe0ff */
[----:B------:R2:W3:Y:S01]  /*1450*/  SHFL.IDX PT, R5, R16, 0x1, 0x181f ;  /* 0x00381f0010057f89 */ /* 0x0004e200000e0000 */
[----:B------:R-:W-:Y:S02]  /*1460*/  BSSY B0, `(.L_x_676) ;  /* 0x000000e000007945 */ /* 0x000fe40003800000 */
[----:B------:R-:W-:Y:S01]  /*1470*/  ISETP.GE.AND P1, PT, R2, R15, PT ;  /* 0x0000000f0200720c */ /* 0x000fe20003f26270 */
[----:B------:R2:W4:-:S12]  /*1480*/  SHFL.IDX PT, R4, R17, 0x1, 0x181f ;  /* 0x00381f0011047f89 */ /* 0x00051800000e0000 */
[----:B------:R-:W-:Y:S05]  /*1490*/  @P1 BRA `(.L_x_677) ;  /* 0x000000a000001947 */ /* 0x000fea0003800000 */
[----:B------:R-:W-:Y:S02]  /*14a0*/  SHF.R.S32.HI R2, RZ, 0x1f, R18 ;  /* 0x0000001fff027819 */ /* 0x000fe40000011412 */
[----:B----4-:R-:W-:Y:S02]  /*14b0*/  LEA R6, P1, R14, R4, 0x1 ;  /* 0x000000040e067211 */ /* 0x010fe400078208ff */
[----:B------:R-:W-:Y:S02]  /*14c0*/  LEA.HI R2, R2, R18, RZ, 0x3 ;  /* 0x0000001202027211 */ /* 0x000fe400078f18ff */
[----:B---3--:R-:W-:Y:S02]  /*14d0*/  LEA.HI.X R7, R14, R5, R13, 0x1, P1 ;  /* 0x000000050e077211 */ /* 0x008fe400008f0c0d */
[----:B------:R-:W-:Y:S01]  /*14e0*/  LOP3.LUT R8, R2, 0xfffffff8, RZ, 0xc0, !PT ;  /* 0xfffffff802087812 */ /* 0x000fe200078ec0ff */
[----:B------:R-:W-:-:S04]  /*14f0*/  IMAD.SHL.U32 R2, R11, 0x2, RZ ;  /* 0x000000020b027824 */ /* 0x000fc800078e00ff */
[----:B------:R-:W-:Y:S01]  /*1500*/  IMAD.WIDE R4, R8, 0x2, R4 ;  /* 0x0000000208047825 */ /* 0x000fe200078e0204 */
[----:B------:R-:W-:Y:S01]  /*1510*/  @!PT LDS RZ, [RZ] ;  /* 0x00000000fffff984 */ /* 0x000fe20000000800 */
[----:B------:R3:W-:Y:S04]  /*1520*/  LDGSTS.E.BYPASS.LTC128B.128 [R2+0x8900], [R6.64], !P5 ;  /* 0x0890000006027fae */ /* 0x0007e8000e901d50 */
[----:B------:R3:W-:Y:S02]  /*1530*/  LDGSTS.E.BYPASS.LTC128B.128 [R2+0xc900], [R4.64], !P4 ;  /* 0x0c90000004027fae */ /* 0x0007e4000e101d50 */
.L_x_677:
[----:B------:R-:W-:Y:S05]  /*1540*/  BSYNC B0 ;  /* 0x0000000000007941 */ /* 0x000fea0003800000 */
.L_x_676:
[----:B---3--:R-:W-:Y:S01]  /*1550*/  IADD3 R2, R19, 0x20, RZ ;  /* 0x0000002013027810 */ /* 0x008fe20007ffe0ff */
[----:B------:R3:W1:Y:S01]  /*1560*/  SHFL.IDX PT, R5, R16, 0x2, 0x181f ;  /* 0x00581f0010057f89 */ /* 0x00066200000e0000 */
[----:B------:R-:W-:Y:S02]  /*1570*/  BSSY B0, `(.L_x_678) ;  /* 0x000000e000007945 */ /* 0x000fe40003800000 */
[----:B------:R-:W-:Y:S01]  /*1580*/  ISETP.GE.AND P1, PT, R2, R15, PT ;  /* 0x0000000f0200720c */ /* 0x000fe20003f26270 */
[----:B----4-:R3:W4:-:S12]  /*1590*/  SHFL.IDX PT, R4, R17, 0x2, 0x181f ;  /* 0x00581f0011047f89 */ /* 0x01071800000e0000 */
[----:B------:R-:W-:Y:S05]  /*15a0*/  @P1 BRA `(.L_x_679) ;  /* 0x000000a000001947 */ /* 0x000fea0003800000 */
[----:B------:R-:W-:Y:S02]  /*15b0*/  SHF.R.S32.HI R2, RZ, 0x1f, R18 ;  /* 0x0000001fff027819 */ /* 0x000fe40000011412 */
[----:B----4-:R-:W-:Y:S02]  /*15c0*/  LEA R6, P1, R14, R4, 0x1 ;  /* 0x000000040e067211 */ /* 0x010fe400078208ff */
[----:B------:R-:W-:Y:S02]  /*15d0*/  LEA.HI R2, R2, R18, RZ, 0x3 ;  /* 0x0000001202027211 */ /* 0x000fe400078f18ff */
[----:B-1----:R-:W-:Y:S02]  /*15e0*/  LEA.HI.X R7, R14, R5, R13, 0x1, P1 ;  /* 0x000000050e077211 */ /* 0x002fe400008f0c0d */
[----:B------:R-:W-:Y:S01]  /*15f0*/  LOP3.LUT R8, R2, 0xfffffff8, RZ, 0xc0, !PT ;  /* 0xfffffff802087812 */ /* 0x000fe200078ec0ff */
[----:B------:R-:W-:-:S04]  /*1600*/  IMAD.SHL.U32 R2, R11, 0x2, RZ ;  /* 0x000000020b027824 */ /* 0x000fc800078e00ff */
[----:B------:R-:W-:Y:S01]  /*1610*/  IMAD.WIDE R4, R8, 0x2, R4 ;  /* 0x0000000208047825 */ /* 0x000fe200078e0204 */
[----:B------:R-:W-:Y:S01]  /*1620*/  @!PT LDS RZ, [RZ] ;  /* 0x00000000fffff984 */ /* 0x000fe20000000800 */
[----:B------:R1:W-:Y:S04]  /*1630*/  LDGSTS.E.BYPASS.LTC128B.128 [R2+0x9100], [R6.64], !P5 ;  /* 0x0910000006027fae */ /* 0x0003e8000e901d50 */
[----:B------:R1:W-:Y:S02]  /*1640*/  LDGSTS.E.BYPASS.LTC128B.128 [R2+0xd100], [R4.64], !P4 ;  /* 0x0d10000004027fae */ /* 0x0003e4000e101d50 */
.L_x_679:
[----:B------:R-:W-:Y:S05]  /*1650*/  BSYNC B0 ;  /* 0x0000000000007941 */ /* 0x000fea0003800000 */
.L_x_678:
[----:B-1----:R-:W-:Y:S01]  /*1660*/  IADD3 R2, R19, 0x30, RZ ;  /* 0x0000003013027810 */ /* 0x002fe20007ffe0ff */
[----:B------:R1:W2:Y:S01]  /*1670*/  SHFL.IDX PT, R5, R16, 0x3, 0x181f ;  /* 0x00781f0010057f89 */ /* 0x0002a200000e0000 */
[----:B------:R-:W-:Y:S02]  /*1680*/  BSSY B0, `(.L_x_680) ;  /* 0x000000e000007945 */ /* 0x000fe40003800000 */
[----:B------:R-:W-:Y:S01]  /*1690*/  ISETP.GE.AND P1, PT, R2, R15, PT ;  /* 0x0000000f0200720c */ /* 0x000fe20003f26270 */
[----:B----4-:R1:W4:-:S12]  /*16a0*/  SHFL.IDX PT, R4, R17, 0x3, 0x181f ;  /* 0x00781f0011047f89 */ /* 0x01031800000e0000 */
[----:B------:R-:W-:Y:S05]  /*16b0*/  @P1 BRA `(.L_x_681) ;  /* 0x000000a000001947 */ /* 0x000fea0003800000 */
[----:B------:R-:W-:Y:S02]  /*16c0*/  SHF.R.S32.HI R2, RZ, 0x1f, R18 ;  /* 0x0000001fff027819 */ /* 0x000fe40000011412 */
[----:B----4-:R-:W-:Y:S02]  /*16d0*/  LEA R6, P1, R14, R4, 0x1 ;  /* 0x000000040e067211 */ /* 0x010fe400078208ff */
[----:B------:R-:W-:Y:S02]  /*16e0*/  LEA.HI R2, R2, R18, RZ, 0x3 ;  /* 0x0000001202027211 */ /* 0x000fe400078f18ff */
[----:B--2---:R-:W-:Y:S02]  /*16f0*/  LEA.HI.X R7, R14, R5, R13, 0x1, P1 ;  /* 0x000000050e077211 */ /* 0x004fe400008f0c0d */
[----:B------:R-:W-:Y:S01]  /*1700*/  LOP3.LUT R8, R2, 0xfffffff8, RZ, 0xc0, !PT ;  /* 0xfffffff802087812 */ /* 0x000fe200078ec0ff */
[----:B------:R-:W-:-:S04]  /*1710*/  IMAD.SHL.U32 R2, R11, 0x2, RZ ;  /* 0x000000020b027824 */ /* 0x000fc800078e00ff */
[----:B------:R-:W-:Y:S01]  /*1720*/  IMAD.WIDE R4, R8, 0x2, R4 ;  /* 0x0000000208047825 */ /* 0x000fe200078e0204 */
[----:B------:R-:W-:Y:S01]  /*1730*/  @!PT LDS RZ, [RZ] ;  /* 0x00000000fffff984 */ /* 0x000fe20000000800 */
[----:B------:R2:W-:Y:S04]  /*1740*/  LDGSTS.E.BYPASS.LTC128B.128 [R2+0x9900], [R6.64], !P5 ;  /* 0x0990000006027fae */ /* 0x0005e8000e901d50 */
[----:B------:R2:W-:Y:S02]  /*1750*/  LDGSTS.E.BYPASS.LTC128B.128 [R2+0xd900], [R4.64], !P4 ;  /* 0x0d90000004027fae */ /* 0x0005e4000e101d50 */
.L_x_681:
[----:B------:R-:W-:Y:S05]  /*1760*/  BSYNC B0 ;  /* 0x0000000000007941 */ /* 0x000fea0003800000 */
.L_x_680:
[----:B--2---:R-:W-:Y:S01]  /*1770*/  IADD3 R2, R19, 0x40, RZ ;  /* 0x0000004013027810 */ /* 0x004fe20007ffe0ff */
        /* <DEDUP_REMOVED lines=15> */
.L_x_683:
[----:B------:R-:W-:Y:S05]  /*1870*/  BSYNC B0 ;  /* 0x0000000000007941 */ /* 0x000fea0003800000 */
.L_x_682:
        /* <DEDUP_REMOVED lines=16> */
.L_x_685:
[----:B------:R-:W-:Y:S05]  /*1980*/  BSYNC B0 ;  /* 0x0000000000007941 */ /* 0x000fea0003800000 */
.L_x_684:
        /* <DEDUP_REMOVED lines=16> */
.L_x_687:
[----:B------:R-:W-:Y:S05]  /*1a90*/  BSYNC B0 ;  /* 0x0000000000007941 */ /* 0x000fea0003800000 */
.L_x_686:
[----:B-1--4-:R-:W1:Y:S01]  /*1aa0*/  SHFL.IDX PT, R4, R17, 0x7, 0x181f ;  /* 0x00f81f0011047f89 */ /* 0x012e6200000e0000 */
[----:B------:R-:W-:Y:S01]  /*1ab0*/  IADD3 R2, R19, 0x70, RZ ;  /* 0x0000007013027810 */ /* 0x000fe20007ffe0ff */
[----:B------:R-:W-:Y:S01]  /*1ac0*/  ULEA.HI.SX32 UR15, UR18, 0xffffffff, 0x1a ;  /* 0xffffffff120f7891 */ /* 0x000fe2000f8fd23f */
[----:B------:R-:W-:Y:S01]  /*1ad0*/  IMAD.MOV.U32 R158, RZ, RZ, R38 ;  /* 0x000000ffff9e7224 */ /* 0x000fe200078e0026 */
[----:B------:R-:W4:Y:S01]  /*1ae0*/  SHFL.IDX PT, R5, R16, 0x7, 0x181f ;  /* 0x00f81f0010057f89 */ /* 0x000f2200000e0000 */
[----:B------:R-:W-:Y:S01]  /*1af0*/  ISETP.GE.AND P6, PT, R2, R15, PT ;  /* 0x0000000f0200720c */ /* 0x000fe20003fc6270 */
[----:B------:R-:W-:Y:S01]  /*1b00*/  ULDC.64 UR6, c[0x0][0x1e0] ;  /* 0x0000780000067ab9 */ /* 0x000fe20000000a00 */
[----:B------:R-:W-:Y:S01]  /*1b10*/  IADD3 R2, -R28, UR19, RZ ;  /* 0x000000131c027c10 */ /* 0x000fe2000fffe1ff */
[----:B------:R-:W-:Y:S01]  /*1b20*/  IMAD.U32 R7, RZ, RZ, UR15 ;  /* 0x0000000fff077e24 */ /* 0x000fe2000f8e00ff */
[----:B------:R-:W-:Y:S01]  /*1b30*/  UMOV UR20, 0x6 ;  /* 0x0000000600147882 */ /* 0x000fe20000000000 */
[----:B------:R-:W-:Y:S01]  /*1b40*/  IMAD.MOV.U32 R159, RZ, RZ, R39 ;  /* 0x000000ffff9f7224 */ /* 0x000fe200078e0027 */
[----:B------:R-:W-:Y:S01]  /*1b50*/  USHF.L.U32 UR21, UR6, 0x6, URZ ;  /* 0x0000000606157899 */ /* 0x000fe2000800063f */
[----:B------:R-:W-:Y:S01]  /*1b60*/  IMAD R2, R7, -0x40, R2 ;  /* 0xffffffc007027824 */ /* 0x000fe200078e0202 */
[----:B------:R-:W-:Y:S01]  /*1b70*/  USHF.L.U64.HI UR20, UR6, UR20, UR7 ;  /* 0x0000001406147299 */ /* 0x000fe20008010207 */
[----:B------:R-:W-:Y:S01]  /*1b80*/  IMAD.MOV.U32 R158, RZ, RZ, R34 ;  /* 0x000000ffff9e7224 */ /* 0x000fe200078e0022 */
[----:B------:R-:W-:Y:S01]  /*1b90*/  USHF.R.S32.HI UR9, URZ, 0x1f, UR15 ;  /* 0x0000001f3f097899 */ /* 0x000fe2000801140f */
[----:B------:R-:W-:Y:S01]  /*1ba0*/  IMAD.SHL.U32 R239, R11, 0x2, RZ ;  /* 0x000000020bef7824 */ /* 0x000fe200078e00ff */
[----:B------:R-:W-:Y:S01]  /*1bb0*/  ISETP.GE.AND P2, PT, R2, 0x1, PT ;  /* 0x000000010200780c */ /* 0x000fe20003f46270 */
[----:B------:R-:W-:Y:S01]  /*1bc0*/  UIMAD UR4, UR20, UR15, URZ ;  /* 0x0000000f140472a4 */ /* 0x000fe2000f8e023f */
[----:B------:R-:W-:Y:S01]  /*1bd0*/  @!P6 SHF.R.S32.HI R6, RZ, 0x1f, R18 ;  /* 0x0000001fff06e819 */ /* 0x000fe20000011412 */
[----:B------:R-:W-:Y:S01]  /*1be0*/  IMAD.U32 R154, RZ, RZ, UR21 ;  /* 0x00000015ff9a7e24 */ /* 0x000fe2000f8e00ff */
[----:B------:R-:W-:Y:S01]  /*1bf0*/  UIMAD.WIDE.U32 UR10, UR6, 0x20, URZ ;  /* 0x00000020060a78a5 */ /* 0x000fe2000f8e003f */
[----:B------:R-:W-:Y:S01]  /*1c00*/  LEA.HI R155, R25, R157, RZ, 0x5 ;  /* 0x0000009d199b7211 */ /* 0x000fe200078f28ff */
[----:B------:R-:W-:Y:S01]  /*1c10*/  UIMAD UR4, UR9, UR21, UR4 ;  /* 0x00000015090472a4 */ /* 0x000fe2000f8e0204 */
[----:B------:R-:W-:Y:S01]  /*1c20*/  @!P6 LEA.HI R8, R6, R18, RZ, 0x3 ;  /* 0x000000120608e211 */ /* 0x000fe200078f18ff */
[----:B------:R-:W-:Y:S01]  /*1c30*/  USHF.L.U32 UR8, UR7, 0x5, URZ ;  /* 0x0000000507087899 */ /* 0x000fe2000800063f */
[----:B-1----:R-:W-:Y:S01]  /*1c40*/  @!P6 LEA R6, P1, R14, R4, 0x1 ;  /* 0x000000040e06e211 */ /* 0x002fe200078208ff */
[----:B------:R-:W-:Y:S01]  /*1c50*/  STL.64 [R1+0x28], R158 ;  /* 0x0000289e01007387 */ /* 0x000fe20000100a00 */
[----:B------:R-:W-:Y:S01]  /*1c60*/  @!P6 LOP3.LUT R8, R8, 0xfffffff8, RZ, 0xc0, !PT ;  /* 0xfffffff80808e812 */ /* 0x000fe200078ec0ff */
[----:B------:R-:W-:Y:S01]  /*1c70*/  UIADD3 UR8, UR11, UR8, URZ ;  /* 0x000000080b087290 */ /* 0x000fe2000fffe03f */
[----:B----4-:R-:W-:-:S02]  /*1c80*/  @!P6 LEA.HI.X R7, R14, R5, R13, 0x1, P1 ;  /* 0x000000050e07e211 */ /* 0x010fc400008f0c0d */
[----:B------:R-:W-:Y:S01]  /*1c90*/  ISETP.GE.AND P1, PT, R2, 0x11, PT ;  /* 0x000000110200780c */ /* 0x000fe20003f26270 */
[----:B------:R-:W-:Y:S01]  /*1ca0*/  @!P6 IMAD.WIDE R8, R8, 0x2, R4 ;  /* 0x000000020808e825 */ /* 0x000fe200078e0204 */
[----:B------:R-:W-:Y:S01]  /*1cb0*/  SHF.R.S32.HI R14, RZ, 0x4, R24 ;  /* 0x00000004ff0e7819 */ /* 0x000fe20000011418 */
[----:B------:R-:W-:Y:S01]  /*1cc0*/  @!PT LDS RZ, [RZ] ;  /* 0x00000000fffff984 */ /* 0x000fe20000000800 */
[----:B------:R1:W-:Y:S01]  /*1cd0*/  @!P6 LDGSTS.E.BYPASS.LTC128B.128 [R239+0xb900], [R6.64], !P5 ;  /* 0x0b90000006efefae */ /* 0x0003e2000e901d50 */
[----:B------:R-:W-:Y:S01]  /*1ce0*/  ISETP.GE.AND P5, PT, R2, 0x31, PT ;  /* 0x000000310200780c */ /* 0x000fe20003fa6270 */
[----:B------:R-:W-:Y:S02]  /*1cf0*/  IMAD.WIDE.U32 R4, R154, UR15, R158 ;  /* 0x0000000f9a047c25 */ /* 0x000fe4000f8e009e */
[----:B------:R4:W-:Y:S01]  /*1d00*/  @!P6 LDGSTS.E.BYPASS.LTC128B.128 [R239+0xf900], [R8.64], !P4 ;  /* 0x0f90000008efefae */ /* 0x0009e2000e101d50 */
[----:B------:R-:W-:Y:S02]  /*1d10*/  ISETP.GE.AND P6, PT, R2, 0x21, PT ;  /* 0x000000210200780c */ /* 0x000fe40003fc6270 */
[----:B------:R-:W-:Y:S01]  /*1d20*/  IADD3 R5, R5, UR4, RZ ;  /* 0x0000000405057c10 */ /* 0x000fe2000fffe0ff */
[----:B------:R-:W0:Y:S04]  /*1d30*/  LDGDEPBAR ;  /* 0x00000000000079af */ /* 0x000e280000000000 */
[----:B------:R-:W-:Y:S01]  /*1d40*/  BAR.SYNC.DEFER_BLOCKING 0x0 ;  /* 0x0000000000007b1d */ /* 0x000fe20000010000 */
[----:B------:R-:W-:-:S04]  /*1d50*/  @P2 LEA R12, P4, R4, c[0x0][0x1c8], 0x1 ;  /* 0x00007200040c2a11 */ /* 0x000fc800078808ff */
[----:B------:R-:W-:Y:S01]  /*1d60*/  @P2 LEA.HI.X R13, R4, c[0x0][0x1cc], R5, 0x1, P4 ;  /* 0x00007300040d2a11 */ /* 0x000fe200020f0c05 */
[----:B------:R-:W-:-:S05]  /*1d70*/  VOTEU.ANY UP0, P5 ;  /* 0x00000000003f7886 */ /* 0x000fca0002800100 */
[----:B------:R-:W-:Y:S01]  /*1d80*/  @UP0 UIMAD UR4, UR7, 0x30, URZ ;  /* 0x00000030070408a4 */ /* 0x000fe2000f8e023f */
[----:B-1----:R-:W-:Y:S02]  /*1d90*/  IMAD.U32 R6, RZ, RZ, UR7 ;  /* 0x00000007ff067e24 */ /* 0x002fe4000f8e00ff */
[----:B----4-:R-:W-:-:S05]  /*1da0*/  IMAD.MOV.U32 R8, RZ, RZ, c[0x0][0x1e0] ;  /* 0x00007800ff087624 */ /* 0x010fca00078e00ff */
[C---:B------:R-:W-:Y:S01]  /*1db0*/  @P1 LEA R2, P4, R8.reuse, R4, 0x4 ;  /* 0x0000000408021211 */ /* 0x040fe200078820ff */
[----:B------:R-:W-:Y:S01]  /*1dc0*/  @!PT LDS RZ, [RZ] ;  /* 0x00000000fffff984 */ /* 0x000fe20000000800 */
[----:B------:R-:W-:Y:S01]  /*1dd0*/  @!PT LDS RZ, [RZ] ;  /* 0x00000000fffff984 */ /* 0x000fe20000000800 */
[----:B------:R-:W-:Y:S01]  /*1de0*/  @!PT LDS RZ, [RZ] ;  /* 0x00000000fffff984 */ /* 0x000fe20000000800 */
[----:B------:R1:W-:Y:S03]  /*1df0*/  @P2 LDGSTS.E.BYPASS.LTC128B.128 [R239+0x4100], [R12.64], !P3 ;  /* 0x041000000cef2fae */ /* 0x0003e6000d901d50 */
[C---:B------:R-:W-:Y:S01]  /*1e00*/  @P1 LEA.HI.X R6, R8.reuse, R5, R6, 0x4, P4 ;  /* 0x0000000508061211 */ /* 0x040fe200020f2406 */
[----:B------:R-:W-:Y:S01]  /*1e10*/  @P5 IMAD.WIDE.U32 R8, R8, 0x30, R4 ;  /* 0x0000003008085825 */ /* 0x000fe200078e0004 */
[----:B------:R-:W-:Y:S01]  /*1e20*/  @P1 LEA R10, P4, R2, c[0x0][0x1c8], 0x1 ;  /* 0x00007200020a1a11 */ /* 0x000fe200078808ff */
[----:B------:R1:W-:Y:S01]  /*1e30*/  @P2 LDGSTS.E.BYPASS.LTC128B.128 [R239+0x6100], [R12.64+0x80], !P0 ;  /* 0x061000800cef2fae */ /* 0x0003e2000c101d50 */
[----:B------:R-:W-:Y:S02]  /*1e40*/  LOP3.LUT P2, RZ, R36, 0x2, RZ, 0xc0, !PT ;  /* 0x0000000224ff7812 */ /* 0x000fe4000784c0ff */
[----:B------:R-:W-:-:S02]  /*1e50*/  @P1 LEA.HI.X R11, R2, c[0x0][0x1cc], R6, 0x1, P4 ;  /* 0x00007300020b1a11 */ /* 0x000fc400020f0c06 */
[----:B------:R-:W-:-:S03]  /*1e60*/  @P6 IADD3 R2, P4, R4, UR10, RZ ;  /* 0x0000000a04026c10 */ /* 0x000fc6000ff9e0ff */
[----:B------:R4:W-:Y:S01]  /*1e70*/  @P1 LDGSTS.E.BYPASS.LTC128B.128 [R239+0x4900], [R10.64], !P3 ;  /* 0x049000000aef1fae */ /* 0x0009e2000d901d50 */
[----:B------:R-:W-:Y:S02]  /*1e80*/  @P6 IADD3.X R4, R5, UR8, RZ, P4, !PT ;  /* 0x0000000805046c10 */ /* 0x000fe4000a7fe4ff */
[----:B------:R-:W-:Y:S01]  /*1e90*/  LEA.HI R5, R24, R14, RZ, 0x1 ;  /* 0x0000000e18057211 */ /* 0x000fe200078f08ff */
[----:B------:R4:W-:Y:S01]  /*1ea0*/  @P1 LDGSTS.E.BYPASS.LTC128B.128 [R239+0x6900], [R10.64+0x80], !P0 ;  /* 0x069000800aef1fae */ /* 0x0009e2000c101d50 */
[C---:B------:R-:W-:Y:S02]  /*1eb0*/  @P6 LEA R6, P4, R2.reuse, c[0x0][0x1c8], 0x1 ;  /* 0x0000720002066a11 */ /* 0x040fe400078808ff */
[----:B------:R-:W-:Y:S02]  /*1ec0*/  LOP3.LUT R5, R5, 0xfffffffe, RZ, 0xc0, !PT ;  /* 0xfffffffe05057812 */ /* 0x000fe400078ec0ff */
[----:B------:R-:W-:Y:S02]  /*1ed0*/  @P6 LEA.HI.X R7, R2, c[0x0][0x1cc], R4, 0x1, P4 ;  /* 0x0000730002076a11 */ /* 0x000fe400020f0c04 */
[----:B------:R-:W-:Y:S01]  /*1ee0*/  @P5 IADD3 R2, R9, UR4, RZ ;  /* 0x0000000409025c10 */ /* 0x000fe2000fffe0ff */
[----:B------:R-:W-:Y:S01]  /*1ef0*/  IMAD.IADD R9, R14, 0x1, -R5 ;  /* 0x000000010e097824 */ /* 0x000fe200078e0a05 */
[----:B------:R-:W-:Y:S01]  /*1f00*/  @P5 LEA R4, P4, R8, c[0x0][0x1c8], 0x1 ;  /* 0x0000720008045a11 */ /* 0x000fe200078808ff */
[----:B------:R5:W-:Y:S01]  /*1f10*/  @P6 LDGSTS.E.BYPASS.LTC128B.128 [R239+0x5100], [R6.64], !P3 ;  /* 0x0510000006ef6fae */ /* 0x000be2000d901d50 */
[----:B------:R-:W-:-:S02]  /*1f20*/  ULDC.64 UR4, c[0x0][0x208] ;  /* 0x0000820000047ab9 */ /* 0x000fc40000000a00 */
[----:B------:R-:W-:Y:S01]  /*1f30*/  @P5 LEA.HI.X R5, R8, c[0x0][0x1cc], R2, 0x1, P4 ;  /* 0x0000730008055a11 */ /* 0x000fe200020f0c02 */
[----:B------:R5:W-:Y:S01]  /*1f40*/  @P6 LDGSTS.E.BYPASS.LTC128B.128 [R239+0x7100], [R6.64+0x80], !P0 ;  /* 0x0710008006ef6fae */ /* 0x000be2000c101d50 */
[----:B------:R-:W-:Y:S01]  /*1f50*/  IMAD.SHL.U32 R2, R22, 0x40, RZ ;  /* 0x0000004016027824 */ /* 0x000fe200078e00ff */
[----:B------:R-:W-:Y:S01]  /*1f60*/  UIMAD UR9, UR9, UR4, URZ ;  /* 0x00000004090972a4 */ /* 0x000fe2000f8e023f */
[----:B------:R-:W-:Y:S01]  /*1f70*/  IMAD.SHL.U32 R8, R28, 0x8, RZ ;  /* 0x000000081c087824 */ /* 0x000fe200078e00ff */
[----:B------:R2:W-:Y:S01]  /*1f80*/  @P5 LDGSTS.E.BYPASS.LTC128B.128 [R239+0x5900], [R4.64], !P3 ;  /* 0x0590000004ef5fae */ /* 0x0005e2000d901d50 */
[----:B------:R-:W-:Y:S02]  /*1f90*/  UIMAD.WIDE.U32 UR12, UR15, UR4, URZ ;  /* 0x000000040f0c72a5 */ /* 0x000fe4000f8e003f */
[----:B------:R-:W-:Y:S01]  /*1fa0*/  UIMAD UR9, UR15, UR5, UR9 ;  /* 0x000000050f0972a4 */ /* 0x000fe2000f8e0209 */
[----:B------:R2:W-:Y:S01]  /*1fb0*/  @P5 LDGSTS.E.BYPASS.LTC128B.128 [R239+0x7900], [R4.64+0x80], !P0 ;  /* 0x0790008004ef5fae */ /* 0x0005e2000c101d50 */
[----:B------:R-:W-:-:S02]  /*1fc0*/  UIMAD UR15, UR15, -0x40, UR19 ;  /* 0xffffffc00f0f78a4 */ /* 0x000fc4000f8e0213 */
[----:B------:R-:W-:Y:S01]  /*1fd0*/  UIADD3 UR9, UR13, UR9, URZ ;  /* 0x000000090d097290 */ /* 0x000fe2000fffe03f */
[----:B------:R-:W0:Y:S01]  /*1fe0*/  LDGDEPBAR ;  /* 0x00000000000079af */ /* 0x000e220000000000 */
[----:B-----5:R-:W-:Y:S01]  /*1ff0*/  IMAD.SHL.U32 R6, R36, 0x40, RZ ;  /* 0x0000004024067824 */ /* 0x020fe200078e00ff */
[----:B--2---:R-:W-:Y:S01]  /*2000*/  LOP3.LUT R4, R2, 0x1c0, RZ, 0xc0, !PT ;  /* 0x000001c002047812 */ /* 0x004fe200078ec0ff */
[----:B------:R-:W-:-:S04]  /*2010*/  DEPBAR.LE SB0, 0x1 ;  /* 0x000080400000791a */ /* 0x000fc80000000000 */
[----:B------:R-:W-:Y:S01]  /*2020*/  IMAD.SHL.U32 R5, R9, 0x8, RZ ;  /* 0x0000000809057824 */ /* 0x000fe200078e00ff */
[----:B------:R-:W-:-:S04]  /*2030*/  DEPBAR.LE SB0, 0x0 ;  /* 0x000080000000791a */ /* 0x000fc80000000000 */
[----:B------:R-:W-:Y:S02]  /*2040*/  LOP3.LUT R2, R6, 0x1c0, RZ, 0xc0, !PT ;  /* 0x000001c006027812 */ /* 0x000fe400078ec0ff */
[----:B------:R-:W-:Y:S01]  /*2050*/  LOP3.LUT R7, R4, 0x8, R5, 0xf8, !PT ;  /* 0x0000000804077812 */ /* 0x000fe200078ef805 */
[----:B------:R-:W-:Y:S01]  /*2060*/  IMAD.SHL.U32 R5, R23, 0x40, RZ ;  /* 0x0000004017057824 */ /* 0x000fe200078e00ff */
[----:B------:R-:W-:Y:S02]  /*2070*/  LOP3.LUT R8, R2, 0x8, R8, 0xf8, !PT ;  /* 0x0000000802087812 */ /* 0x000fe400078ef808 */
[----:B------:R-:W-:Y:S01]  /*2080*/  SHF.R.U32.HI R6, RZ, 0x3, R2 ;  /* 0x00000003ff067819 */ /* 0x000fe20000011602 */
[----:B------:R-:W-:Y:S01]  /*2090*/  IMAD.SHL.U32 R2, R155, 0x20, RZ ;  /* 0x000000209b027824 */ /* 0x000fe200078e00ff */
[----:B------:R-:W-:Y:S02]  /*20a0*/  SHF.R.U32.HI R4, RZ, 0x3, R4 ;  /* 0x00000003ff047819 */ /* 0x000fe40000011604 */
[----:B------:R-:W-:-:S02]  /*20b0*/  LOP3.LUT R6, R8, R6, RZ, 0x3c, !PT ;  /* 0x0000000608067212 */ /* 0x000fc400078e3cff */
[----:B------:R-:W-:Y:S02]  /*20c0*/  LOP3.LUT R153, R7, R4, RZ, 0x3c, !PT ;  /* 0x0000000407997212 */ /* 0x000fe400078e3cff */
[----:B------:R-:W-:Y:S02]  /*20d0*/  LOP3.LUT R152, R5, 0xfffffe00, RZ, 0xc0, !PT ;  /* 0xfffffe0005987812 */ /* 0x000fe400078ec0ff */
[----:B------:R-:W-:Y:S01]  /*20e0*/  LOP3.LUT R4, R2, 0x7ffffc00, RZ, 0xc0, !PT ;  /* 0x7ffffc0002047812 */ /* 0x000fe200078ec0ff */
[----:B------:R-:W-:-:S03]  /*20f0*/  IMAD R2, R9, 0x200, R6 ;  /* 0x0000020009027824 */ /* 0x000fc600078e0206 */
[----:B------:R-:W-:Y:S01]  /*2100*/  IADD3 R4, R153, R152, R4 ;  /* 0x0000009899047210 */ /* 0x000fe20007ffe004 */
[----:B------:R-:W-:Y:S01]  /*2110*/  IMAD.SHL.U32 R179, R2, 0x2, RZ ;  /* 0x0000000202b37824 */ /* 0x000fe200078e00ff */
[----:B------:R-:W-:Y:S03]  /*2120*/  BAR.SYNC.DEFER_BLOCKING 0x0 ;  /* 0x0000000000007b1d */ /* 0x000fe60000010000 */
[----:B------:R-:W-:Y:S01]  /*2130*/  IMAD.SHL.U32 R226, R4, 0x2, RZ ;  /* 0x0000000204e27824 */ /* 0x000fe200078e00ff */
[----:B------:R-:W-:-:S03]  /*2140*/  IADD3 R230, R179, 0x4120, RZ ;  /* 0x00004120b3e67810 */ /* 0x000fc60007ffe0ff */
[C-C-:B------:R-:W-:Y:S02]  /*2150*/  IMAD R228, R3.reuse, 0x2, R226.reuse ;  /* 0x0000000203e47824 */ /* 0x140fe400078e02e2 */
[C---:B------:R-:W-:Y:S02]  /*2160*/  IMAD R227, R0.reuse, 0x2, R226 ;  /* 0x0000000200e37824 */ /* 0x040fe400078e02e2 */
[----:B------:R-:W-:Y:S02]  /*2170*/  IMAD R229, R0, 0x2, R228 ;  /* 0x0000000200e57824 */ /* 0x000fe400078e02e4 */
[----:B------:R-:W-:Y:S01]  /*2180*/  IMAD R231, R3, 0x2, R227 ;  /* 0x0000000203e77824 */ /* 0x000fe200078e02e3 */
[----:B------:R-:W-:Y:S04]  /*2190*/  LDSM.16.M88.4 R4, [R226+0xa100] ;  /* 0x00a10000e204783b */ /* 0x000fe80000000200 */
[----:B---3--:R-:W2:Y:S04]  /*21a0*/  LDSM.16.M88.4 R16, [R179+0x4100] ;  /* 0x00410000b310783b */ /* 0x008ea80000000200 */
[----:B-1----:R-:W1:Y:S04]  /*21b0*/  LDSM.16.M88.4 R12, [R179+0x4900] ;  /* 0x00490000b30c783b */ /* 0x002e680000000200 */
[----:B------:R-:W3:Y:S04]  /*21c0*/  LDSM.16.M88.4 R20, [R179+0x5100] ;  /* 0x00510000b314783b */ /* 0x000ee80000000200 */
[----:B------:R-:W5:Y:S04]  /*21d0*/  LDSM.16.M88.4 R24, [R179+0x5900] ;  /* 0x00590000b318783b */ /* 0x000f680000000200 */
[----:B----4-:R-:W4:Y:S01]  /*21e0*/  LDSM.16.M88.4 R8, [R226+0x8100] ;  /* 0x00810000e208783b */ /* 0x010f220000000200 */
[C---:B--2---:R-:W-:Y:S08]  /*21f0*/  HMMA.16816.F32.BF16 R40, R4.reuse, R16, RZ ;  /* 0x000000100428723c */ /* 0x044ff000000418ff */
[C---:B-1----:R-:W-:Y:S08]  /*2200*/  HMMA.16816.F32.BF16 R56, R4.reuse, R12, RZ ;  /* 0x0000000c0438723c */ /* 0x042ff000000418ff */
[C---:B---3--:R-:W-:Y:S08]  /*2210*/  HMMA.16816.F32.BF16 R60, R4.reuse, R20, RZ ;  /* 0x00000014043c723c */ /* 0x048ff000000418ff */
[C---:B-----5:R-:W-:Y:S08]  /*2220*/  HMMA.16816.F32.BF16 R64, R4.reuse, R24, RZ ;  /* 0x000000180440723c */ /* 0x060ff000000418ff */
[C---:B------:R-:W-:Y:S08]  /*2230*/  HMMA.16816.F32.BF16 R44, R4.reuse, R18, RZ ;  /* 0x00000012042c723c */ /* 0x040ff000000418ff */
[C---:B------:R-:W-:Y:S08]  /*2240*/  HMMA.16816.F32.BF16 R76, R4.reuse, R14, RZ ;  /* 0x0000000e044c723c */ /* 0x040ff000000418ff */
[C---:B------:R-:W-:Y:S08]  /*2250*/  HMMA.16816.F32.BF16 R116, R4.reuse, R22, RZ ;  /* 0x000000160474723c */ /* 0x040ff000000418ff */
[----:B------:R-:W-:Y:S07]  /*2260*/  HMMA.16816.F32.BF16 R92, R4, R26, RZ ;  /* 0x0000001a045c723c */ /* 0x000fee00000418ff */
[----:B------:R-:W-:Y:S01]  /*2270*/  IMAD.U32 R6, RZ, RZ, UR12 ;  /* 0x0000000cff067e24 */ /* 0x000fe2000f8e00ff */
[----:B------:R-:W-:Y:S01]  /*2280*/  IADD3 R5, R179, 0x4100, RZ ;  /* 0x00004100b3057810 */ /* 0x000fe20007ffe0ff */
[----:B------:R-:W-:Y:S01]  /*2290*/  IMAD.U32 R4, RZ, RZ, UR9 ;  /* 0x00000009ff047e24 */ /* 0x000fe2000f8e00ff */
[----:B------:R-:W-:Y:S01]  /*22a0*/  USHF.L.U32 UR9, UR4, 0x5, URZ ;  /* 0x0000000504097899 */ /* 0x000fe2000800063f */
[C---:B----4-:R-:W-:Y:S01]  /*22b0*/  HMMA.16816.F32.BF16 R100, R8.reuse, R18, RZ ;  /* 0x000000120864723c */ /* 0x050fe200000418ff */
[C---:B------:R-:W-:Y:S01]  /*22c0*/  LEA R2, P1, R6.reuse, R30, 0x6 ;  /* 0x0000001e06027211 */ /* 0x040fe200078230ff */
[----:B------:R-:W-:Y:S01]  /*22d0*/  UMOV UR12, 0x5 ;  /* 0x00000005000c7882 */ /* 0x000fe20000000000 */
[----:B------:R-:W-:Y:S01]  /*22e0*/  @P2 IADD3 R230, R5, -0x20, RZ ;  /* 0xffffffe005e62810 */ /* 0x000fe20007ffe0ff */
[----:B------:R-:W-:Y:S01]  /*22f0*/  USHF.L.U64.HI UR12, UR4, UR12, UR5 ;  /* 0x0000000c040c7299 */ /* 0x000fe20008010205 */
[----:B------:R-:W-:Y:S01]  /*2300*/  LEA.HI.X R6, R6, R29, R4, 0x6, P1 ;  /* 0x0000001d06067211 */ /* 0x000fe200008f3404 */
[----:B------:R-:W-:Y:S01]  /*2310*/  IMAD.U32 R7, RZ, RZ, UR13 ;  /* 0x0000000dff077e24 */ /* 0x000fe2000f8e00ff */
[C---:B------:R-:W-:Y:S01]  /*2320*/  LEA R4, P1, R2.reuse, c[0x0][0x1f8], 0x1 ;  /* 0x00007e0002047a11 */ /* 0x040fe200078208ff */
[----:B------:R-:W-:Y:S01]  /*2330*/  IMAD.U32 R18, RZ, RZ, UR9 ;  /* 0x00000009ff127e24 */ /* 0x000fe2000f8e00ff */
[----:B------:R-:W-:Y:S01]  /*2340*/  HMMA.16816.F32.BF16 R120, R8, R16, RZ ;  /* 0x000000100878723c */ /* 0x000fe200000418ff */
[----:B------:R-:W-:Y:S01]  /*2350*/  LDSM.16.M88.4 R32, [R230] ;  /* 0x00000000e620783b */ /* 0x000fe20000000200 */
[----:B------:R-:W-:Y:S01]  /*2360*/  LEA.HI.X R5, R2, c[0x0][0x1fc], R6, 0x1, P1 ;  /* 0x00007f0002057a11 */ /* 0x000fe200008f0c06 */
[----:B------:R-:W-:Y:S01]  /*2370*/  UIADD3 UR14, UP0, UR9, 0x80, URZ ;  /* 0x00000080090e7890 */ /* 0x000fe2000ff1e03f */
[----:B------:R-:W-:-:S02]  /*2380*/  IADD3 R2, -R28, UR15, RZ ;  /* 0x0000000f1c027c10 */ /* 0x000fc4000fffe1ff */
[----:B------:R-:W-:Y:S01]  /*2390*/  IADD3 R6, P1, R4, UR9, RZ ;  /* 0x0000000904067c10 */ /* 0x000fe2000ff3e0ff */
[----:B------:R-:W-:Y:S01]  /*23a0*/  LDSM.16.M88.4 R28, [R230+0x800] ;  /* 0x00080000e61c783b */ /* 0x000fe20000000200 */
[C---:B------:R-:W-:Y:S01]  /*23b0*/  ISETP.LT.OR P5, PT, R2.reuse, 0x1, P3 ;  /* 0x000000010200780c */ /* 0x040fe20001fa1670 */
[C---:B------:R-:W-:Y:S01]  /*23c0*/  HMMA.16816.F32.BF16 R88, R8.reuse, R12, RZ ;  /* 0x0000000c0858723c */ /* 0x040fe200000418ff */
[C---:B------:R-:W-:Y:S01]  /*23d0*/  ISETP.LT.OR P4, PT, R2.reuse, 0x1, P0 ;  /* 0x000000010200780c */ /* 0x040fe20000781670 */
[----:B------:R-:W-:Y:S01]  /*23e0*/  UIADD3.X UR13, URZ, UR12, URZ, UP0, !UPT ;  /* 0x0000000c3f0d7290 */ /* 0x000fe200087fe43f */
[----:B------:R-:W-:Y:S01]  /*23f0*/  ISETP.LT.OR P2, PT, R2, 0x11, P3 ;  /* 0x000000110200780c */ /* 0x000fe20001f41670 */
[----:B------:R-:W-:Y:S01]  /*2400*/  UISETP.GE.AND UP0, UPT, UR19, 0x41, UPT ;  /* 0x000000411300788c */ /* 0x000fe2000bf06270 */
[----:B------:R-:W-:Y:S02]  /*2410*/  IADD3.X R7, R5, UR12, RZ, P1, !PT ;  /* 0x0000000c05077c10 */ /* 0x000fe40008ffe4ff */
[----:B------:R-:W-:Y:S01]  /*2420*/  IADD3 R18, P6, P1, R18, 0x80, R4 ;  /* 0x0000008012127810 */ /* 0x000fe200079de004 */
[----:B------:R-:W-:Y:S01]  /*2430*/  HMMA.16816.F32.BF16 R96, R8, R14, RZ ;  /* 0x0000000e0860723c */ /* 0x000fe200000418ff */
[----:B------:R-:W1:Y:S01]  /*2440*/  LDSM.16.M88.4 R12, [R228+0xa100] ;  /* 0x00a10000e40c783b */ /* 0x000e620000000200 */
[----:B------:R-:W-:-:S02]  /*2450*/  IADD3 R238, R230, 0x800, RZ ;  /* 0x00000800e6ee7810 */ /* 0x000fc40007ffe0ff */
[----:B------:R-:W-:Y:S02]  /*2460*/  IADD3.X R19, RZ, UR12, R5, P6, P1 ;  /* 0x0000000cff137c10 */ /* 0x000fe4000b7e2405 */
[C---:B------:R-:W-:Y:S02]  /*2470*/  ISETP.LT.OR P1, PT, R2.reuse, 0x21, P3 ;  /* 0x000000210200780c */ /* 0x040fe40001f21670 */
[C---:B------:R-:W-:Y:S01]  /*2480*/  HMMA.16816.F32.BF16 R80, R8.reuse, R20, RZ ;  /* 0x000000140850723c */ /* 0x040fe200000418ff */
[----:B------:R-:W-:Y:S02]  /*2490*/  ISETP.LT.OR P6, PT, R2, 0x21, P0 ;  /* 0x000000210200780c */ /* 0x000fe400007c1670 */
[C---:B------:R-:W-:Y:S02]  /*24a0*/  IADD3 R237, R230.reuse, 0x1000, RZ ;  /* 0x00001000e6ed7810 */ /* 0x040fe40007ffe0ff */
[C---:B------:R-:W-:Y:S02]  /*24b0*/  IADD3 R236, R230.reuse, 0x1800, RZ ;  /* 0x00001800e6ec7810 */ /* 0x040fe40007ffe0ff */
[C---:B------:R-:W-:Y:S01]  /*24c0*/  IADD3 R235, R230.reuse, 0x2000, RZ ;  /* 0x00002000e6eb7810 */ /* 0x040fe20007ffe0ff */
[----:B------:R-:W-:Y:S01]  /*24d0*/  HMMA.16816.F32.BF16 R84, R8, R22, RZ ;  /* 0x000000160854723c */ /* 0x000fe200000418ff */
[----:B------:R-:W2:Y:S01]  /*24e0*/  LDSM.16.M88.4 R20, [R230+0x1800] ;  /* 0x00180000e614783b */ /* 0x000ea20000000200 */
[----:B------:R-:W-:-:S02]  /*24f0*/  IADD3 R234, R230, 0x2800, RZ ;  /* 0x00002800e6ea7810 */ /* 0x000fc40007ffe0ff */
[C---:B------:R-:W-:Y:S02]  /*2500*/  IADD3 R233, R230.reuse, 0x3000, RZ ;  /* 0x00003000e6e97810 */ /* 0x040fe40007ffe0ff */
[----:B------:R-:W-:Y:S02]  /*2510*/  IADD3 R232, R230, 0x3800, RZ ;  /* 0x00003800e6e87810 */ /* 0x000fe40007ffe0ff */
[C---:B------:R-:W-:Y:S08]  /*2520*/  HMMA.16816.F32.BF16 R72, R8.reuse, R24, RZ ;  /* 0x000000180848723c */ /* 0x040ff000000418ff */
[----:B------:R-:W-:Y:S01]  /*2530*/  HMMA.16816.F32.BF16 R68, R8, R26, RZ ;  /* 0x0000001a0844723c */ /* 0x000fe200000418ff */
[----:B------:R-:W3:Y:S04]  /*2540*/  LDSM.16.M88.4 R24, [R230+0x1000] ;  /* 0x00100000e618783b */ /* 0x000ee80000000200 */
[----:B------:R-:W4:Y:S04]  /*2550*/  LDSM.16.M88.4 R8, [R228+0x8100] ;  /* 0x00810000e408783b */ /* 0x000f280000000200 */
[----:B------:R-:W-:Y:S01]  /*2560*/  @!PT LDS RZ, [RZ] ;  /* 0x00000000fffff984 */ /* 0x000fe20000000800 */
[----:B------:R-:W-:Y:S01]  /*2570*/  @!PT LDS RZ, [RZ] ;  /* 0x00000000fffff984 */ /* 0x000fe20000000800 */
[----:B------:R-:W-:Y:S01]  /*2580*/  @!PT LDS RZ, [RZ] ;  /* 0x00000000fffff984 */ /* 0x000fe20000000800 */
[----:B------:R5:W-:Y:S01]  /*2590*/  LDGSTS.E.BYPASS.LTC128B.128 [R239+0x100], [R4.64], !P5 ;  /* 0x0010000004ef7fae */ /* 0x000be2000e901d50 */
[C---:B------:R-:W-:Y:S01]  /*25a0*/  ISETP.LT.OR P5, PT, R2.reuse, 0x11, P0 ;  /* 0x000000110200780c */ /* 0x040fe200007a1670 */
[C---:B-1----:R-:W-:Y:S02]  /*25b0*/  HMMA.16816.F32.BF16 R128, R12.reuse, R34, R44 ;  /* 0x000000220c80723c */ /* 0x042fe4000004182c */
[----:B------:R5:W-:Y:S04]  /*25c0*/  LDGSTS.E.BYPASS.LTC128B.128 [R239+0x2100], [R4.64+0x80], !P4 ;  /* 0x0210008004ef7fae */ /* 0x000be8000e101d50 */
[----:B------:R1:W-:Y:S02]  /*25d0*/  LDGSTS.E.BYPASS.LTC128B.128 [R239+0x900], [R6.64], !P2 ;  /* 0x0090000006ef7fae */ /* 0x0003e4000d101d50 */
[----:B------:R-:W-:Y:S04]  /*25e0*/  HMMA.16816.F32.BF16 R56, R12, R28, R56 ;  /* 0x0000001c0c38723c */ /* 0x000fe80000041838 */
[----:B------:R4:W-:Y:S01]  /*25f0*/  LDGSTS.E.BYPASS.LTC128B.128 [R239+0x2900], [R18.64], !P5 ;  /* 0x0290000012ef7fae */ /* 0x0009e2000e901d50 */
[----:B------:R-:W-:-:S03]  /*2600*/  ISETP.LT.OR P5, PT, R2, 0x31, P3 ;  /* 0x000000310200780c */ /* 0x000fc60001fa1670 */
[C---:B--2---:R-:W-:Y:S08]  /*2610*/  HMMA.16816.F32.BF16 R64, R12.reuse, R20, R64 ;  /* 0x000000140c40723c */ /* 0x044ff00000041840 */
[----:B------:R-:W-:Y:S01]  /*2620*/  HMMA.16816.F32.BF16 R76, R12, R30, R76 ;  /* 0x0000001e0c4c723c */ /* 0x000fe2000004184c */
[----:B-----5:R-:W-:-:S07]  /*2630*/  IADD3 R4, P4, R6, UR9, RZ ;  /* 0x0000000906047c10 */ /* 0x020fce000ff9e0ff */
[-C--:B---3--:R-:W-:Y:S01]  /*2640*/  HMMA.16816.F32.BF16 R60, R12, R24.reuse, R60 ;  /* 0x000000180c3c723c */ /* 0x088fe2000004183c */
[----:B------:R-:W-:Y:S02]  /*2650*/  IADD3.X R5, R7, UR12, RZ, P4, !PT ;  /* 0x0000000c07057c10 */ /* 0x000fe4000a7fe4ff */
[----:B------:R-:W-:Y:S02]  /*2660*/  IADD3 R16, P4, R4, UR9, RZ ;  /* 0x0000000904107c10 */ /* 0x000fe4000ff9e0ff */
[----:B-1----:R-:W-:Y:S01]  /*2670*/  IADD3 R6, P2, R6, UR14, RZ ;  /* 0x0000000e06067c10 */ /* 0x002fe2000ff5e0ff */
[----:B------:R1:W-:Y:S01]  /*2680*/  LDGSTS.E.BYPASS.LTC128B.128 [R239+0x1100], [R4.64], !P1 ;  /* 0x0110000004ef7fae */ /* 0x0003e2000c901d50 */
[----:B------:R-:W-:Y:S01]  /*2690*/  IADD3.X R17, R5, UR12, RZ, P4, !PT ;  /* 0x0000000c05117c10 */ /* 0x000fe2000a7fe4ff */
[----:B----4-:R-:W-:Y:S01]  /*26a0*/  HMMA.16816.F32.BF16 R132, R8, R24, R80 ;  /* 0x000000180884723c */ /* 0x010fe20000041850 */
[----:B------:R-:W-:Y:S01]  /*26b0*/  ISETP.LT.OR P4, PT, R2, 0x31, P0 ;  /* 0x000000310200780c */ /* 0x000fe20000781670 */
[----:B------:R-:W-:Y:S01]  /*26c0*/  IMAD.MOV.U32 R2, RZ, RZ, 0x40 ;  /* 0x00000040ff027424 */ /* 0x000fe200078e00ff */
[----:B------:R-:W-:-:S02]  /*26d0*/  IADD3.X R7, R7, UR13, RZ, P2, !PT ;  /* 0x0000000d07077c10 */ /* 0x000fc400097fe4ff */
[----:B------:R-:W-:-:S03]  /*26e0*/  LOP3.LUT P2, RZ, R36, 0x4, RZ, 0xc0, !PT ;  /* 0x0000000424ff7812 */ /* 0x000fc6000784c0ff */
[----:B------:R2:W-:Y:S01]  /*26f0*/  LDGSTS.E.BYPASS.LTC128B.128 [R239+0x3100], [R6.64], !P6 ;  /* 0x0310000006ef7fae */ /* 0x0005e2000f101d50 */
[----:B------:R-:W-:Y:S01]  /*2700*/  SEL R2, R2, 0xffffffc0, !P2 ;  /* 0xffffffc002027807 */ /* 0x000fe20005000000 */
[-C--:B------:R-:W-:Y:S02]  /*2710*/  HMMA.16816.F32.BF16 R36, R12, R32.reuse, R40 ;  /* 0x000000200c24723c */ /* 0x080fe40000041828 */
[----:B------:R3:W-:Y:S02]  /*2720*/  LDGSTS.E.BYPASS.LTC128B.128 [R239+0x1900], [R16.64], !P5 ;  /* 0x0190000010ef7fae */ /* 0x0007e4000e901d50 */
[----:B------:R-:W-:Y:S02]  /*2730*/  IMAD.IADD R225, R179, 0x1, R2 ;  /* 0x00000001b3e17824 */ /* 0x000fe400078e0202 */
[----:B------:R-:W-:Y:S02]  /*2740*/  IMAD.IADD R224, R2, 0x1, R230 ;  /* 0x0000000102e07824 */ /* 0x000fe400078e02e6 */
[----:B------:R-:W-:Y:S01]  /*2750*/  HMMA.16816.F32.BF16 R120, R8, R32, R120 ;  /* 0x000000200878723c */ /* 0x000fe20000041878 */
[----:B-1----:R-:W-:-:S07]  /*2760*/  IADD3 R4, P1, R4, UR14, RZ ;  /* 0x0000000e04047c10 */ /* 0x002fce000ff3e0ff */
[----:B------:R-:W-:Y:S01]  /*2770*/  HMMA.16816.F32.BF16 R80, R8, R34, R100 ;  /* 0x000000220850723c */ /* 0x000fe20000041864 */
[----:B------:R-:W-:Y:S02]  /*2780*/  IADD3.X R5, R5, UR13, RZ, P1, !PT ;  /* 0x0000000d05057c10 */ /* 0x000fe40008ffe4ff */
[----:B------:R-:W-:-:S03]  /*2790*/  PLOP3.LUT P1, PT, PT, PT, UP0, 0x80, 0x0 ;  /* 0x000000000000781c */ /* 0x000fc60003f2f008 */
[----:B------:R2:W-:Y:S02]  /*27a0*/  LDGSTS.E.BYPASS.LTC128B.128 [R239+0x3900], [R4.64], !P4 ;  /* 0x0390000004ef7fae */ /* 0x0005e4000e101d50 */
[C---:B------:R-:W-:Y:S02]  /*27b0*/  HMMA.16816.F32.BF16 R124, R8.reuse, R28, R88 ;  /* 0x0000001c087c723c */ /* 0x040fe40000041858 */
[----:B------:R-:W-:Y:S04]  /*27c0*/  LDSM.16.M88.4 R52, [R225+0x4100] ;  /* 0x00410000e134783b */ /* 0x000fe80000000200 */
[----:B---3--:R-:W1:Y:S02]  /*27d0*/  LDSM.16.M88.4 R16, [R227+0xa100] ;  /* 0x00a10000e310783b */ /* 0x008e640000000200 */
[C---:B------:R-:W-:Y:S02]  /*27e0*/  HMMA.16816.F32.BF16 R136, R8.reuse, R20, R72 ;  /* 0x000000140888723c */ /* 0x040fe40000041848 */
[----:B------:R-:W3:Y:S04]  /*27f0*/  LDSM.16.M88.4 R48, [R225+0x4900] ;  /* 0x00490000e130783b */ /* 0x000ee80000000200 */
[----:B------:R-:W4:Y:S02]  /*2800*/  LDSM.16.M88.4 R44, [R225+0x5100] ;  /* 0x00510000e12c783b */ /* 0x000f240000000200 */
[C---:B------:R-:W-:Y:S02]  /*2810*/  HMMA.16816.F32.BF16 R32, R8.reuse, R30, R96 ;  /* 0x0000001e0820723c */ /* 0x040fe40000041860 */
[----:B------:R-:W-:Y:S04]  /*2820*/  LDSM.16.M88.4 R40, [R225+0x5900] ;  /* 0x00590000e128783b */ /* 0x000fe80000000200 */
[----:B------:R-:W-:Y:S02]  /*2830*/  LDSM.16.M88.4 R28, [R224] ;  /* 0x00000000e01c783b */ /* 0x000fe40000000200 */
[C---:B------:R-:W-:Y:S02]  /*2840*/  HMMA.16816.F32.BF16 R104, R8.reuse, R26, R84 ;  /* 0x0000001a0868723c */ /* 0x040fe40000041854 */
[----:B--2---:R-:W-:Y:S04]  /*2850*/  LDSM.16.M88.4 R4, [R229+0xa100] ;  /* 0x00a10000e504783b */ /* 0x004fe80000000200 */
[----:B------:R-:W0:Y:S02]  /*2860*/  LDGDEPBAR ;  /* 0x00000000000079af */ /* 0x000e240000000000 */
[----:B------:R-:W-:Y:S02]  /*2870*/  HMMA.16816.F32.BF16 R100, R8, R22, R68 ;  /* 0x000000160864723c */ /* 0x000fe40000041844 */
[----:B------:R-:W2:Y:S06]  /*2880*/  LDSM.16.M88.4 R8, [R227+0x8100] ;  /* 0x00810000e308783b */ /* 0x000eac0000000200 */
[C---:B------:R-:W-:Y:S01]  /*2890*/  HMMA.16816.F32.BF16 R116, R12.reuse, R26, R116 ;  /* 0x0000001a0c74723c */ /* 0x040fe20000041874 */
[----:B------:R-:W5:Y:S07]  /*28a0*/  LDSM.16.M88.4 R24, [R224+0x800] ;  /* 0x00080000e018783b */ /* 0x000f6e0000000200 */
[----:B------:R-:W-:Y:S01]  /*28b0*/  HMMA.16816.F32.BF16 R112, R12, R22, R92 ;  /* 0x000000160c70723c */ /* 0x000fe2000004185c */
[----:B------:R-:W5:Y:S04]  /*28c0*/  LDSM.16.M88.4 R12, [R229+0x8100] ;  /* 0x00810000e50c783b */ /* 0x000f680000000200 */
[----:B------:R-:W5:Y:S03]  /*28d0*/  LDSM.16.M88.4 R20, [R224+0x1000] ;  /* 0x00100000e014783b */ /* 0x000f660000000200 */
[C---:B-1----:R-:W-:Y:S01]  /*28e0*/  HMMA.16816.F32.BF16 R72, R16.reuse, R52, R36 ;  /* 0x000000341048723c */ /* 0x042fe20000041824 */
[----:B------:R-:W1:Y:S07]  /*28f0*/  LDSM.16.M88.4 R36, [R224+0x1800] ;  /* 0x00180000e024783b */ /* 0x000e6e0000000200 */
[C---:B---3--:R-:W-:Y:S08]  /*2900*/  HMMA.16816.F32.BF16 R108, R16.reuse, R48, R56 ;  /* 0x00000030106c723c */ /* 0x048ff00000041838 */
[C---:B----4-:R-:W-:Y:S08]  /*2910*/  HMMA.16816.F32.BF16 R96, R16.reuse, R44, R60 ;  /* 0x0000002c1060723c */ /* 0x050ff0000004183c */
[----:B------:R-:W-:Y:S08]  /*2920*/  HMMA.16816.F32.BF16 R92, R16, R54, R128 ;  /* 0x00000036105c723c */ /* 0x000ff00000041880 */
[C---:B--2---:R-:W-:Y:S08]  /*2930*/  HMMA.16816.F32.BF16 R84, R8.reuse, R52, R120 ;  /* 0x000000340854723c */ /* 0x044ff00000041878 */
[----:B------:R-:W-:Y:S08]  /*2940*/  HMMA.16816.F32.BF16 R80, R8, R54, R80 ;  /* 0x000000360850723c */ /* 0x000ff00000041850 */
[C---:B------:R-:W-:Y:S08]  /*2950*/  HMMA.16816.F32.BF16 R88, R16.reuse, R40, R64 ;  /* 0x000000281058723c */ /* 0x040ff00000041840 */
[C---:B------:R-:W-:Y:S08]  /*2960*/  HMMA.16816.F32.BF16 R76, R16.reuse, R50, R76 ;  /* 0x00000032104c723c */ /* 0x040ff0000004184c */
[C---:B------:R-:W-:Y:S08]  /*2970*/  HMMA.16816.F32.BF16 R68, R16.reuse, R46, R116 ;  /* 0x0000002e1044723c */ /* 0x040ff00000041874 */
[----:B------:R-:W-:Y:S08]  /*2980*/  HMMA.16816.F32.BF16 R56, R16, R42, R112 ;  /* 0x0000002a1038723c */ /* 0x000ff00000041870 */
[C---:B------:R-:W-:Y:S08]  /*2990*/  HMMA.16816.F32.BF16 R60, R8.reuse, R50, R32 ;  /* 0x00000032083c723c */ /* 0x040ff00000041820 */
[C---:B------:R-:W-:Y:S08]  /*29a0*/  HMMA.16816.F32.BF16 R52, R8.reuse, R44, R132 ;  /* 0x0000002c0834723c */ /* 0x040ff00000041884 */
[C---:B------:R-:W-:Y:S01]  /*29b0*/  HMMA.16816.F32.BF16 R64, R8.reuse, R48, R124 ;  /* 0x000000300840723c */ /* 0x040fe2000004187c */
[----:B------:R-:W-:Y:S07]  /*29c0*/  LDSM.16.M88.4 R48, [R179+0x6100] ;  /* 0x00610000b330783b */ /* 0x000fee0000000200 */
[C---:B------:R-:W-:Y:S08]  /*29d0*/  HMMA.16816.F32.BF16 R44, R8.reuse, R46, R104 ;  /* 0x0000002e082c723c */ /* 0x040ff00000041868 */
[C---:B------:R-:W-:Y:S08]  /*29e0*/  HMMA.16816.F32.BF16 R32, R8.reuse, R40, R136 ;  /* 0x000000280820723c */ /* 0x040ff00000041888 */
[----:B------:R-:W-:Y:S01]  /*29f0*/  HMMA.16816.F32.BF16 R16, R8, R42, R100 ;  /* 0x0000002a0810723c */ /* 0x000fe20000041864 */
[----:B------:R-:W-:Y:S04]  /*2a00*/  LDSM.16.M88.4 R8, [R226+0xe100] ;  /* 0x00e10000e208783b */ /* 0x000fe80000000200 */
[----:B------:R-:W2:Y:S03]  /*2a10*/  LDSM.16.M88.4 R40, [R179+0x6900] ;  /* 0x00690000b328783b */ /* 0x000ea60000000200 */
[C---:B------:R-:W-:Y:S08]  /*2a20*/  HMMA.16816.F32.BF16 R100, R4.reuse, R30, R92 ;  /* 0x0000001e0464723c */ /* 0x040ff0000004185c */
[----:B-----5:R-:W-:Y:S08]  /*2a30*/  HMMA.16816.F32.BF16 R120, R4, R24, R108 ;  /* 0x000000180478723c */ /* 0x020ff0000004186c */
[C---:B------:R-:W-:Y:S08]  /*2a40*/  HMMA.16816.F32.BF16 R128, R12.reuse, R28, R84 ;  /* 0x0000001c0c80723c */ /* 0x040ff00000041854 */
[C---:B------:R-:W-:Y:S08]  /*2a50*/  HMMA.16816.F32.BF16 R124, R12.reuse, R30, R80 ;  /* 0x0000001e0c7c723c */ /* 0x040ff00000041850 */
[C---:B------:R-:W-:Y:S08]  /*2a60*/  HMMA.16816.F32.BF16 R116, R12.reuse, R24, R64 ;  /* 0x000000180c74723c */ /* 0x040ff00000041840 */
[C---:B------:R-:W-:Y:S08]  /*2a70*/  HMMA.16816.F32.BF16 R112, R12.reuse, R26, R60 ;  /* 0x0000001a0c70723c */ /* 0x040ff0000004183c */
[C---:B------:R-:W-:Y:S01]  /*2a80*/  HMMA.16816.F32.BF16 R108, R12.reuse, R20, R52 ;  /* 0x000000140c6c723c */ /* 0x040fe20000041834 */
[----:B------:R-:W-:Y:S07]  /*2a90*/  LDSM.16.M88.4 R52, [R230+0x3800] ;  /* 0x00380000e634783b */ /* 0x000fee0000000200 */
[C---:B------:R-:W-:Y:S01]  /*2aa0*/  HMMA.16816.F32.BF16 R84, R12.reuse, R22, R44 ;  /* 0x000000160c54723c */ /* 0x040fe2000004182c */
[----:B------:R-:W-:Y:S07]  /*2ab0*/  LDSM.16.M88.4 R44, [R230+0x3000] ;  /* 0x00300000e62c783b */ /* 0x000fee0000000200 */
[C---:B-1----:R-:W-:Y:S01]  /*2ac0*/  HMMA.16816.F32.BF16 R104, R12.reuse, R36, R32 ;  /* 0x000000240c68723c */ /* 0x042fe20000041820 */
[----:B------:R-:W-:Y:S07]  /*2ad0*/  LDSM.16.M88.4 R32, [R179+0x7100] ;  /* 0x00710000b320783b */ /* 0x000fee0000000200 */
[----:B------:R-:W-:Y:S01]  /*2ae0*/  HMMA.16816.F32.BF16 R92, R12, R38, R16 ;  /* 0x000000260c5c723c */ /* 0x000fe20000041810 */
[----:B------:R-:W1:Y:S04]  /*2af0*/  LDSM.16.M88.4 R12, [R226+0xc100] ;  /* 0x00c10000e20c783b */ /* 0x000e680000000200 */
[----:B------:R-:W3:Y:S03]  /*2b00*/  LDSM.16.M88.4 R16, [R179+0x7900] ;  /* 0x00790000b310783b */ /* 0x000ee60000000200 */
[C---:B------:R-:W-:Y:S01]  /*2b10*/  HMMA.16816.F32.BF16 R76, R4.reuse, R26, R76 ;  /* 0x0000001a044c723c */ /* 0x040fe2000004184c */
[----:B------:R-:W-:Y:S07]  /*2b20*/  LDSM.16.M88.4 R24, [R230+0x2800] ;  /* 0x00280000e618783b */ /* 0x000fee0000000200 */
[C---:B------:R-:W-:Y:S08]  /*2b30*/  HMMA.16816.F32.BF16 R140, R4.reuse, R20, R96 ;  /* 0x00000014048c723c */ /* 0x040ff00000041860 */
[C---:B------:R-:W-:Y:S01]  /*2b40*/  HMMA.16816.F32.BF16 R136, R4.reuse, R22, R68 ;  /* 0x000000160488723c */ /* 0x040fe20000041844 */
[----:B------:R-:W4:Y:S07]  /*2b50*/  LDSM.16.M88.4 R20, [R228+0xc100] ;  /* 0x00c10000e414783b */ /* 0x000f2e0000000200 */
[C---:B------:R-:W-:Y:S01]  /*2b60*/  HMMA.16816.F32.BF16 R72, R4.reuse, R28, R72 ;  /* 0x0000001c0448723c */ /* 0x040fe20000041848 */
[----:B------:R-:W-:Y:S07]  /*2b70*/  LDSM.16.M88.4 R28, [R230+0x2000] ;  /* 0x00200000e61c783b */ /* 0x000fee0000000200 */
[C---:B------:R-:W-:Y:S08]  /*2b80*/  HMMA.16816.F32.BF16 R96, R4.reuse, R36, R88 ;  /* 0x000000240460723c */ /* 0x040ff00000041858 */
[----:B------:R-:W-:Y:S01]  /*2b90*/  HMMA.16816.F32.BF16 R132, R4, R38, R56 ;  /* 0x000000260484723c */ /* 0x000fe20000041838 */
[----:B------:R-:W5:Y:S07]  /*2ba0*/  LDSM.16.M88.4 R4, [R228+0xe100] ;  /* 0x00e10000e404783b */ /* 0x000f6e0000000200 */
[C---:B--2---:R-:W-:Y:S08]  /*2bb0*/  HMMA.16816.F32.BF16 R60, R8.reuse, R40, R120 ;  /* 0x00000028083c723c */ /* 0x044ff00000041878 */
[----:B------:R-:W-:Y:S08]  /*2bc0*/  HMMA.16816.F32.BF16 R56, R8, R42, R76 ;  /* 0x0000002a0838723c */ /* 0x000ff0000004184c */
[C---:B-1----:R-:W-:Y:S08]  /*2bd0*/  HMMA.16816.F32.BF16 R36, R12.reuse, R40, R116 ;  /* 0x000000280c24723c */ /* 0x042ff00000041874 */
[----:B------:R-:W-:Y:S08]  /*2be0*/  HMMA.16816.F32.BF16 R40, R12, R42, R112 ;  /* 0x0000002a0c28723c */ /* 0x000ff00000041870 */
[C---:B------:R-:W-:Y:S08]  /*2bf0*/  HMMA.16816.F32.BF16 R68, R8.reuse, R50, R100 ;  /* 0x000000320844723c */ /* 0x040ff00000041864 */
[C---:B------:R-:W-:Y:S08]  /*2c00*/  HMMA.16816.F32.BF16 R72, R8.reuse, R48, R72 ;  /* 0x000000300848723c */ /* 0x040ff00000041848 */
[C---:B------:R-:W-:Y:S08]  /*2c10*/  HMMA.16816.F32.BF16 R88, R8.reuse, R32, R140 ;  /* 0x000000200858723c */ /* 0x040ff0000004188c */
[C---:B------:R-:W-:Y:S08]  /*2c20*/  HMMA.16816.F32.BF16 R100, R8.reuse, R34, R136 ;  /* 0x000000220864723c */ /* 0x040ff00000041888 */
[C---:B---3--:R-:W-:Y:S08]  /*2c30*/  HMMA.16816.F32.BF16 R96, R8.reuse, R16, R96 ;  /* 0x000000100860723c */ /* 0x048ff00000041860 */
[----:B------:R-:W-:Y:S08]  /*2c40*/  HMMA.16816.F32.BF16 R80, R8, R18, R132 ;  /* 0x000000120850723c */ /* 0x000ff00000041884 */
[C---:B------:R-:W-:Y:S08]  /*2c50*/  HMMA.16816.F32.BF16 R76, R12.reuse, R48, R128 ;  /* 0x000000300c4c723c */ /* 0x040ff00000041880 */
[C---:B------:R-:W-:Y:S01]  /*2c60*/  HMMA.16816.F32.BF16 R64, R12.reuse, R50, R124 ;  /* 0x000000320c40723c */ /* 0x040fe2000004187c */
[----:B------:R-:W-:Y:S07]  /*2c70*/  LDSM.16.M88.4 R48, [R225+0x6100] ;  /* 0x00610000e130783b */ /* 0x000fee0000000200 */
[C---:B------:R-:W-:Y:S08]  /*2c80*/  HMMA.16816.F32.BF16 R8, R12.reuse, R32, R108 ;  /* 0x000000200c08723c */ /* 0x040ff0000004186c */
[C---:B------:R-:W-:Y:S01]  /*2c90*/  HMMA.16816.F32.BF16 R84, R12.reuse, R34, R84 ;  /* 0x000000220c54723c */ /* 0x040fe20000041854 */
[----:B------:R-:W-:Y:S07]  /*2ca0*/  LDSM.16.M88.4 R32, [R225+0x7900] ;  /* 0x00790000e120783b */ /* 0x000fee0000000200 */
[C---:B------:R-:W-:Y:S08]  /*2cb0*/  HMMA.16816.F32.BF16 R104, R12.reuse, R16, R104 ;  /* 0x000000100c68723c */ /* 0x040ff00000041868 */
[----:B------:R-:W-:Y:S01]  /*2cc0*/  HMMA.16816.F32.BF16 R92, R12, R18, R92 ;  /* 0x000000120c5c723c */ /* 0x000fe2000004185c */
[----:B------:R-:W1:Y:S04]  /*2cd0*/  LDSM.16.M88.4 R16, [R227+0xe100] ;  /* 0x00e10000e310783b */ /* 0x000e680000000200 */
[----:B------:R-:W2:Y:S03]  /*2ce0*/  LDSM.16.M88.4 R12, [R227+0xc100] ;  /* 0x00c10000e30c783b */ /* 0x000ea60000000200 */
[C---:B----4-:R-:W-:Y:S01]  /*2cf0*/  HMMA.16816.F32.BF16 R120, R20.reuse, R24, R36 ;  /* 0x000000181478723c */ /* 0x050fe20000041824 */
[----:B------:R-:W-:Y:S07]  /*2d00*/  LDSM.16.M88.4 R36, [R225+0x7100] ;  /* 0x00710000e124783b */ /* 0x000fee0000000200 */
[-C--:B------:R-:W-:Y:S01]  /*2d10*/  HMMA.16816.F32.BF16 R112, R20, R26.reuse, R40 ;  /* 0x0000001a1470723c */ /* 0x080fe20000041828 */
[----:B------:R-:W3:Y:S07]  /*2d20*/  LDSM.16.M88.4 R40, [R225+0x6900] ;  /* 0x00690000e128783b */ /* 0x000eee0000000200 */
[C---:B-----5:R-:W-:Y:S08]  /*2d30*/  HMMA.16816.F32.BF16 R140, R4.reuse, R26, R56 ;  /* 0x0000001a048c723c */ /* 0x060ff00000041838 */
[C---:B------:R-:W-:Y:S08]  /*2d40*/  HMMA.16816.F32.BF16 R116, R4.reuse, R28, R72 ;  /* 0x0000001c0474723c */ /* 0x040ff00000041848 */
[C---:B------:R-:W-:Y:S08]  /*2d50*/  HMMA.16816.F32.BF16 R148, R4.reuse, R30, R68 ;  /* 0x0000001e0494723c */ /* 0x040ff00000041844 */
[----:B------:R-:W-:Y:S01]  /*2d60*/  HMMA.16816.F32.BF16 R144, R4, R24, R60 ;  /* 0x000000180490723c */ /* 0x000fe2000004183c */
[----:B------:R-:W-:Y:S07]  /*2d70*/  LDSM.16.M88.4 R24, [R224+0x3000] ;  /* 0x00300000e018783b */ /* 0x000fee0000000200 */
[C---:B------:R-:W-:Y:S08]  /*2d80*/  HMMA.16816.F32.BF16 R56, R20.reuse, R28, R76 ;  /* 0x0000001c1438723c */ /* 0x040ff0000004184c */
[----:B------:R-:W-:Y:S01]  /*2d90*/  HMMA.16816.F32.BF16 R124, R20, R30, R64 ;  /* 0x0000001e147c723c */ /* 0x000fe20000041840 */
[----:B------:R-:W-:Y:S07]  /*2da0*/  LDSM.16.M88.4 R28, [R224+0x2800] ;  /* 0x00280000e01c783b */ /* 0x000fee0000000200 */
[C---:B------:R-:W-:Y:S08]  /*2db0*/  HMMA.16816.F32.BF16 R136, R4.reuse, R44, R88 ;  /* 0x0000002c0488723c */ /* 0x040ff00000041858 */
[C---:B------:R-:W-:Y:S08]  /*2dc0*/  HMMA.16816.F32.BF16 R132, R4.reuse, R46, R100 ;  /* 0x0000002e0484723c */ /* 0x040ff00000041864 */
[C---:B------:R-:W-:Y:S08]  /*2dd0*/  HMMA.16816.F32.BF16 R128, R4.reuse, R52, R96 ;  /* 0x000000340480723c */ /* 0x040ff00000041860 */
[----:B------:R-:W-:Y:S01]  /*2de0*/  HMMA.16816.F32.BF16 R60, R4, R54, R80 ;  /* 0x00000036043c723c */ /* 0x000fe20000041850 */
[----:B------:R-:W4:Y:S07]  /*2df0*/  LDSM.16.M88.4 R4, [R231+0xe100] ;  /* 0x00e10000e704783b */ /* 0x000f2e0000000200 */
[C---:B------:R-:W-:Y:S01]  /*2e00*/  HMMA.16816.F32.BF16 R108, R20.reuse, R44, R8 ;  /* 0x0000002c146c723c */ /* 0x040fe20000041808 */
[----:B------:R-:W5:Y:S07]  /*2e10*/  LDSM.16.M88.4 R8, [R229+0xc100] ;  /* 0x00c10000e508783b */ /* 0x000f6e0000000200 */
[C---:B------:R-:W-:Y:S01]  /*2e20*/  HMMA.16816.F32.BF16 R68, R20.reuse, R46, R84 ;  /* 0x0000002e1444723c */ /* 0x040fe20000041854 */
[----:B------:R-:W3:Y:S07]  /*2e30*/  LDSM.16.M88.4 R44, [R224+0x2000] ;  /* 0x00200000e02c783b */ /* 0x000eee0000000200 */
[C---:B------:R-:W-:Y:S08]  /*2e40*/  HMMA.16816.F32.BF16 R72, R20.reuse, R52, R104 ;  /* 0x000000341448723c */ /* 0x040ff00000041868 */
[----:B------:R-:W-:Y:S01]  /*2e50*/  HMMA.16816.F32.BF16 R64, R20, R54, R92 ;  /* 0x000000361440723c */ /* 0x000fe2000004185c */
[----:B------:R-:W4:Y:S01]  /*2e60*/  LDSM.16.M88.4 R20, [R224+0x3800] ;  /* 0x00380000e014783b */ /* 0x000f220000000200 */
[----:B------:R-:W-:-:S06]  /*2e70*/  DEPBAR.LE SB0, 0x0 ;  /* 0x000080000000791a */ /* 0x000fcc0000000000 */
[C---:B-1----:R-:W-:Y:S08]  /*2e80*/  HMMA.16816.F32.BF16 R100, R16.reuse, R48, R116 ;  /* 0x000000301064723c */ /* 0x042ff00000041874 */
[----:B------:R-:W-:Y:S08]  /*2e90*/  HMMA.16816.F32.BF16 R96, R16, R50, R148 ;  /* 0x000000321060723c */ /* 0x000ff00000041894 */
[C---:B--2---:R-:W-:Y:S08]  /*2ea0*/  HMMA.16816.F32.BF16 R56, R12.reuse, R48, R56 ;  /* 0x000000300c38723c */ /* 0x044ff00000041838 */
[----:B------:R-:W-:Y:S08]  /*2eb0*/  HMMA.16816.F32.BF16 R52, R12, R50, R124 ;  /* 0x000000320c34723c */ /* 0x000ff0000004187c */
[C---:B---3--:R-:W-:Y:S08]  /*2ec0*/  HMMA.16816.F32.BF16 R92, R16.reuse, R40, R144 ;  /* 0x00000028105c723c */ /* 0x048ff00000041890 */
        /* <DEDUP_REMOVED lines=10> */
[----:B------:R-:W-:Y:S08]  /*2f70*/  HMMA.16816.F32.BF16 R12, R12, R34, R64 ;  /* 0x000000220c0c723c */ /* 0x000ff00000041840 */
[C---:B----4-:R-:W-:Y:S08]  /*2f80*/  HMMA.16816.F32.BF16 R92, R4.reuse, R28, R92 ;  /* 0x0000001c045c723c */ /* 0x050ff0000004185c */
[----:B------:R-:W-:Y:S08]  /*2f90*/  HMMA.16816.F32.BF16 R88, R4, R30, R88 ;  /* 0x0000001e0458723c */ /* 0x000ff00000041858 */
[----:B-----5:R-:W-:Y:S08]  /*2fa0*/  HMMA.16816.F32.BF16 R48, R8, R28, R48 ;  /* 0x0000001c0830723c */ /* 0x020ff00000041830 */
[C---:B------:R-:W-:Y:S08]  /*2fb0*/  HMMA.16816.F32.BF16 R100, R4.reuse, R44, R100 ;  /* 0x0000002c0464723c */ /* 0x040ff00000041864 */
[C---:B------:R-:W-:Y:S08]  /*2fc0*/  HMMA.16816.F32.BF16 R96, R4.reuse, R46, R96 ;  /* 0x0000002e0460723c */ /* 0x040ff00000041860 */
[C---:B------:R-:W-:Y:S08]  /*2fd0*/  HMMA.16816.F32.BF16 R84, R4.reuse, R24, R84 ;  /* 0x000000180454723c */ /* 0x040ff00000041854 */
[C---:B------:R-:W-:Y:S08]  /*2fe0*/  HMMA.16816.F32.BF16 R80, R4.reuse, R26, R80 ;  /* 0x0000001a0450723c */ /* 0x040ff00000041850 */
[C---:B------:R-:W-:Y:S08]  /*2ff0*/  HMMA.16816.F32.BF16 R76, R4.reuse, R20, R76 ;  /* 0x00000014044c723c */ /* 0x040ff0000004184c */
[----:B------:R-:W-:Y:S07]  /*3000*/  HMMA.16816.F32.BF16 R60, R4, R22, R60 ;  /* 0x00000016043c723c */ /* 0x000fee000004183c */
[----:B------:R-:W-:Y:S01]  /*3010*/  LOP3.LUT R4, R153, R152, RZ, 0xfc, !PT ;  /* 0x0000009899047212 */ /* 0x000fe200078efcff */
        /* <DEDUP_REMOVED lines=19> */
[----:B------:R-:W-:-:S03]  /*3150*/  IADD3 R2, R9, UR4, RZ ;  /* 0x0000000409027c10 */ /* 0x000fc6000fffe0ff */
[----:B------:R-:W-:Y:S01]  /*3160*/  UIADD3.X UR4, URZ, UR8, URZ, UP0, !UPT ;  /* 0x000000083f047290 */ /* 0x000fe200087fe43f */
        /* <DEDUP_REMOVED lines=15> */
[C---:B------:R-:W-:Y:S02]  /*3260*/  IADD3 R10, P4, R6.reuse, UR5, RZ ;  /* 0x00000005060a7c10 */ /* 0x040fe4000ff9e0ff */
[----:B------:R-:W-:Y:S02]  /*3270*/  IADD3.X R7, R9, UR6, RZ, P6, !PT ;  /* 0x0000000609077c10 */ /* 0x000fe4000b7fe4ff */
[----:B--2---:R-:W-:Y:S02]  /*3280*/  IADD3 R8, P2, R6, UR7, RZ ;  /* 0x0000000706087c10 */ /* 0x004fe4000ff5e0ff */
[C---:B------:R-:W-:Y:S01]  /*3290*/  IADD3.X R11, R7.reuse, UR6, RZ, P4, !PT ;  /* 0x00000006070b7c10 */ /* 0x040fe2000a7fe4ff */
[----:B------:R3:W-:Y:S01]  /*32a0*/  LDGSTS.E.BYPASS.LTC128B.128 [R239+0x5100], [R6.64], !P3 ;  /* 0x0510000006ef7fae */ /* 0x0007e2000d901d50 */
[----:B------:R-:W-:-:S03]  /*32b0*/  IADD3.X R9, R7, UR4, RZ, P2, !PT ;  /* 0x0000000407097c10 */ /* 0x000fc600097fe4ff */
[----:B------:R3:W-:Y:S04]  /*32c0*/  LDGSTS.E.BYPASS.LTC128B.128 [R239+0x7100], [R12.64], !P0 ;  /* 0x071000000cef7fae */ /* 0x0007e8000c101d50 */
[----:B------:R3:W-:Y:S04]  /*32d0*/  LDGSTS.E.BYPASS.LTC128B.128 [R239+0x5900], [R10.64], !P3 ;  /* 0x059000000aef7fae */ /* 0x0007e8000d901d50 */
[----:B------:R3:W-:Y:S02]  /*32e0*/  LDGSTS.E.BYPASS.LTC128B.128 [R239+0x7900], [R8.64], !P0 ;  /* 0x0790000008ef7fae */ /* 0x0007e4000c101d50 */
.L_x_688:
[----:B------:R-:W-:Y:S01]  /*32f0*/  LOP3.LUT R2, R155, 0xffffffe0, RZ, 0xc0, !PT ;  /* 0xffffffe09b027812 */ /* 0x000fe200078ec0ff */
[----:B---3--:R-:W-:Y:S01]  /*3300*/  IMAD.U32 R6, RZ, RZ, UR15 ;  /* 0x0000000fff067e24 */ /* 0x008fe2000f8e00ff */
[----:B------:R-:W-:Y:S01]  /*3310*/  STL [R1+0x84], R239 ;  /* 0x000084ef01007387 */ /* 0x000fe20000100800 */
[----:B------:R-:W-:-:S02]  /*3320*/  IMAD.SHL.U32 R220, R4, 0x2, RZ ;  /* 0x0000000204dc7824 */ /* 0x000fc400078e00ff */
[----:B------:R-:W-:Y:S01]  /*3330*/  IMAD.IADD R2, R157, 0x1, -R2 ;  /* 0x000000019d027824 */ /* 0x000fe200078e0a02 */
[----:B------:R-:W-:Y:S01]  /*3340*/  STL [R1+0x80], R238 ;  /* 0x000080ee01007387 */ /* 0x000fe20000100800 */
[----:B------:R-:W-:Y:S01]  /*3350*/  IMAD R221, R3, 0x2, R220 ;  /* 0x0000000203dd7824 */ /* 0x000fe200078e02dc */
[C---:B------:R-:W-:Y:S02]  /*3360*/  LEA R223, R0.reuse, R220, 0x1 ;  /* 0x000000dc00df7211 */ /* 0x040fe400078e08ff */
[----:B------:R-:W-:Y:S01]  /*3370*/  SHF.R.S32.HI R5, RZ, 0x1f, R2 ;  /* 0x0000001fff057819 */ /* 0x000fe20000011402 */
[----:B------:R-:W-:Y:S01]  /*3380*/  IMAD R222, R0, 0x2, R221 ;  /* 0x0000000200de7824 */ /* 0x000fe200078e02dd */
[----:B------:R-:W-:Y:S02]  /*3390*/  STL [R1+0x7c], R237 ;  /* 0x00007ced01007387 */ /* 0x000fe40000100800 */
[----:B------:R-:W-:Y:S02]  /*33a0*/  LEA.HI R5, R5, R2, RZ, 0x2 ;  /* 0x0000000205057211 */ /* 0x000fe400078f10ff */
[----:B------:R-:W-:Y:S02]  /*33b0*/  STL [R1+0x78], R236 ;  /* 0x000078ec01007387 */ /* 0x000fe40000100800 */
[----:B------:R-:W-:-:S02]  /*33c0*/  LOP3.LUT R5, R5, 0x7ffffffc, RZ, 0xc0, !PT ;  /* 0x7ffffffc05057812 */ /* 0x000fc400078ec0ff */
[----:B------:R-:W-:Y:S02]  /*33d0*/  STL [R1+0x74], R235 ;  /* 0x000074eb01007387 */ /* 0x000fe40000100800 */
[----:B------:R-:W-:Y:S02]  /*33e0*/  IADD3 R2, R2, -R5, RZ ;  /* 0x8000000502027210 */ /* 0x000fe40007ffe0ff */
[----:B------:R-:W-:Y:S03]  /*33f0*/  STL [R1+0x70], R234 ;  /* 0x000070ea01007387 */ /* 0x000fe60000100800 */
[----:B------:R-:W-:Y:S01]  /*3400*/  IMAD R8, R2, -0x2, R6 ;  /* 0xfffffffe02087824 */ /* 0x000fe200078e0206 */
[----:B------:R-:W-:Y:S04]  /*3410*/  STL [R1+0x6c], R233 ;  /* 0x00006ce901007387 */ /* 0x000fe80000100800 */
[C---:B------:R-:W-:Y:S01]  /*3420*/  ISETP.GT.AND P4, PT, R8.reuse, RZ, PT ;  /* 0x000000ff0800720c */ /* 0x040fe20003f84270 */
[----:B------:R-:W-:Y:S01]  /*3430*/  STL [R1+0x68], R232 ;  /* 0x000068e801007387 */ /* 0x000fe20000100800 */
[----:B------:R-:W-:-:S02]  /*3440*/  ISETP.GT.AND P2, PT, R8, 0x1, PT ;  /* 0x000000010800780c */ /* 0x000fc40003f44270 */
[----:B------:R-:W-:Y:S01]  /*3450*/  FSEL R6, R100, -INF , P4 ;  /* 0xff80000064067808 */ /* 0x000fe20002000000 */
[----:B------:R-:W-:Y:S01]  /*3460*/  STL [R1+0x64], R231 ;  /* 0x000064e701007387 */ /* 0x000fe20000100800 */
[----:B------:R-:W-:Y:S02]  /*3470*/  FSEL R7, R101, -INF , P2 ;  /* 0xff80000065077808 */ /* 0x000fe40001000000 */
[C---:B------:R-:W-:Y:S01]  /*3480*/  ISETP.GT.AND P6, PT, R8.reuse, 0x8, PT ;  /* 0x000000080800780c */ /* 0x040fe20003fc4270 */
[----:B------:R-:W-:Y:S01]  /*3490*/  STL [R1+0x60], R230 ;  /* 0x000060e601007387 */ /* 0x000fe20000100800 */
[----:B------:R-:W-:Y:S02]  /*34a0*/  ISETP.GT.AND P5, PT, R8, 0x9, PT ;  /* 0x000000090800780c */ /* 0x000fe40003fa4270 */
[----:B------:R-:W-:Y:S01]  /*34b0*/  FSEL R9, R96, -INF , P6 ;  /* 0xff80000060097808 */ /* 0x000fe20003000000 */
[----:B------:R-:W-:Y:S01]  /*34c0*/  STL [R1+0x5c], R229 ;  /* 0x00005ce501007387 */ /* 0x000fe20000100800 */
[----:B------:R-:W-:-:S02]  /*34d0*/  FMNMX.FTZ R2, R6, R7, !PT ;  /* 0x0000000706027209 */ /* 0x000fc40007810000 */
[----:B------:R-:W-:Y:S01]  /*34e0*/  FSEL R11, R102, -INF , P4 ;  /* 0xff800000660b7808 */ /* 0x000fe20002000000 */
[----:B------:R-:W-:Y:S01]  /*34f0*/  STL [R1+0x58], R228 ;  /* 0x000058e401007387 */ /* 0x000fe20000100800 */
[----:B------:R-:W-:Y:S02]  /*3500*/  FSEL R159, R58, -INF , P4 ;  /* 0xff8000003a9f7808 */ /* 0x000fe40002000000 */
[----:B------:R-:W-:Y:S01]  /*3510*/  FSEL R146, R56, -INF , P4 ;  /* 0xff80000038927808 */ /* 0x000fe20002000000 */
[----:B------:R-:W-:Y:S01]  /*3520*/  STL [R1+0x54], R227 ;  /* 0x000054e301007387 */ /* 0x000fe20000100800 */
[----:B------:R-:W-:Y:S02]  /*3530*/  FSEL R10, R97, -INF , P5 ;  /* 0xff800000610a7808 */ /* 0x000fe40002800000 */
[----:B------:R-:W-:Y:S01]  /*3540*/  ISETP.GT.AND P4, PT, R8, 0x10, PT ;  /* 0x000000100800780c */ /* 0x000fe20003f84270 */
[----:B------:R-:W-:Y:S01]  /*3550*/  STL [R1+0x50], R226 ;  /* 0x000050e201007387 */ /* 0x000fe20000100800 */
[----:B------:R-:W-:-:S02]  /*3560*/  FMNMX.FTZ R2, R9, R2, !PT ;  /* 0x0000000209027209 */ /* 0x000fc40007810000 */
[----:B------:R-:W-:Y:S01]  /*3570*/  FSEL R14, R103, -INF , P2 ;  /* 0xff800000670e7808 */ /* 0x000fe20001000000 */
[----:B------:R-:W-:Y:S01]  /*3580*/  STL [R1+0x4c], R225 ;  /* 0x00004ce101007387 */ /* 0x000fe20000100800 */
[----:B------:R-:W-:Y:S02]  /*3590*/  FSEL R158, R59, -INF , P2 ;  /* 0xff8000003b9e7808 */ /* 0x000fe40001000000 */
[----:B------:R-:W-:Y:S01]  /*35a0*/  FSEL R145, R57, -INF , P2 ;  /* 0xff80000039917808 */ /* 0x000fe20001000000 */
[----:B------:R-:W-:Y:S01]  /*35b0*/  STL [R1+0x48], R224 ;  /* 0x000048e001007387 */ /* 0x000fe20000100800 */
[----:B------:R-:W-:Y:S02]  /*35c0*/  ISETP.GT.AND P2, PT, R8, 0x11, PT ;  /* 0x000000110800780c */ /* 0x000fe40003f44270 */
[----:B------:R-:W-:Y:S01]  /*35d0*/  FSEL R17, R92, -INF , P4 ;  /* 0xff8000005c117808 */ /* 0x000fe20002000000 */
[----:B------:R-:W-:Y:S01]  /*35e0*/  STL [R1+0x44], R179 ;  /* 0x000044b301007387 */ /* 0x000fe20000100800 */
[----:B------:R-:W-:-:S02]  /*35f0*/  FMNMX.FTZ R2, R10, R2, !PT ;  /* 0x000000020a027209 */ /* 0x000fc40007810000 */
[----:B------:R-:W-:Y:S01]  /*3600*/  FSEL R16, R99, -INF , P5 ;  /* 0xff80000063107808 */ /* 0x000fe20002800000 */
[----:B------:R-:W-:Y:S01]  /*3610*/  LDSM.16.MT88.4 R100, [R221+0x2100] ;  /* 0x00210000dd64783b */ /* 0x000fe20000004200 */
[----:B------:R-:W-:Y:S02]  /*3620*/  FSEL R156, R55, -INF , P5 ;  /* 0xff800000379c7808 */ /* 0x000fe40002800000 */
[----:B------:R-:W-:Y:S01]  /*3630*/  FSEL R136, R53, -INF , P5 ;  /* 0xff80000035887808 */ /* 0x000fe20002800000 */
[----:B------:R-:W-:Y:S01]  /*3640*/  LDSM.16.MT88.4 R44, [R220+0x100] ;  /* 0x00010000dc2c783b */ /* 0x000fe20000004200 */
[----:B------:R-:W-:Y:S02]  /*3650*/  FSEL R18, R93, -INF , P2 ;  /* 0xff8000005d127808 */ /* 0x000fe40001000000 */
[----:B------:R-:W-:Y:S01]  /*3660*/  ISETP.GT.AND P5, PT, R8, 0x18, PT ;  /* 0x000000180800780c */ /* 0x000fe20003fa4270 */
[----:B------:R-:W-:Y:S01]  /*3670*/  LDSM.16.MT88.4 R104, [R223+0x2100] ;  /* 0x00210000df68783b */ /* 0x000fe20000004200 */
[----:B------:R-:W-:-:S02]  /*3680*/  FMNMX.FTZ R2, R17, R2, !PT ;  /* 0x0000000211027209 */ /* 0x000fc40007810000 */
[----:B------:R-:W-:Y:S01]  /*3690*/  FSEL R21, R94, -INF , P4 ;  /* 0xff8000005e157808 */ /* 0x000fe20002000000 */
[----:B------:R-:W-:Y:S01]  /*36a0*/  LDSM.16.MT88.4 R108, [R222+0x2100] ;  /* 0x00210000de6c783b */ /* 0x000fe20000004200 */
[----:B------:R-:W-:Y:S02]  /*36b0*/  FSEL R147, R50, -INF , P4 ;  /* 0xff80000032937808 */ /* 0x000fe40002000000 */
[----:B------:R-:W-:Y:S01]  /*36c0*/  FSEL R119, R48, -INF , P4 ;  /* 0xff80000030777808 */ /* 0x000fe20002000000 */
[----:B------:R-:W-:Y:S01]  /*36d0*/  LDSM.16.MT88.4 R72, [R220+0x2900] ;  /* 0x00290000dc48783b */ /* 0x000fe20000004200 */
[----:B------:R-:W-:Y:S02]  /*36e0*/  ISETP.GT.AND P4, PT, R8, 0x19, PT ;  /* 0x000000190800780c */ /* 0x000fe40003f84270 */
[----:B------:R-:W-:Y:S01]  /*36f0*/  FSEL R19, R88, -INF , P5 ;  /* 0xff80000058137808 */ /* 0x000fe20002800000 */
[----:B------:R-:W0:Y:S01]  /*3700*/  LDGDEPBAR ;  /* 0x00000000000079af */ /* 0x000e220000000000 */
[----:B------:R-:W-:-:S02]  /*3710*/  FMNMX.FTZ R2, R18, R2, !PT ;  /* 0x0000000212027209 */ /* 0x000fc40007810000 */
[----:B------:R-:W-:Y:S02]  /*3720*/  FSEL R22, R95, -INF , P2 ;  /* 0xff8000005f167808 */ /* 0x000fe40001000000 */
[----:B------:R-:W-:Y:S01]  /*3730*/  FSEL R144, R51, -INF , P2 ;  /* 0xff80000033907808 */ /* 0x000fe20001000000 */
[----:B------:R-:W-:Y:S01]  /*3740*/  LDSM.16.MT88.4 R92, [R220+0x2100] ;  /* 0x00210000dc5c783b */ /* 0x000fe20000004200 */
[----:B------:R-:W-:Y:S02]  /*3750*/  FSEL R118, R49, -INF , P2 ;  /* 0xff80000031767808 */ /* 0x000fe40001000000 */
[----:B------:R-:W-:Y:S01]  /*3760*/  FSEL R20, R89, -INF , P4 ;  /* 0xff80000059147808 */ /* 0x000fe20002000000 */
[----:B------:R-:W-:Y:S01]  /*3770*/  LDSM.16.MT88.4 R48, [R221+0x900] ;  /* 0x00090000dd30783b */ /* 0x000fe20000004200 */
[----:B------:R-:W-:Y:S02]  /*3780*/  ISETP.GT.AND P2, PT, R8, 0x20, PT ;  /* 0x000000200800780c */ /* 0x000fe40003f44270 */
[----:B------:R-:W-:-:S02]  /*3790*/  FMNMX.FTZ R2, R19, R2, !PT ;  /* 0x0000000213027209 */ /* 0x000fc40007810000 */
[----:B------:R-:W-:Y:S02]  /*37a0*/  FSEL R23, R90, -INF , P5 ;  /* 0xff8000005a177808 */ /* 0x000fe40002800000 */
[----:B------:R-:W-:Y:S02]  /*37b0*/  FSEL R138, R30, -INF , P5 ;  /* 0xff8000001e8a7808 */ /* 0x000fe40002800000 */
[----:B------:R-:W-:Y:S02]  /*37c0*/  FSEL R117, R28, -INF , P5 ;  /* 0xff8000001c757808 */ /* 0x000fe40002800000 */
[----:B------:R-:W-:Y:S02]  /*37d0*/  ISETP.GT.AND P5, PT, R8, 0x21, PT ;  /* 0x000000210800780c */ /* 0x000fe40003fa4270 */
[----:B------:R-:W-:Y:S02]  /*37e0*/  FSEL R171, R84, -INF , P2 ;  /* 0xff80000054ab7808 */ /* 0x000fe40001000000 */
[----:B------:R-:W-:-:S02]  /*37f0*/  FMNMX.FTZ R2, R20, R2, !PT ;  /* 0x0000000214027209 */ /* 0x000fc40007810000 */
[----:B------:R-:W-:Y:S02]  /*3800*/  FSEL R24, R91, -INF , P4 ;  /* 0xff8000005b187808 */ /* 0x000fe40002000000 */
[----:B------:R-:W-:Y:S01]  /*3810*/  FSEL R139, R31, -INF , P4 ;  /* 0xff8000001f8b7808 */ /* 0x000fe20002000000 */
[----:B------:R-:W-:Y:S01]  /*3820*/  LDSM.16.MT88.4 R88, [R222+0x100] ;  /* 0x00010000de58783b */ /* 0x000fe20000004200 */
[----:B------:R-:W-:Y:S02]  /*3830*/  FSEL R116, R29, -INF , P4 ;  /* 0xff8000001d747808 */ /* 0x000fe40002000000 */
[----:B------:R-:W-:Y:S02]  /*3840*/  FSEL R170, R85, -INF , P5 ;  /* 0xff80000055aa7808 */ /* 0x000fe40002800000 */
        /* <DEDUP_REMOVED lines=18> */
[----:B------:R-:W-:Y:S01]  /*3970*/  ISETP.GT.AND P6, PT, R8, 0x31, PT ;  /* 0x000000310800780c */ /* 0x000fe20003fc4270 */
[----:B------:R-:W-:Y:S01]  /*3980*/  LDSM.16.MT88.4 R52, [R223+0x2900] ;  /* 0x00290000df34783b */ /* 0x000fe20000004200 */
[----:B------:R-:W-:Y:S02]  /*3990*/  FSEL R248, R76, -INF , P5 ;  /* 0xff8000004cf87808 */ /* 0x000fe40002800000 */
[----:B------:R-:W-:-:S02]  /*39a0*/  FMNMX.FTZ R2, R169, R2, !PT ;  /* 0x00000002a9027209 */ /* 0x000fc40007810000 */
[----:B------:R-:W-:Y:S02]  /*39b0*/  ISETP.GT.AND P5, PT, R8, 0x38, PT ;  /* 0x000000380800780c */ /* 0x000fe40003fa4270 */
[----:B------:R-:W-:Y:S02]  /*39c0*/  FSEL R204, R77, -INF , P6 ;  /* 0xff8000004dcc7808 */ /* 0x000fe40003000000 */
[----:B------:R-:W-:Y:S02]  /*39d0*/  FMNMX.FTZ R2, R248, R2, !PT ;  /* 0x00000002f8027209 */ /* 0x000fe40007810000 */
[----:B------:R-:W-:Y:S02]  /*39e0*/  FSEL R181, R82, -INF , P4 ;  /* 0xff80000052b57808 */ /* 0x000fe40002000000 */
[----:B------:R-:W-:Y:S02]  /*39f0*/  FSEL R163, R38, -INF , P4 ;  /* 0xff80000026a37808 */ /* 0x000fe40002000000 */
[----:B------:R-:W-:-:S02]  /*3a00*/  FSEL R161, R36, -INF , P4 ;  /* 0xff80000024a17808 */ /* 0x000fc40002000000 */
[----:B------:R-:W-:Y:S02]  /*3a10*/  ISETP.GT.AND P4, PT, R8, 0x39, PT ;  /* 0x000000390800780c */ /* 0x000fe40003f84270 */
[----:B------:R-:W-:Y:S02]  /*3a20*/  FSEL R249, R60, -INF , P5 ;  /* 0xff8000003cf97808 */ /* 0x000fe40002800000 */
[----:B------:R-:W-:Y:S02]  /*3a30*/  FMNMX.FTZ R2, R204, R2, !PT ;  /* 0x00000002cc027209 */ /* 0x000fe40007810000 */
[----:B------:R-:W-:Y:S02]  /*3a40*/  FSEL R187, R61, -INF , P4 ;  /* 0xff8000003dbb7808 */ /* 0x000fe40002000000 */
[----:B------:R-:W-:Y:S02]  /*3a50*/  FMNMX.FTZ R2, R249, R2, !PT ;  /* 0x00000002f9027209 */ /* 0x000fe40007810000 */
[----:B------:R-:W-:-:S02]  /*3a60*/  FSEL R180, R83, -INF , P2 ;  /* 0xff80000053b47808 */ /* 0x000fc40001000000 */
[----:B------:R-:W-:Y:S01]  /*3a70*/  FMNMX.FTZ R2, R187, R2, !PT ;  /* 0x00000002bb027209 */ /* 0x000fe20007810000 */
[----:B------:R-:W-:Y:S01]  /*3a80*/  LDSM.16.MT88.4 R80, [R221+0x100] ;  /* 0x00010000dd50783b */ /* 0x000fe20000004200 */
[----:B------:R-:W-:Y:S02]  /*3a90*/  FSEL R162, R39, -INF , P2 ;  /* 0xff80000027a27808 */ /* 0x000fe40001000000 */
[----:B------:R-:W-:Y:S01]  /*3aa0*/  FSEL R160, R37, -INF , P2 ;  /* 0xff80000025a07808 */ /* 0x000fe20001000000 */
[----:B------:R-:W1:Y:S01]  /*3ab0*/  SHFL.BFLY PT, R5, R2, 0x2, 0x1f ;  /* 0x0c401f0002057f89 */ /* 0x000e6200000e0000 */
[----:B------:R-:W-:Y:S02]  /*3ac0*/  FSEL R184, R79, -INF , P6 ;  /* 0xff8000004fb87808 */ /* 0x000fe40003000000 */
[----:B------:R-:W-:Y:S02]  /*3ad0*/  FSEL R12, R62, -INF , P5 ;  /* 0xff8000003e0c7808 */ /* 0x000fe40002800000 */
[----:B------:R-:W-:-:S02]  /*3ae0*/  FSEL R208, R63, -INF , P4 ;  /* 0xff8000003fd07808 */ /* 0x000fc40002000000 */
[----:B------:R-:W-:Y:S01]  /*3af0*/  FMNMX.FTZ R0, R146, R145, !PT ;  /* 0x0000009192007209 */ /* 0x000fe20007810000 */
[----:B------:R-:W-:Y:S01]  /*3b00*/  LDSM.16.MT88.4 R60, [R222+0x900] ;  /* 0x00090000de3c783b */ /* 0x000fe20000004200 */
        /* <DEDUP_REMOVED lines=8> */
[----:B-1----:R-:W-:Y:S02]  /*3b90*/  FMNMX.FTZ R2, R2, R5, !PT ;  /* 0x0000000502027209 */ /* 0x002fe40007810000 */
[----:B------:R-:W-:Y:S02]  /*3ba0*/  FMNMX.FTZ R0, R117, R0, !PT ;  /* 0x0000000075007209 */ /* 0x000fe40007810000 */
[----:B------:R-:W-:Y:S01]  /*3bb0*/  FSEL R192, R71, -INF , P4 ;  /* 0xff80000047c07808 */ /* 0x000fe20002000000 */
[----:B------:R-:W1:Y:S01]  /*3bc0*/  SHFL.BFLY PT, R5, R2, 0x1, 0x1f ;  /* 0x0c201f0002057f89 */ /* 0x000e6200000e0000 */
[----:B------:R-:W-:-:S02]  /*3bd0*/  FMNMX.FTZ R0, R116, R0, !PT ;  /* 0x0000000074007209 */ /* 0x000fc40007810000 */
[----:B------:R-:W-:Y:S01]  /*3be0*/  FSEL R194, R67, -INF , P6 ;  /* 0xff80000043c27808 */ /* 0x000fe20003000000 */
[----:B------:R-:W-:Y:S01]  /*3bf0*/  LDSM.16.MT88.4 R68, [R221+0x2900] ;  /* 0x00290000dd44783b */ /* 0x000fe20000004200 */
[----:B------:R-:W-:-:S04]  /*3c00*/  FMNMX.FTZ R0, R165, R0, !PT ;  /* 0x00000000a5007209 */ /* 0x000fc80007810000 */
[----:B------:R-:W-:-:S04]  /*3c10*/  FMNMX.FTZ R0, R164, R0, !PT ;  /* 0x00000000a4007209 */ /* 0x000fc80007810000 */
[----:B------:R-:W-:-:S04]  /*3c20*/  FMNMX.FTZ R0, R161, R0, !PT ;  /* 0x00000000a1007209 */ /* 0x000fc80007810000 */
[----:B------:R-:W-:Y:S02]  /*3c30*/  FMNMX.FTZ R0, R160, R0, !PT ;  /* 0x00000000a0007209 */ /* 0x000fe40007810000 */
[----:B-1----:R-:W-:-:S04]  /*3c40*/  FMNMX.FTZ R175, R2, R5, !PT ;  /* 0x0000000502af7209 */ /* 0x002fc80007810000 */
[C---:B------:R-:W-:Y:S01]  /*3c50*/  FSETP.NEU.FTZ.AND P2, PT, R175.reuse, -INF , PT ;  /* 0xff800000af00780b */ /* 0x040fe20003f5d000 */
[----:B------:R-:W-:Y:S01]  /*3c60*/  FMUL.FTZ R2, R175, c[0x0][0x2d0] ;  /* 0x0000b400af027a20 */ /* 0x000fe20000410000 */
[----:B------:R-:W-:Y:S04]  /*3c70*/  STL [R1+0x88], R175 ;  /* 0x000088af01007387 */ /* 0x000fe80000100800 */
[----:B------:R-:W-:Y:S01]  /*3c80*/  FSEL R13, R2, RZ, P2 ;  /* 0x000000ff020d7208 */ /* 0x000fe20001000000 */
[----:B------:R-:W-:Y:S01]  /*3c90*/  STL [R1], R12 ;  /* 0x0000000c01007387 */ /* 0x000fe20000100800 */
[----:B------:R-:W-:Y:S02]  /*3ca0*/  FMNMX.FTZ R2, R11, R14, !PT ;  /* 0x0000000e0b027209 */ /* 0x000fe40007810000 */
[----:B------:R-:W-:-:S02]  /*3cb0*/  ISETP.GT.AND P2, PT, R8, 0x30, PT ;  /* 0x000000300800780c */ /* 0x000fc40003f44270 */
[----:B------:R-:W-:Y:S02]  /*3cc0*/  FMNMX.FTZ R2, R15, R2, !PT ;  /* 0x000000020f027209 */ /* 0x000fe40007810000 */
[----:B------:R-:W-:Y:S02]  /*3cd0*/  FSEL R186, R78, -INF , P2 ;  /* 0xff8000004eba7808 */ /* 0x000fe40001000000 */
[----:B------:R-:W-:Y:S01]  /*3ce0*/  FMNMX.FTZ R2, R16, R2, !PT ;  /* 0x0000000210027209 */ /* 0x000fe20007810000 */
[----:B------:R-:W-:Y:S03]  /*3cf0*/  LDSM.16.MT88.4 R76, [R223+0x900] ;  /* 0x00090000df4c783b */ /* 0x000fe60000004200 */
[----:B------:R-:W-:-:S04]  /*3d00*/  FMNMX.FTZ R2, R21, R2, !PT ;  /* 0x0000000215027209 */ /* 0x000fc80007810000 */
        /* <DEDUP_REMOVED lines=10> */
[----:B------:R-:W-:-:S05]  /*3db0*/  FMNMX.FTZ R2, R208, R2, !PT ;  /* 0x00000002d0027209 */ /* 0x000fca0007810000 */
[----:B------:R-:W1:Y:S02]  /*3dc0*/  SHFL.BFLY PT, R5, R2, 0x2, 0x1f ;  /* 0x0c401f0002057f89 */ /* 0x000e6400000e0000 */
[----:B-1----:R-:W-:-:S05]  /*3dd0*/  FMNMX.FTZ R2, R2, R5, !PT ;  /* 0x0000000502027209 */ /* 0x002fca0007810000 */
[----:B------:R-:W1:Y:S02]  /*3de0*/  SHFL.BFLY PT, R5, R2, 0x1, 0x1f ;  /* 0x0c201f0002057f89 */ /* 0x000e6400000e0000 */
[----:B-1----:R-:W-:-:S04]  /*3df0*/  FMNMX.FTZ R2, R2, R5, !PT ;  /* 0x0000000502027209 */ /* 0x002fc80007810000 */
[C---:B------:R-:W-:Y:S01]  /*3e00*/  FSETP.NEU.FTZ.AND P2, PT, R2.reuse, -INF , PT ;  /* 0xff8000000200780b */ /* 0x040fe20003f5d000 */
[----:B------:R-:W-:-:S05]  /*3e10*/  FMUL.FTZ R5, R2, c[0x0][0x2d0] ;  /* 0x0000b40002057a20 */ /* 0x000fca0000410000 */
[----:B------:R-:W-:Y:S01]  /*3e20*/  FSEL R12, R5, RZ, P2 ;  /* 0x000000ff050c7208 */ /* 0x000fe20001000000 */
[----:B------:R-:W-:Y:S01]  /*3e30*/  FFMA.FTZ R5, R6, c[0x0][0x2d0], -R13 ;  /* 0x0000b40006057a23 */ /* 0x000fe2000001080d */
[----:B------:R-:W-:Y:S02]  /*3e40*/  ISETP.GT.AND P2, PT, R8, 0x30, PT ;  /* 0x000000300800780c */ /* 0x000fe40003f44270 */
[----:B------:R-:W-:Y:S01]  /*3e50*/  FMNMX.FTZ R8, R159, R158, !PT ;  /* 0x0000009e9f087209 */ /* 0x000fe20007810000 */
[--C-:B------:R-:W-:Y:S01]  /*3e60*/  FFMA.FTZ R3, R15, c[0x0][0x2d0], -R12.reuse ;  /* 0x0000b4000f037a23 */ /* 0x100fe2000001080c */
[----:B------:R-:W-:Y:S01]  /*3e70*/  FSEL R198, R64, -INF , P2 ;  /* 0xff80000040c67808 */ /* 0x000fe20001000000 */
[----:B------:R1:W-:Y:S01]  /*3e80*/  MUFU.EX2 R179, R5 ;  /* 0x0000000500b37308 */ /* 0x0003e20000000800 */
[----:B------:R-:W-:Y:S01]  /*3e90*/  FMNMX.FTZ R8, R157, R8, !PT ;  /* 0x000000089d087209 */ /* 0x000fe20007810000 */
[----:B------:R-:W-:Y:S01]  /*3ea0*/  FFMA.FTZ R4, R14, c[0x0][0x2d0], -R12 ;  /* 0x0000b4000e047a23 */ /* 0x000fe2000001080c */
[----:B------:R-:W-:-:S02]  /*3eb0*/  FMNMX.FTZ R0, R198, R0, !PT ;  /* 0x00000000c6007209 */ /* 0x000fc40007810000 */
[----:B------:R-:W-:Y:S02]  /*3ec0*/  FMNMX.FTZ R8, R156, R8, !PT ;  /* 0x000000089c087209 */ /* 0x000fe40007810000 */
[----:B------:R-:W-:Y:S01]  /*3ed0*/  FMNMX.FTZ R0, R197, R0, !PT ;  /* 0x00000000c5007209 */ /* 0x000fe20007810000 */
[----:B------:R2:W-:Y:S01]  /*3ee0*/  MUFU.EX2 R237, R3 ;  /* 0x0000000300ed7308 */ /* 0x0005e20000000800 */
[----:B------:R-:W-:Y:S02]  /*3ef0*/  FMNMX.FTZ R8, R147, R8, !PT ;  /* 0x0000000893087209 */ /* 0x000fe40007810000 */
[----:B------:R-:W-:Y:S02]  /*3f00*/  FMNMX.FTZ R0, R199, R0, !PT ;  /* 0x00000000c7007209 */ /* 0x000fe40007810000 */
[----:B------:R-:W-:Y:S02]  /*3f10*/  FSEL R195, R66, -INF , P2 ;  /* 0xff80000042c37808 */ /* 0x000fe40001000000 */
[----:B------:R-:W-:Y:S01]  /*3f20*/  FMNMX.FTZ R0, R196, R0, !PT ;  /* 0x00000000c4007209 */ /* 0x000fe20007810000 */
[----:B-1----:R-:W-:Y:S01]  /*3f30*/  FFMA.FTZ R5, R7, c[0x0][0x2d0], -R13 ;  /* 0x0000b40007057a23 */ /* 0x002fe2000001080d */
[----:B------:R-:W-:Y:S01]  /*3f40*/  MUFU.EX2 R227, R4 ;  /* 0x0000000400e37308 */ /* 0x000fe20000000800 */
[----:B------:R-:W-:Y:S01]  /*3f50*/  LDSM.16.MT88.4 R64, [R220+0x900] ;  /* 0x00090000dc40783b */ /* 0x000fe20000004200 */
[----:B--2---:R-:W-:-:S06]  /*3f60*/  FFMA.FTZ R3, R16, c[0x0][0x2d0], -R12 ;  /* 0x0000b40010037a23 */ /* 0x004fcc000001080c */
[----:B------:R1:W2:Y:S08]  /*3f70*/  MUFU.EX2 R224, R5 ;  /* 0x0000000500e07308 */ /* 0x0002b00000000800 */
[----:B------:R3:W4:Y:S01]  /*3f80*/  MUFU.EX2 R250, R3 ;  /* 0x0000000300fa7308 */ /* 0x0007220000000800 */
[--C-:B-1----:R-:W-:Y:S01]  /*3f90*/  FFMA.FTZ R5, R9, c[0x0][0x2d0], -R13.reuse ;  /* 0x0000b40009057a23 */ /* 0x102fe2000001080d */
[----:B--2---:R-:W-:Y:S01]  /*3fa0*/  F2FP.BF16.PACK_AB R4, R224, R179 ;  /* 0x000000b3e004723e */ /* 0x004fe200000010ff */
[----:B------:R-:W1:Y:S05]  /*3fb0*/  SHFL.BFLY PT, R9, R0, 0x2, 0x1f ;  /* 0x0c401f0000097f89 */ /* 0x000e6a00000e0000 */
[----:B------:R2:W-:Y:S01]  /*3fc0*/  MUFU.EX2 R236, R5 ;  /* 0x0000000500ec7308 */ /* 0x0005e20000000800 */
[----:B---3--:R-:W-:Y:S01]  /*3fd0*/  FFMA.FTZ R3, R17, c[0x0][0x2d0], -R13 ;  /* 0x0000b40011037a23 */ /* 0x008fe2000001080d */
[----:B----4-:R-:W-:-:S06]  /*3fe0*/  F2FP.BF16.PACK_AB R7, R250, R237 ;  /* 0x000000edfa07723e */ /* 0x010fcc00000010ff */
[----:B------:R3:W-:Y:S01]  /*3ff0*/  MUFU.EX2 R251, R3 ;  /* 0x0000000300fb7308 */ /* 0x0007e20000000800 */
[----:B--2---:R-:W-:-:S07]  /*4000*/  FFMA.FTZ R5, R10, c[0x0][0x2d0], -R13 ;  /* 0x0000b4000a057a23 */ /* 0x004fce000001080d */
[----:B------:R2:W4:Y:S01]  /*4010*/  MUFU.EX2 R175, R5 ;  /* 0x0000000500af7308 */ /* 0x0005220000000800 */
[----:B-1----:R-:W-:Y:S01]  /*4020*/  FMNMX.FTZ R0, R0, R9, !PT ;  /* 0x0000000900007209 */ /* 0x002fe20007810000 */
[----:B---3--:R-:W-:-:S04]  /*4030*/  FFMA.FTZ R3, R18, c[0x0][0x2d0], -R13 ;  /* 0x0000b40012037a23 */ /* 0x008fc8000001080d */
[----:B------:R-:W1:Y:S02]  /*4040*/  SHFL.BFLY PT, R16, R0, 0x1, 0x1f ;  /* 0x0c201f0000107f89 */ /* 0x000e6400000e0000 */
[----:B------:R3:W-:Y:S01]  /*4050*/  MUFU.EX2 R234, R3 ;  /* 0x0000000300ea7308 */ /* 0x0007e20000000800 */
[----:B--2---:R-:W-:Y:S01]  /*4060*/  FFMA.FTZ R5, R11, c[0x0][0x2d0], -R12 ;  /* 0x0000b4000b057a23 */ /* 0x004fe2000001080c */
[----:B----4-:R-:W-:-:S06]  /*4070*/  F2FP.BF16.PACK_AB R6, R175, R236 ;  /* 0x000000ecaf06723e */ /* 0x010fcc00000010ff */
[----:B------:R-:W2:Y:S01]  /*4080*/  MUFU.EX2 R226, R5 ;  /* 0x0000000500e27308 */ /* 0x000ea20000000800 */
[----:B---3--:R-:W-:-:S07]  /*4090*/  FFMA.FTZ R3, R19, c[0x0][0x2d0], -R13 ;  /* 0x0000b40013037a23 */ /* 0x008fce000001080d */
[----:B------:R3:W-:Y:S01]  /*40a0*/  MUFU.EX2 R231, R3 ;  /* 0x0000000300e77308 */ /* 0x0007e20000000800 */
[----:B-1----:R-:W-:-:S04]  /*40b0*/  FMNMX.FTZ R177, R0, R16, !PT ;  /* 0x0000001000b17209 */ /* 0x002fc80007810000 */
[----:B------:R-:W-:Y:S02]  /*40c0*/  FSETP.NEU.FTZ.AND P2, PT, R177, -INF , PT ;  /* 0xff800000b100780b */ /* 0x000fe40003f5d000 */
[----:B--2---:R-:W-:Y:S02]  /*40d0*/  F2FP.BF16.PACK_AB R5, R227, R226 ;  /* 0x000000e2e305723e */ /* 0x004fe400000010ff */
[----:B---3--:R-:W-:Y:S01]  /*40e0*/  FMNMX.FTZ R3, R144, R8, !PT ;  /* 0x0000000890037209 */ /* 0x008fe20007810000 */
[----:B------:R-:W-:-:S04]  /*40f0*/  FFMA.FTZ R8, R20, c[0x0][0x2d0], -R13 ;  /* 0x0000b40014087a23 */ /* 0x000fc8000001080d */
[----:B------:R-:W-:Y:S01]  /*4100*/  HMMA.16816.F32.BF16 R128, R4, R100, RZ ;  /* 0x000000640480723c */ /* 0x000fe200000418ff */
[----:B------:R-:W-:Y:S01]  /*4110*/  FMNMX.FTZ R3, R138, R3, !PT ;  /* 0x000000038a037209 */ /* 0x000fe20007810000 */
[----:B------:R1:W2:Y:S03]  /*4120*/  MUFU.EX2 R229, R8 ;  /* 0x0000000800e57308 */ /* 0x0002a60000000800 */
[----:B------:R-:W-:-:S03]  /*4130*/  FMNMX.FTZ R3, R139, R3, !PT ;  /* 0x000000038b037209 */ /* 0x000fc60007810000 */
[----:B------:R-:W-:Y:S01]  /*4140*/  HMMA.16816.F32.BF16 R56, R4, R44, RZ ;  /* 0x0000002c0438723c */ /* 0x000fe200000418ff */
[----:B------:R-:W-:-:S07]  /*4150*/  FMNMX.FTZ R3, R167, R3, !PT ;  /* 0x00000003a7037209 */ /* 0x000fce0007810000 */
[----:B------:R-:W-:Y:S01]  /*4160*/  HMMA.16816.F32.BF16 R132, R4, R92, RZ ;  /* 0x0000005c0484723c */ /* 0x000fe200000418ff */
[----:B-1----:R-:W-:Y:S01]  /*4170*/  FFMA.FTZ R8, R21, c[0x0][0x2d0], -R12 ;  /* 0x0000b40015087a23 */ /* 0x002fe2000001080c */
[----:B--2---:R-:W-:-:S03]  /*4180*/  F2FP.BF16.PACK_AB R10, R229, R231 ;  /* 0x000000e7e50a723e */ /* 0x004fc600000010ff */
[----:B------:R1:W-:Y:S03]  /*4190*/  MUFU.EX2 R185, R8 ;  /* 0x0000000800b97308 */ /* 0x0003e60000000800 */
[C---:B------:R-:W-:Y:S08]  /*41a0*/  HMMA.16816.F32.BF16 R124, R4.reuse, R104, RZ ;  /* 0x00000068047c723c */ /* 0x040ff000000418ff */
[----:B------:R-:W-:Y:S01]  /*41b0*/  HMMA.16816.F32.BF16 R140, R4, R80, RZ ;  /* 0x00000050048c723c */ /* 0x000fe200000418ff */
[----:B-1----:R-:W-:Y:S01]  /*41c0*/  FMNMX.FTZ R8, R166, R3, !PT ;  /* 0x00000003a6087209 */ /* 0x002fe20007810000 */
[----:B------:R-:W-:-:S06]  /*41d0*/  FFMA.FTZ R3, R22, c[0x0][0x2d0], -R12 ;  /* 0x0000b40016037a23 */ /* 0x000fcc000001080c */
[C---:B------:R-:W-:Y:S01]  /*41e0*/  HMMA.16816.F32.BF16 R152, R4.reuse, R84, RZ ;  /* 0x000000540498723c */ /* 0x040fe200000418ff */
[----:B------:R-:W-:Y:S01]  /*41f0*/  FMNMX.FTZ R8, R163, R8, !PT ;  /* 0x00000008a3087209 */ /* 0x000fe20007810000 */
[----:B------:R1:W2:Y:S06]  /*4200*/  MUFU.EX2 R233, R3 ;  /* 0x0000000300e97308 */ /* 0x0002ac0000000800 */
[C---:B------:R-:W-:Y:S08]  /*4210*/  HMMA.16816.F32.BF16 R148, R4.reuse, R88, RZ ;  /* 0x000000580494723c */ /* 0x040ff000000418ff */
[----:B------:R-:W-:Y:S01]  /*4220*/  HMMA.16816.F32.BF16 R120, R4, R108, RZ ;  /* 0x0000006c0478723c */ /* 0x000fe200000418ff */
[----:B-1----:R-:W-:Y:S01]  /*4230*/  FMNMX.FTZ R3, R162, R8, !PT ;  /* 0x00000008a2037209 */ /* 0x002fe20007810000 */
[----:B------:R-:W-:Y:S01]  /*4240*/  FFMA.FTZ R8, R23, c[0x0][0x2d0], -R12 ;  /* 0x0000b40017087a23 */ /* 0x000fe2000001080c */
[----:B--2---:R-:W-:-:S02]  /*4250*/  F2FP.BF16.PACK_AB R9, R233, R185 ;  /* 0x000000b9e909723e */ /* 0x004fc400000010ff */
[----:B------:R-:W-:Y:S01]  /*4260*/  FMNMX.FTZ R3, R195, R3, !PT ;  /* 0x00000003c3037209 */ /* 0x000fe20007810000 */
[----:B------:R1:W-:Y:S02]  /*4270*/  MUFU.EX2 R230, R8 ;  /* 0x0000000800e67308 */ /* 0x0003e40000000800 */
[----:B------:R-:W-:Y:S01]  /*4280*/  HMMA.16816.F32.BF16 R112, R4, R46, RZ ;  /* 0x0000002e0470723c */ /* 0x000fe200000418ff */
[----:B------:R-:W-:-:S04]  /*4290*/  FMNMX.FTZ R3, R194, R3, !PT ;  /* 0x00000003c2037209 */ /* 0x000fc80007810000 */
[----:B------:R-:W-:-:S03]  /*42a0*/  FMNMX.FTZ R3, R193, R3, !PT ;  /* 0x00000003c1037209 */ /* 0x000fc60007810000 */
[C---:B------:R-:W-:Y:S01]  /*42b0*/  HMMA.16816.F32.BF16 R96, R4.reuse, R82, RZ ;  /* 0x000000520460723c */ /* 0x040fe200000418ff */
[----:B------:R-:W-:Y:S01]  /*42c0*/  FMNMX.FTZ R14, R192, R3, !PT ;  /* 0x00000003c00e7209 */ /* 0x000fe20007810000 */
[----:B------:R-:W-:Y:S02]  /*42d0*/  FMUL.FTZ R3, R177, c[0x0][0x2d0] ;  /* 0x0000b400b1037a20 */ /* 0x000fe40000410000 */
[----:B-1----:R-:W-:Y:S02]  /*42e0*/  FFMA.FTZ R8, R24, c[0x0][0x2d0], -R12 ;  /* 0x0000b40018087a23 */ /* 0x002fe4000001080c */
[----:B------:R-:W1:Y:S01]  /*42f0*/  SHFL.BFLY PT, R15, R14, 0x2, 0x1f ;  /* 0x0c401f000e0f7f89 */ /* 0x000e6200000e0000 */
[----:B------:R-:W-:Y:S01]  /*4300*/  FSEL R3, R3, RZ, P2 ;  /* 0x000000ff03037208 */ /* 0x000fe20001000000 */
[C---:B------:R-:W-:Y:S01]  /*4310*/  HMMA.16816.F32.BF16 R40, R4.reuse, R86, RZ ;  /* 0x000000560428723c */ /* 0x040fe200000418ff */
[----:B------:R2:W3:Y:S07]  /*4320*/  MUFU.EX2 R228, R8 ;  /* 0x0000000800e47308 */ /* 0x0004ee0000000800 */
[C---:B------:R-:W-:Y:S08]  /*4330*/  HMMA.16816.F32.BF16 R36, R4.reuse, R90, RZ ;  /* 0x0000005a0424723c */ /* 0x040ff000000418ff */
[----:B------:R-:W-:Y:S01]  /*4340*/  HMMA.16816.F32.BF16 R32, R4, R94, RZ ;  /* 0x0000005e0420723c */ /* 0x000fe200000418ff */
[----:B--2---:R-:W-:-:S02]  /*4350*/  F2FP.BF16.PACK_AB R8, R234, R251 ;  /* 0x000000fbea08723e */ /* 0x004fc400000010ff */
[----:B---3--:R-:W-:Y:S02]  /*4360*/  F2FP.BF16.PACK_AB R11, R228, R230 ;  /* 0x000000e6e40b723e */ /* 0x008fe400000010ff */
[----:B-1----:R-:W-:-:S03]  /*4370*/  FMNMX.FTZ R0, R14, R15, !PT ;  /* 0x0000000f0e007209 */ /* 0x002fc60007810000 */
[----:B------:R-:W-:Y:S08]  /*4380*/  HMMA.16816.F32.BF16 R28, R4, R102, RZ ;  /* 0x00000066041c723c */ /* 0x000ff000000418ff */
[----:B------:R-:W-:Y:S08]  /*4390*/  HMMA.16816.F32.BF16 R16, R8, R68, R128 ;  /* 0x000000440810723c */ /* 0x000ff00000041880 */
[C---:B------:R-:W-:Y:S08]  /*43a0*/  HMMA.16816.F32.BF16 R24, R4.reuse, R106, RZ ;  /* 0x0000006a0418723c */ /* 0x040ff000000418ff */
[----:B------:R-:W-:Y:S01]  /*43b0*/  HMMA.16816.F32.BF16 R20, R4, R110, RZ ;  /* 0x0000006e0414723c */ /* 0x000fe200000418ff */
[----:B------:R-:W1:Y:S06]  /*43c0*/  SHFL.BFLY PT, R5, R0, 0x1, 0x1f ;  /* 0x0c201f0000057f89 */ /* 0x000e6c00000e0000 */
[----:B------:R-:W-:Y:S01]  /*43d0*/  FFMA.FTZ R4, R146, c[0x0][0x2d0], -R3 ;  /* 0x0000b40092047a23 */ /* 0x000fe20000010803 */
[C---:B------:R-:W-:Y:S01]  /*43e0*/  HMMA.16816.F32.BF16 R200, R8.reuse, R64, R56 ;  /* 0x0000004008c8723c */ /* 0x040fe20000041838 */
[----:B------:R-:W2:Y:S02]  /*43f0*/  LDSM.16.MT88.4 R56, [R222+0x2900] ;  /* 0x00290000de38783b */ /* 0x000ea40000004200 */
[----:B------:R3:W-:Y:S05]  /*4400*/  MUFU.EX2 R212, R4 ;  /* 0x0000000400d47308 */ /* 0x0007ea0000000800 */
[C---:B------:R-:W-:Y:S07]  /*4410*/  HMMA.16816.F32.BF16 R188, R8.reuse, R72, R132 ;  /* 0x0000004808bc723c */ /* 0x040fee0000041884 */
[----:B------:R-:W-:Y:S01]  /*4420*/  MOV R133, R18 ;  /* 0x0000001200857202 */ /* 0x000fe20000000f00 */
[----:B------:R-:W-:Y:S01]  /*4430*/  IMAD.MOV.U32 R132, RZ, RZ, R19 ;  /* 0x000000ffff847224 */ /* 0x000fe200078e0013 */
[----:B-1----:R-:W-:Y:S01]  /*4440*/  FMNMX.FTZ R176, R0, R5, !PT ;  /* 0x0000000500b07209 */ /* 0x002fe20007810000 */
[--C-:B------:R-:W-:Y:S01]  /*4450*/  FFMA.FTZ R0, R118, c[0x0][0x2d0], -R3.reuse ;  /* 0x0000b40076007a23 */ /* 0x100fe20000010803 */
[C---:B------:R-:W-:Y:S01]  /*4460*/  HMMA.16816.F32.BF16 R240, R8.reuse, R60, R148 ;  /* 0x0000003c08f0723c */ /* 0x040fe20000041894 */
[----:B---3--:R-:W-:Y:S01]  /*4470*/  FFMA.FTZ R4, R145, c[0x0][0x2d0], -R3 ;  /* 0x0000b40091047a23 */ /* 0x008fe20000010803 */
[----:B------:R-:W-:Y:S01]  /*4480*/  FSETP.NEU.FTZ.AND P2, PT, R176, -INF , PT ;  /* 0xff800000b000780b */ /* 0x000fe20003f5d000 */
[----:B------:R1:W-:Y:S04]  /*4490*/  MUFU.EX2 R235, R0 ;  /* 0x0000000000eb7308 */ /* 0x0003e80000000800 */
[----:B------:R-:W-:Y:S01]  /*44a0*/  MOV R151, R208 ;  /* 0x000000d000977202 */ /* 0x000fe20000000f00 */
[----:B------:R-:W-:Y:S01]  /*44b0*/  HMMA.16816.F32.BF16 R216, R8, R48, R140 ;  /* 0x0000003008d8723c */ /* 0x000fe2000004188c */
[----:B------:R-:W-:-:S02]  /*44c0*/  IMAD.MOV.U32 R149, RZ, RZ, R187 ;  /* 0x000000ffff957224 */ /* 0x000fc400078e00bb */
[----:B------:R3:W-:Y:S01]  /*44d0*/  MUFU.EX2 R14, R4 ;  /* 0x00000004000e7308 */ /* 0x0007e20000000800 */
[----:B------:R-:W-:Y:S01]  /*44e0*/  IMAD.MOV.U32 R150, RZ, RZ, R186 ;  /* 0x000000ffff967224 */ /* 0x000fe200078e00ba */
[----:B------:R-:W-:Y:S01]  /*44f0*/  MOV R246, R189 ;  /* 0x000000bd00f67202 */ /* 0x000fe20000000f00 */
[----:B------:R-:W-:Y:S02]  /*4500*/  IMAD.MOV.U32 R247, RZ, RZ, R188 ;  /* 0x000000fffff77224 */ /* 0x000fe400078e00bc */
[----:B------:R-:W-:Y:S01]  /*4510*/  IMAD.MOV.U32 R245, RZ, RZ, R190 ;  /* 0x000000fffff57224 */ /* 0x000fe200078e00be */
[----:B------:R-:W-:Y:S01]  /*4520*/  HMMA.16816.F32.BF16 R152, R8, R76, R152 ;  /* 0x0000004c0898723c */ /* 0x000fe20000041898 */
[----:B------:R-:W-:Y:S02]  /*4530*/  IMAD.MOV.U32 R244, RZ, RZ, R191 ;  /* 0x000000fffff47224 */ /* 0x000fe400078e00bf */
[----:B-1----:R-:W-:-:S05]  /*4540*/  FMUL.FTZ R0, R176, c[0x0][0x2d0] ;  /* 0x0000b400b0007a20 */ /* 0x002fca0000410000 */
[----:B------:R-:W-:Y:S01]  /*4550*/  FSEL R0, R0, RZ, P2 ;  /* 0x000000ff00007208 */ /* 0x000fe20001000000 */
[----:B------:R-:W-:Y:S01]  /*4560*/  HMMA.16816.F32.BF16 R188, R8, R66, R112 ;  /* 0x0000004208bc723c */ /* 0x000fe20000041870 */
[----:B---3--:R-:W-:Y:S01]  /*4570*/  FFMA.FTZ R4, R137, c[0x0][0x2d0], -R3 ;  /* 0x0000b40089047a23 */ /* 0x008fe20000010803 */
[----:B------:R-:W-:-:S03]  /*4580*/  MOV R137, R17 ;  /* 0x0000001100897202 */ /* 0x000fc60000000f00 */
[----:B------:R1:W3:Y:S03]  /*4590*/  MUFU.EX2 R6, R4 ;  /* 0x0000000400067308 */ /* 0x0002e60000000800 */
[C---:B------:R-:W-:Y:S08]  /*45a0*/  HMMA.16816.F32.BF16 R140, R8.reuse, R62, R36 ;  /* 0x0000003e088c723c */ /* 0x040ff00000041824 */
[----:B--2---:R-:W-:Y:S01]  /*45b0*/  HMMA.16816.F32.BF16 R208, R8, R58, R20 ;  /* 0x0000003a08d0723c */ /* 0x004fe20000041814 */
[----:B-1----:R-:W-:-:S02]  /*45c0*/  FFMA.FTZ R4, R136, c[0x0][0x2d0], -R3 ;  /* 0x0000b40088047a23 */ /* 0x002fc40000010803 */
[----:B------:R-:W-:-:S05]  /*45d0*/  IMAD.MOV.U32 R136, RZ, RZ, R16 ;  /* 0x000000ffff887224 */ /* 0x000fca00078e0010 */
[----:B------:R-:W-:Y:S01]  /*45e0*/  HMMA.16816.F32.BF16 R16, R8, R52, R124 ;  /* 0x000000340810723c */ /* 0x000fe2000004187c */
[----:B------:R1:W-:Y:S01]  /*45f0*/  MUFU.EX2 R238, R4 ;  /* 0x0000000400ee7308 */ /* 0x0003e20000000800 */
[----:B---3--:R-:W-:-:S06]  /*4600*/  IMAD.MOV.U32 R131, RZ, RZ, R6 ;  /* 0x000000ffff837224 */ /* 0x008fcc00078e0006 */
[----:B------:R-:W-:Y:S01]  /*4610*/  HMMA.16816.F32.BF16 R124, R8, R78, R40 ;  /* 0x0000004e087c723c */ /* 0x000fe20000041828 */
[----:B-1----:R-:W-:-:S04]  /*4620*/  FFMA.FTZ R4, R119, c[0x0][0x2d0], -R3 ;  /* 0x0000b40077047a23 */ /* 0x002fc80000010803 */
[----:B------:R1:W-:Y:S11]  /*4630*/  MUFU.EX2 R15, R4 ;  /* 0x00000004000f7308 */ /* 0x0003f60000000800 */
[----:B------:R-:W-:Y:S01]  /*4640*/  IMAD.MOV.U32 R146, RZ, RZ, R16 ;  /* 0x000000ffff927224 */ /* 0x000fe200078e0010 */
[----:B------:R-:W-:Y:S01]  /*4650*/  MOV R145, R17 ;  /* 0x0000001100917202 */ /* 0x000fe20000000f00 */
[----:B------:R-:W-:-:S02]  /*4660*/  IMAD.MOV.U32 R134, RZ, RZ, R19 ;  /* 0x000000ffff867224 */ /* 0x000fc400078e0013 */
[----:B------:R-:W-:Y:S02]  /*4670*/  IMAD.MOV.U32 R119, RZ, RZ, R18 ;  /* 0x000000ffff777224 */ /* 0x000fe400078e0012 */
[----:B------:R-:W-:Y:S01]  /*4680*/  HMMA.16816.F32.BF16 R16, R8, R56, R120 ;  /* 0x000000380810723c */ /* 0x000fe20000041878 */
[----:B-1----:R-:W-:-:S07]  /*4690*/  FFMA.FTZ R4, R117, c[0x0][0x2d0], -R3 ;  /* 0x0000b40075047a23 */ /* 0x002fce0000010803 */
[C---:B------:R-:W-:Y:S01]  /*46a0*/  HMMA.16816.F32.BF16 R120, R8.reuse, R50, R96 ;  /* 0x000000320878723c */ /* 0x040fe20000041860 */
[----:B------:R1:W-:Y:S11]  /*46b0*/  MUFU.EX2 R232, R4 ;  /* 0x0000000400e87308 */ /* 0x0003f60000000800 */
[----:B------:R-:W-:Y:S04]  /*46c0*/  @!UPT UIADD3 URZ, URZ, URZ, URZ ;  /* 0x0000003f3f3ff290 */ /* 0x000fe8000fffe03f */
[----:B------:R-:W-:Y:S01]  /*46d0*/  MOV R148, R16 ;  /* 0x0000001000947202 */ /* 0x000fe20000000f00 */
[----:B------:R-:W-:Y:S01]  /*46e0*/  IMAD.MOV.U32 R135, RZ, RZ, R19 ;  /* 0x000000ffff877224 */ /* 0x000fe200078e0013 */
[----:B------:R-:W-:Y:S01]  /*46f0*/  MOV R205, R18 ;  /* 0x0000001200cd7202 */ /* 0x000fe20000000f00 */
[----:B------:R-:W-:Y:S02]  /*4700*/  IMAD.MOV.U32 R118, RZ, RZ, R17 ;  /* 0x000000ffff767224 */ /* 0x000fe400078e0011 */
[----:B------:R-:W-:Y:S01]  /*4710*/  HMMA.16816.F32.BF16 R16, R8, R74, R32 ;  /* 0x0000004a0810723c */ /* 0x000fe20000041820 */
[----:B-1----:R-:W-:-:S04]  /*4720*/  FFMA.FTZ R4, R116, c[0x0][0x2d0], -R3 ;  /* 0x0000b40074047a23 */ /* 0x002fc80000010803 */
[----:B------:R1:W2:Y:S02]  /*4730*/  MUFU.EX2 R130, R4 ;  /* 0x0000000400827308 */ /* 0x0002a40000000800 */
[----:B-1----:R-:W-:Y:S01]  /*4740*/  FFMA.FTZ R4, R159, c[0x0][0x2d0], -R0 ;  /* 0x0000b4009f047a23 */ /* 0x002fe20000010800 */
[----:B--2---:R-:W-:Y:S11]  /*4750*/  F2FP.BF16.PACK_AB R6, R130, R232 ;  /* 0x000000e88206723e */ /* 0x004ff600000010ff */
[----:B------:R-:W-:Y:S05]  /*4760*/  @!UPT UIADD3 URZ, URZ, URZ, URZ ;  /* 0x0000003f3f3ff290 */ /* 0x000fea000fffe03f */
[----:B------:R-:W-:Y:S01]  /*4770*/  IMAD.MOV.U32 R41, RZ, RZ, R16 ;  /* 0x000000ffff297224 */ /* 0x000fe200078e0010 */
[----:B------:R1:W-:Y:S01]  /*4780*/  MUFU.EX2 R129, R4 ;  /* 0x0000000400817308 */ /* 0x0003e20000000800 */
[----:B------:R-:W-:Y:S01]  /*4790*/  IMAD.MOV.U32 R40, RZ, RZ, R17 ;  /* 0x000000ffff287224 */ /* 0x000fe200078e0011 */
[----:B------:R-:W-:Y:S01]  /*47a0*/  MOV R174, R19 ;  /* 0x0000001300ae7202 */ /* 0x000fe20000000f00 */
[----:B------:R-:W-:Y:S02]  /*47b0*/  IMAD.MOV.U32 R178, RZ, RZ, R18 ;  /* 0x000000ffffb27224 */ /* 0x000fe400078e0012 */
[----:B------:R-:W-:Y:S01]  /*47c0*/  HMMA.16816.F32.BF16 R16, R8, R70, R28 ;  /* 0x000000460810723c */ /* 0x000fe2000004181c */
[----:B-1----:R-:W-:-:S04]  /*47d0*/  FFMA.FTZ R4, R158, c[0x0][0x2d0], -R0 ;  /* 0x0000b4009e047a23 */ /* 0x002fc80000010800 */
[----:B------:R1:W2:Y:S11]  /*47e0*/  MUFU.EX2 R128, R4 ;  /* 0x0000000400807308 */ /* 0x0002b60000000800 */
[----:B------:R-:W-:Y:S08]  /*47f0*/  @!UPT UIADD3 URZ, URZ, URZ, URZ ;  /* 0x0000003f3f3ff290 */ /* 0x000ff0000fffe03f */
[----:B------:R-:W-:Y:S01]  /*4800*/  IMAD.MOV.U32 R206, RZ, RZ, R19 ;  /* 0x000000ffffce7224 */ /* 0x000fe200078e0013 */
[----:B------:R-:W-:Y:S01]  /*4810*/  MOV R207, R18 ;  /* 0x0000001200cf7202 */ /* 0x000fe20000000f00 */
[----:B------:R-:W-:Y:S02]  /*4820*/  IMAD.MOV.U32 R172, RZ, RZ, R17 ;  /* 0x000000ffffac7224 */ /* 0x000fe400078e0011 */
[----:B------:R-:W-:Y:S02]  /*4830*/  IMAD.MOV.U32 R173, RZ, RZ, R16 ;  /* 0x000000ffffad7224 */ /* 0x000fe400078e0010 */
[----:B-1----:R-:W-:-:S04]  /*4840*/  FFMA.FTZ R4, R157, c[0x0][0x2d0], -R0 ;  /* 0x0000b4009d047a23 */ /* 0x002fc80000010800 */
[----:B------:R1:W-:Y:S02]  /*4850*/  MUFU.EX2 R225, R4 ;  /* 0x0000000400e17308 */ /* 0x0003e40000000800 */
[----:B-1----:R-:W-:Y:S02]  /*4860*/  FFMA.FTZ R4, R156, c[0x0][0x2d0], -R0 ;  /* 0x0000b4009c047a23 */ /* 0x002fe40000010800 */
[----:B------:R-:W-:Y:S04]  /*4870*/  HMMA.16816.F32.BF16 R156, R8, R54, R24 ;  /* 0x00000036089c723c */ /* 0x000fe80000041818 */
[----:B------:R1:W3:Y:S03]  /*4880*/  MUFU.EX2 R239, R4 ;  /* 0x0000000400ef7308 */ /* 0x0002e60000000800 */
[----:B------:R-:W-:-:S02]  /*4890*/  F2FP.BF16.PACK_AB R8, R14, R212 ;  /* 0x000000d40e08723e */ /* 0x000fc400000010ff */
[----:B------:R-:W-:Y:S02]  /*48a0*/  F2FP.BF16.PACK_AB R10, R238, R131 ;  /* 0x00000083ee0a723e */ /* 0x000fe400000010ff */
[----:B--2---:R-:W-:Y:S01]  /*48b0*/  F2FP.BF16.PACK_AB R9, R128, R129 ;  /* 0x000000818009723e */ /* 0x004fe200000010ff */
[----:B-1----:R-:W-:Y:S01]  /*48c0*/  FFMA.FTZ R4, R147, c[0x0][0x2d0], -R0 ;  /* 0x0000b40093047a23 */ /* 0x002fe20000010800 */
[----:B---3--:R-:W-:-:S03]  /*48d0*/  F2FP.BF16.PACK_AB R11, R239, R225 ;  /* 0x000000e1ef0b723e */ /* 0x008fc600000010ff */
[----:B------:R1:W-:Y:S04]  /*48e0*/  MUFU.EX2 R252, R4 ;  /* 0x0000000400fc7308 */ /* 0x0003e80000000800 */
[C---:B------:R-:W-:Y:S07]  /*48f0*/  HMMA.16816.F32.BF16 R20, R8.reuse, R44, RZ ;  /* 0x0000002c0814723c */ /* 0x040fee00000418ff */
[----:B------:R-:W-:Y:S01]  /*4900*/  MOV R44, R150 ;  /* 0x00000096002c7202 */ /* 0x000fe20000000f00 */
[----:B------:R-:W-:Y:S01]  /*4910*/  HMMA.16816.F32.BF16 R16, R8, R80, RZ ;  /* 0x000000500810723c */ /* 0x000fe200000418ff */
[----:B------:R-:W-:-:S02]  /*4920*/  IMAD.MOV.U32 R45, RZ, RZ, R151 ;  /* 0x000000ffff2d7224 */ /* 0x000fc400078e0097 */
[----:B-1----:R-:W-:-:S04]  /*4930*/  FFMA.FTZ R4, R144, c[0x0][0x2d0], -R0 ;  /* 0x0000b40090047a23 */ /* 0x002fc80000010800 */
[----:B------:R-:W-:Y:S01]  /*4940*/  MOV R81, R185 ;  /* 0x000000b900517202 */ /* 0x000fe20000000f00 */
[----:B------:R1:W2:Y:S01]  /*4950*/  MUFU.EX2 R213, R4 ;  /* 0x0000000400d57308 */ /* 0x0002a20000000800 */
[----:B------:R-:W-:Y:S01]  /*4960*/  IMAD.MOV.U32 R80, RZ, RZ, R184 ;  /* 0x000000ffff507224 */ /* 0x000fe200078e00b8 */
[C---:B------:R-:W-:Y:S07]  /*4970*/  HMMA.16816.F32.BF16 R36, R8.reuse, R84, RZ ;  /* 0x000000540824723c */ /* 0x040fee00000418ff */
[----:B------:R-:W-:Y:S01]  /*4980*/  IMAD.MOV.U32 R85, RZ, RZ, R146 ;  /* 0x000000ffff557224 */ /* 0x000fe200078e0092 */
[----:B------:R-:W-:Y:S01]  /*4990*/  HMMA.16816.F32.BF16 R32, R8, R88, RZ ;  /* 0x000000580820723c */ /* 0x000fe200000418ff */
[----:B------:R-:W-:-:S02]  /*49a0*/  IMAD.MOV.U32 R84, RZ, RZ, R134 ;  /* 0x000000ffff547224 */ /* 0x000fc400078e0086 */
[----:B-1----:R-:W-:Y:S01]  /*49b0*/  FFMA.FTZ R4, R138, c[0x0][0x2d0], -R0 ;  /* 0x0000b4008a047a23 */ /* 0x002fe20000010800 */
[----:B--2---:R-:W-:-:S04]  /*49c0*/  F2FP.BF16.PACK_AB R5, R213, R252 ;  /* 0x000000fcd505723e */ /* 0x004fc800000010ff */
[----:B------:R-:W-:Y:S01]  /*49d0*/  HMMA.16816.F32.BF16 R28, R8, R92, RZ ;  /* 0x0000005c081c723c */ /* 0x000fe200000418ff */
[----:B------:R-:W-:Y:S01]  /*49e0*/  MOV R89, R119 ;  /* 0x0000007700597202 */ /* 0x000fe20000000f00 */
[----:B------:R1:W-:Y:S01]  /*49f0*/  MUFU.EX2 R215, R4 ;  /* 0x0000000400d77308 */ /* 0x0003e20000000800 */
[----:B------:R-:W-:Y:S01]  /*4a00*/  IMAD.MOV.U32 R138, RZ, RZ, R133 ;  /* 0x000000ffff8a7224 */ /* 0x000fe200078e0085 */
[----:B------:R-:W-:-:S03]  /*4a10*/  MOV R88, R41 ;  /* 0x0000002900587202 */ /* 0x000fc60000000f00 */
[----:B------:R-:W-:Y:S01]  /*4a20*/  IMAD.MOV.U32 R93, RZ, RZ, R40 ;  /* 0x000000ffff5d7224 */ /* 0x000fe200078e0028 */
[----:B------:R-:W-:Y:S01]  /*4a30*/  HMMA.16816.F32.BF16 R24, R8, R100, RZ ;  /* 0x000000640818723c */ /* 0x000fe200000418ff */
[----:B------:R-:W-:-:S06]  /*4a40*/  IMAD.MOV.U32 R92, RZ, RZ, R250 ;  /* 0x000000ffff5c7224 */ /* 0x000fcc00078e00fa */
[----:B------:R-:W-:Y:S01]  /*4a50*/  IMAD.MOV.U32 R101, RZ, RZ, R149 ;  /* 0x000000ffff657224 */ /* 0x000fe200078e0095 */
[----:B------:R-:W-:Y:S01]  /*4a60*/  HMMA.16816.F32.BF16 R40, R8, R46, RZ ;  /* 0x0000002e0828723c */ /* 0x000fe200000418ff */
[----:B------:R-:W-:Y:S02]  /*4a70*/  IMAD.MOV.U32 R100, RZ, RZ, R251 ;  /* 0x000000ffff647224 */ /* 0x000fe400078e00fb */
[----:B-1----:R-:W-:Y:S02]  /*4a80*/  FFMA.FTZ R4, R139, c[0x0][0x2d0], -R0 ;  /* 0x0000b4008b047a23 */ /* 0x002fe40000010800 */
[----:B------:R-:W-:Y:S02]  /*4a90*/  IMAD.MOV.U32 R139, RZ, RZ, R132 ;  /* 0x000000ffff8b7224 */ /* 0x000fe400078e0084 */
[----:B------:R1:W2:Y:S02]  /*4aa0*/  MUFU.EX2 R214, R4 ;  /* 0x0000000400d67308 */ /* 0x0002a40000000800 */
[----:B-1----:R-:W-:-:S02]  /*4ab0*/  F2FP.BF16.PACK_AB R4, R235, R15 ;  /* 0x0000000feb04723e */ /* 0x002fc400000010ff */
[----:B--2---:R-:W-:-:S07]  /*4ac0*/  F2FP.BF16.PACK_AB R7, R214, R215 ;  /* 0x000000d7d607723e */ /* 0x004fce00000010ff */
[----:B------:R-:W-:Y:S07]  /*4ad0*/  HMMA.16816.F32.BF16 R184, R4, R64, R20 ;  /* 0x0000004004b8723c */ /* 0x000fee0000041814 */
[----:B------:R-:W-:Y:S01]  /*4ae0*/  IMAD.MOV.U32 R64, RZ, RZ, R145 ;  /* 0x000000ffff407224 */ /* 0x000fe200078e0091 */
[----:B------:R-:W-:Y:S01]  /*4af0*/  HMMA.16816.F32.BF16 R20, R8, R104, RZ ;  /* 0x000000680814723c */ /* 0x000fe200000418ff */
[----:B------:R-:W-:-:S06]  /*4b00*/  MOV R65, R135 ;  /* 0x0000008700417202 */ /* 0x000fcc0000000f00 */
[----:B------:R-:W-:Y:S01]  /*4b10*/  MOV R104, R249 ;  /* 0x000000f900687202 */ /* 0x000fe20000000f00 */
[----:B------:R-:W-:Y:S01]  /*4b20*/  HMMA.16816.F32.BF16 R112, R4, R48, R16 ;  /* 0x000000300470723c */ /* 0x000fe20000041810 */
[----:B------:R-:W-:-:S06]  /*4b30*/  IMAD.MOV.U32 R105, RZ, RZ, R248 ;  /* 0x000000ffff697224 */ /* 0x000fcc00078e00f8 */
[----:B------:R-:W-:Y:S01]  /*4b40*/  MOV R49, R148 ;  /* 0x0000009400317202 */ /* 0x000fe20000000f00 */
[----:B------:R-:W-:Y:S01]  /*4b50*/  HMMA.16816.F32.BF16 R16, R8, R108, RZ ;  /* 0x0000006c0810723c */ /* 0x000fe200000418ff */
[----:B------:R-:W-:-:S07]  /*4b60*/  IMAD.MOV.U32 R48, RZ, RZ, R118 ;  /* 0x000000ffff307224 */ /* 0x000fce00078e0076 */
[C---:B------:R-:W-:Y:S08]  /*4b70*/  HMMA.16816.F32.BF16 R96, R4.reuse, R76, R36 ;  /* 0x0000004c0460723c */ /* 0x040ff00000041824 */
[----:B------:R-:W-:Y:S08]  /*4b80*/  HMMA.16816.F32.BF16 R144, R4, R52, R20 ;  /* 0x000000340490723c */ /* 0x000ff00000041814 */
[C---:B------:R-:W-:Y:S07]  /*4b90*/  HMMA.16816.F32.BF16 R36, R8.reuse, R82, RZ ;  /* 0x000000520824723c */ /* 0x040fee00000418ff */
[----:B------:R-:W-:Y:S01]  /*4ba0*/  MOV R83, R44 ;  /* 0x0000002c00537202 */ /* 0x000fe20000000f00 */
[----:B------:R-:W-:Y:S01]  /*4bb0*/  HMMA.16816.F32.BF16 R20, R8, R102, RZ ;  /* 0x000000660814723c */ /* 0x000fe200000418ff */
[----:B------:R-:W-:-:S02]  /*4bc0*/  IMAD.MOV.U32 R82, RZ, RZ, R92 ;  /* 0x000000ffff527224 */ /* 0x000fc400078e005c */
[----:B------:R-:W-:Y:S01]  /*4bd0*/  IMAD.MOV.U32 R92, RZ, RZ, R93 ;  /* 0x000000ffff5c7224 */ /* 0x000fe200078e005d */
[----:B------:R-:W-:Y:S01]  /*4be0*/  MOV R93, R88 ;  /* 0x00000058005d7202 */ /* 0x000fe20000000f00 */
[----:B------:R-:W-:Y:S02]  /*4bf0*/  IMAD.MOV.U32 R88, RZ, RZ, R89 ;  /* 0x000000ffff587224 */ /* 0x000fe400078e0059 */
[----:B------:R-:W-:Y:S01]  /*4c00*/  IMAD.MOV.U32 R102, RZ, RZ, R45 ;  /* 0x000000ffff667224 */ /* 0x000fe200078e002d */
[C---:B------:R-:W-:Y:S01]  /*4c10*/  HMMA.16816.F32.BF16 R116, R4.reuse, R60, R32 ;  /* 0x0000003c0474723c */ /* 0x040fe20000041820 */
[----:B------:R-:W-:Y:S01]  /*4c20*/  IMAD.MOV.U32 R89, RZ, RZ, R84 ;  /* 0x000000ffff597224 */ /* 0x000fe200078e0054 */
[----:B------:R-:W-:Y:S01]  /*4c30*/  MOV R84, R85 ;  /* 0x0000005500547202 */ /* 0x000fe20000000f00 */
[----:B------:R-:W-:Y:S02]  /*4c40*/  IMAD.MOV.U32 R85, RZ, RZ, R64 ;  /* 0x000000ffff557224 */ /* 0x000fe400078e0040 */
[----:B------:R-:W-:Y:S01]  /*4c50*/  IMAD.MOV.U32 R64, RZ, RZ, R65 ;  /* 0x000000ffff407224 */ /* 0x000fe200078e0041 */
[----:B------:R-:W-:Y:S01]  /*4c60*/  MOV R65, R205 ;  /* 0x000000cd00417202 */ /* 0x000fe20000000f00 */
[----:B------:R-:W-:Y:S01]  /*4c70*/  IMAD.MOV.U32 R103, RZ, RZ, R104 ;  /* 0x000000ffff677224 */ /* 0x000fe200078e0068 */
[C---:B------:R-:W-:Y:S08]  /*4c80*/  HMMA.16816.F32.BF16 R148, R4.reuse, R72, R28 ;  /* 0x000000480494723c */ /* 0x040ff0000004181c */
[C---:B------:R-:W-:Y:S08]  /*4c90*/  HMMA.16816.F32.BF16 R132, R4.reuse, R68, R24 ;  /* 0x000000440484723c */ /* 0x040ff00000041818 */
[----:B------:R-:W-:Y:S08]  /*4ca0*/  HMMA.16816.F32.BF16 R248, R4, R56, R16 ;  /* 0x0000003804f8723c */ /* 0x000ff00000041810 */
[C---:B------:R-:W-:Y:S08]  /*4cb0*/  HMMA.16816.F32.BF16 R32, R8.reuse, R86, RZ ;  /* 0x000000560820723c */ /* 0x040ff000000418ff */
[C---:B------:R-:W-:Y:S08]  /*4cc0*/  HMMA.16816.F32.BF16 R28, R8.reuse, R90, RZ ;  /* 0x0000005a081c723c */ /* 0x040ff000000418ff */
[C---:B------:R-:W-:Y:S08]  /*4cd0*/  HMMA.16816.F32.BF16 R24, R8.reuse, R94, RZ ;  /* 0x0000005e0818723c */ /* 0x040ff000000418ff */
[C---:B------:R-:W-:Y:S08]  /*4ce0*/  HMMA.16816.F32.BF16 R16, R8.reuse, R106, RZ ;  /* 0x0000006a0810723c */ /* 0x040ff000000418ff */
[----:B------:R-:W-:Y:S07]  /*4cf0*/  HMMA.16816.F32.BF16 R44, R8, R110, RZ ;  /* 0x0000006e082c723c */ /* 0x000fee00000418ff */
[----:B------:R-:W-:Y:S01]  /*4d00*/  FFMA.FTZ R8, R165, c[0x0][0x2d0], -R3 ;  /* 0x0000b400a5087a23 */ /* 0x000fe20000010803 */
[----:B------:R-:W-:Y:S01]  /*4d10*/  HMMA.16816.F32.BF16 R40, R4, R66, R40 ;  /* 0x000000420428723c */ /* 0x000fe20000041828 */
[----:B------:R-:W-:-:S02]  /*4d20*/  IMAD.MOV.U32 R165, RZ, RZ, R204 ;  /* 0x000000ffffa57224 */ /* 0x000fc400078e00cc */
[----:B------:R1:W-:Y:S05]  /*4d30*/  MUFU.EX2 R204, R8 ;  /* 0x0000000800cc7308 */ /* 0x0003ea0000000800 */
[C---:B------:R-:W-:Y:S08]  /*4d40*/  HMMA.16816.F32.BF16 R36, R4.reuse, R50, R36 ;  /* 0x000000320424723c */ /* 0x040ff00000041824 */
[----:B------:R-:W-:Y:S01]  /*4d50*/  HMMA.16816.F32.BF16 R32, R4, R78, R32 ;  /* 0x0000004e0420723c */ /* 0x000fe20000041820 */
[----:B-1----:R-:W-:Y:S01]  /*4d60*/  FFMA.FTZ R8, R164, c[0x0][0x2d0], -R3 ;  /* 0x0000b400a4087a23 */ /* 0x002fe20000010803 */
[----:B------:R-:W-:-:S03]  /*4d70*/  MOV R164, R105 ;  /* 0x0000006900a47202 */ /* 0x000fc60000000f00 */
[----:B------:R1:W-:Y:S03]  /*4d80*/  MUFU.EX2 R205, R8 ;  /* 0x0000000800cd7308 */ /* 0x0003e60000000800 */
[C---:B------:R-:W-:Y:S08]  /*4d90*/  HMMA.16816.F32.BF16 R28, R4.reuse, R62, R28 ;  /* 0x0000003e041c723c */ /* 0x040ff0000004181c */
[----:B------:R-:W-:Y:S01]  /*4da0*/  HMMA.16816.F32.BF16 R72, R4, R74, R24 ;  /* 0x0000004a0448723c */ /* 0x000fe20000041818 */
[----:B------:R-:W-:Y:S01]  /*4db0*/  LDSM.16.MT88.4 R24, [R221+0x1100] ;  /* 0x00110000dd18783b */ /* 0x000fe20000004200 */
[----:B-1----:R-:W-:-:S06]  /*4dc0*/  FFMA.FTZ R8, R161, c[0x0][0x2d0], -R3 ;  /* 0x0000b400a1087a23 */ /* 0x002fcc0000010803 */
[C---:B------:R-:W-:Y:S01]  /*4dd0*/  HMMA.16816.F32.BF16 R68, R4.reuse, R70, R20 ;  /* 0x000000460444723c */ /* 0x040fe20000041814 */
[----:B------:R-:W-:Y:S01]  /*4de0*/  IMAD.MOV.U32 R161, RZ, RZ, R206 ;  /* 0x000000ffffa17224 */ /* 0x000fe200078e00ce */
[----:B------:R-:W-:Y:S01]  /*4df0*/  LDSM.16.MT88.4 R20, [R223+0x1100] ;  /* 0x00110000df14783b */ /* 0x000fe20000004200 */
[----:B------:R1:W-:Y:S05]  /*4e00*/  MUFU.EX2 R206, R8 ;  /* 0x0000000800ce7308 */ /* 0x0003ea0000000800 */
[C---:B------:R-:W-:Y:S01]  /*4e10*/  HMMA.16816.F32.BF16 R52, R4.reuse, R54, R16 ;  /* 0x000000360434723c */ /* 0x040fe20000041810 */
[----:B------:R-:W2:Y:S07]  /*4e20*/  LDSM.16.MT88.4 R16, [R220+0x1100] ;  /* 0x00110000dc10783b */ /* 0x000eae0000004200 */
[----:B------:R-:W-:Y:S01]  /*4e30*/  HMMA.16816.F32.BF16 R44, R4, R58, R44 ;  /* 0x0000003a042c723c */ /* 0x000fe2000004182c */
[----:B-1----:R-:W-:-:S02]  /*4e40*/  FFMA.FTZ R8, R160, c[0x0][0x2d0], -R3 ;  /* 0x0000b400a0087a23 */ /* 0x002fc40000010803 */
[----:B------:R-:W-:Y:S02]  /*4e50*/  IMAD.MOV.U32 R160, RZ, RZ, R207 ;  /* 0x000000ffffa07224 */ /* 0x000fe400078e00cf */
[----:B------:R1:W3:Y:S02]  /*4e60*/  MUFU.EX2 R207, R8 ;  /* 0x0000000800cf7308 */ /* 0x0002e40000000800 */
[----:B------:R-:W-:Y:S01]  /*4e70*/  FFMA.FTZ R4, R168, c[0x0][0x2d0], -R13 ;  /* 0x0000b400a8047a23 */ /* 0x000fe2000001080d */
[----:B------:R-:W-:-:S05]  /*4e80*/  MOV R168, R64 ;  /* 0x0000004000a87202 */ /* 0x000fca0000000f00 */
[----:B------:R4:W-:Y:S01]  /*4e90*/  MUFU.EX2 R64, R4 ;  /* 0x0000000400407308 */ /* 0x0009e20000000800 */
[----:B-1----:R-:W-:Y:S01]  /*4ea0*/  FFMA.FTZ R8, R167, c[0x0][0x2d0], -R0 ;  /* 0x0000b400a7087a23 */ /* 0x002fe20000010800 */
[----:B------:R-:W-:Y:S02]  /*4eb0*/  MOV R167, R172 ;  /* 0x000000ac00a77202 */ /* 0x000fe40000000f00 */
[----:B---3--:R-:W-:-:S04]  /*4ec0*/  F2FP.BF16.PACK_AB R10, R207, R206 ;  /* 0x000000cecf0a723e */ /* 0x008fc800000010ff */
[----:B------:R1:W-:Y:S01]  /*4ed0*/  MUFU.EX2 R172, R8 ;  /* 0x0000000800ac7308 */ /* 0x0003e20000000800 */
[----:B----4-:R-:W-:Y:S02]  /*4ee0*/  FFMA.FTZ R4, R169, c[0x0][0x2d0], -R13 ;  /* 0x0000b400a9047a23 */ /* 0x010fe4000001080d */
[----:B------:R-:W-:-:S05]  /*4ef0*/  IMAD.MOV.U32 R169, RZ, RZ, R65 ;  /* 0x000000ffffa97224 */ /* 0x000fca00078e0041 */
[----:B------:R3:W4:Y:S01]  /*4f00*/  MUFU.EX2 R65, R4 ;  /* 0x0000000400417308 */ /* 0x0007220000000800 */
[----:B-1----:R-:W-:Y:S02]  /*4f10*/  FFMA.FTZ R8, R166, c[0x0][0x2d0], -R0 ;  /* 0x0000b400a6087a23 */ /* 0x002fe40000010800 */
[----:B------:R-:W-:-:S05]  /*4f20*/  IMAD.MOV.U32 R166, RZ, RZ, R173 ;  /* 0x000000ffffa67224 */ /* 0x000fca00078e00ad */
[----:B------:R1:W1:Y:S01]  /*4f30*/  MUFU.EX2 R173, R8 ;  /* 0x0000000800ad7308 */ /* 0x0002620000000800 */
[----:B---3--:R-:W-:Y:S01]  /*4f40*/  FFMA.FTZ R4, R183, c[0x0][0x2d0], -R12 ;  /* 0x0000b400b7047a23 */ /* 0x008fe2000001080c */
[----:B----4-:R-:W-:-:S06]  /*4f50*/  F2FP.BF16.PACK_AB R6, R65, R64 ;  /* 0x000000404106723e */ /* 0x010fcc00000010ff */
[----:B------:R3:W-:Y:S01]  /*4f60*/  MUFU.EX2 R60, R4 ;  /* 0x00000004003c7308 */ /* 0x0007e20000000800 */
[----:B-1----:R-:W-:Y:S01]  /*4f70*/  FFMA.FTZ R8, R163, c[0x0][0x2d0], -R0 ;  /* 0x0000b400a3087a23 */ /* 0x002fe20000010800 */
[----:B------:R-:W-:Y:S01]  /*4f80*/  F2FP.BF16.PACK_AB R9, R173, R172 ;  /* 0x000000acad09723e */ /* 0x000fe200000010ff */
[----:B------:R-:W-:-:S05]  /*4f90*/  IMAD.MOV.U32 R163, RZ, RZ, R174 ;  /* 0x000000ffffa37224 */ /* 0x000fca00078e00ae */
[----:B------:R1:W-:Y:S01]  /*4fa0*/  MUFU.EX2 R174, R8 ;  /* 0x0000000800ae7308 */ /* 0x0003e20000000800 */
[----:B---3--:R-:W-:-:S07]  /*4fb0*/  FFMA.FTZ R4, R182, c[0x0][0x2d0], -R12 ;  /* 0x0000b400b6047a23 */ /* 0x008fce000001080c */
[----:B------:R3:W4:Y:S01]  /*4fc0*/  MUFU.EX2 R61, R4 ;  /* 0x00000004003d7308 */ /* 0x0007220000000800 */
[----:B-1----:R-:W-:Y:S01]  /*4fd0*/  FFMA.FTZ R8, R162, c[0x0][0x2d0], -R0 ;  /* 0x0000b400a2087a23 */ /* 0x002fe20000010800 */
[----:B------:R-:W-:-:S06]  /*4fe0*/  MOV R162, R178 ;  /* 0x000000b200a27202 */ /* 0x000fcc0000000f00 */
        /* <DEDUP_REMOVED lines=9> */
[----:B------:R-:W3:Y:S01]  /*5080*/  MUFU.EX2 R63, R4 ;  /* 0x00000004003f7308 */ /* 0x000ee20000000800 */
[----:B-1----:R-:W-:Y:S02]  /*5090*/  FFMA.FTZ R8, R170, c[0x0][0x2d0], -R13 ;  /* 0x0000b400aa087a23 */ /* 0x002fe4000001080d */
[----:B------:R-:W-:-:S05]  /*50a0*/  IMAD.MOV.U32 R170, RZ, RZ, R93 ;  /* 0x000000ffffaa7224 */ /* 0x000fca00078e005d */
[----:B------:R-:W1:Y:S01]  /*50b0*/  MUFU.EX2 R67, R8 ;  /* 0x0000000800437308 */ /* 0x000e620000000800 */
[----:B---3--:R-:W-:Y:S02]  /*50c0*/  F2FP.BF16.PACK_AB R7, R63, R62 ;  /* 0x0000003e3f07723e */ /* 0x008fe400000010ff */
[----:B-1----:R-:W-:Y:S02]  /*50d0*/  F2FP.BF16.PACK_AB R4, R67, R66 ;  /* 0x000000424304723e */ /* 0x002fe400000010ff */
[----:B------:R-:W-:-:S05]  /*50e0*/  F2FP.BF16.PACK_AB R8, R205, R204 ;  /* 0x000000cccd08723e */ /* 0x000fca00000010ff */
[-C--:B--2---:R-:W-:Y:S07]  /*50f0*/  HMMA.16816.F32.BF16 R180, R4, R16.reuse, R200 ;  /* 0x0000001004b4723c */ /* 0x084fee00000418c8 */
[----:B------:R-:W-:Y:S01]  /*5100*/  IMAD.MOV.U32 R200, RZ, RZ, R88 ;  /* 0x000000ffffc87224 */ /* 0x000fe200078e0058 */
[----:B------:R-:W-:Y:S01]  /*5110*/  HMMA.16816.F32.BF16 R184, R8, R16, R184 ;  /* 0x0000001008b8723c */ /* 0x000fe200000418b8 */
[----:B------:R-:W-:Y:S01]  /*5120*/  IMAD.MOV.U32 R202, RZ, RZ, R49 ;  /* 0x000000ffffca7224 */ /* 0x000fe200078e0031 */
[----:B------:R-:W-:Y:S01]  /*5130*/  MOV R201, R89 ;  /* 0x0000005900c97202 */ /* 0x000fe20000000f00 */
[----:B------:R-:W-:-:S05]  /*5140*/  IMAD.MOV.U32 R203, RZ, RZ, R48 ;  /* 0x000000ffffcb7224 */ /* 0x000fca00078e0030 */
[----:B------:R-:W-:Y:S07]  /*5150*/  HMMA.16816.F32.BF16 R48, R8, R24, R112 ;  /* 0x000000180830723c */ /* 0x000fee0000041870 */
[----:B------:R-:W-:Y:S01]  /*5160*/  IMAD.MOV.U32 R112, RZ, RZ, R200 ;  /* 0x000000ffff707224 */ /* 0x000fe200078e00c8 */
[-C--:B------:R-:W-:Y:S01]  /*5170*/  HMMA.16816.F32.BF16 R188, R4, R18.reuse, R188 ;  /* 0x0000001204bc723c */ /* 0x080fe200000418bc */
[----:B------:R-:W-:Y:S01]  /*5180*/  IMAD.MOV.U32 R200, RZ, RZ, R202 ;  /* 0x000000ffffc87224 */ /* 0x000fe200078e00ca */
[----:B------:R-:W-:Y:S01]  /*5190*/  MOV R202, R169 ;  /* 0x000000a900ca7202 */ /* 0x000fe20000000f00 */
[----:B------:R-:W-:Y:S01]  /*51a0*/  IMAD.MOV.U32 R169, RZ, RZ, R162 ;  /* 0x000000ffffa97224 */ /* 0x000fe200078e00a2 */
[----:B------:R-:W-:Y:S01]  /*51b0*/  MOV R114, R84 ;  /* 0x0000005400727202 */ /* 0x000fe20000000f00 */
[----:B------:R-:W-:Y:S01]  /*51c0*/  IMAD.MOV.U32 R162, RZ, RZ, R160 ;  /* 0x000000ffffa27224 */ /* 0x000fe200078e00a0 */
[----:B------:R-:W-:Y:S01]  /*51d0*/  MOV R160, R102 ;  /* 0x0000006600a07202 */ /* 0x000fe20000000f00 */
[----:B------:R-:W-:Y:S01]  /*51e0*/  IMAD.MOV.U32 R102, RZ, RZ, R81 ;  /* 0x000000ffff667224 */ /* 0x000fe200078e0051 */
[----:B------:R-:W-:Y:S01]  /*51f0*/  HMMA.16816.F32.BF16 R40, R8, R18, R40 ;  /* 0x000000120828723c */ /* 0x000fe20000041828 */
[----:B------:R-:W2:Y:S01]  /*5200*/  LDL.LU R81, [R1] ;  /* 0x0000000001517983 */ /* 0x000ea20000300800 */
[----:B------:R-:W-:Y:S01]  /*5210*/  IMAD.MOV.U32 R115, RZ, RZ, R85 ;  /* 0x000000ffff737224 */ /* 0x000fe200078e0055 */
[----:B------:R-:W-:Y:S01]  /*5220*/  MOV R113, R201 ;  /* 0x000000c900717202 */ /* 0x000fe20000000f00 */
[----:B------:R-:W-:Y:S01]  /*5230*/  IMAD.MOV.U32 R201, RZ, RZ, R203 ;  /* 0x000000ffffc97224 */ /* 0x000fe200078e00cb */
[----:B------:R-:W1:Y:S01]  /*5240*/  LDSM.16.MT88.4 R16, [R222+0x1100] ;  /* 0x00110000de10783b */ /* 0x000e620000004200 */
[----:B------:R-:W-:-:S02]  /*5250*/  IMAD.MOV.U32 R203, RZ, RZ, R168 ;  /* 0x000000ffffcb7224 */ /* 0x000fc400078e00a8 */
[----:B------:R-:W-:Y:S01]  /*5260*/  HMMA.16816.F32.BF16 R56, R4, R24, R216 ;  /* 0x000000180438723c */ /* 0x000fe200000418d8 */
[----:B------:R-:W-:Y:S01]  /*5270*/  IMAD.MOV.U32 R168, RZ, RZ, R163 ;  /* 0x000000ffffa87224 */ /* 0x000fe200078e00a3 */
[----:B------:R-:W-:Y:S01]  /*5280*/  MOV R163, R161 ;  /* 0x000000a100a37202 */ /* 0x000fe20000000f00 */
[----:B------:R-:W-:-:S04]  /*5290*/  IMAD.MOV.U32 R161, RZ, RZ, R103 ;  /* 0x000000ffffa17224 */ /* 0x000fc800078e0067 */
[----:B------:R-:W-:Y:S01]  /*52a0*/  IMAD.MOV.U32 R216, RZ, RZ, R247 ;  /* 0x000000ffffd87224 */ /* 0x000fe200078e00f7 */
[----:B------:R-:W-:Y:S01]  /*52b0*/  HMMA.16816.F32.BF16 R76, R4, R26, R120 ;  /* 0x0000001a044c723c */ /* 0x000fe20000041878 */
[----:B------:R-:W-:Y:S01]  /*52c0*/  MOV R217, R246 ;  /* 0x000000f600d97202 */ /* 0x000fe20000000f00 */
[----:B------:R-:W-:Y:S02]  /*52d0*/  IMAD.MOV.U32 R218, RZ, RZ, R245 ;  /* 0x000000ffffda7224 */ /* 0x000fe400078e00f5 */
[----:B------:R-:W-:-:S04]  /*52e0*/  IMAD.MOV.U32 R219, RZ, RZ, R244 ;  /* 0x000000ffffdb7224 */ /* 0x000fc800078e00f4 */
[C---:B------:R-:W-:Y:S01]  /*52f0*/  HMMA.16816.F32.BF16 R36, R8.reuse, R26, R36 ;  /* 0x0000001a0824723c */ /* 0x040fe20000041824 */
[----:B------:R-:W3:Y:S07]  /*5300*/  LDSM.16.MT88.4 R24, [R220+0x3100] ;  /* 0x00310000dc18783b */ /* 0x000eee0000004200 */
[-C--:B------:R-:W-:Y:S08]  /*5310*/  HMMA.16816.F32.BF16 R84, R8, R20.reuse, R96 ;  /* 0x000000140854723c */ /* 0x080ff00000041860 */
[C---:B------:R-:W-:Y:S08]  /*5320*/  HMMA.16816.F32.BF16 R88, R4.reuse, R20, R152 ;  /* 0x000000140458723c */ /* 0x040ff00000041898 */
[-C--:B-1----:R-:W-:Y:S08]  /*5330*/  HMMA.16816.F32.BF16 R104, R4, R16.reuse, R240 ;  /* 0x000000100468723c */ /* 0x082ff000000418f0 */
[----:B------:R-:W-:Y:S08]  /*5340*/  HMMA.16816.F32.BF16 R244, R8, R16, R116 ;  /* 0x0000001008f4723c */ /* 0x000ff00000041874 */
[-C--:B------:R-:W-:Y:S08]  /*5350*/  HMMA.16816.F32.BF16 R108, R4, R18.reuse, R140 ;  /* 0x00000012046c723c */ /* 0x080ff0000004188c */
[----:B------:R-:W-:Y:S01]  /*5360*/  HMMA.16816.F32.BF16 R240, R8, R18, R28 ;  /* 0x0000001208f0723c */ /* 0x000fe2000004181c */
[----:B------:R-:W1:Y:S04]  /*5370*/  LDSM.16.MT88.4 R16, [R223+0x3100] ;  /* 0x00310000df10783b */ /* 0x000e680000004200 */
[----:B------:R-:W-:Y:S03]  /*5380*/  LDSM.16.MT88.4 R28, [R222+0x3100] ;  /* 0x00310000de1c783b */ /* 0x000fe60000004200 */
[-C--:B------:R-:W-:Y:S08]  /*5390*/  HMMA.16816.F32.BF16 R92, R4, R22.reuse, R124 ;  /* 0x00000016045c723c */ /* 0x080ff0000004187c */
[----:B------:R-:W-:Y:S01]  /*53a0*/  HMMA.16816.F32.BF16 R32, R8, R22, R32 ;  /* 0x000000160820723c */ /* 0x000fe20000041820 */
[----:B------:R-:W4:Y:S01]  /*53b0*/  LDSM.16.MT88.4 R20, [R221+0x3100] ;  /* 0x00310000dd14783b */ /* 0x000f220000004200 */
[----:B------:R-:W-:-:S06]  /*53c0*/  IMAD.MOV.U32 R98, RZ, RZ, R112 ;  /* 0x000000ffff627224 */ /* 0x000fcc00078e0070 */
[----:B---3--:R-:W-:Y:S01]  /*53d0*/  HMMA.16816.F32.BF16 R120, R4, R24, R216 ;  /* 0x000000180478723c */ /* 0x008fe200000418d8 */
[----:B------:R-:W-:-:S06]  /*53e0*/  IMAD.MOV.U32 R99, RZ, RZ, R113 ;  /* 0x000000ffff637224 */ /* 0x000fcc00078e0071 */
[----:B------:R-:W-:Y:S01]  /*53f0*/  MOV R218, R114 ;  /* 0x0000007200da7202 */ /* 0x000fe20000000f00 */
[----:B------:R-:W-:Y:S01]  /*5400*/  IMAD.MOV.U32 R219, RZ, RZ, R115 ;  /* 0x000000ffffdb7224 */ /* 0x000fe200078e0073 */
[----:B------:R-:W-:Y:S01]  /*5410*/  MOV R115, R171 ;  /* 0x000000ab00737202 */ /* 0x000fe20000000f00 */
[----:B------:R-:W-:Y:S01]  /*5420*/  IMAD.MOV.U32 R114, RZ, RZ, R170 ;  /* 0x000000ffff727224 */ /* 0x000fe200078e00aa */
[----:B------:R-:W-:Y:S01]  /*5430*/  MOV R170, R166 ;  /* 0x000000a600aa7202 */ /* 0x000fe20000000f00 */
[----:B------:R-:W-:Y:S01]  /*5440*/  IMAD.MOV.U32 R171, RZ, RZ, R167 ;  /* 0x000000ffffab7224 */ /* 0x000fe200078e00a7 */
[----:B------:R-:W-:Y:S01]  /*5450*/  MOV R97, R219 ;  /* 0x000000db00617202 */ /* 0x000fe20000000f00 */
[----:B------:R-:W-:Y:S01]  /*5460*/  IMAD.MOV.U32 R167, RZ, RZ, R165 ;  /* 0x000000ffffa77224 */ /* 0x000fe200078e00a5 */
[----:B------:R-:W-:Y:S01]  /*5470*/  MOV R165, R101 ;  /* 0x0000006500a57202 */ /* 0x000fe20000000f00 */
[----:B------:R-:W-:Y:S02]  /*5480*/  IMAD.MOV.U32 R96, RZ, RZ, R218 ;  /* 0x000000ffff607224 */ /* 0x000fe400078e00da */
[----:B------:R-:W-:Y:S01]  /*5490*/  IMAD.MOV.U32 R166, RZ, RZ, R164 ;  /* 0x000000ffffa67224 */ /* 0x000fe200078e00a4 */
[----:B------:R-:W-:Y:S01]  /*54a0*/  MOV R218, R114 ;  /* 0x0000007200da7202 */ /* 0x000fe20000000f00 */
[----:B------:R-:W-:Y:S01]  /*54b0*/  IMAD.MOV.U32 R164, RZ, RZ, R100 ;  /* 0x000000ffffa47224 */ /* 0x000fe200078e0064 */
[----:B------:R-:W-:Y:S01]  /*54c0*/  MOV R100, R239 ;  /* 0x000000ef00647202 */ /* 0x000fe20000000f00 */
[----:B------:R-:W-:Y:S01]  /*54d0*/  IMAD.MOV.U32 R103, RZ, RZ, R175 ;  /* 0x000000ffff677224 */ /* 0x000fe200078e00af */
[----:B------:R-:W-:Y:S01]  /*54e0*/  MOV R113, R168 ;  /* 0x000000a800717202 */ /* 0x000fe20000000f00 */
[----:B------:R-:W-:-:S02]  /*54f0*/  IMAD.MOV.U32 R219, RZ, RZ, R115 ;  /* 0x000000ffffdb7224 */ /* 0x000fc400078e0073 */
[----:B------:R-:W-:Y:S01]  /*5500*/  IMAD.MOV.U32 R112, RZ, RZ, R169 ;  /* 0x000000ffff707224 */ /* 0x000fe200078e00a9 */
[----:B------:R-:W-:Y:S01]  /*5510*/  MOV R169, R162 ;  /* 0x000000a200a97202 */ /* 0x000fe20000000f00 */
[----:B------:R-:W-:Y:S01]  /*5520*/  IMAD.MOV.U32 R101, RZ, RZ, R238 ;  /* 0x000000ffff657224 */ /* 0x000fe200078e00ee */
[C---:B-1----:R-:W-:Y:S01]  /*5530*/  HMMA.16816.F32.BF16 R152, R4.reuse, R16, R96 ;  /* 0x000000100498723c */ /* 0x042fe20000041860 */
[----:B------:R-:W-:Y:S01]  /*5540*/  IMAD.MOV.U32 R114, RZ, RZ, R170 ;  /* 0x000000ffff727224 */ /* 0x000fe200078e00aa */
[----:B------:R1:W5:Y:S01]  /*5550*/  LDL.LU R175, [R1+0x88] ;  /* 0x0000880001af7983 */ /* 0x0003620000300800 */
[----:B------:R-:W-:Y:S01]  /*5560*/  IMAD.MOV.U32 R115, RZ, RZ, R171 ;  /* 0x000000ffff737224 */ /* 0x000fe200078e00ab */
[----:B------:R-:W-:Y:S01]  /*5570*/  MOV R171, R167 ;  /* 0x000000a700ab7202 */ /* 0x000fe20000000f00 */
[----:B------:R-:W-:Y:S01]  /*5580*/  IMAD.MOV.U32 R168, RZ, RZ, R163 ;  /* 0x000000ffffa87224 */ /* 0x000fe200078e00a3 */
[----:B------:R-:W-:Y:S01]  /*5590*/  MOV R216, R112 ;  /* 0x0000007000d87202 */ /* 0x000fe20000000f00 */
[----:B------:R-:W-:Y:S01]  /*55a0*/  IMAD.MOV.U32 R170, RZ, RZ, R166 ;  /* 0x000000ffffaa7224 */ /* 0x000fe200078e00a6 */
[----:B------:R-:W-:Y:S01]  /*55b0*/  MOV R166, R164 ;  /* 0x000000a400a67202 */ /* 0x000fe20000000f00 */
[----:B------:R-:W-:Y:S01]  /*55c0*/  IMAD.MOV.U32 R162, RZ, RZ, R160 ;  /* 0x000000ffffa27224 */ /* 0x000fe200078e00a0 */
[C---:B----4-:R-:W-:Y:S01]  /*55d0*/  HMMA.16816.F32.BF16 R136, R4.reuse, R20, R136 ;  /* 0x000000140488723c */ /* 0x050fe20000041888 */
[----:B------:R-:W-:Y:S01]  /*55e0*/  IMAD.MOV.U32 R163, RZ, RZ, R161 ;  /* 0x000000ffffa37224 */ /* 0x000fe200078e00a1 */
[----:B------:R-:W-:Y:S01]  /*55f0*/  MOV R161, R103 ;  /* 0x0000006700a17202 */ /* 0x000fe20000000f00 */
[----:B------:R-:W-:Y:S01]  /*5600*/  IMAD.MOV.U32 R167, RZ, RZ, R165 ;  /* 0x000000ffffa77224 */ /* 0x000fe200078e00a5 */
[----:B------:R1:W5:Y:S01]  /*5610*/  LDL.LU R239, [R1+0x84] ;  /* 0x0000840001ef7983 */ /* 0x0003620000300800 */
[----:B------:R-:W-:Y:S01]  /*5620*/  IMAD.MOV.U32 R160, RZ, RZ, R102 ;  /* 0x000000ffffa07224 */ /* 0x000fe200078e0066 */
[----:B------:R-:W-:Y:S01]  /*5630*/  MOV R102, R237 ;  /* 0x000000ed00667202 */ /* 0x000fe20000000f00 */
[----:B------:R-:W-:Y:S01]  /*5640*/  IMAD.MOV.U32 R164, RZ, RZ, R100 ;  /* 0x000000ffffa47224 */ /* 0x000fe200078e0064 */
[----:B------:R-:W-:Y:S01]  /*5650*/  HMMA.16816.F32.BF16 R200, R4, R28, R200 ;  /* 0x0000001c04c8723c */ /* 0x000fe200000418c8 */
[----:B------:R-:W-:-:S02]  /*5660*/  IMAD.MOV.U32 R165, RZ, RZ, R101 ;  /* 0x000000ffffa57224 */ /* 0x000fc400078e0065 */
[----:B------:R-:W-:Y:S02]  /*5670*/  IMAD.MOV.U32 R98, RZ, RZ, R218 ;  /* 0x000000ffff627224 */ /* 0x000fe400078e00da */
[----:B------:R-:W-:Y:S01]  /*5680*/  IMAD.MOV.U32 R99, RZ, RZ, R219 ;  /* 0x000000ffff637224 */ /* 0x000fe200078e00db */
[----:B------:R-:W-:Y:S01]  /*5690*/  MOV R219, R115 ;  /* 0x0000007300db7202 */ /* 0x000fe20000000f00 */
[----:B------:R-:W-:Y:S01]  /*56a0*/  IMAD.MOV.U32 R217, RZ, RZ, R113 ;  /* 0x000000ffffd97224 */ /* 0x000fe200078e0071 */
[----:B------:R-:W-:Y:S01]  /*56b0*/  MOV R101, R234 ;  /* 0x000000ea00657202 */ /* 0x000fe20000000f00 */
[----:B------:R-:W-:Y:S01]  /*56c0*/  IMAD.MOV.U32 R100, RZ, RZ, R235 ;  /* 0x000000ffff647224 */ /* 0x000fe200078e00eb */
[----:B------:R-:W-:Y:S01]  /*56d0*/  HMMA.16816.F32.BF16 R156, R4, R18, R156 ;  /* 0x00000012049c723c */ /* 0x000fe2000004189c */
[----:B------:R-:W-:Y:S01]  /*56e0*/  IMAD.MOV.U32 R218, RZ, RZ, R114 ;  /* 0x000000ffffda7224 */ /* 0x000fe200078e0072 */
[----:B------:R-:W-:Y:S01]  /*56f0*/  MOV R114, R170 ;  /* 0x000000aa00727202 */ /* 0x000fe20000000f00 */
[----:B------:R-:W-:Y:S01]  /*5700*/  IMAD.MOV.U32 R112, RZ, RZ, R169 ;  /* 0x000000ffff707224 */ /* 0x000fe200078e00a9 */
[----:B------:R1:W5:Y:S01]  /*5710*/  LDL.LU R238, [R1+0x80] ;  /* 0x0000800001ee7983 */ /* 0x0003620000300800 */
[----:B------:R-:W-:-:S02]  /*5720*/  IMAD.MOV.U32 R103, RZ, RZ, R236 ;  /* 0x000000ffff677224 */ /* 0x000fc400078e00ec */
        /* <DEDUP_REMOVED lines=12> */
[----:B------:R-:W-:-:S02]  /*57f0*/  IMAD.MOV.U32 R166, RZ, RZ, R164 ;  /* 0x000000ffffa67224 */ /* 0x000fc400078e00a4 */
[----:B------:R-:W-:Y:S02]  /*5800*/  IMAD.MOV.U32 R125, RZ, RZ, R99 ;  /* 0x000000ffff7d7224 */ /* 0x000fe400078e0063 */
        /* <DEDUP_REMOVED lines=21> */
[----:B------:R1:W5:Y:S01]  /*5960*/  LDL.LU R236, [R1+0x78] ;  /* 0x0000780001ec7983 */ /* 0x0003620000300800 */
[----:B------:R-:W-:Y:S01]  /*5970*/  IMAD.MOV.U32 R113, RZ, RZ, R169 ;  /* 0x000000ffff717224 */ /* 0x000fe200078e00a9 */
[----:B------:R-:W-:Y:S01]  /*5980*/  MOV R169, R166 ;  /* 0x000000a600a97202 */ /* 0x000fe20000000f00 */
        /* <DEDUP_REMOVED lines=37> */
[----:B------:R1:W5:Y:S03]  /*5be0*/  LDL.LU R234, [R1+0x70] ;  /* 0x0000700001ea7983 */ /* 0x0003660000300800 */
[----:B------:R-:W-:Y:S01]  /*5bf0*/  MOV R119, R99 ;  /* 0x0000006300777202 */ /* 0x000fe20000000f00 */
[----:B------:R-:W-:Y:S01]  /*5c00*/  IMAD.MOV.U32 R99, RZ, RZ, R160 ;  /* 0x000000ffff637224 */ /* 0x000fe200078e00a0 */
[----:B------:R-:W-:Y:S01]  /*5c10*/  MOV R160, R103 ;  /* 0x0000006700a07202 */ /* 0x000fe20000000f00 */
[----:B------:R-:W-:Y:S01]  /*5c20*/  IMAD.MOV.U32 R97, RZ, RZ, R100 ;  /* 0x000000ffff617224 */ /* 0x000fe200078e0064 */
[----:B------:R-:W-:Y:S01]  /*5c30*/  MOV R96, R101 ;  /* 0x0000006500607202 */ /* 0x000fe20000000f00 */
[-C--:B------:R-:W-:Y:S01]  /*5c40*/  HMMA.16816.F32.BF16 R44, R8, R30.reuse, R44 ;  /* 0x0000001e082c723c */ /* 0x080fe2000004182c */
[----:B------:R-:W-:Y:S01]  /*5c50*/  IMAD.MOV.U32 R130, RZ, RZ, R227 ;  /* 0x000000ffff827224 */ /* 0x000fe200078e00e3 */
[----:B------:R1:W5:Y:S04]  /*5c60*/  LDL.LU R233, [R1+0x6c] ;  /* 0x00006c0001e97983 */ /* 0x0003680000300800 */
[----:B------:R1:W5:Y:S02]  /*5c70*/  LDL.LU R232, [R1+0x68] ;  /* 0x0000680001e87983 */ /* 0x0003640000300800 */
[----:B------:R-:W-:Y:S02]  /*5c80*/  HMMA.16816.F32.BF16 R100, R4, R30, R208 ;  /* 0x0000001e0464723c */ /* 0x000fe400000418d0 */
[----:B------:R1:W5:Y:S04]  /*5c90*/  LDL.LU R231, [R1+0x64] ;  /* 0x0000640001e77983 */ /* 0x0003680000300800 */
[----:B------:R1:W5:Y:S01]  /*5ca0*/  LDL.LU R230, [R1+0x60] ;  /* 0x0000600001e67983 */ /* 0x0003620000300800 */
[----:B------:R-:W-:Y:S01]  /*5cb0*/  IMAD.MOV.U32 R210, RZ, RZ, R119 ;  /* 0x000000ffffd27224 */ /* 0x000fe200078e0077 */
[----:B------:R-:W-:Y:S01]  /*5cc0*/  MOV R211, R216 ;  /* 0x000000d800d37202 */ /* 0x000fe20000000f00 */
[----:B------:R-:W-:Y:S01]  /*5cd0*/  IMAD.MOV.U32 R7, RZ, RZ, R217 ;  /* 0x000000ffff077224 */ /* 0x000fe200078e00d9 */
[----:B------:R-:W-:Y:S01]  /*5ce0*/  MOV R5, R218 ;  /* 0x000000da00057202 */ /* 0x000fe20000000f00 */
[----:B------:R-:W-:-:S02]  /*5cf0*/  IMAD.MOV.U32 R6, RZ, RZ, R219 ;  /* 0x000000ffff067224 */ /* 0x000fc400078e00db */
[----:B------:R-:W-:Y:S01]  /*5d00*/  FFMA.FTZ R4, R198, c[0x0][0x2d0], -R3 ;  /* 0x0000b400c6047a23 */ /* 0x000fe20000010803 */
[C---:B------:R-:W-:Y:S01]  /*5d10*/  HMMA.16816.F32.BF16 R216, R8.reuse, R26, R72 ;  /* 0x0000001a08d8723c */ /* 0x040fe20000041848 */
[----:B------:R-:W-:Y:S01]  /*5d20*/  IMAD.MOV.U32 R31, RZ, RZ, R167 ;  /* 0x000000ffff1f7224 */ /* 0x000fe200078e00a7 */
[----:B------:R-:W-:Y:S01]  /*5d30*/  MOV R30, R164 ;  /* 0x000000a4001e7202 */ /* 0x000fe20000000f00 */
[----:B------:R1:W5:Y:S04]  /*5d40*/  LDL.LU R229, [R1+0x5c] ;  /* 0x00005c0001e57983 */ /* 0x0003680000300800 */
[----:B------:R-:W-:Y:S01]  /*5d50*/  MOV R74, R210 ;  /* 0x000000d2004a7202 */ /* 0x000fe20000000f00 */
[----:B------:R-:W-:Y:S01]  /*5d60*/  IMAD.MOV.U32 R75, RZ, RZ, R211 ;  /* 0x000000ffff4b7224 */ /* 0x000fe200078e00d3 */
[C---:B------:R-:W-:Y:S01]  /*5d70*/  HMMA.16816.F32.BF16 R116, R8.reuse, R24, R148 ;  /* 0x000000180874723c */ /* 0x040fe20000041894 */
[----:B------:R1:W5:Y:S04]  /*5d80*/  LDL.LU R228, [R1+0x58] ;  /* 0x0000580001e47983 */ /* 0x0003680000300800 */
[----:B------:R1:W5:Y:S03]  /*5d90*/  LDL.LU R227, [R1+0x54] ;  /* 0x0000540001e37983 */ /* 0x0003660000300800 */
[C---:B------:R-:W-:Y:S01]  /*5da0*/  HMMA.16816.F32.BF16 R208, R8.reuse, R22, R68 ;  /* 0x0000001608d0723c */ /* 0x040fe20000041844 */
[----:B------:R3:W-:Y:S01]  /*5db0*/  MUFU.EX2 R23, R4 ;  /* 0x0000000400177308 */ /* 0x0007e20000000800 */
[----:B------:R1:W5:Y:S04]  /*5dc0*/  LDL.LU R226, [R1+0x50] ;  /* 0x0000500001e27983 */ /* 0x0003680000300800 */
[----:B------:R1:W5:Y:S02]  /*5dd0*/  LDL.LU R225, [R1+0x4c] ;  /* 0x00004c0001e17983 */ /* 0x0003640000300800 */
[----:B------:R-:W-:Y:S02]  /*5de0*/  HMMA.16816.F32.BF16 R148, R8, R16, R144 ;  /* 0x000000100894723c */ /* 0x000fe40000041890 */
[----:B------:R-:W-:Y:S04]  /*5df0*/  LDSM.16.MT88.4 R144, [R221+0x3900] ;  /* 0x00390000dd90783b */ /* 0x000fe80000004200 */
[----:B------:R1:W5:Y:S01]  /*5e00*/  LDL.LU R224, [R1+0x48] ;  /* 0x0000480001e07983 */ /* 0x0003620000300800 */
[----:B---3--:R-:W-:-:S03]  /*5e10*/  FFMA.FTZ R4, R197, c[0x0][0x2d0], -R3 ;  /* 0x0000b400c5047a23 */ /* 0x008fc60000010803 */
[----:B------:R1:W5:Y:S01]  /*5e20*/  LDL.LU R179, [R1+0x44] ;  /* 0x0000440001b37983 */ /* 0x0003620000300800 */
[----:B------:R3:W4:Y:S02]  /*5e30*/  MUFU.EX2 R24, R4 ;  /* 0x0000000400187308 */ /* 0x0007240000000800 */
[--C-:B---3--:R-:W-:Y:S02]  /*5e40*/  FFMA.FTZ R4, R199, c[0x0][0x2d0], -R3.reuse ;  /* 0x0000b400c7047a23 */ /* 0x108fe40000010803 */
[----:B------:R-:W-:-:S04]  /*5e50*/  FFMA.FTZ R3, R196, c[0x0][0x2d0], -R3 ;  /* 0x0000b400c4037a23 */ /* 0x000fc80000010803 */
[----:B------:R3:W-:Y:S02]  /*5e60*/  MUFU.EX2 R25, R3 ;  /* 0x0000000300197308 */ /* 0x0007e40000000800 */
[----:B---3--:R-:W-:-:S06]  /*5e70*/  FFMA.FTZ R3, R195, c[0x0][0x2d0], -R0 ;  /* 0x0000b400c3037a23 */ /* 0x008fcc0000010800 */
[----:B------:R3:W-:Y:S02]  /*5e80*/  MUFU.EX2 R20, R3 ;  /* 0x0000000300147308 */ /* 0x0007e40000000800 */
[----:B---3--:R-:W-:-:S06]  /*5e90*/  FFMA.FTZ R3, R194, c[0x0][0x2d0], -R0 ;  /* 0x0000b400c2037a23 */ /* 0x008fcc0000010800 */
[----:B------:R3:W1:Y:S02]  /*5ea0*/  MUFU.EX2 R21, R3 ;  /* 0x0000000300157308 */ /* 0x0006640000000800 */
[--C-:B---3--:R-:W-:Y:S02]  /*5eb0*/  FFMA.FTZ R3, R193, c[0x0][0x2d0], -R0.reuse ;  /* 0x0000b400c1037a23 */ /* 0x108fe40000010800 */
[----:B------:R-:W-:Y:S02]  /*5ec0*/  FFMA.FTZ R0, R192, c[0x0][0x2d0], -R0 ;  /* 0x0000b400c0007a23 */ /* 0x000fe40000010800 */
[----:B------:R-:W3:Y:S02]  /*5ed0*/  LDSM.16.MT88.4 R192, [R220+0x1900] ;  /* 0x00190000dcc0783b */ /* 0x000ee40000004200 */
[----:B------:R1:W-:Y:S02]  /*5ee0*/  MUFU.EX2 R19, R0 ;  /* 0x0000000000137308 */ /* 0x0003e40000000800 */
[----:B-1----:R-:W-:-:S06]  /*5ef0*/  FFMA.FTZ R0, R74, c[0x0][0x2d0], -R13 ;  /* 0x0000b4004a007a23 */ /* 0x002fcc000001080d */
[----:B------:R1:W-:Y:S02]  /*5f00*/  MUFU.EX2 R16, R0 ;  /* 0x0000000000107308 */ /* 0x0003e40000000800 */
[----:B-1----:R-:W-:-:S06]  /*5f10*/  FFMA.FTZ R0, R75, c[0x0][0x2d0], -R13 ;  /* 0x0000b4004b007a23 */ /* 0x002fcc000001080d */
[----:B------:R1:W-:Y:S02]  /*5f20*/  MUFU.EX2 R17, R0 ;  /* 0x0000000000117308 */ /* 0x0003e40000000800 */
[----:B-1----:R-:W-:Y:S01]  /*5f30*/  FFMA.FTZ R0, R5, c[0x0][0x2d0], -R13 ;  /* 0x0000b40005007a23 */ /* 0x002fe2000001080d */
[----:B------:R-:W-:Y:S02]  /*5f40*/  MOV R5, R7 ;  /* 0x0000000700057202 */ /* 0x000fe40000000f00 */
[----:B------:R-:W-:-:S03]  /*5f50*/  MOV R7, R97 ;  /* 0x0000006100077202 */ /* 0x000fc60000000f00 */
[----:B------:R1:W-:Y:S01]  /*5f60*/  MUFU.EX2 R18, R0 ;  /* 0x0000000000127308 */ /* 0x0003e20000000800 */
[----:B------:R-:W-:Y:S02]  /*5f70*/  MOV R97, R99 ;  /* 0x0000006300617202 */ /* 0x000fe40000000f00 */
[----:B------:R-:W-:Y:S01]  /*5f80*/  MOV R99, R113 ;  /* 0x0000007100637202 */ /* 0x000fe20000000f00 */
[----:B------:R-:W-:Y:S02]  /*5f90*/  IMAD.MOV.U32 R113, RZ, RZ, R168 ;  /* 0x000000ffff717224 */ /* 0x000fe400078e00a8 */
[----:B------:R-:W-:Y:S02]  /*5fa0*/  IMAD.MOV.U32 R168, RZ, RZ, R15 ;  /* 0x000000ffffa87224 */ /* 0x000fe400078e000f */
[----:B-1----:R-:W-:-:S04]  /*5fb0*/  FFMA.FTZ R0, R6, c[0x0][0x2d0], -R13 ;  /* 0x0000b40006007a23 */ /* 0x002fc8000001080d */
[----:B------:R1:W-:Y:S01]  /*5fc0*/  MUFU.EX2 R15, R0 ;  /* 0x00000000000f7308 */ /* 0x0003e20000000800 */
[----:B------:R-:W-:Y:S01]  /*5fd0*/  HMMA.16816.F32.BF16 R196, R8, R28, R248 ;  /* 0x0000001c08c4723c */ /* 0x000fe200000418f8 */
[----:B-1----:R-:W-:-:S06]  /*5fe0*/  FFMA.FTZ R0, R83, c[0x0][0x2d0], -R12 ;  /* 0x0000b40053007a23 */ /* 0x002fcc000001080c */
[----:B------:R1:W-:Y:S01]  /*5ff0*/  MUFU.EX2 R27, R0 ;  /* 0x00000000001b7308 */ /* 0x0003e20000000800 */
[----:B------:R-:W-:-:S07]  /*6000*/  FADD.FTZ R9, R212, R14 ;  /* 0x0000000ed4097221 */ /* 0x000fce0000010000 */
[----:B------:R2:W-:Y:S01]  /*6010*/  MUFU.EX2 R22, R3 ;  /* 0x0000000300167308 */ /* 0x0005e20000000800 */
[----:B-1----:R-:W-:-:S07]  /*6020*/  FFMA.FTZ R0, R80, c[0x0][0x2d0], -R12 ;  /* 0x0000b40050007a23 */ /* 0x002fce000001080c */
[----:B------:R1:W-:Y:S01]  /*6030*/  MUFU.EX2 R13, R0 ;  /* 0x00000000000d7308 */ /* 0x0003e20000000800 */
[----:B--2---:R-:W-:-:S07]  /*6040*/  FFMA.FTZ R3, R81, c[0x0][0x2d0], -R12 ;  /* 0x0000b40051037a23 */ /* 0x004fce000001080c */
[----:B------:R-:W2:Y:S01]  /*6050*/  MUFU.EX2 R26, R4 ;  /* 0x00000004001a7308 */ /* 0x000ea20000000800 */
[----:B-1----:R-:W-:-:S07]  /*6060*/  FFMA.FTZ R0, R5, c[0x0][0x2d0], -R12 ;  /* 0x0000b40005007a23 */ /* 0x002fce000001080c */
[----:B------:R-:W-:Y:S01]  /*6070*/  MUFU.EX2 R12, R3 ;  /* 0x00000003000c7308 */ /* 0x000fe20000000800 */
[----:B------:R-:W-:-:S07]  /*6080*/  IMAD.MOV.U32 R6, RZ, RZ, R96 ;  /* 0x000000ffff067224 */ /* 0x000fce00078e0060 */
[----:B------:R-:W1:Y:S01]  /*6090*/  MUFU.EX2 R14, R0 ;  /* 0x00000000000e7308 */ /* 0x000e620000000800 */
[----:B------:R-:W-:Y:S02]  /*60a0*/  IMAD.MOV.U32 R96, RZ, RZ, R98 ;  /* 0x000000ffff607224 */ /* 0x000fe400078e0062 */
[----:B------:R-:W-:Y:S02]  /*60b0*/  IMAD.MOV.U32 R98, RZ, RZ, R112 ;  /* 0x000000ffff627224 */ /* 0x000fe400078e0070 */
[----:B------:R-:W-:Y:S01]  /*60c0*/  IMAD.MOV.U32 R112, RZ, RZ, R114 ;  /* 0x000000ffff707224 */ /* 0x000fe200078e0072 */
[----:B------:R-:W-:Y:S02]  /*60d0*/  MOV R114, R169 ;  /* 0x000000a900727202 */ /* 0x000fe40000000f00 */
[----:B------:R-:W-:Y:S02]  /*60e0*/  MOV R169, R82 ;  /* 0x0000005200a97202 */ /* 0x000fe40000000f00 */
[----:B------:R-:W3:Y:S01]  /*60f0*/  LDSM.16.MT88.4 R80, [R221+0x1900] ;  /* 0x00190000dd50783b */ /* 0x000ee20000004200 */
        /* <DEDUP_REMOVED lines=8> */
[----:B------:R-:W-:-:S02]  /*6180*/  MOV R28, R166 ;  /* 0x000000a6001c7202 */ /* 0x000fc40000000f00 */
[----:B----4-:R-:W-:Y:S02]  /*6190*/  F2FP.BF16.PACK_AB R168, R24, R23 ;  /* 0x0000001718a8723e */ /* 0x010fe400000010ff */
[----:B------:R-:W-:Y:S02]  /*61a0*/  F2FP.BF16.PACK_AB R169, R21, R20 ;  /* 0x0000001415a9723e */ /* 0x000fe400000010ff */
[----:B--2---:R-:W-:Y:S02]  /*61b0*/  F2FP.BF16.PACK_AB R170, R25, R26 ;  /* 0x0000001a19aa723e */ /* 0x004fe400000010ff */
[----:B------:R-:W-:Y:S02]  /*61c0*/  F2FP.BF16.PACK_AB R171, R19, R22 ;  /* 0x0000001613ab723e */ /* 0x000fe400000010ff */
[----:B------:R-:W-:Y:S02]  /*61d0*/  F2FP.BF16.PACK_AB R164, R17, R16 ;  /* 0x0000001011a4723e */ /* 0x000fe400000010ff */
[----:B------:R-:W-:-:S02]  /*61e0*/  F2FP.BF16.PACK_AB R165, R13, R27 ;  /* 0x0000001b0da5723e */ /* 0x000fc400000010ff */
[----:B------:R-:W-:Y:S02]  /*61f0*/  F2FP.BF16.PACK_AB R166, R15, R18 ;  /* 0x000000120fa6723e */ /* 0x000fe400000010ff */
[----:B-1----:R-:W-:Y:S01]  /*6200*/  F2FP.BF16.PACK_AB R167, R14, R12 ;  /* 0x0000000c0ea7723e */ /* 0x002fe200000010ff */
[-C--:B---3--:R-:W-:Y:S08]  /*6210*/  HMMA.16816.F32.BF16 R184, R168, R192.reuse, R184 ;  /* 0x000000c0a8b8723c */ /* 0x088ff000000418b8 */
[C---:B------:R-:W-:Y:S08]  /*6220*/  HMMA.16816.F32.BF16 R180, R164.reuse, R192, R180 ;  /* 0x000000c0a4b4723c */ /* 0x040ff000000418b4 */
[-C--:B------:R-:W-:Y:S08]  /*6230*/  HMMA.16816.F32.BF16 R188, R164, R194.reuse, R188 ;  /* 0x000000c2a4bc723c */ /* 0x080ff000000418bc */
[----:B------:R-:W-:Y:S07]  /*6240*/  HMMA.16816.F32.BF16 R192, R168, R194, R40 ;  /* 0x000000c2a8c0723c */ /* 0x000fee0000041828 */
[----:B------:R-:W-:Y:S01]  /*6250*/  MOV R43, R5 ;  /* 0x00000005002b7202 */ /* 0x000fe20000000f00 */
[----:B------:R-:W-:Y:S01]  /*6260*/  IMAD.MOV.U32 R42, RZ, RZ, R6 ;  /* 0x000000ffff2a7224 */ /* 0x000fe200078e0006 */
[----:B------:R-:W-:-:S02]  /*6270*/  MOV R41, R7 ;  /* 0x0000000700297202 */ /* 0x000fc40000000f00 */
[----:B------:R-:W1:Y:S01]  /*6280*/  LDSM.16.MT88.4 R4, [R222+0x3900] ;  /* 0x00390000de04783b */ /* 0x000e620000004200 */
[----:B------:R-:W-:Y:S01]  /*6290*/  IMAD.MOV.U32 R72, RZ, RZ, R97 ;  /* 0x000000ffff487224 */ /* 0x000fe200078e0061 */
[----:B------:R-:W-:Y:S01]  /*62a0*/  MOV R73, R98 ;  /* 0x0000006200497202 */ /* 0x000fe20000000f00 */
[----:B------:R-:W-:Y:S01]  /*62b0*/  IMAD.MOV.U32 R74, RZ, RZ, R99 ;  /* 0x000000ffff4a7224 */ /* 0x000fe200078e0063 */
[----:B------:R-:W-:Y:S01]  /*62c0*/  MOV R71, R96 ;  /* 0x0000006000477202 */ /* 0x000fe20000000f00 */
[----:B------:R-:W-:Y:S01]  /*62d0*/  IMAD.MOV.U32 R29, RZ, RZ, R75 ;  /* 0x000000ffff1d7224 */ /* 0x000fe200078e004b */
[----:B------:R-:W-:Y:S01]  /*62e0*/  MOV R250, R72 ;  /* 0x0000004800fa7202 */ /* 0x000fe20000000f00 */
[----:B------:R-:W-:Y:S01]  /*62f0*/  IMAD.MOV.U32 R249, RZ, RZ, R73 ;  /* 0x000000fffff97224 */ /* 0x000fe200078e0049 */
[----:B------:R-:W-:Y:S02]  /*6300*/  MOV R248, R74 ;  /* 0x0000004a00f87202 */ /* 0x000fe40000000f00 */
[----:B------:R-:W-:Y:S01]  /*6310*/  MOV R3, R161 ;  /* 0x000000a100037202 */ /* 0x000fe20000000f00 */
[----:B------:R-:W-:Y:S01]  /*6320*/  HMMA.16816.F32.BF16 R72, R164, R80, R56 ;  /* 0x00000050a448723c */ /* 0x000fe20000041838 */
[----:B------:R-:W-:Y:S01]  /*6330*/  MOV R0, R131 ;  /* 0x0000008300007202 */ /* 0x000fe20000000f00 */
[----:B------:R-:W-:Y:S01]  /*6340*/  FADD.FTZ R11, R70, R69 ;  /* 0x00000045460b7221 */ /* 0x000fe20000010000 */
[----:B------:R-:W2:Y:S01]  /*6350*/  LDSM.16.MT88.4 R96, [R223+0x1900] ;  /* 0x00190000df60783b */ /* 0x000ea20000004200 */
[----:B------:R-:W-:-:S03]  /*6360*/  IMAD.MOV.U32 R251, RZ, RZ, R71 ;  /* 0x000000fffffb7224 */ /* 0x000fc600078e0047 */
[----:B------:R-:W-:Y:S01]  /*6370*/  IMAD.MOV.U32 R58, RZ, RZ, R130 ;  /* 0x000000ffff3a7224 */ /* 0x000fe200078e0082 */
[----:B------:R-:W-:Y:S01]  /*6380*/  HMMA.16816.F32.BF16 R68, R168, R80, R48 ;  /* 0x00000050a844723c */ /* 0x000fe20000041830 */
[----:B------:R-:W-:Y:S02]  /*6390*/  IMAD.MOV.U32 R10, RZ, RZ, R162 ;  /* 0x000000ffff0a7224 */ /* 0x000fe400078e00a2 */
[----:B------:R-:W-:Y:S02]  /*63a0*/  FADD.FTZ R3, R3, R58 ;  /* 0x0000003a03037221 */ /* 0x000fe40000010000 */
[----:B------:R-:W-:Y:S02]  /*63b0*/  FADD.FTZ R0, R0, R9 ;  /* 0x0000000900007221 */ /* 0x000fe40000010000 */
[----:B------:R-:W-:Y:S01]  /*63c0*/  MOV R49, R115 ;  /* 0x0000007300317202 */ /* 0x000fe20000000f00 */
[----:B------:R-:W-:Y:S01]  /*63d0*/  FADD.FTZ R8, R129, R128 ;  /* 0x0000008081087221 */ /* 0x000fe20000010000 */
[----:B------:R-:W-:Y:S01]  /*63e0*/  MOV R48, R163 ;  /* 0x000000a300307202 */ /* 0x000fe20000000f00 */
[----:B------:R-:W-:-:S02]  /*63f0*/  IMAD.MOV.U32 R59, RZ, RZ, R160 ;  /* 0x000000ffff3b7224 */ /* 0x000fc400078e00a0 */
[----:B------:R-:W-:Y:S01]  /*6400*/  IMAD.MOV.U32 R40, RZ, RZ, R112 ;  /* 0x000000ffff287224 */ /* 0x000fe200078e0070 */
[----:B------:R-:W-:Y:S01]  /*6410*/  MOV R51, R113 ;  /* 0x0000007100337202 */ /* 0x000fe20000000f00 */
[----:B------:R-:W-:Y:S01]  /*6420*/  FADD.FTZ R10, R10, R3 ;  /* 0x000000030a0a7221 */ /* 0x000fe20000010000 */
[----:B------:R-:W-:Y:S01]  /*6430*/  LDSM.16.MT88.4 R128, [R220+0x3900] ;  /* 0x00390000dc80783b */ /* 0x000fe20000004200 */
[----:B------:R-:W-:Y:S02]  /*6440*/  FADD.FTZ R9, R49, R0 ;  /* 0x0000000031097221 */ /* 0x000fe40000010000 */
[----:B------:R-:W-:Y:S01]  /*6450*/  IMAD.MOV.U32 R50, RZ, RZ, R114 ;  /* 0x000000ffff327224 */ /* 0x000fe200078e0072 */
[----:B------:R-:W-:Y:S01]  /*6460*/  LDSM.16.MT88.4 R160, [R223+0x3900] ;  /* 0x00390000dfa0783b */ /* 0x000fe20000004200 */
[----:B------:R-:W-:Y:S01]  /*6470*/  FADD.FTZ R8, R59, R8 ;  /* 0x000000083b087221 */ /* 0x000fe20000010000 */
[----:B-1----:R-:W-:Y:S01]  /*6480*/  HMMA.16816.F32.BF16 R200, R164, R4, R200 ;  /* 0x00000004a4c8723c */ /* 0x002fe200000418c8 */
[----:B------:R-:W-:Y:S01]  /*6490*/  FADD.FTZ R11, R48, R11 ;  /* 0x0000000b300b7221 */ /* 0x000fe20000010000 */
[----:B------:R-:W1:Y:S01]  /*64a0*/  LDSM.16.MT88.4 R112, [R222+0x1900] ;  /* 0x00190000de70783b */ /* 0x000e620000004200 */
[----:B------:R-:W-:-:S02]  /*64b0*/  FADD.FTZ R0, R40, R10 ;  /* 0x0000000a28007221 */ /* 0x000fc40000010000 */
[----:B------:R-:W-:-:S03]  /*64c0*/  FADD.FTZ R9, R41, R9 ;  /* 0x0000000929097221 */ /* 0x000fc60000010000 */
[----:B------:R-:W-:Y:S01]  /*64d0*/  HMMA.16816.F32.BF16 R196, R168, R4, R196 ;  /* 0x00000004a8c4723c */ /* 0x000fe200000418c4 */
[----:B------:R-:W-:-:S06]  /*64e0*/  FADD.FTZ R3, R51, R11 ;  /* 0x0000000b33037221 */ /* 0x000fcc0000010000 */
[----:B------:R-:W-:Y:S02]  /*64f0*/  FADD.FTZ R4, R50, R8 ;  /* 0x0000000832047221 */ /* 0x000fe40000010000 */
[----:B------:R-:W-:Y:S02]  /*6500*/  FADD.FTZ R5, R43, R0 ;  /* 0x000000002b057221 */ /* 0x000fe40000010000 */
[----:B------:R-:W-:Y:S02]  /*6510*/  FADD.FTZ R0, R212, R9 ;  /* 0x00000009d4007221 */ /* 0x000fe40000010000 */
[----:B------:R-:W-:Y:S02]  /*6520*/  FADD.FTZ R8, R252, R4 ;  /* 0x00000004fc087221 */ /* 0x000fe40000010000 */
[----:B------:R-:W-:Y:S02]  /*6530*/  FADD.FTZ R4, R42, R3 ;  /* 0x000000032a047221 */ /* 0x000fe40000010000 */
[----:B------:R-:W-:-:S02]  /*6540*/  FADD.FTZ R0, R28, R0 ;  /* 0x000000001c007221 */ /* 0x000fc40000010000 */
        /* <DEDUP_REMOVED lines=33> */
[----:B------:R-:W-:Y:S01]  /*6760*/  FADD.FTZ R5, R13, R5 ;  /* 0x000000050d057221 */ /* 0x000fe20000010000 */
[----:B------:R-:W-:Y:S01]  /*6770*/  HMMA.16816.F32.BF16 R76, R164, R82, R76 ;  /* 0x00000052a44c723c */ /* 0x000fe2000004184c */
[----:B------:R-:W-:Y:S02]  /*6780*/  FADD.FTZ R4, R17, R4 ;  /* 0x0000000411047221 */ /* 0x000fe40000010000 */
[----:B------:R-:W-:-:S02]  /*6790*/  FADD.FTZ R0, R25, R0 ;  /* 0x0000000019007221 */ /* 0x000fc40000010000 */
[----:B------:R-:W-:-:S03]  /*67a0*/  FADD.FTZ R3, R22, R3 ;  /* 0x0000000316037221 */ /* 0x000fc60000010000 */
[----:B--2---:R-:W-:Y:S01]  /*67b0*/  HMMA.16816.F32.BF16 R88, R164, R96, R88 ;  /* 0x00000060a458723c */ /* 0x004fe20000041858 */
[----:B------:R-:W-:Y:S02]  /*67c0*/  FADD.FTZ R5, R12, R5 ;  /* 0x000000050c057221 */ /* 0x000fe40000010000 */
[----:B------:R-:W-:-:S05]  /*67d0*/  FADD.FTZ R4, R18, R4 ;  /* 0x0000000412047221 */ /* 0x000fca0000010000 */
[C---:B------:R-:W-:Y:S01]  /*67e0*/  HMMA.16816.F32.BF16 R92, R164.reuse, R98, R92 ;  /* 0x00000062a45c723c */ /* 0x040fe2000004185c */
[----:B------:R2:W-:Y:S07]  /*67f0*/  STL [R1+0x4], R0 ;  /* 0x0000040001007387 */ /* 0x0005ee0000100800 */
[C---:B-1----:R-:W-:Y:S08]  /*6800*/  HMMA.16816.F32.BF16 R104, R164.reuse, R112, R104 ;  /* 0x00000070a468723c */ /* 0x042ff00000041868 */
[C---:B------:R-:W-:Y:S08]  /*6810*/  HMMA.16816.F32.BF16 R108, R164.reuse, R114, R108 ;  /* 0x00000072a46c723c */ /* 0x040ff0000004186c */
[----:B------:R-:W-:Y:S01]  /*6820*/  HMMA.16816.F32.BF16 R120, R164, R128, R120 ;  /* 0x00000080a478723c */ /* 0x000fe20000041878 */
[----:B--2---:R-:W-:-:S07]  /*6830*/  FADD.FTZ R0, R14, R5 ;  /* 0x000000050e007221 */ /* 0x004fce0000010000 */
        /* <DEDUP_REMOVED lines=17> */
[----:B------:R-:W-:Y:S07]  /*6950*/  HMMA.16816.F32.BF16 R168, R168, R6, R44 ;  /* 0x00000006a8a8723c */ /* 0x000fee000004182c */
[----:B------:R-:W-:-:S02]  /*6960*/  FADD.FTZ R6, R19, R3 ;  /* 0x0000000313067221 */ /* 0x000fc40000010000 */
[----:B------:R-:W-:-:S03]  /*6970*/  FADD.FTZ R3, R15, R4 ;  /* 0x000000040f037221 */ /* 0x000fc60000010000 */
[----:B------:R1:W-:Y:S04]  /*6980*/  STL [R1+0x8], R6 ;  /* 0x0000080601007387 */ /* 0x0003e80000100800 */
[----:B------:R1:W-:Y:S04]  /*6990*/  STL [R1+0xc], R0 ;  /* 0x00000c0001007387 */ /* 0x0003e80000100800 */
[----:B------:R1:W-:Y:S01]  /*69a0*/  STL [R1+0x10], R3 ;  /* 0x0000100301007387 */ /* 0x0003e20000100800 */
[----:B------:R-:W-:Y:S05]  /*69b0*/  @!P1 BRA `(.L_x_689) ;  /* 0x00003a7000009947 */ /* 0x000fea0003800000 */
[----:B------:R-:W2:Y:S04]  /*69c0*/  LDL.64 R30, [R1+0x30] ;  /* 0x00003000011e7983 */ /* 0x000ea80000100a00 */
[----:B------:R-:W3:Y:S04]  /*69d0*/  LDL.64 R28, [R1+0x38] ;  /* 0x00003800011c7983 */ /* 0x000ee80000100a00 */
[----:B------:R-:W4:Y:S04]  /*69e0*/  LDL R249, [R1+0x24] ;  /* 0x0000240001f97983 */ /* 0x000f280000100800 */
[----:B------:R-:W4:Y:S01]  /*69f0*/  LDL.64 R250, [R1+0x28] ;  /* 0x0000280001fa7983 */ /* 0x000f220000100a00 */
[----:B------:R-:W-:Y:S01]  /*6a00*/  MOV R178, R2 ;  /* 0x0000000200b27202 */ /* 0x000fe20000000f00 */
[----:B-1----:R-:W-:Y:S01]  /*6a10*/  IMAD.MOV.U32 R3, RZ, RZ, R176 ;  /* 0x000000ffff037224 */ /* 0x002fe200078e00b0 */
[----:B------:R-:W-:Y:S01]  /*6a20*/  ULEA.HI.SX32 UR21, UR18, 0xfffffffe, 0x1a ;  /* 0xfffffffe12157891 */ /* 0x000fe2000f8fd23f */
[----:B------:R-:W-:Y:S01]  /*6a30*/  IMAD.MOV.U32 R0, RZ, RZ, R177 ;  /* 0x000000ffff007224 */ /* 0x000fe200078e00b1 */
[----:B------:R-:W-:Y:S01]  /*6a40*/  ULDC.64 UR6, c[0x0][0x208] ;  /* 0x0000820000067ab9 */ /* 0x000fe20000000a00 */
[----:B-----5:R-:W-:Y:S01]  /*6a50*/  IMAD.MOV.U32 R173, RZ, RZ, R175 ;  /* 0x000000ffffad7224 */ /* 0x020fe200078e00af */
[----:B------:R-:W-:Y:S01]  /*6a60*/  ULDC.64 UR4, c[0x0][0x1e0] ;  /* 0x0000780000047ab9 */ /* 0x000fe20000000a00 */
[----:B--2---:R-:W-:-:S02]  /*6a70*/  IADD3 R5, P2, R30, 0x40, RZ ;  /* 0x000000401e057810 */ /* 0x004fc40007f5e0ff */
[----:B---3--:R-:W-:-:S03]  /*6a80*/  IADD3 R4, P1, R28, 0x40, RZ ;  /* 0x000000401c047810 */ /* 0x008fc60007f3e0ff */
[----:B------:R-:W-:Y:S04]  /*6a90*/  STL [R1+0x20], R5 ;  /* 0x0000200501007387 */ /* 0x000fe80000100800 */
[----:B------:R1:W-:Y:S01]  /*6aa0*/  STL [R1+0x18], R4 ;  /* 0x0000180401007387 */ /* 0x0003e20000100800 */
[----:B----4-:R-:W-:Y:S01]  /*6ab0*/  IMAD.X R2, RZ, RZ, R251, P1 ;  /* 0x000000ffff027224 */ /* 0x010fe200008e06fb */
[----:B-1----:R-:W-:-:S05]  /*6ac0*/  IADD3.X R4, RZ, R249, RZ, P2, !PT ;  /* 0x000000f9ff047210 */ /* 0x002fca00017fe4ff */
[----:B------:R1:W-:Y:S04]  /*6ad0*/  STL [R1+0x1c], R4 ;  /* 0x00001c0401007387 */ /* 0x0003e80000100800 */
[----:B------:R1:W-:Y:S02]  /*6ae0*/  STL [R1+0x14], R2 ;  /* 0x0000140201007387 */ /* 0x0003e40000100800 */
.L_x_690:
[----:B------:R-:W2:Y:S01]  /*6af0*/  LDL.64 R174, [R1+0x30] ;  /* 0x0000300001ae7983 */ /* 0x000ea20000100a00 */
[----:B------:R-:W-:Y:S04]  /*6b00*/  DEPBAR.LE SB0, 0x0 ;  /* 0x000080000000791a */ /* 0x000fe80000000000 */
[----:B------:R-:W-:Y:S01]  /*6b10*/  USHF.R.S32.HI UR15, URZ, 0x1f, UR21 ;  /* 0x0000001f3f0f7899 */ /* 0x000fe20008011415 */
[----:B------:R-:W3:Y:S01]  /*6b20*/  LDL R172, [R1+0x24] ;  /* 0x0000240001ac7983 */ /* 0x000ee20000100800 */
[----:B------:R-:W-:Y:S02]  /*6b30*/  UIMAD.WIDE.U32 UR22, UR21, UR6, URZ ;  /* 0x00000006151672a5 */ /* 0x000fe4000f8e003f */
[----:B------:R-:W-:Y:S01]  /*6b40*/  UIMAD UR15, UR15, UR6, URZ ;  /* 0x000000060f0f72a4 */ /* 0x000fe2000f8e023f */
[----:B------:R-:W4:Y:S01]  /*6b50*/  LDL R176, [R1+0x20] ;  /* 0x0000200001b07983 */ /* 0x000f220000100800 */
[----:B------:R-:W-:Y:S02]  /*6b60*/  USHF.L.U32 UR18, UR22, 0x6, URZ ;  /* 0x0000000616127899 */ /* 0x000fe4000800063f */
[----:B------:R-:W-:Y:S01]  /*6b70*/  UIMAD UR15, UR21, UR7, UR15 ;  /* 0x00000007150f72a4 */ /* 0x000fe2000f8e020f */
[----:B------:R-:W5:Y:S01]  /*6b80*/  LDL R240, [R1+0x1c] ;  /* 0x00001c0001f07983 */ /* 0x000f620000100800 */
[----:B------:R-:W-:Y:S02]  /*6b90*/  UISETP.GT.AND UP1, UPT, UR21, URZ, UPT ;  /* 0x0000003f1500728c */ /* 0x000fe4000bf24270 */
[----:B------:R-:W-:Y:S01]  /*6ba0*/  UIADD3 UR15, UR23, UR15, URZ ;  /* 0x0000000f170f7290 */ /* 0x000fe2000fffe03f */
[----:B------:R-:W-:Y:S01]  /*6bb0*/  BAR.SYNC.DEFER_BLOCKING 0x0 ;  /* 0x0000000000007b1d */ /* 0x000fe20000010000 */
[----:B------:R-:W-:Y:S02]  /*6bc0*/  UIADD3 UR21, UR21, -0x1, URZ ;  /* 0xffffffff15157890 */ /* 0x000fe4000fffe03f */
[----:B------:R-:W-:Y:S05]  /*6bd0*/  USHF.L.U64.HI UR15, UR22, 0x6, UR15 ;  /* 0x00000006160f7899 */ /* 0x000fea000801020f */
[----:B------:R-:W-:Y:S02]  /*6be0*/  @UP1 USHF.L.U32 UR19, UR4, 0x5, URZ ;  /* 0x0000000504131899 */ /* 0x000fe4000800063f */
[----:B------:R-:W-:Y:S02]  /*6bf0*/  @UP1 USHF.L.U64.HI UR20, UR4, 0x5, UR5 ;  /* 0x0000000504141899 */ /* 0x000fe40008010205 */
[----:B------:R-:W-:Y:S01]  /*6c00*/  @UP1 UIMAD.WIDE.U32 UR22, UR21, UR4, URZ ;  /* 0x00000004151612a5 */ /* 0x000fe2000f8e003f */
[----:B------:R-:W-:Y:S08]  /*6c10*/  LDSM.16.M88.4 R64, [R226+0x8100] ;  /* 0x00810000e240783b */ /* 0x000ff00000000200 */
[----:B------:R-:W1:Y:S08]  /*6c20*/  LDSM.16.M88.4 R16, [R179+0x4100] ;  /* 0x00410000b310783b */ /* 0x000e700000000200 */
[----:B------:R-:W1:Y:S08]  /*6c30*/  LDSM.16.M88.4 R60, [R226+0xa100] ;  /* 0x00a10000e23c783b */ /* 0x000e700000000200 */
[----:B------:R-:W1:Y:S08]  /*6c40*/  LDSM.16.M88.4 R32, [R179+0x4900] ;  /* 0x00490000b320783b */ /* 0x000e700000000200 */
[----:B------:R-:W5:Y:S06]  /*6c50*/  LDL.64 R250, [R1+0x38] ;  /* 0x0000380001fa7983 */ /* 0x000f6c0000100a00 */
[----:B------:R-:W1:Y:S08]  /*6c60*/  LDSM.16.M88.4 R48, [R179+0x5100] ;  /* 0x00510000b330783b */ /* 0x000e700000000200 */
[----:B------:R-:W5:Y:S01]  /*6c70*/  LDL.64 R248, [R1+0x28] ;  /* 0x0000280001f87983 */ /* 0x000f620000100a00 */
[-C--:B-1----:R-:W-:Y:S05]  /*6c80*/  HMMA.16816.F32.BF16 R4, R64, R16.reuse, RZ ;  /* 0x000000104004723c */ /* 0x082fea00000418ff */
[----:B------:R-:W1:Y:S03]  /*6c90*/  LDSM.16.M88.4 R204, [R179+0x5900] ;  /* 0x00590000b3cc783b */ /* 0x000e660000000200 */
[C---:B------:R-:W-:Y:S05]  /*6ca0*/  HMMA.16816.F32.BF16 R8, R60.reuse, R16, RZ ;  /* 0x000000103c08723c */ /* 0x040fea00000418ff */
[----:B------:R-:W5:Y:S03]  /*6cb0*/  LDL R242, [R1+0x18] ;  /* 0x0000180001f27983 */ /* 0x000f660000100800 */
[-C--:B------:R-:W-:Y:S01]  /*6cc0*/  HMMA.16816.F32.BF16 R12, R60, R18.reuse, RZ ;  /* 0x000000123c0c723c */ /* 0x080fe200000418ff */
[----:B------:R-:W-:Y:S07]  /*6cd0*/  LDSM.16.M88.4 R208, [R228+0x8100] ;  /* 0x00810000e4d0783b */ /* 0x000fee0000000200 */
[C---:B------:R-:W-:Y:S01]  /*6ce0*/  HMMA.16816.F32.BF16 R16, R64.reuse, R18, RZ ;  /* 0x000000124010723c */ /* 0x040fe200000418ff */
[----:B------:R-:W1:Y:S07]  /*6cf0*/  LDSM.16.M88.4 R212, [R230] ;  /* 0x00000000e6d4783b */ /* 0x000e6e0000000200 */
[-C--:B------:R-:W-:Y:S01]  /*6d00*/  HMMA.16816.F32.BF16 R20, R64, R32.reuse, RZ ;  /* 0x000000204014723c */ /* 0x080fe200000418ff */
[----:B------:R-:W1:Y:S07]  /*6d10*/  LDSM.16.M88.4 R216, [R228+0xa100] ;  /* 0x00a10000e4d8783b */ /* 0x000e6e0000000200 */
[C---:B------:R-:W-:Y:S08]  /*6d20*/  HMMA.16816.F32.BF16 R24, R60.reuse, R32, RZ ;  /* 0x000000203c18723c */ /* 0x040ff000000418ff */
[-C--:B------:R-:W-:Y:S08]  /*6d30*/  HMMA.16816.F32.BF16 R28, R60, R34.reuse, RZ ;  /* 0x000000223c1c723c */ /* 0x080ff000000418ff */
[C---:B------:R-:W-:Y:S08]  /*6d40*/  HMMA.16816.F32.BF16 R32, R64.reuse, R34, RZ ;  /* 0x000000224020723c */ /* 0x040ff000000418ff */
[-C--:B------:R-:W-:Y:S08]  /*6d50*/  HMMA.16816.F32.BF16 R36, R64, R48.reuse, RZ ;  /* 0x000000304024723c */ /* 0x080ff000000418ff */
[C---:B------:R-:W-:Y:S08]  /*6d60*/  HMMA.16816.F32.BF16 R40, R60.reuse, R48, RZ ;  /* 0x000000303c28723c */ /* 0x040ff000000418ff */
[-C--:B------:R-:W-:Y:S08]  /*6d70*/  HMMA.16816.F32.BF16 R44, R60, R50.reuse, RZ ;  /* 0x000000323c2c723c */ /* 0x080ff000000418ff */
[C---:B------:R-:W-:Y:S08]  /*6d80*/  HMMA.16816.F32.BF16 R48, R64.reuse, R50, RZ ;  /* 0x000000324030723c */ /* 0x040ff000000418ff */
[-C--:B-1----:R-:W-:Y:S08]  /*6d90*/  HMMA.16816.F32.BF16 R52, R64, R204.reuse, RZ ;  /* 0x000000cc4034723c */ /* 0x082ff000000418ff */
[C---:B------:R-:W-:Y:S08]  /*6da0*/  HMMA.16816.F32.BF16 R56, R60.reuse, R204, RZ ;  /* 0x000000cc3c38723c */ /* 0x040ff000000418ff */
[-C--:B------:R-:W-:Y:S08]  /*6db0*/  HMMA.16816.F32.BF16 R60, R60, R206.reuse, RZ ;  /* 0x000000ce3c3c723c */ /* 0x080ff000000418ff */
[----:B------:R-:W-:Y:S01]  /*6dc0*/  HMMA.16816.F32.BF16 R64, R64, R206, RZ ;  /* 0x000000ce4040723c */ /* 0x000fe200000418ff */
[----:B------:R-:W1:Y:S07]  /*6dd0*/  LDSM.16.M88.4 R204, [R238] ;  /* 0x00000000eecc783b */ /* 0x000e6e0000000200 */
[-C--:B------:R-:W-:Y:S08]  /*6de0*/  HMMA.16816.F32.BF16 R4, R208, R212.reuse, R4 ;  /* 0x000000d4d004723c */ /* 0x080ff00000041804 */
[C---:B------:R-:W-:Y:S08]  /*6df0*/  HMMA.16816.F32.BF16 R8, R216.reuse, R212, R8 ;  /* 0x000000d4d808723c */ /* 0x040ff00000041808 */
[-C--:B------:R-:W-:Y:S08]  /*6e00*/  HMMA.16816.F32.BF16 R12, R216, R214.reuse, R12 ;  /* 0x000000d6d80c723c */ /* 0x080ff0000004180c */
[C---:B------:R-:W-:Y:S01]  /*6e10*/  HMMA.16816.F32.BF16 R16, R208.reuse, R214, R16 ;  /* 0x000000d6d010723c */ /* 0x040fe20000041810 */
[----:B------:R-:W2:Y:S07]  /*6e20*/  LDSM.16.M88.4 R212, [R237] ;  /* 0x00000000edd4783b */ /* 0x000eae0000000200 */
[-C--:B-1----:R-:W-:Y:S08]  /*6e30*/  HMMA.16816.F32.BF16 R20, R208, R204.reuse, R20 ;  /* 0x000000ccd014723c */ /* 0x082ff00000041814 */
[C---:B------:R-:W-:Y:S08]  /*6e40*/  HMMA.16816.F32.BF16 R24, R216.reuse, R204, R24 ;  /* 0x000000ccd818723c */ /* 0x040ff00000041818 */
[-C--:B------:R-:W-:Y:S08]  /*6e50*/  HMMA.16816.F32.BF16 R28, R216, R206.reuse, R28 ;  /* 0x000000ced81c723c */ /* 0x080ff0000004181c */
[C---:B------:R-:W-:Y:S01]  /*6e60*/  HMMA.16816.F32.BF16 R32, R208.reuse, R206, R32 ;  /* 0x000000ced020723c */ /* 0x040fe20000041820 */
[----:B------:R-:W1:Y:S07]  /*6e70*/  LDSM.16.M88.4 R204, [R236] ;  /* 0x00000000eccc783b */ /* 0x000e6e0000000200 */
[-C--:B--2---:R-:W-:Y:S08]  /*6e80*/  HMMA.16816.F32.BF16 R36, R208, R212.reuse, R36 ;  /* 0x000000d4d024723c */ /* 0x084ff00000041824 */
[C---:B------:R-:W-:Y:S08]  /*6e90*/  HMMA.16816.F32.BF16 R40, R216.reuse, R212, R40 ;  /* 0x000000d4d828723c */ /* 0x040ff00000041828 */
[-C--:B------:R-:W-:Y:S04]  /*6ea0*/  HMMA.16816.F32.BF16 R44, R216, R214.reuse, R44 ;  /* 0x000000d6d82c723c */ /* 0x080fe8000004182c */
[----:B------:R-:W-:Y:S04]  /*6eb0*/  IADD3 R2, P2, R174, UR18, RZ ;  /* 0x00000012ae027c10 */ /* 0x000fe8000ff5e0ff */
[C---:B------:R-:W-:Y:S04]  /*6ec0*/  HMMA.16816.F32.BF16 R48, R208.reuse, R214, R48 ;  /* 0x000000d6d030723c */ /* 0x040fe80000041830 */
[----:B------:R-:W-:Y:S02]  /*6ed0*/  LEA R174, P1, R2, c[0x0][0x1f8], 0x1 ;  /* 0x00007e0002ae7a11 */ /* 0x000fe400078208ff */
[----:B---3--:R-:W-:Y:S02]  /*6ee0*/  IADD3.X R172, R172, UR15, RZ, P2, !PT ;  /* 0x0000000facac7c10 */ /* 0x008fe400097fe4ff */
[-C--:B-1----:R-:W-:Y:S04]  /*6ef0*/  HMMA.16816.F32.BF16 R52, R208, R204.reuse, R52 ;  /* 0x000000ccd034723c */ /* 0x082fe80000041834 */
[----:B------:R-:W-:Y:S02]  /*6f00*/  LEA.HI.X R175, R2, c[0x0][0x1fc], R172, 0x1, P1 ;  /* 0x00007f0002af7a11 */ /* 0x000fe400008f0cac */
[----:B----4-:R-:W-:Y:S01]  /*6f10*/  IADD3 R2, P2, R176, UR18, RZ ;  /* 0x00000012b0027c10 */ /* 0x010fe2000ff5e0ff */
[----:B------:R-:W-:Y:S01]  /*6f20*/  @UP1 USHF.L.U32 UR18, UR22, 0x6, URZ ;  /* 0x0000000616121899 */ /* 0x000fe2000800063f */
[C---:B------:R-:W-:Y:S01]  /*6f30*/  HMMA.16816.F32.BF16 R56, R216.reuse, R204, R56 ;  /* 0x000000ccd838723c */ /* 0x040fe20000041838 */
[----:B------:R-:W-:Y:S01]  /*6f40*/  @!PT LDS RZ, [RZ] ;  /* 0x00000000fffff984 */ /* 0x000fe20000000800 */
[----:B------:R-:W-:Y:S01]  /*6f50*/  @!PT LDS RZ, [RZ] ;  /* 0x00000000fffff984 */ /* 0x000fe20000000800 */
[----:B------:R-:W-:Y:S01]  /*6f60*/  @!PT LDS RZ, [RZ] ;  /* 0x00000000fffff984 */ /* 0x000fe20000000800 */
[----:B------:R1:W-:Y:S03]  /*6f70*/  LDGSTS.E.BYPASS.LTC128B.128 [R239+0x100], [R174.64], !P3 ;  /* 0x00100000aeef7fae */ /* 0x0003e6000d901d50 */
[----:B------:R-:W-:Y:S02]  /*6f80*/  LEA R176, P1, R2, c[0x0][0x1f8], 0x1 ;  /* 0x00007e0002b07a11 */ /* 0x000fe400078208ff */
[----:B-----5:R-:W-:Y:S01]  /*6f90*/  IADD3.X R172, R240, UR15, RZ, P2, !PT ;  /* 0x0000000ff0ac7c10 */ /* 0x020fe200097fe4ff */
[----:B------:R-:W-:Y:S01]  /*6fa0*/  @UP1 USHF.R.S32.HI UR15, URZ, 0x1f, UR21 ;  /* 0x0000001f3f0f1899 */ /* 0x000fe20008011415 */
[-C--:B------:R-:W-:Y:S01]  /*6fb0*/  HMMA.16816.F32.BF16 R60, R216, R206.reuse, R60 ;  /* 0x000000ced83c723c */ /* 0x080fe2000004183c */
[----:B------:R-:W2:Y:S02]  /*6fc0*/  LDL R240, [R1+0x14] ;  /* 0x0000140001f07983 */ /* 0x000ea40000100800 */
[----:B------:R-:W-:Y:S01]  /*6fd0*/  @UP1 UIMAD UR15, UR15, UR4, URZ ;  /* 0x000000040f0f12a4 */ /* 0x000fe2000f8e023f */
[----:B------:R-:W-:Y:S03]  /*6fe0*/  LEA.HI.X R177, R2, c[0x0][0x1fc], R172, 0x1, P1 ;  /* 0x00007f0002b17a11 */ /* 0x000fe600008f0cac */
[----:B------:R-:W-:Y:S01]  /*6ff0*/  @UP1 UIMAD UR15, UR21, UR5, UR15 ;  /* 0x00000005150f12a4 */ /* 0x000fe2000f8e020f */
[----:B------:R-:W-:Y:S01]  /*7000*/  HMMA.16816.F32.BF16 R64, R208, R206, R64 ;  /* 0x000000ced040723c */ /* 0x000fe20000041840 */
[----:B------:R3:W-:Y:S02]  /*7010*/  LDGSTS.E.BYPASS.LTC128B.128 [R239+0x2100], [R176.64], !P0 ;  /* 0x02100000b0ef7fae */ /* 0x0007e4000c101d50 */
[----:B------:R-:W-:Y:S04]  /*7020*/  @UP1 UIADD3 UR15, UR23, UR15, URZ ;  /* 0x0000000f170f1290 */ /* 0x000fe8000fffe03f */
[----:B------:R-:W-:Y:S01]  /*7030*/  @UP1 USHF.L.U64.HI UR15, UR22, 0x6, UR15 ;  /* 0x00000006160f1899 */ /* 0x000fe2000801020f */
[----:B-1----:R-:W-:Y:S04]  /*7040*/  IADD3 R174, P1, R174, UR9, RZ ;  /* 0x00000009aeae7c10 */ /* 0x002fe8000ff3e0ff */
[----:B------:R-:W-:Y:S02]  /*7050*/  IADD3.X R175, R175, UR12, RZ, P1, !PT ;  /* 0x0000000cafaf7c10 */ /* 0x000fe40008ffe4ff */
[C---:B------:R-:W-:Y:S03]  /*7060*/  IADD3 R212, P4, R174.reuse, UR14, RZ ;  /* 0x0000000eaed47c10 */ /* 0x040fe6000ff9e0ff */
[----:B------:R1:W-:Y:S01]  /*7070*/  LDGSTS.E.BYPASS.LTC128B.128 [R239+0x900], [R174.64], !P3 ;  /* 0x00900000aeef7fae */ /* 0x0003e2000d901d50 */
[C---:B------:R-:W-:Y:S02]  /*7080*/  IADD3.X R213, R175.reuse, UR13, RZ, P4, !PT ;  /* 0x0000000dafd57c10 */ /* 0x040fe4000a7fe4ff */
[----:B---3--:R-:W-:Y:S05]  /*7090*/  IADD3 R176, P1, R174, UR9, RZ ;  /* 0x00000009aeb07c10 */ /* 0x008fea000ff3e0ff */
[----:B------:R1:W-:Y:S01]  /*70a0*/  LDGSTS.E.BYPASS.LTC128B.128 [R239+0x2900], [R174.64+0x80], !P0 ;  /* 0x02900080aeef7fae */ /* 0x0003e2000c101d50 */
[----:B------:R-:W-:Y:S02]  /*70b0*/  IADD3.X R177, R175, UR12, RZ, P1, !PT ;  /* 0x0000000cafb17c10 */ /* 0x000fe40008ffe4ff */
[C---:B------:R-:W-:Y:S05]  /*70c0*/  IADD3 R204, P2, R176.reuse, UR9, RZ ;  /* 0x00000009b0cc7c10 */ /* 0x040fea000ff5e0ff */
[----:B------:R3:W-:Y:S01]  /*70d0*/  LDGSTS.E.BYPASS.LTC128B.128 [R239+0x1100], [R176.64], !P3 ;  /* 0x01100000b0ef7fae */ /* 0x0007e2000d901d50 */
[C---:B------:R-:W-:Y:S07]  /*70e0*/  IADD3.X R205, R177.reuse, UR12, RZ, P2, !PT ;  /* 0x0000000cb1cd7c10 */ /* 0x040fee00097fe4ff */
[----:B------:R4:W-:Y:S08]  /*70f0*/  LDGSTS.E.BYPASS.LTC128B.128 [R239+0x3100], [R212.64], !P0 ;  /* 0x03100000d4ef7fae */ /* 0x0009f0000c101d50 */
[----:B------:R5:W-:Y:S01]  /*7100*/  LDGSTS.E.BYPASS.LTC128B.128 [R239+0x1900], [R204.64], !P3 ;  /* 0x01900000ccef7fae */ /* 0x000be2000d901d50 */
[----:B-1----:R-:W-:Y:S04]  /*7110*/  IADD3 R174, P1, R176, UR14, RZ ;  /* 0x0000000eb0ae7c10 */ /* 0x002fe8000ff3e0ff */
[----:B------:R-:W-:Y:S02]  /*7120*/  IADD3.X R175, R177, UR13, RZ, P1, !PT ;  /* 0x0000000db1af7c10 */ /* 0x000fe40008ffe4ff */
[----:B------:R-:W-:Y:S03]  /*7130*/  PLOP3.LUT P1, PT, PT, PT, UP1, 0x80, 0x0 ;  /* 0x000000000000781c */ /* 0x000fe60003f2f018 */
[----:B------:R1:W-:Y:S08]  /*7140*/  LDGSTS.E.BYPASS.LTC128B.128 [R239+0x3900], [R174.64], !P0 ;  /* 0x03900000aeef7fae */ /* 0x0003f0000c101d50 */
[----:B----4-:R-:W-:Y:S08]  /*7150*/  LDSM.16.M88.4 R212, [R227+0x8100] ;  /* 0x00810000e3d4783b */ /* 0x010ff00000000200 */
[----:B------:R-:W4:Y:S08]  /*7160*/  LDSM.16.M88.4 R216, [R225+0x4100] ;  /* 0x00410000e1d8783b */ /* 0x000f300000000200 */
[----:B-----5:R-:W5:Y:S08]  /*7170*/  LDSM.16.M88.4 R204, [R227+0xa100] ;  /* 0x00a10000e3cc783b */ /* 0x020f700000000200 */
[----:B------:R-:W1:Y:S08]  /*7180*/  LDSM.16.M88.4 R208, [R225+0x4900] ;  /* 0x00490000e1d0783b */ /* 0x000e700000000200 */
[----:B------:R-:W0:Y:S01]  /*7190*/  LDGDEPBAR ;  /* 0x00000000000079af */ /* 0x000e220000000000 */
[-C--:B----4-:R-:W-:Y:S08]  /*71a0*/  HMMA.16816.F32.BF16 R4, R212, R216.reuse, R4 ;  /* 0x000000d8d404723c */ /* 0x090ff00000041804 */
[C---:B-----5:R-:W-:Y:S08]  /*71b0*/  HMMA.16816.F32.BF16 R8, R204.reuse, R216, R8 ;  /* 0x000000d8cc08723c */ /* 0x060ff00000041808 */
[-C--:B------:R-:W-:Y:S08]  /*71c0*/  HMMA.16816.F32.BF16 R12, R204, R218.reuse, R12 ;  /* 0x000000dacc0c723c */ /* 0x080ff0000004180c */
[C---:B------:R-:W-:Y:S01]  /*71d0*/  HMMA.16816.F32.BF16 R16, R212.reuse, R218, R16 ;  /* 0x000000dad410723c */ /* 0x040fe20000041810 */
[----:B------:R-:W4:Y:S07]  /*71e0*/  LDSM.16.M88.4 R216, [R225+0x5100] ;  /* 0x00510000e1d8783b */ /* 0x000f2e0000000200 */
[-C--:B-1----:R-:W-:Y:S08]  /*71f0*/  HMMA.16816.F32.BF16 R20, R212, R208.reuse, R20 ;  /* 0x000000d0d414723c */ /* 0x082ff00000041814 */
[C---:B------:R-:W-:Y:S08]  /*7200*/  HMMA.16816.F32.BF16 R24, R204.reuse, R208, R24 ;  /* 0x000000d0cc18723c */ /* 0x040ff00000041818 */
[-C--:B------:R-:W-:Y:S08]  /*7210*/  HMMA.16816.F32.BF16 R28, R204, R210.reuse, R28 ;  /* 0x000000d2cc1c723c */ /* 0x080ff0000004181c */
[C---:B------:R-:W-:Y:S01]  /*7220*/  HMMA.16816.F32.BF16 R32, R212.reuse, R210, R32 ;  /* 0x000000d2d420723c */ /* 0x040fe20000041820 */
[----:B------:R-:W1:Y:S07]  /*7230*/  LDSM.16.M88.4 R208, [R225+0x5900] ;  /* 0x00590000e1d0783b */ /* 0x000e6e0000000200 */
[-C--:B----4-:R-:W-:Y:S08]  /*7240*/  HMMA.16816.F32.BF16 R36, R212, R216.reuse, R36 ;  /* 0x000000d8d424723c */ /* 0x090ff00000041824 */
[C---:B------:R-:W-:Y:S08]  /*7250*/  HMMA.16816.F32.BF16 R40, R204.reuse, R216, R40 ;  /* 0x000000d8cc28723c */ /* 0x040ff00000041828 */
[-C--:B------:R-:W-:Y:S08]  /*7260*/  HMMA.16816.F32.BF16 R44, R204, R218.reuse, R44 ;  /* 0x000000dacc2c723c */ /* 0x080ff0000004182c */
[C---:B------:R-:W-:Y:S01]  /*7270*/  HMMA.16816.F32.BF16 R48, R212.reuse, R218, R48 ;  /* 0x000000dad430723c */ /* 0x040fe20000041830 */
[----:B------:R-:W-:Y:S07]  /*7280*/  LDSM.16.M88.4 R216, [R224] ;  /* 0x00000000e0d8783b */ /* 0x000fee0000000200 */
[-C--:B-1----:R-:W-:Y:S08]  /*7290*/  HMMA.16816.F32.BF16 R52, R212, R208.reuse, R52 ;  /* 0x000000d0d434723c */ /* 0x082ff00000041834 */
[C---:B------:R-:W-:Y:S08]  /*72a0*/  HMMA.16816.F32.BF16 R56, R204.reuse, R208, R56 ;  /* 0x000000d0cc38723c */ /* 0x040ff00000041838 */
[-C--:B------:R-:W-:Y:S01]  /*72b0*/  HMMA.16816.F32.BF16 R60, R204, R210.reuse, R60 ;  /* 0x000000d2cc3c723c */ /* 0x080fe2000004183c */
[----:B------:R-:W1:Y:S07]  /*72c0*/  LDSM.16.M88.4 R204, [R229+0x8100] ;  /* 0x00810000e5cc783b */ /* 0x000e6e0000000200 */
[----:B------:R-:W-:Y:S01]  /*72d0*/  HMMA.16816.F32.BF16 R64, R212, R210, R64 ;  /* 0x000000d2d440723c */ /* 0x000fe20000041840 */
[----:B------:R-:W4:Y:S08]  /*72e0*/  LDSM.16.M88.4 R208, [R229+0xa100] ;  /* 0x00a10000e5d0783b */ /* 0x000f300000000200 */
[----:B------:R-:W5:Y:S01]  /*72f0*/  LDSM.16.M88.4 R212, [R224+0x800] ;  /* 0x00080000e0d4783b */ /* 0x000f620000000200 */
[-C--:B-1----:R-:W-:Y:S08]  /*7300*/  HMMA.16816.F32.BF16 R4, R204, R216.reuse, R4 ;  /* 0x000000d8cc04723c */ /* 0x082ff00000041804 */
[C---:B----4-:R-:W-:Y:S08]  /*7310*/  HMMA.16816.F32.BF16 R8, R208.reuse, R216, R8 ;  /* 0x000000d8d008723c */ /* 0x050ff00000041808 */
[-C--:B------:R-:W-:Y:S08]  /*7320*/  HMMA.16816.F32.BF16 R12, R208, R218.reuse, R12 ;  /* 0x000000dad00c723c */ /* 0x080ff0000004180c */
[C---:B------:R-:W-:Y:S01]  /*7330*/  HMMA.16816.F32.BF16 R16, R204.reuse, R218, R16 ;  /* 0x000000dacc10723c */ /* 0x040fe20000041810 */
[----:B------:R-:W1:Y:S07]  /*7340*/  LDSM.16.M88.4 R216, [R224+0x1000] ;  /* 0x00100000e0d8783b */ /* 0x000e6e0000000200 */
[-C--:B-----5:R-:W-:Y:S08]  /*7350*/  HMMA.16816.F32.BF16 R20, R204, R212.reuse, R20 ;  /* 0x000000d4cc14723c */ /* 0x0a0ff00000041814 */
[C---:B------:R-:W-:Y:S08]  /*7360*/  HMMA.16816.F32.BF16 R24, R208.reuse, R212, R24 ;  /* 0x000000d4d018723c */ /* 0x040ff00000041818 */
[-C--:B------:R-:W-:Y:S08]  /*7370*/  HMMA.16816.F32.BF16 R28, R208, R214.reuse, R28 ;  /* 0x000000d6d01c723c */ /* 0x080ff0000004181c */
[C---:B------:R-:W-:Y:S01]  /*7380*/  HMMA.16816.F32.BF16 R32, R204.reuse, R214, R32 ;  /* 0x000000d6cc20723c */ /* 0x040fe20000041820 */
[----:B------:R-:W4:Y:S07]  /*7390*/  LDSM.16.M88.4 R212, [R224+0x1800] ;  /* 0x00180000e0d4783b */ /* 0x000f2e0000000200 */
[-C--:B-1----:R-:W-:Y:S08]  /*73a0*/  HMMA.16816.F32.BF16 R36, R204, R216.reuse, R36 ;  /* 0x000000d8cc24723c */ /* 0x082ff00000041824 */
[C---:B------:R-:W-:Y:S08]  /*73b0*/  HMMA.16816.F32.BF16 R40, R208.reuse, R216, R40 ;  /* 0x000000d8d028723c */ /* 0x040ff00000041828 */
[-C--:B------:R-:W-:Y:S08]  /*73c0*/  HMMA.16816.F32.BF16 R44, R208, R218.reuse, R44 ;  /* 0x000000dad02c723c */ /* 0x080ff0000004182c */
[C---:B------:R-:W-:Y:S01]  /*73d0*/  HMMA.16816.F32.BF16 R48, R204.reuse, R218, R48 ;  /* 0x000000dacc30723c */ /* 0x040fe20000041830 */
[----:B------:R-:W-:Y:S07]  /*73e0*/  LDSM.16.M88.4 R216, [R179+0x6100] ;  /* 0x00610000b3d8783b */ /* 0x000fee0000000200 */
[-C--:B----4-:R-:W-:Y:S08]  /*73f0*/  HMMA.16816.F32.BF16 R52, R204, R212.reuse, R52 ;  /* 0x000000d4cc34723c */ /* 0x090ff00000041834 */
        /* <DEDUP_REMOVED lines=20> */
[----:B------:R-:W-:Y:S07]  /*7540*/  LDSM.16.M88.4 R216, [R235] ;  /* 0x00000000ebd8783b */ /* 0x000fee0000000200 */
[-C--:B----4-:R-:W-:Y:S08]  /*7550*/  HMMA.16816.F32.BF16 R52, R208, R212.reuse, R52 ;  /* 0x000000d4d034723c */ /* 0x090ff00000041834 */
[C---:B------:R-:W-:Y:S08]  /*7560*/  HMMA.16816.F32.BF16 R56, R204.reuse, R212, R56 ;  /* 0x000000d4cc38723c */ /* 0x040ff00000041838 */
[-C--:B------:R-:W-:Y:S01]  /*7570*/  HMMA.16816.F32.BF16 R60, R204, R214.reuse, R60 ;  /* 0x000000d6cc3c723c */ /* 0x080fe2000004183c */
[----:B------:R-:W1:Y:S07]  /*7580*/  LDSM.16.M88.4 R204, [R228+0xc100] ;  /* 0x00c10000e4cc783b */ /* 0x000e6e0000000200 */
[----:B------:R-:W-:Y:S01]  /*7590*/  HMMA.16816.F32.BF16 R64, R208, R214, R64 ;  /* 0x000000d6d040723c */ /* 0x000fe20000041840 */
[----:B------:R-:W4:Y:S08]  /*75a0*/  LDSM.16.M88.4 R208, [R228+0xe100] ;  /* 0x00e10000e4d0783b */ /* 0x000f300000000200 */
[----:B------:R-:W5:Y:S01]  /*75b0*/  LDSM.16.M88.4 R212, [R234] ;  /* 0x00000000ead4783b */ /* 0x000f620000000200 */
[-C--:B-1----:R-:W-:Y:S08]  /*75c0*/  HMMA.16816.F32.BF16 R4, R204, R216.reuse, R4 ;  /* 0x000000d8cc04723c */ /* 0x082ff00000041804 */
[C---:B----4-:R-:W-:Y:S08]  /*75d0*/  HMMA.16816.F32.BF16 R8, R208.reuse, R216, R8 ;  /* 0x000000d8d008723c */ /* 0x050ff00000041808 */
[-C--:B------:R-:W-:Y:S08]  /*75e0*/  HMMA.16816.F32.BF16 R12, R208, R218.reuse, R12 ;  /* 0x000000dad00c723c */ /* 0x080ff0000004180c */
[C---:B------:R-:W-:Y:S01]  /*75f0*/  HMMA.16816.F32.BF16 R16, R204.reuse, R218, R16 ;  /* 0x000000dacc10723c */ /* 0x040fe20000041810 */
[----:B------:R-:W1:Y:S07]  /*7600*/  LDSM.16.M88.4 R216, [R233] ;  /* 0x00000000e9d8783b */ /* 0x000e6e0000000200 */
[-C--:B-----5:R-:W-:Y:S08]  /*7610*/  HMMA.16816.F32.BF16 R20, R204, R212.reuse, R20 ;  /* 0x000000d4cc14723c */ /* 0x0a0ff00000041814 */
[C---:B------:R-:W-:Y:S08]  /*7620*/  HMMA.16816.F32.BF16 R24, R208.reuse, R212, R24 ;  /* 0x000000d4d018723c */ /* 0x040ff00000041818 */
[-C--:B------:R-:W-:Y:S08]  /*7630*/  HMMA.16816.F32.BF16 R28, R208, R214.reuse, R28 ;  /* 0x000000d6d01c723c */ /* 0x080ff0000004181c */
[C---:B------:R-:W-:Y:S01]  /*7640*/  HMMA.16816.F32.BF16 R32, R204.reuse, R214, R32 ;  /* 0x000000d6cc20723c */ /* 0x040fe20000041820 */
[----:B------:R-:W4:Y:S07]  /*7650*/  LDSM.16.M88.4 R212, [R232] ;  /* 0x00000000e8d4783b */ /* 0x000f2e0000000200 */
        /* <DEDUP_REMOVED lines=38> */
[----:B------:R-:W1:Y:S03]  /*78c0*/  LDSM.16.M88.4 R216, [R224+0x3000] ;  /* 0x00300000e0d8783b */ /* 0x000e660000000200 */
[----:B------:R-:W-:Y:S02]  /*78d0*/  FMNMX.FTZ R172, R6, R3, !PT ;  /* 0x0000000306ac7209 */ /* 0x000fe40007810000 */
[----:B------:R-:W-:Y:S02]  /*78e0*/  FMNMX.FTZ R2, R4, R0, !PT ;  /* 0x0000000004027209 */ /* 0x000fe40007810000 */
[-C--:B-----5:R-:W-:Y:S04]  /*78f0*/  HMMA.16816.F32.BF16 R20, R204, R212.reuse, R20 ;  /* 0x000000d4cc14723c */ /* 0x0a0fe80000041814 */
[----:B------:R-:W-:Y:S02]  /*7900*/  FMNMX.FTZ R172, R7, R172, !PT ;  /* 0x000000ac07ac7209 */ /* 0x000fe40007810000 */
[----:B------:R-:W-:Y:S02]  /*7910*/  FMNMX.FTZ R174, R8, R173, !PT ;  /* 0x000000ad08ae7209 */ /* 0x000fe40007810000 */
[C---:B------:R-:W-:Y:S04]  /*7920*/  HMMA.16816.F32.BF16 R24, R208.reuse, R212, R24 ;  /* 0x000000d4d018723c */ /* 0x040fe80000041818 */
[----:B------:R-:W-:Y:S02]  /*7930*/  FMNMX.FTZ R174, R9, R174, !PT ;  /* 0x000000ae09ae7209 */ /* 0x000fe40007810000 */
[----:B------:R-:W-:Y:S02]  /*7940*/  FMNMX.FTZ R2, R5, R2, !PT ;  /* 0x0000000205027209 */ /* 0x000fe40007810000 */
[-C--:B------:R-:W-:Y:S04]  /*7950*/  HMMA.16816.F32.BF16 R28, R208, R214.reuse, R28 ;  /* 0x000000d6d01c723c */ /* 0x080fe8000004181c */
[----:B------:R-:W-:Y:S02]  /*7960*/  FMNMX.FTZ R2, R16, R2, !PT ;  /* 0x0000000210027209 */ /* 0x000fe40007810000 */
[----:B------:R-:W-:Y:S02]  /*7970*/  FMNMX.FTZ R174, R12, R174, !PT ;  /* 0x000000ae0cae7209 */ /* 0x000fe40007810000 */
[C---:B------:R-:W-:Y:S01]  /*7980*/  HMMA.16816.F32.BF16 R32, R204.reuse, R214, R32 ;  /* 0x000000d6cc20723c */ /* 0x040fe20000041820 */
[----:B------:R-:W4:Y:S01]  /*7990*/  LDSM.16.M88.4 R212, [R224+0x3800] ;  /* 0x00380000e0d4783b */ /* 0x000f220000000200 */
[----:B------:R-:W-:Y:S04]  /*79a0*/  DEPBAR.LE SB0, 0x0 ;  /* 0x000080000000791a */ /* 0x000fe80000000000 */
[----:B------:R-:W-:Y:S02]  /*79b0*/  FMNMX.FTZ R175, R13, R174, !PT ;  /* 0x000000ae0daf7209 */ /* 0x000fe40007810000 */
[----:B------:R-:W-:Y:S01]  /*79c0*/  FMNMX.FTZ R172, R18, R172, !PT ;  /* 0x000000ac12ac7209 */ /* 0x000fe20007810000 */
[-C--:B-1----:R-:W-:Y:S01]  /*79d0*/  HMMA.16816.F32.BF16 R36, R204, R216.reuse, R36 ;  /* 0x000000d8cc24723c */ /* 0x082fe20000041824 */
[----:B------:R-:W-:Y:S04]  /*79e0*/  BAR.SYNC.DEFER_BLOCKING 0x0 ;  /* 0x0000000000007b1d */ /* 0x000fe80000010000 */
[----:B------:R-:W-:Y:S02]  /*79f0*/  FMNMX.FTZ R2, R17, R2, !PT ;  /* 0x0000000211027209 */ /* 0x000fe40007810000 */
[----:B------:R-:W-:Y:S01]  /*7a00*/  FMNMX.FTZ R172, R19, R172, !PT ;  /* 0x000000ac13ac7209 */ /* 0x000fe20007810000 */
[C---:B------:R-:W-:Y:S04]  /*7a10*/  HMMA.16816.F32.BF16 R40, R208.reuse, R216, R40 ;  /* 0x000000d8d028723c */ /* 0x040fe80000041828 */
[----:B------:R-:W-:Y:S02]  /*7a20*/  FMNMX.FTZ R2, R20, R2, !PT ;  /* 0x0000000214027209 */ /* 0x000fe40007810000 */
[----:B------:R-:W-:Y:S02]  /*7a30*/  FMNMX.FTZ R172, R22, R172, !PT ;  /* 0x000000ac16ac7209 */ /* 0x000fe40007810000 */
[-C--:B------:R-:W-:Y:S04]  /*7a40*/  HMMA.16816.F32.BF16 R44, R208, R218.reuse, R44 ;  /* 0x000000dad02c723c */ /* 0x080fe8000004182c */
[----:B------:R-:W-:Y:S02]  /*7a50*/  FMNMX.FTZ R2, R21, R2, !PT ;  /* 0x0000000215027209 */ /* 0x000fe40007810000 */
[----:B------:R-:W-:Y:S02]  /*7a60*/  FMNMX.FTZ R174, R23, R172, !PT ;  /* 0x000000ac17ae7209 */ /* 0x000fe40007810000 */
[C---:B------:R-:W-:Y:S04]  /*7a70*/  HMMA.16816.F32.BF16 R48, R204.reuse, R218, R48 ;  /* 0x000000dacc30723c */ /* 0x040fe80000041830 */
[----:B------:R-:W-:Y:S02]  /*7a80*/  FMNMX.FTZ R2, R32, R2, !PT ;  /* 0x0000000220027209 */ /* 0x000fe40007810000 */
[----:B------:R-:W-:Y:S02]  /*7a90*/  FMNMX.FTZ R172, R24, R175, !PT ;  /* 0x000000af18ac7209 */ /* 0x000fe40007810000 */
[-C--:B----4-:R-:W-:Y:S04]  /*7aa0*/  HMMA.16816.F32.BF16 R52, R204, R212.reuse, R52 ;  /* 0x000000d4cc34723c */ /* 0x090fe80000041834 */
[----:B---3--:R-:W-:Y:S02]  /*7ab0*/  FMNMX.FTZ R177, R33, R2, !PT ;  /* 0x0000000221b17209 */ /* 0x008fe40007810000 */
[----:B------:R-:W-:Y:S02]  /*7ac0*/  FMNMX.FTZ R2, R34, R174, !PT ;  /* 0x000000ae22027209 */ /* 0x000fe40007810000 */
[C---:B------:R-:W-:Y:S04]  /*7ad0*/  HMMA.16816.F32.BF16 R56, R208.reuse, R212, R56 ;  /* 0x000000d4d038723c */ /* 0x040fe80000041838 */
[----:B------:R-:W-:Y:S02]  /*7ae0*/  FMNMX.FTZ R177, R36, R177, !PT ;  /* 0x000000b124b17209 */ /* 0x000fe40007810000 */
[----:B------:R-:W-:Y:S02]  /*7af0*/  FMNMX.FTZ R174, R10, R178, !PT ;  /* 0x000000b20aae7209 */ /* 0x000fe40007810000 */
[-C--:B------:R-:W-:Y:S04]  /*7b00*/  HMMA.16816.F32.BF16 R60, R208, R214.reuse, R60 ;  /* 0x000000d6d03c723c */ /* 0x080fe8000004183c */
        /* <DEDUP_REMOVED lines=27> */
[----:B------:R-:W-:Y:S02]  /*7cc0*/  FMNMX.FTZ R172, R41, R172, !PT ;  /* 0x000000ac29ac7209 */ /* 0x000fe40007810000 */
[----:B------:R-:W-:Y:S02]  /*7cd0*/  FMNMX.FTZ R174, R27, R174, !PT ;  /* 0x000000ae1bae7209 */ /* 0x000fe40007810000 */
[----:B------:R-:W-:Y:S02]  /*7ce0*/  FMNMX.FTZ R172, R44, R172, !PT ;  /* 0x000000ac2cac7209 */ /* 0x000fe40007810000 */
[----:B------:R-:W-:Y:S02]  /*7cf0*/  FMNMX.FTZ R174, R30, R174, !PT ;  /* 0x000000ae1eae7209 */ /* 0x000fe40007810000 */
[----:B-1----:R-:W-:Y:S02]  /*7d00*/  FMNMX.FTZ R177, R177, R176, !PT ;  /* 0x000000b0b1b17209 */ /* 0x002fe40007810000 */
[----:B------:R-:W-:Y:S02]  /*7d10*/  FMNMX.FTZ R172, R45, R172, !PT ;  /* 0x000000ac2dac7209 */ /* 0x000fe40007810000 */
[----:B------:R-:W-:Y:S01]  /*7d20*/  FMNMX.FTZ R174, R31, R174, !PT ;  /* 0x000000ae1fae7209 */ /* 0x000fe20007810000 */
[----:B------:R-:W1:Y:S01]  /*7d30*/  SHFL.BFLY PT, R204, R177, 0x1, 0x1f ;  /* 0x0c201f00b1cc7f89 */ /* 0x000e6200000e0000 */
[----:B------:R-:W-:Y:S02]  /*7d40*/  FMNMX.FTZ R172, R56, R172, !PT ;  /* 0x000000ac38ac7209 */ /* 0x000fe40007810000 */
[----:B------:R-:W-:Y:S02]  /*7d50*/  FMNMX.FTZ R174, R42, R174, !PT ;  /* 0x000000ae2aae7209 */ /* 0x000fe40007810000 */
[----:B---3--:R-:W-:Y:S02]  /*7d60*/  FMNMX.FTZ R2, R2, R175, !PT ;  /* 0x000000af02027209 */ /* 0x008fe40007810000 */
[----:B------:R-:W-:Y:S02]  /*7d70*/  FMNMX.FTZ R172, R57, R172, !PT ;  /* 0x000000ac39ac7209 */ /* 0x000fe40007810000 */
[----:B------:R-:W-:Y:S01]  /*7d80*/  FMNMX.FTZ R174, R43, R174, !PT ;  /* 0x000000ae2bae7209 */ /* 0x000fe20007810000 */
[----:B------:R-:W3:Y:S01]  /*7d90*/  SHFL.BFLY PT, R176, R2, 0x1, 0x1f ;  /* 0x0c201f0002b07f89 */ /* 0x000ee200000e0000 */
[----:B------:R-:W-:Y:S02]  /*7da0*/  FMNMX.FTZ R172, R60, R172, !PT ;  /* 0x000000ac3cac7209 */ /* 0x000fe40007810000 */
[----:B------:R-:W-:Y:S02]  /*7db0*/  FMNMX.FTZ R174, R46, R174, !PT ;  /* 0x000000ae2eae7209 */ /* 0x000fe40007810000 */
[----:B------:R-:W-:Y:S02]  /*7dc0*/  FMNMX.FTZ R172, R61, R172, !PT ;  /* 0x000000ac3dac7209 */ /* 0x000fe40007810000 */
[----:B------:R-:W-:Y:S03]  /*7dd0*/  FMNMX.FTZ R174, R47, R174, !PT ;  /* 0x000000ae2fae7209 */ /* 0x000fe60007810000 */
[----:B------:R-:W4:Y:S01]  /*7de0*/  SHFL.BFLY PT, R205, R172, 0x2, 0x1f ;  /* 0x0c401f00accd7f89 */ /* 0x000f2200000e0000 */
[----:B-1----:R-:W-:Y:S05]  /*7df0*/  FMNMX.FTZ R177, R177, R204, !PT ;  /* 0x000000ccb1b17209 */ /* 0x002fea0007810000 */
[C---:B------:R-:W-:Y:S02]  /*7e00*/  FADD.FTZ R0, -R177.reuse, R0 ;  /* 0x00000000b1007221 */ /* 0x040fe40000010100 */
[----:B------:R-:W-:Y:S02]  /*7e10*/  FMUL.FTZ R208, R177, c[0x0][0x2d0] ;  /* 0x0000b400b1d07a20 */ /* 0x000fe40000410000 */
[----:B------:R-:W-:Y:S01]  /*7e20*/  FMUL.FTZ R0, R0, c[0x0][0x2d0] ;  /* 0x0000b40000007a20 */ /* 0x000fe20000410000 */
[----:B---3--:R-:W-:Y:S01]  /*7e30*/  FMNMX.FTZ R176, R2, R176, !PT ;  /* 0x000000b002b07209 */ /* 0x008fe20007810000 */
[--C-:B------:R-:W-:Y:S01]  /*7e40*/  FFMA.FTZ R5, R5, c[0x0][0x2d0], -R208.reuse ;  /* 0x0000b40005057a23 */ /* 0x100fe200000108d0 */
[----:B------:R-:W-:Y:S01]  /*7e50*/  FMNMX.FTZ R2, R58, R174, !PT ;  /* 0x000000ae3a027209 */ /* 0x000fe20007810000 */
[--C-:B------:R-:W-:Y:S01]  /*7e60*/  FFMA.FTZ R4, R4, c[0x0][0x2d0], -R208.reuse ;  /* 0x0000b40004047a23 */ /* 0x100fe200000108d0 */
[----:B------:R1:W3:Y:S01]  /*7e70*/  MUFU.EX2 R174, R0 ;  /* 0x0000000000ae7308 */ /* 0x0002e20000000800 */
[----:B------:R-:W-:Y:S02]  /*7e80*/  FMUL.FTZ R210, R176, c[0x0][0x2d0] ;  /* 0x0000b400b0d27a20 */ /* 0x000fe40000410000 */
[----:B------:R-:W-:Y:S02]  /*7e90*/  FFMA.FTZ R16, R16, c[0x0][0x2d0], -R208 ;  /* 0x0000b40010107a23 */ /* 0x000fe400000108d0 */
[--C-:B------:R-:W-:Y:S01]  /*7ea0*/  FFMA.FTZ R6, R6, c[0x0][0x2d0], -R210.reuse ;  /* 0x0000b40006067a23 */ /* 0x100fe200000108d2 */
[----:B----4-:R-:W-:Y:S01]  /*7eb0*/  FMNMX.FTZ R172, R172, R205, !PT ;  /* 0x000000cdacac7209 */ /* 0x010fe20007810000 */
[----:B------:R-:W-:Y:S02]  /*7ec0*/  FFMA.FTZ R7, R7, c[0x0][0x2d0], -R210 ;  /* 0x0000b40007077a23 */ /* 0x000fe400000108d2 */
[----:B------:R-:W-:Y:S01]  /*7ed0*/  FFMA.FTZ R17, R17, c[0x0][0x2d0], -R208 ;  /* 0x0000b40011117a23 */ /* 0x000fe200000108d0 */
[----:B------:R-:W-:Y:S01]  /*7ee0*/  MUFU.EX2 R215, R6 ;  /* 0x0000000600d77308 */ /* 0x000fe20000000800 */
[----:B------:R-:W4:Y:S01]  /*7ef0*/  SHFL.BFLY PT, R175, R172, 0x1, 0x1f ;  /* 0x0c201f00acaf7f89 */ /* 0x000f2200000e0000 */
[--C-:B------:R-:W-:Y:S02]  /*7f00*/  FFMA.FTZ R18, R18, c[0x0][0x2d0], -R210.reuse ;  /* 0x0000b40012127a23 */ /* 0x100fe400000108d2 */
[----:B------:R-:W-:Y:S02]  /*7f10*/  FFMA.FTZ R19, R19, c[0x0][0x2d0], -R210 ;  /* 0x0000b40013137a23 */ /* 0x000fe400000108d2 */
[--C-:B------:R-:W-:Y:S02]  /*7f20*/  FFMA.FTZ R20, R20, c[0x0][0x2d0], -R208.reuse ;  /* 0x0000b40014147a23 */ /* 0x100fe400000108d0 */
[----:B------:R-:W-:Y:S02]  /*7f30*/  FFMA.FTZ R21, R21, c[0x0][0x2d0], -R208 ;  /* 0x0000b40015157a23 */ /* 0x000fe400000108d0 */
[----:B------:R-:W-:Y:S01]  /*7f40*/  MUFU.EX2 R241, R5 ;  /* 0x0000000500f17308 */ /* 0x000fe20000000800 */
[--C-:B------:R-:W-:Y:S02]  /*7f50*/  FFMA.FTZ R22, R22, c[0x0][0x2d0], -R210.reuse ;  /* 0x0000b40016167a23 */ /* 0x100fe400000108d2 */
[----:B------:R-:W-:Y:S01]  /*7f60*/  FFMA.FTZ R23, R23, c[0x0][0x2d0], -R210 ;  /* 0x0000b40017177a23 */ /* 0x000fe200000108d2 */
[----:B-1----:R-:W-:Y:S01]  /*7f70*/  FMNMX.FTZ R0, R59, R2, !PT ;  /* 0x000000023b007209 */ /* 0x002fe20007810000 */
[----:B------:R-:W-:Y:S02]  /*7f80*/  FADD.FTZ R2, -R176, R3 ;  /* 0x00000003b0027221 */ /* 0x000fe40000010100 */
[----:B---3--:R-:W-:Y:S01]  /*7f90*/  FMUL.FTZ R68, R174, R68 ;  /* 0x00000044ae447220 */ /* 0x008fe20000410000 */
[----:B------:R-:W-:Y:S01]  /*7fa0*/  FMNMX.FTZ R0, R62, R0, !PT ;  /* 0x000000003e007209 */ /* 0x000fe20007810000 */
[----:B------:R-:W-:Y:S01]  /*7fb0*/  FMUL.FTZ R2, R2, c[0x0][0x2d0] ;  /* 0x0000b40002027a20 */ /* 0x000fe20000410000 */
[----:B------:R-:W-:Y:S01]  /*7fc0*/  MUFU.EX2 R247, R7 ;  /* 0x0000000700f77308 */ /* 0x000fe20000000800 */
[C---:B------:R-:W-:Y:S01]  /*7fd0*/  FMUL.FTZ R69, R174.reuse, R69 ;  /* 0x00000045ae457220 */ /* 0x040fe20000410000 */
[----:B------:R-:W-:Y:S01]  /*7fe0*/  FMNMX.FTZ R0, R63, R0, !PT ;  /* 0x000000003f007209 */ /* 0x000fe20007810000 */
[----:B------:R-:W-:Y:S01]  /*7ff0*/  FMUL.FTZ R80, R174, R80 ;  /* 0x00000050ae507220 */ /* 0x000fe20000410000 */
[----:B----4-:R-:W-:Y:S01]  /*8000*/  FMNMX.FTZ R175, R172, R175, !PT ;  /* 0x000000afacaf7209 */ /* 0x010fe20007810000 */
[C---:B------:R-:W-:Y:S02]  /*8010*/  FMUL.FTZ R81, R174.reuse, R81 ;  /* 0x00000051ae517220 */ /* 0x040fe40000410000 */
[----:B------:R-:W1:Y:S01]  /*8020*/  SHFL.BFLY PT, R3, R0, 0x2, 0x1f ;  /* 0x0c401f0000037f89 */ /* 0x000e6200000e0000 */
[C---:B------:R-:W-:Y:S02]  /*8030*/  FMUL.FTZ R84, R174.reuse, R84 ;  /* 0x00000054ae547220 */ /* 0x040fe40000410000 */
[----:B------:R3:W-:Y:S01]  /*8040*/  MUFU.EX2 R217, R4 ;  /* 0x0000000400d97308 */ /* 0x0007e20000000800 */
[----:B------:R-:W-:Y:S02]  /*8050*/  FMUL.FTZ R209, R175, c[0x0][0x2d0] ;  /* 0x0000b400afd17a20 */ /* 0x000fe40000410000 */
[----:B------:R-:W-:Y:S02]  /*8060*/  FMUL.FTZ R85, R174, R85 ;  /* 0x00000055ae557220 */ /* 0x000fe40000410000 */
[--C-:B------:R-:W-:Y:S02]  /*8070*/  FFMA.FTZ R12, R12, c[0x0][0x2d0], -R209.reuse ;  /* 0x0000b4000c0c7a23 */ /* 0x100fe400000108d1 */
[--C-:B------:R-:W-:Y:S02]  /*8080*/  FFMA.FTZ R8, R8, c[0x0][0x2d0], -R209.reuse ;  /* 0x0000b40008087a23 */ /* 0x100fe400000108d1 */
[----:B------:R-:W-:Y:S01]  /*8090*/  FFMA.FTZ R9, R9, c[0x0][0x2d0], -R209 ;  /* 0x0000b40009097a23 */ /* 0x000fe200000108d1 */
[----:B------:R4:W-:Y:S01]  /*80a0*/  MUFU.EX2 R246, R16 ;  /* 0x0000001000f67308 */ /* 0x0009e20000000800 */
[C---:B------:R-:W-:Y:S02]  /*80b0*/  FMUL.FTZ R96, R174.reuse, R96 ;  /* 0x00000060ae607220 */ /* 0x040fe40000410000 */
[C---:B------:R-:W-:Y:S02]  /*80c0*/  FMUL.FTZ R97, R174.reuse, R97 ;  /* 0x00000061ae617220 */ /* 0x040fe40000410000 */
[C---:B------:R-:W-:Y:S02]  /*80d0*/  FMUL.FTZ R100, R174.reuse, R100 ;  /* 0x00000064ae647220 */ /* 0x040fe40000410000 */
[C---:B------:R-:W-:Y:S02]  /*80e0*/  FMUL.FTZ R101, R174.reuse, R101 ;  /* 0x00000065ae657220 */ /* 0x040fe40000410000 */
[----:B------:R-:W-:Y:S01]  /*80f0*/  FMUL.FTZ R112, R174, R112 ;  /* 0x00000070ae707220 */ /* 0x000fe20000410000 */
[----:B------:R2:W-:Y:S01]  /*8100*/  MUFU.EX2 R244, R17 ;  /* 0x0000001100f47308 */ /* 0x0005e20000000800 */
[----:B-1----:R-:W-:Y:S01]  /*8110*/  FMNMX.FTZ R0, R0, R3, !PT ;  /* 0x0000000300007209 */ /* 0x002fe20007810000 */
[----:B------:R-:W-:Y:S01]  /*8120*/  FMUL.FTZ R113, R174, R113 ;  /* 0x00000071ae717220 */ /* 0x000fe20000410000 */
[----:B------:R-:W-:Y:S01]  /*8130*/  @P1 IADD3 R3, P6, R250, UR18, RZ ;  /* 0x00000012fa031c10 */ /* 0x000fe2000ffde0ff */
[----:B------:R-:W-:Y:S01]  /*8140*/  FMUL.FTZ R116, R174, R116 ;  /* 0x00000074ae747220 */ /* 0x000fe20000410000 */
[----:B---3--:R-:W-:Y:S01]  /*8150*/  @P1 IADD3 R4, P4, R242, UR18, RZ ;  /* 0x00000012f2041c10 */ /* 0x008fe2000ff9e0ff */
[----:B------:R-:W-:Y:S01]  /*8160*/  @UP1 UIADD3 UR18, UP0, UR10, 0x80, URZ ;  /* 0x000000800a121890 */ /* 0x000fe2000ff1e03f */
[----:B------:R-:W-:Y:S01]  /*8170*/  @P1 LEA R6, P5, R3, c[0x0][0x1c8], 0x1 ;  /* 0x0000720003061a11 */ /* 0x000fe200078a08ff */
[C---:B------:R-:W-:Y:S01]  /*8180*/  FMUL.FTZ R117, R174.reuse, R117 ;  /* 0x00000075ae757220 */ /* 0x040fe20000410000 */
[----:B------:R-:W-:Y:S01]  /*8190*/  @P1 IADD3.X R5, R249, UR15, RZ, P6, !PT ;  /* 0x0000000ff9051c10 */ /* 0x000fe2000b7fe4ff */
[----:B------:R1:W3:Y:S01]  /*81a0*/  MUFU.EX2 R172, R2 ;  /* 0x0000000200ac7308 */ /* 0x0002e20000000800 */
[----:B------:R-:W-:Y:S02]  /*81b0*/  FMUL.FTZ R128, R174, R128 ;  /* 0x00000080ae807220 */ /* 0x000fe40000410000 */
[----:B------:R-:W-:Y:S01]  /*81c0*/  @P1 LEA.HI.X R7, R3, c[0x0][0x1cc], R5, 0x1, P5 ;  /* 0x0000730003071a11 */ /* 0x000fe200028f0c05 */
[----:B------:R-:W-:Y:S01]  /*81d0*/  FFMA.FTZ R3, R13, c[0x0][0x2d0], -R209 ;  /* 0x0000b4000d037a23 */ /* 0x000fe200000108d1 */
[----:B----4-:R-:W-:Y:S01]  /*81e0*/  @P1 LEA R16, P2, R4, c[0x0][0x1c8], 0x1 ;  /* 0x0000720004101a11 */ /* 0x010fe200078408ff */
[C---:B------:R-:W-:Y:S02]  /*81f0*/  FMUL.FTZ R129, R174.reuse, R129 ;  /* 0x00000081ae817220 */ /* 0x040fe40000410000 */
[----:B------:R4:W-:Y:S01]  /*8200*/  @P1 LDGSTS.E.BYPASS.LTC128B.128 [R239+0x4100], [R6.64], !P3 ;  /* 0x0410000006ef1fae */ /* 0x0009e2000d901d50 */
[C---:B------:R-:W-:Y:S01]  /*8210*/  FMUL.FTZ R132, R174.reuse, R132 ;  /* 0x00000084ae847220 */ /* 0x040fe20000410000 */
[----:B------:R5:W-:Y:S01]  /*8220*/  MUFU.EX2 R212, R12 ;  /* 0x0000000c00d47308 */ /* 0x000be20000000800 */
[C---:B------:R-:W-:Y:S02]  /*8230*/  FMUL.FTZ R133, R174.reuse, R133 ;  /* 0x00000085ae857220 */ /* 0x040fe40000410000 */
[----:B------:R-:W-:Y:S01]  /*8240*/  FMUL.FTZ R144, R174, R144 ;  /* 0x00000090ae907220 */ /* 0x000fe20000410000 */
[----:B--2---:R-:W-:Y:S01]  /*8250*/  @P1 IADD3.X R17, R240, UR15, RZ, P4, !PT ;  /* 0x0000000ff0111c10 */ /* 0x004fe2000a7fe4ff */
[----:B------:R-:W-:Y:S01]  /*8260*/  @UP1 UIADD3.X UR15, URZ, UR8, URZ, UP0, !UPT ;  /* 0x000000083f0f1290 */ /* 0x000fe200087fe43f */
[----:B------:R-:W-:Y:S02]  /*8270*/  FMUL.FTZ R145, R174, R145 ;  /* 0x00000091ae917220 */ /* 0x000fe40000410000 */
[----:B------:R-:W-:Y:S01]  /*8280*/  @P1 LEA.HI.X R17, R4, c[0x0][0x1cc], R17, 0x1, P2 ;  /* 0x0000730004111a11 */ /* 0x000fe200010f0c11 */
[----:B------:R-:W-:Y:S01]  /*8290*/  FMUL.FTZ R148, R174, R148 ;  /* 0x00000094ae947220 */ /* 0x000fe20000410000 */
[----:B------:R-:W-:Y:S01]  /*82a0*/  @P1 IADD3 R4, P4, R6, UR19, RZ ;  /* 0x0000001306041c10 */ /* 0x000fe2000ff9e0ff */
[----:B------:R2:W-:Y:S01]  /*82b0*/  MUFU.EX2 R213, R8 ;  /* 0x0000000800d57308 */ /* 0x0005e20000000800 */
[----:B------:R-:W-:Y:S01]  /*82c0*/  FMUL.FTZ R149, R174, R149 ;  /* 0x00000095ae957220 */ /* 0x000fe20000410000 */
[----:B------:R2:W-:Y:S01]  /*82d0*/  @P1 LDGSTS.E.BYPASS.LTC128B.128 [R239+0x6100], [R16.64], !P0 ;  /* 0x0610000010ef1fae */ /* 0x0005e2000c101d50 */
[----:B-1----:R-:W-:Y:S01]  /*82e0*/  FADD.FTZ R2, -R175, R173 ;  /* 0x000000adaf027221 */ /* 0x002fe20000010100 */
[----:B------:R-:W-:Y:S01]  /*82f0*/  @P1 IADD3.X R5, R7, UR20, RZ, P4, !PT ;  /* 0x0000001407051c10 */ /* 0x000fe2000a7fe4ff */
[----:B---3--:R-:W-:Y:S02]  /*8300*/  FMUL.FTZ R70, R172, R70 ;  /* 0x00000046ac467220 */ /* 0x008fe40000410000 */
[----:B------:R-:W-:Y:S02]  /*8310*/  FMUL.FTZ R2, R2, c[0x0][0x2d0] ;  /* 0x0000b40002027a20 */ /* 0x000fe40000410000 */
[C---:B------:R-:W-:Y:S01]  /*8320*/  FMUL.FTZ R71, R172.reuse, R71 ;  /* 0x00000047ac477220 */ /* 0x040fe20000410000 */
[----:B------:R1:W-:Y:S01]  /*8330*/  @P1 LDGSTS.E.BYPASS.LTC128B.128 [R239+0x4900], [R4.64], !P3 ;  /* 0x0490000004ef1fae */ /* 0x0003e2000d901d50 */
[----:B------:R-:W3:Y:S01]  /*8340*/  MUFU.EX2 R173, R2 ;  /* 0x0000000200ad7308 */ /* 0x000ee20000000800 */
[----:B------:R-:W-:Y:S01]  /*8350*/  FMUL.FTZ R82, R172, R82 ;  /* 0x00000052ac527220 */ /* 0x000fe20000410000 */
[----:B----4-:R-:W-:Y:S01]  /*8360*/  @P1 IADD3 R6, P2, R4, UR19, RZ ;  /* 0x0000001304061c10 */ /* 0x010fe2000ff5e0ff */
[C---:B------:R-:W-:Y:S02]  /*8370*/  FMUL.FTZ R83, R172.reuse, R83 ;  /* 0x00000053ac537220 */ /* 0x040fe40000410000 */
[C---:B------:R-:W-:Y:S02]  /*8380*/  FMUL.FTZ R86, R172.reuse, R86 ;  /* 0x00000056ac567220 */ /* 0x040fe40000410000 */
[----:B------:R1:W-:Y:S01]  /*8390*/  @P1 LDGSTS.E.BYPASS.LTC128B.128 [R239+0x6900], [R4.64+0x80], !P0 ;  /* 0x0690008004ef1fae */ /* 0x0003e2000c101d50 */
[C---:B------:R-:W-:Y:S01]  /*83a0*/  @P1 IADD3.X R7, R5.reuse, UR20, RZ, P2, !PT ;  /* 0x0000001405071c10 */ /* 0x040fe200097fe4ff */
[----:B------:R-:W-:Y:S01]  /*83b0*/  FMUL.FTZ R87, R172, R87 ;  /* 0x00000057ac577220 */ /* 0x000fe20000410000 */
[----:B------:R4:W1:Y:S01]  /*83c0*/  MUFU.EX2 R214, R9 ;  /* 0x0000000900d67308 */ /* 0x0008620000000800 */
[----:B-----5:R-:W-:Y:S01]  /*83d0*/  @P1 IADD3 R12, P2, R4, UR18, RZ ;  /* 0x00000012040c1c10 */ /* 0x020fe2000ff5e0ff */
[----:B------:R-:W-:Y:S01]  /*83e0*/  FMUL.FTZ R98, R172, R98 ;  /* 0x00000062ac627220 */ /* 0x000fe20000410000 */
[----:B--2---:R-:W-:Y:S01]  /*83f0*/  @P1 IADD3 R8, P4, R6, UR19, RZ ;  /* 0x0000001306081c10 */ /* 0x004fe2000ff9e0ff */
[C---:B------:R-:W-:Y:S01]  /*8400*/  FMUL.FTZ R99, R172.reuse, R99 ;  /* 0x00000063ac637220 */ /* 0x040fe20000410000 */
[----:B------:R2:W-:Y:S01]  /*8410*/  @P1 LDGSTS.E.BYPASS.LTC128B.128 [R239+0x5100], [R6.64], !P3 ;  /* 0x0510000006ef1fae */ /* 0x0005e2000d901d50 */
[----:B------:R-:W-:Y:S01]  /*8420*/  @P1 IADD3.X R13, R5, UR15, RZ, P2, !PT ;  /* 0x0000000f050d1c10 */ /* 0x000fe200097fe4ff */
[----:B------:R-:W-:Y:S02]  /*8430*/  FMUL.FTZ R102, R172, R102 ;  /* 0x00000066ac667220 */ /* 0x000fe40000410000 */
[C---:B------:R-:W-:Y:S01]  /*8440*/  FMUL.FTZ R16, R174.reuse, R192 ;  /* 0x000000c0ae107220 */ /* 0x040fe20000410000 */
[----:B------:R-:W-:Y:S01]  /*8450*/  MUFU.EX2 R242, R3 ;  /* 0x0000000300f27308 */ /* 0x000fe20000000800 */
[----:B------:R-:W-:Y:S02]  /*8460*/  FMUL.FTZ R17, R174, R193 ;  /* 0x000000c1ae117220 */ /* 0x000fe40000410000 */
[----:B------:R5:W-:Y:S01]  /*8470*/  @P1 LDGSTS.E.BYPASS.LTC128B.128 [R239+0x7100], [R12.64], !P0 ;  /* 0x071000000cef1fae */ /* 0x000be2000c101d50 */
[C---:B---3--:R-:W-:Y:S02]  /*8480*/  FMUL.FTZ R72, R173.reuse, R72 ;  /* 0x00000048ad487220 */ /* 0x048fe40000410000 */
[C---:B------:R-:W-:Y:S02]  /*8490*/  FMUL.FTZ R73, R173.reuse, R73 ;  /* 0x00000049ad497220 */ /* 0x040fe40000410000 */
[C---:B------:R-:W-:Y:S02]  /*84a0*/  FMUL.FTZ R76, R173.reuse, R76 ;  /* 0x0000004cad4c7220 */ /* 0x040fe40000410000 */
[----:B------:R3:W-:Y:S01]  /*84b0*/  MUFU.EX2 R245, R18 ;  /* 0x0000001200f57308 */ /* 0x0007e20000000800 */
[----:B------:R-:W3:Y:S01]  /*84c0*/  SHFL.BFLY PT, R2, R0, 0x1, 0x1f ;  /* 0x0c201f0000027f89 */ /* 0x000ee200000e0000 */
[----:B------:R-:W-:Y:S01]  /*84d0*/  FMUL.FTZ R77, R173, R77 ;  /* 0x0000004dad4d7220 */ /* 0x000fe20000410000 */
[----:B----4-:R-:W-:Y:S01]  /*84e0*/  @P1 IADD3.X R9, R7, UR20, RZ, P4, !PT ;  /* 0x0000001407091c10 */ /* 0x010fe2000a7fe4ff */
[C---:B------:R-:W-:Y:S01]  /*84f0*/  FMUL.FTZ R88, R173.reuse, R88 ;  /* 0x00000058ad587220 */ /* 0x040fe20000410000 */
[----:B-1----:R-:W-:Y:S01]  /*8500*/  @P1 IADD3 R4, P2, R6, UR18, RZ ;  /* 0x0000001206041c10 */ /* 0x002fe2000ff5e0ff */
[----:B------:R-:W-:Y:S01]  /*8510*/  FMUL.FTZ R89, R173, R89 ;  /* 0x00000059ad597220 */ /* 0x000fe20000410000 */
[----:B------:R-:W-:Y:S02]  /*8520*/  MOV R193, R214 ;  /* 0x000000d600c17202 */ /* 0x000fe40000000f00 */
[----:B------:R1:W-:Y:S01]  /*8530*/  @P1 LDGSTS.E.BYPASS.LTC128B.128 [R239+0x5900], [R8.64], !P3 ;  /* 0x0590000008ef1fae */ /* 0x0003e2000d901d50 */
[----:B------:R-:W-:Y:S01]  /*8540*/  @P1 IADD3.X R5, R7, UR15, RZ, P2, !PT ;  /* 0x0000000f07051c10 */ /* 0x000fe200097fe4ff */
[----:B------:R-:W4:Y:S01]  /*8550*/  MUFU.EX2 R243, R19 ;  /* 0x0000001300f37308 */ /* 0x000f220000000800 */
[----:B--2---:R-:W-:Y:S01]  /*8560*/  FMUL.FTZ R6, R172, R186 ;  /* 0x000000baac067220 */ /* 0x004fe20000410000 */
[----:B------:R-:W-:Y:S01]  /*8570*/  F2FP.BF16.PACK_AB R186, R244, R246 ;  /* 0x000000f6f4ba723e */ /* 0x000fe200000010ff */
[C---:B------:R-:W-:Y:S02]  /*8580*/  FMUL.FTZ R7, R172.reuse, R187 ;  /* 0x000000bbac077220 */ /* 0x040fe40000410000 */
[C---:B------:R-:W-:Y:S01]  /*8590*/  FMUL.FTZ R92, R173.reuse, R92 ;  /* 0x0000005cad5c7220 */ /* 0x040fe20000410000 */
[----:B------:R2:W-:Y:S01]  /*85a0*/  @P1 LDGSTS.E.BYPASS.LTC128B.128 [R239+0x7900], [R4.64], !P0 ;  /* 0x0790000004ef1fae */ /* 0x0005e2000c101d50 */
[C---:B------:R-:W-:Y:S02]  /*85b0*/  FMUL.FTZ R93, R173.reuse, R93 ;  /* 0x0000005dad5d7220 */ /* 0x040fe40000410000 */
[C---:B-----5:R-:W-:Y:S01]  /*85c0*/  FMUL.FTZ R12, R173.reuse, R188 ;  /* 0x000000bcad0c7220 */ /* 0x060fe20000410000 */
[----:B------:R-:W-:Y:S01]  /*85d0*/  MUFU.EX2 R192, R23 ;  /* 0x0000001700c07308 */ /* 0x000fe20000000800 */
[C---:B------:R-:W-:Y:S02]  /*85e0*/  FMUL.FTZ R13, R173.reuse, R189 ;  /* 0x000000bdad0d7220 */ /* 0x040fe40000410000 */
[----:B---3--:R-:W-:Y:S01]  /*85f0*/  FMUL.FTZ R18, R172, R194 ;  /* 0x000000c2ac127220 */ /* 0x008fe20000410000 */
[----:B------:R-:W-:Y:S01]  /*8600*/  FMNMX.FTZ R2, R0, R2, !PT ;  /* 0x0000000200027209 */ /* 0x000fe20007810000 */
[----:B------:R-:W3:Y:S01]  /*8610*/  LDSM.16.MT88.4 R204, [R220+0x100] ;  /* 0x00010000dccc783b */ /* 0x000ee20000004200 */
[----:B------:R-:W-:Y:S01]  /*8620*/  FMUL.FTZ R103, R172, R103 ;  /* 0x00000067ac677220 */ /* 0x000fe20000410000 */
[----:B------:R-:W-:Y:S01]  /*8630*/  MOV R194, R246 ;  /* 0x000000f600c27202 */ /* 0x000fe20000000f00 */
[----:B------:R-:W-:Y:S02]  /*8640*/  FMUL.FTZ R104, R173, R104 ;  /* 0x00000068ad687220 */ /* 0x000fe40000410000 */
[C---:B------:R-:W-:Y:S01]  /*8650*/  FADD.FTZ R0, -R2.reuse, R178 ;  /* 0x000000b202007221 */ /* 0x040fe20000010100 */
[----:B------:R-:W-:Y:S01]  /*8660*/  MUFU.EX2 R252, R22 ;  /* 0x0000001600fc7308 */ /* 0x000fe20000000800 */
[----:B------:R-:W-:Y:S01]  /*8670*/  FMUL.FTZ R3, R2, c[0x0][0x2d0] ;  /* 0x0000b40002037a20 */ /* 0x000fe20000410000 */
[----:B------:R-:W0:Y:S01]  /*8680*/  LDGDEPBAR ;  /* 0x00000000000079af */ /* 0x000e220000000000 */
[----:B------:R-:W-:Y:S01]  /*8690*/  FMUL.FTZ R0, R0, c[0x0][0x2d0] ;  /* 0x0000b40000007a20 */ /* 0x000fe20000410000 */
[----:B----4-:R-:W-:Y:S01]  /*86a0*/  F2FP.BF16.PACK_AB R187, R243, R245 ;  /* 0x000000f5f3bb723e */ /* 0x010fe200000010ff */
[--C-:B------:R-:W-:Y:S02]  /*86b0*/  FFMA.FTZ R14, R14, c[0x0][0x2d0], -R3.reuse ;  /* 0x0000b4000e0e7a23 */ /* 0x100fe40000010803 */
[--C-:B------:R-:W-:Y:S02]  /*86c0*/  FFMA.FTZ R15, R15, c[0x0][0x2d0], -R3.reuse ;  /* 0x0000b4000f0f7a23 */ /* 0x100fe40000010803 */
[--C-:B------:R-:W-:Y:S01]  /*86d0*/  FFMA.FTZ R10, R10, c[0x0][0x2d0], -R3.reuse ;  /* 0x0000b4000a0a7a23 */ /* 0x100fe20000010803 */
[----:B------:R-:W4:Y:S01]  /*86e0*/  MUFU.EX2 R0, R0 ;  /* 0x0000000000007308 */ /* 0x000f220000000800 */
[----:B------:R-:W-:Y:S02]  /*86f0*/  FFMA.FTZ R11, R11, c[0x0][0x2d0], -R3 ;  /* 0x0000b4000b0b7a23 */ /* 0x000fe40000010803 */
[C---:B--2---:R-:W-:Y:S01]  /*8700*/  FMUL.FTZ R4, R174.reuse, R184 ;  /* 0x000000b8ae047220 */ /* 0x044fe20000410000 */
[----:B------:R-:W-:Y:S01]  /*8710*/  F2FP.BF16.PACK_AB R184, R241, R217 ;  /* 0x000000d9f1b8723e */ /* 0x000fe200000010ff */
[----:B------:R-:W-:Y:S01]  /*8720*/  FMUL.FTZ R5, R174, R185 ;  /* 0x000000b9ae057220 */ /* 0x000fe20000410000 */
[----:B------:R-:W-:Y:S01]  /*8730*/  F2FP.BF16.PACK_AB R185, R247, R215 ;  /* 0x000000d7f7b9723e */ /* 0x000fe200000010ff */
[--C-:B------:R-:W-:Y:S02]  /*8740*/  FFMA.FTZ R37, R37, c[0x0][0x2d0], -R208.reuse ;  /* 0x0000b40025257a23 */ /* 0x100fe400000108d0 */
[--C-:B------:R-:W-:Y:S01]  /*8750*/  FFMA.FTZ R48, R48, c[0x0][0x2d0], -R208.reuse ;  /* 0x0000b40030307a23 */ /* 0x100fe200000108d0 */
[----:B------:R4:W-:Y:S01]  /*8760*/  MUFU.EX2 R219, R14 ;  /* 0x0000000e00db7308 */ /* 0x0009e20000000800 */
[----:B------:R-:W-:Y:S02]  /*8770*/  FFMA.FTZ R49, R49, c[0x0][0x2d0], -R208 ;  /* 0x0000b40031317a23 */ /* 0x000fe400000108d0 */
[--C-:B------:R-:W-:Y:S02]  /*8780*/  FFMA.FTZ R40, R40, c[0x0][0x2d0], -R209.reuse ;  /* 0x0000b40028287a23 */ /* 0x100fe400000108d1 */
[----:B------:R-:W-:Y:S02]  /*8790*/  FFMA.FTZ R41, R41, c[0x0][0x2d0], -R209 ;  /* 0x0000b40029297a23 */ /* 0x000fe400000108d1 */
[--C-:B------:R-:W-:Y:S02]  /*87a0*/  FFMA.FTZ R42, R42, c[0x0][0x2d0], -R3.reuse ;  /* 0x0000b4002a2a7a23 */ /* 0x100fe40000010803 */
[----:B------:R-:W-:Y:S01]  /*87b0*/  FFMA.FTZ R43, R43, c[0x0][0x2d0], -R3 ;  /* 0x0000b4002b2b7a23 */ /* 0x000fe20000010803 */
[----:B------:R2:W-:Y:S01]  /*87c0*/  MUFU.EX2 R240, R15 ;  /* 0x0000000f00f07308 */ /* 0x0005e20000000800 */
[--C-:B------:R-:W-:Y:S02]  /*87d0*/  FFMA.FTZ R50, R50, c[0x0][0x2d0], -R210.reuse ;  /* 0x0000b40032327a23 */ /* 0x100fe400000108d2 */
[--C-:B------:R-:W-:Y:S01]  /*87e0*/  FFMA.FTZ R51, R51, c[0x0][0x2d0], -R210.reuse ;  /* 0x0000b40033337a23 */ /* 0x100fe200000108d2 */
[-C--:B---3--:R-:W-:Y:S05]  /*87f0*/  HMMA.16816.F32.BF16 R4, R184, R204.reuse, R4 ;  /* 0x000000ccb804723c */ /* 0x088fea0000041804 */
[C---:B-1----:R-:W-:Y:S01]  /*8800*/  FMUL.FTZ R8, R173.reuse, R180 ;  /* 0x000000b4ad087220 */ /* 0x042fe20000410000 */
[----:B------:R1:W-:Y:S01]  /*8810*/  MUFU.EX2 R211, R10 ;  /* 0x0000000a00d37308 */ /* 0x0003e20000000800 */
[----:B------:R-:W-:Y:S01]  /*8820*/  F2FP.BF16.PACK_AB R180, R214, R213 ;  /* 0x000000d5d6b4723e */ /* 0x000fe200000010ff */
[C---:B------:R-:W-:Y:S04]  /*8830*/  FMUL.FTZ R9, R173.reuse, R181 ;  /* 0x000000b5ad097220 */ /* 0x040fe80000410000 */
[----:B----4-:R-:W-:Y:S02]  /*8840*/  FMUL.FTZ R14, R0, R190 ;  /* 0x000000be000e7220 */ /* 0x010fe40000410000 */
[----:B------:R-:W-:Y:S01]  /*8850*/  FMUL.FTZ R19, R172, R195 ;  /* 0x000000c3ac137220 */ /* 0x000fe20000410000 */
[----:B------:R-:W-:Y:S01]  /*8860*/  MOV R195, R245 ;  /* 0x000000f500c37202 */ /* 0x000fe20000000f00 */
[----:B------:R-:W3:Y:S01]  /*8870*/  MUFU.EX2 R218, R11 ;  /* 0x0000000b00da7308 */ /* 0x000ee20000000800 */
[C---:B------:R-:W-:Y:S02]  /*8880*/  FMUL.FTZ R74, R0.reuse, R74 ;  /* 0x0000004a004a7220 */ /* 0x040fe40000410000 */
[C---:B------:R-:W-:Y:S02]  /*8890*/  FMUL.FTZ R75, R0.reuse, R75 ;  /* 0x0000004b004b7220 */ /* 0x040fe40000410000 */
[C---:B--2---:R-:W-:Y:S02]  /*88a0*/  FMUL.FTZ R15, R0.reuse, R191 ;  /* 0x000000bf000f7220 */ /* 0x044fe40000410000 */
[----:B------:R-:W2:Y:S01]  /*88b0*/  LDSM.16.MT88.4 R188, [R221+0x100] ;  /* 0x00010000ddbc783b */ /* 0x000ea20000004200 */
[C---:B------:R-:W-:Y:S02]  /*88c0*/  FMUL.FTZ R78, R0.reuse, R78 ;  /* 0x0000004e004e7220 */ /* 0x040fe40000410000 */
[C---:B------:R-:W-:Y:S01]  /*88d0*/  FMUL.FTZ R79, R0.reuse, R79 ;  /* 0x0000004f004f7220 */ /* 0x040fe20000410000 */
[----:B------:R4:W5:Y:S01]  /*88e0*/  MUFU.EX2 R178, R20 ;  /* 0x0000001400b27308 */ /* 0x0009620000000800 */
[C---:B------:R-:W-:Y:S02]  /*88f0*/  FMUL.FTZ R90, R0.reuse, R90 ;  /* 0x0000005a005a7220 */ /* 0x040fe40000410000 */
[----:B-1----:R-:W-:Y:S01]  /*8900*/  FMUL.FTZ R10, R0, R182 ;  /* 0x000000b6000a7220 */ /* 0x002fe20000410000 */
[----:B------:R-:W-:Y:S01]  /*8910*/  F2FP.BF16.PACK_AB R182, R242, R212 ;  /* 0x000000d4f2b6723e */ /* 0x000fe200000010ff */
[C---:B------:R-:W-:Y:S02]  /*8920*/  FMUL.FTZ R91, R0.reuse, R91 ;  /* 0x0000005b005b7220 */ /* 0x040fe40000410000 */
[C---:B------:R-:W-:Y:S02]  /*8930*/  FMUL.FTZ R94, R0.reuse, R94 ;  /* 0x0000005e005e7220 */ /* 0x040fe40000410000 */
[----:B------:R-:W-:Y:S01]  /*8940*/  FMUL.FTZ R95, R0, R95 ;  /* 0x0000005f005f7220 */ /* 0x000fe20000410000 */
[----:B------:R-:W-:Y:S01]  /*8950*/  MUFU.EX2 R245, R50 ;  /* 0x0000003200f57308 */ /* 0x000fe20000000800 */
[----:B------:R-:W-:Y:S01]  /*8960*/  FMUL.FTZ R105, R173, R105 ;  /* 0x00000069ad697220 */ /* 0x000fe20000410000 */
[----:B---3--:R-:W-:Y:S01]  /*8970*/  F2FP.BF16.PACK_AB R181, R218, R211 ;  /* 0x000000d3dab5723e */ /* 0x008fe200000010ff */
[----:B------:R-:W-:Y:S01]  /*8980*/  FMUL.FTZ R11, R0, R183 ;  /* 0x000000b7000b7220 */ /* 0x000fe20000410000 */
[----:B------:R-:W-:Y:S01]  /*8990*/  F2FP.BF16.PACK_AB R183, R240, R219 ;  /* 0x000000dbf0b7723e */ /* 0x000fe200000010ff */
[--C-:B------:R-:W-:Y:S02]  /*89a0*/  FFMA.FTZ R44, R44, c[0x0][0x2d0], -R209.reuse ;  /* 0x0000b4002c2c7a23 */ /* 0x100fe400000108d1 */
[----:B------:R-:W-:Y:S03]  /*89b0*/  FFMA.FTZ R45, R45, c[0x0][0x2d0], -R209 ;  /* 0x0000b4002d2d7a23 */ /* 0x000fe600000108d1 */
[----:B------:R-:W-:Y:S01]  /*89c0*/  MUFU.EX2 R246, R51 ;  /* 0x0000003300f67308 */ /* 0x000fe20000000800 */
[--C-:B------:R-:W-:Y:S01]  /*89d0*/  FFMA.FTZ R46, R46, c[0x0][0x2d0], -R3.reuse ;  /* 0x0000b4002e2e7a23 */ /* 0x100fe20000010803 */
[C---:B------:R-:W-:Y:S04]  /*89e0*/  HMMA.16816.F32.BF16 R8, R180.reuse, R204, R8 ;  /* 0x000000ccb408723c */ /* 0x040fe80000041808 */
[----:B------:R-:W-:Y:S02]  /*89f0*/  FFMA.FTZ R47, R47, c[0x0][0x2d0], -R3 ;  /* 0x0000b4002f2f7a23 */ /* 0x000fe40000010803 */
[--C-:B------:R-:W-:Y:S02]  /*8a00*/  FFMA.FTZ R54, R54, c[0x0][0x2d0], -R210.reuse ;  /* 0x0000b40036367a23 */ /* 0x100fe400000108d2 */
[-C--:B------:R-:W-:Y:S01]  /*8a10*/  HMMA.16816.F32.BF16 R12, R180, R206.reuse, R12 ;  /* 0x000000ceb40c723c */ /* 0x080fe2000004180c */
[----:B------:R1:W-:Y:S03]  /*8a20*/  MUFU.EX2 R204, R21 ;  /* 0x0000001500cc7308 */ /* 0x0003e60000000800 */
[----:B------:R-:W-:Y:S02]  /*8a30*/  FFMA.FTZ R55, R55, c[0x0][0x2d0], -R210 ;  /* 0x0000b40037377a23 */ /* 0x000fe400000108d2 */
[--C-:B------:R-:W-:Y:S02]  /*8a40*/  FFMA.FTZ R56, R56, c[0x0][0x2d0], -R209.reuse ;  /* 0x0000b40038387a23 */ /* 0x100fe400000108d1 */
[C---:B------:R-:W-:Y:S04]  /*8a50*/  HMMA.16816.F32.BF16 R16, R184.reuse, R206, R16 ;  /* 0x000000ceb810723c */ /* 0x040fe80000041810 */
[----:B------:R-:W-:Y:S02]  /*8a60*/  FFMA.FTZ R57, R57, c[0x0][0x2d0], -R209 ;  /* 0x0000b40039397a23 */ /* 0x000fe400000108d1 */
[--C-:B------:R-:W-:Y:S01]  /*8a70*/  FFMA.FTZ R58, R58, c[0x0][0x2d0], -R3.reuse ;  /* 0x0000b4003a3a7a23 */ /* 0x100fe20000010803 */
[----:B------:R-:W-:Y:S01]  /*8a80*/  MOV R207, R212 ;  /* 0x000000d400cf7202 */ /* 0x000fe20000000f00 */
[-C--:B--2---:R-:W-:Y:S04]  /*8a90*/  HMMA.16816.F32.BF16 R68, R184, R188.reuse, R68 ;  /* 0x000000bcb844723c */ /* 0x084fe80000041844 */
[----:B------:R-:W-:Y:S01]  /*8aa0*/  FFMA.FTZ R212, R52, c[0x0][0x2d0], -R208 ;  /* 0x0000b40034d47a23 */ /* 0x000fe200000108d0 */
[----:B------:R-:W-:Y:S01]  /*8ab0*/  MOV R206, R244 ;  /* 0x000000f400ce7202 */ /* 0x000fe20000000f00 */
[----:B------:R-:W2:Y:S01]  /*8ac0*/  LDL.LU R52, [R1+0xc] ;  /* 0x00000c0001347983 */ /* 0x000ea20000300800 */
[----:B------:R-:W-:Y:S01]  /*8ad0*/  MUFU.EX2 R244, R45 ;  /* 0x0000002d00f47308 */ /* 0x000fe20000000800 */
[C---:B------:R-:W-:Y:S04]  /*8ae0*/  HMMA.16816.F32.BF16 R72, R180.reuse, R188, R72 ;  /* 0x000000bcb448723c */ /* 0x040fe80000041848 */
[----:B------:R-:W-:Y:S02]  /*8af0*/  FFMA.FTZ R59, R59, c[0x0][0x2d0], -R3 ;  /* 0x0000b4003b3b7a23 */ /* 0x000fe40000010803 */
[C---:B------:R-:W-:Y:S02]  /*8b00*/  FMUL.FTZ R106, R0.reuse, R106 ;  /* 0x0000006a006a7220 */ /* 0x040fe40000410000 */
[-C--:B------:R-:W-:Y:S01]  /*8b10*/  HMMA.16816.F32.BF16 R76, R180, R190.reuse, R76 ;  /* 0x000000beb44c723c */ /* 0x080fe2000004184c */
[----:B------:R-:W-:Y:S03]  /*8b20*/  MUFU.EX2 R212, R212 ;  /* 0x000000d400d47308 */ /* 0x000fe60000000800 */
[C---:B------:R-:W-:Y:S02]  /*8b30*/  FMUL.FTZ R107, R0.reuse, R107 ;  /* 0x0000006b006b7220 */ /* 0x040fe40000410000 */
[C---:B------:R-:W-:Y:S02]  /*8b40*/  FMUL.FTZ R108, R173.reuse, R108 ;  /* 0x0000006cad6c7220 */ /* 0x040fe40000410000 */
[C---:B------:R-:W-:Y:S01]  /*8b50*/  HMMA.16816.F32.BF16 R80, R184.reuse, R190, R80 ;  /* 0x000000beb850723c */ /* 0x040fe20000041850 */
[----:B------:R-:W3:Y:S03]  /*8b60*/  LDSM.16.MT88.4 R188, [R223+0x100] ;  /* 0x00010000dfbc783b */ /* 0x000ee60000004200 */
[C---:B------:R-:W-:Y:S02]  /*8b70*/  FMUL.FTZ R109, R173.reuse, R109 ;  /* 0x0000006dad6d7220 */ /* 0x040fe40000410000 */
[C---:B------:R-:W-:Y:S02]  /*8b80*/  FMUL.FTZ R110, R0.reuse, R110 ;  /* 0x0000006e006e7220 */ /* 0x040fe40000410000 */
[----:B------:R-:W-:Y:S04]  /*8b90*/  FMUL.FTZ R111, R0, R111 ;  /* 0x0000006f006f7220 */ /* 0x000fe80000410000 */
[C---:B------:R-:W-:Y:S02]  /*8ba0*/  FMUL.FTZ R114, R172.reuse, R114 ;  /* 0x00000072ac727220 */ /* 0x040fe40000410000 */
[C---:B------:R-:W-:Y:S02]  /*8bb0*/  FMUL.FTZ R115, R172.reuse, R115 ;  /* 0x00000073ac737220 */ /* 0x040fe40000410000 */
[C---:B------:R-:W-:Y:S02]  /*8bc0*/  FMUL.FTZ R118, R172.reuse, R118 ;  /* 0x00000076ac767220 */ /* 0x040fe40000410000 */
[----:B------:R-:W-:Y:S02]  /*8bd0*/  FMUL.FTZ R119, R172, R119 ;  /* 0x00000077ac777220 */ /* 0x000fe40000410000 */
[C---:B------:R-:W-:Y:S02]  /*8be0*/  FMUL.FTZ R120, R173.reuse, R120 ;  /* 0x00000078ad787220 */ /* 0x040fe40000410000 */
[C---:B------:R-:W-:Y:S02]  /*8bf0*/  FMUL.FTZ R121, R173.reuse, R121 ;  /* 0x00000079ad797220 */ /* 0x040fe40000410000 */
[C---:B------:R-:W-:Y:S02]  /*8c00*/  FMUL.FTZ R122, R0.reuse, R122 ;  /* 0x0000007a007a7220 */ /* 0x040fe40000410000 */
[C---:B------:R-:W-:Y:S02]  /*8c10*/  FMUL.FTZ R123, R0.reuse, R123 ;  /* 0x0000007b007b7220 */ /* 0x040fe40000410000 */
[C---:B------:R-:W-:Y:S02]  /*8c20*/  FMUL.FTZ R124, R173.reuse, R124 ;  /* 0x0000007cad7c7220 */ /* 0x040fe40000410000 */
[C---:B------:R-:W-:Y:S02]  /*8c30*/  FMUL.FTZ R125, R173.reuse, R125 ;  /* 0x0000007dad7d7220 */ /* 0x040fe40000410000 */
[C---:B------:R-:W-:Y:S02]  /*8c40*/  FMUL.FTZ R126, R0.reuse, R126 ;  /* 0x0000007e007e7220 */ /* 0x040fe40000410000 */
[----:B------:R-:W-:Y:S02]  /*8c50*/  FMUL.FTZ R127, R0, R127 ;  /* 0x0000007f007f7220 */ /* 0x000fe40000410000 */
[C---:B------:R-:W-:Y:S02]  /*8c60*/  FMUL.FTZ R130, R172.reuse, R130 ;  /* 0x00000082ac827220 */ /* 0x040fe40000410000 */
[C---:B------:R-:W-:Y:S02]  /*8c70*/  FMUL.FTZ R131, R172.reuse, R131 ;  /* 0x00000083ac837220 */ /* 0x040fe40000410000 */
[C---:B------:R-:W-:Y:S01]  /*8c80*/  FMUL.FTZ R134, R172.reuse, R134 ;  /* 0x00000086ac867220 */ /* 0x040fe20000410000 */
[-C--:B---3--:R-:W-:Y:S03]  /*8c90*/  HMMA.16816.F32.BF16 R84, R184, R188.reuse, R84 ;  /* 0x000000bcb854723c */ /* 0x088fe60000041854 */
[----:B------:R-:W-:Y:S02]  /*8ca0*/  FMUL.FTZ R135, R172, R135 ;  /* 0x00000087ac877220 */ /* 0x000fe40000410000 */
[C---:B------:R-:W-:Y:S02]  /*8cb0*/  FMUL.FTZ R136, R173.reuse, R136 ;  /* 0x00000088ad887220 */ /* 0x040fe40000410000 */
[C---:B------:R-:W-:Y:S01]  /*8cc0*/  FMUL.FTZ R137, R173.reuse, R137 ;  /* 0x00000089ad897220 */ /* 0x040fe20000410000 */
[C---:B------:R-:W-:Y:S04]  /*8cd0*/  HMMA.16816.F32.BF16 R88, R180.reuse, R188, R88 ;  /* 0x000000bcb458723c */ /* 0x040fe80000041858 */
[C---:B------:R-:W-:Y:S02]  /*8ce0*/  FMUL.FTZ R138, R0.reuse, R138 ;  /* 0x0000008a008a7220 */ /* 0x040fe40000410000 */
[C---:B------:R-:W-:Y:S02]  /*8cf0*/  FMUL.FTZ R139, R0.reuse, R139 ;  /* 0x0000008b008b7220 */ /* 0x040fe40000410000 */
[-C--:B------:R-:W-:Y:S04]  /*8d00*/  HMMA.16816.F32.BF16 R92, R180, R190.reuse, R92 ;  /* 0x000000beb45c723c */ /* 0x080fe8000004185c */
[C---:B------:R-:W-:Y:S02]  /*8d10*/  FMUL.FTZ R140, R173.reuse, R140 ;  /* 0x0000008cad8c7220 */ /* 0x040fe40000410000 */
[C---:B------:R-:W-:Y:S02]  /*8d20*/  FMUL.FTZ R141, R173.reuse, R141 ;  /* 0x0000008dad8d7220 */ /* 0x040fe40000410000 */
[C---:B------:R-:W-:Y:S01]  /*8d30*/  HMMA.16816.F32.BF16 R96, R184.reuse, R190, R96 ;  /* 0x000000beb860723c */ /* 0x040fe20000041860 */
[----:B------:R-:W3:Y:S03]  /*8d40*/  LDSM.16.MT88.4 R188, [R222+0x100] ;  /* 0x00010000debc783b */ /* 0x000ee60000004200 */
[C---:B------:R-:W-:Y:S02]  /*8d50*/  FMUL.FTZ R142, R0.reuse, R142 ;  /* 0x0000008e008e7220 */ /* 0x040fe40000410000 */
[----:B------:R-:W-:Y:S02]  /*8d60*/  FMUL.FTZ R143, R0, R143 ;  /* 0x0000008f008f7220 */ /* 0x000fe40000410000 */
[C---:B------:R-:W-:Y:S04]  /*8d70*/  FMUL.FTZ R146, R172.reuse, R146 ;  /* 0x00000092ac927220 */ /* 0x040fe80000410000 */
        /* <DEDUP_REMOVED lines=12> */
[----:B------:R-:W-:Y:S02]  /*8e40*/  FMUL.FTZ R161, R174, R161 ;  /* 0x000000a1aea17220 */ /* 0x000fe40000410000 */
[C---:B------:R-:W-:Y:S02]  /*8e50*/  FMUL.FTZ R162, R172.reuse, R162 ;  /* 0x000000a2aca27220 */ /* 0x040fe40000410000 */
[----:B------:R-:W-:Y:S01]  /*8e60*/  FMUL.FTZ R163, R172, R163 ;  /* 0x000000a3aca37220 */ /* 0x000fe20000410000 */
[-C--:B---3--:R-:W-:Y:S03]  /*8e70*/  HMMA.16816.F32.BF16 R100, R184, R188.reuse, R100 ;  /* 0x000000bcb864723c */ /* 0x088fe60000041864 */
[C---:B----4-:R-:W-:Y:S02]  /*8e80*/  FMUL.FTZ R20, R174.reuse, R196 ;  /* 0x000000c4ae147220 */ /* 0x050fe40000410000 */
[----:B-1----:R-:W-:Y:S02]  /*8e90*/  FMUL.FTZ R21, R174, R197 ;  /* 0x000000c5ae157220 */ /* 0x002fe40000410000 */
        /* <DEDUP_REMOVED lines=10> */
[--C-:B------:R-:W-:Y:S02]  /*8f40*/  FFMA.FTZ R28, R28, c[0x0][0x2d0], -R209.reuse ;  /* 0x0000b4001c1c7a23 */ /* 0x100fe400000108d1 */
[----:B------:R-:W-:Y:S02]  /*8f50*/  FFMA.FTZ R29, R29, c[0x0][0x2d0], -R209 ;  /* 0x0000b4001d1d7a23 */ /* 0x000fe400000108d1 */
[----:B------:R-:W-:Y:S02]  /*8f60*/  MUFU.EX2 R199, R28 ;  /* 0x0000001c00c77308 */ /* 0x000fe40000000800 */
[--C-:B------:R-:W-:Y:S02]  /*8f70*/  FFMA.FTZ R30, R30, c[0x0][0x2d0], -R3.reuse ;  /* 0x0000b4001e1e7a23 */ /* 0x100fe40000010803 */
[----:B------:R-:W-:Y:S02]  /*8f80*/  FFMA.FTZ R31, R31, c[0x0][0x2d0], -R3 ;  /* 0x0000b4001f1f7a23 */ /* 0x000fe40000010803 */
[C---:B------:R-:W-:Y:S02]  /*8f90*/  FMUL.FTZ R168, R174.reuse, R168 ;  /* 0x000000a8aea87220 */ /* 0x040fe40000410000 */
[----:B------:R-:W-:Y:S02]  /*8fa0*/  FMUL.FTZ R169, R174, R169 ;  /* 0x000000a9aea97220 */ /* 0x000fe40000410000 */
[C---:B------:R-:W-:Y:S01]  /*8fb0*/  FMUL.FTZ R170, R172.reuse, R170 ;  /* 0x000000aaacaa7220 */ /* 0x040fe20000410000 */
[----:B------:R-:W3:Y:S01]  /*8fc0*/  MUFU.EX2 R198, R29 ;  /* 0x0000001d00c67308 */ /* 0x000ee20000000800 */
[----:B------:R-:W-:Y:S02]  /*8fd0*/  FMUL.FTZ R171, R172, R171 ;  /* 0x000000abacab7220 */ /* 0x000fe40000410000 */
[--C-:B------:R-:W-:Y:S02]  /*8fe0*/  FFMA.FTZ R38, R38, c[0x0][0x2d0], -R210.reuse ;  /* 0x0000b40026267a23 */ /* 0x100fe400000108d2 */
[----:B------:R-:W-:Y:S02]  /*8ff0*/  FFMA.FTZ R39, R39, c[0x0][0x2d0], -R210 ;  /* 0x0000b40027277a23 */ /* 0x000fe400000108d2 */
[--C-:B------:R-:W-:Y:S01]  /*9000*/  FFMA.FTZ R214, R53, c[0x0][0x2d0], -R208.reuse ;  /* 0x0000b40035d67a23 */ /* 0x100fe200000108d0 */
[----:B-----5:R-:W-:Y:S01]  /*9010*/  MOV R53, R178 ;  /* 0x000000b200357202 */ /* 0x020fe20000000f00 */
[--C-:B------:R-:W-:Y:S01]  /*9020*/  FFMA.FTZ R32, R32, c[0x0][0x2d0], -R208.reuse ;  /* 0x0000b40020207a23 */ /* 0x100fe200000108d0 */
[----:B------:R3:W-:Y:S01]  /*9030*/  MUFU.EX2 R197, R30 ;  /* 0x0000001e00c57308 */ /* 0x0007e20000000800 */
[----:B------:R-:W-:Y:S02]  /*9040*/  FFMA.FTZ R33, R33, c[0x0][0x2d0], -R208 ;  /* 0x0000b40021217a23 */ /* 0x000fe400000108d0 */
[--C-:B------:R-:W-:Y:S02]  /*9050*/  FFMA.FTZ R34, R34, c[0x0][0x2d0], -R210.reuse ;  /* 0x0000b40022227a23 */ /* 0x100fe400000108d2 */
[----:B------:R-:W-:Y:S02]  /*9060*/  FFMA.FTZ R35, R35, c[0x0][0x2d0], -R210 ;  /* 0x0000b40023237a23 */ /* 0x000fe400000108d2 */
[--C-:B------:R-:W-:Y:S02]  /*9070*/  FFMA.FTZ R24, R24, c[0x0][0x2d0], -R209.reuse ;  /* 0x0000b40018187a23 */ /* 0x100fe400000108d1 */
[----:B------:R-:W-:Y:S01]  /*9080*/  FFMA.FTZ R25, R25, c[0x0][0x2d0], -R209 ;  /* 0x0000b40019197a23 */ /* 0x000fe200000108d1 */
[-C--:B-1----:R-:W-:Y:S01]  /*9090*/  HMMA.16816.F32.BF16 R116, R184, R188.reuse, R116 ;  /* 0x000000bcb874723c */ /* 0x082fe20000041874 */
[----:B------:R1:W-:Y:S02]  /*90a0*/  MUFU.EX2 R248, R32 ;  /* 0x0000002000f87308 */ /* 0x0003e40000000800 */
[--C-:B------:R-:W-:Y:S02]  /*90b0*/  FFMA.FTZ R26, R26, c[0x0][0x2d0], -R3.reuse ;  /* 0x0000b4001a1a7a23 */ /* 0x100fe40000010803 */
[----:B------:R-:W-:Y:S02]  /*90c0*/  FFMA.FTZ R27, R27, c[0x0][0x2d0], -R3 ;  /* 0x0000b4001b1b7a23 */ /* 0x000fe40000010803 */
[----:B------:R-:W-:Y:S01]  /*90d0*/  FFMA.FTZ R36, R36, c[0x0][0x2d0], -R208 ;  /* 0x0000b40024247a23 */ /* 0x000fe200000108d0 */
[C---:B------:R-:W-:Y:S03]  /*90e0*/  HMMA.16816.F32.BF16 R120, R180.reuse, R188, R120 ;  /* 0x000000bcb478723c */ /* 0x040fe60000041878 */
[----:B------:R4:W-:Y:S01]  /*90f0*/  MUFU.EX2 R250, R33 ;  /* 0x0000002100fa7308 */ /* 0x0009e20000000800 */
[--C-:B------:R-:W-:Y:S01]  /*9100*/  FFMA.FTZ R66, R66, c[0x0][0x2d0], -R210.reuse ;  /* 0x0000b40042427a23 */ /* 0x100fe200000108d2 */
[----:B---3--:R-:W-:Y:S01]  /*9110*/  F2FP.BF16.PACK_AB R30, R198, R199 ;  /* 0x000000c7c61e723e */ /* 0x008fe200000010ff */
[----:B------:R-:W-:Y:S02]  /*9120*/  FFMA.FTZ R210, R67, c[0x0][0x2d0], -R210 ;  /* 0x0000b40043d27a23 */ /* 0x000fe400000108d2 */
[-C--:B------:R-:W-:Y:S04]  /*9130*/  HMMA.16816.F32.BF16 R124, R180, R190.reuse, R124 ;  /* 0x000000beb47c723c */ /* 0x080fe8000004187c */
[----:B------:R-:W-:Y:S01]  /*9140*/  MOV R67, R195 ;  /* 0x000000c300437202 */ /* 0x000fe20000000f00 */
[----:B------:R3:W-:Y:S01]  /*9150*/  MUFU.EX2 R205, R35 ;  /* 0x0000002300cd7308 */ /* 0x0007e20000000800 */
[--C-:B------:R-:W-:Y:S02]  /*9160*/  FFMA.FTZ R60, R60, c[0x0][0x2d0], -R209.reuse ;  /* 0x0000b4003c3c7a23 */ /* 0x100fe400000108d1 */
[C---:B------:R-:W-:Y:S01]  /*9170*/  HMMA.16816.F32.BF16 R128, R184.reuse, R190, R128 ;  /* 0x000000beb880723c */ /* 0x040fe20000041880 */
[----:B------:R-:W5:Y:S03]  /*9180*/  LDSM.16.MT88.4 R188, [R221+0x2100] ;  /* 0x00210000ddbc783b */ /* 0x000f660000004200 */
[----:B-1----:R-:W-:Y:S02]  /*9190*/  FMUL.FTZ R32, R173, R200 ;  /* 0x000000c8ad207220 */ /* 0x002fe40000410000 */
[----:B------:R-:W-:Y:S01]  /*91a0*/  FFMA.FTZ R209, R61, c[0x0][0x2d0], -R209 ;  /* 0x0000b4003dd17a23 */ /* 0x000fe200000108d1 */
[----:B------:R-:W-:Y:S01]  /*91b0*/  MUFU.EX2 R200, R42 ;  /* 0x0000002a00c87308 */ /* 0x000fe20000000800 */
[--C-:B------:R-:W-:Y:S04]  /*91c0*/  FFMA.FTZ R61, R62, c[0x0][0x2d0], -R3.reuse ;  /* 0x0000b4003e3d7a23 */ /* 0x100fe80000010803 */
[----:B----4-:R-:W-:Y:S02]  /*91d0*/  FMUL.FTZ R33, R173, R201 ;  /* 0x000000c9ad217220 */ /* 0x010fe40000410000 */
[----:B------:R-:W-:Y:S03]  /*91e0*/  FFMA.FTZ R3, R63, c[0x0][0x2d0], -R3 ;  /* 0x0000b4003f037a23 */ /* 0x000fe60000010803 */
[----:B------:R-:W-:Y:S01]  /*91f0*/  MUFU.EX2 R63, R58 ;  /* 0x0000003a003f7308 */ /* 0x000fe20000000800 */
[C---:B---3--:R-:W-:Y:S09]  /*9200*/  FMUL.FTZ R35, R0.reuse, R203 ;  /* 0x000000cb00237220 */ /* 0x048ff20000410000 */
[----:B------:R-:W-:Y:S10]  /*9210*/  MUFU.EX2 R62, R59 ;  /* 0x0000003b003e7308 */ /* 0x000ff40000000800 */
[----:B------:R-:W-:Y:S01]  /*9220*/  MUFU.EX2 R251, R24 ;  /* 0x0000001800fb7308 */ /* 0x000fe20000000800 */
[-C--:B-----5:R-:W-:Y:S09]  /*9230*/  HMMA.16816.F32.BF16 R132, R184, R188.reuse, R132 ;  /* 0x000000bcb884723c */ /* 0x0a0ff20000041884 */
[----:B------:R-:W-:Y:S01]  /*9240*/  MUFU.EX2 R196, R27 ;  /* 0x0000001b00c47308 */ /* 0x000fe20000000800 */
[C---:B------:R-:W-:Y:S08]  /*9250*/  HMMA.16816.F32.BF16 R136, R180.reuse, R188, R136 ;  /* 0x000000bcb488723c */ /* 0x040ff00000041888 */
[-C--:B------:R-:W-:Y:S01]  /*9260*/  HMMA.16816.F32.BF16 R140, R180, R190.reuse, R140 ;  /* 0x000000beb48c723c */ /* 0x080fe2000004188c */
[----:B------:R-:W1:Y:S07]  /*9270*/  MUFU.EX2 R201, R31 ;  /* 0x0000001f00c97308 */ /* 0x000e6e0000000800 */
[C---:B------:R-:W-:Y:S01]  /*9280*/  HMMA.16816.F32.BF16 R144, R184.reuse, R190, R144 ;  /* 0x000000beb890723c */ /* 0x040fe20000041890 */
[----:B------:R-:W3:Y:S02]  /*9290*/  LDSM.16.MT88.4 R188, [R223+0x2100] ;  /* 0x00210000dfbc783b */ /* 0x000ee40000004200 */
[----:B------:R-:W-:Y:S10]  /*92a0*/  MUFU.EX2 R203, R38 ;  /* 0x0000002600cb7308 */ /* 0x000ff40000000800 */
[----:B------:R-:W-:Y:S01]  /*92b0*/  MUFU.EX2 R210, R210 ;  /* 0x000000d200d27308 */ /* 0x000fe20000000800 */
[----:B-1----:R-:W-:Y:S01]  /*92c0*/  F2FP.BF16.PACK_AB R31, R201, R197 ;  /* 0x000000c5c91f723e */ /* 0x002fe200000010ff */
[C---:B--2---:R-:W-:Y:S08]  /*92d0*/  FFMA.FTZ R52, R0.reuse, R52, R211 ;  /* 0x0000003400347223 */ /* 0x044ff000000100d3 */
[----:B------:R-:W-:Y:S10]  /*92e0*/  MUFU.EX2 R209, R209 ;  /* 0x000000d100d17308 */ /* 0x000ff40000000800 */
[----:B------:R-:W-:Y:S01]  /*92f0*/  MUFU.EX2 R211, R54 ;  /* 0x0000003600d37308 */ /* 0x000fe20000000800 */
[-C--:B---3--:R-:W-:Y:S09]  /*9300*/  HMMA.16816.F32.BF16 R148, R184, R188.reuse, R148 ;  /* 0x000000bcb894723c */ /* 0x088ff20000041894 */
[----:B------:R1:W2:Y:S01]  /*9310*/  MUFU.EX2 R249, R34 ;  /* 0x0000002200f97308 */ /* 0x0002a20000000800 */
[C---:B------:R-:W-:Y:S09]  /*9320*/  HMMA.16816.F32.BF16 R152, R180.reuse, R188, R152 ;  /* 0x000000bcb498723c */ /* 0x040ff20000041898 */
[----:B------:R3:W4:Y:S01]  /*9330*/  MUFU.EX2 R216, R25 ;  /* 0x0000001900d87308 */ /* 0x0007220000000800 */
[-C--:B------:R-:W-:Y:S09]  /*9340*/  HMMA.16816.F32.BF16 R156, R180, R190.reuse, R156 ;  /* 0x000000beb49c723c */ /* 0x080ff2000004189c */
[----:B------:R-:W-:Y:S01]  /*9350*/  MUFU.EX2 R214, R214 ;  /* 0x000000d600d67308 */ /* 0x000fe20000000800 */
[C---:B------:R-:W-:Y:S01]  /*9360*/  HMMA.16816.F32.BF16 R160, R184.reuse, R190, R160 ;  /* 0x000000beb8a0723c */ /* 0x040fe200000418a0 */
[----:B------:R-:W5:Y:S03]  /*9370*/  LDSM.16.MT88.4 R188, [R222+0x2100] ;  /* 0x00210000debc783b */ /* 0x000f660000004200 */
[----:B-1----:R-:W-:Y:S05]  /*9380*/  FMUL.FTZ R34, R0, R202 ;  /* 0x000000ca00227220 */ /* 0x002fea0000410000 */
[----:B------:R-:W-:Y:S10]  /*9390*/  MUFU.EX2 R202, R40 ;  /* 0x0000002800ca7308 */ /* 0x000ff40000000800 */
[----:B------:R-:W-:Y:S01]  /*93a0*/  MUFU.EX2 R61, R61 ;  /* 0x0000003d003d7308 */ /* 0x000fe20000000800 */
[-C--:B-----5:R-:W-:Y:S08]  /*93b0*/  HMMA.16816.F32.BF16 R20, R184, R188.reuse, R20 ;  /* 0x000000bcb814723c */ /* 0x0a0ff00000041814 */
[C---:B------:R-:W-:Y:S01]  /*93c0*/  HMMA.16816.F32.BF16 R32, R180.reuse, R188, R32 ;  /* 0x000000bcb420723c */ /* 0x040fe20000041820 */
[----:B------:R1:W5:Y:S06]  /*93d0*/  MUFU.EX2 R188, R26 ;  /* 0x0000001a00bc7308 */ /* 0x00036c0000000800 */
[----:B------:R-:W-:Y:S01]  /*93e0*/  MOV R189, R192 ;  /* 0x000000c000bd7202 */ /* 0x000fe20000000f00 */
[-C--:B------:R-:W-:Y:S01]  /*93f0*/  HMMA.16816.F32.BF16 R164, R180, R190.reuse, R164 ;  /* 0x000000beb4a4723c */ /* 0x080fe200000418a4 */
[----:B------:R-:W5:Y:S03]  /*9400*/  LDSM.16.MT88.4 R180, [R220+0x900] ;  /* 0x00090000dcb4783b */ /* 0x000f660000004200 */
[----:B------:R-:W-:Y:S02]  /*9410*/  MOV R192, R247 ;  /* 0x000000f700c07202 */ /* 0x000fe40000000f00 */
[----:B------:R-:W-:Y:S01]  /*9420*/  MUFU.EX2 R247, R49 ;  /* 0x0000003100f77308 */ /* 0x000fe20000000800 */
[----:B---3--:R-:W-:Y:S01]  /*9430*/  F2FP.BF16.PACK_AB R25, R189, R252 ;  /* 0x000000fcbd19723e */ /* 0x008fe200000010ff */
[----:B------:R-:W-:Y:S04]  /*9440*/  HMMA.16816.F32.BF16 R168, R184, R190, R168 ;  /* 0x000000beb8a8723c */ /* 0x000fe800000418a8 */
[----:B------:R-:W-:Y:S03]  /*9450*/  MOV R0, R192 ;  /* 0x000000c000007202 */ /* 0x000fe60000000f00 */
[----:B------:R-:W-:Y:S02]  /*9460*/  MOV R184, R204 ;  /* 0x000000cc00b87202 */ /* 0x000fe40000000f00 */
[----:B------:R-:W-:Y:S01]  /*9470*/  MOV R185, R205 ;  /* 0x000000cd00b97202 */ /* 0x000fe20000000f00 */
[----:B------:R-:W-:Y:S02]  /*9480*/  MUFU.EX2 R204, R46 ;  /* 0x0000002e00cc7308 */ /* 0x000fe40000000800 */
[----:B------:R-:W-:Y:S02]  /*9490*/  MOV R186, R250 ;  /* 0x000000fa00ba7202 */ /* 0x000fe40000000f00 */
[----:B--2---:R-:W-:Y:S02]  /*94a0*/  MOV R187, R249 ;  /* 0x000000f900bb7202 */ /* 0x004fe40000000f00 */
[----:B------:R-:W-:Y:S02]  /*94b0*/  MOV R190, R248 ;  /* 0x000000f800be7202 */ /* 0x000fe40000000f00 */
[----:B------:R-:W-:Y:S02]  /*94c0*/  F2FP.BF16.PACK_AB R24, R184, R178 ;  /* 0x000000b2b818723e */ /* 0x000fe400000010ff */
[----:B-1----:R-:W-:Y:S01]  /*94d0*/  F2FP.BF16.PACK_AB R26, R186, R190 ;  /* 0x000000beba1a723e */ /* 0x002fe200000010ff */
[----:B------:R1:W-:Y:S01]  /*94e0*/  MUFU.EX2 R250, R37 ;  /* 0x0000002500fa7308 */ /* 0x0003e20000000800 */
[----:B------:R-:W-:Y:S02]  /*94f0*/  F2FP.BF16.PACK_AB R27, R185, R187 ;  /* 0x000000bbb91b723e */ /* 0x000fe400000010ff */
[----:B----4-:R-:W-:Y:S01]  /*9500*/  MOV R191, R216 ;  /* 0x000000d800bf7202 */ /* 0x010fe20000000f00 */
[--C-:B------:R-:W-:Y:S01]  /*9510*/  FFMA.FTZ R216, R64, c[0x0][0x2d0], -R208.reuse ;  /* 0x0000b40040d87a23 */ /* 0x100fe200000108d0 */
[----:B-----5:R-:W-:Y:S01]  /*9520*/  F2FP.BF16.PACK_AB R29, R196, R188 ;  /* 0x000000bcc41d723e */ /* 0x020fe200000010ff */
[----:B------:R-:W-:Y:S01]  /*9530*/  FFMA.FTZ R208, R65, c[0x0][0x2d0], -R208 ;  /* 0x0000b40041d07a23 */ /* 0x000fe200000108d0 */
[----:B------:R-:W-:Y:S02]  /*9540*/  F2FP.BF16.PACK_AB R28, R191, R251 ;  /* 0x000000fbbf1c723e */ /* 0x000fe400000010ff */
[----:B------:R-:W-:Y:S01]  /*9550*/  MOV R64, R242 ;  /* 0x000000f200407202 */ /* 0x000fe20000000f00 */
[----:B------:R2:W-:Y:S01]  /*9560*/  MUFU.EX2 R248, R48 ;  /* 0x0000003000f87308 */ /* 0x0005e20000000800 */
[----:B------:R-:W-:Y:S01]  /*9570*/  MOV R65, R243 ;  /* 0x000000f300417202 */ /* 0x000fe20000000f00 */
[-C--:B------:R-:W-:Y:S08]  /*9580*/  HMMA.16816.F32.BF16 R4, R24, R180.reuse, R4 ;  /* 0x000000b41804723c */ /* 0x080ff00000041804 */
[C---:B------:R-:W-:Y:S01]  /*9590*/  HMMA.16816.F32.BF16 R8, R28.reuse, R180, R8 ;  /* 0x000000b41c08723c */ /* 0x040fe20000041808 */
[----:B------:R-:W-:Y:S01]  /*95a0*/  MUFU.EX2 R178, R43 ;  /* 0x0000002b00b27308 */ /* 0x000fe20000000800 */
[----:B-1----:R-:W3:Y:S06]  /*95b0*/  LDL.LU R37, [R1+0x10] ;  /* 0x0000100001257983 */ /* 0x002eec0000300800 */
[-C--:B------:R-:W-:Y:S03]  /*95c0*/  HMMA.16816.F32.BF16 R12, R28, R182.reuse, R12 ;  /* 0x000000b61c0c723c */ /* 0x080fe6000004180c */
[----:B------:R-:W1:Y:S01]  /*95d0*/  MUFU.EX2 R242, R44 ;  /* 0x0000002c00f27308 */ /* 0x000e620000000800 */
[----:B--2---:R-:W2:Y:S04]  /*95e0*/  LDL.LU R48, [R1+0x8] ;  /* 0x0000080001307983 */ /* 0x004ea80000300800 */
[C---:B------:R-:W-:Y:S01]  /*95f0*/  HMMA.16816.F32.BF16 R16, R24.reuse, R182, R16 ;  /* 0x000000b61810723c */ /* 0x040fe20000041810 */
[----:B------:R-:W4:Y:S04]  /*9600*/  LDSM.16.MT88.4 R180, [R221+0x900] ;  /* 0x00090000ddb4783b */ /* 0x000f280000004200 */
[----:B------:R5:W5:Y:S04]  /*9610*/  MUFU.EX2 R205, R47 ;  /* 0x0000002f00cd7308 */ /* 0x000b680000000800 */
[----:B------:R-:W2:Y:S06]  /*9620*/  LDL.LU R49, [R1+0x4] ;  /* 0x0000040001317983 */ /* 0x000eac0000300800 */
[----:B------:R4:W-:Y:S01]  /*9630*/  MUFU.EX2 R243, R39 ;  /* 0x0000002700f37308 */ /* 0x0009e20000000800 */
[----:B-1----:R-:W-:Y:S09]  /*9640*/  F2FP.BF16.PACK_AB R38, R244, R242 ;  /* 0x000000f2f426723e */ /* 0x002ff200000010ff */
[----:B------:R1:W-:Y:S01]  /*9650*/  MUFU.EX2 R249, R36 ;  /* 0x0000002400f97308 */ /* 0x0003e20000000800 */
[----:B-----5:R-:W-:Y:S09]  /*9660*/  LDSM.16.MT88.4 R44, [R223+0x1100] ;  /* 0x00110000df2c783b */ /* 0x020ff20000004200 */
[----:B------:R-:W-:Y:S01]  /*9670*/  MUFU.EX2 R216, R216 ;  /* 0x000000d800d87308 */ /* 0x000fe20000000800 */
[----:B----4-:R-:W-:Y:S01]  /*9680*/  F2FP.BF16.PACK_AB R39, R205, R204 ;  /* 0x000000cccd27723e */ /* 0x010fe200000010ff */
[-C--:B------:R-:W-:Y:S03]  /*9690*/  HMMA.16816.F32.BF16 R68, R24, R180.reuse, R68 ;  /* 0x000000b41844723c */ /* 0x080fe60000041844 */
[----:B-1----:R-:W-:Y:S05]  /*96a0*/  MOV R36, R241 ;  /* 0x000000f100247202 */ /* 0x002fea0000000f00 */
[C---:B------:R-:W-:Y:S01]  /*96b0*/  HMMA.16816.F32.BF16 R72, R28.reuse, R180, R72 ;  /* 0x000000b41c48723c */ /* 0x040fe20000041848 */
[----:B------:R1:W4:Y:S07]  /*96c0*/  MUFU.EX2 R241, R41 ;  /* 0x0000002900f17308 */ /* 0x00032e0000000800 */
[-C--:B------:R-:W-:Y:S08]  /*96d0*/  HMMA.16816.F32.BF16 R76, R28, R182.reuse, R76 ;  /* 0x000000b61c4c723c */ /* 0x080ff0000004184c */
[C---:B------:R-:W-:Y:S01]  /*96e0*/  HMMA.16816.F32.BF16 R80, R24.reuse, R182, R80 ;  /* 0x000000b61850723c */ /* 0x040fe20000041850 */
[----:B------:R-:W5:Y:S08]  /*96f0*/  LDSM.16.MT88.4 R180, [R223+0x900] ;  /* 0x00090000dfb4783b */ /* 0x000f700000004200 */
[----:B-1----:R-:W-:Y:S01]  /*9700*/  LDSM.16.MT88.4 R40, [R221+0x1100] ;  /* 0x00110000dd28783b */ /* 0x002fe20000004200 */
[-C--:B-----5:R-:W-:Y:S08]  /*9710*/  HMMA.16816.F32.BF16 R84, R24, R180.reuse, R84 ;  /* 0x000000b41854723c */ /* 0x0a0ff00000041854 */
        /* <DEDUP_REMOVED lines=13> */
[----:B------:R-:W1:Y:S03]  /*97f0*/  LDSM.16.MT88.4 R180, [R221+0x2900] ;  /* 0x00290000ddb4783b */ /* 0x000e660000004200 */
[----:B---3--:R-:W-:Y:S01]  /*9800*/  FFMA.FTZ R173, R173, R37, R213 ;  /* 0x00000025adad7223 */ /* 0x008fe200000100d5 */
[----:B------:R-:W-:Y:S01]  /*9810*/  F2FP.BF16.PACK_AB R37, R178, R200 ;  /* 0x000000c8b225723e */ /* 0x000fe200000010ff */
[----:B------:R-:W-:Y:S01]  /*9820*/  MUFU.EX2 R213, R55 ;  /* 0x0000003700d57308 */ /* 0x000fe20000000800 */
[----:B--2---:R-:W-:Y:S09]  /*9830*/  FFMA.FTZ R172, R172, R48, R215 ;  /* 0x00000030acac7223 */ /* 0x004ff200000100d7 */
[----:B------:R-:W-:Y:S01]  /*9840*/  MUFU.EX2 R215, R66 ;  /* 0x0000004200d77308 */ /* 0x000fe20000000800 */
[-C--:B-1----:R-:W-:Y:S08]  /*9850*/  HMMA.16816.F32.BF16 R132, R24, R180.reuse, R132 ;  /* 0x000000b41884723c */ /* 0x082ff00000041884 */
[C---:B------:R-:W-:Y:S04]  /*9860*/  HMMA.16816.F32.BF16 R136, R28.reuse, R180, R136 ;  /* 0x000000b41c88723c */ /* 0x040fe80000041888 */
[----:B------:R-:W-:Y:S02]  /*9870*/  FFMA.FTZ R174, R174, R49, R217 ;  /* 0x00000031aeae7223 */ /* 0x000fe400000100d9 */
[----:B------:R-:W-:Y:S01]  /*9880*/  LDSM.16.MT88.4 R48, [R222+0x1100] ;  /* 0x00110000de30783b */ /* 0x000fe20000004200 */
[----:B------:R-:W-:Y:S01]  /*9890*/  MUFU.EX2 R217, R208 ;  /* 0x000000d000d97308 */ /* 0x000fe20000000800 */
[-C--:B------:R-:W-:Y:S04]  /*98a0*/  HMMA.16816.F32.BF16 R140, R28, R182.reuse, R140 ;  /* 0x000000b61c8c723c */ /* 0x080fe8000004188c */
[----:B------:R-:W-:Y:S01]  /*98b0*/  FADD.FTZ R174, R36, R174 ;  /* 0x000000ae24ae7221 */ /* 0x000fe20000010000 */
[----:B----4-:R-:W-:Y:S03]  /*98c0*/  F2FP.BF16.PACK_AB R36, R241, R202 ;  /* 0x000000caf124723e */ /* 0x010fe600000010ff */
[C---:B------:R-:W-:Y:S01]  /*98d0*/  HMMA.16816.F32.BF16 R144, R24.reuse, R182, R144 ;  /* 0x000000b61890723c */ /* 0x040fe20000041890 */
[----:B------:R-:W1:Y:S01]  /*98e0*/  LDSM.16.MT88.4 R180, [R223+0x2900] ;  /* 0x00290000dfb4783b */ /* 0x000e620000004200 */
[----:B------:R-:W-:Y:S06]  /*98f0*/  MUFU.EX2 R208, R56 ;  /* 0x0000003800d07308 */ /* 0x000fec0000000800 */
[-C--:B-1----:R-:W-:Y:S08]  /*9900*/  HMMA.16816.F32.BF16 R148, R24, R180.reuse, R148 ;  /* 0x000000b41894723c */ /* 0x082ff00000041894 */
[C---:B------:R-:W-:Y:S08]  /*9910*/  HMMA.16816.F32.BF16 R152, R28.reuse, R180, R152 ;  /* 0x000000b41c98723c */ /* 0x040ff00000041898 */
[-C--:B------:R-:W-:Y:S08]  /*9920*/  HMMA.16816.F32.BF16 R156, R28, R182.reuse, R156 ;  /* 0x000000b61c9c723c */ /* 0x080ff0000004189c */
[C---:B------:R-:W-:Y:S01]  /*9930*/  HMMA.16816.F32.BF16 R160, R24.reuse, R182, R160 ;  /* 0x000000b618a0723c */ /* 0x040fe200000418a0 */
[----:B------:R-:W1:Y:S07]  /*9940*/  LDSM.16.MT88.4 R180, [R222+0x2900] ;  /* 0x00290000deb4783b */ /* 0x000e6e0000004200 */
[-C--:B-1----:R-:W-:Y:S08]  /*9950*/  HMMA.16816.F32.BF16 R20, R24, R180.reuse, R20 ;  /* 0x000000b41814723c */ /* 0x082ff00000041814 */
[C---:B------:R-:W-:Y:S07]  /*9960*/  HMMA.16816.F32.BF16 R32, R28.reuse, R180, R32 ;  /* 0x000000b41c20723c */ /* 0x040fee0000041820 */
[----:B------:R-:W-:Y:S01]  /*9970*/  MOV R180, R207 ;  /* 0x000000cf00b47202 */ /* 0x000fe20000000f00 */
[-C--:B------:R-:W-:Y:S01]  /*9980*/  HMMA.16816.F32.BF16 R164, R28, R182.reuse, R164 ;  /* 0x000000b61ca4723c */ /* 0x080fe200000418a4 */
[----:B------:R-:W1:Y:S01]  /*9990*/  LDSM.16.MT88.4 R28, [R220+0x1100] ;  /* 0x00110000dc1c783b */ /* 0x000e620000004200 */
[----:B------:R2:W-:Y:S02]  /*99a0*/  MUFU.EX2 R207, R57 ;  /* 0x0000003900cf7308 */ /* 0x0005e40000000800 */
[----:B------:R-:W-:Y:S04]  /*99b0*/  MOV R181, R206 ;  /* 0x000000ce00b57202 */ /* 0x000fe80000000f00 */
[----:B------:R-:W-:Y:S04]  /*99c0*/  HMMA.16816.F32.BF16 R168, R24, R182, R168 ;  /* 0x000000b618a8723c */ /* 0x000fe800000418a8 */
[----:B------:R-:W-:Y:S03]  /*99d0*/  MUFU.EX2 R206, R60 ;  /* 0x0000003c00ce7308 */ /* 0x000fe60000000800 */
[----:B------:R-:W-:Y:S02]  /*99e0*/  F2FP.BF16.PACK_AB R24, R250, R249 ;  /* 0x000000f9fa18723e */ /* 0x000fe400000010ff */
[----:B------:R-:W-:Y:S03]  /*99f0*/  F2FP.BF16.PACK_AB R26, R247, R248 ;  /* 0x000000f8f71a723e */ /* 0x000fe600000010ff */
[----:B------:R-:W-:Y:S02]  /*9a00*/  F2FP.BF16.PACK_AB R25, R243, R203 ;  /* 0x000000cbf319723e */ /* 0x000fe400000010ff */
[----:B------:R-:W-:Y:S01]  /*9a10*/  F2FP.BF16.PACK_AB R27, R246, R245 ;  /* 0x000000f5f61b723e */ /* 0x000fe200000010ff */
[----:B------:R-:W3:Y:S01]  /*9a20*/  MUFU.EX2 R60, R3 ;  /* 0x00000003003c7308 */ /* 0x000ee20000000800 */
[----:B------:R-:W-:Y:S01]  /*9a30*/  MOV R183, R194 ;  /* 0x000000c200b77202 */ /* 0x000fe20000000f00 */
[----:B--2---:R-:W-:Y:S01]  /*9a40*/  LDSM.16.MT88.4 R56, [R223+0x3900] ;  /* 0x00390000df38783b */ /* 0x004fe20000004200 */
[----:B------:R-:W-:Y:S07]  /*9a50*/  MOV R182, R193 ;  /* 0x000000c100b67202 */ /* 0x000fee0000000f00 */
[----:B------:R-:W-:Y:S01]  /*9a60*/  LDSM.16.MT88.4 R192, [R220+0x1900] ;  /* 0x00190000dcc0783b */ /* 0x000fe20000004200 */
        /* <DEDUP_REMOVED lines=14> */
[----:B------:R-:W4:Y:S07]  /*9b50*/  LDSM.16.MT88.4 R44, [R223+0x3100] ;  /* 0x00310000df2c783b */ /* 0x000f2e0000004200 */
[-C--:B------:R-:W-:Y:S08]  /*9b60*/  HMMA.16816.F32.BF16 R100, R24, R48.reuse, R100 ;  /* 0x000000301864723c */ /* 0x080ff00000041864 */
[C---:B------:R-:W-:Y:S08]  /*9b70*/  HMMA.16816.F32.BF16 R104, R36.reuse, R48, R104 ;  /* 0x000000302468723c */ /* 0x040ff00000041868 */
[-C--:B------:R-:W-:Y:S08]  /*9b80*/  HMMA.16816.F32.BF16 R108, R36, R50.reuse, R108 ;  /* 0x00000032246c723c */ /* 0x080ff0000004186c */
[C---:B------:R-:W-:Y:S01]  /*9b90*/  HMMA.16816.F32.BF16 R112, R24.reuse, R50, R112 ;  /* 0x000000321870723c */ /* 0x040fe20000041870 */
[----:B------:R-:W5:Y:S07]  /*9ba0*/  LDSM.16.MT88.4 R48, [R222+0x3100] ;  /* 0x00310000de30783b */ /* 0x000f6e0000004200 */
[-C--:B-1----:R-:W-:Y:S08]  /*9bb0*/  HMMA.16816.F32.BF16 R116, R24, R28.reuse, R116 ;  /* 0x0000001c1874723c */ /* 0x082ff00000041874 */
[C---:B------:R-:W-:Y:S07]  /*9bc0*/  HMMA.16816.F32.BF16 R120, R36.reuse, R28, R120 ;  /* 0x0000001c2478723c */ /* 0x040fee0000041878 */
[----:B------:R-:W-:Y:S01]  /*9bd0*/  FADD.FTZ R29, R218, R52 ;  /* 0x00000034da1d7221 */ /* 0x000fe20000010000 */
[-C--:B------:R-:W-:Y:S04]  /*9be0*/  HMMA.16816.F32.BF16 R124, R36, R30.reuse, R124 ;  /* 0x0000001e247c723c */ /* 0x080fe8000004187c */
[----:B------:R-:W-:Y:S01]  /*9bf0*/  MOV R218, R187 ;  /* 0x000000bb00da7202 */ /* 0x000fe20000000f00 */
[----:B------:R-:W-:Y:S01]  /*9c00*/  FADD.FTZ R28, R0, R172 ;  /* 0x000000ac001c7221 */ /* 0x000fe20000010000 */
[----:B------:R-:W-:Y:S01]  /*9c10*/  MOV R172, R185 ;  /* 0x000000b900ac7202 */ /* 0x000fe20000000f00 */
[----:B------:R-:W-:Y:S01]  /*9c20*/  FADD.FTZ R0, R182, R173 ;  /* 0x000000adb6007221 */ /* 0x000fe20000010000 */
[C---:B------:R-:W-:Y:S04]  /*9c30*/  HMMA.16816.F32.BF16 R128, R24.reuse, R30, R128 ;  /* 0x0000001e1880723c */ /* 0x040fe80000041880 */
[----:B------:R-:W-:Y:S01]  /*9c40*/  MOV R173, R186 ;  /* 0x000000ba00ad7202 */ /* 0x000fe20000000f00 */
[----:B------:R-:W-:Y:S02]  /*9c50*/  FADD.FTZ R0, R180, R0 ;  /* 0x00000000b4007221 */ /* 0x000fe40000010000 */
[----:B------:R-:W-:Y:S01]  /*9c60*/  FADD.FTZ R30, R183, R174 ;  /* 0x000000aeb71e7221 */ /* 0x000fe20000010000 */
[-C--:B--2---:R-:W-:Y:S04]  /*9c70*/  HMMA.16816.F32.BF16 R132, R24, R40.reuse, R132 ;  /* 0x000000281884723c */ /* 0x084fe80000041884 */
[----:B------:R-:W-:Y:S01]  /*9c80*/  FADD.FTZ R30, R181, R30 ;  /* 0x0000001eb51e7221 */ /* 0x000fe20000010000 */
[----:B---3--:R-:W-:Y:S01]  /*9c90*/  F2FP.BF16.PACK_AB R31, R60, R61 ;  /* 0x0000003d3c1f723e */ /* 0x008fe200000010ff */
[----:B------:R-:W-:Y:S01]  /*9ca0*/  FADD.FTZ R3, R64, R0 ;  /* 0x0000000040037221 */ /* 0x000fe20000010000 */
[----:B------:R-:W-:Y:S01]  /*9cb0*/  MOV R174, R190 ;  /* 0x000000be00ae7202 */ /* 0x000fe20000000f00 */
[C---:B------:R-:W-:Y:S04]  /*9cc0*/  HMMA.16816.F32.BF16 R136, R36.reuse, R40, R136 ;  /* 0x000000282488723c */ /* 0x040fe80000041888 */
[----:B------:R-:W-:Y:S02]  /*9cd0*/  FADD.FTZ R30, R53, R30 ;  /* 0x0000001e351e7221 */ /* 0x000fe40000010000 */
[----:B------:R-:W-:Y:S01]  /*9ce0*/  LDSM.16.MT88.4 R52, [R221+0x3900] ;  /* 0x00390000dd34783b */ /* 0x000fe20000004200 */
[----:B------:R-:W-:Y:S01]  /*9cf0*/  FADD.FTZ R29, R219, R29 ;  /* 0x0000001ddb1d7221 */ /* 0x000fe20000010000 */
[-C--:B------:R-:W-:Y:S04]  /*9d00*/  HMMA.16816.F32.BF16 R140, R36, R42.reuse, R140 ;  /* 0x0000002a248c723c */ /* 0x080fe8000004188c */
[----:B------:R-:W-:Y:S01]  /*9d10*/  FADD.FTZ R64, R184, R30 ;  /* 0x0000001eb8407221 */ /* 0x000fe20000010000 */
[----:B------:R-:W-:Y:S01]  /*9d20*/  F2FP.BF16.PACK_AB R30, R209, R206 ;  /* 0x000000ced11e723e */ /* 0x000fe200000010ff */
[----:B------:R-:W-:Y:S01]  /*9d30*/  FADD.FTZ R0, R240, R29 ;  /* 0x0000001df0007221 */ /* 0x000fe20000010000 */
[----:B------:R-:W-:Y:S01]  /*9d40*/  F2FP.BF16.PACK_AB R29, R62, R63 ;  /* 0x0000003f3e1d723e */ /* 0x000fe200000010ff */
[C---:B------:R-:W-:Y:S01]  /*9d50*/  HMMA.16816.F32.BF16 R144, R24.reuse, R42, R144 ;  /* 0x0000002a1890723c */ /* 0x040fe20000041890 */
[----:B------:R-:W1:Y:S03]  /*9d60*/  LDSM.16.MT88.4 R40, [R221+0x1900] ;  /* 0x00190000dd28783b */ /* 0x000e660000004200 */
[----:B------:R-:W-:Y:S01]  /*9d70*/  FADD.FTZ R28, R67, R28 ;  /* 0x0000001c431c7221 */ /* 0x000fe20000010000 */
[----:B------:R-:W-:Y:S01]  /*9d80*/  MOV R219, R191 ;  /* 0x000000bf00db7202 */ /* 0x000fe20000000f00 */
[----:B------:R-:W-:Y:S01]  /*9d90*/  FADD.FTZ R66, R251, R3 ;  /* 0x00000003fb427221 */ /* 0x000fe20000010000 */
[----:B------:R-:W-:Y:S01]  /*9da0*/  MOV R240, R189 ;  /* 0x000000bd00f07202 */ /* 0x000fe20000000f00 */
[-C--:B----4-:R-:W-:Y:S04]  /*9db0*/  HMMA.16816.F32.BF16 R148, R24, R44.reuse, R148 ;  /* 0x0000002c1894723c */ /* 0x090fe80000041894 */
[----:B------:R-:W-:Y:S02]  /*9dc0*/  FADD.FTZ R28, R65, R28 ;  /* 0x0000001c411c7221 */ /* 0x000fe40000010000 */
[----:B------:R-:W-:Y:S02]  /*9dd0*/  FADD.FTZ R65, R188, R0 ;  /* 0x00000000bc417221 */ /* 0x000fe40000010000 */
[C---:B------:R-:W-:Y:S04]  /*9de0*/  HMMA.16816.F32.BF16 R152, R36.reuse, R44, R152 ;  /* 0x0000002c2498723c */ /* 0x040fe80000041898 */
[----:B------:R-:W-:Y:S01]  /*9df0*/  FADD.FTZ R67, R252, R28 ;  /* 0x0000001cfc437221 */ /* 0x000fe20000010000 */
[----:B------:R-:W-:Y:S01]  /*9e00*/  F2FP.BF16.PACK_AB R28, R207, R208 ;  /* 0x000000d0cf1c723e */ /* 0x000fe200000010ff */
[----:B------:R-:W-:Y:S02]  /*9e10*/  FADD.FTZ R0, R219, R66 ;  /* 0x00000042db007221 */ /* 0x000fe40000010000 */
[-C--:B------:R-:W-:Y:S04]  /*9e20*/  HMMA.16816.F32.BF16 R156, R36, R46.reuse, R156 ;  /* 0x0000002e249c723c */ /* 0x080fe8000004189c */
[----:B------:R-:W-:Y:S02]  /*9e30*/  FADD.FTZ R0, R199, R0 ;  /* 0x00000000c7007221 */ /* 0x000fe40000010000 */
[----:B------:R-:W-:Y:S02]  /*9e40*/  FADD.FTZ R3, R240, R67 ;  /* 0x00000043f0037221 */ /* 0x000fe40000010000 */
[C---:B------:R-:W-:Y:S01]  /*9e50*/  HMMA.16816.F32.BF16 R160, R24.reuse, R46, R160 ;  /* 0x0000002e18a0723c */ /* 0x040fe200000418a0 */
[----:B------:R-:W-:Y:S03]  /*9e60*/  LDSM.16.MT88.4 R44, [R222+0x1900] ;  /* 0x00190000de2c783b */ /* 0x000fe60000004200 */
[----:B------:R-:W-:Y:S04]  /*9e70*/  FADD.FTZ R3, R218, R3 ;  /* 0x00000003da037221 */ /* 0x000fe80000010000 */
[-C--:B-----5:R-:W-:Y:S08]  /*9e80*/  HMMA.16816.F32.BF16 R20, R24, R48.reuse, R20 ;  /* 0x000000301814723c */ /* 0x0a0ff00000041814 */
[C---:B------:R-:W-:Y:S08]  /*9e90*/  HMMA.16816.F32.BF16 R32, R36.reuse, R48, R32 ;  /* 0x000000302420723c */ /* 0x040ff00000041820 */
[-C--:B------:R-:W-:Y:S01]  /*9ea0*/  HMMA.16816.F32.BF16 R164, R36, R50.reuse, R164 ;  /* 0x0000003224a4723c */ /* 0x080fe200000418a4 */
[----:B------:R-:W2:Y:S07]  /*9eb0*/  LDSM.16.MT88.4 R36, [R223+0x1900] ;  /* 0x00190000df24783b */ /* 0x000eae0000004200 */
[----:B------:R-:W-:Y:S01]  /*9ec0*/  HMMA.16816.F32.BF16 R168, R24, R50, R168 ;  /* 0x0000003218a8723c */ /* 0x000fe200000418a8 */
[----:B------:R-:W3:Y:S06]  /*9ed0*/  LDSM.16.MT88.4 R48, [R220+0x3900] ;  /* 0x00390000dc30783b */ /* 0x000eec0000004200 */
[----:B------:R-:W-:Y:S02]  /*9ee0*/  F2FP.BF16.PACK_AB R24, R214, R212 ;  /* 0x000000d4d618723e */ /* 0x000fe400000010ff */
[----:B------:R-:W-:Y:S03]  /*9ef0*/  F2FP.BF16.PACK_AB R26, R217, R216 ;  /* 0x000000d8d91a723e */ /* 0x000fe600000010ff */
[----:B------:R-:W-:Y:S02]  /*9f00*/  F2FP.BF16.PACK_AB R25, R213, R211 ;  /* 0x000000d3d519723e */ /* 0x000fe400000010ff */
[----:B------:R-:W-:Y:S07]  /*9f10*/  F2FP.BF16.PACK_AB R27, R210, R215 ;  /* 0x000000d7d21b723e */ /* 0x000fee00000010ff */
[-C--:B------:R-:W-:Y:S01]  /*9f20*/  HMMA.16816.F32.BF16 R184, R24, R192.reuse, R4 ;  /* 0x000000c018b8723c */ /* 0x080fe20000041804 */
[----:B------:R-:W4:Y:S07]  /*9f30*/  LDSM.16.MT88.4 R4, [R222+0x3900] ;  /* 0x00390000de04783b */ /* 0x000f2e0000004200 */
[C---:B------:R-:W-:Y:S07]  /*9f40*/  HMMA.16816.F32.BF16 R180, R28.reuse, R192, R8 ;  /* 0x000000c01cb4723c */ /* 0x040fee0000041808 */
[----:B------:R-:W-:Y:S01]  /*9f50*/  FADD.FTZ R8, R174, R64 ;  /* 0x00000040ae087221 */ /* 0x000fe20000010000 */
[-C--:B------:R-:W-:Y:S04]  /*9f60*/  HMMA.16816.F32.BF16 R188, R28, R194.reuse, R12 ;  /* 0x000000c21cbc723c */ /* 0x080fe8000004180c */
[----:B------:R-:W-:Y:S02]  /*9f70*/  FADD.FTZ R9, R198, R0 ;  /* 0x00000000c6097221 */ /* 0x000fe40000010000 */
[----:B------:R-:W-:Y:S01]  /*9f80*/  FADD.FTZ R11, R173, R8 ;  /* 0x00000008ad0b7221 */ /* 0x000fe20000010000 */
[----:B------:R-:W-:Y:S01]  /*9f90*/  MOV R173, R175 ;  /* 0x000000af00ad7202 */ /* 0x000fe20000000f00 */
        /* <DEDUP_REMOVED lines=10> */
[----:B------:R-:W-:Y:S02]  /*a040*/  FADD.FTZ R11, R202, R9 ;  /* 0x00000009ca0b7221 */ /* 0x000fe40000010000 */
[----:B------:R-:W-:Y:S02]  /*a050*/  FADD.FTZ R10, R200, R8 ;  /* 0x00000008c80a7221 */ /* 0x000fe40000010000 */
[C---:B------:R-:W-:Y:S04]  /*a060*/  HMMA.16816.F32.BF16 R80, R24.reuse, R42, R80 ;  /* 0x0000002a1850723c */ /* 0x040fe80000041850 */
[----:B------:R-:W-:Y:S02]  /*a070*/  FADD.FTZ R9, R250, R3 ;  /* 0x00000003fa097221 */ /* 0x000fe40000010000 */
[----:B------:R-:W-:Y:S01]  /*a080*/  FADD.FTZ R3, R178, R10 ;  /* 0x0000000ab2037221 */ /* 0x000fe20000010000 */
[----:B------:R-:W-:Y:S01]  /*a090*/  MOV R178, R2 ;  /* 0x0000000200b27202 */ /* 0x000fe20000000f00 */
[-C--:B--2---:R-:W-:Y:S04]  /*a0a0*/  HMMA.16816.F32.BF16 R84, R24, R36.reuse, R84 ;  /* 0x000000241854723c */ /* 0x084fe80000041854 */
        /* <DEDUP_REMOVED lines=24> */
[-C--:B----4-:R-:W-:Y:S08]  /*a230*/  HMMA.16816.F32.BF16 R196, R24, R4.reuse, R20 ;  /* 0x0000000418c4723c */ /* 0x090ff00000041814 */
[C---:B------:R-:W-:Y:S07]  /*a240*/  HMMA.16816.F32.BF16 R200, R28.reuse, R4, R32 ;  /* 0x000000041cc8723c */ /* 0x040fee0000041820 */
[----:B------:R-:W-:Y:S01]  /*a250*/  FADD.FTZ R4, R241, R11 ;  /* 0x0000000bf1047221 */ /* 0x000fe20000010000 */
[-C--:B------:R-:W-:Y:S04]  /*a260*/  HMMA.16816.F32.BF16 R164, R28, R6.reuse, R164 ;  /* 0x000000061ca4723c */ /* 0x080fe800000418a4 */
        /* <DEDUP_REMOVED lines=17> */
[----:B------:R-:W-:Y:S01]  /*a380*/  STL [R1+0x4], R5 ;  /* 0x0000040501007387 */ /* 0x000fe20000100800 */
[----:B------:R-:W-:Y:S02]  /*a390*/  FADD.FTZ R3, R209, R3 ;  /* 0x00000003d1037221 */ /* 0x000fe40000010000 */
[----:B------:R-:W-:Y:S02]  /*a3a0*/  FADD.FTZ R4, R210, R4 ;  /* 0x00000004d2047221 */ /* 0x000fe40000010000 */
[----:B------:R-:W-:Y:S03]  /*a3b0*/  FADD.FTZ R0, R61, R7 ;  /* 0x000000073d007221 */ /* 0x000fe60000010000 */
[----:B------:R-:W-:Y:S01]  /*a3c0*/  STL [R1+0x8], R4 ;  /* 0x0000080401007387 */ /* 0x000fe20000100800 */
[----:B------:R-:W-:Y:S03]  /*a3d0*/  FADD.FTZ R0, R60, R0 ;  /* 0x000000003c007221 */ /* 0x000fe60000010000 */
[----:B------:R1:W-:Y:S04]  /*a3e0*/  STL [R1+0x10], R3 ;  /* 0x0000100301007387 */ /* 0x0003e80000100800 */
[----:B------:R2:W-:Y:S01]  /*a3f0*/  STL [R1+0xc], R0 ;  /* 0x00000c0001007387 */ /* 0x0005e20000100800 */
[----:B-1----:R-:W-:Y:S02]  /*a400*/  MOV R3, R176 ;  /* 0x000000b000037202 */ /* 0x002fe40000000f00 */
[----:B--2---:R-:W-:Y:S01]  /*a410*/  MOV R0, R177 ;  /* 0x000000b100007202 */ /* 0x004fe20000000f00 */
[----:B------:R-:W-:-:S05]  /*a420*/  @P1 BRA `(.L_x_690) ;  /* 0xffffc6c000001947 */ /* 0x000fca000383ffff */
.L_x_689:
[----:B-1----:R-:W2:Y:S04]  /*a430*/  LDL.LU R6, [R1+0x4] ;  /* 0x0000040001067983 */ /* 0x002ea80000300800 */
[----:B------:R-:W3:Y:S04]  /*a440*/  LDL.LU R4, [R1+0x8] ;  /* 0x0000080001047983 */ /* 0x000ee80000300800 */
[----:B------:R-:W4:Y:S04]  /*a450*/  LDL.LU R8, [R1+0x10] ;  /* 0x0000100001087983 */ /* 0x000f280000300800 */
[----:B------:R-:W4:Y:S01]  /*a460*/  LDL.LU R5, [R1+0xc] ;  /* 0x00000c0001057983 */ /* 0x000f220000300800 */
[----:B------:R-:W-:-:S02]  /*a470*/  MOV R62, 0xff800000 ;  /* 0xff800000003e7802 */ /* 0x000fc40000000f00 */
[----:B------:R-:W-:Y:S02]  /*a480*/  MOV R63, 0xff800000 ;  /* 0xff800000003f7802 */ /* 0x000fe40000000f00 */
[----:B------:R-:W-:Y:S02]  /*a490*/  MOV R64, 0xff800000 ;  /* 0xff80000000407802 */ /* 0x000fe40000000f00 */
[----:B------:R-:W-:Y:S02]  /*a4a0*/  MOV R65, 0xff800000 ;  /* 0xff80000000417802 */ /* 0x000fe40000000f00 */
[----:B------:R-:W-:Y:S01]  /*a4b0*/  PLOP3.LUT P0, PT, PT, PT, PT, 0x8, 0x0 ;  /* 0x000000000000781c */ /* 0x000fe20003f0e170 */
[----:B--2---:R-:W1:Y:S04]  /*a4c0*/  SHFL.BFLY PT, R11, R6, 0x2, 0x1f ;  /* 0x0c401f00060b7f89 */ /* 0x004e6800000e0000 */
[----:B---3--:R-:W2:Y:S04]  /*a4d0*/  SHFL.BFLY PT, R9, R4, 0x2, 0x1f ;  /* 0x0c401f0004097f89 */ /* 0x008ea800000e0000 */
[----:B----4-:R-:W3:Y:S01]  /*a4e0*/  SHFL.BFLY PT, R7, R8, 0x2, 0x1f ;  /* 0x0c401f0008077f89 */ /* 0x010ee200000e0000 */
[----:B-1----:R-:W-:-:S03]  /*a4f0*/  FADD.FTZ R11, R11, R6 ;  /* 0x000000060b0b7221 */ /* 0x002fc60000010000 */
[----:B------:R-:W1:Y:S01]  /*a500*/  SHFL.BFLY PT, R6, R5, 0x2, 0x1f ;  /* 0x0c401f0005067f89 */ /* 0x000e6200000e0000 */
[----:B--2---:R-:W-:-:S03]  /*a510*/  FADD.FTZ R9, R9, R4 ;  /* 0x0000000409097221 */ /* 0x004fc60000010000 */
[----:B------:R-:W2:Y:S01]  /*a520*/  SHFL.BFLY PT, R0, R11, 0x1, 0x1f ;  /* 0x0c201f000b007f89 */ /* 0x000ea200000e0000 */
[----:B---3--:R-:W-:-:S03]  /*a530*/  FADD.FTZ R7, R7, R8 ;  /* 0x0000000807077221 */ /* 0x008fc60000010000 */
[----:B------:R-:W3:Y:S04]  /*a540*/  SHFL.BFLY PT, R4, R9, 0x1, 0x1f ;  /* 0x0c201f0009047f89 */ /* 0x000ee800000e0000 */
[----:B------:R-:W4:Y:S01]  /*a550*/  SHFL.BFLY PT, R3, R7, 0x1, 0x1f ;  /* 0x0c201f0007037f89 */ /* 0x000f2200000e0000 */
[----:B-1----:R-:W-:Y:S02]  /*a560*/  FADD.FTZ R6, R6, R5 ;  /* 0x0000000506067221 */ /* 0x002fe40000010000 */
[----:B--2---:R-:W-:-:S03]  /*a570*/  FADD.FTZ R11, R11, R0 ;  /* 0x000000000b0b7221 */ /* 0x004fc60000010000 */
[----:B------:R-:W1:Y:S01]  /*a580*/  SHFL.BFLY PT, R5, R6, 0x1, 0x1f ;  /* 0x0c201f0006057f89 */ /* 0x000e6200000e0000 */
[----:B------:R-:W-:Y:S01]  /*a590*/  MOV R0, RZ ;  /* 0x000000ff00007202 */ /* 0x000fe20000000f00 */
[----:B---3--:R-:W-:Y:S01]  /*a5a0*/  FADD.FTZ R9, R9, R4 ;  /* 0x0000000409097221 */ /* 0x008fe20000010000 */
[----:B------:R-:W-:Y:S02]  /*a5b0*/  FSETP.NE.FTZ.AND P4, PT, R11, RZ, PT ;  /* 0x000000ff0b00720b */ /* 0x000fe40003f95000 */
[----:B------:R-:W-:Y:S01]  /*a5c0*/  MOV R4, RZ ;  /* 0x000000ff00047202 */ /* 0x000fe20000000f00 */
[----:B----4-:R-:W-:Y:S01]  /*a5d0*/  FADD.FTZ R7, R7, R3 ;  /* 0x0000000307077221 */ /* 0x010fe20000010000 */
[----:B------:R-:W-:Y:S02]  /*a5e0*/  FSETP.NE.FTZ.AND P3, PT, R9, RZ, PT ;  /* 0x000000ff0900720b */ /* 0x000fe40003f75000 */
[----:B------:R-:W-:Y:S02]  /*a5f0*/  MOV R3, RZ ;  /* 0x000000ff00037202 */ /* 0x000fe40000000f00 */
[----:B------:R-:W-:-:S05]  /*a600*/  FSETP.NE.FTZ.AND P2, PT, R7, RZ, PT ;  /* 0x000000ff0700720b */ /* 0x000fca0003f55000 */
[----:B------:R-:W2:Y:S01]  /*a610*/  @P4 MUFU.RCP R0, R11 ;  /* 0x0000000b00004308 */ /* 0x000ea20000001000 */
[----:B-1----:R-:W-:-:S07]  /*a620*/  FADD.FTZ R6, R5, R6 ;  /* 0x0000000605067221 */ /* 0x002fce0000010000 */
[----:B------:R-:W1:Y:S01]  /*a630*/  @P2 MUFU.RCP R3, R7 ;  /* 0x0000000700032308 */ /* 0x000e620000001000 */
[----:B------:R-:W-:Y:S01]  /*a640*/  FSETP.NE.FTZ.AND P1, PT, R6, RZ, PT ;  /* 0x000000ff0600720b */ /* 0x000fe20003f35000 */
[----:B--2---:R-:W-:-:S06]  /*a650*/  FMUL.FTZ R184, R0, R184 ;  /* 0x000000b800b87220 */ /* 0x004fcc0000410000 */
[----:B------:R-:W2:Y:S01]  /*a660*/  @P3 MUFU.RCP R4, R9 ;  /* 0x0000000900043308 */ /* 0x000ea20000001000 */
[C---:B------:R-:W-:Y:S02]  /*a670*/  FMUL.FTZ R58, R0.reuse, R185 ;  /* 0x000000b9003a7220 */ /* 0x040fe40000410000 */
[C---:B------:R-:W-:Y:S02]  /*a680*/  FMUL.FTZ R192, R0.reuse, R192 ;  /* 0x000000c000c07220 */ /* 0x040fe40000410000 */
[C---:B------:R-:W-:Y:S02]  /*a690*/  FMUL.FTZ R193, R0.reuse, R193 ;  /* 0x000000c100c17220 */ /* 0x040fe40000410000 */
[C---:B------:R-:W-:Y:S01]  /*a6a0*/  FMUL.FTZ R68, R0.reuse, R68 ;  /* 0x0000004400447220 */ /* 0x040fe20000410000 */
[----:B------:R-:W-:Y:S01]  /*a6b0*/  @P4 MUFU.LG2 R11, R11 ;  /* 0x0000000b000b4308 */ /* 0x000fe20000000c00 */
[C---:B------:R-:W-:Y:S01]  /*a6c0*/  FMUL.FTZ R52, R0.reuse, R69 ;  /* 0x0000004500347220 */ /* 0x040fe20000410000 */
[----:B------:R-:W-:Y:S01]  /*a6d0*/  @P1 MOV R8, 0x3f317218 ;  /* 0x3f31721800081802 */ /* 0x000fe20000000f00 */
[----:B------:R-:W-:-:S02]  /*a6e0*/  FMUL.FTZ R80, R0, R80 ;  /* 0x0000005000507220 */ /* 0x000fc40000410000 */
[C---:B------:R-:W-:Y:S02]  /*a6f0*/  FMUL.FTZ R81, R0.reuse, R81 ;  /* 0x0000005100517220 */ /* 0x040fe40000410000 */
[C---:B------:R-:W-:Y:S01]  /*a700*/  FMUL.FTZ R84, R0.reuse, R84 ;  /* 0x0000005400547220 */ /* 0x040fe20000410000 */
[----:B------:R-:W-:Y:S01]  /*a710*/  @P3 MUFU.LG2 R9, R9 ;  /* 0x0000000900093308 */ /* 0x000fe20000000c00 */
[C---:B------:R-:W-:Y:S02]  /*a720*/  FMUL.FTZ R50, R0.reuse, R85 ;  /* 0x0000005500327220 */ /* 0x040fe40000410000 */
[C---:B------:R-:W-:Y:S02]  /*a730*/  FMUL.FTZ R96, R0.reuse, R96 ;  /* 0x0000006000607220 */ /* 0x040fe40000410000 */
[C---:B------:R-:W-:Y:S02]  /*a740*/  FMUL.FTZ R46, R0.reuse, R97 ;  /* 0x00000061002e7220 */ /* 0x040fe40000410000 */
[C---:B------:R-:W-:Y:S01]  /*a750*/  FMUL.FTZ R100, R0.reuse, R100 ;  /* 0x0000006400647220 */ /* 0x040fe20000410000 */
[----:B------:R-:W-:Y:S01]  /*a760*/  @P2 MUFU.LG2 R7, R7 ;  /* 0x0000000700072308 */ /* 0x000fe20000000c00 */
        /* <DEDUP_REMOVED lines=18> */
[----:B------:R-:W-:Y:S01]  /*a890*/  FMUL.FTZ R169, R0, R169 ;  /* 0x000000a900a97220 */ /* 0x000fe20000410000 */
[----:B------:R-:W-:Y:S01]  /*a8a0*/  MOV R0, RZ ;  /* 0x000000ff00007202 */ /* 0x000fe20000000f00 */
[----:B-1----:R-:W-:-:S02]  /*a8b0*/  FMUL.FTZ R180, R3, R180 ;  /* 0x000000b403b47220 */ /* 0x002fc40000410000 */
[C---:B------:R-:W-:Y:S02]  /*a8c0*/  FMUL.FTZ R59, R3.reuse, R181 ;  /* 0x000000b5033b7220 */ /* 0x040fe40000410000 */
[C---:B------:R-:W-:Y:S01]  /*a8d0*/  FMUL.FTZ R188, R3.reuse, R188 ;  /* 0x000000bc03bc7220 */ /* 0x040fe20000410000 */
[----:B------:R-:W1:Y:S01]  /*a8e0*/  @P1 MUFU.RCP R0, R6 ;  /* 0x0000000600001308 */ /* 0x000e620000001000 */
[C---:B------:R-:W-:Y:S02]  /*a8f0*/  FMUL.FTZ R56, R3.reuse, R189 ;  /* 0x000000bd03387220 */ /* 0x040fe40000410000 */
[C---:B------:R-:W-:Y:S02]  /*a900*/  FMUL.FTZ R72, R3.reuse, R72 ;  /* 0x0000004803487220 */ /* 0x040fe40000410000 */
[C---:B------:R-:W-:Y:S02]  /*a910*/  FMUL.FTZ R55, R3.reuse, R73 ;  /* 0x0000004903377220 */ /* 0x040fe40000410000 */
[C---:B------:R-:W-:Y:S01]  /*a920*/  FMUL.FTZ R76, R3.reuse, R76 ;  /* 0x0000004c034c7220 */ /* 0x040fe20000410000 */
[----:B------:R-:W3:Y:S01]  /*a930*/  @P1 MUFU.LG2 R6, R6 ;  /* 0x0000000600061308 */ /* 0x000ee20000000c00 */
        /* <DEDUP_REMOVED lines=25> */
[----:B------:R-:W-:Y:S01]  /*aad0*/  @P3 MOV R3, 0x3f317218 ;  /* 0x3f31721800033802 */ /* 0x000fe20000000f00 */
[----:B--2---:R-:W-:-:S02]  /*aae0*/  FMUL.FTZ R186, R4, R186 ;  /* 0x000000ba04ba7220 */ /* 0x004fc40000410000 */
        /* <DEDUP_REMOVED lines=32> */
[C---:B-1----:R-:W-:Y:S02]  /*acf0*/  FMUL.FTZ R182, R0.reuse, R182 ;  /* 0x000000b600b67220 */ /* 0x042fe40000410000 */
        /* <DEDUP_REMOVED lines=31> */
[----:B------:R-:W-:Y:S01]  /*aef0*/  @P2 MOV R0, 0x3f317218 ;  /* 0x3f31721800002802 */ /* 0x000fe20000000f00 */
[----:B------:R-:W-:Y:S02]  /*af00*/  @P3 FMUL.FTZ R5, R3, c[0x0][0x2d0] ;  /* 0x0000b40003053a20 */ /* 0x000fe40000410000 */
[----:B------:R-:W-:Y:S02]  /*af10*/  @P4 FMUL.FTZ R10, R4, c[0x0][0x2d0] ;  /* 0x0000b400040a4a20 */ /* 0x000fe40000410000 */
[----:B------:R-:W-:-:S02]  /*af20*/  @P2 FMUL.FTZ R3, R0, c[0x0][0x2d0] ;  /* 0x0000b40000032a20 */ /* 0x000fc40000410000 */
[----:B------:R-:W-:Y:S02]  /*af30*/  @P4 FMUL.FTZ R11, R11, 0.69314718246459960938 ;  /* 0x3f3172180b0b4820 */ /* 0x000fe40000410000 */
[----:B------:R-:W-:Y:S02]  /*af40*/  @P3 FMUL.FTZ R9, R9, 0.69314718246459960938 ;  /* 0x3f31721809093820 */ /* 0x000fe40000410000 */
[----:B------:R-:W-:Y:S02]  /*af50*/  @P2 FMUL.FTZ R7, R7, 0.69314718246459960938 ;  /* 0x3f31721807072820 */ /* 0x000fe40000410000 */
[----:B---3--:R-:W-:Y:S02]  /*af60*/  @P1 FMUL.FTZ R4, R6, 0.69314718246459960938 ;  /* 0x3f31721806041820 */ /* 0x008fe40000410000 */
[----:B------:R-:W-:Y:S02]  /*af70*/  @P1 FMUL.FTZ R0, R8, c[0x0][0x2d0] ;  /* 0x0000b40008001a20 */ /* 0x000fe40000410000 */
[----:B------:R-:W-:-:S02]  /*af80*/  @P4 FFMA.FTZ R62, R10, R177, R11 ;  /* 0x000000b10a3e4223 */ /* 0x000fc4000001000b */
[----:B------:R-:W-:Y:S02]  /*af90*/  @P3 FFMA.FTZ R63, R5, R176, R9 ;  /* 0x000000b0053f3223 */ /* 0x000fe40000010009 */
[----:B-----5:R-:W-:Y:S02]  /*afa0*/  @P2 FFMA.FTZ R64, R3, R175, R7 ;  /* 0x000000af03402223 */ /* 0x020fe40000010007 */
[----:B------:R-:W-:Y:S02]  /*afb0*/  @P1 FFMA.FTZ R65, R0, R2, R4 ;  /* 0x0000000200411223 */ /* 0x000fe40000010004 */
.L_x_673:
[----:B------:R-:W-:Y:S05]  /*afc0*/  @P0 BRA `(.L_x_691) ;  /* 0x00001c6000000947 */ /* 0x000fea0003800000 */
[----:B------:R-:W2:Y:S01]  /*afd0*/  LDL R69, [R1+0x40] ;  /* 0x0000400001457983 */ /* 0x000ea20000100800 */
[----:B------:R-:W-:Y:S02]  /*afe0*/  F2FP.BF16.PACK_AB R58, R58, R184 ;  /* 0x000000b83a3a723e */ /* 0x000fe400000010ff */
[----:B------:R-:W-:Y:S01]  /*aff0*/  F2FP.BF16.PACK_AB R57, R57, R186 ;  /* 0x000000ba3939723e */ /* 0x000fe200000010ff */
[----:B------:R-:W1:Y:S01]  /*b000*/  S2R R67, SR_TID.X ;  /* 0x0000000000437919 */ /* 0x000e620000002100 */
        /* <DEDUP_REMOVED lines=12> */
[----:B-1----:R-:W-:Y:S02]  /*b0d0*/  SHF.R.S32.HI R66, RZ, 0x1f, R67 ;  /* 0x0000001fff427819 */ /* 0x002fe40000011443 */
[----:B------:R-:W-:-:S02]  /*b0e0*/  F2FP.BF16.PACK_AB R54, R54, R76 ;  /* 0x0000004c3636723e */ /* 0x000fc400000010ff */
[CC--:B------:R-:W-:Y:S02]  /*b0f0*/  LEA.HI R2, R66.reuse, R67.reuse, RZ, 0x2 ;  /* 0x0000004342027211 */ /* 0x0c0fe400078f10ff */
[----:B------:R-:W-:Y:S02]  /*b100*/  LEA.HI R61, R66, R67, RZ, 0x5 ;  /* 0x00000043423d7211 */ /* 0x000fe400078f28ff */
[--C-:B------:R-:W-:Y:S02]  /*b110*/  SHF.R.S32.HI R4, RZ, 0x2, R2.reuse ;  /* 0x00000002ff047819 */ /* 0x100fe40000011402 */
[----:B------:R-:W-:Y:S02]  /*b120*/  SHF.R.S32.HI R0, RZ, 0x1f, R2 ;  /* 0x0000001fff007819 */ /* 0x000fe40000011402 */
[----:B------:R-:W-:Y:S02]  /*b130*/  SHF.R.S32.HI R60, RZ, 0x5, R61 ;  /* 0x00000005ff3c7819 */ /* 0x000fe4000001143d */
[----:B------:R-:W-:-:S02]  /*b140*/  LEA.HI R0, R0, R4, RZ, 0x3 ;  /* 0x0000000400007211 */ /* 0x000fc400078f18ff */
[----:B------:R-:W-:Y:S02]  /*b150*/  F2FP.BF16.PACK_AB R78, R79, R78 ;  /* 0x0000004e4f4e723e */ /* 0x000fe400000010ff */
        /* <DEDUP_REMOVED lines=21> */
[----:B------:R-:W-:Y:S01]  /*b2b0*/  BAR.SYNC.DEFER_BLOCKING 0x1, 0x80 ;  /* 0x0042000000007b1d */ /* 0x000fe20000010000 */
[----:B------:R-:W-:Y:S02]  /*b2c0*/  F2FP.BF16.PACK_AB R47, R47, R92 ;  /* 0x0000005c2f2f723e */ /* 0x000fe400000010ff */
[----:B------:R-:W-:Y:S02]  /*b2d0*/  F2FP.BF16.PACK_AB R94, R95, R94 ;  /* 0x0000005e5f5e723e */ /* 0x000fe400000010ff */
[C---:B------:R-:W-:Y:S02]  /*b2e0*/  IADD3 R3, R0.reuse, 0x80, RZ ;  /* 0x0000008000037810 */ /* 0x040fe40007ffe0ff */
[C---:B------:R-:W-:Y:S02]  /*b2f0*/  IADD3 R2, R0.reuse, 0x70, RZ ;  /* 0x0000007000027810 */ /* 0x040fe40007ffe0ff */
[----:B------:R-:W-:Y:S01]  /*b300*/  @P0 IADD3 R2, R3, 0x10, RZ ;  /* 0x0000001003020810 */ /* 0x000fe20007ffe0ff */
[----:B------:R-:W-:Y:S01]  /*b310*/  IMAD.IADD R3, R0, 0x1, R4 ;  /* 0x0000000100037824 */ /* 0x000fe200078e0204 */
[----:B------:R-:W-:-:S02]  /*b320*/  F2FP.BF16.PACK_AB R45, R45, R100 ;  /* 0x000000642d2d723e */ /* 0x000fc400000010ff */
[----:B------:R-:W-:Y:S01]  /*b330*/  F2FP.BF16.PACK_AB R44, R44, R102 ;  /* 0x000000662c2c723e */ /* 0x000fe200000010ff */
[----:B------:R-:W-:Y:S01]  /*b340*/  IMAD.IADD R4, R4, 0x1, R2 ;  /* 0x0000000104047824 */ /* 0x000fe200078e0202 */
[----:B------:R-:W-:Y:S02]  /*b350*/  F2FP.BF16.PACK_AB R42, R42, R112 ;  /* 0x000000702a2a723e */ /* 0x000fe400000010ff */
[----:B------:R-:W-:Y:S02]  /*b360*/  F2FP.BF16.PACK_AB R41, R41, R114 ;  /* 0x000000722929723e */ /* 0x000fe400000010ff */
[----:B------:R-:W-:Y:S02]  /*b370*/  F2FP.BF16.PACK_AB R43, R43, R104 ;  /* 0x000000682b2b723e */ /* 0x000fe400000010ff */
[----:B------:R-:W-:Y:S02]  /*b380*/  F2FP.BF16.PACK_AB R106, R107, R106 ;  /* 0x0000006a6b6a723e */ /* 0x000fe400000010ff */
[----:B------:R-:W-:Y:S01]  /*b390*/  F2FP.BF16.PACK_AB R40, R40, R108 ;  /* 0x0000006c2828723e */ /* 0x000fe200000010ff */
[----:B------:R-:W-:Y:S01]  /*b3a0*/  STS [R0+0x80], R58 ;  /* 0x0000803a00007388 */ /* 0x000fe20000000800 */
[----:B------:R-:W-:-:S02]  /*b3b0*/  F2FP.BF16.PACK_AB R110, R111, R110 ;  /* 0x0000006e6f6e723e */ /* 0x000fc400000010ff */
[----:B------:R-:W-:Y:S01]  /*b3c0*/  F2FP.BF16.PACK_AB R39, R39, R116 ;  /* 0x000000742727723e */ /* 0x000fe200000010ff */
[----:B------:R-:W-:Y:S01]  /*b3d0*/  STS [R0+0x480], R57 ;  /* 0x0004803900007388 */ /* 0x000fe20000000800 */
[----:B------:R-:W-:Y:S02]  /*b3e0*/  F2FP.BF16.PACK_AB R38, R38, R118 ;  /* 0x000000762626723e */ /* 0x000fe400000010ff */
[----:B------:R-:W-:Y:S01]  /*b3f0*/  F2FP.BF16.PACK_AB R36, R36, R128 ;  /* 0x000000802424723e */ /* 0x000fe200000010ff */
[----:B------:R1:W-:Y:S01]  /*b400*/  STS [R2], R7 ;  /* 0x0000000702007388 */ /* 0x0003e20000000800 */
        /* <DEDUP_REMOVED lines=18> */
[----:B-1----:R-:W-:Y:S01]  /*b530*/  IMAD.MOV.U32 R7, RZ, RZ, 0x40 ;  /* 0x00000040ff077424 */ /* 0x002fe200078e00ff */
[----:B------:R-:W-:Y:S02]  /*b540*/  F2FP.BF16.PACK_AB R25, R25, R142 ;  /* 0x0000008e1919723e */ /* 0x000fe400000010ff */
[----:B------:R-:W-:Y:S01]  /*b550*/  STS [R3+0x480], R51 ;  /* 0x0004803303007388 */ /* 0x000fe20000000800 */
[----:B------:R-:W-:-:S02]  /*b560*/  F2FP.BF16.PACK_AB R24, R24, R148 ;  /* 0x000000941818723e */ /* 0x000fc400000010ff */
[----:B------:R-:W-:Y:S01]  /*b570*/  SEL R7, R7, 0xffffffc0, !P2 ;  /* 0xffffffc007077807 */ /* 0x000fe20005000000 */
[----:B------:R1:W-:Y:S01]  /*b580*/  STS [R4+0x400], R6 ;  /* 0x0004000604007388 */ /* 0x0003e20000000800 */
        /* <DEDUP_REMOVED lines=17> */
[----:B-1----:R-:W-:Y:S01]  /*b6a0*/  IMAD.IADD R6, R0, 0x1, R7 ;  /* 0x0000000100067824 */ /* 0x002fe200078e0207 */
[----:B------:R-:W-:Y:S02]  /*b6b0*/  F2FP.BF16.PACK_AB R16, R16, R202 ;  /* 0x000000ca1010723e */ /* 0x000fe400000010ff */
[----:B------:R-:W-:Y:S01]  /*b6c0*/  F2FP.BF16.PACK_AB R15, R15, R164 ;  /* 0x000000a40f0f723e */ /* 0x000fe200000010ff */
[----:B---3--:R-:W-:Y:S01]  /*b6d0*/  IMAD.IADD R8, R7, 0x1, R2 ;  /* 0x0000000107087824 */ /* 0x008fe200078e0202 */
[----:B------:R-:W-:Y:S01]  /*b6e0*/  STS [R6+0x80], R50 ;  /* 0x0000803206007388 */ /* 0x000fe20000000800 */
[----:B------:R-:W-:Y:S02]  /*b6f0*/  F2FP.BF16.PACK_AB R14, R14, R166 ;  /* 0x000000a60e0e723e */ /* 0x000fe400000010ff */
[----:B------:R-:W-:Y:S01]  /*b700*/  ISETP.NE.U32.AND P1, PT, RZ, c[0x0][0x500], PT ;  /* 0x00014000ff007a0c */ /* 0x000fe20003f25070 */
[----:B------:R-:W-:Y:S01]  /*b710*/  STS [R6+0x480], R49 ;  /* 0x0004803106007388 */ /* 0x000fe20000000800 */
[----:B------:R-:W-:-:S02]  /*b720*/  ISETP.NE.U32.AND P0, PT, RZ, c[0x0][0x508], PT ;  /* 0x00014200ff007a0c */ /* 0x000fc40003f05070 */
[----:B------:R-:W-:Y:S01]  /*b730*/  ISETP.NE.AND.EX P1, PT, RZ, c[0x0][0x504], PT, P1 ;  /* 0x00014100ff007a0c */ /* 0x000fe20003f25310 */
[----:B------:R1:W-:Y:S01]  /*b740*/  STS [R8+0x400], R5 ;  /* 0x0004000508007388 */ /* 0x0003e20000000800 */
[----:B------:R-:W-:-:S03]  /*b750*/  ISETP.NE.AND.EX P0, PT, RZ, c[0x0][0x50c], PT, P0 ;  /* 0x00014300ff007a0c */ /* 0x000fc60003f05300 */
[----:B------:R-:W-:Y:S04]  /*b760*/  STS [R8], R46 ;  /* 0x0000002e08007388 */ /* 0x000fe80000000800 */
[----:B------:R-:W-:Y:S04]  /*b770*/  STS [R6+0x2080], R48 ;  /* 0x0020803006007388 */ /* 0x000fe80000000800 */
[----:B------:R-:W-:Y:S04]  /*b780*/  STS [R6+0x2480], R90 ;  /* 0x0024805a06007388 */ /* 0x000fe80000000800 */
[----:B------:R-:W-:Y:S04]  /*b790*/  STS [R8+0x2000], R47 ;  /* 0x0020002f08007388 */ /* 0x000fe80000000800 */
[----:B------:R-:W-:Y:S01]  /*b7a0*/  STS [R8+0x2400], R94 ;  /* 0x0024005e08007388 */ /* 0x000fe20000000800 */
[----:B-1----:R-:W-:-:S02]  /*b7b0*/  IMAD.IADD R5, R7, 0x1, R3 ;  /* 0x0000000107057824 */ /* 0x002fc400078e0203 */
        /* <DEDUP_REMOVED lines=22> */
[----:B------:R-:W-:Y:S01]  /*b920*/  STS [R3+0x6480], R29 ;  /* 0x0064801d03007388 */ /* 0x000fe20000000800 */
[----:B-1----:R-:W-:-:S03]  /*b930*/  IMAD.MOV.U32 R2, RZ, RZ, 0x4 ;  /* 0x00000004ff027424 */ /* 0x002fc600078e00ff */
        /* <DEDUP_REMOVED lines=14> */
[----:B------:R1:W-:Y:S04]  /*ba20*/  STS [R5+0x6080], R11 ;  /* 0x0060800b05007388 */ /* 0x0003e80000000800 */
[----:B------:R1:W-:Y:S04]  /*ba30*/  STS [R5+0x6480], R16 ;  /* 0x0064801005007388 */ /* 0x0003e80000000800 */
[----:B------:R1:W-:Y:S04]  /*ba40*/  STS [R7+0x6000], R15 ;  /* 0x0060000f07007388 */ /* 0x0003e80000000800 */
[----:B------:R1:W-:Y:S01]  /*ba50*/  STS [R7+0x6400], R14 ;  /* 0x0064000e07007388 */ /* 0x0003e20000000800 */
[----:B--2---:R-:W-:-:S03]  /*ba60*/  IMAD.WIDE R8, R69, R2, c[0x0][0x500] ;  /* 0x0001400045087625 */ /* 0x004fc600078e0202 */
[----:B------:R-:W-:Y:S06]  /*ba70*/  BAR.SYNC.DEFER_BLOCKING 0x1, 0x80 ;  /* 0x0042000000007b1d */ /* 0x000fec0000010000 */
[----:B------:R-:W2:Y:S01]  /*ba80*/  @P1 LDG.E R0, [R8.64] ;  /* 0x0000001008001981 */ /* 0x000ea2000c1e1900 */
[----:B------:R-:W-:Y:S02]  /*ba90*/  IMAD.MOV.U32 R20, RZ, RZ, c[0x0][0x388] ;  /* 0x0000e200ff147624 */ /* 0x000fe400078e00ff */
[----:B------:R-:W-:-:S05]  /*baa0*/  @P0 IMAD.WIDE R2, R69, R2, c[0x0][0x508] ;  /* 0x0001420045020625 */ /* 0x000fca00078e0202 */
[----:B------:R3:W5:Y:S02]  /*bab0*/  @P0 LDG.E R20, [R2.64] ;  /* 0x0000001002140981 */ /* 0x000764000c1e1900 */
[----:B---3--:R-:W-:Y:S02]  /*bac0*/  CS2R R2, SRZ ;  /* 0x0000000000027805 */ /* 0x008fe4000001ff00 */
[--C-:B--2---:R-:W-:Y:S01]  /*bad0*/  @P1 SHF.R.S32.HI R3, RZ, 0x1f, R0.reuse ;  /* 0x0000001fff031819 */ /* 0x104fe20000011400 */
[----:B------:R-:W-:Y:S01]  /*bae0*/  @P1 IMAD.MOV.U32 R2, RZ, RZ, R0 ;  /* 0x000000ffff021224 */ /* 0x000fe200078e0000 */
[----:B------:R-:W-:Y:S05]  /*baf0*/  @P0 BRA `(.L_x_692) ;  /* 0x0000004000000947 */ /* 0x000fea0003800000 */
[----:B-1----:R-:W-:Y:S05]  /*bb00*/  @!P1 BRA `(.L_x_692) ;  /* 0x0000003000009947 */ /* 0x002fea0003800000 */
[----:B------:R-:W2:Y:S04]  /*bb10*/  LDG.E R4, [R8.64] ;  /* 0x0000001008047981 */ /* 0x000ea8000c1e1900 */
[----:B------:R-:W2:Y:S02]  /*bb20*/  LDG.E R0, [R8.64+0x4] ;  /* 0x0000041008007981 */ /* 0x000ea4000c1e1900 */
[----:B--2--5:R-:W-:-:S02]  /*bb30*/  IADD3 R20, -R4, R0, RZ ;  /* 0x0000000004147210 */ /* 0x024fc40007ffe1ff */
.L_x_692:
[----:B-1----:R-:W-:Y:S01]  /*bb40*/  LOP3.LUT R0, R61, 0xffffffe0, RZ, 0xc0, !PT ;  /* 0xffffffe03d007812 */ /* 0x002fe200078ec0ff */
[----:B------:R-:W-:Y:S01]  /*bb50*/  IMAD.MOV.U32 R6, RZ, RZ, c[0x0][0x4e8] ;  /* 0x00013a00ff067624 */ /* 0x000fe200078e00ff */
[----:B------:R-:W-:Y:S01]  /*bb60*/  SHF.R.S32.HI R5, RZ, 0x1f, R60 ;  /* 0x0000001fff057819 */ /* 0x000fe2000001143c */
[----:B------:R-:W1:Y:S01]  /*bb70*/  S2R R23, SR_CTAID.X ;  /* 0x0000000000177919 */ /* 0x000e620000002500 */
[----:B------:R-:W-:Y:S01]  /*bb80*/  LEA.HI R4, R32, R32, RZ, 0x1 ;  /* 0x0000002020047211 */ /* 0x000fe200078f08ff */
[----:B------:R-:W-:Y:S01]  /*bb90*/  IMAD.IADD R0, R67, 0x1, -R0 ;  /* 0x0000000143007824 */ /* 0x000fe200078e0a00 */
[----:B------:R-:W-:Y:S01]  /*bba0*/  LEA.HI R5, R5, R60, RZ, 0x2 ;  /* 0x0000003c05057211 */ /* 0x000fe200078f10ff */
[----:B------:R-:W2:Y:S01]  /*bbb0*/  S2R R13, SR_CTAID.Y ;  /* 0x00000000000d7919 */ /* 0x000ea20000002600 */
[----:B------:R-:W-:Y:S01]  /*bbc0*/  ISETP.NE.AND P2, PT, R6, 0x1, PT ;  /* 0x000000010600780c */ /* 0x000fe20003f45270 */
[----:B-----5:R-:W-:Y:S01]  /*bbd0*/  IMAD R20, R20, c[0x0][0x4e8], RZ ;  /* 0x00013a0014147a24 */ /* 0x020fe200078e02ff */
[----:B------:R-:W-:Y:S01]  /*bbe0*/  SHF.R.S32.HI R8, RZ, 0x1f, R0 ;  /* 0x0000001fff087819 */ /* 0x000fe20000011400 */
[----:B------:R-:W-:Y:S01]  /*bbf0*/  BSSY B0, `(.L_x_693) ;  /* 0x000008c000007945 */ /* 0x000fe20003800000 */
[C---:B------:R-:W-:Y:S01]  /*bc00*/  LOP3.LUT R6, R4.reuse, 0x1ffffffe, RZ, 0xc0, !PT ;  /* 0x1ffffffe04067812 */ /* 0x040fe200078ec0ff */
[----:B------:R-:W-:Y:S01]  /*bc10*/  IMAD.SHL.U32 R4, R4, 0x20, RZ ;  /* 0x0000002004047824 */ /* 0x000fe200078e00ff */
[----:B------:R-:W-:-:S02]  /*bc20*/  LOP3.LUT R7, R5, 0xffffffc, RZ, 0xc0, !PT ;  /* 0x0ffffffc05077812 */ /* 0x000fc400078ec0ff */
[----:B------:R-:W-:Y:S02]  /*bc30*/  LEA.HI R5, R8, R0, RZ, 0x2 ;  /* 0x0000000008057211 */ /* 0x000fe400078f10ff */
[----:B------:R-:W-:Y:S01]  /*bc40*/  IADD3 R6, R32, -R6, RZ ;  /* 0x8000000620067210 */ /* 0x000fe20007ffe0ff */
[----:B------:R-:W-:Y:S01]  /*bc50*/  IMAD.IADD R7, R60, 0x1, -R7 ;  /* 0x000000013c077824 */ /* 0x000fe200078e0a07 */
[----:B------:R-:W-:Y:S02]  /*bc60*/  LOP3.LUT R4, R4, 0xffffffc0, RZ, 0xc0, !PT ;  /* 0xffffffc004047812 */ /* 0x000fe400078ec0ff */
[----:B------:R-:W-:Y:S02]  /*bc70*/  SHF.R.S32.HI R5, RZ, 0x2, R5 ;  /* 0x00000002ff057819 */ /* 0x000fe40000011405 */
[----:B------:R-:W-:Y:S01]  /*bc80*/  LOP3.LUT P0, RZ, R0, 0x3, RZ, 0xc0, !PT ;  /* 0x0000000300ff7812 */ /* 0x000fe2000780c0ff */
[----:B------:R-:W-:Y:S01]  /*bc90*/  IMAD R0, R6, 0x8, R4 ;  /* 0x0000000806007824 */ /* 0x000fe200078e0204 */
[-C--:B------:R-:W-:Y:S01]  /*bca0*/  LEA.HI R19, R66, R67.reuse, RZ, 0x3 ;  /* 0x0000004342137211 */ /* 0x080fe200078f18ff */
[----:B------:R-:W-:Y:S01]  /*bcb0*/  IMAD R17, R7, 0x10, R5 ;  /* 0x0000001007117824 */ /* 0x000fe200078e0205 */
[----:B------:R-:W-:Y:S01]  /*bcc0*/  SEL R18, R69, RZ, !P1 ;  /* 0x000000ff45127207 */ /* 0x000fe20004800000 */
[----:B------:R-:W-:Y:S01]  /*bcd0*/  IMAD R6, R3, c[0x0][0x3a0], RZ ;  /* 0x0000e80003067a24 */ /* 0x000fe200078e02ff */
[----:B------:R-:W-:Y:S01]  /*bce0*/  LOP3.LUT R4, R19, 0xfffffff8, RZ, 0xc0, !PT ;  /* 0xfffffff813047812 */ /* 0x000fe200078ec0ff */
[----:B------:R-:W-:Y:S01]  /*bcf0*/  IMAD.IADD R0, R17, 0x1, R0 ;  /* 0x0000000111007824 */ /* 0x000fe200078e0200 */
[----:B--2---:R-:W-:Y:S01]  /*bd00*/  SHF.R.S32.HI R7, RZ, 0x1f, R13 ;  /* 0x0000001fff077819 */ /* 0x004fe2000001140d */
[----:B------:R-:W-:Y:S01]  /*bd10*/  IMAD R6, R2, c[0x0][0x3a4], R6 ;  /* 0x0000e90002067a24 */ /* 0x000fe200078e0206 */
[-C--:B------:R-:W-:Y:S01]  /*bd20*/  IADD3 R12, -R4, R67.reuse, RZ ;  /* 0x00000043040c7210 */ /* 0x080fe20007ffe1ff */
[----:B-1----:R-:W-:Y:S01]  /*bd30*/  IMAD R8, R23, 0x80, R0 ;  /* 0x0000008017087824 */ /* 0x002fe200078e0200 */
[----:B------:R-:W-:Y:S01]  /*bd40*/  SHF.R.S32.HI R19, RZ, 0x3, R19 ;  /* 0x00000003ff137819 */ /* 0x000fe20000011413 */
[----:B------:R-:W-:Y:S01]  /*bd50*/  IMAD.WIDE.U32 R4, R2, c[0x0][0x3a0], RZ ;  /* 0x0000e80002047a25 */ /* 0x000fe200078e00ff */
[----:B------:R-:W-:-:S03]  /*bd60*/  LEA.HI R22, R66, R67, RZ, 0x6 ;  /* 0x0000004342167211 */ /* 0x000fc600078f30ff */
[----:B------:R-:W-:-:S04]  /*bd70*/  @P2 IMAD.HI.U32 R0, R8, c[0x0][0x4ec], RZ ;  /* 0x00013b0008002a27 */ /* 0x000fc800078e00ff */
[----:B------:R-:W-:Y:S01]  /*bd80*/  IMAD.WIDE.U32 R10, R13, c[0x0][0x490], R2 ;  /* 0x000124000d0a7a25 */ /* 0x000fe200078e0002 */
[----:B------:R-:W-:-:S03]  /*bd90*/  IADD3 R3, R5, R6, RZ ;  /* 0x0000000605037210 */ /* 0x000fc60007ffe0ff */
[----:B------:R-:W-:Y:S02]  /*bda0*/  IMAD R5, R7, c[0x0][0x490], RZ ;  /* 0x0001240007057a24 */ /* 0x000fe400078e02ff */
[----:B------:R-:W-:Y:S01]  /*bdb0*/  IMAD.MOV.U32 R9, RZ, RZ, R8 ;  /* 0x000000ffff097224 */ /* 0x000fe200078e0008 */
[----:B------:R-:W-:Y:S01]  /*bdc0*/  @P2 SHF.R.U32.HI R9, RZ, c[0x0][0x4f0], R0 ;  /* 0x00013c00ff092a19 */ /* 0x000fe20000011600 */
[----:B------:R-:W-:Y:S01]  /*bdd0*/  IMAD R5, R13, c[0x0][0x494], R5 ;  /* 0x000125000d057a24 */ /* 0x000fe200078e0205 */
[----:B------:R-:W-:Y:S01]  /*bde0*/  SHF.R.S32.HI R0, RZ, 0x1f, R69 ;  /* 0x0000001fff007819 */ /* 0x000fe20000011445 */
[----:B------:R-:W-:Y:S02]  /*bdf0*/  IMAD.MOV.U32 R2, RZ, RZ, R4 ;  /* 0x000000ffff027224 */ /* 0x000fe400078e0004 */
[----:B------:R-:W-:Y:S01]  /*be00*/  IMAD R16, R7, c[0x0][0x3e8], RZ ;  /* 0x0000fa0007107a24 */ /* 0x000fe200078e02ff */
[----:B------:R-:W-:Y:S01]  /*be10*/  SEL R14, R0, RZ, !P1 ;  /* 0x000000ff000e7207 */ /* 0x000fe20004800000 */
[----:B------:R-:W-:Y:S01]  /*be20*/  IMAD.WIDE.U32 R6, R13, c[0x0][0x3e8], R2 ;  /* 0x0000fa000d067a25 */ /* 0x000fe200078e0002 */
[----:B------:R-:W-:-:S02]  /*be30*/  IADD3 R5, R11, R5, RZ ;  /* 0x000000050b057210 */ /* 0x000fc40007ffe0ff */
[----:B------:R-:W-:Y:S01]  /*be40*/  SHF.L.U32 R11, R19, 0x6, RZ ;  /* 0x00000006130b7819 */ /* 0x000fe200000006ff */
[----:B------:R-:W-:Y:S02]  /*be50*/  IMAD.MOV R0, RZ, RZ, -R9 ;  /* 0x000000ffff007224 */ /* 0x000fe400078e0a09 */
[----:B------:R-:W-:Y:S02]  /*be60*/  IMAD R2, R12, 0x10, R19 ;  /* 0x000000100c027824 */ /* 0x000fe400078e0213 */
[----:B------:R-:W-:Y:S02]  /*be70*/  IMAD R3, R14, c[0x0][0x498], RZ ;  /* 0x000126000e037a24 */ /* 0x000fe400078e02ff */
[----:B------:R-:W-:Y:S02]  /*be80*/  IMAD.MOV.U32 R4, RZ, RZ, R10 ;  /* 0x000000ffff047224 */ /* 0x000fe400078e000a */
[----:B------:R-:W-:Y:S01]  /*be90*/  IMAD R10, R0, c[0x0][0x4e8], R8 ;  /* 0x00013a00000a7a24 */ /* 0x000fe200078e0208 */
[----:B------:R-:W-:Y:S01]  /*bea0*/  LOP3.LUT R0, R11, 0x1c0, RZ, 0xc0, !PT ;  /* 0x000001c00b007812 */ /* 0x000fe200078ec0ff */
[C---:B------:R-:W-:Y:S01]  /*beb0*/  IMAD R15, R18.reuse, c[0x0][0x49c], R3 ;  /* 0x00012700120f7a24 */ /* 0x040fe200078e0203 */
[----:B------:R-:W-:Y:S01]  /*bec0*/  LEA R11, R23, R2, 0x7 ;  /* 0x00000002170b7211 */ /* 0x000fe200078e38ff */
[----:B------:R-:W-:Y:S01]  /*bed0*/  IMAD R16, R13, c[0x0][0x3ec], R16 ;  /* 0x0000fb000d107a24 */ /* 0x000fe200078e0210 */
[----:B------:R-:W-:Y:S01]  /*bee0*/  SHF.R.U32.HI R13, RZ, 0x3, R0 ;  /* 0x00000003ff0d7819 */ /* 0x000fe20000011600 */
[----:B------:R-:W-:-:S04]  /*bef0*/  IMAD.WIDE.U32 R2, R18, c[0x0][0x498], R4 ;  /* 0x0001260012027a25 */ /* 0x000fc800078e0004 */
[----:B------:R-:W-:Y:S01]  /*bf00*/  IMAD.SHL.U32 R8, R12, 0x8, RZ ;  /* 0x000000080c087824 */ /* 0x000fe200078e00ff */
[----:B------:R-:W-:Y:S01]  /*bf10*/  SHF.R.S32.HI R12, RZ, 0x1f, R9 ;  /* 0x0000001fff0c7819 */ /* 0x000fe20000011409 */
[----:B------:R-:W-:Y:S01]  /*bf20*/  IMAD.IADD R5, R7, 0x1, R16 ;  /* 0x0000000107057824 */ /* 0x000fe200078e0210 */
[----:B------:R-:W-:Y:S01]  /*bf30*/  IADD3 R2, P1, R9, R2, RZ ;  /* 0x0000000209027210 */ /* 0x000fe20007f3e0ff */
[----:B------:R-:W-:Y:S01]  /*bf40*/  IMAD.MOV.U32 R16, RZ, RZ, R11 ;  /* 0x000000ffff107224 */ /* 0x000fe200078e000b */
[----:B------:R-:W-:Y:S01]  /*bf50*/  SHF.R.S32.HI R7, RZ, 0x1f, R10 ;  /* 0x0000001fff077819 */ /* 0x000fe2000001140a */
[----:B------:R-:W-:Y:S01]  /*bf60*/  IMAD R17, R23, 0x80, R17 ;  /* 0x0000008017117824 */ /* 0x000fe200078e0211 */
[----:B------:R-:W-:Y:S02]  /*bf70*/  IADD3.X R3, R12, R3, R15, P1, !PT ;  /* 0x000000030c037210 */ /* 0x000fe40000ffe40f */
[----:B------:R-:W-:Y:S01]  /*bf80*/  LOP3.LUT R4, R0, 0x38, R8, 0xf8, !PT ;  /* 0x0000003800047812 */ /* 0x000fe200078ef808 */
[----:B------:R-:W-:Y:S01]  /*bf90*/  IMAD R7, R7, c[0x0][0x488], RZ ;  /* 0x0001220007077a24 */ /* 0x000fe200078e02ff */
[----:B------:R-:W-:Y:S01]  /*bfa0*/  IADD3 R9, R17, 0x8, RZ ;  /* 0x0000000811097810 */ /* 0x000fe20007ffe0ff */
[----:B------:R-:W-:Y:S01]  /*bfb0*/  @P2 IMAD.HI.U32 R0, R11, c[0x0][0x4ec], RZ ;  /* 0x00013b000b002a27 */ /* 0x000fe200078e00ff */
[----:B------:R-:W-:-:S02]  /*bfc0*/  LOP3.LUT R21, R4, R13, RZ, 0x3c, !PT ;  /* 0x0000000d04157212 */ /* 0x000fc400078e3cff */
[----:B------:R-:W-:Y:S01]  /*bfd0*/  MOV R4, R6 ;  /* 0x0000000600047202 */ /* 0x000fe20000000f00 */
[C---:B------:R-:W-:Y:S01]  /*bfe0*/  IMAD.WIDE.U32 R2, R10.reuse, c[0x0][0x488], R2 ;  /* 0x000122000a027a25 */ /* 0x040fe200078e0002 */
[----:B------:R-:W-:Y:S02]  /*bff0*/  @P2 SHF.R.U32.HI R16, RZ, c[0x0][0x4f0], R0 ;  /* 0x00013c00ff102a19 */ /* 0x000fe40000011600 */
[-C--:B------:R-:W-:Y:S01]  /*c000*/  ISETP.GE.OR P2, PT, R9, R20.reuse, P0 ;  /* 0x000000140900720c */ /* 0x080fe20000746670 */
[----:B------:R-:W-:Y:S01]  /*c010*/  IMAD R7, R10, c[0x0][0x48c], R7 ;  /* 0x000123000a077a24 */ /* 0x000fe200078e0207 */
[----:B------:R-:W-:Y:S01]  /*c020*/  LEA R0, P1, R2, c[0x0][0x450], 0x2 ;  /* 0x0001140002007a11 */ /* 0x000fe200078210ff */
[----:B------:R-:W-:Y:S01]  /*c030*/  IMAD R6, R14, c[0x0][0x3f0], RZ ;  /* 0x0000fc000e067a24 */ /* 0x000fe200078e02ff */
[----:B------:R-:W-:Y:S01]  /*c040*/  ISETP.GE.OR P3, PT, R17, R20, P0 ;  /* 0x000000141100720c */ /* 0x000fe20000766670 */
[----:B------:R-:W-:Y:S01]  /*c050*/  IMAD.MOV R10, RZ, RZ, -R16 ;  /* 0x000000ffff0a7224 */ /* 0x000fe200078e0a10 */
[----:B------:R-:W-:Y:S01]  /*c060*/  IADD3 R7, R3, R7, RZ ;  /* 0x0000000703077210 */ /* 0x000fe20007ffe0ff */
[C---:B------:R-:W-:Y:S01]  /*c070*/  IMAD R3, R18.reuse, c[0x0][0x3f4], R6 ;  /* 0x0000fd0012037a24 */ /* 0x040fe200078e0206 */
[----:B------:R-:W-:Y:S01]  /*c080*/  SHF.R.S32.HI R6, RZ, 0x1f, R16 ;  /* 0x0000001fff067819 */ /* 0x000fe20000011410 */
[----:B------:R-:W-:Y:S01]  /*c090*/  IMAD.WIDE.U32 R4, R18, c[0x0][0x3f0], R4 ;  /* 0x0000fc0012047a25 */ /* 0x000fe200078e0004 */
[----:B------:R-:W-:Y:S01]  /*c0a0*/  LEA.HI.X R2, R2, c[0x0][0x454], R7, 0x2, P1 ;  /* 0x0001150002027a11 */ /* 0x000fe200008f1407 */
[----:B------:R-:W-:Y:S02]  /*c0b0*/  SHFL.IDX PT, R12, R0, RZ, 0x1c1f ;  /* 0x001c1fff000c7589 */ /* 0x000fe400000e0000 */
[----:B------:R-:W-:-:S02]  /*c0c0*/  IMAD R9, R10, c[0x0][0x4e8], R11 ;  /* 0x00013a000a097a24 */ /* 0x000fc400078e020b */
[----:B------:R-:W1:Y:S01]  /*c0d0*/  SHFL.IDX PT, R13, R2, RZ, 0x1c1f ;  /* 0x001c1fff020d7589 */ /* 0x000e6200000e0000 */
[----:B------:R-:W-:Y:S02]  /*c0e0*/  IMAD.IADD R3, R5, 0x1, R3 ;  /* 0x0000000105037824 */ /* 0x000fe400078e0203 */
[----:B------:R-:W-:Y:S01]  /*c0f0*/  IMAD R5, R6, c[0x0][0x3e0], RZ ;  /* 0x0000f80006057a24 */ /* 0x000fe200078e02ff */
[----:B------:R-:W-:Y:S03]  /*c100*/  SHFL.IDX PT, R10, R0, 0x1, 0x1c1f ;  /* 0x003c1f00000a7f89 */ /* 0x000fe600000e0000 */
[----:B------:R-:W-:Y:S01]  /*c110*/  IMAD R18, R16, c[0x0][0x3e4], R5 ;  /* 0x0000f90010127a24 */ /* 0x000fe200078e0205 */
[----:B------:R-:W2:Y:S01]  /*c120*/  SHFL.IDX PT, R11, R2, 0x1, 0x1c1f ;  /* 0x003c1f00020b7f89 */ /* 0x000ea200000e0000 */
[----:B------:R-:W-:-:S03]  /*c130*/  SHF.L.U32 R5, R22, 0x3, RZ ;  /* 0x0000000316057819 */ /* 0x000fc600000006ff */
[----:B------:R-:W-:Y:S01]  /*c140*/  SHFL.IDX PT, R14, R0, 0x2, 0x1c1f ;  /* 0x005c1f00000e7f89 */ /* 0x000fe200000e0000 */
[----:B------:R-:W-:-:S03]  /*c150*/  LOP3.LUT R5, R21, 0x7ffffe00, R5, 0xf8, !PT ;  /* 0x7ffffe0015057812 */ /* 0x000fc600078ef805 */
[----:B------:R-:W3:Y:S04]  /*c160*/  SHFL.IDX PT, R15, R2, 0x2, 0x1c1f ;  /* 0x005c1f00020f7f89 */ /* 0x000ee800000e0000 */
[----:B------:R4:W-:Y:S04]  /*c170*/  SHFL.IDX PT, R6, R0, 0x3, 0x1c1f ;  /* 0x007c1f0000067f89 */ /* 0x0009e800000e0000 */
[----:B------:R3:W3:Y:S04]  /*c180*/  SHFL.IDX PT, R7, R2, 0x3, 0x1c1f ;  /* 0x007c1f0002077f89 */ /* 0x0006e800000e0000 */
[----:B-1----:R-:W-:Y:S04]  /*c190*/  @!P3 ST.E [R12.64], R62 ;  /* 0x0000003e0c00b985 */ /* 0x002fe8000c101910 */
[----:B--2---:R-:W-:Y:S01]  /*c1a0*/  @!P2 ST.E [R10.64], R63 ;  /* 0x0000003f0a00a985 */ /* 0x004fe2000c101910 */
[----:B----4-:R-:W-:Y:S01]  /*c1b0*/  SHF.R.S32.HI R0, RZ, 0x1f, R9 ;  /* 0x0000001fff007819 */ /* 0x010fe20000011409 */
[----:B---3--:R-:W-:Y:S01]  /*c1c0*/  IMAD.MOV.U32 R2, RZ, RZ, R4 ;  /* 0x000000ffff027224 */ /* 0x008fe200078e0004 */
[----:B------:R-:W-:-:S03]  /*c1d0*/  IADD3 R4, R17, 0x40, RZ ;  /* 0x0000004011047810 */ /* 0x000fc60007ffe0ff */
[----:B------:R-:W-:Y:S01]  /*c1e0*/  IMAD R0, R0, c[0x0][0x3d8], RZ ;  /* 0x0000f60000007a24 */ /* 0x000fe200078e02ff */
[----:B------:R-:W-:Y:S01]  /*c1f0*/  IADD3 R17, R17, 0x48, RZ ;  /* 0x0000004811117810 */ /* 0x000fe20007ffe0ff */
[----:B------:R-:W-:Y:S01]  /*c200*/  IMAD.WIDE.U32 R2, R16, c[0x0][0x3e0], R2 ;  /* 0x0000f80010027a25 */ /* 0x000fe200078e0002 */
[-C--:B------:R-:W-:Y:S02]  /*c210*/  ISETP.GE.OR P1, PT, R4, R20.reuse, P0 ;  /* 0x000000140400720c */ /* 0x080fe40000726670 */
[----:B------:R-:W-:Y:S01]  /*c220*/  ISETP.GE.OR P0, PT, R17, R20, P0 ;  /* 0x000000141100720c */ /* 0x000fe20000706670 */
[----:B------:R-:W-:Y:S02]  /*c230*/  IMAD R4, R9, c[0x0][0x3dc], R0 ;  /* 0x0000f70009047a24 */ /* 0x000fe400078e0200 */
[----:B------:R-:W-:Y:S02]  /*c240*/  IMAD.SHL.U32 R0, R5, 0x2, RZ ;  /* 0x0000000205007824 */ /* 0x000fe400078e00ff */
[----:B------:R-:W-:-:S04]  /*c250*/  IMAD.IADD R3, R3, 0x1, R18 ;  /* 0x0000000103037824 */ /* 0x000fc800078e0212 */
[----:B------:R-:W-:Y:S02]  /*c260*/  IMAD.WIDE.U32 R2, R9, c[0x0][0x3d8], R2 ;  /* 0x0000f60009027a25 */ /* 0x000fe400078e0002 */
[----:B------:R-:W-:Y:S03]  /*c270*/  @!P1 ST.E [R14.64], R64 ;  /* 0x000000400e009985 */ /* 0x000fe6000c101910 */
[----:B------:R-:W-:Y:S01]  /*c280*/  IADD3 R3, R3, R4, RZ ;  /* 0x0000000403037210 */ /* 0x000fe20007ffe0ff */
[----:B------:R1:W-:Y:S01]  /*c290*/  @!P0 ST.E [R6.64], R65 ;  /* 0x0000004106008985 */ /* 0x0003e2000c101910 */
[----:B------:R-:W-:-:S03]  /*c2a0*/  LEA R9, P0, R2, c[0x0][0x380], 0x1 ;  /* 0x0000e00002097a11 */ /* 0x000fc600078008ff */
[----:B------:R2:W3:Y:S04]  /*c2b0*/  LDS.128 R28, [R0+0x880] ;  /* 0x00088000001c7984 */ /* 0x0004e80000000c00 */
[----:B------:R2:W4:Y:S04]  /*c2c0*/  LDS.128 R36, [R0+0x1080] ;  /* 0x0010800000247984 */ /* 0x0005280000000c00 */
[----:B------:R2:W2:Y:S04]  /*c2d0*/  LDS.128 R44, [R0+0x1880] ;  /* 0x00188000002c7984 */ /* 0x0004a80000000c00 */
[----:B------:R2:W2:Y:S04]  /*c2e0*/  LDS.128 R52, [R0+0x2080] ;  /* 0x0020800000347984 */ /* 0x0004a80000000c00 */
[----:B------:R2:W2:Y:S04]  /*c2f0*/  LDS.128 R60, [R0+0x2880] ;  /* 0x00288000003c7984 */ /* 0x0004a80000000c00 */
[----:B------:R2:W2:Y:S01]  /*c300*/  LDS.128 R68, [R0+0x3080] ;  /* 0x0030800000447984 */ /* 0x0004a20000000c00 */
[----:B-1----:R-:W-:-:S03]  /*c310*/  IMAD R6, R23, 0x80, R19 ;  /* 0x0000008017067824 */ /* 0x002fc600078e0213 */
[----:B------:R1:W1:Y:S01]  /*c320*/  LDS.128 R72, [R0+0x3880] ;  /* 0x0038800000487984 */ /* 0x0002620000000c00 */
[----:B------:R-:W-:-:S03]  /*c330*/  LEA.HI.X R7, R2, c[0x0][0x384], R3, 0x1, P0 ;  /* 0x0000e10002077a11 */ /* 0x000fc600000f0c03 */
[----:B------:R1:W1:Y:S01]  /*c340*/  LDS.128 R24, [R0+0x4880] ;  /* 0x0048800000187984 */ /* 0x0002620000000c00 */
[----:B------:R-:W-:-:S03]  /*c350*/  ISETP.GE.AND P0, PT, R6, R20, PT ;  /* 0x000000140600720c */ /* 0x000fc60003f06270 */
[----:B------:R1:W1:Y:S04]  /*c360*/  LDS.128 R32, [R0+0x5080] ;  /* 0x0050800000207984 */ /* 0x0002680000000c00 */
[----:B------:R1:W1:Y:S04]  /*c370*/  LDS.128 R40, [R0+0x5880] ;  /* 0x0058800000287984 */ /* 0x0002680000000c00 */
[----:B------:R1:W1:Y:S04]  /*c380*/  LDS.128 R48, [R0+0x6080] ;  /* 0x0060800000307984 */ /* 0x0002680000000c00 */
[----:B------:R1:W1:Y:S04]  /*c390*/  LDS.128 R56, [R0+0x6880] ;  /* 0x0068800000387984 */ /* 0x0002680000000c00 */
[----:B------:R1:W1:Y:S04]  /*c3a0*/  LDS.128 R64, [R0+0x7080] ;  /* 0x0070800000407984 */ /* 0x0002680000000c00 */
[----:B------:R1:W1:Y:S04]  /*c3b0*/  LDS.128 R76, [R0+0x7880] ;  /* 0x00788000004c7984 */ /* 0x0002680000000c00 */
[----:B------:R1:W1:Y:S04]  /*c3c0*/  SHFL.IDX PT, R2, R9, RZ, 0x181f ;  /* 0x00181fff09027589 */ /* 0x00026800000e0000 */
[----:B------:R1:W1:Y:S01]  /*c3d0*/  SHFL.IDX PT, R3, R7, RZ, 0x181f ;  /* 0x00181fff07037589 */ /* 0x00026200000e0000 */
[----:B------:R-:W-:Y:S05]  /*c3e0*/  @P0 BRA `(.L_x_694) ;  /* 0x000000c000000947 */ /* 0x000fea0003800000 */
[----:B--234-:R-:W2:Y:S01]  /*c3f0*/  LDS.128 R16, [R0+0x80] ;  /* 0x0000800000107984 */ /* 0x01cea20000000c00 */
[----:B------:R-:W-:-:S02]  /*c400*/  IADD3 R4, R8, 0x40, RZ ;  /* 0x0000004008047810 */ /* 0x000fc40007ffe0ff */
[----:B------:R-:W-:Y:S01]  /*c410*/  ISETP.GE.AND P1, PT, R8, c[0x0][0x3c8], PT ;  /* 0x0000f20008007a0c */ /* 0x000fe20003f26270 */
[----:B------:R3:W4:Y:S01]  /*c420*/  LDS.128 R12, [R0+0x4080] ;  /* 0x00408000000c7984 */ /* 0x0007220000000c00 */
[----:B------:R-:W-:-:S13]  /*c430*/  ISETP.GE.AND P0, PT, R4, c[0x0][0x3c8], PT ;  /* 0x0000f20004007a0c */ /* 0x000fda0003f06270 */
[----:B-1-3--:R-:W-:-:S04]  /*c440*/  @!P0 SHF.R.S32.HI R0, RZ, 0x1f, R4 ;  /* 0x0000001fff008819 */ /* 0x00afc80000011404 */
[----:B------:R-:W-:Y:S01]  /*c450*/  @!P0 LEA.HI R0, R0, R4, RZ, 0x3 ;  /* 0x0000000400008211 */ /* 0x000fe200078f18ff */
[----:B------:R-:W-:-:S03]  /*c460*/  @!P1 IMAD.WIDE R4, R8, 0x2, R2 ;  /* 0x0000000208049825 */ /* 0x000fc600078e0202 */
[----:B------:R-:W-:-:S05]  /*c470*/  @!P0 LOP3.LUT R0, R0, 0xfffffff8, RZ, 0xc0, !PT ;  /* 0xfffffff800008812 */ /* 0x000fca00078ec0ff */
[----:B------:R-:W-:Y:S01]  /*c480*/  @!P0 IMAD.WIDE R2, R0, 0x2, R2 ;  /* 0x0000000200028825 */ /* 0x000fe200078e0202 */
[----:B--2---:R1:W-:Y:S04]  /*c490*/  @!P1 ST.E.128 [R4.64], R16 ;  /* 0x0000001004009985 */ /* 0x0043e8000c101d10 */
[----:B----4-:R1:W-:Y:S02]  /*c4a0*/  @!P0 ST.E.128 [R2.64], R12 ;  /* 0x0000000c02008985 */ /* 0x0103e4000c101d10 */
.L_x_694:
[----:B--234-:R-:W-:Y:S05]  /*c4b0*/  BSYNC B0 ;  /* 0x0000000000007941 */ /* 0x01cfea0003800000 */
.L_x_693:
[----:B-1----:R-:W-:Y:S01]  /*c4c0*/  IADD3 R0, R6, 0x10, RZ ;  /* 0x0000001006007810 */ /* 0x002fe20007ffe0ff */
[----:B------:R1:W2:Y:S01]  /*c4d0*/  SHFL.IDX PT, R3, R7, 0x1, 0x181f ;  /* 0x00381f0007037f89 */ /* 0x0002a200000e0000 */
[----:B------:R-:W-:Y:S02]  /*c4e0*/  BSSY B0, `(.L_x_695) ;  /* 0x000000e000007945 */ /* 0x000fe40003800000 */
[----:B------:R-:W-:Y:S01]  /*c4f0*/  ISETP.GE.AND P0, PT, R0, R20, PT ;  /* 0x000000140000720c */ /* 0x000fe20003f06270 */
[----:B------:R1:W3:-:S12]  /*c500*/  SHFL.IDX PT, R2, R9, 0x1, 0x181f ;  /* 0x00381f0009027f89 */ /* 0x0002d800000e0000 */
[----:B------:R-:W-:Y:S05]  /*c510*/  @P0 BRA `(.L_x_696) ;  /* 0x000000a000000947 */ /* 0x000fea0003800000 */
[C---:B------:R-:W-:Y:S02]  /*c520*/  IADD3 R4, R8.reuse, 0x40, RZ ;  /* 0x0000004008047810 */ /* 0x040fe40007ffe0ff */
[----:B------:R-:W-:Y:S02]  /*c530*/  ISETP.GE.AND P1, PT, R8, c[0x0][0x3c8], PT ;  /* 0x0000f20008007a0c */ /* 0x000fe40003f26270 */
[----:B------:R-:W-:-:S13]  /*c540*/  ISETP.GE.AND P0, PT, R4, c[0x0][0x3c8], PT ;  /* 0x0000f20004007a0c */ /* 0x000fda0003f06270 */
[----:B------:R-:W-:-:S04]  /*c550*/  @!P0 SHF.R.S32.HI R0, RZ, 0x1f, R4 ;  /* 0x0000001fff008819 */ /* 0x000fc80000011404 */
[----:B------:R-:W-:Y:S01]  /*c560*/  @!P0 LEA.HI R0, R0, R4, RZ, 0x3 ;  /* 0x0000000400008211 */ /* 0x000fe200078f18ff */
[----:B--23--:R-:W-:-:S03]  /*c570*/  @!P1 IMAD.WIDE R4, R8, 0x2, R2 ;  /* 0x0000000208049825 */ /* 0x00cfc600078e0202 */
[----:B------:R-:W-:Y:S02]  /*c580*/  @!P0 LOP3.LUT R0, R0, 0xfffffff8, RZ, 0xc0, !PT ;  /* 0xfffffff800008812 */ /* 0x000fe400078ec0ff */
[----:B------:R2:W-:Y:S03]  /*c590*/  @!P1 ST.E.128 [R4.64], R28 ;  /* 0x0000001c04009985 */ /* 0x0005e6000c101d10 */
[----:B------:R-:W-:-:S05]  /*c5a0*/  @!P0 IMAD.WIDE R2, R0, 0x2, R2 ;  /* 0x0000000200028825 */ /* 0x000fca00078e0202 */
[----:B------:R2:W-:Y:S02]  /*c5b0*/  @!P0 ST.E.128 [R2.64], R24 ;  /* 0x0000001802008985 */ /* 0x0005e4000c101d10 */
.L_x_696:
[----:B------:R-:W-:Y:S05]  /*c5c0*/  BSYNC B0 ;  /* 0x0000000000007941 */ /* 0x000fea0003800000 */
.L_x_695:
[----:B------:R-:W-:Y:S01]  /*c5d0*/  IADD3 R0, R6, 0x20, RZ ;  /* 0x0000002006007810 */ /* 0x000fe20007ffe0ff */
[----:B--2---:R2:W4:Y:S01]  /*c5e0*/  SHFL.IDX PT, R3, R7, 0x2, 0x181f ;  /* 0x00581f0007037f89 */ /* 0x00452200000e0000 */
[----:B------:R-:W-:Y:S02]  /*c5f0*/  BSSY B0, `(.L_x_697) ;  /* 0x000000e000007945 */ /* 0x000fe40003800000 */
[----:B------:R-:W-:Y:S01]  /*c600*/  ISETP.GE.AND P0, PT, R0, R20, PT ;  /* 0x000000140000720c */ /* 0x000fe20003f06270 */
[----:B---3--:R2:W3:-:S12]  /*c610*/  SHFL.IDX PT, R2, R9, 0x2, 0x181f ;  /* 0x00581f0009027f89 */ /* 0x0084d800000e0000 */
[----:B------:R-:W-:Y:S05]  /*c620*/  @P0 BRA `(.L_x_698) ;  /* 0x000000a000000947 */ /* 0x000fea0003800000 */
[C---:B------:R-:W-:Y:S02]  /*c630*/  IADD3 R4, R8.reuse, 0x40, RZ ;  /* 0x0000004008047810 */ /* 0x040fe40007ffe0ff */
[----:B------:R-:W-:Y:S02]  /*c640*/  ISETP.GE.AND P1, PT, R8, c[0x0][0x3c8], PT ;  /* 0x0000f20008007a0c */ /* 0x000fe40003f26270 */
[----:B------:R-:W-:-:S13]  /*c650*/  ISETP.GE.AND P0, PT, R4, c[0x0][0x3c8], PT ;  /* 0x0000f20004007a0c */ /* 0x000fda0003f06270 */
[----:B------:R-:W-:-:S04]  /*c660*/  @!P0 SHF.R.S32.HI R0, RZ, 0x1f, R4 ;  /* 0x0000001fff008819 */ /* 0x000fc80000011404 */
[----:B------:R-:W-:Y:S01]  /*c670*/  @!P0 LEA.HI R0, R0, R4, RZ, 0x3 ;  /* 0x0000000400008211 */ /* 0x000fe200078f18ff */
[----:B---34-:R-:W-:-:S03]  /*c680*/  @!P1 IMAD.WIDE R4, R8, 0x2, R2 ;  /* 0x0000000208049825 */ /* 0x018fc600078e0202 */
[----:B------:R-:W-:Y:S02]  /*c690*/  @!P0 LOP3.LUT R0, R0, 0xfffffff8, RZ, 0xc0, !PT ;  /* 0xfffffff800008812 */ /* 0x000fe400078ec0ff */
[----:B------:R3:W-:Y:S03]  /*c6a0*/  @!P1 ST.E.128 [R4.64], R36 ;  /* 0x0000002404009985 */ /* 0x0007e6000c101d10 */
[----:B------:R-:W-:-:S05]  /*c6b0*/  @!P0 IMAD.WIDE R2, R0, 0x2, R2 ;  /* 0x0000000200028825 */ /* 0x000fca00078e0202 */
[----:B------:R3:W-:Y:S02]  /*c6c0*/  @!P0 ST.E.128 [R2.64], R32 ;  /* 0x0000002002008985 */ /* 0x0007e4000c101d10 */
.L_x_698:
[----:B------:R-:W-:Y:S05]  /*c6d0*/  BSYNC B0 ;  /* 0x0000000000007941 */ /* 0x000fea0003800000 */
.L_x_697:
[----:B------:R-:W-:Y:S01]  /*c6e0*/  IADD3 R0, R6, 0x30, RZ ;  /* 0x0000003006007810 */ /* 0x000fe20007ffe0ff */
[----:B---34-:R3:W4:Y:S01]  /*c6f0*/  SHFL.IDX PT, R3, R7, 0x3, 0x181f ;  /* 0x00781f0007037f89 */ /* 0x01872200000e0000 */
[----:B------:R-:W-:Y:S02]  /*c700*/  BSSY B0, `(.L_x_699) ;  /* 0x000000e000007945 */ /* 0x000fe40003800000 */
[----:B------:R-:W-:Y:S01]  /*c710*/  ISETP.GE.AND P0, PT, R0, R20, PT ;  /* 0x000000140000720c */ /* 0x000fe20003f06270 */
[----:B------:R3:W1:-:S12]  /*c720*/  SHFL.IDX PT, R2, R9, 0x3, 0x181f ;  /* 0x00781f0009027f89 */ /* 0x00065800000e0000 */
[----:B------:R-:W-:Y:S05]  /*c730*/  @P0 BRA `(.L_x_700) ;  /* 0x000000a000000947 */ /* 0x000fea0003800000 */
[C---:B------:R-:W-:Y:S02]  /*c740*/  IADD3 R4, R8.reuse, 0x40, RZ ;  /* 0x0000004008047810 */ /* 0x040fe40007ffe0ff */
[----:B------:R-:W-:Y:S02]  /*c750*/  ISETP.GE.AND P1, PT, R8, c[0x0][0x3c8], PT ;  /* 0x0000f20008007a0c */ /* 0x000fe40003f26270 */
[----:B------:R-:W-:-:S13]  /*c760*/  ISETP.GE.AND P0, PT, R4, c[0x0][0x3c8], PT ;  /* 0x0000f20004007a0c */ /* 0x000fda0003f06270 */
[----:B------:R-:W-:-:S04]  /*c770*/  @!P0 SHF.R.S32.HI R0, RZ, 0x1f, R4 ;  /* 0x0000001fff008819 */ /* 0x000fc80000011404 */
[----:B------:R-:W-:Y:S01]  /*c780*/  @!P0 LEA.HI R0, R0, R4, RZ, 0x3 ;  /* 0x0000000400008211 */ /* 0x000fe200078f18ff */
[----:B-1--4-:R-:W-:-:S03]  /*c790*/  @!P1 IMAD.WIDE R4, R8, 0x2, R2 ;  /* 0x0000000208049825 */ /* 0x012fc600078e0202 */
[----:B------:R-:W-:Y:S02]  /*c7a0*/  @!P0 LOP3.LUT R0, R0, 0xfffffff8, RZ, 0xc0, !PT ;  /* 0xfffffff800008812 */ /* 0x000fe400078ec0ff */
[----:B------:R1:W-:Y:S03]  /*c7b0*/  @!P1 ST.E.128 [R4.64], R44 ;  /* 0x0000002c04009985 */ /* 0x0003e6000c101d10 */
[----:B------:R-:W-:-:S05]  /*c7c0*/  @!P0 IMAD.WIDE R2, R0, 0x2, R2 ;  /* 0x0000000200028825 */ /* 0x000fca00078e0202 */
[----:B------:R1:W-:Y:S02]  /*c7d0*/  @!P0 ST.E.128 [R2.64], R40 ;  /* 0x0000002802008985 */ /* 0x0003e4000c101d10 */
.L_x_700:
[----:B------:R-:W-:Y:S05]  /*c7e0*/  BSYNC B0 ;  /* 0x0000000000007941 */ /* 0x000fea0003800000 */
.L_x_699:
[----:B------:R-:W-:Y:S01]  /*c7f0*/  IADD3 R0, R6, 0x40, RZ ;  /* 0x0000004006007810 */ /* 0x000fe20007ffe0ff */
[----:B-1--4-:R1:W4:Y:S01]  /*c800*/  SHFL.IDX PT, R3, R7, 0x4, 0x181f ;  /* 0x00981f0007037f89 */ /* 0x01232200000e0000 */
[----:B------:R-:W-:Y:S02]  /*c810*/  BSSY B0, `(.L_x_701) ;  /* 0x000000e000007945 */ /* 0x000fe40003800000 */
[----:B------:R-:W-:Y:S01]  /*c820*/  ISETP.GE.AND P0, PT, R0, R20, PT ;  /* 0x000000140000720c */ /* 0x000fe20003f06270 */
[----:B------:R1:W2:-:S12]  /*c830*/  SHFL.IDX PT, R2, R9, 0x4, 0x181f ;  /* 0x00981f0009027f89 */ /* 0x00029800000e0000 */
[----:B------:R-:W-:Y:S05]  /*c840*/  @P0 BRA `(.L_x_702) ;  /* 0x000000a000000947 */ /* 0x000fea0003800000 */
[C---:B------:R-:W-:Y:S02]  /*c850*/  IADD3 R4, R8.reuse, 0x40, RZ ;  /* 0x0000004008047810 */ /* 0x040fe40007ffe0ff */
[----:B------:R-:W-:Y:S02]  /*c860*/  ISETP.GE.AND P1, PT, R8, c[0x0][0x3c8], PT ;  /* 0x0000f20008007a0c */ /* 0x000fe40003f26270 */
[----:B------:R-:W-:-:S13]  /*c870*/  ISETP.GE.AND P0, PT, R4, c[0x0][0x3c8], PT ;  /* 0x0000f20004007a0c */ /* 0x000fda0003f06270 */
[----:B------:R-:W-:-:S04]  /*c880*/  @!P0 SHF.R.S32.HI R0, RZ, 0x1f, R4 ;  /* 0x0000001fff008819 */ /* 0x000fc80000011404 */
[----:B------:R-:W-:Y:S01]  /*c890*/  @!P0 LEA.HI R0, R0, R4, RZ, 0x3 ;  /* 0x0000000400008211 */ /* 0x000fe200078f18ff */
[----:B--2-4-:R-:W-:-:S03]  /*c8a0*/  @!P1 IMAD.WIDE R4, R8, 0x2, R2 ;  /* 0x0000000208049825 */ /* 0x014fc600078e0202 */
[----:B------:R-:W-:Y:S02]  /*c8b0*/  @!P0 LOP3.LUT R0, R0, 0xfffffff8, RZ, 0xc0, !PT ;  /* 0xfffffff800008812 */ /* 0x000fe400078ec0ff */
[----:B------:R2:W-:Y:S03]  /*c8c0*/  @!P1 ST.E.128 [R4.64], R52 ;  /* 0x0000003404009985 */ /* 0x0005e6000c101d10 */
[----:B------:R-:W-:-:S05]  /*c8d0*/  @!P0 IMAD.WIDE R2, R0, 0x2, R2 ;  /* 0x0000000200028825 */ /* 0x000fca00078e0202 */
[----:B------:R2:W-:Y:S02]  /*c8e0*/  @!P0 ST.E.128 [R2.64], R48 ;  /* 0x0000003002008985 */ /* 0x0005e4000c101d10 */
.L_x_702:
[----:B------:R-:W-:Y:S05]  /*c8f0*/  BSYNC B0 ;  /* 0x0000000000007941 */ /* 0x000fea0003800000 */
.L_x_701:
[----:B------:R-:W-:Y:S01]  /*c900*/  IADD3 R0, R6, 0x50, RZ ;  /* 0x0000005006007810 */ /* 0x000fe20007ffe0ff */
[----:B--2-4-:R2:W4:Y:S01]  /*c910*/  SHFL.IDX PT, R3, R7, 0x5, 0x181f ;  /* 0x00b81f0007037f89 */ /* 0x01452200000e0000 */
        /* <DEDUP_REMOVED lines=14> */
.L_x_704:
[----:B------:R-:W-:Y:S05]  /*ca00*/  BSYNC B0 ;  /* 0x0000000000007941 */ /* 0x000fea0003800000 */
.L_x_703:
        /* <DEDUP_REMOVED lines=16> */
.L_x_706:
[----:B------:R-:W-:Y:S05]  /*cb10*/  BSYNC B0 ;  /* 0x0000000000007941 */ /* 0x000fea0003800000 */
.L_x_705:
[----:B------:R-:W-:Y:S01]  /*cb20*/  IADD3 R0, R6, 0x70, RZ ;  /* 0x0000007006007810 */ /* 0x000fe20007ffe0ff */
[----:B--2-4-:R2:W4:Y:S03]  /*cb30*/  SHFL.IDX PT, R3, R7, 0x7, 0x181f ;  /* 0x00f81f0007037f89 */ /* 0x01452600000e0000 */
[----:B------:R-:W-:Y:S01]  /*cb40*/  ISETP.GE.AND P0, PT, R0, R20, PT ;  /* 0x000000140000720c */ /* 0x000fe20003f06270 */
[----:B------:R2:W1:-:S12]  /*cb50*/  SHFL.IDX PT, R2, R9, 0x7, 0x181f ;  /* 0x00f81f0009027f89 */ /* 0x00045800000e0000 */
[----:B------:R-:W-:Y:S05]  /*cb60*/  @P0 EXIT ;  /* 0x000000000000094d */ /* 0x000fea0003800000 */
[C---:B------:R-:W-:Y:S02]  /*cb70*/  ISETP.GE.AND P0, PT, R8.reuse, c[0x0][0x3c8], PT ;  /* 0x0000f20008007a0c */ /* 0x040fe40003f06270 */
[----:B------:R-:W-:-:S11]  /*cb80*/  IADD3 R0, R8, 0x40, RZ ;  /* 0x0000004008007810 */ /* 0x000fd60007ffe0ff */
        /* <DEDUP_REMOVED lines=10> */
.L_x_691:
        /* <DEDUP_REMOVED lines=19> */
.L_x_707:
        /* <DEDUP_REMOVED lines=15> */
[----:B------:R-:W-:Y:S02]  /*ce50*/  MOV R2, R4 ;  /* 0x0000000400027202 */ /* 0x000fe40000000f00 */
[----:B------:R-:W-:-:S13]  /*ce60*/  ISETP.NE.AND P0, PT, R0, 0x1, PT ;  /* 0x000000010000780c */ /* 0x000fda0003f05270 */
[----:B------:R-:W-:Y:S01]  /*ce70*/  @P0 IMAD.HI.U32 R7, R9, c[0x0][0x4ec], RZ ;  /* 0x00013b0009070a27 */ /* 0x000fe200078e00ff */
[----:B-1----:R-:W-:-:S03]  /*ce80*/  SHF.R.S32.HI R0, RZ, 0x1f, R8 ;  /* 0x0000001fff007819 */ /* 0x002fc60000011408 */
[----:B------:R-:W-:-:S04]  /*ce90*/  IMAD.WIDE.U32 R2, R8, c[0x0][0x490], R2 ;  /* 0x0001240008027a25 */ /* 0x000fc800078e0002 */
[----:B------:R-:W-:Y:S02]  /*cea0*/  IMAD R6, R0, c[0x0][0x490], RZ ;  /* 0x0001240000067a24 */ /* 0x000fe400078e02ff */
[----:B------:R-:W-:Y:S01]  /*ceb0*/  IMAD.MOV.U32 R0, RZ, RZ, R9 ;  /* 0x000000ffff007224 */ /* 0x000fe200078e0009 */
[----:B------:R-:W-:Y:S01]  /*cec0*/  @P0 SHF.R.U32.HI R0, RZ, c[0x0][0x4f0], R7 ;  /* 0x00013c00ff000a19 */ /* 0x000fe20000011607 */
[----:B------:R-:W-:Y:S02]  /*ced0*/  IMAD R6, R8, c[0x0][0x494], R6 ;  /* 0x0001250008067a24 */ /* 0x000fe400078e0206 */
[----:B------:R-:W-:Y:S01]  /*cee0*/  IMAD R8, R11, c[0x0][0x498], RZ ;  /* 0x000126000b087a24 */ /* 0x000fe200078e02ff */
[----:B------:R-:W-:Y:S01]  /*cef0*/  IADD3 R7, -R0, RZ, RZ ;  /* 0x000000ff00077210 */ /* 0x000fe20007ffe1ff */
[----:B------:R-:W-:Y:S02]  /*cf00*/  IMAD.IADD R3, R6, 0x1, R3 ;  /* 0x0000000106037824 */ /* 0x000fe400078e0203 */
[----:B------:R-:W-:-:S02]  /*cf10*/  IMAD R8, R10, c[0x0][0x49c], R8 ;  /* 0x000127000a087a24 */ /* 0x000fc400078e0208 */
[----:B------:R-:W-:Y:S01]  /*cf20*/  IMAD R6, R7, c[0x0][0x4e8], R9 ;  /* 0x00013a0007067a24 */ /* 0x000fe200078e0209 */
[----:B------:R-:W-:Y:S01]  /*cf30*/  SHF.R.S32.HI R9, RZ, 0x1f, R0 ;  /* 0x0000001fff097819 */ /* 0x000fe20000011400 */
[----:B------:R-:W-:-:S03]  /*cf40*/  IMAD.WIDE.U32 R2, R10, c[0x0][0x498], R2 ;  /* 0x000126000a027a25 */ /* 0x000fc600078e0002 */
[----:B------:R-:W-:Y:S02]  /*cf50*/  SHF.R.S32.HI R7, RZ, 0x1f, R6 ;  /* 0x0000001fff077819 */ /* 0x000fe40000011406 */
[----:B------:R-:W-:-:S03]  /*cf60*/  IADD3 R2, P0, R0, R2, RZ ;  /* 0x0000000200027210 */ /* 0x000fc60007f1e0ff */
[----:B------:R-:W-:Y:S01]  /*cf70*/  IMAD R0, R7, c[0x0][0x488], RZ ;  /* 0x0001220007007a24 */ /* 0x000fe200078e02ff */
[----:B------:R-:W-:-:S03]  /*cf80*/  IADD3.X R3, R9, R3, R8, P0, !PT ;  /* 0x0000000309037210 */ /* 0x000fc600007fe408 */
[C---:B------:R-:W-:Y:S02]  /*cf90*/  IMAD R0, R6.reuse, c[0x0][0x48c], R0 ;  /* 0x0001230006007a24 */ /* 0x040fe400078e0200 */
[----:B------:R-:W-:-:S05]  /*cfa0*/  IMAD.WIDE.U32 R2, R6, c[0x0][0x488], R2 ;  /* 0x0001220006027a25 */ /* 0x000fca00078e0002 */
[----:B------:R-:W-:Y:S02]  /*cfb0*/  IADD3 R0, R3, R0, RZ ;  /* 0x0000000003007210 */ /* 0x000fe40007ffe0ff */
[----:B------:R-:W-:-:S04]  /*cfc0*/  LEA R6, P0, R2, c[0x0][0x450], 0x2 ;  /* 0x0001140002067a11 */ /* 0x000fc800078010ff */
[----:B------:R-:W-:Y:S02]  /*cfd0*/  LEA.HI.X R7, R2, c[0x0][0x454], R0, 0x2, P0 ;  /* 0x0001150002077a11 */ /* 0x000fe400000f1400 */
[----:B------:R-:W-:-:S05]  /*cfe0*/  MOV R0, 0xff800000 ;  /* 0xff80000000007802 */ /* 0x000fca0000000f00 */
[----:B------:R1:W-:Y:S02]  /*cff0*/  STG.E [R6.64], R0 ;  /* 0x0000000006007986 */ /* 0x0003e4000c101910 */
.L_x_709:
[----:B------:R-:W-:Y:S05]  /*d000*/  BSYNC B0 ;  /* 0x0000000000007941 */ /* 0x000fea0003800000 */
.L_x_708:
[----:B-1----:R-:W1:Y:S01]  /*d010*/  S2R R6, SR_CTAID.Y ;  /* 0x0000000000067919 */ /* 0x002e620000002600 */
[----:B------:R-:W-:Y:S01]  /*d020*/  IMAD R0, R5, c[0x0][0x3a0], RZ ;  /* 0x0000e80005007a24 */ /* 0x000fe200078e02ff */
[----:B------:R-:W-:Y:S01]  /*d030*/  SHF.R.S32.HI R5, RZ, 0x1f, R12 ;  /* 0x0000001fff057819 */ /* 0x000fe2000001140c */
[C---:B------:R-:W-:Y:S01]  /*d040*/  IMAD.WIDE.U32 R2, R4.reuse, c[0x0][0x3a0], RZ ;  /* 0x0000e80004027a25 */ /* 0x040fe200078e00ff */
[----:B------:R-:W2:Y:S01]  /*d050*/  S2R R14, SR_CTAID.X ;  /* 0x00000000000e7919 */ /* 0x000ea20000002500 */
[----:B------:R-:W-:Y:S01]  /*d060*/  MOV R8, c[0x0][0x4e8] ;  /* 0x00013a0000087a02 */ /* 0x000fe20000000f00 */
[----:B------:R-:W-:Y:S01]  /*d070*/  BSSY B0, `(.L_x_710) ;  /* 0x0000035000007945 */ /* 0x000fe20003800000 */
[----:B------:R-:W-:Y:S01]  /*d080*/  LEA.HI R5, R5, R12, RZ, 0x3 ;  /* 0x0000000c05057211 */ /* 0x000fe200078f18ff */
[----:B------:R-:W-:Y:S01]  /*d090*/  IMAD R0, R4, c[0x0][0x3a4], R0 ;  /* 0x0000e90004007a24 */ /* 0x000fe200078e0200 */
[----:B------:R-:W-:Y:S02]  /*d0a0*/  ISETP.NE.AND P0, PT, R8, 0x1, PT ;  /* 0x000000010800780c */ /* 0x000fe40003f05270 */
[----:B------:R-:W-:-:S02]  /*d0b0*/  LOP3.LUT R4, R5, 0xfffffff8, RZ, 0xc0, !PT ;  /* 0xfffffff805047812 */ /* 0x000fc400078ec0ff */
[----:B------:R-:W-:Y:S02]  /*d0c0*/  SHF.R.S32.HI R8, RZ, 0x3, R5 ;  /* 0x00000003ff087819 */ /* 0x000fe40000011405 */
[----:B------:R-:W-:Y:S01]  /*d0d0*/  IADD3 R3, R3, R0, RZ ;  /* 0x0000000003037210 */ /* 0x000fe20007ffe0ff */
[----:B------:R-:W-:-:S05]  /*d0e0*/  IMAD.IADD R12, R12, 0x1, -R4 ;  /* 0x000000010c0c7824 */ /* 0x000fca00078e0a04 */
[-C--:B------:R-:W-:Y:S02]  /*d0f0*/  LEA R4, R12, R8.reuse, 0x4 ;  /* 0x000000080c047211 */ /* 0x080fe400078e20ff */
[----:B-1----:R-:W-:Y:S01]  /*d100*/  SHF.R.S32.HI R7, RZ, 0x1f, R6 ;  /* 0x0000001fff077819 */ /* 0x002fe20000011406 */
[----:B------:R-:W-:Y:S01]  /*d110*/  IMAD.WIDE.U32 R2, R6, c[0x0][0x3e8], R2 ;  /* 0x0000fa0006027a25 */ /* 0x000fe200078e0002 */
[----:B--2---:R-:W-:-:S03]  /*d120*/  LEA R8, R14, R8, 0x7 ;  /* 0x000000080e087211 */ /* 0x004fc600078e38ff */
[----:B------:R-:W-:Y:S02]  /*d130*/  IMAD R0, R7, c[0x0][0x3e8], RZ ;  /* 0x0000fa0007007a24 */ /* 0x000fe400078e02ff */
[----:B------:R-:W-:Y:S02]  /*d140*/  IMAD R4, R14, 0x80, R4 ;  /* 0x000000800e047824 */ /* 0x000fe400078e0204 */
[----:B------:R-:W-:Y:S02]  /*d150*/  IMAD R0, R6, c[0x0][0x3ec], R0 ;  /* 0x0000fb0006007a24 */ /* 0x000fe400078e0200 */
[----:B------:R-:W-:-:S03]  /*d160*/  @P0 IMAD.HI.U32 R5, R4, c[0x0][0x4ec], RZ ;  /* 0x00013b0004050a27 */ /* 0x000fc600078e00ff */
[----:B------:R-:W-:Y:S01]  /*d170*/  IADD3 R3, R0, R3, RZ ;  /* 0x0000000300037210 */ /* 0x000fe20007ffe0ff */
[----:B------:R-:W-:Y:S01]  /*d180*/  IMAD R6, R11, c[0x0][0x3f0], RZ ;  /* 0x0000fc000b067a24 */ /* 0x000fe200078e02ff */
[----:B------:R-:W-:Y:S02]  /*d190*/  MOV R0, R4 ;  /* 0x0000000400007202 */ /* 0x000fe40000000f00 */
[----:B------:R-:W-:Y:S01]  /*d1a0*/  @P0 SHF.R.U32.HI R0, RZ, c[0x0][0x4f0], R5 ;  /* 0x00013c00ff000a19 */ /* 0x000fe20000011605 */
[C---:B------:R-:W-:Y:S02]  /*d1b0*/  IMAD R7, R10.reuse, c[0x0][0x3f4], R6 ;  /* 0x0000fd000a077a24 */ /* 0x040fe400078e0206 */
[----:B------:R-:W-:Y:S01]  /*d1c0*/  IMAD.WIDE.U32 R2, R10, c[0x0][0x3f0], R2 ;  /* 0x0000fc000a027a25 */ /* 0x000fe200078e0002 */
[----:B------:R-:W-:-:S03]  /*d1d0*/  SHF.R.S32.HI R6, RZ, 0x1f, R0 ;  /* 0x0000001fff067819 */ /* 0x000fc60000011400 */
[----:B------:R-:W-:Y:S01]  /*d1e0*/  IMAD.MOV R5, RZ, RZ, -R0 ;  /* 0x000000ffff057224 */ /* 0x000fe200078e0a00 */
[----:B------:R-:W-:Y:S01]  /*d1f0*/  IADD3 R3, R3, R7, RZ ;  /* 0x0000000703037210 */ /* 0x000fe20007ffe0ff */
[----:B------:R-:W-:Y:S02]  /*d200*/  IMAD R6, R6, c[0x0][0x3e0], RZ ;  /* 0x0000f80006067a24 */ /* 0x000fe400078e02ff */
[----:B------:R-:W-:Y:S02]  /*d210*/  IMAD R5, R5, c[0x0][0x4e8], R4 ;  /* 0x00013a0005057a24 */ /* 0x000fe400078e0204 */
[----:B------:R-:W-:-:S03]  /*d220*/  IMAD.WIDE.U32 R2, R0, c[0x0][0x3e0], R2 ;  /* 0x0000f80000027a25 */ /* 0x000fc600078e0002 */
[----:B------:R-:W-:Y:S01]  /*d230*/  SHF.R.S32.HI R4, RZ, 0x1f, R5 ;  /* 0x0000001fff047819 */ /* 0x000fe20000011405 */
[----:B------:R-:W-:Y:S01]  /*d240*/  IMAD R0, R0, c[0x0][0x3e4], R6 ;  /* 0x0000f90000007a24 */ /* 0x000fe200078e0206 */
[----:B------:R-:W-:Y:S01]  /*d250*/  SHF.L.U32 R6, R12, 0x3, RZ ;  /* 0x000000030c067819 */ /* 0x000fe200000006ff */
[----:B-----5:R-:W-:-:S03]  /*d260*/  IMAD R10, R13, c[0x0][0x4e8], RZ ;  /* 0x00013a000d0a7a24 */ /* 0x020fc600078e02ff */
[----:B------:R-:W-:Y:S01]  /*d270*/  IADD3 R3, R3, R0, RZ ;  /* 0x0000000003037210 */ /* 0x000fe20007ffe0ff */
[----:B------:R-:W-:Y:S01]  /*d280*/  IMAD R0, R4, c[0x0][0x3d8], RZ ;  /* 0x0000f60004007a24 */ /* 0x000fe200078e02ff */
[----:B------:R-:W-:-:S03]  /*d290*/  IADD3 R7, R6, 0x40, RZ ;  /* 0x0000004006077810 */ /* 0x000fc60007ffe0ff */
[C---:B------:R-:W-:Y:S02]  /*d2a0*/  IMAD R0, R5.reuse, c[0x0][0x3dc], R0 ;  /* 0x0000f70005007a24 */ /* 0x040fe400078e0200 */
[----:B------:R-:W-:-:S04]  /*d2b0*/  IMAD.WIDE.U32 R2, R5, c[0x0][0x3d8], R2 ;  /* 0x0000f60005027a25 */ /* 0x000fc800078e0002 */
[----:B------:R-:W-:Y:S01]  /*d2c0*/  IMAD.IADD R0, R3, 0x1, R0 ;  /* 0x0000000103007824 */ /* 0x000fe200078e0200 */
[----:B------:R-:W-:-:S04]  /*d2d0*/  LEA R11, P0, R2, c[0x0][0x380], 0x1 ;  /* 0x0000e000020b7a11 */ /* 0x000fc800078008ff */
[----:B------:R-:W-:Y:S02]  /*d2e0*/  LEA.HI.X R9, R2, c[0x0][0x384], R0, 0x1, P0 ;  /* 0x0000e10002097a11 */ /* 0x000fe400000f0c00 */
[----:B------:R-:W-:Y:S01]  /*d2f0*/  ISETP.GE.AND P0, PT, R8, R10, PT ;  /* 0x0000000a0800720c */ /* 0x000fe20003f06270 */
[----:B------:R1:W2:Y:S04]  /*d300*/  SHFL.IDX PT, R2, R11, RZ, 0x181f ;  /* 0x00181fff0b027589 */ /* 0x0002a800000e0000 */
[----:B------:R1:W3:Y:S08]  /*d310*/  SHFL.IDX PT, R3, R9, RZ, 0x181f ;  /* 0x00181fff09037589 */ /* 0x0002f000000e0000 */
        /* <DEDUP_REMOVED lines=10> */
.L_x_711:
[----:B------:R-:W-:Y:S05]  /*d3c0*/  BSYNC B0 ;  /* 0x0000000000007941 */ /* 0x000fea0003800000 */
.L_x_710:
[----:B------:R-:W-:Y:S01]  /*d3d0*/  IADD3 R0, R8, 0x10, RZ ;  /* 0x0000001008007810 */ /* 0x000fe20007ffe0ff */
[----:B--23--:R2:W3:Y:S01]  /*d3e0*/  SHFL.IDX PT, R3, R9, 0x1, 0x181f ;  /* 0x00381f0009037f89 */ /* 0x00c4e200000e0000 */
        /* <DEDUP_REMOVED lines=13> */
.L_x_713:
[----:B------:R-:W-:Y:S05]  /*d4c0*/  BSYNC B0 ;  /* 0x0000000000007941 */ /* 0x000fea0003800000 */
.L_x_712:
[----:B------:R-:W-:Y:S01]  /*d4d0*/  IADD3 R0, R8, 0x20, RZ ;  /* 0x0000002008007810 */ /* 0x000fe20007ffe0ff */
[----:B---3--:R3:W1:Y:S01]  /*d4e0*/  SHFL.IDX PT, R3, R9, 0x2, 0x181f ;  /* 0x00581f0009037f89 */ /* 0x00866200000e0000 */
        /* <DEDUP_REMOVED lines=13> */
.L_x_715:
[----:B------:R-:W-:Y:S05]  /*d5c0*/  BSYNC B0 ;  /* 0x0000000000007941 */ /* 0x000fea0003800000 */
.L_x_714:
[----:B------:R-:W-:Y:S01]  /*d5d0*/  IADD3 R0, R8, 0x30, RZ ;  /* 0x0000003008007810 */ /* 0x000fe20007ffe0ff */
[----:B-1----:R1:W2:Y:S01]  /*d5e0*/  SHFL.IDX PT, R3, R9, 0x3, 0x181f ;  /* 0x00781f0009037f89 */ /* 0x0022a200000e0000 */
[----:B------:R-:W-:Y:S02]  /*d5f0*/  BSSY B0, `(.L_x_716) ;  /* 0x000000d000007945 */ /* 0x000fe40003800000 */
[----:B------:R-:W-:Y:S01]  /*d600*/  ISETP.GE.AND P0, PT, R0, R10, PT ;  /* 0x0000000a0000720c */ /* 0x000fe20003f06270 */
[----:B----4-:R1:W4:-:S12]  /*d610*/  SHFL.IDX PT, R2, R11, 0x3, 0x181f ;  /* 0x00781f000b027f89 */ /* 0x01031800000e0000 */
        /* <DEDUP_REMOVED lines=10> */
.L_x_717:
[----:B------:R-:W-:Y:S05]  /*d6c0*/  BSYNC B0 ;  /* 0x0000000000007941 */ /* 0x000fea0003800000 */
.L_x_716:
[----:B------:R-:W-:Y:S01]  /*d6d0*/  IADD3 R0, R8, 0x40, RZ ;  /* 0x0000004008007810 */ /* 0x000fe20007ffe0ff */
[----:B--2---:R2:W1:Y:S01]  /*d6e0*/  SHFL.IDX PT, R3, R9, 0x4, 0x181f ;  /* 0x00981f0009037f89 */ /* 0x00446200000e0000 */
        /* <DEDUP_REMOVED lines=13> */
.L_x_719:
[----:B------:R-:W-:Y:S05]  /*d7c0*/  BSYNC B0 ;  /* 0x0000000000007941 */ /* 0x000fea0003800000 */
.L_x_718:
        /* <DEDUP_REMOVED lines=15> */
.L_x_721:
[----:B------:R-:W-:Y:S05]  /*d8c0*/  BSYNC B0 ;  /* 0x0000000000007941 */ /* 0x000fea0003800000 */
.L_x_720:
        /* <DEDUP_REMOVED lines=15> */
.L_x_723:
[----:B------:R-:W-:Y:S05]  /*d9c0*/  BSYNC B0 ;  /* 0x0000000000007941 */ /* 0x000fea0003800000 */
.L_x_722:
[----:B------:R-:W-:Y:S01]  /*d9d0*/  IADD3 R0, R8, 0x70, RZ ;  /* 0x0000007008007810 */ /* 0x000fe20007ffe0ff */
[----:B-1----:R1:W2:Y:S03]  /*d9e0*/  SHFL.IDX PT, R3, R9, 0x7, 0x181f ;  /* 0x00f81f0009037f89 */ /* 0x0022a600000e0000 */
        /* <DEDUP_REMOVED lines=14> */
.L_x_724:
        /* <DEDUP_REMOVED lines=11> */
.L_x_1836:


//--------------------- .text._ZN7cutlass13device_kernelIN5flash19enable_sm80_to_sm89INS1_16FlashAttnFwdSm80INS1_25CollectiveMainloopFwdSm80ILi4ELi1ELb0EN4cute5tupleIJNS5_1CILi128EEENS7_ILi64EEES8_EEELi128ENS_10bfloat16_tEfNS_4arch4Sm80ELb0ELb0ELb0ELb1ELb0ELb1ELb1ELb0EEENS1_21CollectiveEpilogueFwdINS6_IJS8_S8_S9_EEENS6_IJNS7_ILi1EEESH_SH_EEESB_SD_Li128ELb1ELb1ELb0ELb0EEENS1_19SingleTileSchedulerILb1ELb0ELb1ELi128EEEEEEEEEvNT_6ParamsE --------------------------
	.section	.text._ZN7cutlass13device_kernelIN5flash19enable_sm80_to_sm89INS1_16FlashAttnFwdSm80INS1_25CollectiveMainloopFwdSm80ILi4ELi1ELb0EN4cute5tupleIJNS5_1CILi128EEENS7_ILi64EEES8_EEELi128ENS_10bfloat16_tEfNS_4arch4Sm80ELb0ELb0ELb0ELb1ELb0ELb1ELb1ELb0EEENS1_21CollectiveEpilogueFwdINS6_IJS8_S8_S9_EEENS6_IJNS7_ILi1EEESH_SH_EEESB_SD_Li128ELb1ELb1ELb0ELb0EEENS1_19SingleTileSchedulerILb1ELb0ELb1ELi128EEEEEEEEEvNT_6ParamsE,"ax",@progbits
	.sectioninfo	@"SHI_REGISTERS=255"
	.align	128
.text._ZN7cutlass13device_kernelIN5flash19enable_sm80_to_sm89INS1_16FlashAttnFwdSm80INS1_25CollectiveMainloopFwdSm80ILi4ELi1ELb0EN4cute5tupleIJNS5_1CILi128EEENS7_ILi64EEES8_EEELi128ENS_10bfloat16_tEfNS_4arch4Sm80ELb0ELb0ELb0ELb1ELb0ELb1ELb1ELb0EEENS1_21CollectiveEpilogueFwdINS6_IJS8_S8_S9_EEENS6_IJNS7_ILi1EEESH_SH_EEESB_SD_Li128ELb1ELb1ELb0ELb0EEENS1_19SingleTileSchedulerILb1ELb0ELb1ELi128EEEEEEEEEvNT_6ParamsE:
        .type           _ZN7cutlass13device_kernelIN5flash19enable_sm80_to_sm89INS1_16FlashAttnFwdSm80INS1_25CollectiveMainloopFwdSm80ILi4ELi1ELb0EN4cute5tupleIJNS5_1CILi128EEENS7_ILi64EEES8_EEELi128ENS_10bfloat16_tEfNS_4arch4Sm80ELb0ELb0ELb0ELb1ELb0ELb1ELb1ELb0EEENS1_21CollectiveEpilogueFwdINS6_IJS8_S8_S9_EEENS6_IJNS7_ILi1EEESH_SH_EEESB_SD_Li128ELb1ELb1ELb0ELb0EEENS1_19SingleTileSchedulerILb1ELb0ELb1ELi128EEEEEEEEEvNT_6ParamsE,@function
        .size           _ZN7cutlass13device_kernelIN5flash19enable_sm80_to_sm89INS1_16FlashAttnFwdSm80INS1_25CollectiveMainloopFwdSm80ILi4ELi1ELb0EN4cute5tupleIJNS5_1CILi128EEENS7_ILi64EEES8_EEELi128ENS_10bfloat16_tEfNS_4arch4Sm80ELb0ELb0ELb0ELb1ELb0ELb1ELb1ELb0EEENS1_21CollectiveEpilogueFwdINS6_IJS8_S8_S9_EEENS6_IJNS7_ILi1EEESH_SH_EEESB_SD_Li128ELb1ELb1ELb0ELb0EEENS1_19SingleTileSchedulerILb1ELb0ELb1ELi128EEEEEEEEEvNT_6ParamsE,(.L_x_1837 - _ZN7cutlass13device_kernelIN5flash19enable_sm80_to_sm89INS1_16FlashAttnFwdSm80INS1_25CollectiveMainloopFwdSm80ILi4ELi1ELb0EN4cute5tupleIJNS5_1CILi128EEENS7_ILi64EEES8_EEELi128ENS_10bfloat16_tEfNS_4arch4Sm80ELb0ELb0ELb0ELb1ELb0ELb1ELb1ELb0EEENS1_21CollectiveEpilogueFwdINS6_IJS8_S8_S9_EEENS6_IJNS7_ILi1EEESH_SH_EEESB_SD_Li128ELb1ELb1ELb0ELb0EEENS1_19SingleTileSchedulerILb1ELb0ELb1ELi128EEEEEEEEEvNT_6ParamsE)
        .other          _ZN7cutlass13device_kernelIN5flash19enable_sm80_to_sm89INS1_16FlashAttnFwdSm80INS1_25CollectiveMainloopFwdSm80ILi4ELi1ELb0EN4cute5tupleIJNS5_1CILi128EEENS7_ILi64EEES8_EEELi128ENS_10bfloat16_tEfNS_4arch4Sm80ELb0ELb0ELb0ELb1ELb0ELb1ELb1ELb0EEENS1_21CollectiveEpilogueFwdINS6_IJS8_S8_S9_EEENS6_IJNS7_ILi1EEESH_SH_EEESB_SD_Li128ELb1ELb1ELb0ELb0EEENS1_19SingleTileSchedulerILb1ELb0ELb1ELi128EEEEEEEEEvNT_6ParamsE,@"STO_CUDA_ENTRY STV_DEFAULT"
_ZN7cutlass13device_kernelIN5flash19enable_sm80_to_sm89INS1_16FlashAttnFwdSm80INS1_25CollectiveMainloopFwdSm80ILi4ELi1ELb0EN4cute5tupleIJNS5_1CILi128EEENS7_ILi64EEES8_EEELi128ENS_10bfloat16_tEfNS_4arch4Sm80ELb0ELb0ELb0ELb1ELb0ELb1ELb1ELb0EEENS1_21CollectiveEpilogueFwdINS6_IJS8_S8_S9_EEENS6_IJNS7_ILi1EEESH_SH_EEESB_SD_Li128ELb1ELb1ELb0ELb0EEENS1_19SingleTileSchedulerILb1ELb0ELb1ELi128EEEEEEEEEvNT_6ParamsE:
        /* <DEDUP_REMOVED lines=17> */
.L_x_726:
        /* <DEDUP_REMOVED lines=8> */
.L_x_728:
[----:B------:R-:W-:-:S05]  /*0190*/  MOV R0, c[0x0][0x54c] ;  /* 0x0001530000007a02 */ /* 0x000fca0000000f00 */
.L_x_727:
[----:B-----5:R-:W-:Y:S01]  /*01a0*/  IMAD R0, R0, c[0x0][0x548], RZ ;  /* 0x0001520000007a24 */ /* 0x020fe200078e02ff */
[----:B-1----:R-:W-:-:S04]  /*01b0*/  SHF.L.U32 R2, R209, 0x7, RZ ;  /* 0x00000007d1027819 */ /* 0x002fc800000006ff */
[----:B------:R-:W-:-:S04]  /*01c0*/  ISETP.GE.AND P0, PT, R2, R0, PT ;  /* 0x000000000200720c */ /* 0x000fc80003f06270 */
[----:B------:R-:W-:-:S05]  /*01d0*/  SEL R0, R5, 0xffffffff, !P0 ;  /* 0xffffffff05007807 */ /* 0x000fca0004000000 */
[----:B------:R1:W-:Y:S01]  /*01e0*/  STL [R1+0x4c], R0 ;  /* 0x00004c0001007387 */ /* 0x0003e20000100800 */
[----:B------:R-:W-:Y:S05]  /*01f0*/  BRA `(.L_x_729) ;  /* 0x0000013000007947 */ /* 0x000fea0003800000 */
.L_x_725:
[----:B---3--:R-:W-:-:S04]  /*0200*/  ISETP.NE.U32.AND P0, PT, RZ, c[0x0][0x568], PT ;  /* 0x00015a00ff007a0c */ /* 0x008fc80003f05070 */
[----:B------:R-:W-:-:S13]  /*0210*/  ISETP.NE.AND.EX P0, PT, RZ, c[0x0][0x56c], PT, P0 ;  /* 0x00015b00ff007a0c */ /* 0x000fda0003f05300 */
[----:B------:R-:W-:Y:S05]  /*0220*/  @!P0 BRA `(.L_x_730) ;  /* 0x0000002000008947 */ /* 0x000fea0003800000 */
[----:B------:R1:W5:Y:S01]  /*0230*/  LDG.E R0, [R2.64] ;  /* 0x0000000802007981 */ /* 0x000362000c1e1900 */
[----:B------:R-:W-:Y:S05]  /*0240*/  BRA `(.L_x_731) ;  /* 0x0000009000007947 */ /* 0x000fea0003800000 */
.L_x_730:
        /* <DEDUP_REMOVED lines=8> */
.L_x_732:
[----:B------:R-:W-:-:S05]  /*02d0*/  MOV R0, c[0x0][0x54c] ;  /* 0x0001530000007a02 */ /* 0x000fca0000000f00 */
.L_x_731:
[----:B-----5:R-:W-:Y:S01]  /*02e0*/  IMAD R0, R0, c[0x0][0x548], RZ ;  /* 0x0001520000007a24 */ /* 0x020fe200078e02ff */
[----:B-1----:R-:W-:-:S04]  /*02f0*/  SHF.L.U32 R2, R209, 0x7, RZ ;  /* 0x00000007d1027819 */ /* 0x002fc800000006ff */
[----:B------:R-:W-:-:S04]  /*0300*/  ISETP.GE.AND P0, PT, R2, R0, PT ;  /* 0x000000000200720c */ /* 0x000fc80003f06270 */
[----:B------:R-:W-:-:S05]  /*0310*/  SEL R0, R5, 0xffffffff, !P0 ;  /* 0xffffffff05007807 */ /* 0x000fca0004000000 */
[----:B------:R1:W-:Y:S04]  /*0320*/  STL [R1+0x4c], R0 ;  /* 0x00004c0001007387 */ /* 0x0003e80000100800 */
.L_x_729:
[----:B------:R-:W2:Y:S02]  /*0330*/  LDL R13, [R1+0x4c] ;  /* 0x00004c00010d7983 */ /* 0x000ea40000100800 */
[----:B--2---:R-:W-:-:S13]  /*0340*/  ISETP.GE.AND P0, PT, R13, RZ, PT ;  /* 0x000000ff0d00720c */ /* 0x004fda0003f06270 */
        /* <DEDUP_REMOVED lines=18> */
[----:B------:R-:W2:Y:S03]  /*0470*/  S2R R26, SR_CTAID.Y ;  /* 0x00000000001a7919 */ /* 0x000ea60000002600 */
        /* <DEDUP_REMOVED lines=8> */
[----:B--2---:R-:W-:Y:S01]  /*0500*/  SHF.R.S32.HI R214, RZ, 0x1f, R26 ;  /* 0x0000001fffd67819 */ /* 0x004fe2000001141a */
[----:B----4-:R-:W-:Y:S01]  /*0510*/  IMAD.MOV.U32 R8, RZ, RZ, c[0x0][0x1d0] ;  /* 0x00007400ff087624 */ /* 0x010fe200078e00ff */
[----:B------:R-:W-:Y:S05]  /*0520*/  @P0 BRA `(.L_x_733) ;  /* 0x0000004000000947 */ /* 0x000fea0003800000 */
[----:B---3--:R-:W-:Y:S05]  /*0530*/  @!P1 BRA `(.L_x_733) ;  /* 0x0000003000009947 */ /* 0x008fea0003800000 */
[----:B-1----:R1:W2:Y:S04]  /*0540*/  LDG.E R0, [R6.64] ;  /* 0x0000000806007981 */ /* 0x0022a8000c1e1900 */
[----:B-1----:R-:W2:Y:S02]  /*0550*/  LDG.E R6, [R6.64+0x4] ;  /* 0x0000040806067981 */ /* 0x002ea4000c1e1900 */
[----:B--2--5:R-:W-:Y:S02]  /*0560*/  IADD3 R187, -R0, R6, RZ ;  /* 0x0000000600bb7210 */ /* 0x024fe40007ffe1ff */
.L_x_733:
[----:B---3--:R-:W-:-:S04]  /*0570*/  ISETP.NE.U32.AND P0, PT, RZ, c[0x0][0x368], PT ;  /* 0x0000da00ff007a0c */ /* 0x008fc80003f05070 */
[----:B------:R-:W-:-:S13]  /*0580*/  ISETP.NE.AND.EX P0, PT, RZ, c[0x0][0x36c], PT, P0 ;  /* 0x0000db00ff007a0c */ /* 0x000fda0003f05300 */
[----:B------:R-:W-:Y:S05]  /*0590*/  @!P0 BRA `(.L_x_734) ;  /* 0x0000003000008947 */ /* 0x000fea0003800000 */
[----:B------:R-:W-:-:S05]  /*05a0*/  IMAD.WIDE R4, R13, R40, c[0x0][0x368] ;  /* 0x0000da000d047625 */ /* 0x000fca00078e0228 */
[----:B------:R2:W5:Y:S01]  /*05b0*/  LDG.E R8, [R4.64] ;  /* 0x0000000804087981 */ /* 0x000562000c1e1900 */
[----:B------:R-:W-:Y:S05]  /*05c0*/  BRA `(.L_x_735) ;  /* 0x0000004000007947 */ /* 0x000fea0003800000 */
.L_x_734:
[----:B------:R-:W-:Y:S05]  /*05d0*/  @!P5 BRA `(.L_x_735) ;  /* 0x000000300000d947 */ /* 0x000fea0003800000 */
[----:B-1----:R1:W2:Y:S04]  /*05e0*/  LDG.E R0, [R4.64] ;  /* 0x0000000804007981 */ /* 0x0022a8000c1e1900 */
[----:B-1----:R-:W2:Y:S02]  /*05f0*/  LDG.E R4, [R4.64+0x4] ;  /* 0x0000040804047981 */ /* 0x002ea4000c1e1900 */
[----:B--2---:R-:W-:Y:S02]  /*0600*/  IADD3 R8, -R0, R4, RZ ;  /* 0x0000000400087210 */ /* 0x004fe40007ffe1ff */
.L_x_735:
[----:B--2---:R2:W3:Y:S04]  /*0610*/  @P3 LDG.E R5, [R2.64] ;  /* 0x0000000802053981 */ /* 0x0044e8000c1e1900 */
[----:B------:R2:W3:Y:S01]  /*0620*/  @P3 LDG.E R4, [R2.64+0x4] ;  /* 0x0000040802043981 */ /* 0x0004e2000c1e1900 */
[----:B------:R-:W-:Y:S01]  /*0630*/  ISETP.NE.U32.AND P0, PT, RZ, c[0x0][0x378], PT ;  /* 0x0000de00ff007a0c */ /* 0x000fe20003f05070 */
[----:B-----5:R-:W-:-:S03]  /*0640*/  IMAD.MOV.U32 R165, RZ, RZ, R8 ;  /* 0x000000ffffa57224 */ /* 0x020fc600078e0008 */
[----:B------:R-:W-:Y:S01]  /*0650*/  ISETP.NE.AND.EX P0, PT, RZ, c[0x0][0x37c], PT, P0 ;  /* 0x0000df00ff007a0c */ /* 0x000fe20003f05300 */
[----:B-1----:R-:W-:-:S12]  /*0660*/  IMAD.IADD R0, R8, 0x1, -R180 ;  /* 0x0000000108007824 */ /* 0x002fd800078e0ab4 */
[----:B--2---:R-:W-:-:S05]  /*0670*/  @P0 IMAD.WIDE R2, R13, R40, c[0x0][0x378] ;  /* 0x0000de000d020625 */ /* 0x004fca00078e0228 */
[----:B------:R1:W5:Y:S01]  /*0680*/  @P0 LDG.E R165, [R2.64] ;  /* 0x0000000802a50981 */ /* 0x000362000c1e1900 */
[----:B---3--:R-:W-:-:S04]  /*0690*/  @P3 IMAD.IADD R126, R4, 0x1, -R5 ;  /* 0x00000001047e3824 */ /* 0x008fc800078e0a05 */
        /* <DEDUP_REMOVED lines=112> */
[----:B------:R-:W-:Y:S02]  /*0da0*/  IMAD.MOV.U32 R175, RZ, RZ, 0x5 ;  /* 0x00000005ffaf7424 */ /* 0x000fe400078e00ff */
[----:B------:R1:W-:Y:S01]  /*0db0*/  @P0 LDGSTS.E.BYPASS.LTC128B.128 [R74+0x6100], [R2.64+0x80], !P6 ;  /* 0x06100080024a0fae */ /* 0x0003e2000f101d48 */
[----:B------:R-:W-:Y:S02]  /*0dc0*/  IMAD.SHL.U32 R172, R169, 0x20, RZ ;  /* 0x00000020a9ac7824 */ /* 0x000fe400078e00ff */
[----:B------:R-:W-:-:S04]  /*0dd0*/  IMAD.WIDE.U32 R178, R96, c[0x0][0x1e0], RZ ;  /* 0x0000780060b27a25 */ /* 0x000fc800078e00ff */
[----:B------:R-:W-:Y:S02]  /*0de0*/  IMAD.MOV.U32 R190, RZ, RZ, c[0x0][0x1e4] ;  /* 0x00007900ffbe7624 */ /* 0x000fe400078e00ff */
[----:B------:R-:W-:-:S04]  /*0df0*/  IMAD.WIDE.U32 R188, R168, c[0x0][0x1e0], RZ ;  /* 0x00007800a8bc7a25 */ /* 0x000fc800078e00ff */
[----:B------:R-:W-:Y:S02]  /*0e00*/  IMAD R190, R190, 0x30, RZ ;  /* 0x00000030bebe7824 */ /* 0x000fe400078e02ff */
[----:B------:R-:W-:-:S04]  /*0e10*/  IMAD.WIDE.U32 R184, R167, c[0x0][0x1e0], RZ ;  /* 0x00007800a7b87a25 */ /* 0x000fc800078e00ff */
[----:B------:R-:W-:-:S04]  /*0e20*/  IMAD.WIDE.U32 R182, R166, c[0x0][0x1e0], RZ ;  /* 0x00007800a6b67a25 */ /* 0x000fc800078e00ff */
[----:B-1----:R-:W-:Y:S01]  /*0e30*/  IMAD.IADD R3, R7, 0x1, R4 ;  /* 0x0000000107037824 */ /* 0x002fe200078e0204 */
[C---:B------:R-:W-:Y:S02]  /*0e40*/  @P2 LEA R4, P0, R0.reuse, c[0x0][0x220], 0x1 ;  /* 0x0000880000042a11 */ /* 0x040fe400078008ff */
[----:B------:R-:W-:Y:S02]  /*0e50*/  MOV R2, R6 ;  /* 0x0000000600027202 */ /* 0x000fe40000000f00 */
[----:B------:R-:W-:Y:S01]  /*0e60*/  @P2 LEA.HI.X R5, R0, c[0x0][0x224], R5, 0x1, P0 ;  /* 0x0000890000052a11 */ /* 0x000fe200000f0c05 */
[----:B------:R-:W-:Y:S01]  /*0e70*/  IMAD.SHL.U32 R0, R213, 0x2, RZ ;  /* 0x00000002d5007824 */ /* 0x000fe200078e00ff */
[----:B------:R-:W-:Y:S01]  /*0e80*/  ISETP.GE.AND P0, PT, R32, c[0x0][0x27c], PT ;  /* 0x00009f0020007a0c */ /* 0x000fe20003f06270 */
[----:B------:R-:W-:Y:S01]  /*0e90*/  IMAD.WIDE.U32 R2, R26, c[0x0][0x1e8], R2 ;  /* 0x00007a001a027a25 */ /* 0x000fe200078e0002 */
[----:B------:R-:W-:-:S03]  /*0ea0*/  @P1 IADD3 R6, P3, R20, R10, RZ ;  /* 0x0000000a14061210 */ /* 0x000fc60007f7e0ff */
[----:B------:R-:W-:-:S08]  /*0eb0*/  IMAD.MOV.U32 R92, RZ, RZ, R2 ;  /* 0x000000ffff5c7224 */ /* 0x000fd000078e0002 */
[----:B------:R-:W-:Y:S02]  /*0ec0*/  @P0 IADD3 R0, -R0, c[0x0][0x1d4], RZ ;  /* 0x0000750000000a10 */ /* 0x000fe40007ffe1ff */
[----:B--2---:R-:W-:Y:S01]  /*0ed0*/  @P4 SHF.R.S32.HI R17, RZ, 0x1f, R16 ;  /* 0x0000001fff114819 */ /* 0x004fe20000011410 */
[----:B------:R-:W-:Y:S02]  /*0ee0*/  @!P4 IMAD.MOV.U32 R16, RZ, RZ, R13 ;  /* 0x000000ffff10c224 */ /* 0x000fe400078e000d */
[----:B------:R-:W-:Y:S01]  /*0ef0*/  @!P4 IMAD.MOV.U32 R17, RZ, RZ, R9 ;  /* 0x000000ffff11c224 */ /* 0x000fe200078e0009 */
[----:B------:R-:W-:Y:S01]  /*0f00*/  ISETP.NE.AND P4, PT, R147, RZ, PT ;  /* 0x000000ff9300720c */ /* 0x000fe20003f85270 */
[----:B------:R-:W-:-:S04]  /*0f10*/  IMAD.WIDE.U32 R12, R96, c[0x0][0x280], R28 ;  /* 0x0000a000600c7a25 */ /* 0x000fc800078e001c */
[----:B------:R-:W-:Y:S02]  /*0f20*/  IMAD.MOV.U32 R110, RZ, RZ, R12 ;  /* 0x000000ffff6e7224 */ /* 0x000fe400078e000c */
[----:B------:R-:W-:-:S04]  /*0f30*/  IMAD.IADD R111, R13, 0x1, R14 ;  /* 0x000000010d6f7824 */ /* 0x000fc800078e020e */
[----:B-----5:R-:W-:Y:S02]  /*0f40*/  IMAD.WIDE.U32 R110, R165, c[0x0][0x280], R110 ;  /* 0x0000a000a56e7a25 */ /* 0x020fe400078e006e */
        /* <DEDUP_REMOVED lines=136> */
[----:B------:R-:W-:Y:S01]  /*17d0*/  IMAD.MOV.U32 R4, RZ, RZ, c[0x0][0x280] ;  /* 0x0000a000ff047624 */ /* 0x000fe200078e00ff */
[-C--:B------:R-:W-:Y:S01]  /*17e0*/  SHF.L.U64.HI R173, R3, R40.reuse, c[0x0][0x294] ;  /* 0x0000a50003ad7619 */ /* 0x080fe20000010228 */
[----:B------:R-:W-:Y:S01]  /*17f0*/  IMAD R0, R0, c[0x0][0x290], RZ ;  /* 0x0000a40000007a24 */ /* 0x000fe200078e02ff */
[-C--:B------:R-:W-:Y:S01]  /*1800*/  SHF.L.U64.HI R194, R5, R175.reuse, c[0x0][0x1e4] ;  /* 0x0000790005c27619 */ /* 0x080fe200000102af */
[C---:B------:R-:W-:Y:S01]  /*1810*/  IMAD.SHL.U32 R202, R4.reuse, 0x20, RZ ;  /* 0x0000002004ca7824 */ /* 0x040fe200078e00ff */
[C---:B------:R-:W-:Y:S01]  /*1820*/  SHF.L.U64.HI R174, R4.reuse, R175, c[0x0][0x284] ;  /* 0x0000a10004ae7619 */ /* 0x040fe200000102af */
[C---:B------:R-:W-:Y:S01]  /*1830*/  IMAD.SHL.U32 R206, R4.reuse, 0x10, RZ ;  /* 0x0000001004ce7824 */ /* 0x040fe200078e00ff */
[C---:B------:R-:W-:Y:S01]  /*1840*/  SHF.L.U64.HI R192, R4.reuse, R193, c[0x0][0x284] ;  /* 0x0000a10004c07619 */ /* 0x040fe200000102c1 */
[C---:B------:R-:W-:Y:S01]  /*1850*/  IMAD.WIDE.U32 R198, R4.reuse, 0x30, RZ ;  /* 0x0000003004c67825 */ /* 0x040fe200078e00ff */
[----:B------:R-:W-:-:S02]  /*1860*/  SHF.L.U64.HI R176, R4, R40, c[0x0][0x284] ;  /* 0x0000a10004b07619 */ /* 0x000fc40000010228 */
[----:B------:R-:W-:Y:S01]  /*1870*/  SHF.L.U32 R205, R4, 0x6, RZ ;  /* 0x0000000604cd7819 */ /* 0x000fe200000006ff */
        /* <DEDUP_REMOVED lines=14> */
[----:B------:R-:W-:Y:S01]  /*1960*/  IADD3 R142, P0, R32, R178, RZ ;  /* 0x000000b2208e7210 */ /* 0x000fe20007f1e0ff */
[----:B------:R-:W-:Y:S01]  /*1970*/  IMAD.SHL.U32 R201, R3, 0x10, RZ ;  /* 0x0000001003c97824 */ /* 0x000fe200078e00ff */
[----:B------:R-:W-:Y:S01]  /*1980*/  IADD3 R128, R199, UR5, RZ ;  /* 0x00000005c7807c10 */ /* 0x000fe2000fffe0ff */
[----:B------:R-:W-:Y:S01]  /*1990*/  IMAD.WIDE.U32 R196, R3, 0x30, RZ ;  /* 0x0000003003c47825 */ /* 0x000fe200078e00ff */
[----:B------:R-:W-:-:S02]  /*19a0*/  IADD3 R30, R28, 0x20, RZ ;  /* 0x000000201c1e7810 */ /* 0x000fc40007ffe0ff */
        /* <DEDUP_REMOVED lines=41> */
.L_x_783:
        /* <DEDUP_REMOVED lines=50> */
.L_x_741:
[----:B------:R-:W-:Y:S05]  /*1f60*/  BSYNC B0 ;  /* 0x0000000000007941 */ /* 0x000fea0003800000 */
.L_x_740:
        /* <DEDUP_REMOVED lines=39> */
.L_x_743:
[----:B------:R-:W-:Y:S05]  /*21e0*/  BSYNC B0 ;  /* 0x0000000000007941 */ /* 0x000fea0003800000 */
.L_x_742:
        /* <DEDUP_REMOVED lines=40> */
.L_x_745:
[----:B------:R-:W-:Y:S05]  /*2470*/  BSYNC B0 ;  /* 0x0000000000007941 */ /* 0x000fea0003800000 */
.L_x_744:
        /* <DEDUP_REMOVED lines=38> */
.L_x_747:
[----:B------:R-:W-:Y:S05]  /*26e0*/  BSYNC B0 ;  /* 0x0000000000007941 */ /* 0x000fea0003800000 */
.L_x_746:
        /* <DEDUP_REMOVED lines=74> */
.L_x_751:
[----:B------:R-:W-:Y:S05]  /*2b90*/  BSYNC B0 ;  /* 0x0000000000007941 */ /* 0x000fea0003800000 */
.L_x_750:
        /* <DEDUP_REMOVED lines=59> */
.L_x_749:
[----:B------:R-:W-:Y:S05]  /*2f50*/  BSYNC B1 ;  /* 0x0000000000017941 */ /* 0x000fea0003800000 */
.L_x_748:
        /* <DEDUP_REMOVED lines=62> */
.L_x_755:
[----:B------:R-:W-:Y:S05]  /*3340*/  BSYNC B0 ;  /* 0x0000000000007941 */ /* 0x000fea0003800000 */
.L_x_754:
        /* <DEDUP_REMOVED lines=59> */
.L_x_753:
[----:B------:R-:W-:Y:S05]  /*3700*/  BSYNC B1 ;  /* 0x0000000000017941 */ /* 0x000fea0003800000 */
.L_x_752:
        /* <DEDUP_REMOVED lines=62> */
.L_x_759:
[----:B------:R-:W-:Y:S05]  /*3af0*/  BSYNC B0 ;  /* 0x0000000000007941 */ /* 0x000fea0003800000 */
.L_x_758:
        /* <DEDUP_REMOVED lines=59> */
.L_x_757:
[----:B------:R-:W-:Y:S05]  /*3eb0*/  BSYNC B1 ;  /* 0x0000000000017941 */ /* 0x000fea0003800000 */
.L_x_756:
        /* <DEDUP_REMOVED lines=61> */
.L_x_762:
[----:B------:R-:W-:Y:S05]  /*4290*/  BSYNC B0 ;  /* 0x0000000000007941 */ /* 0x000fea0003800000 */
.L_x_761:
        /* <DEDUP_REMOVED lines=60> */
.L_x_739:
        /* <DEDUP_REMOVED lines=224> */
.L_x_764:
[----:B---3--:R-:W-:Y:S05]  /*5460*/  BSYNC B0 ;  /* 0x0000000000007941 */ /* 0x008fea0003800000 */
.L_x_763:
        /* <DEDUP_REMOVED lines=115> */
.L_x_766:
[----:B------:R-:W-:Y:S05]  /*5ba0*/  BSYNC B0 ;  /* 0x0000000000007941 */ /* 0x000fea0003800000 */
.L_x_765:
        /* <DEDUP_REMOVED lines=115> */
.L_x_768:
[----:B------:R-:W-:Y:S05]  /*62e0*/  BSYNC B0 ;  /* 0x0000000000007941 */ /* 0x000fea0003800000 */
.L_x_767:
        /* <DEDUP_REMOVED lines=116> */
.L_x_738:
        /* <DEDUP_REMOVED lines=19> */
.L_x_770:
[----:B------:R-:W-:Y:S05]  /*6b60*/  BSYNC B0 ;  /* 0x0000000000007941 */ /* 0x000fea0003800000 */
.L_x_769:
        /* <DEDUP_REMOVED lines=19> */
.L_x_772:
[----:B------:R-:W-:Y:S05]  /*6ca0*/  BSYNC B0 ;  /* 0x0000000000007941 */ /* 0x000fea0003800000 */
.L_x_771:
        /* <DEDUP_REMOVED lines=19> */
.L_x_774:
[----:B------:R-:W-:Y:S05]  /*6de0*/  BSYNC B0 ;  /* 0x0000000000007941 */ /* 0x000fea0003800000 */
.L_x_773:
        /* <DEDUP_REMOVED lines=18> */
.L_x_760:
[----:B------:R-:W-:Y:S05]  /*6f10*/  BSYNC B2 ;  /* 0x0000000000027941 */ /* 0x000fea0003800000 */
.L_x_737:
        /* <DEDUP_REMOVED lines=83> */
.L_x_776:
[----:B-1----:R-:W-:Y:S05]  /*7450*/  BSYNC B0 ;  /* 0x0000000000007941 */ /* 0x002fea0003800000 */
.L_x_775:
        /* <DEDUP_REMOVED lines=19> */
.L_x_778:
[----:B------:R-:W-:Y:S05]  /*7590*/  BSYNC B0 ;  /* 0x0000000000007941 */ /* 0x000fea0003800000 */
.L_x_777:
        /* <DEDUP_REMOVED lines=19> */
.L_x_780:
[----:B------:R-:W-:Y:S05]  /*76d0*/  BSYNC B0 ;  /* 0x0000000000007941 */ /* 0x000fea0003800000 */
.L_x_779:
        /* <DEDUP_REMOVED lines=19> */
.L_x_782:
[----:B------:R-:W-:Y:S05]  /*7810*/  BSYNC B0 ;  /* 0x0000000000007941 */ /* 0x000fea0003800000 */
.L_x_781:
        /* <DEDUP_REMOVED lines=37> */
.L_x_736:
[----:B-1----:R-:W-:Y:S01]  /*7a70*/  ISETP.GE.AND P0, PT, R204, 0x1, PT ;  /* 0x00000001cc00780c */ /* 0x002fe20003f06270 */
[----:B------:R-:W-:Y:S01]  /*7a80*/  IMAD.IADD R18, R181, 0x1, R180 ;  /* 0x00000001b5127824 */ /* 0x000fe200078e02b4 */
[----:B------:R-:W-:Y:S01]  /*7a90*/  PLOP3.LUT P4, PT, PT, PT, PT, 0x80, 0x0 ;  /* 0x000000000000781c */ /* 0x000fe20003f8f070 */
[----:B------:R-:W-:Y:S01]  /*7aa0*/  CS2R R14, SRZ ;  /* 0x00000000000e7805 */ /* 0x000fe2000001ff00 */
[----:B------:R-:W-:Y:S01]  /*7ab0*/  MOV R198, RZ ;  /* 0x000000ff00c67202 */ /* 0x000fe20000000f00 */
[----:B------:R-:W-:Y:S01]  /*7ac0*/  IMAD.MOV.U32 R196, RZ, RZ, RZ ;  /* 0x000000ffffc47224 */ /* 0x000fe200078e00ff */
[----:B------:R-:W-:Y:S01]  /*7ad0*/  CS2R R202, SRZ ;  /* 0x0000000000ca7805 */ /* 0x000fe2000001ff00 */
[----:B------:R-:W-:Y:S01]  /*7ae0*/  CS2R R200, SRZ ;  /* 0x0000000000c87805 */ /* 0x000fe2000001ff00 */
[----:B------:R-:W-:Y:S01]  /*7af0*/  CS2R R16, SRZ ;  /* 0x0000000000107805 */ /* 0x000fe2000001ff00 */
[----:B------:R-:W-:Y:S01]  /*7b00*/  MOV R162, RZ ;  /* 0x000000ff00a27202 */ /* 0x000fe20000000f00 */
[----:B------:R-:W-:Y:S01]  /*7b10*/  CS2R R160, SRZ ;  /* 0x0000000000a07805 */ /* 0x000fe2000001ff00 */
[----:B--2---:R-:W-:Y:S01]  /*7b20*/  CS2R R12, SRZ ;  /* 0x00000000000c7805 */ /* 0x004fe2000001ff00 */
        /* <DEDUP_REMOVED lines=62> */
[----:B------:R-:W-:Y:S01]  /*7f10*/  CS2R R80, SRZ ;  /* 0x0000000000507805 */ /* 0x000fe2000001ff00 */
[----:B------:R-:W-:Y:S01]  /*7f20*/  CS2R R74, SRZ ;  /* 0x00000000004a7805 */ /* 0x000fe2000001ff00 */
[----:B------:R-:W-:Y:S01]  /*7f30*/  CS2R R54, SRZ ;  /* 0x0000000000367805 */ /* 0x000fe2000001ff00 */
        /* <DEDUP_REMOVED lines=13> */
[----:B------:R-:W-:Y:S01]  /*8010*/  IMAD.MOV.U32 R176, RZ, RZ, RZ ;  /* 0x000000ffffb07224 */ /* 0x000fe200078e00ff */
[----:B------:R-:W-:Y:S01]  /*8020*/  MOV R64, RZ ;  /* 0x000000ff00407202 */ /* 0x000fe20000000f00 */
[----:B------:R-:W-:Y:S01]  /*8030*/  CS2R R62, SRZ ;  /* 0x00000000003e7805 */ /* 0x000fe2000001ff00 */
[----:B------:R-:W-:Y:S01]  /*8040*/  IMAD.MOV.U32 R61, RZ, RZ, RZ ;  /* 0x000000ffff3d7224 */ /* 0x000fe200078e00ff */
[----:B------:R-:W-:Y:S05]  /*8050*/  @!P0 BRA `(.L_x_784) ;  /* 0x00010ad000008947 */ /* 0x000fea0003800000 */
[----:B------:R-:W2:Y:S01]  /*8060*/  LDL R60, [R1+0x4c] ;  /* 0x00004c00013c7983 */ /* 0x000ea20000100800 */
[----:B------:R-:W-:-:S03]  /*8070*/  ISETP.NE.U32.AND P0, PT, RZ, c[0x0][0x340], PT ;  /* 0x0000d000ff007a0c */ /* 0x000fc60003f05070 */
[----:B------:R-:W3:Y:S01]  /*8080*/  LDL R170, [R1+0x58] ;  /* 0x0000580001aa7983 */ /* 0x000ee20000100800 */
[----:B------:R-:W-:-:S13]  /*8090*/  ISETP.NE.AND.EX P5, PT, RZ, c[0x0][0x344], PT, P0 ;  /* 0x0000d100ff007a0c */ /* 0x000fda0003fa5300 */
[----:B------:R-:W-:Y:S01]  /*80a0*/  @P5 IMAD.MOV.U32 R2, RZ, RZ, 0x4 ;  /* 0x00000004ff025424 */ /* 0x000fe200078e00ff */
[----:B------:R-:W-:Y:S01]  /*80b0*/  SHF.R.S32.HI R0, RZ, 0x1f, R177 ;  /* 0x0000001fff007819 */ /* 0x000fe200000114b1 */
[----:B------:R-:W1:Y:S01]  /*80c0*/  S2R R59, SR_CTAID.Y ;  /* 0x00000000003b7919 */ /* 0x000e620000002600 */
[----:B------:R-:W-:-:S03]  /*80d0*/  SHF.R.S32.HI R159, RZ, 0x1f, R212 ;  /* 0x0000001fff9f7819 */ /* 0x000fc600000114d4 */
[----:B------:R-:W-:Y:S01]  /*80e0*/  IMAD R0, R0, c[0x0][0x178], RZ ;  /* 0x00005e0000007a24 */ /* 0x000fe200078e02ff */
[----:B------:R-:W-:-:S03]  /*80f0*/  LEA.HI R4, R159, R212, RZ, 0x3 ;  /* 0x000000d49f047211 */ /* 0x000fc600078f18ff */
[----:B------:R-:W-:Y:S02]  /*8100*/  IMAD R0, R177, c[0x0][0x17c], R0 ;  /* 0x00005f00b1007a24 */ /* 0x000fe400078e0200 */
[----:B------:R-:W-:Y:S01]  /*8110*/  IMAD.MOV.U32 R5, RZ, RZ, c[0x0][0x2c4] ;  /* 0x0000b100ff057624 */ /* 0x000fe200078e00ff */
[----:B------:R-:W-:-:S04]  /*8120*/  SHF.R.S32.HI R48, RZ, 0x3, R4 ;  /* 0x00000003ff307819 */ /* 0x000fc80000011404 */
[----:B------:R-:W-:Y:S02]  /*8130*/  ISETP.NE.AND P1, PT, R5, 0x1, PT ;  /* 0x000000010500780c */ /* 0x000fe40003f25270 */
[----:B------:R-:W-:-:S04]  /*8140*/  ISETP.NE.U32.AND P0, PT, RZ, c[0x0][0x348], PT ;  /* 0x0000d200ff007a0c */ /* 0x000fc80003f05070 */
[----:B------:R-:W-:Y:S01]  /*8150*/  ISETP.NE.AND.EX P0, PT, RZ, c[0x0][0x34c], PT, P0 ;  /* 0x0000d300ff007a0c */ /* 0x000fe20003f05300 */
[----:B------:R-:W-:Y:S02]  /*8160*/  IMAD R17, R209, 0x80, R48 ;  /* 0x00000080d1117824 */ /* 0x000fe400078e0230 */
[----:B------:R-:W-:-:S05]  /*8170*/  IMAD R24, R187, c[0x0][0x2c4], RZ ;  /* 0x0000b100bb187a24 */ /* 0x000fca00078e02ff */
[C---:B------:R-:W-:Y:S02]  /*8180*/  ISETP.GE.AND P6, PT, R17.reuse, R24, PT ;  /* 0x000000181100720c */ /* 0x040fe40003fc6270 */
[----:B------:R-:W-:Y:S01]  /*8190*/  IADD3 R16, R17, 0x30, RZ ;  /* 0x0000003011107810 */ /* 0x000fe20007ffe0ff */
[----:B--2---:R-:W-:-:S05]  /*81a0*/  @P5 IMAD.WIDE R2, R60, R2, c[0x0][0x340] ;  /* 0x0000d0003c025625 */ /* 0x004fca00078e0202 */
[----:B------:R2:W4:Y:S01]  /*81b0*/  @P5 LDG.E R22, [R2.64] ;  /* 0x0000000802165981 */ /* 0x000522000c1e1900 */
[----:B------:R-:W-:Y:S01]  /*81c0*/  SHF.R.S32.HI R19, RZ, 0x1f, R60 ;  /* 0x0000001fff137819 */ /* 0x000fe2000001143c */
[----:B------:R-:W-:Y:S01]  /*81d0*/  IMAD.MOV.U32 R162, RZ, RZ, c[0x0][0x1e0] ;  /* 0x00007800ffa27624 */ /* 0x000fe200078e00ff */
[----:B---3--:R-:W-:Y:S02]  /*81e0*/  LEA.HI.SX32 R50, R170, 0xffffffff, 0x1a ;  /* 0xffffffffaa327811 */ /* 0x008fe400078fd2ff */
[----:B------:R-:W-:Y:S01]  /*81f0*/  SEL R6, R19, RZ, !P0 ;  /* 0x000000ff13067207 */ /* 0x000fe20004000000 */
[C---:B------:R-:W-:Y:S01]  /*8200*/  IMAD.SHL.U32 R163, R162.reuse, 0x40, RZ ;  /* 0x00000040a2a37824 */ /* 0x040fe200078e00ff */
[----:B------:R-:W-:Y:S01]  /*8210*/  SHF.R.S32.HI R51, RZ, 0x1f, R50 ;  /* 0x0000001fff337819 */ /* 0x000fe20000011432 */
[----:B------:R-:W-:Y:S01]  /*8220*/  IMAD.WIDE.U32 R166, R162, 0x20, RZ ;  /* 0x00000020a2a67825 */ /* 0x000fe200078e00ff */
[----:B------:R-:W-:-:S03]  /*8230*/  LEA.HI R47, R159, R212, RZ, 0x4 ;  /* 0x000000d49f2f7211 */ /* 0x000fc600078f20ff */
[----:B------:R-:W-:Y:S02]  /*8240*/  IMAD R6, R6, c[0x0][0x1c0], RZ ;  /* 0x0000700006067a24 */ /* 0x000fe400078e02ff */
[----:B--2---:R-:W-:-:S04]  /*8250*/  IMAD.WIDE.U32 R2, R177, c[0x0][0x178], RZ ;  /* 0x00005e00b1027a25 */ /* 0x004fc800078e00ff */
[----:B------:R-:W-:Y:S01]  /*8260*/  IMAD.IADD R3, R3, 0x1, R0 ;  /* 0x0000000103037824 */ /* 0x000fe200078e0200 */
[----:B------:R-:W-:Y:S02]  /*8270*/  LOP3.LUT R0, R4, 0xfffffff8, RZ, 0xc0, !PT ;  /* 0xfffffff804007812 */ /* 0x000fe400078ec0ff */
[----:B------:R-:W-:Y:S01]  /*8280*/  SEL R4, R60, RZ, !P0 ;  /* 0x000000ff3c047207 */ /* 0x000fe20004000000 */
[----:B-1----:R-:W-:-:S04]  /*8290*/  IMAD.WIDE.U32 R2, R59, c[0x0][0x1b8], R2 ;  /* 0x00006e003b027a25 */ /* 0x002fc800078e0002 */
        /* <DEDUP_REMOVED lines=20> */
[----:B------:R-:W-:Y:S01]  /*83e0*/  IMAD.IADD R3, R3, 0x1, R6 ;  /* 0x0000000103037824 */ /* 0x000fe200078e0206 */
[----:B------:R-:W-:Y:S01]  /*83f0*/  IADD3 R6, R17, 0x20, RZ ;  /* 0x0000002011067810 */ /* 0x000fe20007ffe0ff */
[----:B------:R-:W-:Y:S01]  /*8400*/  IMAD R0, R5, c[0x0][0x1a8], RZ ;  /* 0x00006a0005007a24 */ /* 0x000fe200078e02ff */
[----:B------:R-:W-:Y:S01]  /*8410*/  IADD3 R21, R20, 0x40, RZ ;  /* 0x0000004014157810 */ /* 0x000fe20007ffe0ff */
[----:B------:R-:W-:Y:S01]  /*8420*/  IMAD.WIDE.U32 R2, R4, c[0x0][0x1a8], R2 ;  /* 0x00006a0004027a25 */ /* 0x000fe200078e0002 */
[----:B------:R-:W-:Y:S02]  /*8430*/  ISETP.GE.AND P4, PT, R20, c[0x0][0x198], PT ;  /* 0x0000660014007a0c */ /* 0x000fe40003f86270 */
[----:B------:R-:W-:Y:S01]  /*8440*/  ISETP.GE.AND P1, PT, R6, R24, PT ;  /* 0x000000180600720c */ /* 0x000fe20003f26270 */
[----:B------:R-:W-:Y:S01]  /*8450*/  IMAD R0, R4, c[0x0][0x1ac], R0 ;  /* 0x00006b0004007a24 */ /* 0x000fe200078e0200 */
[----:B------:R-:W-:Y:S01]  /*8460*/  LEA R14, P0, R2, c[0x0][0x160], 0x1 ;  /* 0x00005800020e7a11 */ /* 0x000fe200078008ff */
[----:B------:R-:W-:Y:S01]  /*8470*/  IMAD.SHL.U32 R7, R48, 0x40, RZ ;  /* 0x0000004030077824 */ /* 0x000fe200078e00ff */
[----:B------:R-:W-:Y:S01]  /*8480*/  ISETP.GE.AND P3, PT, R21, c[0x0][0x198], PT ;  /* 0x0000660015007a0c */ /* 0x000fe20003f66270 */
[----:B------:R-:W-:Y:S01]  /*8490*/  IMAD.IADD R0, R3, 0x1, R0 ;  /* 0x0000000103007824 */ /* 0x000fe200078e0200 */
[----:B------:R-:W-:Y:S01]  /*84a0*/  LEA.HI R3, R159, R212, RZ, 0x6 ;  /* 0x000000d49f037211 */ /* 0x000fe200078f30ff */
[----:B------:R-:W1:Y:S01]  /*84b0*/  SHFL.IDX PT, R4, R14, RZ, 0x181f ;  /* 0x00181fff0e047589 */ /* 0x000e6200000e0000 */
[----:B------:R-:W-:Y:S01]  /*84c0*/  IMAD.SHL.U32 R34, R49, 0x8, RZ ;  /* 0x0000000831227824 */ /* 0x000fe200078e00ff */
[----:B------:R-:W-:-:S02]  /*84d0*/  LOP3.LUT R25, R7, 0x1c0, RZ, 0xc0, !PT ;  /* 0x000001c007197812 */ /* 0x000fc400078ec0ff */
[----:B------:R-:W-:Y:S01]  /*84e0*/  LEA.HI.X R15, R2, c[0x0][0x164], R0, 0x1, P0 ;  /* 0x00005900020f7a11 */ /* 0x000fe200000f0c00 */
[----:B------:R-:W-:Y:S01]  /*84f0*/  SHFL.IDX PT, R8, R14, 0x2, 0x181f ;  /* 0x00581f000e087f89 */ /* 0x000fe200000e0000 */
[----:B------:R-:W-:Y:S02]  /*8500*/  IADD3 R0, R17, 0x10, RZ ;  /* 0x0000001011007810 */ /* 0x000fe40007ffe0ff */
[--C-:B------:R-:W-:Y:S01]  /*8510*/  LOP3.LUT R13, R25, 0x38, R34.reuse, 0xf8, !PT ;  /* 0x00000038190d7812 */ /* 0x100fe200078ef822 */
[----:B------:R-:W2:Y:S01]  /*8520*/  SHFL.IDX PT, R5, R15, RZ, 0x181f ;  /* 0x00181fff0f057589 */ /* 0x000ea200000e0000 */
[----:B------:R-:W-:Y:S01]  /*8530*/  ISETP.GE.AND P2, PT, R0, R24, PT ;  /* 0x000000180000720c */ /* 0x000fe20003f46270 */
[----:B------:R-:W-:Y:S01]  /*8540*/  IMAD.SHL.U32 R0, R3, 0x8, RZ ;  /* 0x0000000803007824 */ /* 0x000fe200078e00ff */
[----:B------:R-:W-:Y:S01]  /*8550*/  SHF.R.U32.HI R28, RZ, 0x3, R25 ;  /* 0x00000003ff1c7819 */ /* 0x000fe20000011619 */
[----:B------:R-:W3:Y:S01]  /*8560*/  SHFL.IDX PT, R2, R14, 0x1, 0x181f ;  /* 0x00381f000e027f89 */ /* 0x000ee200000e0000 */
[----:B------:R-:W-:-:S02]  /*8570*/  SHF.R.S32.HI R35, RZ, 0x1f, R34 ;  /* 0x0000001fff237819 */ /* 0x000fc40000011422 */
[----:B------:R-:W-:Y:S01]  /*8580*/  LOP3.LUT R26, R0, 0xfffffe00, RZ, 0xc0, !PT ;  /* 0xfffffe00001a7812 */ /* 0x000fe200078ec0ff */
[----:B------:R-:W3:Y:S01]  /*8590*/  SHFL.IDX PT, R3, R15, 0x1, 0x181f ;  /* 0x00381f000f037f89 */ /* 0x000ee200000e0000 */
[--C-:B------:R-:W-:Y:S02]  /*85a0*/  @!P6 SHF.R.S32.HI R0, RZ, 0x1f, R21.reuse ;  /* 0x0000001fff00e819 */ /* 0x100fe40000011415 */
[----:B------:R-:W-:Y:S02]  /*85b0*/  LOP3.LUT R247, R26, R13, R28, 0xf6, !PT ;  /* 0x0000000d1af77212 */ /* 0x000fe400078ef61c */
[----:B------:R-:W-:Y:S02]  /*85c0*/  @!P6 LEA.HI R12, R0, R21, RZ, 0x3 ;  /* 0x00000015000ce211 */ /* 0x000fe400078f18ff */
[----:B------:R-:W-:Y:S02]  /*85d0*/  @!P2 SHF.R.S32.HI R9, RZ, 0x1f, R21 ;  /* 0x0000001fff09a819 */ /* 0x000fe40000011415 */
[----:B-1----:R-:W-:-:S02]  /*85e0*/  @!P6 LEA R6, P0, R20, R4, 0x1 ;  /* 0x000000041406e211 */ /* 0x002fc400078008ff */
[----:B------:R-:W-:Y:S02]  /*85f0*/  @!P2 LEA.HI R0, R9, R21, RZ, 0x3 ;  /* 0x000000150900a211 */ /* 0x000fe400078f18ff */
[----:B------:R-:W1:Y:S01]  /*8600*/  SHFL.IDX PT, R9, R15, 0x2, 0x181f ;  /* 0x00581f000f097f89 */ /* 0x000e6200000e0000 */
[----:B------:R-:W-:Y:S02]  /*8610*/  @!P6 LOP3.LUT R12, R12, 0xfffffff8, RZ, 0xc0, !PT ;  /* 0xfffffff80c0ce812 */ /* 0x000fe400078ec0ff */
[----:B--2---:R-:W-:Y:S02]  /*8620*/  @!P6 LEA.HI.X R7, R20, R5, R35, 0x1, P0 ;  /* 0x000000051407e211 */ /* 0x004fe400000f0c23 */
[----:B------:R-:W-:Y:S01]  /*8630*/  @!P2 LOP3.LUT R0, R0, 0xfffffff8, RZ, 0xc0, !PT ;  /* 0xfffffff80000a812 */ /* 0x000fe200078ec0ff */
[----:B------:R-:W-:Y:S01]  /*8640*/  @!P6 IMAD.WIDE R12, R12, 0x2, R4 ;  /* 0x000000020c0ce825 */ /* 0x000fe200078e0204 */
[C---:B---3--:R-:W-:Y:S01]  /*8650*/  @!P2 LEA R10, P0, R20.reuse, R2, 0x1 ;  /* 0x00000002140aa211 */ /* 0x048fe200078008ff */
[----:B------:R-:W2:Y:S02]  /*8660*/  SHFL.IDX PT, R4, R14, 0x3, 0x181f ;  /* 0x00781f000e047f89 */ /* 0x000ea400000e0000 */
[----:B------:R-:W-:Y:S01]  /*8670*/  @!P6 IMAD.SHL.U32 R5, R247, 0x2, RZ ;  /* 0x00000002f705e824 */ /* 0x000fe200078e00ff */
[----:B------:R-:W-:Y:S01]  /*8680*/  @!P2 LEA.HI.X R11, R20, R3, R35, 0x1, P0 ;  /* 0x00000003140ba211 */ /* 0x000fe200000f0c23 */
[----:B------:R-:W-:Y:S01]  /*8690*/  @!P2 IMAD.WIDE R2, R0, 0x2, R2 ;  /* 0x000000020002a825 */ /* 0x000fe200078e0202 */
[----:B------:R-:W-:-:S02]  /*86a0*/  ISETP.GE.AND P0, PT, R16, R24, PT ;  /* 0x000000181000720c */ /* 0x000fc40003f06270 */
[----:B------:R3:W-:Y:S01]  /*86b0*/  @!P6 LDGSTS.E.BYPASS.LTC128B.128 [R5+0x8100], [R6.64], !P4 ;  /* 0x081000000605efae */ /* 0x0007e2000e101d48 */
[----:B------:R-:W-:-:S03]  /*86c0*/  @!P2 IMAD.SHL.U32 R0, R247, 0x2, RZ ;  /* 0x00000002f700a824 */ /* 0x000fc600078e00ff */
[----:B------:R1:W-:Y:S04]  /*86d0*/  @!P6 LDGSTS.E.BYPASS.LTC128B.128 [R5+0xc100], [R12.64], !P3 ;  /* 0x0c1000000c05efae */ /* 0x0003e8000d901d48 */
[----:B------:R2:W-:Y:S04]  /*86e0*/  @!P2 LDGSTS.E.BYPASS.LTC128B.128 [R0+0x8900], [R10.64], !P4 ;  /* 0x089000000a00afae */ /* 0x0005e8000e101d48 */
[----:B------:R2:W-:Y:S01]  /*86f0*/  @!P2 LDGSTS.E.BYPASS.LTC128B.128 [R0+0xc900], [R2.64], !P3 ;  /* 0x0c9000000200afae */ /* 0x0005e2000d901d48 */
[--C-:B---3--:R-:W-:Y:S02]  /*8700*/  @!P1 SHF.R.S32.HI R7, RZ, 0x1f, R21.reuse ;  /* 0x0000001fff079819 */ /* 0x108fe40000011415 */
[----:B------:R-:W-:Y:S01]  /*8710*/  @!P1 LEA R6, P2, R20, R8, 0x1 ;  /* 0x0000000814069211 */ /* 0x000fe200078408ff */
[----:B-1----:R-:W1:Y:S01]  /*8720*/  SHFL.IDX PT, R5, R15, 0x3, 0x181f ;  /* 0x00781f000f057f89 */ /* 0x002e6200000e0000 */
[----:B------:R-:W-:Y:S01]  /*8730*/  IMAD R12, R214, c[0x0][0x1e8], RZ ;  /* 0x00007a00d60c7a24 */ /* 0x000fe200078e02ff */
[----:B--2---:R-:W-:-:S03]  /*8740*/  @!P0 SHF.R.S32.HI R10, RZ, 0x1f, R21 ;  /* 0x0000001fff0a8819 */ /* 0x004fc60000011415 */
[----:B------:R-:W-:Y:S01]  /*8750*/  IMAD R12, R59, c[0x0][0x1ec], R12 ;  /* 0x00007b003b0c7a24 */ /* 0x000fe200078e020c */
[----:B------:R-:W-:Y:S02]  /*8760*/  @!P1 LEA.HI R0, R7, R21, RZ, 0x3 ;  /* 0x0000001507009211 */ /* 0x000fe400078f18ff */
[----:B------:R-:W-:Y:S02]  /*8770*/  IADD3 R2, R17, 0x40, RZ ;  /* 0x0000004011027810 */ /* 0x000fe40007ffe0ff */
[----:B------:R-:W-:Y:S01]  /*8780*/  @!P1 LOP3.LUT R3, R0, 0xfffffff8, RZ, 0xc0, !PT ;  /* 0xfffffff800039812 */ /* 0x000fe200078ec0ff */
[----:B------:R-:W-:Y:S01]  /*8790*/  @!P1 IMAD.SHL.U32 R0, R247, 0x2, RZ ;  /* 0x00000002f7009824 */ /* 0x000fe200078e00ff */
[----:B------:R-:W-:Y:S02]  /*87a0*/  @!P1 LEA.HI.X R7, R20, R9, R35, 0x1, P2 ;  /* 0x0000000914079211 */ /* 0x000fe400010f0c23 */
[----:B------:R-:W-:Y:S01]  /*87b0*/  ISETP.GE.AND P2, PT, R2, R24, PT ;  /* 0x000000180200720c */ /* 0x000fe20003f46270 */
[----:B------:R-:W-:Y:S01]  /*87c0*/  @!P1 IMAD.WIDE R8, R3, 0x2, R8 ;  /* 0x0000000203089825 */ /* 0x000fe200078e0208 */
[----:B------:R-:W2:Y:S01]  /*87d0*/  SHFL.IDX PT, R2, R14, 0x4, 0x181f ;  /* 0x00981f000e027f89 */ /* 0x000ea200000e0000 */
[----:B------:R-:W-:-:S03]  /*87e0*/  @!P0 LEA.HI R10, R10, R21, RZ, 0x3 ;  /* 0x000000150a0a8211 */ /* 0x000fc600078f18ff */
[----:B------:R-:W3:Y:S04]  /*87f0*/  SHFL.IDX PT, R3, R15, 0x4, 0x181f ;  /* 0x00981f000f037f89 */ /* 0x000ee800000e0000 */
[----:B------:R1:W-:Y:S04]  /*8800*/  @!P1 LDGSTS.E.BYPASS.LTC128B.128 [R0+0x9100], [R6.64], !P4 ;  /* 0x0910000006009fae */ /* 0x0003e8000e101d48 */
[----:B------:R2:W-:Y:S01]  /*8810*/  @!P1 LDGSTS.E.BYPASS.LTC128B.128 [R0+0xd100], [R8.64], !P3 ;  /* 0x0d10000008009fae */ /* 0x0005e2000d901d48 */
[----:B-1----:R-:W-:Y:S02]  /*8820*/  @!P0 LEA R6, P1, R20, R4, 0x1 ;  /* 0x0000000414068211 */ /* 0x002fe400078208ff */
[----:B--2---:R-:W-:Y:S01]  /*8830*/  @!P0 LOP3.LUT R0, R10, 0xfffffff8, RZ, 0xc0, !PT ;  /* 0xfffffff80a008812 */ /* 0x004fe200078ec0ff */
[----:B------:R-:W-:Y:S01]  /*8840*/  @!P0 IMAD.SHL.U32 R9, R247, 0x2, RZ ;  /* 0x00000002f7098824 */ /* 0x000fe200078e00ff */
[----:B------:R-:W-:Y:S01]  /*8850*/  @!P0 LEA.HI.X R7, R20, R5, R35, 0x1, P1 ;  /* 0x0000000514078211 */ /* 0x000fe200008f0c23 */
[----:B------:R-:W1:Y:S02]  /*8860*/  SHFL.IDX PT, R8, R14, 0x5, 0x181f ;  /* 0x00b81f000e087f89 */ /* 0x000e6400000e0000 */
[----:B------:R-:W-:Y:S01]  /*8870*/  @!P0 IMAD.WIDE R4, R0, 0x2, R4 ;  /* 0x0000000200048825 */ /* 0x000fe200078e0204 */
[----:B------:R-:W-:Y:S01]  /*8880*/  @!P2 SHF.R.S32.HI R0, RZ, 0x1f, R21 ;  /* 0x0000001fff00a819 */ /* 0x000fe20000011415 */
[----:B------:R2:W-:Y:S03]  /*8890*/  @!P0 LDGSTS.E.BYPASS.LTC128B.128 [R9+0x9900], [R6.64], !P4 ;  /* 0x0990000006098fae */ /* 0x0005e6000e101d48 */
[----:B------:R-:W-:Y:S01]  /*88a0*/  @!P2 LEA.HI R0, R0, R21, RZ, 0x3 ;  /* 0x000000150000a211 */ /* 0x000fe200078f18ff */
[----:B------:R1:W-:Y:S01]  /*88b0*/  @!P0 LDGSTS.E.BYPASS.LTC128B.128 [R9+0xd900], [R4.64], !P3 ;  /* 0x0d90000004098fae */ /* 0x0003e2000d901d48 */
[----:B------:R-:W-:-:S02]  /*88c0*/  IADD3 R16, P3, R48, R18, RZ ;  /* 0x0000001230107210 */ /* 0x000fc40007f7e0ff */
[----:B--2---:R-:W-:Y:S02]  /*88d0*/  SHF.R.S32.HI R7, RZ, 0x1f, R18 ;  /* 0x0000001fff077819 */ /* 0x004fe40000011412 */
[----:B------:R-:W-:Y:S01]  /*88e0*/  IADD3 R6, R17, 0x50, RZ ;  /* 0x0000005011067810 */ /* 0x000fe20007ffe0ff */
[----:B-1----:R-:W1:Y:S01]  /*88f0*/  SHFL.IDX PT, R9, R15, 0x5, 0x181f ;  /* 0x00b81f000f097f89 */ /* 0x002e6200000e0000 */
[----:B------:R-:W-:Y:S02]  /*8900*/  LEA.HI.X.SX32 R18, R48, R7, 0x1, P3 ;  /* 0x0000000730127211 */ /* 0x000fe400018f0eff */
[----:B------:R-:W-:Y:S02]  /*8910*/  @!P2 LEA R4, P0, R20, R2, 0x1 ;  /* 0x000000021404a211 */ /* 0x000fe400078008ff */
[----:B------:R-:W-:Y:S02]  /*8920*/  ISETP.GE.AND P3, PT, R21, c[0x0][0x198], PT ;  /* 0x0000660015007a0c */ /* 0x000fe40003f66270 */
[----:B------:R-:W-:-:S02]  /*8930*/  ISETP.GE.AND P1, PT, R6, R24, PT ;  /* 0x000000180600720c */ /* 0x000fc40003f26270 */
[----:B------:R-:W-:Y:S01]  /*8940*/  @!P2 LOP3.LUT R6, R0, 0xfffffff8, RZ, 0xc0, !PT ;  /* 0xfffffff80006a812 */ /* 0x000fe200078ec0ff */
[----:B------:R-:W-:Y:S01]  /*8950*/  @!P2 IMAD.SHL.U32 R0, R247, 0x2, RZ ;  /* 0x00000002f700a824 */ /* 0x000fe200078e00ff */
[----:B---3--:R-:W-:Y:S02]  /*8960*/  @!P2 LEA.HI.X R5, R20, R3, R35, 0x1, P0 ;  /* 0x000000031405a211 */ /* 0x008fe400000f0c23 */
[----:B------:R-:W-:Y:S01]  /*8970*/  IADD3 R7, R17, 0x60, RZ ;  /* 0x0000006011077810 */ /* 0x000fe20007ffe0ff */
[----:B------:R-:W-:Y:S02]  /*8980*/  @!P2 IMAD.WIDE R2, R6, 0x2, R2 ;  /* 0x000000020602a825 */ /* 0x000fe400078e0202 */
[----:B------:R2:W-:Y:S01]  /*8990*/  @!P2 LDGSTS.E.BYPASS.LTC128B.128 [R0+0xa100], [R4.64], !P4 ;  /* 0x0a1000000400afae */ /* 0x0005e2000e101d48 */
[----:B------:R-:W-:-:S03]  /*89a0*/  ISETP.GE.AND P0, PT, R7, R24, PT ;  /* 0x000000180700720c */ /* 0x000fc60003f06270 */
[----:B------:R3:W-:Y:S01]  /*89b0*/  @!P2 LDGSTS.E.BYPASS.LTC128B.128 [R0+0xe100], [R2.64], !P3 ;  /* 0x0e1000000200afae */ /* 0x0007e2000d901d48 */
[----:B------:R-:W-:-:S03]  /*89c0*/  @!P1 LEA R10, P2, R20, R8, 0x1 ;  /* 0x00000008140a9211 */ /* 0x000fc600078408ff */
[----:B------:R-:W-:Y:S01]  /*89d0*/  SHFL.IDX PT, R6, R14, 0x6, 0x181f ;  /* 0x00d81f000e067f89 */ /* 0x000fe200000e0000 */
[----:B-1----:R-:W-:-:S03]  /*89e0*/  @!P1 LEA.HI.X R11, R20, R9, R35, 0x1, P2 ;  /* 0x00000009140b9211 */ /* 0x002fc600010f0c23 */
[----:B------:R-:W1:Y:S01]  /*89f0*/  SHFL.IDX PT, R7, R15, 0x6, 0x181f ;  /* 0x00d81f000f077f89 */ /* 0x000e6200000e0000 */
[----:B--2---:R-:W-:-:S04]  /*8a00*/  IMAD R4, R18, c[0x0][0x1e0], RZ ;  /* 0x0000780012047a24 */ /* 0x004fc800078e02ff */
[C---:B------:R-:W-:Y:S01]  /*8a10*/  IMAD R4, R16.reuse, c[0x0][0x1e4], R4 ;  /* 0x0000790010047a24 */ /* 0x040fe200078e0204 */
[----:B---3--:R-:W-:Y:S01]  /*8a20*/  IADD3 R0, R17, 0x70, RZ ;  /* 0x0000007011007810 */ /* 0x008fe20007ffe0ff */
[----:B------:R-:W-:-:S03]  /*8a30*/  IMAD.WIDE.U32 R2, R16, c[0x0][0x1e0], R34 ;  /* 0x0000780010027a25 */ /* 0x000fc600078e0022 */
[----:B------:R-:W-:Y:S01]  /*8a40*/  ISETP.GE.AND P2, PT, R0, R24, PT ;  /* 0x000000180000720c */ /* 0x000fe20003f46270 */
[----:B------:R-:W-:Y:S01]  /*8a50*/  IMAD.IADD R3, R3, 0x1, R4 ;  /* 0x0000000103037824 */ /* 0x000fe200078e0204 */
[--C-:B------:R-:W-:Y:S02]  /*8a60*/  @!P1 SHF.R.S32.HI R4, RZ, 0x1f, R21.reuse ;  /* 0x0000001fff049819 */ /* 0x100fe40000011415 */
[----:B------:R-:W-:Y:S01]  /*8a70*/  @!P0 SHF.R.S32.HI R0, RZ, 0x1f, R21 ;  /* 0x0000001fff008819 */ /* 0x000fe20000011415 */
[----:B------:R-:W-:Y:S01]  /*8a80*/  IMAD.WIDE.U32 R2, R59, c[0x0][0x1e8], R2 ;  /* 0x00007a003b027a25 */ /* 0x000fe200078e0002 */
[-C--:B------:R-:W-:Y:S02]  /*8a90*/  @!P1 LEA.HI R4, R4, R21.reuse, RZ, 0x3 ;  /* 0x0000001504049211 */ /* 0x080fe400078f18ff */
[----:B------:R-:W-:Y:S01]  /*8aa0*/  @!P0 LEA.HI R13, R0, R21, RZ, 0x3 ;  /* 0x00000015000d8211 */ /* 0x000fe200078f18ff */
[----:B------:R-:W-:Y:S01]  /*8ab0*/  @!P1 IMAD.SHL.U32 R0, R247, 0x2, RZ ;  /* 0x00000002f7009824 */ /* 0x000fe200078e00ff */
[----:B------:R-:W-:-:S03]  /*8ac0*/  @!P1 LOP3.LUT R4, R4, 0xfffffff8, RZ, 0xc0, !PT ;  /* 0xfffffff804049812 */ /* 0x000fc600078ec0ff */
[----:B------:R-:W-:Y:S01]  /*8ad0*/  @!P2 SHF.R.S32.HI R5, RZ, 0x1f, R21 ;  /* 0x0000001fff05a819 */ /* 0x000fe20000011415 */
[----:B------:R2:W-:Y:S01]  /*8ae0*/  @!P1 LDGSTS.E.BYPASS.LTC128B.128 [R0+0xa900], [R10.64], !P4 ;  /* 0x0a9000000a009fae */ /* 0x0005e2000e101d48 */
[----:B------:R-:W-:Y:S02]  /*8af0*/  @!P1 IMAD.WIDE R8, R4, 0x2, R8 ;  /* 0x0000000204089825 */ /* 0x000fe400078e0208 */
[----:B------:R-:W-:Y:S02]  /*8b00*/  @!P2 LEA.HI R17, R5, R21, RZ, 0x3 ;  /* 0x000000150511a211 */ /* 0x000fe400078f18ff */
[----:B------:R-:W-:Y:S01]  /*8b10*/  IMAD.IADD R5, R12, 0x1, R3 ;  /* 0x000000010c057824 */ /* 0x000fe200078e0203 */
[----:B------:R3:W-:Y:S01]  /*8b20*/  @!P1 LDGSTS.E.BYPASS.LTC128B.128 [R0+0xe900], [R8.64], !P3 ;  /* 0x0e90000008009fae */ /* 0x0007e2000d901d48 */
[----:B----4-:R-:W-:Y:S01]  /*8b30*/  @P5 SHF.R.S32.HI R3, RZ, 0x1f, R22 ;  /* 0x0000001fff035819 */ /* 0x010fe20000011416 */
[----:B------:R-:W-:Y:S02]  /*8b40*/  @!P5 IMAD.MOV.U32 R3, RZ, RZ, R19 ;  /* 0x000000ffff03d224 */ /* 0x000fe400078e0013 */
[----:B------:R-:W-:-:S02]  /*8b50*/  IMAD.MOV.U32 R4, RZ, RZ, R2 ;  /* 0x000000ffff047224 */ /* 0x000fc400078e0002 */
[----:B------:R-:W-:Y:S02]  /*8b60*/  @P5 IMAD.MOV.U32 R2, RZ, RZ, R22 ;  /* 0x000000ffff025224 */ /* 0x000fe400078e0016 */
[----:B------:R-:W-:Y:S02]  /*8b70*/  @!P5 IMAD.MOV.U32 R2, RZ, RZ, R60 ;  /* 0x000000ffff02d224 */ /* 0x000fe400078e003c */
[----:B------:R-:W-:Y:S01]  /*8b80*/  IMAD.MOV.U32 R12, RZ, RZ, c[0x0][0x1e4] ;  /* 0x00007900ff0c7624 */ /* 0x000fe200078e00ff */
[----:B--2---:R-:W-:-:S05]  /*8b90*/  @!P0 LOP3.LUT R10, R13, 0xfffffff8, RZ, 0xc0, !PT ;  /* 0xfffffff80d0a8812 */ /* 0x004fca00078ec0ff */
[----:B-1----:R-:W-:Y:S01]  /*8ba0*/  @!P0 IMAD.WIDE R10, R10, 0x2, R6 ;  /* 0x000000020a0a8825 */ /* 0x002fe200078e0206 */
[C---:B---3--:R-:W-:Y:S02]  /*8bb0*/  @!P0 LEA R8, P1, R20.reuse, R6, 0x1 ;  /* 0x0000000614088211 */ /* 0x048fe400078208ff */
[----:B------:R1:W2:Y:S01]  /*8bc0*/  SHFL.IDX PT, R6, R14, 0x7, 0x181f ;  /* 0x00f81f000e067f89 */ /* 0x0002a200000e0000 */
[----:B------:R-:W-:Y:S01]  /*8bd0*/  @!P0 IMAD.SHL.U32 R0, R247, 0x2, RZ ;  /* 0x00000002f7008824 */ /* 0x000fe200078e00ff */
[----:B------:R-:W-:Y:S02]  /*8be0*/  @!P0 LEA.HI.X R9, R20, R7, R35, 0x1, P1 ;  /* 0x0000000714098211 */ /* 0x000fe400008f0c23 */
[----:B------:R-:W-:Y:S01]  /*8bf0*/  ISETP.NE.U32.AND P1, PT, RZ, c[0x0][0x350], PT ;  /* 0x0000d400ff007a0c */ /* 0x000fe20003f25070 */
[----:B------:R-:W3:Y:S04]  /*8c00*/  SHFL.IDX PT, R7, R15, 0x7, 0x181f ;  /* 0x00f81f000f077f89 */ /* 0x000ee800000e0000 */
[----:B------:R4:W-:Y:S04]  /*8c10*/  @!P0 LDGSTS.E.BYPASS.LTC128B.128 [R0+0xb100], [R8.64], !P4 ;  /* 0x0b10000008008fae */ /* 0x0009e8000e101d48 */
[----:B------:R4:W-:Y:S01]  /*8c20*/  @!P0 LDGSTS.E.BYPASS.LTC128B.128 [R0+0xf100], [R10.64], !P3 ;  /* 0x0f1000000a008fae */ /* 0x0009e2000d901d48 */
[----:B------:R-:W-:-:S04]  /*8c30*/  ISETP.NE.AND.EX P0, PT, RZ, c[0x0][0x354], PT, P1 ;  /* 0x0000d500ff007a0c */ /* 0x000fc80003f05310 */
[----:B------:R-:W-:Y:S02]  /*8c40*/  SEL R13, R2, RZ, !P0 ;  /* 0x000000ff020d7207 */ /* 0x000fe40004000000 */
[----:B-1----:R-:W-:Y:S01]  /*8c50*/  SEL R14, R3, RZ, !P0 ;  /* 0x000000ff030e7207 */ /* 0x002fe20004000000 */
[----:B------:R-:W-:Y:S02]  /*8c60*/  IMAD.MOV.U32 R3, RZ, RZ, 0x6 ;  /* 0x00000006ff037424 */ /* 0x000fe400078e00ff */
[----:B------:R-:W-:Y:S01]  /*8c70*/  IMAD.WIDE.U32 R22, R13, c[0x0][0x1f0], R4 ;  /* 0x00007c000d167a25 */ /* 0x000fe200078e0004 */
[----:B--2---:R-:W-:Y:S02]  /*8c80*/  @!P2 LEA R4, P1, R20, R6, 0x1 ;  /* 0x000000061404a211 */ /* 0x004fe400078208ff */
[----:B------:R-:W-:Y:S01]  /*8c90*/  SHF.L.U64.HI R161, R162, R3, c[0x0][0x1e4] ;  /* 0x00007900a2a17619 */ /* 0x000fe20000010203 */
[----:B------:R-:W-:Y:S01]  /*8ca0*/  IMAD.MOV.U32 R168, RZ, RZ, R22 ;  /* 0x000000ffffa87224 */ /* 0x000fe200078e0016 */
[----:B---3--:R-:W-:Y:S01]  /*8cb0*/  @!P2 LEA.HI.X R5, R20, R7, R35, 0x1, P1 ;  /* 0x000000071405a211 */ /* 0x008fe200008f0c23 */
[----:B------:R1:W-:Y:S01]  /*8cc0*/  STL.64 [R1+0x40], R22 ;  /* 0x0000401601007387 */ /* 0x0003e20000100a00 */
[----:B----4-:R-:W-:-:S04]  /*8cd0*/  IMAD.IADD R8, R204, 0x1, -R48 ;  /* 0x00000001cc087824 */ /* 0x010fc800078e0a30 */
[----:B------:R-:W-:Y:S02]  /*8ce0*/  IMAD R8, R50, -0x40, R8 ;  /* 0xffffffc032087824 */ /* 0x000fe400078e0208 */
[----:B------:R-:W-:Y:S02]  /*8cf0*/  IMAD R0, R14, c[0x0][0x1f0], RZ ;  /* 0x00007c000e007a24 */ /* 0x000fe400078e02ff */
[----:B------:R-:W-:Y:S01]  /*8d00*/  @!P2 IMAD.SHL.U32 R10, R247, 0x2, RZ ;  /* 0x00000002f70aa824 */ /* 0x000fe200078e00ff */
[C---:B------:R-:W-:Y:S01]  /*8d10*/  ISETP.GE.AND P0, PT, R8.reuse, 0x1, PT ;  /* 0x000000010800780c */ /* 0x040fe20003f06270 */
[----:B------:R-:W-:Y:S01]  /*8d20*/  IMAD R2, R13, c[0x0][0x1f4], R0 ;  /* 0x00007d000d027a24 */ /* 0x000fe200078e0200 */
[----:B------:R-:W-:Y:S01]  /*8d30*/  ISETP.GE.AND P5, PT, R8, 0x11, PT ;  /* 0x000000110800780c */ /* 0x000fe20003fa6270 */
[----:B------:R-:W-:Y:S01]  /*8d40*/  IMAD R0, R161, R50, RZ ;  /* 0x00000032a1007224 */ /* 0x000fe200078e02ff */
[----:B------:R2:W-:Y:S01]  /*8d50*/  @!P2 LDGSTS.E.BYPASS.LTC128B.128 [R10+0xb900], [R4.64], !P4 ;  /* 0x0b900000040aafae */ /* 0x0005e2000e101d48 */
[----:B------:R-:W-:Y:S01]  /*8d60*/  IMAD.IADD R169, R23, 0x1, R2 ;  /* 0x0000000117a97824 */ /* 0x000fe200078e0202 */
[C---:B------:R-:W-:Y:S01]  /*8d70*/  ISETP.GE.AND P4, PT, R34.reuse, c[0x0][0x1d4], PT ;  /* 0x0000750022007a0c */ /* 0x040fe20003f86270 */
[-C--:B------:R-:W-:Y:S01]  /*8d80*/  IMAD R9, R51, R163.reuse, R0 ;  /* 0x000000a333097224 */ /* 0x080fe200078e0200 */
[----:B------:R-:W-:Y:S01]  /*8d90*/  IADD3 R0, R34, 0x40, RZ ;  /* 0x0000004022007810 */ /* 0x000fe20007ffe0ff */
[----:B------:R-:W-:Y:S01]  /*8da0*/  IMAD.WIDE.U32 R2, R50, R163, R168 ;  /* 0x000000a332027225 */ /* 0x000fe200078e00a8 */
[----:B------:R1:W-:Y:S02]  /*8db0*/  STL.64 [R1+0x30], R168 ;  /* 0x000030a801007387 */ /* 0x0003e40000100a00 */
[----:B------:R-:W-:Y:S01]  /*8dc0*/  ISETP.GE.AND P3, PT, R0, c[0x0][0x1d4], PT ;  /* 0x0000750000007a0c */ /* 0x000fe20003f66270 */
[----:B------:R-:W-:Y:S01]  /*8dd0*/  IMAD.IADD R3, R3, 0x1, R9 ;  /* 0x0000000103037824 */ /* 0x000fe200078e0209 */
[----:B------:R-:W-:-:S05]  /*8de0*/  @!P2 LOP3.LUT R0, R17, 0xfffffff8, RZ, 0xc0, !PT ;  /* 0xfffffff81100a812 */ /* 0x000fca00078ec0ff */
[----:B------:R-:W-:-:S04]  /*8df0*/  @!P2 IMAD.WIDE R6, R0, 0x2, R6 ;  /* 0x000000020006a825 */ /* 0x000fc800078e0206 */
[----:B------:R-:W-:Y:S01]  /*8e00*/  @P0 IMAD.SHL.U32 R0, R247, 0x2, RZ ;  /* 0x00000002f7000824 */ /* 0x000fe200078e00ff */
[----:B--2---:R-:W-:-:S04]  /*8e10*/  @P0 LEA R4, P1, R2, c[0x0][0x1c8], 0x1 ;  /* 0x0000720002040a11 */ /* 0x004fc800078208ff */
[----:B------:R-:W-:Y:S02]  /*8e20*/  @P0 LEA.HI.X R5, R2, c[0x0][0x1cc], R3, 0x1, P1 ;  /* 0x0000730002050a11 */ /* 0x000fe400008f0c03 */
[----:B------:R-:W-:-:S13]  /*8e30*/  ISETP.GE.AND P1, PT, R21, c[0x0][0x198], PT ;  /* 0x0000660015007a0c */ /* 0x000fda0003f26270 */
[----:B------:R2:W-:Y:S01]  /*8e40*/  @!P2 LDGSTS.E.BYPASS.LTC128B.128 [R10+0xf900], [R6.64], !P1 ;  /* 0x0f900000060aafae */ /* 0x0005e2000c901d48 */
[----:B------:R-:W-:-:S03]  /*8e50*/  ISETP.GE.AND P1, PT, R8, 0x21, PT ;  /* 0x000000210800780c */ /* 0x000fc60003f26270 */
[----:B------:R-:W0:Y:S04]  /*8e60*/  LDGDEPBAR ;  /* 0x00000000000079af */ /* 0x000e280000000000 */
[----:B------:R-:W-:Y:S01]  /*8e70*/  BAR.SYNC.DEFER_BLOCKING 0x0 ;  /* 0x0000000000007b1d */ /* 0x000fe20000010000 */
[----:B--2---:R-:W-:-:S04]  /*8e80*/  IMAD.SHL.U32 R6, R12, 0x20, RZ ;  /* 0x000000200c067824 */ /* 0x004fc800078e00ff */
[----:B------:R-:W-:Y:S01]  /*8e90*/  IMAD.IADD R164, R167, 0x1, R6 ;  /* 0x00000001a7a47824 */ /* 0x000fe200078e0206 */
[----:B------:R-:W-:Y:S01]  /*8ea0*/  @!PT LDS RZ, [RZ] ;  /* 0x00000000fffff984 */ /* 0x000fe20000000800 */
[----:B------:R-:W-:Y:S01]  /*8eb0*/  @!PT LDS RZ, [RZ] ;  /* 0x00000000fffff984 */ /* 0x000fe20000000800 */
[----:B------:R-:W-:Y:S01]  /*8ec0*/  @!PT LDS RZ, [RZ] ;  /* 0x00000000fffff984 */ /* 0x000fe20000000800 */
[----:B------:R2:W-:Y:S04]  /*8ed0*/  @P0 LDGSTS.E.BYPASS.LTC128B.128 [R0+0x4100], [R4.64], !P4 ;  /* 0x0410000004000fae */ /* 0x0005e8000e101d48 */
[----:B------:R2:W-:Y:S01]  /*8ee0*/  @P0 LDGSTS.E.BYPASS.LTC128B.128 [R0+0x6100], [R4.64+0x80], !P3 ;  /* 0x0610008004000fae */ /* 0x0005e2000d901d48 */
[----:B------:R-:W-:-:S03]  /*8ef0*/  ISETP.GE.AND P0, PT, R8, 0x31, PT ;  /* 0x000000310800780c */ /* 0x000fc60003f06270 */
[----:B------:R1:W-:Y:S01]  /*8f00*/  STL [R1+0x50], R164 ;  /* 0x000050a401007387 */ /* 0x0003e20000100800 */
[----:B--2---:R-:W-:Y:S01]  /*8f10*/  @P5 LEA R0, P2, R162, R2, 0x4 ;  /* 0x00000002a2005211 */ /* 0x004fe200078420ff */
[----:B------:R-:W-:-:S03]  /*8f20*/  IMAD R4, R18, c[0x0][0x208], RZ ;  /* 0x0000820012047a24 */ /* 0x000fc600078e02ff */
[----:B------:R-:W-:Y:S01]  /*8f30*/  @P5 LEA.HI.X R5, R162, R3, R12, 0x4, P2 ;  /* 0x00000003a2055211 */ /* 0x000fe200010f240c */
[----:B------:R-:W-:Y:S01]  /*8f40*/  IMAD R6, R16, c[0x0][0x20c], R4 ;  /* 0x0000830010067a24 */ /* 0x000fe200078e0204 */
[----:B------:R-:W-:-:S03]  /*8f50*/  @P5 LEA R10, P2, R0, c[0x0][0x1c8], 0x1 ;  /* 0x00007200000a5a11 */ /* 0x000fc600078408ff */
[----:B------:R-:W-:Y:S01]  /*8f60*/  @P0 IMAD R12, R12, 0x30, RZ ;  /* 0x000000300c0c0824 */ /* 0x000fe200078e02ff */
[----:B------:R-:W-:Y:S01]  /*8f70*/  @P5 LEA.HI.X R11, R0, c[0x0][0x1cc], R5, 0x1, P2 ;  /* 0x00007300000b5a11 */ /* 0x000fe200010f0c05 */
[----:B------:R-:W-:Y:S01]  /*8f80*/  IMAD.WIDE.U32 R4, R16, c[0x0][0x208], R34 ;  /* 0x0000820010047a25 */ /* 0x000fe200078e0022 */
[----:B------:R-:W-:-:S03]  /*8f90*/  @P1 IADD3 R0, P2, R2, R166, RZ ;  /* 0x000000a602001210 */ /* 0x000fc60007f5e0ff */
[----:B------:R-:W-:Y:S02]  /*8fa0*/  IMAD.IADD R5, R5, 0x1, R6 ;  /* 0x0000000105057824 */ /* 0x000fe400078e0206 */
[--C-:B------:R-:W-:Y:S01]  /*8fb0*/  @P1 IMAD.X R7, R164, 0x1, R3.reuse, P2 ;  /* 0x00000001a4071824 */ /* 0x100fe200010e0603 */
[----:B------:R-:W-:Y:S01]  /*8fc0*/  @P1 LEA R8, P2, R0, c[0x0][0x1c8], 0x1 ;  /* 0x0000720000081a11 */ /* 0x000fe200078408ff */
[----:B------:R-:W-:-:S03]  /*8fd0*/  @P0 IMAD.WIDE.U32 R2, R162, 0x30, R2 ;  /* 0x00000030a2020825 */ /* 0x000fc600078e0002 */
[----:B------:R-:W-:Y:S01]  /*8fe0*/  @P1 LEA.HI.X R9, R0, c[0x0][0x1cc], R7, 0x1, P2 ;  /* 0x0000730000091a11 */ /* 0x000fe200010f0c07 */
[----:B------:R-:W-:Y:S01]  /*8ff0*/  @P0 IMAD.IADD R0, R12, 0x1, R3 ;  /* 0x000000010c000824 */ /* 0x000fe200078e0203 */
[C---:B------:R-:W-:Y:S01]  /*9000*/  @P0 LEA R6, P2, R2.reuse, c[0x0][0x1c8], 0x1 ;  /* 0x0000720002060a11 */ /* 0x040fe200078408ff */
[----:B------:R-:W-:Y:S01]  /*9010*/  @P5 IMAD.SHL.U32 R3, R247, 0x2, RZ ;  /* 0x00000002f7035824 */ /* 0x000fe200078e00ff */
[----:B------:R-:W-:Y:S02]  /*9020*/  LOP3.LUT R12, R47, 0xfffffff0, RZ, 0xc0, !PT ;  /* 0xfffffff02f0c7812 */ /* 0x000fe400078ec0ff */
[----:B------:R-:W-:Y:S01]  /*9030*/  @P0 LEA.HI.X R7, R2, c[0x0][0x1cc], R0, 0x1, P2 ;  /* 0x0000730002070a11 */ /* 0x000fe200010f0c00 */
[----:B------:R-:W-:Y:S01]  /*9040*/  @P1 IMAD.SHL.U32 R0, R247, 0x2, RZ ;  /* 0x00000002f7001824 */ /* 0x000fe200078e00ff */
[----:B------:R2:W-:Y:S01]  /*9050*/  @P5 LDGSTS.E.BYPASS.LTC128B.128 [R3+0x4900], [R10.64], !P4 ;  /* 0x049000000a035fae */ /* 0x0005e2000e101d48 */
[----:B------:R-:W-:-:S03]  /*9060*/  IMAD.IADD R12, R212, 0x1, -R12 ;  /* 0x00000001d40c7824 */ /* 0x000fc600078e0a0c */
[----:B------:R2:W-:Y:S02]  /*9070*/  @P5 LDGSTS.E.BYPASS.LTC128B.128 [R3+0x6900], [R10.64+0x80], !P3 ;  /* 0x069000800a035fae */ /* 0x0005e4000d901d48 */
[----:B------:R-:W-:Y:S02]  /*9080*/  SHF.R.S32.HI R2, RZ, 0x1f, R12 ;  /* 0x0000001fff027819 */ /* 0x000fe4000001140c */
[----:B------:R3:W-:Y:S02]  /*9090*/  @P1 LDGSTS.E.BYPASS.LTC128B.128 [R0+0x5100], [R8.64], !P4 ;  /* 0x0510000008001fae */ /* 0x0007e4000e101d48 */
[----:B------:R-:W-:Y:S02]  /*90a0*/  LEA.HI R46, R2, R12, RZ, 0x3 ;  /* 0x0000000c022e7211 */ /* 0x000fe400078f18ff */
[----:B------:R3:W-:Y:S01]  /*90b0*/  @P1 LDGSTS.E.BYPASS.LTC128B.128 [R0+0x7100], [R8.64+0x80], !P3 ;  /* 0x0710008008001fae */ /* 0x0007e2000d901d48 */
[----:B--2---:R-:W-:Y:S02]  /*90c0*/  IMAD R3, R214, c[0x0][0x210], RZ ;  /* 0x00008400d6037a24 */ /* 0x004fe400078e02ff */
[----:B---3--:R-:W-:-:S02]  /*90d0*/  @P0 IMAD.SHL.U32 R0, R247, 0x2, RZ ;  /* 0x00000002f7000824 */ /* 0x008fc400078e00ff */
[C---:B------:R-:W-:Y:S02]  /*90e0*/  IMAD R8, R59.reuse, c[0x0][0x214], R3 ;  /* 0x000085003b087a24 */ /* 0x040fe400078e0203 */
[----:B------:R-:W-:Y:S01]  /*90f0*/  IMAD.WIDE.U32 R2, R59, c[0x0][0x210], R4 ;  /* 0x000084003b027a25 */ /* 0x000fe200078e0004 */
[----:B------:R2:W-:Y:S01]  /*9100*/  @P0 LDGSTS.E.BYPASS.LTC128B.128 [R0+0x5900], [R6.64], !P4 ;  /* 0x0590000006000fae */ /* 0x0005e2000e101d48 */
[----:B------:R-:W-:Y:S02]  /*9110*/  LOP3.LUT R4, R46, 0xfffffff8, RZ, 0xc0, !PT ;  /* 0xfffffff82e047812 */ /* 0x000fe400078ec0ff */
[----:B------:R-:W-:Y:S01]  /*9120*/  IMAD.IADD R3, R8, 0x1, R3 ;  /* 0x0000000108037824 */ /* 0x000fe200078e0203 */
[----:B------:R2:W-:Y:S01]  /*9130*/  @P0 LDGSTS.E.BYPASS.LTC128B.128 [R0+0x7900], [R6.64+0x80], !P3 ;  /* 0x0790008006000fae */ /* 0x0005e2000d901d48 */
[----:B------:R-:W-:Y:S01]  /*9140*/  ISETP.LT.AND P0, PT, RZ, c[0x0][0x27c], PT ;  /* 0x00009f00ff007a0c */ /* 0x000fe20003f01270 */
[----:B------:R-:W-:Y:S02]  /*9150*/  IMAD.IADD R45, R12, 0x1, -R4 ;  /* 0x000000010c2d7824 */ /* 0x000fe400078e0a04 */
[----:B------:R-:W-:Y:S01]  /*9160*/  IMAD.WIDE.U32 R54, R13, c[0x0][0x218], R2 ;  /* 0x000086000d367a25 */ /* 0x000fe200078e0002 */
[----:B------:R-:W0:Y:S02]  /*9170*/  LDGDEPBAR ;  /* 0x00000000000079af */ /* 0x000e240000000000 */
[----:B------:R-:W-:Y:S01]  /*9180*/  R2P PR, R45, 0x6 ;  /* 0x000000062d007804 */ /* 0x000fe20000000000 */
[----:B------:R-:W-:Y:S01]  /*9190*/  IMAD.MOV.U32 R4, RZ, RZ, 0x10 ;  /* 0x00000010ff047424 */ /* 0x000fe200078e00ff */
[----:B------:R1:W-:Y:S01]  /*91a0*/  STL.64 [R1+0x38], R54 ;  /* 0x0000383601007387 */ /* 0x0003e20000100a00 */
[----:B------:R-:W-:-:S03]  /*91b0*/  IMAD.MOV.U32 R3, RZ, RZ, 0x20 ;  /* 0x00000020ff037424 */ /* 0x000fc600078e00ff */
[----:B------:R-:W-:Y:S02]  /*91c0*/  SEL R4, R4, 0xfffffff0, !P1 ;  /* 0xfffffff004047807 */ /* 0x000fe40004800000 */
[----:B------:R-:W-:Y:S01]  /*91d0*/  SEL R3, R3, 0xffffffe0, !P2 ;  /* 0xffffffe003037807 */ /* 0x000fe20005000000 */
[----:B--2---:R-:W-:-:S04]  /*91e0*/  IMAD R0, R14, c[0x0][0x218], RZ ;  /* 0x000086000e007a24 */ /* 0x004fc800078e02ff */
[----:B------:R-:W-:-:S04]  /*91f0*/  IMAD R0, R13, c[0x0][0x21c], R0 ;  /* 0x000087000d007a24 */ /* 0x000fc800078e0200 */
[----:B------:R-:W-:-:S05]  /*9200*/  IMAD.IADD R52, R55, 0x1, R0 ;  /* 0x0000000137347824 */ /* 0x000fca00078e0200 */
[----:B------:R1:W-:Y:S01]  /*9210*/  STL [R1+0x48], R52 ;  /* 0x0000483401007387 */ /* 0x0003e20000100800 */
[----:B------:R-:W-:Y:S05]  /*9220*/  @P0 BRA `(.L_x_785) ;  /* 0x0000002000000947 */ /* 0x000fea0003800000 */
[----:B------:R-:W-:-:S04]  /*9230*/  DEPBAR.LE SB0, 0x1 ;  /* 0x000080400000791a */ /* 0x000fc80000000000 */
[----:B------:R-:W-:Y:S05]  /*9240*/  BRA `(.L_x_786) ;  /* 0x0000657000007947 */ /* 0x000fea0003800000 */
.L_x_785:
[----:B-----5:R-:W-:Y:S01]  /*9250*/  SHF.R.S32.HI R0, RZ, 0x1f, R165 ;  /* 0x0000001fff007819 */ /* 0x020fe200000114a5 */
[----:B------:R-:W-:Y:S01]  /*9260*/  ULDC.U8 UR4, c[0x0][0x298] ;  /* 0x0000a60000047ab9 */ /* 0x000fe20000000000 */
[----:B------:R-:W-:Y:S01]  /*9270*/  IMAD.WIDE.U32 R8, R165, c[0x0][0x280], RZ ;  /* 0x0000a000a5087a25 */ /* 0x000fe200078e00ff */
        /* <DEDUP_REMOVED lines=38> */
.L_x_789:
[----:B------:R-:W-:Y:S05]  /*94e0*/  BSYNC B0 ;  /* 0x0000000000007941 */ /* 0x000fea0003800000 */
.L_x_788:
[----:B------:R-:W-:Y:S01]  /*94f0*/  IMAD R0, R209, -0x80, R24 ;  /* 0xffffff80d1007824 */ /* 0x000fe200078e0218 */
[--C-:B--2--5:R-:W-:Y:S01]  /*9500*/  SHF.R.U64 R19, R12, 0x10, R13.reuse ;  /* 0x000000100c137819 */ /* 0x124fe2000000120d */
[----:B------:R-:W-:Y:S01]  /*9510*/  IMAD.MOV.U32 R21, RZ, RZ, R12 ;  /* 0x000000ffff157224 */ /* 0x000fe200078e000c */
[--C-:B------:R-:W-:Y:S01]  /*9520*/  SHF.R.U32.HI R15, RZ, 0x10, R13.reuse ;  /* 0x00000010ff0f7819 */ /* 0x100fe2000001160d */
[----:B------:R-:W-:Y:S01]  /*9530*/  IMAD.MOV.U32 R20, RZ, RZ, R13 ;  /* 0x000000ffff147224 */ /* 0x000fe200078e000d */
[----:B------:R-:W-:Y:S01]  /*9540*/  IMNMX R28, R0, 0x80, PT ;  /* 0x00000080001c7817 */ /* 0x000fe20003800200 */
[--C-:B------:R-:W-:Y:S01]  /*9550*/  IMAD.MOV.U32 R17, RZ, RZ, R9.reuse ;  /* 0x000000ffff117224 */ /* 0x100fe200078e0009 */
[--C-:B------:R-:W-:Y:S01]  /*9560*/  SHF.R.U64 R16, R8, 0x10, R9.reuse ;  /* 0x0000001008107819 */ /* 0x100fe20000001209 */
[----:B------:R-:W-:Y:S01]  /*9570*/  IMAD.MOV.U32 R18, RZ, RZ, R8 ;  /* 0x000000ffff127224 */ /* 0x000fe200078e0008 */
[----:B------:R-:W-:Y:S01]  /*9580*/  ISETP.GE.AND P0, PT, R48, R28, PT ;  /* 0x0000001c3000720c */ /* 0x000fe20003f06270 */
[----:B------:R-:W-:Y:S01]  /*9590*/  IMAD.MOV.U32 R14, RZ, RZ, R10 ;  /* 0x000000ffff0e7224 */ /* 0x000fe200078e000a */
[----:B------:R-:W-:Y:S01]  /*95a0*/  SHF.R.U32.HI R12, RZ, 0x10, R9 ;  /* 0x00000010ff0c7819 */ /* 0x000fe20000011609 */
[----:B------:R-:W-:Y:S01]  /*95b0*/  IMAD.MOV.U32 R13, RZ, RZ, R11 ;  /* 0x000000ffff0d7224 */ /* 0x000fe200078e000b */
[----:B------:R-:W-:-:S04]  /*95c0*/  DEPBAR.LE SB0, 0x1 ;  /* 0x000080400000791a */ /* 0x000fc80000000000 */
[----:B------:R-:W-:Y:S01]  /*95d0*/  IMAD.MOV.U32 R9, RZ, RZ, R6 ;  /* 0x000000ffff097224 */ /* 0x000fe200078e0006 */
[----:B------:R-:W-:Y:S01]  /*95e0*/  SHF.R.U64 R10, R10, 0x10, R11 ;  /* 0x000000100a0a7819 */ /* 0x000fe2000000120b */
[----:B------:R-:W-:Y:S01]  /*95f0*/  IMAD.MOV.U32 R5, RZ, RZ, R7 ;  /* 0x000000ffff057224 */ /* 0x000fe200078e0007 */
[----:B------:R-:W-:Y:S01]  /*9600*/  SHF.R.U32.HI R8, RZ, 0x10, R11 ;  /* 0x00000010ff087819 */ /* 0x000fe2000001160b */
[----:B------:R-:W-:Y:S01]  /*9610*/  BSSY B1, `(.L_x_790) ;  /* 0x0000060000017945 */ /* 0x000fe20003800000 */
[--C-:B------:R-:W-:Y:S02]  /*9620*/  SHF.R.U64 R2, R6, 0x10, R7.reuse ;  /* 0x0000001006027819 */ /* 0x100fe40000001207 */
[----:B------:R-:W-:Y:S02]  /*9630*/  SHF.R.U32.HI R0, RZ, 0x10, R7 ;  /* 0x00000010ff007819 */ /* 0x000fe40000011607 */
[----:B------:R-:W-:Y:S02]  /*9640*/  PRMT R21, R21, 0x5410, R19 ;  /* 0x0000541015157816 */ /* 0x000fe40000000013 */
[----:B-1----:R-:W-:-:S02]  /*9650*/  PRMT R22, R20, 0x5410, R15 ;  /* 0x0000541014167816 */ /* 0x002fc4000000000f */
[----:B------:R-:W-:Y:S02]  /*9660*/  PRMT R24, R18, 0x5410, R16 ;  /* 0x0000541012187816 */ /* 0x000fe40000000010 */
        /* <DEDUP_REMOVED lines=11> */
[----:B------:R-:W-:Y:S01]  /*9720*/  SHF.L.U32 R5, R21, 0x10, RZ ;  /* 0x0000001015057819 */ /* 0x000fe200000006ff */
[----:B------:R-:W-:Y:S01]  /*9730*/  IMAD.U32 R0, R19, 0x10000, RZ ;  /* 0x0001000013007824 */ /* 0x000fe200078e00ff */
[----:B------:R-:W-:Y:S02]  /*9740*/  LOP3.LUT R2, R21, 0xffff0000, RZ, 0xc0, !PT ;  /* 0xffff000015027812 */ /* 0x000fe400078ec0ff */
[C---:B-1----:R-:W-:Y:S01]  /*9750*/  SHF.L.U32 R7, R8.reuse, 0x10, RZ ;  /* 0x0000001008077819 */ /* 0x042fe200000006ff */
[----:B------:R-:W-:Y:S01]  /*9760*/  IMAD.U32 R16, R11, 0x10000, RZ ;  /* 0x000100000b107824 */ /* 0x000fe200078e00ff */
[----:B------:R-:W-:Y:S02]  /*9770*/  LOP3.LUT R6, R8, 0xffff0000, RZ, 0xc0, !PT ;  /* 0xffff000008067812 */ /* 0x000fe400078ec0ff */
[C---:B------:R-:W-:Y:S02]  /*9780*/  SHF.L.U32 R13, R9.reuse, 0x10, RZ ;  /* 0x00000010090d7819 */ /* 0x040fe400000006ff */
[----:B------:R-:W-:Y:S01]  /*9790*/  LOP3.LUT R8, R9, 0xffff0000, RZ, 0xc0, !PT ;  /* 0xffff000009087812 */ /* 0x000fe200078ec0ff */
[----:B------:R-:W-:Y:S01]  /*97a0*/  FMUL.FTZ R14, R6, R0 ;  /* 0x00000000060e7220 */ /* 0x000fe20000410000 */
[----:B------:R-:W-:-:S02]  /*97b0*/  LOP3.LUT R9, R19, 0xffff0000, RZ, 0xc0, !PT ;  /* 0xffff000013097812 */ /* 0x000fc400078ec0ff */
[C---:B------:R-:W-:Y:S01]  /*97c0*/  SHF.L.U32 R15, R10.reuse, 0x10, RZ ;  /* 0x000000100a0f7819 */ /* 0x040fe200000006ff */
[-C--:B------:R-:W-:Y:S01]  /*97d0*/  FFMA.FTZ R18, R7, R5.reuse, -R14 ;  /* 0x0000000507127223 */ /* 0x080fe2000001080e */
[----:B------:R-:W-:Y:S01]  /*97e0*/  LOP3.LUT R12, R10, 0xffff0000, RZ, 0xc0, !PT ;  /* 0xffff00000a0c7812 */ /* 0x000fe200078ec0ff */
[----:B------:R-:W-:Y:S01]  /*97f0*/  FMUL.FTZ R10, R6, R5 ;  /* 0x00000005060a7220 */ /* 0x000fe20000410000 */
[----:B------:R-:W-:Y:S01]  /*9800*/  LOP3.LUT R11, R11, 0xffff0000, RZ, 0xc0, !PT ;  /* 0xffff00000b0b7812 */ /* 0x000fe200078ec0ff */
[-C--:B------:R-:W-:Y:S01]  /*9810*/  FMUL.FTZ R6, R8, R9.reuse ;  /* 0x0000000908067220 */ /* 0x080fe20000410000 */
[----:B------:R-:W-:Y:S01]  /*9820*/  LOP3.LUT R5, R22, 0xffff0000, RZ, 0xc0, !PT ;  /* 0xffff000016057812 */ /* 0x000fe200078ec0ff */
[----:B------:R-:W-:Y:S01]  /*9830*/  FFMA.FTZ R17, R7, R0, R10 ;  /* 0x0000000007117223 */ /* 0x000fe2000001000a */
[----:B------:R-:W-:Y:S01]  /*9840*/  LOP3.LUT R0, R20, 0xffff0000, RZ, 0xc0, !PT ;  /* 0xffff000014007812 */ /* 0x000fe200078ec0ff */
[-C--:B------:R-:W-:Y:S02]  /*9850*/  FMUL.FTZ R8, R8, R2.reuse ;  /* 0x0000000208087220 */ /* 0x080fe40000410000 */
[C---:B------:R-:W-:Y:S01]  /*9860*/  FFMA.FTZ R14, R13.reuse, R2, -R6 ;  /* 0x000000020d0e7223 */ /* 0x040fe20000010806 */
[----:B------:R-:W-:Y:S01]  /*9870*/  SHF.L.U32 R2, R20, 0x10, RZ ;  /* 0x0000001014027819 */ /* 0x000fe200000006ff */
[----:B------:R-:W-:Y:S01]  /*9880*/  FFMA.FTZ R13, R13, R9, R8 ;  /* 0x000000090d0d7223 */ /* 0x000fe20000010008 */
[----:B------:R-:W-:Y:S01]  /*9890*/  SHF.L.U32 R6, R22, 0x10, RZ ;  /* 0x0000001016067819 */ /* 0x000fe200000006ff */
[----:B------:R-:W-:-:S02]  /*98a0*/  FMUL.FTZ R7, R11, R0 ;  /* 0x000000000b077220 */ /* 0x000fc40000410000 */
[C---:B------:R-:W-:Y:S02]  /*98b0*/  FMUL.FTZ R9, R12.reuse, R2 ;  /* 0x000000020c097220 */ /* 0x040fe40000410000 */
[-C--:B------:R-:W-:Y:S02]  /*98c0*/  FMUL.FTZ R8, R12, R6.reuse ;  /* 0x000000060c087220 */ /* 0x080fe40000410000 */
[-C--:B------:R-:W-:Y:S02]  /*98d0*/  FMUL.FTZ R11, R11, R5.reuse ;  /* 0x000000050b0b7220 */ /* 0x080fe40000410000 */
        /* <DEDUP_REMOVED lines=9> */
.L_x_793:
[----:B------:R-:W-:Y:S05]  /*9970*/  BSYNC B0 ;  /* 0x0000000000007941 */ /* 0x000fea0003800000 */
.L_x_792:
        /* <DEDUP_REMOVED lines=24> */
[----:B------:R-:W-:Y:S01]  /*9b00*/  FFMA.FTZ R14, R13, R2, -R6 ;  /* 0x000000020d0e7223 */ /* 0x000fe20000010806 */
        /* <DEDUP_REMOVED lines=16> */
.L_x_791:
[----:B------:R-:W-:Y:S05]  /*9c10*/  BSYNC B1 ;  /* 0x0000000000017941 */ /* 0x000fea0003800000 */
.L_x_790:
        /* <DEDUP_REMOVED lines=19> */
[CC--:B------:R-:W-:Y:S01]  /*9d50*/  FFMA.FTZ R18, R5.reuse, R7.reuse, -R14 ;  /* 0x0000000705127223 */ /* 0x0c0fe2000001080e */
[----:B------:R-:W-:Y:S01]  /*9d60*/  LOP3.LUT R12, R10, 0xffff0000, RZ, 0xc0, !PT ;  /* 0xffff00000a0c7812 */ /* 0x000fe200078ec0ff */
[----:B------:R-:W-:Y:S01]  /*9d70*/  FMUL.FTZ R10, R5, R6 ;  /* 0x00000006050a7220 */ /* 0x000fe20000410000 */
[----:B------:R-:W-:Y:S01]  /*9d80*/  LOP3.LUT R11, R11, 0xffff0000, RZ, 0xc0, !PT ;  /* 0xffff00000b0b7812 */ /* 0x000fe200078ec0ff */
[CC--:B------:R-:W-:Y:S01]  /*9d90*/  FMUL.FTZ R6, R9.reuse, R8.reuse ;  /* 0x0000000809067220 */ /* 0x0c0fe20000410000 */
[----:B------:R-:W-:Y:S01]  /*9da0*/  LOP3.LUT R5, R22, 0xffff0000, RZ, 0xc0, !PT ;  /* 0xffff000016057812 */ /* 0x000fe200078ec0ff */
[----:B------:R-:W-:Y:S01]  /*9db0*/  FFMA.FTZ R17, R0, R7, R10 ;  /* 0x0000000700117223 */ /* 0x000fe2000001000a */
[----:B------:R-:W-:Y:S01]  /*9dc0*/  LOP3.LUT R0, R20, 0xffff0000, RZ, 0xc0, !PT ;  /* 0xffff000014007812 */ /* 0x000fe200078ec0ff */
[C---:B------:R-:W-:Y:S02]  /*9dd0*/  FMUL.FTZ R8, R2.reuse, R8 ;  /* 0x0000000802087220 */ /* 0x040fe40000410000 */
        /* <DEDUP_REMOVED lines=17> */
.L_x_797:
[----:B------:R-:W-:Y:S05]  /*9ef0*/  BSYNC B0 ;  /* 0x0000000000007941 */ /* 0x000fea0003800000 */
.L_x_796:
        /* <DEDUP_REMOVED lines=19> */
[-C--:B------:R-:W-:Y:S01]  /*a030*/  FMUL.FTZ R6, R9, R8.reuse ;  /* 0x0000000809067220 */ /* 0x080fe20000410000 */
[----:B------:R-:W-:Y:S01]  /*a040*/  LOP3.LUT R5, R26, 0xffff0000, RZ, 0xc0, !PT ;  /* 0xffff00001a057812 */ /* 0x000fe200078ec0ff */
[----:B------:R-:W-:Y:S01]  /*a050*/  FFMA.FTZ R17, R0, R7, R10 ;  /* 0x0000000700117223 */ /* 0x000fe2000001000a */
[C---:B------:R-:W-:Y:S01]  /*a060*/  LOP3.LUT R0, R25.reuse, 0xffff0000, RZ, 0xc0, !PT ;  /* 0xffff000019007812 */ /* 0x040fe200078ec0ff */
        /* <DEDUP_REMOVED lines=18> */
.L_x_795:
[----:B------:R-:W-:Y:S05]  /*a190*/  BSYNC B1 ;  /* 0x0000000000017941 */ /* 0x000fea0003800000 */
.L_x_794:
        /* <DEDUP_REMOVED lines=45> */
.L_x_801:
[----:B------:R-:W-:Y:S05]  /*a470*/  BSYNC B0 ;  /* 0x0000000000007941 */ /* 0x000fea0003800000 */
.L_x_800:
        /* <DEDUP_REMOVED lines=41> */
.L_x_799:
[----:B------:R-:W-:Y:S05]  /*a710*/  BSYNC B1 ;  /* 0x0000000000017941 */ /* 0x000fea0003800000 */
.L_x_798:
        /* <DEDUP_REMOVED lines=45> */
.L_x_805:
[----:B------:R-:W-:Y:S05]  /*a9f0*/  BSYNC B0 ;  /* 0x0000000000007941 */ /* 0x000fea0003800000 */
.L_x_804:
        /* <DEDUP_REMOVED lines=41> */
.L_x_803:
[----:B------:R-:W-:Y:S05]  /*ac90*/  BSYNC B1 ;  /* 0x0000000000017941 */ /* 0x000fea0003800000 */
.L_x_802:
        /* <DEDUP_REMOVED lines=45> */
.L_x_809:
[----:B------:R-:W-:Y:S05]  /*af70*/  BSYNC B0 ;  /* 0x0000000000007941 */ /* 0x000fea0003800000 */
.L_x_808:
        /* <DEDUP_REMOVED lines=41> */
.L_x_807:
[----:B------:R-:W-:Y:S05]  /*b210*/  BSYNC B1 ;  /* 0x0000000000017941 */ /* 0x000fea0003800000 */
.L_x_806:
        /* <DEDUP_REMOVED lines=45> */
.L_x_813:
[----:B------:R-:W-:Y:S05]  /*b4f0*/  BSYNC B0 ;  /* 0x0000000000007941 */ /* 0x000fea0003800000 */
.L_x_812:
        /* <DEDUP_REMOVED lines=41> */
.L_x_811:
[----:B------:R-:W-:Y:S05]  /*b790*/  BSYNC B1 ;  /* 0x0000000000017941 */ /* 0x000fea0003800000 */
.L_x_810:
        /* <DEDUP_REMOVED lines=45> */
.L_x_817:
[----:B------:R-:W-:Y:S05]  /*ba70*/  BSYNC B0 ;  /* 0x0000000000007941 */ /* 0x000fea0003800000 */
.L_x_816:
        /* <DEDUP_REMOVED lines=41> */
.L_x_815:
[----:B------:R-:W-:Y:S05]  /*bd10*/  BSYNC B1 ;  /* 0x0000000000017941 */ /* 0x000fea0003800000 */
.L_x_814:
[----:B------:R-:W-:-:S04]  /*bd20*/  IADD3 R0, R48, 0x70, RZ ;  /* 0x0000007030007810 */ /* 0x000fc80007ffe0ff */
        /* <DEDUP_REMOVED lines=43> */
.L_x_820:
[----:B------:R-:W-:Y:S05]  /*bfe0*/  BSYNC B0 ;  /* 0x0000000000007941 */ /* 0x000fea0003800000 */
.L_x_819:
        /* <DEDUP_REMOVED lines=42> */
.L_x_787:
        /* <DEDUP_REMOVED lines=17> */
.L_x_822:
[----:B------:R-:W-:Y:S05]  /*c3a0*/  BSYNC B0 ;  /* 0x0000000000007941 */ /* 0x000fea0003800000 */
.L_x_821:
[----:B------:R-:W-:Y:S01]  /*c3b0*/  IMAD R0, R209, -0x80, R24 ;  /* 0xffffff80d1007824 */ /* 0x000fe200078e0218 */
[----:B------:R-:W-:Y:S01]  /*c3c0*/  ISETP.GE.AND P0, PT, R20, c[0x0][0x27c], PT ;  /* 0x00009f0014007a0c */ /* 0x000fe20003f06270 */
[--C-:B-1---5:R-:W-:Y:S01]  /*c3d0*/  IMAD.MOV.U32 R22, RZ, RZ, R13.reuse ;  /* 0x000000ffff167224 */ /* 0x122fe200078e000d */
[--C-:B------:R-:W-:Y:S01]  /*c3e0*/  SHF.R.U64 R21, R12, 0x10, R13.reuse ;  /* 0x000000100c157819 */ /* 0x100fe2000000120d */
[----:B--2---:R-:W-:Y:S01]  /*c3f0*/  IMAD.MOV.U32 R19, RZ, RZ, R14 ;  /* 0x000000ffff137224 */ /* 0x004fe200078e000e */
[----:B------:R-:W-:Y:S01]  /*c400*/  IMNMX R44, R0, 0x80, PT ;  /* 0x00000080002c7817 */ /* 0x000fe20003800200 */
[----:B------:R-:W-:Y:S01]  /*c410*/  IMAD.MOV.U32 R23, RZ, RZ, R12 ;  /* 0x000000ffff177224 */ /* 0x000fe200078e000c */
[----:B------:R-:W-:Y:S01]  /*c420*/  SHF.R.U32.HI R16, RZ, 0x10, R13 ;  /* 0x00000010ff107819 */ /* 0x000fe2000001160d */
[----:B------:R-:W-:Y:S01]  /*c430*/  IMAD.MOV.U32 R18, RZ, RZ, R15 ;  /* 0x000000ffff127224 */ /* 0x000fe200078e000f */
[----:B------:R-:W-:Y:S01]  /*c440*/  ISETP.GE.OR P1, PT, R48, R44, P0 ;  /* 0x0000002c3000720c */ /* 0x000fe20000726670 */
[----:B------:R-:W-:Y:S01]  /*c450*/  IMAD.MOV.U32 R13, RZ, RZ, R9 ;  /* 0x000000ffff0d7224 */ /* 0x000fe200078e0009 */
[--C-:B------:R-:W-:Y:S01]  /*c460*/  SHF.R.U64 R17, R14, 0x10, R15.reuse ;  /* 0x000000100e117819 */ /* 0x100fe2000000120f */
[----:B------:R-:W-:Y:S01]  /*c470*/  IMAD.MOV.U32 R14, RZ, RZ, R8 ;  /* 0x000000ffff0e7224 */ /* 0x000fe200078e0008 */
[----:B------:R-:W-:Y:S01]  /*c480*/  SHF.R.U32.HI R12, RZ, 0x10, R15 ;  /* 0x00000010ff0c7819 */ /* 0x000fe2000001160f */
[----:B------:R-:W-:Y:S01]  /*c490*/  IMAD.MOV.U32 R6, RZ, RZ, R10 ;  /* 0x000000ffff067224 */ /* 0x000fe200078e000a */
[----:B------:R-:W-:-:S04]  /*c4a0*/  DEPBAR.LE SB0, 0x1 ;  /* 0x000080400000791a */ /* 0x000fc80000000000 */
[----:B------:R-:W-:Y:S01]  /*c4b0*/  IMAD.MOV.U32 R5, RZ, RZ, R11 ;  /* 0x000000ffff057224 */ /* 0x000fe200078e000b */
[--C-:B------:R-:W-:Y:S01]  /*c4c0*/  SHF.R.U64 R8, R8, 0x10, R9.reuse ;  /* 0x0000001008087819 */ /* 0x100fe20000001209 */
[----:B------:R-:W-:Y:S01]  /*c4d0*/  BSSY B0, `(.L_x_823) ;  /* 0x0000065000007945 */ /* 0x000fe20003800000 */
[----:B------:R-:W-:Y:S02]  /*c4e0*/  SHF.R.U32.HI R7, RZ, 0x10, R9 ;  /* 0x00000010ff077819 */ /* 0x000fe40000011609 */
[--C-:B------:R-:W-:Y:S02]  /*c4f0*/  SHF.R.U64 R2, R10, 0x10, R11.reuse ;  /* 0x000000100a027819 */ /* 0x100fe4000000120b */
[----:B------:R-:W-:Y:S02]  /*c500*/  SHF.R.U32.HI R0, RZ, 0x10, R11 ;  /* 0x00000010ff007819 */ /* 0x000fe4000001160b */
[----:B------:R-:W-:Y:S02]  /*c510*/  PRMT R39, R23, 0x5410, R21 ;  /* 0x0000541017277816 */ /* 0x000fe40000000015 */
[----:B------:R-:W-:-:S02]  /*c520*/  PRMT R43, R22, 0x5410, R16 ;  /* 0x00005410162b7816 */ /* 0x000fc40000000010 */
        /* <DEDUP_REMOVED lines=9> */
[----:B------:R-:W1:Y:S03]  /*c5c0*/  LDS.128 R12, [R27+0x8100] ;  /* 0x008100001b0c7984 */ /* 0x000e660000000c00 */
        /* <DEDUP_REMOVED lines=26> */
[C---:B------:R-:W-:Y:S01]  /*c770*/  FMUL.FTZ R7, R5.reuse, R2 ;  /* 0x0000000205077220 */ /* 0x040fe20000410000 */
[----:B------:R-:W-:Y:S01]  /*c780*/  LOP3.LUT R9, R38, 0xffff0000, RZ, 0xc0, !PT ;  /* 0xffff000026097812 */ /* 0x000fe200078ec0ff */
[-C--:B------:R-:W-:Y:S01]  /*c790*/  FMUL.FTZ R6, R5, R0.reuse ;  /* 0x0000000005067220 */ /* 0x080fe20000410000 */
[----:B------:R-:W-:Y:S01]  /*c7a0*/  LOP3.LUT R5, R39, 0xffff0000, RZ, 0xc0, !PT ;  /* 0xffff000027057812 */ /* 0x000fe200078ec0ff */
[----:B------:R-:W-:Y:S01]  /*c7b0*/  FFMA.FTZ R33, R16, R0, -R7 ;  /* 0x0000000010217223 */ /* 0x000fe20000010807 */
[----:B------:R-:W-:Y:S01]  /*c7c0*/  SHF.L.U32 R0, R40, 0x10, RZ ;  /* 0x0000001028007819 */ /* 0x000fe200000006ff */
[----:B------:R-:W-:Y:S01]  /*c7d0*/  FMUL.FTZ R8, R12, R9 ;  /* 0x000000090c087220 */ /* 0x000fe20000410000 */
[----:B------:R-:W-:Y:S01]  /*c7e0*/  SHF.L.U32 R14, R10, 0x10, RZ ;  /* 0x000000100a0e7819 */ /* 0x000fe200000006ff */
[----:B------:R-:W-:Y:S01]  /*c7f0*/  FFMA.FTZ R32, R16, R2, R6 ;  /* 0x0000000210207223 */ /* 0x000fe20000010006 */
[----:B------:R-:W-:Y:S01]  /*c800*/  LOP3.LUT R15, R10, 0xffff0000, RZ, 0xc0, !PT ;  /* 0xffff00000a0f7812 */ /* 0x000fe200078ec0ff */
[----:B------:R-:W-:Y:S01]  /*c810*/  IMAD.U32 R2, R43, 0x10000, RZ ;  /* 0x000100002b027824 */ /* 0x000fe200078e00ff */
[----:B------:R-:W-:Y:S01]  /*c820*/  SHF.L.U32 R10, R36, 0x10, RZ ;  /* 0x00000010240a7819 */ /* 0x000fe200000006ff */
[-C--:B------:R-:W-:Y:S01]  /*c830*/  FMUL.FTZ R7, R12, R5.reuse ;  /* 0x000000050c077220 */ /* 0x080fe20000410000 */
[----:B------:R-:W-:Y:S01]  /*c840*/  LOP3.LUT R22, R11, 0xffff0000, RZ, 0xc0, !PT ;  /* 0xffff00000b167812 */ /* 0x000fe200078ec0ff */
[----:B------:R-:W-:Y:S01]  /*c850*/  FFMA.FTZ R31, R17, R5, -R8 ;  /* 0x00000005111f7223 */ /* 0x000fe20000010808 */
[----:B------:R-:W-:Y:S01]  /*c860*/  SHF.L.U32 R8, R41, 0x10, RZ ;  /* 0x0000001029087819 */ /* 0x000fe200000006ff */
[----:B------:R-:W-:-:S02]  /*c870*/  FMUL.FTZ R5, R13, R0 ;  /* 0x000000000d057220 */ /* 0x000fc40000410000 */
[-C--:B------:R-:W-:Y:S02]  /*c880*/  FMUL.FTZ R6, R13, R2.reuse ;  /* 0x000000020d067220 */ /* 0x080fe40000410000 */
[C---:B------:R-:W-:Y:S01]  /*c890*/  FFMA.FTZ R28, R18.reuse, R2, -R5 ;  /* 0x00000002121c7223 */ /* 0x040fe20000010805 */
[C---:B------:R-:W-:Y:S01]  /*c8a0*/  LOP3.LUT R5, R37.reuse, 0xffff0000, RZ, 0xc0, !PT ;  /* 0xffff000025057812 */ /* 0x040fe200078ec0ff */
[----:B------:R-:W-:Y:S02]  /*c8b0*/  IMAD.U32 R2, R37, 0x10000, RZ ;  /* 0x0001000025027824 */ /* 0x000fe400078e00ff */
[----:B------:R-:W-:Y:S01]  /*c8c0*/  FFMA.FTZ R18, R18, R0, R6 ;  /* 0x0000000012127223 */ /* 0x000fe20000010006 */
[----:B------:R-:W-:Y:S01]  /*c8d0*/  LOP3.LUT R0, R36, 0xffff0000, RZ, 0xc0, !PT ;  /* 0xffff000024007812 */ /* 0x000fe200078ec0ff */
[----:B------:R-:W-:Y:S02]  /*c8e0*/  FFMA.FTZ R30, R17, R9, R7 ;  /* 0x00000009111e7223 */ /* 0x000fe40000010007 */
[----:B------:R-:W-:-:S02]  /*c8f0*/  FMUL.FTZ R6, R14, R10 ;  /* 0x0000000a0e067220 */ /* 0x000fc40000410000 */
[-C--:B------:R-:W-:Y:S02]  /*c900*/  FMUL.FTZ R9, R14, R2.reuse ;  /* 0x000000020e097220 */ /* 0x080fe40000410000 */
[----:B------:R-:W-:Y:S01]  /*c910*/  FFMA.FTZ R12, R20, R2, -R6 ;  /* 0x00000002140c7223 */ /* 0x000fe20000010806 */
[----:B------:R-:W-:Y:S01]  /*c920*/  SHF.L.U32 R2, R42, 0x10, RZ ;  /* 0x000000102a027819 */ /* 0x000fe200000006ff */
[C---:B------:R-:W-:Y:S02]  /*c930*/  FMUL.FTZ R7, R15.reuse, R0 ;  /* 0x000000000f077220 */ /* 0x040fe40000410000 */
[----:B------:R-:W-:Y:S02]  /*c940*/  FFMA.FTZ R20, R20, R10, R9 ;  /* 0x0000000a14147223 */ /* 0x000fe40000010009 */
[----:B------:R-:W-:Y:S02]  /*c950*/  FMUL.FTZ R6, R15, R5 ;  /* 0x000000050f067220 */ /* 0x000fe40000410000 */
[----:B------:R-:W-:-:S02]  /*c960*/  FMUL.FTZ R9, R19, R8 ;  /* 0x0000000813097220 */ /* 0x000fc40000410000 */
[C---:B------:R-:W-:Y:S01]  /*c970*/  FFMA.FTZ R14, R21.reuse, R5, -R7 ;  /* 0x00000005150e7223 */ /* 0x040fe20000010807 */
[----:B------:R-:W-:Y:S01]  /*c980*/  LOP3.LUT R5, R42, 0xffff0000, RZ, 0xc0, !PT ;  /* 0xffff00002a057812 */ /* 0x000fe200078ec0ff */
[----:B------:R-:W-:Y:S01]  /*c990*/  FFMA.FTZ R11, R21, R0, R6 ;  /* 0x00000000150b7223 */ /* 0x000fe20000010006 */
[----:B------:R-:W-:Y:S01]  /*c9a0*/  LOP3.LUT R0, R41, 0xffff0000, RZ, 0xc0, !PT ;  /* 0xffff000029007812 */ /* 0x000fe200078ec0ff */
[-C--:B------:R-:W-:Y:S01]  /*c9b0*/  FMUL.FTZ R7, R19, R2.reuse ;  /* 0x0000000213077220 */ /* 0x080fe20000410000 */
[----:B------:R-:W-:Y:S01]  /*c9c0*/  LOP3.LUT R6, R43, 0xffff0000, RZ, 0xc0, !PT ;  /* 0xffff00002b067812 */ /* 0x000fe200078ec0ff */
[----:B------:R-:W-:Y:S01]  /*c9d0*/  FFMA.FTZ R17, R24, R2, -R9 ;  /* 0x0000000218117223 */ /* 0x000fe20000010809 */
        /* <DEDUP_REMOVED lines=8> */
[----:B------:R-:W-:Y:S01]  /*ca60*/  FFMA.FTZ R13, R26, R6, -R10 ;  /* 0x000000061a0d7223 */ /* 0x000fe2000001080a */
        /* <DEDUP_REMOVED lines=11> */
.L_x_824:
[----:B------:R-:W-:Y:S05]  /*cb20*/  BSYNC B0 ;  /* 0x0000000000007941 */ /* 0x000fea0003800000 */
.L_x_823:
        /* <DEDUP_REMOVED lines=21> */
[----:B------:R-:W-:Y:S01]  /*cc80*/  LOP3.LUT R2, R7, R2, RZ, 0x3c, !PT ;  /* 0x0000000207027212 */ /* 0x000fe200078e3cff */
[----:B------:R-:W-:Y:S01]  /*cc90*/  IMAD.U32 R7, R38, 0x10000, RZ ;  /* 0x0001000026077824 */ /* 0x000fe200078e00ff */
        /* <DEDUP_REMOVED lines=13> */
[----:B------:R-:W-:Y:S02]  /*cd70*/  LOP3.LUT R12, R8, 0xffff0000, RZ, 0xc0, !PT ;  /* 0xffff0000080c7812 */ /* 0x000fe400078ec0ff */
[----:B------:R-:W-:Y:S01]  /*cd80*/  SHF.L.U32 R15, R9, 0x10, RZ ;  /* 0x00000010090f7819 */ /* 0x000fe200000006ff */
[-C--:B------:R-:W-:Y:S01]  /*cd90*/  FMUL.FTZ R5, R7, R2.reuse ;  /* 0x0000000207057220 */ /* 0x080fe20000410000 */
[----:B------:R-:W-:Y:S01]  /*cda0*/  LOP3.LUT R22, R9, 0xffff0000, RZ, 0xc0, !PT ;  /* 0xffff000009167812 */ /* 0x000fe200078ec0ff */
[C---:B------:R-:W-:Y:S01]  /*cdb0*/  FMUL.FTZ R8, R0.reuse, R2 ;  /* 0x0000000200087220 */ /* 0x040fe20000410000 */
[----:B------:R-:W-:Y:S01]  /*cdc0*/  LOP3.LUT R2, R39, 0xffff0000, RZ, 0xc0, !PT ;  /* 0xffff000027027812 */ /* 0x000fe200078ec0ff */
[----:B------:R-:W-:Y:S01]  /*cdd0*/  FFMA.FTZ R33, R0, R16, -R5 ;  /* 0x0000001000217223 */ /* 0x000fe20000010805 */
[C---:B------:R-:W-:Y:S01]  /*cde0*/  SHF.L.U32 R20, R13.reuse, 0x10, RZ ;  /* 0x000000100d147819 */ /* 0x040fe200000006ff */
[----:B------:R-:W-:Y:S01]  /*cdf0*/  FMUL.FTZ R9, R6, R12 ;  /* 0x0000000c06097220 */ /* 0x000fe20000410000 */
[----:B------:R-:W-:Y:S01]  /*ce00*/  LOP3.LUT R26, R13, 0xffff0000, RZ, 0xc0, !PT ;  /* 0xffff00000d1a7812 */ /* 0x000fe200078ec0ff */
[----:B------:R-:W-:Y:S01]  /*ce10*/  IMAD.U32 R13, R10, 0x10000, RZ ;  /* 0x000100000a0d7824 */ /* 0x000fe200078e00ff */
[----:B------:R-:W-:Y:S01]  /*ce20*/  SHF.L.U32 R0, R37, 0x10, RZ ;  /* 0x0000001025007819 */ /* 0x000fe200000006ff */
[----:B------:R-:W-:Y:S01]  /*ce30*/  IMAD.U32 R5, R36, 0x10000, RZ ;  /* 0x0001000024057824 */ /* 0x000fe200078e00ff */
[----:B------:R-:W-:Y:S01]  /*ce40*/  LOP3.LUT R10, R10, 0xffff0000, RZ, 0xc0, !PT ;  /* 0xffff00000a0a7812 */ /* 0x000fe200078ec0ff */
[----:B------:R-:W-:Y:S01]  /*ce50*/  FFMA.FTZ R32, R7, R16, R8 ;  /* 0x0000001007207223 */ /* 0x000fe20000010008 */
[----:B------:R-:W-:Y:S01]  /*ce60*/  LOP3.LUT R19, R14, 0xffff0000, RZ, 0xc0, !PT ;  /* 0xffff00000e137812 */ /* 0x000fe200078ec0ff */
[C---:B------:R-:W-:Y:S01]  /*ce70*/  FMUL.FTZ R8, R2.reuse, R12 ;  /* 0x0000000c02087220 */ /* 0x040fe20000410000 */
[----:B------:R-:W-:Y:S01]  /*ce80*/  SHF.L.U32 R14, R11, 0x10, RZ ;  /* 0x000000100b0e7819 */ /* 0x000fe200000006ff */
[-C--:B------:R-:W-:Y:S01]  /*ce90*/  FFMA.FTZ R12, R2, R18.reuse, -R9 ;  /* 0x00000012020c7223 */ /* 0x080fe20000010809 */
[----:B------:R-:W-:Y:S01]  /*cea0*/  LOP3.LUT R9, R36, 0xffff0000, RZ, 0xc0, !PT ;  /* 0xffff000024097812 */ /* 0x000fe200078ec0ff */
[-C--:B------:R-:W-:Y:S01]  /*ceb0*/  FMUL.FTZ R2, R5, R13.reuse ;  /* 0x0000000d05027220 */ /* 0x080fe20000410000 */
[----:B------:R-:W-:Y:S01]  /*cec0*/  LOP3.LUT R21, R11, 0xffff0000, RZ, 0xc0, !PT ;  /* 0xffff00000b157812 */ /* 0x000fe200078ec0ff */
        /* <DEDUP_REMOVED lines=8> */
[C---:B------:R-:W-:Y:S02]  /*cf50*/  FMUL.FTZ R10, R0.reuse, R10 ;  /* 0x0000000a000a7220 */ /* 0x040fe40000410000 */
[----:B------:R-:W-:Y:S02]  /*cf60*/  IMAD.U32 R5, R43, 0x10000, RZ ;  /* 0x000100002b057824 */ /* 0x000fe400078e00ff */
[----:B------:R-:W-:Y:S02]  /*cf70*/  IMAD.U32 R7, R41, 0x10000, RZ ;  /* 0x0001000029077824 */ /* 0x000fe400078e00ff */
[----:B------:R-:W-:Y:S01]  /*cf80*/  FFMA.FTZ R24, R0, R19, -R6 ;  /* 0x0000001300187223 */ /* 0x000fe20000010806 */
[----:B------:R-:W-:Y:S01]  /*cf90*/  SHF.L.U32 R0, R42, 0x10, RZ ;  /* 0x000000102a007819 */ /* 0x000fe200000006ff */
[----:B------:R-:W-:-:S02]  /*cfa0*/  FMUL.FTZ R8, R2, R15 ;  /* 0x0000000f02087220 */ /* 0x000fc40000410000 */
[----:B------:R-:W-:Y:S02]  /*cfb0*/  FFMA.FTZ R19, R9, R19, R10 ;  /* 0x0000001309137223 */ /* 0x000fe4000001000a */
[----:B------:R-:W-:Y:S02]  /*cfc0*/  FMUL.FTZ R6, R5, R15 ;  /* 0x0000000f05067220 */ /* 0x000fe40000410000 */
[----:B------:R-:W-:Y:S02]  /*cfd0*/  FMUL.FTZ R9, R7, R14 ;  /* 0x0000000e07097220 */ /* 0x000fe40000410000 */
[-C--:B------:R-:W-:Y:S01]  /*cfe0*/  FFMA.FTZ R18, R5, R20.reuse, -R8 ;  /* 0x0000001405127223 */ /* 0x080fe20000010808 */
[----:B------:R-:W-:Y:S01]  /*cff0*/  LOP3.LUT R5, R42, 0xffff0000, RZ, 0xc0, !PT ;  /* 0xffff00002a057812 */ /* 0x000fe200078ec0ff */
[----:B------:R-:W-:Y:S01]  /*d000*/  FFMA.FTZ R17, R2, R20, R6 ;  /* 0x0000001402117223 */ /* 0x000fe20000010006 */
[----:B------:R-:W-:Y:S01]  /*d010*/  LOP3.LUT R2, R40, 0xffff0000, RZ, 0xc0, !PT ;  /* 0xffff000028027812 */ /* 0x000fe200078ec0ff */
[C---:B------:R-:W-:Y:S01]  /*d020*/  FMUL.FTZ R8, R0.reuse, R14 ;  /* 0x0000000e00087220 */ /* 0x040fe20000410000 */
[----:B------:R-:W-:Y:S01]  /*d030*/  LOP3.LUT R6, R43, 0xffff0000, RZ, 0xc0, !PT ;  /* 0xffff00002b067812 */ /* 0x000fe200078ec0ff */
[-C--:B------:R-:W-:Y:S01]  /*d040*/  FFMA.FTZ R16, R0, R23.reuse, -R9 ;  /* 0x0000001700107223 */ /* 0x080fe20000010809 */
[----:B------:R-:W-:Y:S01]  /*d050*/  LOP3.LUT R0, R41, 0xffff0000, RZ, 0xc0, !PT ;  /* 0xffff000029007812 */ /* 0x000fe200078ec0ff */
[----:B------:R-:W-:Y:S01]  /*d060*/  FFMA.FTZ R11, R7, R23, R8 ;  /* 0x00000017070b7223 */ /* 0x000fe20000010008 */
[----:B------:R-:W-:Y:S01]  /*d070*/  F2FP.BF16.PACK_AB R14, R24, R28 ;  /* 0x0000001c180e723e */ /* 0x000fe200000010ff */
[----:B------:R-:W-:-:S02]  /*d080*/  FMUL.FTZ R10, R2, R22 ;  /* 0x00000016020a7220 */ /* 0x000fc40000410000 */
[-C--:B------:R-:W-:Y:S02]  /*d090*/  FMUL.FTZ R8, R0, R21.reuse ;  /* 0x0000001500087220 */ /* 0x080fe40000410000 */
[C---:B------:R-:W-:Y:S02]  /*d0a0*/  FMUL.FTZ R9, R6.reuse, R22 ;  /* 0x0000001606097220 */ /* 0x040fe40000410000 */
[----:B------:R-:W-:Y:S02]  /*d0b0*/  FMUL.FTZ R7, R5, R21 ;  /* 0x0000001505077220 */ /* 0x000fe40000410000 */
[----:B------:R-:W-:Y:S01]  /*d0c0*/  FFMA.FTZ R13, R6, R26, -R10 ;  /* 0x0000001a060d7223 */ /* 0x000fe2000001080a */
[----:B------:R-:W-:Y:S01]  /*d0d0*/  F2FP.BF16.PACK_AB R10, R19, R27 ;  /* 0x0000001b130a723e */ /* 0x000fe200000010ff */
[-C--:B------:R-:W-:Y:S01]  /*d0e0*/  FFMA.FTZ R15, R5, R25.reuse, -R8 ;  /* 0x00000019050f7223 */ /* 0x080fe20000010808 */
        /* <DEDUP_REMOVED lines=9> */
.L_x_826:
[----:B------:R-:W-:Y:S05]  /*d180*/  BSYNC B0 ;  /* 0x0000000000007941 */ /* 0x000fea0003800000 */
.L_x_825:
        /* <DEDUP_REMOVED lines=101> */
.L_x_828:
[----:B------:R-:W-:Y:S05]  /*d7e0*/  BSYNC B0 ;  /* 0x0000000000007941 */ /* 0x000fea0003800000 */
.L_x_827:
        /* <DEDUP_REMOVED lines=101> */
.L_x_830:
[----:B------:R-:W-:Y:S05]  /*de40*/  BSYNC B0 ;  /* 0x0000000000007941 */ /* 0x000fea0003800000 */
.L_x_829:
[----:B------:R-:W-:Y:S01]  /*de50*/  IADD3 R0, R48, 0x40, RZ ;  /* 0x0000004030007810 */ /* 0x000fe20007ffe0ff */
[----:B------:R-:W-:Y:S03]  /*de60*/  BSSY B0, `(.L_x_831) ;  /* 0x0000064000007945 */ /* 0x000fe60003800000 */
[----:B------:R-:W-:-:S13]  /*de70*/  ISETP.GE.OR P1, PT, R0, R44, P0 ;  /* 0x0000002c0000720c */ /* 0x000fda0000726670 */
[----:B------:R-:W-:Y:S05]  /*de80*/  @P1 BRA `(.L_x_832) ;  /* 0x0000061000001947 */ /* 0x000fea0003800000 */
[----:B------:R-:W-:Y:S01]  /*de90*/  SHF.R.S32.HI R2, RZ, 0x1f, R0 ;  /* 0x0000001fff027819 */ /* 0x000fe20000011400 */
[----:B-1----:R-:W-:Y:S02]  /*dea0*/  IMAD.MOV.U32 R9, RZ, RZ, c[0x0][0x27c] ;  /* 0x00009f00ff097624 */ /* 0x002fe400078e00ff */
[----:B------:R-:W-:Y:S01]  /*deb0*/  IMAD.SHL.U32 R5, R0, 0x40, RZ ;  /* 0x0000004000057824 */ /* 0x000fe200078e00ff */
[----:B------:R-:W-:Y:S02]  /*dec0*/  LEA.HI R2, R2, R0, RZ, 0x3 ;  /* 0x0000000002027211 */ /* 0x000fe400078f18ff */
[----:B------:R-:W-:Y:S02]  /*ded0*/  LEA.HI R9, R9, R49, RZ, 0x1d ;  /* 0x0000003109097211 */ /* 0x000fe400078fe8ff */
[----:B------:R-:W-:Y:S02]  /*dee0*/  LOP3.LUT R0, R5, 0x1c0, RZ, 0xc0, !PT ;  /* 0x000001c005007812 */ /* 0x000fe400078ec0ff */
[----:B------:R-:W-:Y:S01]  /*def0*/  SHF.L.U32 R5, R2, 0x6, RZ ;  /* 0x0000000602057819 */ /* 0x000fe200000006ff */
[----:B------:R-:W-:Y:S01]  /*df00*/  IMAD.SHL.U32 R7, R9, 0x8, RZ ;  /* 0x0000000809077824 */ /* 0x000fe200078e00ff */
[----:B------:R-:W-:-:S02]  /*df10*/  SHF.R.S32.HI R10, RZ, 0x1f, R9 ;  /* 0x0000001fff0a7819 */ /* 0x000fc40000011409 */
[----:B------:R-:W-:Y:S02]  /*df20*/  LOP3.LUT R6, R5, 0xfffffe00, RZ, 0xc0, !PT ;  /* 0xfffffe0005067812 */ /* 0x000fe400078ec0ff */
[----:B------:R-:W-:Y:S02]  /*df30*/  LEA.HI R5, R10, R9, RZ, 0x3 ;  /* 0x000000090a057211 */ /* 0x000fe400078f18ff */
[C---:B------:R-:W-:Y:S02]  /*df40*/  LOP3.LUT R8, R0.reuse, 0x38, R34, 0xf8, !PT ;  /* 0x0000003800087812 */ /* 0x040fe400078ef822 */
[----:B------:R-:W-:Y:S02]  /*df50*/  SHF.R.U32.HI R2, RZ, 0x3, R0 ;  /* 0x00000003ff027819 */ /* 0x000fe40000011600 */
[----:B------:R-:W-:Y:S01]  /*df60*/  LOP3.LUT R7, R0, 0x38, R7, 0xf8, !PT ;  /* 0x0000003800077812 */ /* 0x000fe200078ef807 */
[----:B------:R-:W-:Y:S01]  /*df70*/  IMAD.SHL.U32 R0, R5, 0x400, RZ ;  /* 0x0000040005007824 */ /* 0x000fe200078e00ff */
[----:B------:R-:W-:-:S02]  /*df80*/  LOP3.LUT R8, R6, R8, R2, 0xf6, !PT ;  /* 0x0000000806087212 */ /* 0x000fc400078ef602 */
[----:B------:R-:W-:Y:S01]  /*df90*/  LOP3.LUT R2, R7, R2, RZ, 0x3c, !PT ;  /* 0x0000000207027212 */ /* 0x000fe200078e3cff */
[----:B------:R-:W-:Y:S01]  /*dfa0*/  IMAD.U32 R7, R38, 0x10000, RZ ;  /* 0x0001000026077824 */ /* 0x000fe200078e00ff */
[----:B------:R-:W-:Y:S02]  /*dfb0*/  LOP3.LUT R0, R0, 0x7fffe000, RZ, 0xc0, !PT ;  /* 0x7fffe00000007812 */ /* 0x000fe400078ec0ff */
[----:B------:R-:W-:Y:S02]  /*dfc0*/  SHF.L.U32 R31, R8, 0x1, RZ ;  /* 0x00000001081f7819 */ /* 0x000fe400000006ff */
[----:B------:R-:W-:Y:S02]  /*dfd0*/  IADD3 R0, R2, R0, R6 ;  /* 0x0000000002007210 */ /* 0x000fe40007ffe006 */
[----:B------:R-:W-:Y:S01]  /*dfe0*/  LOP3.LUT R6, R38, 0xffff0000, RZ, 0xc0, !PT ;  /* 0xffff000026067812 */ /* 0x000fe200078ec0ff */
        /* <DEDUP_REMOVED lines=75> */
.L_x_832:
[----:B------:R-:W-:Y:S05]  /*e4a0*/  BSYNC B0 ;  /* 0x0000000000007941 */ /* 0x000fea0003800000 */
.L_x_831:
        /* <DEDUP_REMOVED lines=101> */
.L_x_834:
[----:B------:R-:W-:Y:S05]  /*eb00*/  BSYNC B0 ;  /* 0x0000000000007941 */ /* 0x000fea0003800000 */
.L_x_833:
        /* <DEDUP_REMOVED lines=101> */
.L_x_836:
[----:B------:R-:W-:Y:S05]  /*f160*/  BSYNC B0 ;  /* 0x0000000000007941 */ /* 0x000fea0003800000 */
.L_x_835:
[----:B------:R-:W-:-:S04]  /*f170*/  IADD3 R2, R48, 0x70, RZ ;  /* 0x0000007030027810 */ /* 0x000fc80007ffe0ff */
[----:B------:R-:W-:-:S13]  /*f180*/  ISETP.GE.OR P0, PT, R2, R44, P0 ;  /* 0x0000002c0200720c */ /* 0x000fda0000706670 */
[----:B------:R-:W-:Y:S05]  /*f190*/  @P0 BRA `(.L_x_818) ;  /* 0x0000061000000947 */ /* 0x000fea0003800000 */
[----:B------:R-:W-:Y:S01]  /*f1a0*/  SHF.R.S32.HI R5, RZ, 0x1f, R2 ;  /* 0x0000001fff057819 */ /* 0x000fe20000011402 */
[----:B-1----:R-:W-:Y:S02]  /*f1b0*/  IMAD.MOV.U32 R9, RZ, RZ, c[0x0][0x27c] ;  /* 0x00009f00ff097624 */ /* 0x002fe400078e00ff */
[----:B------:R-:W-:Y:S01]  /*f1c0*/  IMAD.SHL.U32 R0, R2, 0x40, RZ ;  /* 0x0000004002007824 */ /* 0x000fe200078e00ff */
[----:B------:R-:W-:Y:S02]  /*f1d0*/  LEA.HI R2, R5, R2, RZ, 0x3 ;  /* 0x0000000205027211 */ /* 0x000fe400078f18ff */
[----:B------:R-:W-:Y:S02]  /*f1e0*/  LEA.HI R9, R9, R49, RZ, 0x1d ;  /* 0x0000003109097211 */ /* 0x000fe400078fe8ff */
[----:B------:R-:W-:Y:S02]  /*f1f0*/  SHF.L.U32 R5, R2, 0x6, RZ ;  /* 0x0000000602057819 */ /* 0x000fe400000006ff */
[----:B------:R-:W-:Y:S01]  /*f200*/  SHF.R.S32.HI R10, RZ, 0x1f, R9 ;  /* 0x0000001fff0a7819 */ /* 0x000fe20000011409 */
[----:B------:R-:W-:Y:S01]  /*f210*/  IMAD.SHL.U32 R7, R9, 0x8, RZ ;  /* 0x0000000809077824 */ /* 0x000fe200078e00ff */
[----:B------:R-:W-:-:S02]  /*f220*/  LOP3.LUT R6, R5, 0xfffffe00, RZ, 0xc0, !PT ;  /* 0xfffffe0005067812 */ /* 0x000fc400078ec0ff */
[----:B------:R-:W-:Y:S02]  /*f230*/  LOP3.LUT R0, R0, 0x1c0, RZ, 0xc0, !PT ;  /* 0x000001c000007812 */ /* 0x000fe400078ec0ff */
[----:B------:R-:W-:Y:S02]  /*f240*/  LEA.HI R5, R10, R9, RZ, 0x3 ;  /* 0x000000090a057211 */ /* 0x000fe400078f18ff */
[C---:B------:R-:W-:Y:S02]  /*f250*/  LOP3.LUT R8, R0.reuse, 0x38, R34, 0xf8, !PT ;  /* 0x0000003800087812 */ /* 0x040fe400078ef822 */
[----:B------:R-:W-:Y:S02]  /*f260*/  SHF.R.U32.HI R2, RZ, 0x3, R0 ;  /* 0x00000003ff027819 */ /* 0x000fe40000011600 */
[----:B------:R-:W-:Y:S01]  /*f270*/  LOP3.LUT R7, R0, 0x38, R7, 0xf8, !PT ;  /* 0x0000003800077812 */ /* 0x000fe200078ef807 */
[----:B------:R-:W-:Y:S01]  /*f280*/  IMAD.SHL.U32 R0, R5, 0x400, RZ ;  /* 0x0000040005007824 */ /* 0x000fe200078e00ff */
[----:B------:R-:W-:-:S02]  /*f290*/  LOP3.LUT R8, R6, R8, R2, 0xf6, !PT ;  /* 0x0000000806087212 */ /* 0x000fc400078ef602 */
        /* <DEDUP_REMOVED lines=15> */
[C---:B--2---:R-:W-:Y:S02]  /*f390*/  SHF.L.U32 R5, R10.reuse, 0x10, RZ ;  /* 0x000000100a057819 */ /* 0x044fe400000006ff */
[----:B------:R-:W-:-:S02]  /*f3a0*/  LOP3.LUT R7, R10, 0xffff0000, RZ, 0xc0, !PT ;  /* 0xffff00000a077812 */ /* 0x000fc400078ec0ff */
[----:B------:R-:W-:Y:S01]  /*f3b0*/  LOP3.LUT R16, R14, 0xffff0000, RZ, 0xc0, !PT ;  /* 0xffff00000e107812 */ /* 0x000fe200078ec0ff */
[-C--:B------:R-:W-:Y:S01]  /*f3c0*/  FMUL.FTZ R6, R12, R5.reuse ;  /* 0x000000050c067220 */ /* 0x080fe20000410000 */
[C---:B------:R-:W-:Y:S01]  /*f3d0*/  SHF.L.U32 R24, R15.reuse, 0x10, RZ ;  /* 0x000000100f187819 */ /* 0x040fe200000006ff */
[C---:B------:R-:W-:Y:S01]  /*f3e0*/  FMUL.FTZ R5, R2.reuse, R5 ;  /* 0x0000000502057220 */ /* 0x040fe20000410000 */
[----:B------:R-:W-:Y:S01]  /*f3f0*/  LOP3.LUT R25, R15, 0xffff0000, RZ, 0xc0, !PT ;  /* 0xffff00000f197812 */ /* 0x000fe200078ec0ff */
[-C--:B------:R-:W-:Y:S01]  /*f400*/  FFMA.FTZ R34, R2, R13.reuse, -R6 ;  /* 0x0000000d02227223 */ /* 0x080fe20000010806 */
[----:B------:R-:W-:Y:S01]  /*f410*/  LOP3.LUT R2, R37, 0xffff0000, RZ, 0xc0, !PT ;  /* 0xffff000025027812 */ /* 0x000fe200078ec0ff */
[C---:B------:R-:W-:Y:S01]  /*f420*/  IMAD.U32 R14, R8.reuse, 0x10000, RZ ;  /* 0x00010000080e7824 */ /* 0x040fe200078e00ff */
[----:B------:R-:W-:Y:S01]  /*f430*/  LOP3.LUT R15, R8, 0xffff0000, RZ, 0xc0, !PT ;  /* 0xffff0000080f7812 */ /* 0x000fe200078ec0ff */
[----:B------:R-:W-:Y:S01]  /*f440*/  FFMA.FTZ R33, R12, R13, R5 ;  /* 0x0000000d0c217223 */ /* 0x000fe20000010005 */
[----:B------:R-:W-:Y:S01]  /*f450*/  SHF.L.U32 R5, R39, 0x10, RZ ;  /* 0x0000001027057819 */ /* 0x000fe200000006ff */
[-C--:B------:R-:W-:Y:S01]  /*f460*/  FMUL.FTZ R8, R0, R7.reuse ;  /* 0x0000000700087220 */ /* 0x080fe20000410000 */
[C---:B------:R-:W-:Y:S01]  /*f470*/  SHF.L.U32 R19, R9.reuse, 0x10, RZ ;  /* 0x0000001009137819 */ /* 0x040fe200000006ff */
[----:B------:R-:W-:Y:S01]  /*f480*/  IMAD.U32 R6, R38, 0x10000, RZ ;  /* 0x0001000026067824 */ /* 0x000fe200078e00ff */
[----:B------:R-:W-:Y:S01]  /*f490*/  LOP3.LUT R23, R9, 0xffff0000, RZ, 0xc0, !PT ;  /* 0xffff000009177812 */ /* 0x000fe200078ec0ff */
[----:B------:R-:W-:Y:S01]  /*f4a0*/  FMUL.FTZ R7, R2, R7 ;  /* 0x0000000702077220 */ /* 0x000fe20000410000 */
[----:B------:R-:W-:Y:S01]  /*f4b0*/  LOP3.LUT R9, R38, 0xffff0000, RZ, 0xc0, !PT ;  /* 0xffff000026097812 */ /* 0x000fe200078ec0ff */
[----:B------:R-:W-:Y:S01]  /*f4c0*/  FFMA.FTZ R31, R2, R16, -R8 ;  /* 0x00000010021f7223 */ /* 0x000fe20000010808 */
[C---:B------:R-:W-:Y:S01]  /*f4d0*/  SHF.L.U32 R18, R11.reuse, 0x10, RZ ;  /* 0x000000100b127819 */ /* 0x040fe200000006ff */
        /* <DEDUP_REMOVED lines=10> */
[C---:B------:R-:W-:Y:S02]  /*f580*/  FMUL.FTZ R10, R0.reuse, R15 ;  /* 0x0000000f000a7220 */ /* 0x040fe40000410000 */
        /* <DEDUP_REMOVED lines=17> */
[----:B------:R-:W-:-:S02]  /*f6a0*/  FFMA.FTZ R11, R7, R24, R8 ;  /* 0x00000018070b7223 */ /* 0x000fc40000010008 */
[-C--:B------:R-:W-:Y:S02]  /*f6b0*/  FMUL.FTZ R10, R2, R23.reuse ;  /* 0x00000017020a7220 */ /* 0x080fe40000410000 */
[-C--:B------:R-:W-:Y:S02]  /*f6c0*/  FMUL.FTZ R8, R0, R22.reuse ;  /* 0x0000001600087220 */ /* 0x080fe40000410000 */
[C---:B------:R-:W-:Y:S02]  /*f6d0*/  FMUL.FTZ R9, R6.reuse, R23 ;  /* 0x0000001706097220 */ /* 0x040fe40000410000 */
[----:B------:R-:W-:Y:S02]  /*f6e0*/  FMUL.FTZ R7, R5, R22 ;  /* 0x0000001605077220 */ /* 0x000fe40000410000 */
[-C--:B------:R-:W-:Y:S01]  /*f6f0*/  FFMA.FTZ R13, R6, R26.reuse, -R10 ;  /* 0x0000001a060d7223 */ /* 0x080fe2000001080a */
        /* <DEDUP_REMOVED lines=11> */
.L_x_818:
[----:B------:R-:W-:Y:S05]  /*f7b0*/  BSYNC B2 ;  /* 0x0000000000027941 */ /* 0x000fea0003800000 */
.L_x_786:
[----:B------:R-:W-:Y:S01]  /*f7c0*/  SHF.R.S32.HI R7, RZ, 0x4, R47 ;  /* 0x00000004ff077819 */ /* 0x000fe2000001142f */
[----:B------:R-:W-:Y:S01]  /*f7d0*/  IMAD.SHL.U32 R5, R49, 0x40, RZ ;  /* 0x0000004031057824 */ /* 0x000fe200078e00ff */
[----:B------:R-:W-:-:S04]  /*f7e0*/  DEPBAR.LE SB0, 0x0 ;  /* 0x000080000000791a */ /* 0x000fc80000000000 */
[----:B------:R-:W-:Y:S01]  /*f7f0*/  LEA.HI R0, R47, R7, RZ, 0x1 ;  /* 0x000000072f007211 */ /* 0x000fe200078f08ff */
[----:B------:R-:W-:Y:S01]  /*f800*/  IMAD.SHL.U32 R2, R45, 0x40, RZ ;  /* 0x000000402d027824 */ /* 0x000fe200078e00ff */
[----:B------:R-:W-:Y:S01]  /*f810*/  LEA.HI R159, R159, R212, RZ, 0x5 ;  /* 0x000000d49f9f7211 */ /* 0x000fe200078f28ff */
[----:B-1----:R-:W-:Y:S01]  /*f820*/  IMAD.SHL.U32 R9, R48, 0x8, RZ ;  /* 0x0000000830097824 */ /* 0x002fe200078e00ff */
[----:B------:R-:W-:Y:S01]  /*f830*/  LOP3.LUT R0, R0, 0xfffffffe, RZ, 0xc0, !PT ;  /* 0xfffffffe00007812 */ /* 0x000fe200078ec0ff */
[----:B------:R-:W-:Y:S01]  /*f840*/  IMAD.MOV.U32 R160, RZ, RZ, 0x5 ;  /* 0x00000005ffa07424 */ /* 0x000fe200078e00ff */
[----:B------:R-:W-:Y:S01]  /*f850*/  LOP3.LUT R2, R2, 0x1c0, RZ, 0xc0, !PT ;  /* 0x000001c002027812 */ /* 0x000fe200078ec0ff */
[----:B------:R-:W-:Y:S01]  /*f860*/  IMAD R158, R50, -0x40, R204 ;  /* 0xffffffc0329e7824 */ /* 0x000fe200078e02cc */
[----:B------:R-:W-:Y:S01]  /*f870*/  BAR.SYNC.DEFER_BLOCKING 0x0 ;  /* 0x0000000000007b1d */ /* 0x000fe20000010000 */
[----:B------:R-:W-:Y:S01]  /*f880*/  IMAD.IADD R7, R7, 0x1, -R0 ;  /* 0x0000000107077824 */ /* 0x000fe200078e0a00 */
[----:B------:R-:W-:Y:S01]  /*f890*/  LOP3.LUT R0, R5, 0x1c0, RZ, 0xc0, !PT ;  /* 0x000001c005007812 */ /* 0x000fe200078ec0ff */
[----:B------:R-:W-:Y:S01]  /*f8a0*/  IMAD.SHL.U32 R247, R247, 0x2, RZ ;  /* 0x00000002f7f77824 */ /* 0x000fe200078e00ff */
[----:B------:R-:W-:Y:S01]  /*f8b0*/  LOP3.LUT P1, RZ, R49, 0x2, RZ, 0xc0, !PT ;  /* 0x0000000231ff7812 */ /* 0x000fe2000782c0ff */
[----:B------:R-:W-:Y:S01]  /*f8c0*/  IMAD.SHL.U32 R5, R7, 0x8, RZ ;  /* 0x0000000807057824 */ /* 0x000fe200078e00ff */
[----:B------:R-:W-:-:S02]  /*f8d0*/  LOP3.LUT R9, R0, 0x8, R9, 0xf8, !PT ;  /* 0x0000000800097812 */ /* 0x000fc400078ef809 */
[----:B------:R-:W-:Y:S01]  /*f8e0*/  SHF.R.U32.HI R6, RZ, 0x3, R0 ;  /* 0x00000003ff067819 */ /* 0x000fe20000011600 */
[----:B------:R-:W-:Y:S01]  /*f8f0*/  IMAD.SHL.U32 R0, R159, 0x20, RZ ;  /* 0x000000209f007824 */ /* 0x000fe200078e00ff */
[----:B------:R-:W-:Y:S01]  /*f900*/  LOP3.LUT R8, R2, 0x8, R5, 0xf8, !PT ;  /* 0x0000000802087812 */ /* 0x000fe200078ef805 */
[----:B------:R-:W-:Y:S01]  /*f910*/  IMAD.SHL.U32 R5, R46, 0x40, RZ ;  /* 0x000000402e057824 */ /* 0x000fe200078e00ff */
[----:B------:R-:W-:Y:S02]  /*f920*/  SHF.R.U32.HI R2, RZ, 0x3, R2 ;  /* 0x00000003ff027819 */ /* 0x000fe40000011602 */
[----:B------:R-:W-:Y:S02]  /*f930*/  LOP3.LUT R6, R9, R6, RZ, 0x3c, !PT ;  /* 0x0000000609067212 */ /* 0x000fe400078e3cff */
[----:B------:R-:W-:Y:S02]  /*f940*/  LOP3.LUT R157, R8, R2, RZ, 0x3c, !PT ;  /* 0x00000002089d7212 */ /* 0x000fe400078e3cff */
[----:B------:R-:W-:-:S02]  /*f950*/  LOP3.LUT R156, R5, 0xfffffe00, RZ, 0xc0, !PT ;  /* 0xfffffe00059c7812 */ /* 0x000fc400078ec0ff */
[----:B------:R-:W-:Y:S01]  /*f960*/  LOP3.LUT R2, R0, 0x7ffffc00, RZ, 0xc0, !PT ;  /* 0x7ffffc0000027812 */ /* 0x000fe200078ec0ff */
[----:B------:R-:W-:Y:S02]  /*f970*/  IMAD R0, R7, 0x200, R6 ;  /* 0x0000020007007824 */ /* 0x000fe400078e0206 */
[----:B------:R-:W-:Y:S01]  /*f980*/  IMAD.WIDE.U32 R6, R50, c[0x0][0x208], RZ ;  /* 0x0000820032067a25 */ /* 0x000fe200078e00ff */
[----:B------:R-:W-:-:S03]  /*f990*/  IADD3 R2, R157, R156, R2 ;  /* 0x0000009c9d027210 */ /* 0x000fc60007ffe002 */
[----:B------:R-:W-:Y:S02]  /*f9a0*/  IMAD.SHL.U32 R171, R0, 0x2, RZ ;  /* 0x0000000200ab7824 */ /* 0x000fe400078e00ff */
[----:B------:R-:W-:Y:S02]  /*f9b0*/  IMAD.SHL.U32 R234, R2, 0x2, RZ ;  /* 0x0000000202ea7824 */ /* 0x000fe400078e00ff */
[----:B------:R-:W-:Y:S01]  /*f9c0*/  IMAD R0, R51, c[0x0][0x208], RZ ;  /* 0x0000820033007a24 */ /* 0x000fe200078e02ff */
[----:B------:R-:W-:Y:S01]  /*f9d0*/  LDSM.16.M88.4 R24, [R171+0x5100] ;  /* 0x00510000ab18783b */ /* 0x000fe20000000200 */
[----:B------:R-:W-:Y:S01]  /*f9e0*/  IADD3 R238, R171, 0x4120, RZ ;  /* 0x00004120abee7810 */ /* 0x000fe20007ffe0ff */
[----:B------:R-:W-:Y:S02]  /*f9f0*/  IMAD R236, R4, 0x2, R234 ;  /* 0x0000000204ec7824 */ /* 0x000fe400078e02ea */
[----:B------:R-:W1:Y:S01]  /*fa00*/  LDSM.16.M88.4 R8, [R234+0xa100] ;  /* 0x00a10000ea08783b */ /* 0x000e620000000200 */
[----:B------:R-:W-:Y:S01]  /*fa10*/  IMAD R2, R50, c[0x0][0x20c], R0 ;  /* 0x0000830032027a24 */ /* 0x000fe200078e0200 */
[----:B------:R-:W-:Y:S01]  /*fa20*/  LEA R0, P0, R6, R54, 0x6 ;  /* 0x0000003606007211 */ /* 0x000fe200078030ff */
[----:B------:R-:W-:Y:S01]  /*fa30*/  IMAD R235, R3, 0x2, R234 ;  /* 0x0000000203eb7824 */ /* 0x000fe200078e02ea */
[----:B------:R-:W2:Y:S01]  /*fa40*/  LDSM.16.M88.4 R12, [R234+0x8100] ;  /* 0x00810000ea0c783b */ /* 0x000ea20000000200 */
[----:B------:R-:W-:Y:S01]  /*fa50*/  IMAD.IADD R5, R7, 0x1, R2 ;  /* 0x0000000107057824 */ /* 0x000fe200078e0202 */
[----:B------:R-:W-:Y:S01]  /*fa60*/  IADD3 R2, R171, 0x4100, RZ ;  /* 0x00004100ab027810 */ /* 0x000fe20007ffe0ff */
[----:B------:R-:W-:Y:S01]  /*fa70*/  IMAD R237, R3, 0x2, R236 ;  /* 0x0000000203ed7824 */ /* 0x000fe200078e02ec */
[----:B------:R-:W3:Y:S01]  /*fa80*/  LDSM.16.M88.4 R20, [R171+0x4100] ;  /* 0x00410000ab14783b */ /* 0x000ee20000000200 */
[----:B------:R-:W-:Y:S01]  /*fa90*/  IMAD R239, R4, 0x2, R235 ;  /* 0x0000000204ef7824 */ /* 0x000fe200078e02eb */
[----:B------:R-:W-:Y:S01]  /*faa0*/  @P1 IADD3 R238, R2, -0x20, RZ ;  /* 0xffffffe002ee1810 */ /* 0x000fe20007ffe0ff */
[----:B------:R-:W-:Y:S01]  /*fab0*/  IMAD.MOV.U32 R2, RZ, RZ, c[0x0][0x208] ;  /* 0x00008200ff027624 */ /* 0x000fe200078e00ff */
[----:B------:R-:W4:Y:S01]  /*fac0*/  LDSM.16.M88.4 R16, [R171+0x4900] ;  /* 0x00490000ab10783b */ /* 0x000f220000000200 */
[----:B------:R-:W-:-:S02]  /*fad0*/  LEA.HI.X R6, R6, R52, R5, 0x6, P0 ;  /* 0x0000003406067211 */ /* 0x000fc400000f3405 */
[----:B------:R-:W-:Y:S01]  /*fae0*/  IADD3 R246, R238, 0x800, RZ ;  /* 0x00000800eef67810 */ /* 0x000fe20007ffe0ff */
[----:B------:R-:W3:Y:S01]  /*faf0*/  LDSM.16.M88.4 R28, [R171+0x5900] ;  /* 0x00590000ab1c783b */ /* 0x000ee20000000200 */
[----:B------:R-:W-:Y:S02]  /*fb00*/  SHF.L.U64.HI R51, R2, R160, c[0x0][0x20c] ;  /* 0x0000830002337619 */ /* 0x000fe400000102a0 */
[C---:B------:R-:W-:Y:S01]  /*fb10*/  IADD3 R245, R238.reuse, 0x1000, RZ ;  /* 0x00001000eef57810 */ /* 0x040fe20007ffe0ff */
[----:B------:R-:W-:Y:S01]  /*fb20*/  LDSM.16.M88.4 R40, [R238] ;  /* 0x00000000ee28783b */ /* 0x000fe20000000200 */
[C---:B------:R-:W-:Y:S02]  /*fb30*/  IADD3 R244, R238.reuse, 0x1800, RZ ;  /* 0x00001800eef47810 */ /* 0x040fe40007ffe0ff */
[C---:B------:R-:W-:Y:S01]  /*fb40*/  IADD3 R243, R238.reuse, 0x2000, RZ ;  /* 0x00002000eef37810 */ /* 0x040fe20007ffe0ff */
[----:B------:R-:W-:Y:S01]  /*fb50*/  LDSM.16.M88.4 R32, [R238+0x1000] ;  /* 0x00100000ee20783b */ /* 0x000fe20000000200 */
[----:B------:R-:W-:-:S02]  /*fb60*/  IADD3 R242, R238, 0x2800, RZ ;  /* 0x00002800eef27810 */ /* 0x000fc40007ffe0ff */
[C---:B------:R-:W-:Y:S01]  /*fb70*/  IADD3 R241, R238.reuse, 0x3000, RZ ;  /* 0x00003000eef17810 */ /* 0x040fe20007ffe0ff */
[----:B------:R-:W-:Y:S01]  /*fb80*/  LDSM.16.M88.4 R36, [R238+0x800] ;  /* 0x00080000ee24783b */ /* 0x000fe20000000200 */
[----:B------:R-:W-:-:S03]  /*fb90*/  IADD3 R240, R238, 0x3800, RZ ;  /* 0x00003800eef07810 */ /* 0x000fc60007ffe0ff */
[----:B------:R-:W-:Y:S01]  /*fba0*/  STL [R1+0x54], R51 ;  /* 0x0000543301007387 */ /* 0x000fe20000100800 */
[-C--:B-1----:R-:W-:Y:S08]  /*fbb0*/  HMMA.16816.F32.BF16 R64, R8, R24.reuse, RZ ;  /* 0x000000180840723c */ /* 0x082ff000000418ff */
[----:B--2---:R-:W-:Y:S07]  /*fbc0*/  HMMA.16816.F32.BF16 R88, R12, R24, RZ ;  /* 0x000000180c58723c */ /* 0x004fee00000418ff */
[----:B------:R-:W-:Y:S01]  /*fbd0*/  IMAD.SHL.U32 R24, R2, 0x20, RZ ;  /* 0x0000002002187824 */ /* 0x000fe200078e00ff */
[C---:B---3--:R-:W-:Y:S08]  /*fbe0*/  HMMA.16816.F32.BF16 R60, R8.reuse, R20, RZ ;  /* 0x00000014083c723c */ /* 0x048ff000000418ff */
[C---:B----4-:R-:W-:Y:S08]  /*fbf0*/  HMMA.16816.F32.BF16 R44, R8.reuse, R16, RZ ;  /* 0x00000010082c723c */ /* 0x050ff000000418ff */
[C---:B------:R-:W-:Y:S08]  /*fc00*/  HMMA.16816.F32.BF16 R68, R8.reuse, R28, RZ ;  /* 0x0000001c0844723c */ /* 0x040ff000000418ff */
[C---:B------:R-:W-:Y:S08]  /*fc10*/  HMMA.16816.F32.BF16 R72, R8.reuse, R22, RZ ;  /* 0x000000160848723c */ /* 0x040ff000000418ff */
[C---:B------:R-:W-:Y:S08]  /*fc20*/  HMMA.16816.F32.BF16 R76, R8.reuse, R18, RZ ;  /* 0x00000012084c723c */ /* 0x040ff000000418ff */
[C---:B------:R-:W-:Y:S08]  /*fc30*/  HMMA.16816.F32.BF16 R92, R8.reuse, R26, RZ ;  /* 0x0000001a085c723c */ /* 0x040ff000000418ff */
[----:B------:R-:W-:Y:S07]  /*fc40*/  HMMA.16816.F32.BF16 R104, R8, R30, RZ ;  /* 0x0000001e0868723c */ /* 0x000fee00000418ff */
[C---:B------:R-:W-:Y:S01]  /*fc50*/  LEA R10, P0, R0.reuse, c[0x0][0x1f8], 0x1 ;  /* 0x00007e00000a7a11 */ /* 0x040fe200078008ff */
[----:B------:R-:W-:Y:S03]  /*fc60*/  HMMA.16816.F32.BF16 R112, R12, R22, RZ ;  /* 0x000000160c70723c */ /* 0x000fe600000418ff */
[----:B------:R-:W-:Y:S01]  /*fc70*/  LEA.HI.X R11, R0, c[0x0][0x1fc], R6, 0x1, P0 ;  /* 0x00007f00000b7a11 */ /* 0x000fe200000f0c06 */
[----:B------:R-:W-:Y:S01]  /*fc80*/  IMAD.IADD R0, R158, 0x1, -R48 ;  /* 0x000000019e007824 */ /* 0x000fe200078e0a30 */
[----:B------:R-:W-:-:S02]  /*fc90*/  IADD3 R8, P1, R24, R10, RZ ;  /* 0x0000000a18087210 */ /* 0x000fc40007f3e0ff */
[C---:B------:R-:W-:Y:S01]  /*fca0*/  IADD3 R5, P0, R24.reuse, 0x80, RZ ;  /* 0x0000008018057810 */ /* 0x040fe20007f1e0ff */
[C---:B------:R-:W-:Y:S01]  /*fcb0*/  HMMA.16816.F32.BF16 R120, R12.reuse, R20, RZ ;  /* 0x000000140c78723c */ /* 0x040fe200000418ff */
[----:B------:R-:W-:Y:S01]  /*fcc0*/  IADD3 R22, P5, P2, R24, 0x80, R10 ;  /* 0x0000008018167810 */ /* 0x000fe20007abe00a */
[C---:B------:R-:W-:Y:S01]  /*fcd0*/  IMAD.X R9, R51.reuse, 0x1, R11, P1 ;  /* 0x0000000133097824 */ /* 0x040fe200008e060b */
[----:B------:R-:W-:Y:S01]  /*fce0*/  ISETP.LT.OR P6, PT, R0, 0x1, P4 ;  /* 0x000000010000780c */ /* 0x000fe200027c1670 */
[----:B------:R-:W-:Y:S01]  /*fcf0*/  IMAD.X R2, RZ, RZ, R51, P0 ;  /* 0x000000ffff027224 */ /* 0x000fe200000e0633 */
[----:B------:R-:W-:Y:S02]  /*fd00*/  IADD3.X R23, R51, RZ, R11, P5, P2 ;  /* 0x000000ff33177210 */ /* 0x000fe40002fe440b */
[----:B------:R-:W-:Y:S01]  /*fd10*/  IADD3 R20, P1, R5, R8, RZ ;  /* 0x0000000805147210 */ /* 0x000fe20007f3e0ff */
[----:B------:R-:W-:Y:S01]  /*fd20*/  HMMA.16816.F32.BF16 R96, R12, R16, RZ ;  /* 0x000000100c60723c */ /* 0x000fe200000418ff */
[----:B------:R-:W-:-:S02]  /*fd30*/  IADD3 R6, P0, R8, R24, RZ ;  /* 0x0000001808067210 */ /* 0x000fc40007f1e0ff */
[----:B------:R-:W-:Y:S01]  /*fd40*/  ISETP.LT.OR P5, PT, R0, 0x1, P3 ;  /* 0x000000010000780c */ /* 0x000fe20001fa1670 */
[----:B------:R-:W-:Y:S01]  /*fd50*/  IMAD.X R21, R2, 0x1, R9, P1 ;  /* 0x0000000102157824 */ /* 0x000fe200008e0609 */
[C---:B------:R-:W-:Y:S01]  /*fd60*/  ISETP.LT.OR P2, PT, R0.reuse, 0x11, P4 ;  /* 0x000000110000780c */ /* 0x040fe20002741670 */
[----:B------:R-:W-:Y:S01]  /*fd70*/  IMAD.X R7, R9, 0x1, R51, P0 ;  /* 0x0000000109077824 */ /* 0x000fe200000e0633 */
[----:B------:R-:W-:Y:S01]  /*fd80*/  ISETP.LT.OR P1, PT, R0, 0x11, P3 ;  /* 0x000000110000780c */ /* 0x000fe20001f21670 */
[C---:B------:R-:W-:Y:S01]  /*fd90*/  HMMA.16816.F32.BF16 R108, R12.reuse, R18, RZ ;  /* 0x000000120c6c723c */ /* 0x040fe200000418ff */
[----:B------:R-:W1:Y:S07]  /*fda0*/  LDSM.16.M88.4 R16, [R236+0xa100] ;  /* 0x00a10000ec10783b */ /* 0x000e6e0000000200 */
[C---:B------:R-:W-:Y:S07]  /*fdb0*/  HMMA.16816.F32.BF16 R116, R12.reuse, R26, RZ ;  /* 0x0000001a0c74723c */ /* 0x040fee00000418ff */
[----:B------:R-:W-:Y:S01]  /*fdc0*/  IADD3 R26, P0, R5, R6, RZ ;  /* 0x00000006051a7210 */ /* 0x000fe20007f1e0ff */
[----:B------:R-:W-:Y:S04]  /*fdd0*/  HMMA.16816.F32.BF16 R84, R12, R28, RZ ;  /* 0x0000001c0c54723c */ /* 0x000fe800000418ff */
[----:B------:R-:W-:Y:S01]  /*fde0*/  IMAD.X R27, R2, 0x1, R7, P0 ;  /* 0x00000001021b7824 */ /* 0x000fe200000e0607 */
[----:B------:R-:W-:-:S03]  /*fdf0*/  IADD3 R24, P0, R6, R24, RZ ;  /* 0x0000001806187210 */ /* 0x000fc60007f1e0ff */
[----:B------:R-:W-:Y:S01]  /*fe00*/  HMMA.16816.F32.BF16 R80, R12, R30, RZ ;  /* 0x0000001e0c50723c */ /* 0x000fe200000418ff */
[----:B------:R-:W2:Y:S01]  /*fe10*/  LDSM.16.M88.4 R12, [R236+0x8100] ;  /* 0x00810000ec0c783b */ /* 0x000ea20000000200 */
[----:B------:R-:W-:Y:S01]  /*fe20*/  IMAD.X R25, R7, 0x1, R51, P0 ;  /* 0x0000000107197824 */ /* 0x000fe200000e0633 */
[----:B------:R-:W-:Y:S02]  /*fe30*/  LOP3.LUT P0, RZ, R49, 0x4, RZ, 0xc0, !PT ;  /* 0x0000000431ff7812 */ /* 0x000fe4000780c0ff */
[----:B------:R-:W3:Y:S04]  /*fe40*/  LDSM.16.M88.4 R28, [R238+0x1800] ;  /* 0x00180000ee1c783b */ /* 0x000ee80000000200 */
[----:B------:R-:W-:Y:S01]  /*fe50*/  @!PT LDS RZ, [RZ] ;  /* 0x00000000fffff984 */ /* 0x000fe20000000800 */
[----:B------:R-:W-:Y:S01]  /*fe60*/  @!PT LDS RZ, [RZ] ;  /* 0x00000000fffff984 */ /* 0x000fe20000000800 */
[----:B------:R-:W-:Y:S01]  /*fe70*/  @!PT LDS RZ, [RZ] ;  /* 0x00000000fffff984 */ /* 0x000fe20000000800 */
[----:B------:R4:W-:Y:S01]  /*fe80*/  LDGSTS.E.BYPASS.LTC128B.128 [R247+0x100], [R10.64], !P6 ;  /* 0x001000000af77fae */ /* 0x0009e2000f101d48 */
[----:B------:R-:W-:-:S03]  /*fe90*/  ISETP.LT.OR P6, PT, R0, 0x21, P4 ;  /* 0x000000210000780c */ /* 0x000fc600027c1670 */
[----:B------:R4:W-:Y:S01]  /*fea0*/  LDGSTS.E.BYPASS.LTC128B.128 [R247+0x2100], [R10.64+0x80], !P5 ;  /* 0x021000800af77fae */ /* 0x0009e2000e901d48 */
[----:B------:R-:W-:-:S03]  /*feb0*/  ISETP.LT.OR P5, PT, R0, 0x21, P3 ;  /* 0x000000210000780c */ /* 0x000fc60001fa1670 */
[----:B------:R4:W-:Y:S01]  /*fec0*/  LDGSTS.E.BYPASS.LTC128B.128 [R247+0x900], [R8.64], !P2 ;  /* 0x0090000008f77fae */ /* 0x0009e2000d101d48 */
[C---:B------:R-:W-:Y:S01]  /*fed0*/  ISETP.LT.OR P2, PT, R0.reuse, 0x31, P4 ;  /* 0x000000310000780c */ /* 0x040fe20002741670 */
[C---:B-1----:R-:W-:Y:S02]  /*fee0*/  HMMA.16816.F32.BF16 R100, R16.reuse, R42, R72 ;  /* 0x0000002a1064723c */ /* 0x042fe40000041848 */
[----:B------:R1:W-:Y:S01]  /*fef0*/  LDGSTS.E.BYPASS.LTC128B.128 [R247+0x2900], [R22.64], !P1 ;  /* 0x0290000016f77fae */ /* 0x0003e2000c901d48 */
[----:B------:R-:W-:Y:S01]  /*ff00*/  ISETP.LT.OR P1, PT, R0, 0x31, P3 ;  /* 0x000000310000780c */ /* 0x000fe20001f21670 */
[----:B------:R-:W-:Y:S02]  /*ff10*/  IMAD.MOV.U32 R0, RZ, RZ, 0x40 ;  /* 0x00000040ff007424 */ /* 0x000fe400078e00ff */
[----:B------:R1:W-:Y:S01]  /*ff20*/  LDGSTS.E.BYPASS.LTC128B.128 [R247+0x1100], [R6.64], !P6 ;  /* 0x0110000006f77fae */ /* 0x0003e2000f101d48 */
[----:B------:R-:W-:Y:S01]  /*ff30*/  ISETP.GE.AND P6, PT, R204, 0x41, PT ;  /* 0x00000041cc00780c */ /* 0x000fe20003fc6270 */
[C---:B------:R-:W-:Y:S01]  /*ff40*/  HMMA.16816.F32.BF16 R72, R16.reuse, R34, R92 ;  /* 0x000000221048723c */ /* 0x040fe2000004185c */
[----:B------:R-:W-:Y:S01]  /*ff50*/  SEL R0, R0, 0xffffffc0, !P0 ;  /* 0xffffffc000007807 */ /* 0x000fe20004000000 */
[----:B------:R1:W-:Y:S04]  /*ff60*/  LDGSTS.E.BYPASS.LTC128B.128 [R247+0x3100], [R20.64], !P5 ;  /* 0x0310000014f77fae */ /* 0x0003e8000e901d48 */
[----:B------:R-:W-:Y:S01]  /*ff70*/  IMAD.IADD R233, R171, 0x1, R0 ;  /* 0x00000001abe97824 */ /* 0x000fe200078e0200 */
[----:B------:R3:W-:Y:S01]  /*ff80*/  LDGSTS.E.BYPASS.LTC128B.128 [R247+0x1900], [R24.64], !P2 ;  /* 0x0190000018f77fae */ /* 0x0007e2000d101d48 */
[----:B------:R-:W-:Y:S01]  /*ff90*/  HMMA.16816.F32.BF16 R76, R16, R38, R76 ;  /* 0x00000026104c723c */ /* 0x000fe2000004184c */
[----:B------:R-:W-:Y:S01]  /*ffa0*/  IMAD.IADD R232, R0, 0x1, R238 ;  /* 0x0000000100e87824 */ /* 0x000fe200078e02ee */
[----:B------:R-:W-:Y:S01]  /*ffb0*/  LOP3.LUT R0, R157, R156, RZ, 0xfc, !PT ;  /* 0x0000009c9d007212 */ /* 0x000fe200078efcff */
[----:B------:R3:W-:Y:S04]  /*ffc0*/  LDGSTS.E.BYPASS.LTC128B.128 [R247+0x3900], [R26.64], !P1 ;  /* 0x039000001af77fae */ /* 0x0007e8000c901d48 */
[----:B------:R-:W-:Y:S01]  /*ffd0*/  LDSM.16.M88.4 R52, [R233+0x4900] ;  /* 0x00490000e934783b */ /* 0x000fe20000000200 */
[-C--:B--2---:R-:W-:Y:S03]  /*ffe0*/  HMMA.16816.F32.BF16 R132, R12, R36.reuse, R96 ;  /* 0x000000240c84723c */ /* 0x084fe60000041860 */
[----:B------:R-:W-:Y:S04]  /*fff0*/  LDSM.16.M88.4 R56, [R233+0x4100] ;  /* 0x00410000e938783b */ /* 0x000fe80000000200 */
[----:B------:R-:W-:Y:S01]  /*10000*/  LDSM.16.M88.4 R48, [R233+0x5100] ;  /* 0x00510000e930783b */ /* 0x000fe20000000200 */
[----:B----4-:R-:W-:Y:S03]  /*10010*/  HMMA.16816.F32.BF16 R8, R16, R36, R44 ;  /* 0x000000241008723c */ /* 0x010fe6000004182c */
[----:B------:R-:W-:Y:S04]  /*10020*/  LDSM.16.M88.4 R44, [R233+0x5900] ;  /* 0x00590000e92c783b */ /* 0x000fe80000000200 */
[----:B-1----:R-:W1:Y:S01]  /*10030*/  LDSM.16.M88.4 R20, [R235+0xa100] ;  /* 0x00a10000eb14783b */ /* 0x002e620000000200 */
[C---:B------:R-:W-:Y:S03]  /*10040*/  HMMA.16816.F32.BF16 R92, R12.reuse, R42, R112 ;  /* 0x0000002a0c5c723c */ /* 0x040fe60000041870 */
[----:B------:R-:W0:Y:S04]  /*10050*/  LDGDEPBAR ;  /* 0x00000000000079af */ /* 0x000e280000000000 */
[----:B---3--:R-:W-:Y:S01]  /*10060*/  LDSM.16.M88.4 R24, [R232+0x1000] ;  /* 0x00100000e818783b */ /* 0x008fe20000000200 */
[C---:B------:R-:W-:Y:S08]  /*10070*/  HMMA.16816.F32.BF16 R120, R12.reuse, R40, R120 ;  /* 0x000000280c78723c */ /* 0x040ff00000041878 */
[C---:B------:R-:W-:Y:S08]  /*10080*/  HMMA.16816.F32.BF16 R136, R12.reuse, R32, R88 ;  /* 0x000000200c88723c */ /* 0x040ff00000041858 */
[C---:B------:R-:W-:Y:S08]  /*10090*/  HMMA.16816.F32.BF16 R140, R12.reuse, R28, R84 ;  /* 0x0000001c0c8c723c */ /* 0x040ff00000041854 */
[C---:B------:R-:W-:Y:S08]  /*100a0*/  HMMA.16816.F32.BF16 R36, R12.reuse, R38, R108 ;  /* 0x000000260c24723c */ /* 0x040ff0000004186c */
[C---:B------:R-:W-:Y:S08]  /*100b0*/  HMMA.16816.F32.BF16 R116, R12.reuse, R34, R116 ;  /* 0x000000220c74723c */ /* 0x040ff00000041874 */
[----:B------:R-:W-:Y:S01]  /*100c0*/  HMMA.16816.F32.BF16 R112, R12, R30, R80 ;  /* 0x0000001e0c70723c */ /* 0x000fe20000041850 */
[----:B------:R-:W2:Y:S07]  /*100d0*/  LDSM.16.M88.4 R12, [R235+0x8100] ;  /* 0x00810000eb0c783b */ /* 0x000eae0000000200 */
[C---:B------:R-:W-:Y:S01]  /*100e0*/  HMMA.16816.F32.BF16 R60, R16.reuse, R40, R60 ;  /* 0x00000028103c723c */ /* 0x040fe2000004183c */
[----:B------:R-:W-:Y:S07]  /*100f0*/  LDSM.16.M88.4 R40, [R232+0x1800] ;  /* 0x00180000e828783b */ /* 0x000fee0000000200 */
[C---:B------:R-:W-:Y:S01]  /*10100*/  HMMA.16816.F32.BF16 R64, R16.reuse, R32, R64 ;  /* 0x000000201040723c */ /* 0x040fe20000041840 */
[----:B------:R-:W-:Y:S07]  /*10110*/  LDSM.16.M88.4 R32, [R232] ;  /* 0x00000000e820783b */ /* 0x000fee0000000200 */
[C---:B------:R-:W-:Y:S08]  /*10120*/  HMMA.16816.F32.BF16 R68, R16.reuse, R28, R68 ;  /* 0x0000001c1044723c */ /* 0x040ff00000041844 */
[----:B------:R-:W-:Y:S01]  /*10130*/  HMMA.16816.F32.BF16 R104, R16, R30, R104 ;  /* 0x0000001e1068723c */ /* 0x000fe20000041868 */
[----:B------:R-:W-:Y:S04]  /*10140*/  LDSM.16.M88.4 R28, [R232+0x800] ;  /* 0x00080000e81c783b */ /* 0x000fe80000000200 */
[----:B------:R-:W-:Y:S03]  /*10150*/  LDSM.16.M88.4 R16, [R237+0x8100] ;  /* 0x00810000ed10783b */ /* 0x000fe60000000200 */
[C---:B-1----:R-:W-:Y:S01]  /*10160*/  HMMA.16816.F32.BF16 R124, R20.reuse, R52, R8 ;  /* 0x00000034147c723c */ /* 0x042fe20000041808 */
[----:B------:R-:W1:Y:S07]  /*10170*/  LDSM.16.M88.4 R8, [R237+0xa100] ;  /* 0x00a10000ed08783b */ /* 0x000e6e0000000200 */
[C---:B------:R-:W-:Y:S08]  /*10180*/  HMMA.16816.F32.BF16 R108, R20.reuse, R56, R60 ;  /* 0x00000038146c723c */ /* 0x040ff0000004183c */
[C---:B------:R-:W-:Y:S08]  /*10190*/  HMMA.16816.F32.BF16 R128, R20.reuse, R48, R64 ;  /* 0x000000301480723c */ /* 0x040ff00000041840 */
        /* <DEDUP_REMOVED lines=16> */
[C---:B-1----:R-:W-:Y:S08]  /*102a0*/  HMMA.16816.F32.BF16 R76, R8.reuse, R32, R108 ;  /* 0x00000020084c723c */ /* 0x042ff0000004186c */
[C---:B------:R-:W-:Y:S08]  /*102b0*/  HMMA.16816.F32.BF16 R104, R8.reuse, R28, R124 ;  /* 0x0000001c0868723c */ /* 0x040ff0000004187c */
[C---:B------:R-:W-:Y:S08]  /*102c0*/  HMMA.16816.F32.BF16 R92, R8.reuse, R30, R88 ;  /* 0x0000001e085c723c */ /* 0x040ff00000041858 */
[C---:B------:R-:W-:Y:S08]  /*102d0*/  HMMA.16816.F32.BF16 R144, R8.reuse, R24, R128 ;  /* 0x000000180890723c */ /* 0x040ff00000041880 */
[----:B------:R-:W-:Y:S08]  /*102e0*/  HMMA.16816.F32.BF16 R136, R8, R40, R96 ;  /* 0x000000280888723c */ /* 0x000ff00000041860 */
[C---:B------:R-:W-:Y:S08]  /*102f0*/  HMMA.16816.F32.BF16 R128, R16.reuse, R32, R84 ;  /* 0x000000201080723c */ /* 0x040ff00000041854 */
[C---:B------:R-:W-:Y:S08]  /*10300*/  HMMA.16816.F32.BF16 R124, R16.reuse, R34, R80 ;  /* 0x00000022107c723c */ /* 0x040ff00000041850 */
[C---:B------:R-:W-:Y:S08]  /*10310*/  HMMA.16816.F32.BF16 R120, R16.reuse, R28, R68 ;  /* 0x0000001c1078723c */ /* 0x040ff00000041844 */
[C---:B------:R-:W-:Y:S01]  /*10320*/  HMMA.16816.F32.BF16 R116, R16.reuse, R30, R64 ;  /* 0x0000001e1074723c */ /* 0x040fe20000041840 */
[----:B------:R-:W-:Y:S07]  /*10330*/  LDSM.16.M88.4 R28, [R238+0x2800] ;  /* 0x00280000ee1c783b */ /* 0x000fee0000000200 */
[C---:B------:R-:W-:Y:S01]  /*10340*/  HMMA.16816.F32.BF16 R112, R16.reuse, R24, R56 ;  /* 0x000000181070723c */ /* 0x040fe20000041838 */
[----:B------:R-:W-:Y:S07]  /*10350*/  LDSM.16.M88.4 R56, [R238+0x3800] ;  /* 0x00380000ee38783b */ /* 0x000fee0000000200 */
[C---:B------:R-:W-:Y:S01]  /*10360*/  HMMA.16816.F32.BF16 R88, R16.reuse, R26, R48 ;  /* 0x0000001a1058723c */ /* 0x040fe20000041830 */
[----:B------:R-:W-:Y:S07]  /*10370*/  LDSM.16.M88.4 R48, [R238+0x3000] ;  /* 0x00300000ee30783b */ /* 0x000fee0000000200 */
[C---:B------:R-:W-:Y:S01]  /*10380*/  HMMA.16816.F32.BF16 R108, R16.reuse, R40, R36 ;  /* 0x00000028106c723c */ /* 0x040fe20000041824 */
[----:B------:R-:W-:Y:S07]  /*10390*/  LDSM.16.M88.4 R36, [R171+0x7100] ;  /* 0x00710000ab24783b */ /* 0x000fee0000000200 */
[----:B------:R-:W-:Y:S01]  /*103a0*/  HMMA.16816.F32.BF16 R96, R16, R42, R20 ;  /* 0x0000002a1060723c */ /* 0x000fe20000041814 */
[----:B------:R-:W1:Y:S04]  /*103b0*/  LDSM.16.M88.4 R16, [R234+0xc100] ;  /* 0x00c10000ea10783b */ /* 0x000e680000000200 */
[----:B------:R-:W3:Y:S03]  /*103c0*/  LDSM.16.M88.4 R20, [R171+0x7900] ;  /* 0x00790000ab14783b */ /* 0x000ee60000000200 */
[C---:B------:R-:W-:Y:S01]  /*103d0*/  HMMA.16816.F32.BF16 R140, R8.reuse, R26, R72 ;  /* 0x0000001a088c723c */ /* 0x040fe20000041848 */
[----:B------:R-:W4:Y:S07]  /*103e0*/  LDSM.16.M88.4 R24, [R236+0xc100] ;  /* 0x00c10000ec18783b */ /* 0x000f2e0000000200 */
[C---:B------:R-:W-:Y:S01]  /*103f0*/  HMMA.16816.F32.BF16 R100, R8.reuse, R34, R100 ;  /* 0x000000220864723c */ /* 0x040fe20000041864 */
[----:B------:R-:W-:Y:S07]  /*10400*/  LDSM.16.M88.4 R32, [R238+0x2000] ;  /* 0x00200000ee20783b */ /* 0x000fee0000000200 */
[----:B------:R-:W-:Y:S01]  /*10410*/  HMMA.16816.F32.BF16 R132, R8, R42, R60 ;  /* 0x0000002a0884723c */ /* 0x000fe2000004183c */
[----:B------:R-:W3:Y:S07]  /*10420*/  LDSM.16.M88.4 R8, [R236+0xe100] ;  /* 0x00e10000ec08783b */ /* 0x000eee0000000200 */
        /* <DEDUP_REMOVED lines=24> */
[C---:B------:R-:W-:Y:S08]  /*105b0*/  HMMA.16816.F32.BF16 R144, R8.reuse, R30, R60 ;  /* 0x0000001e0890723c */ /* 0x040ff0000004183c */
        /* <DEDUP_REMOVED lines=11> */
[----:B------:R-:W-:Y:S07]  /*10670*/  LDSM.16.M88.4 R8, [R239+0xe100] ;  /* 0x00e10000ef08783b */ /* 0x000fee0000000200 */
[C---:B------:R-:W-:Y:S01]  /*10680*/  HMMA.16816.F32.BF16 R112, R24.reuse, R48, R12 ;  /* 0x000000301870723c */ /* 0x040fe2000004180c */
[----:B------:R-:W-:Y:S07]  /*10690*/  LDSM.16.M88.4 R12, [R237+0xc100] ;  /* 0x00c10000ed0c783b */ /* 0x000fee0000000200 */
[C---:B------:R-:W-:Y:S01]  /*106a0*/  HMMA.16816.F32.BF16 R72, R24.reuse, R50, R88 ;  /* 0x000000321848723c */ /* 0x040fe20000041858 */
[----:B------:R-:W4:Y:S07]  /*106b0*/  LDSM.16.M88.4 R48, [R232+0x2000] ;  /* 0x00200000e830783b */ /* 0x000f2e0000000200 */
        /* <DEDUP_REMOVED lines=21> */
[C---:B------:R-:W-:Y:S08]  /*10810*/  HMMA.16816.F32.BF16 R100, R8.reuse, R50, R100 ;  /* 0x000000320864723c */ /* 0x040ff00000041864 */
[C---:B------:R-:W-:Y:S08]  /*10820*/  HMMA.16816.F32.BF16 R96, R8.reuse, R32, R96 ;  /* 0x000000200860723c */ /* 0x040ff00000041860 */
[C---:B------:R-:W-:Y:S08]  /*10830*/  HMMA.16816.F32.BF16 R92, R8.reuse, R34, R92 ;  /* 0x00000022085c723c */ /* 0x040ff0000004185c */
[----:B------:R-:W-:Y:S08]  /*10840*/  HMMA.16816.F32.BF16 R68, R8, R26, R64 ;  /* 0x0000001a0844723c */ /* 0x000ff00000041840 */
[C---:B------:R-:W-:Y:S08]  /*10850*/  HMMA.16816.F32.BF16 R60, R12.reuse, R48, R60 ;  /* 0x000000300c3c723c */ /* 0x040ff0000004183c */
[C---:B------:R-:W-:Y:S08]  /*10860*/  HMMA.16816.F32.BF16 R56, R12.reuse, R50, R56 ;  /* 0x000000320c38723c */ /* 0x040ff00000041838 */
[C---:B------:R-:W-:Y:S08]  /*10870*/  HMMA.16816.F32.BF16 R52, R12.reuse, R32, R52 ;  /* 0x000000200c34723c */ /* 0x040ff00000041834 */
[----:B------:R-:W-:Y:S08]  /*10880*/  HMMA.16816.F32.BF16 R44, R12, R34, R44 ;  /* 0x000000220c2c723c */ /* 0x000ff0000004182c */
[C---:B------:R-:W-:Y:S08]  /*10890*/  HMMA.16816.F32.BF16 R88, R8.reuse, R28, R88 ;  /* 0x0000001c0858723c */ /* 0x040ff00000041858 */
[C---:B------:R-:W-:Y:S08]  /*108a0*/  HMMA.16816.F32.BF16 R84, R8.reuse, R30, R84 ;  /* 0x0000001e0854723c */ /* 0x040ff00000041854 */
[----:B------:R-:W-:Y:S08]  /*108b0*/  HMMA.16816.F32.BF16 R80, R8, R24, R80 ;  /* 0x000000180850723c */ /* 0x000ff00000041850 */
[C---:B------:R-:W-:Y:S08]  /*108c0*/  HMMA.16816.F32.BF16 R48, R12.reuse, R28, R108 ;  /* 0x0000001c0c30723c */ /* 0x040ff0000004186c */
[C---:B------:R-:W-:Y:S08]  /*108d0*/  HMMA.16816.F32.BF16 R40, R12.reuse, R30, R40 ;  /* 0x0000001e0c28723c */ /* 0x040ff00000041828 */
[C---:B------:R-:W-:Y:S07]  /*108e0*/  HMMA.16816.F32.BF16 R64, R12.reuse, R24, R20 ;  /* 0x000000180c40723c */ /* 0x040fee0000041814 */
[----:B------:R-:W-:Y:S01]  /*108f0*/  P2R R21, PR, RZ, 0x40 ;  /* 0x00000040ff157803 */ /* 0x000fe20000000000 */
        /* <DEDUP_REMOVED lines=38> */
.L_x_837:
[----:B------:R-:W-:Y:S01]  /*10b60*/  LOP3.LUT R2, R159, 0xffffffe0, RZ, 0xc0, !PT ;  /* 0xffffffe09f027812 */ /* 0x000fe200078ec0ff */
[----:B------:R-:W-:Y:S01]  /*10b70*/  STL [R1+0x9c], R247 ;  /* 0x00009cf701007387 */ /* 0x000fe20000100800 */
[----:B------:R-:W-:-:S03]  /*10b80*/  SHF.L.U32 R228, R0, 0x1, RZ ;  /* 0x0000000100e47819 */ /* 0x000fc600000006ff */
[----:B------:R-:W-:Y:S01]  /*10b90*/  IMAD.IADD R2, R212, 0x1, -R2 ;  /* 0x00000001d4027824 */ /* 0x000fe200078e0a02 */
[----:B------:R-:W-:Y:S01]  /*10ba0*/  STL [R1+0x98], R246 ;  /* 0x000098f601007387 */ /* 0x000fe20000100800 */
[--C-:B------:R-:W-:Y:S02]  /*10bb0*/  IMAD R229, R4, 0x2, R228.reuse ;  /* 0x0000000204e57824 */ /* 0x100fe400078e02e4 */
[C---:B------:R-:W-:Y:S01]  /*10bc0*/  IMAD R231, R3.reuse, 0x2, R228 ;  /* 0x0000000203e77824 */ /* 0x040fe200078e02e4 */
[----:B------:R-:W-:Y:S01]  /*10bd0*/  SHF.R.S32.HI R5, RZ, 0x1f, R2 ;  /* 0x0000001fff057819 */ /* 0x000fe20000011402 */
[----:B------:R-:W-:Y:S01]  /*10be0*/  STL [R1+0x94], R245 ;  /* 0x000094f501007387 */ /* 0x000fe20000100800 */
[----:B------:R-:W-:Y:S02]  /*10bf0*/  LEA R230, R3, R229, 0x1 ;  /* 0x000000e503e67211 */ /* 0x000fe400078e08ff */
[----:B------:R-:W-:Y:S01]  /*10c00*/  LEA.HI R5, R5, R2, RZ, 0x2 ;  /* 0x0000000205057211 */ /* 0x000fe200078f10ff */
[----:B------:R1:W-:Y:S03]  /*10c10*/  STL [R1+0x90], R244 ;  /* 0x000090f401007387 */ /* 0x0003e60000100800 */
[----:B------:R-:W-:Y:S01]  /*10c20*/  LOP3.LUT R5, R5, 0x7ffffffc, RZ, 0xc0, !PT ;  /* 0x7ffffffc05057812 */ /* 0x000fe200078ec0ff */
[----:B------:R2:W-:Y:S04]  /*10c30*/  STL [R1+0x8c], R243 ;  /* 0x00008cf301007387 */ /* 0x0005e80000100800 */
[----:B------:R-:W-:Y:S01]  /*10c40*/  IMAD.IADD R2, R2, 0x1, -R5 ;  /* 0x0000000102027824 */ /* 0x000fe200078e0a05 */
[----:B------:R-:W-:Y:S03]  /*10c50*/  STL [R1+0x88], R242 ;  /* 0x000088f201007387 */ /* 0x000fe60000100800 */
[----:B------:R-:W-:Y:S01]  /*10c60*/  IMAD R2, R2, -0x2, R158 ;  /* 0xfffffffe02027824 */ /* 0x000fe200078e029e */
[----:B------:R4:W-:Y:S04]  /*10c70*/  STL [R1+0x84], R241 ;  /* 0x000084f101007387 */ /* 0x0009e80000100800 */
[C---:B------:R-:W-:Y:S01]  /*10c80*/  ISETP.GT.AND P1, PT, R2.reuse, RZ, PT ;  /* 0x000000ff0200720c */ /* 0x040fe20003f24270 */
[----:B------:R-:W-:Y:S01]  /*10c90*/  STL [R1+0x80], R240 ;  /* 0x000080f001007387 */ /* 0x000fe20000100800 */
[----:B------:R-:W-:-:S02]  /*10ca0*/  ISETP.GT.AND P0, PT, R2, 0x1, PT ;  /* 0x000000010200780c */ /* 0x000fc40003f04270 */
[----:B------:R-:W-:Y:S01]  /*10cb0*/  ISETP.GT.AND P5, PT, R2, 0x8, PT ;  /* 0x000000080200780c */ /* 0x000fe20003fa4270 */
[----:B------:R-:W-:Y:S01]  /*10cc0*/  STL [R1+0x7c], R239 ;  /* 0x00007cef01007387 */ /* 0x000fe20000100800 */
[----:B---3--:R-:W-:Y:S02]  /*10cd0*/  FSEL R6, R60, -INF , P1 ;  /* 0xff8000003c067808 */ /* 0x008fe40000800000 */
[----:B------:R-:W-:Y:S01]  /*10ce0*/  FSEL R9, R61, -INF , P0 ;  /* 0xff8000003d097808 */ /* 0x000fe20000000000 */
        /* <DEDUP_REMOVED lines=69> */
[----:B------:R-:W-:Y:S01]  /*11140*/  ISETP.GT.AND P5, PT, R2, 0x31, PT ;  /* 0x000000310200780c */ /* 0x000fe20003fa4270 */
[----:B------:R-:W-:Y:S01]  /*11150*/  LDSM.16.MT88.4 R56, [R229+0x2100] ;  /* 0x00210000e538783b */ /* 0x000fe20000004200 */
        /* <DEDUP_REMOVED lines=18> */
[----:B------:R-:W-:Y:S02]  /*11280*/  FMNMX.FTZ R2, R207, R2, !PT ;  /* 0x00000002cf027209 */ /* 0x000fe40007810000 */
[----:B------:R-:W-:Y:S02]  /*11290*/  FSEL R162, R85, -INF , P2 ;  /* 0xff80000055a27808 */ /* 0x000fe40001000000 */
[----:B------:R-:W-:Y:S01]  /*112a0*/  FSEL R156, R43, -INF , P2 ;  /* 0xff8000002b9c7808 */ /* 0x000fe20001000000 */
[----:B------:R-:W3:Y:S01]  /*112b0*/  SHFL.BFLY PT, R5, R2, 0x2, 0x1f ;  /* 0x0c401f0002057f89 */ /* 0x000ee200000e0000 */
[----:B------:R-:W-:Y:S02]  /*112c0*/  FSEL R7, R66, -INF , P6 ;  /* 0xff80000042077808 */ /* 0x000fe40003000000 */
[----:B-1----:R-:W-:Y:S01]  /*112d0*/  FSEL R244, R34, -INF , P1 ;  /* 0xff80000022f47808 */ /* 0x002fe20000800000 */
[----:B------:R-:W-:Y:S01]  /*112e0*/  LDSM.16.MT88.4 R40, [R228+0x100] ;  /* 0x00010000e428783b */ /* 0x000fe20000004200 */
[----:B------:R-:W-:-:S02]  /*112f0*/  FSEL R247, R35, -INF , P0 ;  /* 0xff80000023f77808 */ /* 0x000fc40000000000 */
[----:B------:R-:W-:Y:S01]  /*11300*/  FSEL R246, R80, -INF , P6 ;  /* 0xff80000050f67808 */ /* 0x000fe20003000000 */
[----:B------:R-:W-:Y:S01]  /*11310*/  LDSM.16.MT88.4 R32, [R230+0x2100] ;  /* 0x00210000e620783b */ /* 0x000fe20000004200 */
[----:B--2---:R-:W-:Y:S02]  /*11320*/  FSEL R243, R81, -INF , P5 ;  /* 0xff80000051f37808 */ /* 0x004fe40002800000 */
[----:B----4-:R-:W-:Y:S01]  /*11330*/  FSEL R241, R68, -INF , P1 ;  /* 0xff80000044f17808 */ /* 0x010fe20000800000 */
[----:B------:R-:W-:Y:S01]  /*11340*/  LDSM.16.MT88.4 R84, [R231+0x2900] ;  /* 0x00290000e754783b */ /* 0x000fe20000004200 */
[----:B------:R-:W-:Y:S02]  /*11350*/  FSEL R252, R69, -INF , P0 ;  /* 0xff80000045fc7808 */ /* 0x000fe40000000000 */
[----:B------:R-:W-:Y:S02]  /*11360*/  FSEL R250, R82, -INF , P6 ;  /* 0xff80000052fa7808 */ /* 0x000fe40003000000 */
[----:B------:R-:W-:-:S02]  /*11370*/  FSEL R249, R83, -INF , P5 ;  /* 0xff80000053f97808 */ /* 0x000fc40002800000 */
[----:B------:R-:W-:Y:S01]  /*11380*/  FSEL R203, R70, -INF , P1 ;  /* 0xff80000046cb7808 */ /* 0x000fe20000800000 */
[----:B------:R-:W-:Y:S01]  /*11390*/  LDSM.16.MT88.4 R80, [R230+0x2900] ;  /* 0x00290000e650783b */ /* 0x000fe20000004200 */
[----:B------:R-:W-:Y:S02]  /*113a0*/  FSEL R202, R71, -INF , P0 ;  /* 0xff80000047ca7808 */ /* 0x000fe40000000000 */
[----:B---3--:R-:W-:Y:S01]  /*113b0*/  FMNMX.FTZ R2, R2, R5, !PT ;  /* 0x0000000502027209 */ /* 0x008fe20007810000 */
[----:B------:R-:W-:Y:S04]  /*113c0*/  LDSM.16.MT88.4 R68, [R228+0x2100] ;  /* 0x00210000e444783b */ /* 0x000fe80000004200 */
[----:B------:R-:W1:Y:S02]  /*113d0*/  SHFL.BFLY PT, R5, R2, 0x1, 0x1f ;  /* 0x0c201f0002057f89 */ /* 0x000e6400000e0000 */
[----:B-1----:R-:W-:-:S02]  /*113e0*/  FMNMX.FTZ R168, R2, R5, !PT ;  /* 0x0000000502a87209 */ /* 0x002fc40007810000 */
[----:B------:R-:W-:Y:S02]  /*113f0*/  FMNMX.FTZ R5, R26, R27, !PT ;  /* 0x0000001b1a057209 */ /* 0x000fe40007810000 */
[C---:B------:R-:W-:Y:S01]  /*11400*/  FSETP.NEU.FTZ.AND P2, PT, R168.reuse, -INF , PT ;  /* 0xff800000a800780b */ /* 0x040fe20003f5d000 */
[----:B------:R-:W-:Y:S01]  /*11410*/  FMUL.FTZ R2, R168, c[0x0][0x2d0] ;  /* 0x0000b400a8027a20 */ /* 0x000fe20000410000 */
[----:B------:R1:W-:Y:S01]  /*11420*/  STL [R1+0xa0], R168 ;  /* 0x0000a0a801007387 */ /* 0x0003e20000100800 */
[----:B------:R-:W-:-:S03]  /*11430*/  FMNMX.FTZ R5, R28, R5, !PT ;  /* 0x000000051c057209 */ /* 0x000fc60007810000 */
[----:B------:R-:W-:Y:S01]  /*11440*/  FSEL R22, R2, RZ, P2 ;  /* 0x000000ff02167208 */ /* 0x000fe20001000000 */
[----:B------:R-:W-:Y:S01]  /*11450*/  STL [R1], R7 ;  /* 0x0000000701007387 */ /* 0x000fe20000100800 */
[----:B------:R-:W-:Y:S02]  /*11460*/  FMNMX.FTZ R2, R16, R17, !PT ;  /* 0x0000001110027209 */ /* 0x000fe40007810000 */
[----:B------:R-:W-:Y:S01]  /*11470*/  FMNMX.FTZ R5, R29, R5, !PT ;  /* 0x000000051d057209 */ /* 0x000fe20007810000 */
[----:B------:R-:W-:Y:S01]  /*11480*/  FFMA.FTZ R6, R6, c[0x0][0x2d0], -R22 ;  /* 0x0000b40006067a23 */ /* 0x000fe20000010816 */
[----:B------:R-:W-:Y:S01]  /*11490*/  FMNMX.FTZ R2, R18, R2, !PT ;  /* 0x0000000212027209 */ /* 0x000fe20007810000 */
[----:B------:R-:W-:Y:S01]  /*114a0*/  STL [R1+0xa4], R244 ;  /* 0x0000a4f401007387 */ /* 0x000fe20000100800 */
[----:B------:R-:W-:Y:S01]  /*114b0*/  FMNMX.FTZ R5, R38, R5, !PT ;  /* 0x0000000526057209 */ /* 0x000fe20007810000 */
[----:B------:R2:W-:Y:S01]  /*114c0*/  MUFU.EX2 R238, R6 ;  /* 0x0000000600ee7308 */ /* 0x0005e20000000800 */
[----:B------:R-:W-:-:S02]  /*114d0*/  FMNMX.FTZ R2, R19, R2, !PT ;  /* 0x0000000213027209 */ /* 0x000fc40007810000 */
[----:B------:R-:W-:Y:S02]  /*114e0*/  FMNMX.FTZ R5, R39, R5, !PT ;  /* 0x0000000527057209 */ /* 0x000fe40007810000 */
[----:B------:R-:W-:Y:S02]  /*114f0*/  FMNMX.FTZ R2, R20, R2, !PT ;  /* 0x0000000214027209 */ /* 0x000fe40007810000 */
[----:B------:R-:W-:Y:S02]  /*11500*/  FMNMX.FTZ R5, R52, R5, !PT ;  /* 0x0000000534057209 */ /* 0x000fe40007810000 */
[----:B------:R-:W-:Y:S02]  /*11510*/  FMNMX.FTZ R2, R23, R2, !PT ;  /* 0x0000000217027209 */ /* 0x000fe40007810000 */
[----:B------:R-:W-:Y:S02]  /*11520*/  FMNMX.FTZ R5, R53, R5, !PT ;  /* 0x0000000535057209 */ /* 0x000fe40007810000 */
[----:B------:R-:W-:-:S02]  /*11530*/  FMNMX.FTZ R2, R24, R2, !PT ;  /* 0x0000000218027209 */ /* 0x000fc40007810000 */
[----:B-1----:R-:W-:Y:S02]  /*11540*/  FSEL R168, R67, -INF , P5 ;  /* 0xff80000043a87808 */ /* 0x002fe40002800000 */
[----:B------:R-:W-:Y:S01]  /*11550*/  FMNMX.FTZ R2, R25, R2, !PT ;  /* 0x0000000219027209 */ /* 0x000fe20007810000 */
[----:B------:R-:W-:Y:S01]  /*11560*/  LDSM.16.MT88.4 R64, [R231+0x900] ;  /* 0x00090000e740783b */ /* 0x000fe20000004200 */
[----:B--2---:R-:W-:Y:S02]  /*11570*/  FMNMX.FTZ R6, R30, R31, !PT ;  /* 0x0000001f1e067209 */ /* 0x004fe40007810000 */
        /* <DEDUP_REMOVED lines=9> */
[----:B------:R-:W-:Y:S02]  /*11610*/  ISETP.NE.AND P2, PT, R21, RZ, PT ;  /* 0x000000ff1500720c */ /* 0x000fe40003f45270 */
[----:B------:R-:W-:-:S04]  /*11620*/  FMNMX.FTZ R2, R168, R2, !PT ;  /* 0x00000002a8027209 */ /* 0x000fc80007810000 */
[----:B------:R-:W-:-:S04]  /*11630*/  FMNMX.FTZ R2, R244, R2, !PT ;  /* 0x00000002f4027209 */ /* 0x000fc80007810000 */
[----:B------:R-:W-:-:S05]  /*11640*/  FMNMX.FTZ R2, R247, R2, !PT ;  /* 0x00000002f7027209 */ /* 0x000fca0007810000 */
[----:B------:R-:W1:Y:S02]  /*11650*/  SHFL.BFLY PT, R7, R2, 0x2, 0x1f ;  /* 0x0c401f0002077f89 */ /* 0x000e6400000e0000 */
[----:B-1----:R-:W-:Y:S01]  /*11660*/  FMNMX.FTZ R8, R2, R7, !PT ;  /* 0x0000000702087209 */ /* 0x002fe20007810000 */
[--C-:B------:R-:W-:Y:S02]  /*11670*/  FFMA.FTZ R2, R9, c[0x0][0x2d0], -R22.reuse ;  /* 0x0000b40009027a23 */ /* 0x100fe40000010816 */
[----:B------:R-:W-:Y:S02]  /*11680*/  FFMA.FTZ R7, R10, c[0x0][0x2d0], -R22 ;  /* 0x0000b4000a077a23 */ /* 0x000fe40000010816 */
[----:B------:R1:W-:Y:S01]  /*11690*/  MUFU.EX2 R237, R2 ;  /* 0x0000000200ed7308 */ /* 0x0003e20000000800 */
[----:B------:R-:W2:Y:S07]  /*116a0*/  SHFL.BFLY PT, R167, R8, 0x1, 0x1f ;  /* 0x0c201f0008a77f89 */ /* 0x000eae00000e0000 */
[----:B------:R-:W-:Y:S01]  /*116b0*/  MUFU.EX2 R210, R7 ;  /* 0x0000000700d27308 */ /* 0x000fe20000000800 */
[----:B-1----:R-:W-:-:S02]  /*116c0*/  FMNMX.FTZ R2, R169, R5, !PT ;  /* 0x00000005a9027209 */ /* 0x002fc40007810000 */
[----:B------:R-:W-:Y:S01]  /*116d0*/  FMNMX.FTZ R5, R60, R6, !PT ;  /* 0x000000063c057209 */ /* 0x000fe20007810000 */
[--C-:B------:R-:W-:Y:S01]  /*116e0*/  FFMA.FTZ R6, R11, c[0x0][0x2d0], -R22.reuse ;  /* 0x0000b4000b067a23 */ /* 0x100fe20000010816 */
[----:B------:R-:W-:Y:S02]  /*116f0*/  FMNMX.FTZ R2, R162, R2, !PT ;  /* 0x00000002a2027209 */ /* 0x000fe40007810000 */
[----:B------:R-:W-:Y:S01]  /*11700*/  FMNMX.FTZ R5, R61, R5, !PT ;  /* 0x000000053d057209 */ /* 0x000fe20007810000 */
[----:B------:R1:W-:Y:S01]  /*11710*/  MUFU.EX2 R245, R6 ;  /* 0x0000000600f57308 */ /* 0x0003e20000000800 */
[----:B------:R-:W-:Y:S02]  /*11720*/  FMNMX.FTZ R166, R246, R2, !PT ;  /* 0x00000002f6a67209 */ /* 0x000fe40007810000 */
[----:B------:R-:W-:Y:S01]  /*11730*/  FMNMX.FTZ R2, R62, R5, !PT ;  /* 0x000000053e027209 */ /* 0x000fe20007810000 */
[----:B------:R-:W-:Y:S01]  /*11740*/  FFMA.FTZ R5, R12, c[0x0][0x2d0], -R22 ;  /* 0x0000b4000c057a23 */ /* 0x000fe20000010816 */
[----:B------:R-:W-:-:S02]  /*11750*/  FMNMX.FTZ R166, R243, R166, !PT ;  /* 0x000000a6f3a67209 */ /* 0x000fc40007810000 */
[----:B------:R-:W-:Y:S01]  /*11760*/  FMNMX.FTZ R2, R63, R2, !PT ;  /* 0x000000023f027209 */ /* 0x000fe20007810000 */
[----:B------:R3:W-:Y:S01]  /*11770*/  MUFU.EX2 R239, R5 ;  /* 0x0000000500ef7308 */ /* 0x0007e20000000800 */
[----:B------:R-:W-:Y:S02]  /*11780*/  FMNMX.FTZ R166, R241, R166, !PT ;  /* 0x000000a6f1a67209 */ /* 0x000fe40007810000 */
[----:B------:R-:W-:Y:S02]  /*11790*/  FMNMX.FTZ R2, R176, R2, !PT ;  /* 0x00000002b0027209 */ /* 0x000fe40007810000 */
[----:B------:R-:W-:Y:S02]  /*117a0*/  FMNMX.FTZ R166, R252, R166, !PT ;  /* 0x000000a6fca67209 */ /* 0x000fe40007810000 */
[----:B------:R-:W-:Y:S02]  /*117b0*/  FMNMX.FTZ R2, R175, R2, !PT ;  /* 0x00000002af027209 */ /* 0x000fe40007810000 */
[----:B--2---:R-:W-:Y:S01]  /*117c0*/  FMNMX.FTZ R167, R8, R167, !PT ;  /* 0x000000a708a77209 */ /* 0x004fe20007810000 */
[----:B-1----:R-:W1:Y:S01]  /*117d0*/  SHFL.BFLY PT, R6, R166, 0x2, 0x1f ;  /* 0x0c401f00a6067f89 */ /* 0x002e6200000e0000 */
[----:B------:R-:W-:-:S02]  /*117e0*/  FMNMX.FTZ R2, R174, R2, !PT ;  /* 0x00000002ae027209 */ /* 0x000fc40007810000 */
[C---:B------:R-:W-:Y:S01]  /*117f0*/  FSETP.NEU.FTZ.AND P0, PT, R167.reuse, -INF , PT ;  /* 0xff800000a700780b */ /* 0x040fe20003f1d000 */
[----:B------:R-:W-:Y:S01]  /*11800*/  FMUL.FTZ R21, R167, c[0x0][0x2d0] ;  /* 0x0000b400a7157a20 */ /* 0x000fe20000410000 */
[----:B------:R-:W-:Y:S01]  /*11810*/  FMNMX.FTZ R2, R173, R2, !PT ;  /* 0x00000002ad027209 */ /* 0x000fe20007810000 */
[----:B---3--:R-:W-:-:S03]  /*11820*/  FFMA.FTZ R5, R13, c[0x0][0x2d0], -R22 ;  /* 0x0000b4000d057a23 */ /* 0x008fc60000010816 */
[----:B------:R-:W-:Y:S01]  /*11830*/  FMNMX.FTZ R2, R250, R2, !PT ;  /* 0x00000002fa027209 */ /* 0x000fe20007810000 */
[----:B------:R2:W3:Y:S01]  /*11840*/  MUFU.EX2 R212, R5 ;  /* 0x0000000500d47308 */ /* 0x0004e20000000800 */
[----:B------:R-:W-:Y:S02]  /*11850*/  FSEL R21, R21, RZ, P0 ;  /* 0x000000ff15157208 */ /* 0x000fe40000000000 */
[----:B------:R-:W-:-:S04]  /*11860*/  FMNMX.FTZ R2, R249, R2, !PT ;  /* 0x00000002f9027209 */ /* 0x000fc80007810000 */
[----:B------:R-:W-:-:S04]  /*11870*/  FMNMX.FTZ R2, R203, R2, !PT ;  /* 0x00000002cb027209 */ /* 0x000fc80007810000 */
[----:B------:R-:W-:Y:S02]  /*11880*/  FMNMX.FTZ R2, R202, R2, !PT ;  /* 0x00000002ca027209 */ /* 0x000fe40007810000 */
[----:B-1----:R-:W-:Y:S01]  /*11890*/  FMNMX.FTZ R166, R166, R6, !PT ;  /* 0x00000006a6a67209 */ /* 0x002fe20007810000 */
[--C-:B--2---:R-:W-:Y:S02]  /*118a0*/  FFMA.FTZ R5, R14, c[0x0][0x2d0], -R22.reuse ;  /* 0x0000b4000e057a23 */ /* 0x104fe40000010816 */
[----:B------:R-:W1:Y:S01]  /*118b0*/  SHFL.BFLY PT, R6, R2, 0x2, 0x1f ;  /* 0x0c401f0002067f89 */ /* 0x000e6200000e0000 */
[----:B---3--:R-:W-:Y:S01]  /*118c0*/  F2FP.BF16.PACK_AB R8, R212, R239 ;  /* 0x000000efd408723e */ /* 0x008fe200000010ff */
[----:B-----5:R2:W-:Y:S02]  /*118d0*/  MUFU.EX2 R165, R5 ;  /* 0x0000000500a57308 */ /* 0x0205e40000000800 */
[----:B------:R-:W3:Y:S01]  /*118e0*/  SHFL.BFLY PT, R7, R166, 0x1, 0x1f ;  /* 0x0c201f00a6077f89 */ /* 0x000ee200000e0000 */
[----:B--2---:R-:W-:-:S05]  /*118f0*/  FFMA.FTZ R5, R15, c[0x0][0x2d0], -R22 ;  /* 0x0000b4000f057a23 */ /* 0x004fca0000010816 */
[----:B------:R2:W4:Y:S01]  /*11900*/  MUFU.EX2 R233, R5 ;  /* 0x0000000500e97308 */ /* 0x0005220000000800 */
[----:B-1----:R-:W-:Y:S02]  /*11910*/  FMNMX.FTZ R2, R2, R6, !PT ;  /* 0x0000000602027209 */ /* 0x002fe40007810000 */
[----:B---3--:R-:W-:-:S03]  /*11920*/  FMNMX.FTZ R166, R166, R7, !PT ;  /* 0x00000007a6a67209 */ /* 0x008fc60007810000 */
[----:B------:R-:W1:Y:S01]  /*11930*/  SHFL.BFLY PT, R6, R2, 0x1, 0x1f ;  /* 0x0c201f0002067f89 */ /* 0x000e6200000e0000 */
[----:B------:R-:W-:Y:S01]  /*11940*/  FSETP.NEU.FTZ.AND P0, PT, R166, -INF , PT ;  /* 0xff800000a600780b */ /* 0x000fe20003f1d000 */
[----:B--2---:R-:W-:Y:S01]  /*11950*/  FFMA.FTZ R5, R16, c[0x0][0x2d0], -R21 ;  /* 0x0000b40010057a23 */ /* 0x004fe20000010815 */
[----:B------:R-:W-:Y:S02]  /*11960*/  F2FP.BF16.PACK_AB R16, R237, R238 ;  /* 0x000000eeed10723e */ /* 0x000fe400000010ff */
[----:B----4-:R-:W-:Y:S01]  /*11970*/  F2FP.BF16.PACK_AB R10, R233, R165 ;  /* 0x000000a5e90a723e */ /* 0x010fe200000010ff */
[----:B------:R2:W-:Y:S01]  /*11980*/  MUFU.EX2 R201, R5 ;  /* 0x0000000500c97308 */ /* 0x0005e20000000800 */
[----:B-1----:R-:W-:-:S05]  /*11990*/  FMNMX.FTZ R2, R2, R6, !PT ;  /* 0x0000000602027209 */ /* 0x002fca0007810000 */
[----:B------:R-:W-:Y:S02]  /*119a0*/  FMUL.FTZ R6, R2, c[0x0][0x2d0] ;  /* 0x0000b40002067a20 */ /* 0x000fe40000410000 */
[----:B--2---:R-:W-:-:S04]  /*119b0*/  FFMA.FTZ R5, R17, c[0x0][0x2d0], -R21 ;  /* 0x0000b40011057a23 */ /* 0x004fc80000010815 */
[----:B------:R1:W2:Y:S02]  /*119c0*/  MUFU.EX2 R200, R5 ;  /* 0x0000000500c87308 */ /* 0x0002a40000000800 */
[----:B-1----:R-:W-:Y:S01]  /*119d0*/  FFMA.FTZ R5, R18, c[0x0][0x2d0], -R21 ;  /* 0x0000b40012057a23 */ /* 0x002fe20000010815 */
[----:B------:R-:W-:Y:S02]  /*119e0*/  F2FP.BF16.PACK_AB R18, R245, R210 ;  /* 0x000000d2f512723e */ /* 0x000fe400000010ff */
[----:B--2---:R-:W-:-:S03]  /*119f0*/  F2FP.BF16.PACK_AB R17, R200, R201 ;  /* 0x000000c9c811723e */ /* 0x004fc600000010ff */
[----:B------:R1:W-:Y:S02]  /*11a00*/  MUFU.EX2 R251, R5 ;  /* 0x0000000500fb7308 */ /* 0x0003e40000000800 */
[----:B-1----:R-:W-:-:S06]  /*11a10*/  FFMA.FTZ R5, R19, c[0x0][0x2d0], -R21 ;  /* 0x0000b40013057a23 */ /* 0x002fcc0000010815 */
[----:B------:R1:W2:Y:S02]  /*11a20*/  MUFU.EX2 R179, R5 ;  /* 0x0000000500b37308 */ /* 0x0002a40000000800 */
[----:B-1----:R-:W-:Y:S01]  /*11a30*/  FFMA.FTZ R5, R20, c[0x0][0x2d0], -R21 ;  /* 0x0000b40014057a23 */ /* 0x002fe20000010815 */
[----:B--2---:R-:W-:Y:S01]  /*11a40*/  F2FP.BF16.PACK_AB R19, R179, R251 ;  /* 0x000000fbb313723e */ /* 0x004fe200000010ff */
[----:B------:R-:W-:-:S04]  /*11a50*/  FMUL.FTZ R20, R166, c[0x0][0x2d0] ;  /* 0x0000b400a6147a20 */ /* 0x000fc80000410000 */
[----:B------:R1:W-:Y:S01]  /*11a60*/  MUFU.EX2 R234, R5 ;  /* 0x0000000500ea7308 */ /* 0x0003e20000000800 */
[----:B------:R-:W-:Y:S01]  /*11a70*/  FSEL R20, R20, RZ, P0 ;  /* 0x000000ff14147208 */ /* 0x000fe20000000000 */
[----:B------:R-:W-:Y:S01]  /*11a80*/  HMMA.16816.F32.BF16 R100, R16, R40, RZ ;  /* 0x000000281064723c */ /* 0x000fe200000418ff */
[----:B------:R-:W-:-:S03]  /*11a90*/  FSETP.NEU.FTZ.AND P0, PT, R2, -INF , PT ;  /* 0xff8000000200780b */ /* 0x000fc60003f1d000 */
[----:B------:R-:W-:Y:S01]  /*11aa0*/  FFMA.FTZ R3, R39, c[0x0][0x2d0], -R20 ;  /* 0x0000b40027037a23 */ /* 0x000fe20000010814 */
[----:B------:R-:W-:-:S03]  /*11ab0*/  FSEL R0, R6, RZ, P0 ;  /* 0x000000ff06007208 */ /* 0x000fc60000000000 */
[----:B------:R2:W-:Y:S02]  /*11ac0*/  MUFU.EX2 R244, R3 ;  /* 0x0000000300f47308 */ /* 0x0005e40000000800 */
[----:B------:R-:W-:Y:S02]  /*11ad0*/  FFMA.FTZ R4, R36, c[0x0][0x2d0], -R0 ;  /* 0x0000b40024047a23 */ /* 0x000fe40000010800 */
[----:B-1----:R-:W-:-:S04]  /*11ae0*/  FFMA.FTZ R5, R23, c[0x0][0x2d0], -R21 ;  /* 0x0000b40017057a23 */ /* 0x002fc80000010815 */
[----:B------:R1:W3:Y:S08]  /*11af0*/  MUFU.EX2 R211, R5 ;  /* 0x0000000500d37308 */ /* 0x0002f00000000800 */
[----:B------:R4:W-:Y:S01]  /*11b00*/  MUFU.EX2 R242, R4 ;  /* 0x0000000400f27308 */ /* 0x0009e20000000800 */
[----:B--2---:R-:W-:Y:S02]  /*11b10*/  FFMA.FTZ R3, R52, c[0x0][0x2d0], -R20 ;  /* 0x0000b40034037a23 */ /* 0x004fe40000010814 */
[----:B-1----:R-:W-:-:S05]  /*11b20*/  FFMA.FTZ R5, R24, c[0x0][0x2d0], -R21 ;  /* 0x0000b40018057a23 */ /* 0x002fca0000010815 */
[----:B------:R1:W-:Y:S01]  /*11b30*/  MUFU.EX2 R236, R3 ;  /* 0x0000000300ec7308 */ /* 0x0003e20000000800 */
[----:B---3--:R-:W-:Y:S01]  /*11b40*/  F2FP.BF16.PACK_AB R9, R211, R234 ;  /* 0x000000ead309723e */ /* 0x008fe200000010ff */
[----:B----4-:R-:W-:-:S06]  /*11b50*/  FFMA.FTZ R4, R37, c[0x0][0x2d0], -R0 ;  /* 0x0000b40025047a23 */ /* 0x010fcc0000010800 */
[----:B------:R2:W-:Y:S08]  /*11b60*/  MUFU.EX2 R232, R5 ;  /* 0x0000000500e87308 */ /* 0x0005f00000000800 */
[----:B------:R-:W3:Y:S01]  /*11b70*/  MUFU.EX2 R240, R4 ;  /* 0x0000000400f07308 */ /* 0x000ee20000000800 */
[----:B-1----:R-:W-:Y:S02]  /*11b80*/  FFMA.FTZ R3, R53, c[0x0][0x2d0], -R20 ;  /* 0x0000b40035037a23 */ /* 0x002fe40000010814 */
[----:B------:R-:W1:Y:S01]  /*11b90*/  LDSM.16.MT88.4 R52, [R228+0x900] ;  /* 0x00090000e434783b */ /* 0x000e620000004200 */
[----:B--2---:R-:W-:-:S04]  /*11ba0*/  FFMA.FTZ R5, R25, c[0x0][0x2d0], -R21 ;  /* 0x0000b40019057a23 */ /* 0x004fc80000010815 */
[----:B------:R2:W4:Y:S01]  /*11bb0*/  MUFU.EX2 R23, R3 ;  /* 0x0000000300177308 */ /* 0x0005220000000800 */
[----:B---3--:R-:W-:-:S07]  /*11bc0*/  F2FP.BF16.PACK_AB R15, R240, R242 ;  /* 0x000000f2f00f723e */ /* 0x008fce00000010ff */
[----:B------:R3:W3:Y:S01]  /*11bd0*/  MUFU.EX2 R178, R5 ;  /* 0x0000000500b27308 */ /* 0x0006e20000000800 */
[----:B------:R-:W-:Y:S02]  /*11be0*/  FFMA.FTZ R4, R38, c[0x0][0x2d0], -R20 ;  /* 0x0000b40026047a23 */ /* 0x000fe40000010814 */
[----:B------:R-:W-:Y:S01]  /*11bf0*/  LDSM.16.MT88.4 R36, [R231+0x2100] ;  /* 0x00210000e724783b */ /* 0x000fe20000004200 */
[----:B--2---:R-:W-:-:S04]  /*11c00*/  FFMA.FTZ R3, R60, c[0x0][0x2d0], -R0 ;  /* 0x0000b4003c037a23 */ /* 0x004fc80000010800 */
[----:B------:R-:W2:Y:S01]  /*11c10*/  MUFU.EX2 R208, R4 ;  /* 0x0000000400d07308 */ /* 0x000ea20000000800 */
[----:B----4-:R-:W-:Y:S01]  /*11c20*/  F2FP.BF16.PACK_AB R6, R23, R236 ;  /* 0x000000ec1706723e */ /* 0x010fe200000010ff */
[----:B---3--:R-:W-:-:S06]  /*11c30*/  FFMA.FTZ R5, R26, c[0x0][0x2d0], -R20 ;  /* 0x0000b4001a057a23 */ /* 0x008fcc0000010814 */
[----:B------:R3:W-:Y:S01]  /*11c40*/  MUFU.EX2 R213, R3 ;  /* 0x0000000300d57308 */ /* 0x0007e20000000800 */
[----:B------:R-:W-:-:S07]  /*11c50*/  F2FP.BF16.PACK_AB R11, R178, R232 ;  /* 0x000000e8b20b723e */ /* 0x000fce00000010ff */
[----:B------:R4:W-:Y:S01]  /*11c60*/  MUFU.EX2 R199, R5 ;  /* 0x0000000500c77308 */ /* 0x0009e20000000800 */
[----:B--2---:R-:W-:Y:S01]  /*11c70*/  F2FP.BF16.PACK_AB R4, R244, R208 ;  /* 0x000000d0f404723e */ /* 0x004fe200000010ff */
[----:B-1----:R-:W-:Y:S01]  /*11c80*/  HMMA.16816.F32.BF16 R180, R8, R52, R100 ;  /* 0x0000003408b4723c */ /* 0x002fe20000041864 */
[----:B---3--:R-:W-:-:S05]  /*11c90*/  FFMA.FTZ R3, R61, c[0x0][0x2d0], -R0 ;  /* 0x0000b4003d037a23 */ /* 0x008fca0000010800 */
[----:B------:R1:W-:Y:S01]  /*11ca0*/  MUFU.EX2 R171, R3 ;  /* 0x0000000300ab7308 */ /* 0x0003e20000000800 */
[----:B----4-:R-:W-:Y:S02]  /*11cb0*/  FFMA.FTZ R5, R27, c[0x0][0x2d0], -R20 ;  /* 0x0000b4001b057a23 */ /* 0x010fe40000010814 */
[----:B------:R-:W2:Y:S05]  /*11cc0*/  LDSM.16.MT88.4 R24, [R229+0x100] ;  /* 0x00010000e518783b */ /* 0x000eaa0000004200 */
[----:B------:R3:W4:Y:S01]  /*11cd0*/  MUFU.EX2 R198, R5 ;  /* 0x0000000500c67308 */ /* 0x0007220000000800 */
[----:B-1----:R-:W-:-:S07]  /*11ce0*/  FFMA.FTZ R3, R62, c[0x0][0x2d0], -R0 ;  /* 0x0000b4003e037a23 */ /* 0x002fce0000010800 */
[----:B------:R1:W-:Y:S01]  /*11cf0*/  MUFU.EX2 R235, R3 ;  /* 0x0000000300eb7308 */ /* 0x0003e20000000800 */
[----:B---3--:R-:W-:Y:S01]  /*11d00*/  FFMA.FTZ R5, R28, c[0x0][0x2d0], -R20 ;  /* 0x0000b4001c057a23 */ /* 0x008fe20000010814 */
[----:B----4-:R-:W-:-:S06]  /*11d10*/  F2FP.BF16.PACK_AB R12, R198, R199 ;  /* 0x000000c7c60c723e */ /* 0x010fcc00000010ff */
[----:B------:R3:W-:Y:S01]  /*11d20*/  MUFU.EX2 R248, R5 ;  /* 0x0000000500f87308 */ /* 0x0007e20000000800 */
[----:B-1----:R-:W-:Y:S02]  /*11d30*/  FFMA.FTZ R3, R63, c[0x0][0x2d0], -R0 ;  /* 0x0000b4003f037a23 */ /* 0x002fe40000010800 */
[----:B------:R-:W-:Y:S05]  /*11d40*/  LDSM.16.MT88.4 R60, [R230+0x900] ;  /* 0x00090000e63c783b */ /* 0x000fea0000004200 */
[----:B------:R-:W1:Y:S01]  /*11d50*/  MUFU.EX2 R204, R3 ;  /* 0x0000000300cc7308 */ /* 0x000e620000000800 */
[----:B---3--:R-:W-:Y:S01]  /*11d60*/  FFMA.FTZ R5, R29, c[0x0][0x2d0], -R20 ;  /* 0x0000b4001d057a23 */ /* 0x008fe20000010814 */
[----:B--2---:R-:W-:Y:S06]  /*11d70*/  HMMA.16816.F32.BF16 R92, R16, R24, RZ ;  /* 0x00000018105c723c */ /* 0x004fec00000418ff */
[----:B------:R2:W3:Y:S01]  /*11d80*/  MUFU.EX2 R205, R5 ;  /* 0x0000000500cd7308 */ /* 0x0004e20000000800 */
[----:B-1----:R-:W-:Y:S01]  /*11d90*/  F2FP.BF16.PACK_AB R7, R204, R235 ;  /* 0x000000ebcc07723e */ /* 0x002fe200000010ff */
[----:B--2---:R-:W-:Y:S01]  /*11da0*/  FFMA.FTZ R5, R30, c[0x0][0x2d0], -R0 ;  /* 0x0000b4001e057a23 */ /* 0x004fe20000010800 */
[----:B---3--:R-:W-:-:S05]  /*11db0*/  F2FP.BF16.PACK_AB R14, R205, R248 ;  /* 0x000000f8cd0e723e */ /* 0x008fca00000010ff */
[----:B------:R1:W-:Y:S02]  /*11dc0*/  MUFU.EX2 R197, R5 ;  /* 0x0000000500c57308 */ /* 0x0003e40000000800 */
[----:B-1----:R-:W-:Y:S02]  /*11dd0*/  FFMA.FTZ R5, R31, c[0x0][0x2d0], -R0 ;  /* 0x0000b4001f057a23 */ /* 0x002fe40000010800 */
[----:B------:R-:W1:Y:S04]  /*11de0*/  LDSM.16.MT88.4 R28, [R229+0x900] ;  /* 0x00090000e51c783b */ /* 0x000e680000004200 */
[----:B------:R-:W2:Y:S02]  /*11df0*/  MUFU.EX2 R196, R5 ;  /* 0x0000000500c47308 */ /* 0x000ea40000000800 */
[----:B--2---:R-:W-:-:S02]  /*11e00*/  F2FP.BF16.PACK_AB R13, R196, R197 ;  /* 0x000000c5c40d723e */ /* 0x004fc400000010ff */
[----:B------:R-:W-:-:S05]  /*11e10*/  F2FP.BF16.PACK_AB R5, R171, R213 ;  /* 0x000000d5ab05723e */ /* 0x000fca00000010ff */
[C---:B------:R-:W-:Y:S08]  /*11e20*/  HMMA.16816.F32.BF16 R140, R12.reuse, R56, RZ ;  /* 0x000000380c8c723c */ /* 0x040ff000000418ff */
[C---:B------:R-:W-:Y:S08]  /*11e30*/  HMMA.16816.F32.BF16 R104, R12.reuse, R32, RZ ;  /* 0x000000200c68723c */ /* 0x040ff000000418ff */
[----:B------:R-:W-:Y:S08]  /*11e40*/  HMMA.16816.F32.BF16 R116, R12, R58, RZ ;  /* 0x0000003a0c74723c */ /* 0x000ff000000418ff */
[C---:B------:R-:W-:Y:S08]  /*11e50*/  HMMA.16816.F32.BF16 R216, R4.reuse, R44, R140 ;  /* 0x0000002c04d8723c */ /* 0x040ff0000004188c */
[----:B------:R-:W-:Y:S08]  /*11e60*/  HMMA.16816.F32.BF16 R104, R4, R80, R104 ;  /* 0x000000500468723c */ /* 0x000ff00000041868 */
[C---:B------:R-:W-:Y:S08]  /*11e70*/  HMMA.16816.F32.BF16 R96, R12.reuse, R40, RZ ;  /* 0x000000280c60723c */ /* 0x040ff000000418ff */
[----:B------:R-:W-:Y:S01]  /*11e80*/  IMAD.MOV.U32 R223, RZ, RZ, R219 ;  /* 0x000000ffffdf7224 */ /* 0x000fe200078e00db */
[----:B------:R-:W-:Y:S01]  /*11e90*/  HMMA.16816.F32.BF16 R120, R12, R70, RZ ;  /* 0x000000460c78723c */ /* 0x000fe200000418ff */
[----:B------:R-:W-:Y:S01]  /*11ea0*/  IMAD.MOV.U32 R226, RZ, RZ, R216 ;  /* 0x000000ffffe27224 */ /* 0x000fe200078e00d8 */
[----:B------:R-:W-:Y:S01]  /*11eb0*/  MOV R224, R218 ;  /* 0x000000da00e07202 */ /* 0x000fe20000000f00 */
[----:B------:R-:W-:-:S04]  /*11ec0*/  IMAD.MOV.U32 R225, RZ, RZ, R217 ;  /* 0x000000ffffe17224 */ /* 0x000fc800078e00d9 */
[----:B------:R-:W-:Y:S01]  /*11ed0*/  MOV R222, R104 ;  /* 0x0000006800de7202 */ /* 0x000fe20000000f00 */
[----:B------:R-:W-:Y:S01]  /*11ee0*/  IMAD.MOV.U32 R221, RZ, RZ, R105 ;  /* 0x000000ffffdd7224 */ /* 0x000fe200078e0069 */
[----:B------:R-:W-:Y:S01]  /*11ef0*/  MOV R219, R107 ;  /* 0x0000006b00db7202 */ /* 0x000fe20000000f00 */
[----:B------:R-:W-:Y:S01]  /*11f00*/  IMAD.MOV.U32 R220, RZ, RZ, R106 ;  /* 0x000000ffffdc7224 */ /* 0x000fe200078e006a */
[----:B-1----:R-:W-:Y:S08]  /*11f10*/  HMMA.16816.F32.BF16 R192, R8, R28, R92 ;  /* 0x0000001c08c0723c */ /* 0x002ff0000004185c */
[----:B------:R-:W-:Y:S08]  /*11f20*/  HMMA.16816.F32.BF16 R104, R4, R46, R116 ;  /* 0x0000002e0468723c */ /* 0x000ff00000041874 */
[----:B------:R-:W-:Y:S08]  /*11f30*/  HMMA.16816.F32.BF16 R108, R12, R38, RZ ;  /* 0x000000260c6c723c */ /* 0x000ff000000418ff */
[----:B------:R-:W-:Y:S08]  /*11f40*/  HMMA.16816.F32.BF16 R92, R16, R72, RZ ;  /* 0x00000048105c723c */ /* 0x000ff000000418ff */
[----:B------:R-:W-:Y:S01]  /*11f50*/  HMMA.16816.F32.BF16 R88, R12, R24, RZ ;  /* 0x000000180c58723c */ /* 0x000fe200000418ff */
[----:B------:R-:W-:Y:S01]  /*11f60*/  IMAD.MOV.U32 R3, RZ, RZ, R106 ;  /* 0x000000ffff037224 */ /* 0x000fe200078e006a */
[----:B------:R-:W-:-:S05]  /*11f70*/  MOV R227, R107 ;  /* 0x0000006b00e37202 */ /* 0x000fca0000000f00 */
[----:B------:R-:W-:Y:S01]  /*11f80*/  IMAD.MOV.U32 R24, RZ, RZ, R105 ;  /* 0x000000ffff187224 */ /* 0x000fe200078e0069 */
[----:B------:R-:W-:Y:S08]  /*11f90*/  HMMA.16816.F32.BF16 R184, R4, R52, R96 ;  /* 0x0000003404b8723c */ /* 0x000ff00000041860 */
[C---:B------:R-:W-:Y:S08]  /*11fa0*/  HMMA.16816.F32.BF16 R100, R12.reuse, R34, RZ ;  /* 0x000000220c64723c */ /* 0x040ff000000418ff */
[-C--:B------:R-:W-:Y:S08]  /*11fb0*/  HMMA.16816.F32.BF16 R152, R12, R76.reuse, RZ ;  /* 0x0000004c0c98723c */ /* 0x080ff000000418ff */
[----:B------:R-:W-:Y:S08]  /*11fc0*/  HMMA.16816.F32.BF16 R96, R16, R76, RZ ;  /* 0x0000004c1060723c */ /* 0x000ff000000418ff */
[C---:B------:R-:W-:Y:S08]  /*11fd0*/  HMMA.16816.F32.BF16 R148, R12.reuse, R72, RZ ;  /* 0x000000480c94723c */ /* 0x040ff000000418ff */
[C---:B------:R-:W-:Y:S08]  /*11fe0*/  HMMA.16816.F32.BF16 R144, R12.reuse, R68, RZ ;  /* 0x000000440c90723c */ /* 0x040ff000000418ff */
[C---:B------:R-:W-:Y:S08]  /*11ff0*/  HMMA.16816.F32.BF16 R112, R12.reuse, R36, RZ ;  /* 0x000000240c70723c */ /* 0x040ff000000418ff */
[C---:B------:R-:W-:Y:S08]  /*12000*/  HMMA.16816.F32.BF16 R136, R12.reuse, R42, RZ ;  /* 0x0000002a0c88723c */ /* 0x040ff000000418ff */
[C---:B------:R-:W-:Y:S08]  /*12010*/  HMMA.16816.F32.BF16 R132, R12.reuse, R26, RZ ;  /* 0x0000001a0c84723c */ /* 0x040ff000000418ff */
[C---:B------:R-:W-:Y:S08]  /*12020*/  HMMA.16816.F32.BF16 R128, R12.reuse, R78, RZ ;  /* 0x0000004e0c80723c */ /* 0x040ff000000418ff */
[----:B------:R-:W-:Y:S08]  /*12030*/  HMMA.16816.F32.BF16 R124, R12, R74, RZ ;  /* 0x0000004a0c7c723c */ /* 0x000ff000000418ff */
[C---:B------:R-:W-:Y:S07]  /*12040*/  HMMA.16816.F32.BF16 R140, R4.reuse, R50, R120 ;  /* 0x00000032048c723c */ /* 0x040fee0000041878 */
[----:B------:R-:W-:Y:S01]  /*12050*/  IMAD.MOV.U32 R123, RZ, RZ, R104 ;  /* 0x000000ffff7b7224 */ /* 0x000fe200078e0068 */
[C---:B------:R-:W-:Y:S07]  /*12060*/  HMMA.16816.F32.BF16 R188, R4.reuse, R28, R88 ;  /* 0x0000001c04bc723c */ /* 0x040fee0000041858 */
[----:B------:R-:W-:Y:S01]  /*12070*/  MOV R29, R213 ;  /* 0x000000d5001d7202 */ /* 0x000fe20000000f00 */
[----:B------:R-:W-:Y:S01]  /*12080*/  HMMA.16816.F32.BF16 R104, R4, R86, R108 ;  /* 0x000000560468723c */ /* 0x000fe2000004186c */
[----:B------:R-:W-:-:S07]  /*12090*/  IMAD.MOV.U32 R28, RZ, RZ, R212 ;  /* 0x000000ffff1c7224 */ /* 0x000fce00078e00d4 */
[----:B------:R-:W-:Y:S07]  /*120a0*/  HMMA.16816.F32.BF16 R108, R8, R60, R92 ;  /* 0x0000003c086c723c */ /* 0x000fee000004185c */
[----:B------:R-:W-:Y:S01]  /*120b0*/  IMAD.MOV.U32 R95, RZ, RZ, R3 ;  /* 0x000000ffff5f7224 */ /* 0x000fe200078e0003 */
[----:B------:R-:W-:Y:S01]  /*120c0*/  HMMA.16816.F32.BF16 R212, R4, R82, R100 ;  /* 0x0000005204d4723c */ /* 0x000fe20000041864 */
[----:B------:R-:W-:Y:S01]  /*120d0*/  FFMA.FTZ R3, R161, c[0x0][0x2d0], -R22 ;  /* 0x0000b400a1037a23 */ /* 0x000fe20000010816 */
[----:B------:R-:W-:Y:S01]  /*120e0*/  MOV R92, R165 ;  /* 0x000000a5005c7202 */ /* 0x000fe20000000f00 */
[----:B------:R-:W-:Y:S01]  /*120f0*/  IMAD.MOV.U32 R94, RZ, RZ, R24 ;  /* 0x000000ffff5e7224 */ /* 0x000fe200078e0018 */
[----:B------:R-:W-:Y:S01]  /*12100*/  MOV R93, R204 ;  /* 0x000000cc005d7202 */ /* 0x000fe20000000f00 */
[----:B------:R-:W-:-:S03]  /*12110*/  IMAD.MOV.U32 R161, RZ, RZ, R221 ;  /* 0x000000ffffa17224 */ /* 0x000fc600078e00dd */
[----:B------:R-:W-:Y:S01]  /*12120*/  HMMA.16816.F32.BF16 R152, R4, R64, R152 ;  /* 0x000000400498723c */ /* 0x000fe20000041898 */
[----:B------:R-:W-:Y:S01]  /*12130*/  IMAD.MOV.U32 R122, RZ, RZ, R105 ;  /* 0x000000ffff7a7224 */ /* 0x000fe200078e0069 */
[----:B------:R-:W-:Y:S01]  /*12140*/  MOV R121, R106 ;  /* 0x0000006a00797202 */ /* 0x000fe20000000f00 */
[----:B------:R-:W-:Y:S02]  /*12150*/  IMAD.MOV.U32 R120, RZ, RZ, R107 ;  /* 0x000000ffff787224 */ /* 0x000fe400078e006b */
[----:B------:R-:W-:-:S03]  /*12160*/  IMAD.MOV.U32 R53, RZ, RZ, R104 ;  /* 0x000000ffff357224 */ /* 0x000fc600078e0068 */
[----:B------:R-:W-:Y:S07]  /*12170*/  HMMA.16816.F32.BF16 R100, R8, R64, R96 ;  /* 0x000000400864723c */ /* 0x000fee0000041860 */
[----:B------:R-:W-:Y:S01]  /*12180*/  IMAD.MOV.U32 R64, RZ, RZ, R206 ;  /* 0x000000ffff407224 */ /* 0x000fe200078e00ce */
[----:B------:R-:W-:Y:S01]  /*12190*/  HMMA.16816.F32.BF16 R12, R16, R56, RZ ;  /* 0x00000038100c723c */ /* 0x000fe200000418ff */
[----:B------:R1:W-:Y:S01]  /*121a0*/  MUFU.EX2 R206, R3 ;  /* 0x0000000300ce7308 */ /* 0x0003e20000000800 */
[----:B------:R-:W-:-:S06]  /*121b0*/  IMAD.MOV.U32 R65, RZ, RZ, R209 ;  /* 0x000000ffff417224 */ /* 0x000fcc00078e00d1 */
[----:B------:R-:W-:Y:S07]  /*121c0*/  HMMA.16816.F32.BF16 R88, R16, R68, RZ ;  /* 0x000000441058723c */ /* 0x000fee00000418ff */
[----:B------:R-:W-:Y:S01]  /*121d0*/  MOV R68, R210 ;  /* 0x000000d200447202 */ /* 0x000fe20000000f00 */
[----:B------:R-:W-:Y:S01]  /*121e0*/  IMAD.MOV.U32 R69, RZ, RZ, R211 ;  /* 0x000000ffff457224 */ /* 0x000fe200078e00d3 */
[----:B------:R-:W-:Y:S01]  /*121f0*/  HMMA.16816.F32.BF16 R148, R4, R60, R148 ;  /* 0x0000003c0494723c */ /* 0x000fe20000041894 */
[----:B-1----:R-:W-:-:S02]  /*12200*/  FFMA.FTZ R3, R160, c[0x0][0x2d0], -R22 ;  /* 0x0000b400a0037a23 */ /* 0x002fc40000010816 */
[----:B------:R-:W-:Y:S02]  /*12210*/  IMAD.MOV.U32 R160, RZ, RZ, R222 ;  /* 0x000000ffffa07224 */ /* 0x000fe400078e00de */
[----:B------:R1:W-:Y:S02]  /*12220*/  MUFU.EX2 R209, R3 ;  /* 0x0000000300d17308 */ /* 0x0003e40000000800 */
[----:B------:R-:W-:Y:S01]  /*12230*/  IMAD.MOV.U32 R61, RZ, RZ, R65 ;  /* 0x000000ffff3d7224 */ /* 0x000fe200078e0041 */
[----:B------:R-:W-:Y:S01]  /*12240*/  HMMA.16816.F32.BF16 R144, R4, R48, R144 ;  /* 0x000000300490723c */ /* 0x000fe20000041890 */
[----:B------:R-:W-:Y:S01]  /*12250*/  IMAD.MOV.U32 R60, RZ, RZ, R68 ;  /* 0x000000ffff3c7224 */ /* 0x000fe200078e0044 */
[----:B------:R-:W-:-:S06]  /*12260*/  MOV R68, R178 ;  /* 0x000000b200447202 */ /* 0x000fcc0000000f00 */
[----:B------:R-:W-:Y:S01]  /*12270*/  HMMA.16816.F32.BF16 R112, R4, R84, R112 ;  /* 0x000000540470723c */ /* 0x000fe20000041870 */
[----:B-1----:R-:W-:Y:S02]  /*12280*/  FFMA.FTZ R3, R159, c[0x0][0x2d0], -R22 ;  /* 0x0000b4009f037a23 */ /* 0x002fe40000010816 */
[----:B------:R-:W-:-:S05]  /*12290*/  IMAD.MOV.U32 R159, RZ, RZ, R61 ;  /* 0x000000ffff9f7224 */ /* 0x000fca00078e003d */
[C---:B------:R-:W-:Y:S01]  /*122a0*/  HMMA.16816.F32.BF16 R136, R4.reuse, R54, R136 ;  /* 0x000000360488723c */ /* 0x040fe20000041888 */
[----:B------:R1:W-:Y:S07]  /*122b0*/  MUFU.EX2 R210, R3 ;  /* 0x0000000300d27308 */ /* 0x0003ee0000000800 */
[C---:B------:R-:W-:Y:S08]  /*122c0*/  HMMA.16816.F32.BF16 R132, R4.reuse, R30, R132 ;  /* 0x0000001e0484723c */ /* 0x040ff00000041884 */
[----:B------:R-:W-:Y:S01]  /*122d0*/  HMMA.16816.F32.BF16 R128, R4, R66, R128 ;  /* 0x000000420480723c */ /* 0x000fe20000041880 */
[----:B-1----:R-:W-:Y:S01]  /*122e0*/  FFMA.FTZ R3, R157, c[0x0][0x2d0], -R22 ;  /* 0x0000b4009d037a23 */ /* 0x002fe20000010816 */
[----:B------:R-:W-:Y:S01]  /*122f0*/  MOV R217, R114 ;  /* 0x0000007200d97202 */ /* 0x000fe20000000f00 */
[----:B------:R-:W-:-:S02]  /*12300*/  IMAD.MOV.U32 R218, RZ, RZ, R113 ;  /* 0x000000ffffda7224 */ /* 0x000fc400078e0071 */
[----:B------:R1:W-:Y:S01]  /*12310*/  MUFU.EX2 R211, R3 ;  /* 0x0000000300d37308 */ /* 0x0003e20000000800 */
[----:B------:R-:W-:Y:S02]  /*12320*/  IMAD.MOV.U32 R216, RZ, RZ, R115 ;  /* 0x000000ffffd87224 */ /* 0x000fe400078e0073 */
[----:B------:R-:W-:Y:S01]  /*12330*/  HMMA.16816.F32.BF16 R124, R4, R62, R124 ;  /* 0x0000003e047c723c */ /* 0x000fe2000004187c */
[----:B------:R-:W-:-:S07]  /*12340*/  IMAD.MOV.U32 R52, RZ, RZ, R112 ;  /* 0x000000ffff347224 */ /* 0x000fce00078e0070 */
[----:B------:R-:W-:Y:S01]  /*12350*/  HMMA.16816.F32.BF16 R76, R16, R78, RZ ;  /* 0x0000004e104c723c */ /* 0x000fe200000418ff */
[----:B-1----:R-:W-:-:S07]  /*12360*/  FFMA.FTZ R3, R164, c[0x0][0x2d0], -R21 ;  /* 0x0000b400a4037a23 */ /* 0x002fce0000010815 */
[----:B------:R-:W-:Y:S01]  /*12370*/  HMMA.16816.F32.BF16 R4, R16, R32, RZ ;  /* 0x000000201004723c */ /* 0x000fe200000418ff */
[----:B------:R1:W-:Y:S07]  /*12380*/  MUFU.EX2 R165, R3 ;  /* 0x0000000300a57308 */ /* 0x0003ee0000000800 */
[----:B------:R-:W-:Y:S08]  /*12390*/  HMMA.16816.F32.BF16 R116, R8, R44, R12 ;  /* 0x0000002c0874723c */ /* 0x000ff0000004180c */
[----:B------:R-:W-:Y:S01]  /*123a0*/  HMMA.16816.F32.BF16 R12, R16, R36, RZ ;  /* 0x00000024100c723c */ /* 0x000fe200000418ff */
[----:B-1----:R-:W-:-:S02]  /*123b0*/  FFMA.FTZ R3, R163, c[0x0][0x2d0], -R21 ;  /* 0x0000b400a3037a23 */ /* 0x002fc40000010815 */
[----:B------:R-:W-:Y:S02]  /*123c0*/  IMAD.MOV.U32 R163, RZ, RZ, R219 ;  /* 0x000000ffffa37224 */ /* 0x000fe400078e00db */
[----:B------:R1:W-:Y:S03]  /*123d0*/  MUFU.EX2 R204, R3 ;  /* 0x0000000300cc7308 */ /* 0x0003e60000000800 */
[C---:B------:R-:W-:Y:S07]  /*123e0*/  HMMA.16816.F32.BF16 R104, R8.reuse, R48, R88 ;  /* 0x000000300868723c */ /* 0x040fee0000041858 */
[----:B------:R-:W-:Y:S01]  /*123f0*/  IMAD.MOV.U32 R89, RZ, RZ, R29 ;  /* 0x000000ffff597224 */ /* 0x000fe200078e001d */
[----:B------:R-:W-:Y:S01]  /*12400*/  MOV R29, R208 ;  /* 0x000000d0001d7202 */ /* 0x000fe20000000f00 */
[----:B------:R-:W-:Y:S01]  /*12410*/  HMMA.16816.F32.BF16 R76, R8, R66, R76 ;  /* 0x00000042084c723c */ /* 0x000fe2000004184c */
[----:B------:R-:W-:Y:S01]  /*12420*/  IMAD.MOV.U32 R90, RZ, RZ, R28 ;  /* 0x000000ffff5a7224 */ /* 0x000fe200078e001c */
[----:B------:R-:W-:Y:S01]  /*12430*/  MOV R91, R69 ;  /* 0x00000045005b7202 */ /* 0x000fe20000000f00 */
[----:B------:R-:W-:-:S02]  /*12440*/  IMAD.MOV.U32 R28, RZ, RZ, R205 ;  /* 0x000000ffff1c7224 */ /* 0x000fc400078e00cd */
[----:B-1----:R-:W-:Y:S02]  /*12450*/  FFMA.FTZ R3, R158, c[0x0][0x2d0], -R21 ;  /* 0x0000b4009e037a23 */ /* 0x002fe40000010815 */
[----:B------:R-:W-:Y:S01]  /*12460*/  IMAD.MOV.U32 R158, RZ, RZ, R207 ;  /* 0x000000ffff9e7224 */ /* 0x000fe200078e00cf */
[----:B------:R-:W-:Y:S01]  /*12470*/  HMMA.16816.F32.BF16 R96, R8, R80, R4 ;  /* 0x000000500860723c */ /* 0x000fe20000041804 */
[----:B------:R1:W-:Y:S01]  /*12480*/  MUFU.EX2 R207, R3 ;  /* 0x0000000300cf7308 */ /* 0x0003e20000000800 */
[----:B------:R-:W-:Y:S02]  /*12490*/  IMAD.MOV.U32 R88, RZ, RZ, R179 ;  /* 0x000000ffff587224 */ /* 0x000fe400078e00b3 */
[----:B------:R-:W-:-:S04]  /*124a0*/  IMAD.MOV.U32 R69, RZ, RZ, R177 ;  /* 0x000000ffff457224 */ /* 0x000fc800078e00b1 */
[C---:B------:R-:W-:Y:S08]  /*124b0*/  HMMA.16816.F32.BF16 R4, R16.reuse, R70, RZ ;  /* 0x000000461004723c */ /* 0x040ff000000418ff */
[----:B------:R-:W-:Y:S01]  /*124c0*/  HMMA.16816.F32.BF16 R40, R16, R42, RZ ;  /* 0x0000002a1028723c */ /* 0x000fe200000418ff */
[----:B-1----:R-:W-:Y:S02]  /*124d0*/  FFMA.FTZ R3, R156, c[0x0][0x2d0], -R21 ;  /* 0x0000b4009c037a23 */ /* 0x002fe40000010815 */
[----:B------:R-:W-:Y:S01]  /*124e0*/  IMAD.MOV.U32 R156, RZ, RZ, R92 ;  /* 0x000000ffff9c7224 */ /* 0x000fe200078e005c */
[----:B------:R-:W-:Y:S01]  /*124f0*/  MOV R92, R64 ;  /* 0x00000040005c7202 */ /* 0x000fe20000000f00 */
[----:B------:R1:W-:Y:S03]  /*12500*/  MUFU.EX2 R208, R3 ;  /* 0x0000000300d07308 */ /* 0x0003e60000000800 */
[----:B------:R-:W-:Y:S01]  /*12510*/  HMMA.16816.F32.BF16 R112, R8, R84, R12 ;  /* 0x000000540870723c */ /* 0x000fe2000004180c */
[----:B------:R-:W2:Y:S01]  /*12520*/  LDSM.16.MT88.4 R12, [R228+0x1100] ;  /* 0x00110000e40c783b */ /* 0x000ea20000004200 */
[----:B------:R-:W-:-:S06]  /*12530*/  MOV R157, R92 ;  /* 0x0000005c009d7202 */ /* 0x000fcc0000000f00 */
[----:B------:R-:W-:Y:S01]  /*12540*/  HMMA.16816.F32.BF16 R24, R16, R26, RZ ;  /* 0x0000001a1018723c */ /* 0x000fe200000418ff */
[----:B-1----:R-:W-:-:S07]  /*12550*/  FFMA.FTZ R3, R172, c[0x0][0x2d0], -R20 ;  /* 0x0000b400ac037a23 */ /* 0x002fce0000010814 */
[C---:B------:R-:W-:Y:S01]  /*12560*/  HMMA.16816.F32.BF16 R72, R16.reuse, R74, RZ ;  /* 0x0000004a1048723c */ /* 0x040fe200000418ff */
[----:B------:R1:W-:Y:S07]  /*12570*/  MUFU.EX2 R66, R3 ;  /* 0x0000000300427308 */ /* 0x0003ee0000000800 */
[C---:B------:R-:W-:Y:S08]  /*12580*/  HMMA.16816.F32.BF16 R56, R16.reuse, R58, RZ ;  /* 0x0000003a1038723c */ /* 0x040ff000000418ff */
[----:B------:R-:W-:Y:S01]  /*12590*/  HMMA.16816.F32.BF16 R36, R16, R38, RZ ;  /* 0x000000261024723c */ /* 0x000fe200000418ff */
[----:B-1----:R-:W-:-:S04]  /*125a0*/  FFMA.FTZ R3, R170, c[0x0][0x2d0], -R20 ;  /* 0x0000b400aa037a23 */ /* 0x002fc80000010814 */
[----:B------:R1:W3:Y:S03]  /*125b0*/  MUFU.EX2 R164, R3 ;  /* 0x0000000300a47308 */ /* 0x0002e60000000800 */
[----:B------:R-:W-:Y:S08]  /*125c0*/  HMMA.16816.F32.BF16 R16, R16, R34, RZ ;  /* 0x000000221010723c */ /* 0x000ff000000418ff */
[----:B------:R-:W-:Y:S01]  /*125d0*/  HMMA.16816.F32.BF16 R48, R8, R50, R4 ;  /* 0x000000320830723c */ /* 0x000fe20000041804 */
[----:B-1----:R-:W-:-:S06]  /*125e0*/  FFMA.FTZ R3, R169, c[0x0][0x2d0], -R20 ;  /* 0x0000b400a9037a23 */ /* 0x002fcc0000010814 */
[----:B------:R-:W-:Y:S01]  /*125f0*/  FFMA.FTZ R4, R162, c[0x0][0x2d0], -R20 ;  /* 0x0000b400a2047a23 */ /* 0x000fe20000010814 */
[----:B------:R-:W-:Y:S01]  /*12600*/  HMMA.16816.F32.BF16 R40, R8, R54, R40 ;  /* 0x000000360828723c */ /* 0x000fe20000041828 */
[----:B------:R1:W-:Y:S01]  /*12610*/  MUFU.EX2 R170, R3 ;  /* 0x0000000300aa7308 */ /* 0x0003e20000000800 */
[----:B------:R-:W-:-:S06]  /*12620*/  MOV R162, R220 ;  /* 0x000000dc00a27202 */ /* 0x000fcc0000000f00 */
[C---:B------:R-:W-:Y:S01]  /*12630*/  HMMA.16816.F32.BF16 R24, R8.reuse, R30, R24 ;  /* 0x0000001e0818723c */ /* 0x040fe20000041818 */
[----:B------:R3:W4:Y:S07]  /*12640*/  MUFU.EX2 R205, R4 ;  /* 0x0000000400cd7308 */ /* 0x00072e0000000800 */
[----:B------:R-:W-:Y:S01]  /*12650*/  HMMA.16816.F32.BF16 R72, R8, R62, R72 ;  /* 0x0000003e0848723c */ /* 0x000fe20000041848 */
[----:B-1----:R-:W-:-:S04]  /*12660*/  FFMA.FTZ R3, R176, c[0x0][0x2d0], -R0 ;  /* 0x0000b400b0037a23 */ /* 0x002fc80000010800 */
[----:B------:R1:W-:Y:S03]  /*12670*/  MUFU.EX2 R64, R3 ;  /* 0x0000000300407308 */ /* 0x0003e60000000800 */
[----:B------:R-:W-:Y:S01]  /*12680*/  HMMA.16816.F32.BF16 R56, R8, R46, R56 ;  /* 0x0000002e0838723c */ /* 0x000fe20000041838 */
[----:B---3--:R-:W-:Y:S02]  /*12690*/  F2FP.BF16.PACK_AB R4, R164, R66 ;  /* 0x00000042a404723e */ /* 0x008fe400000010ff */
[----:B----4-:R-:W-:-:S05]  /*126a0*/  F2FP.BF16.PACK_AB R6, R205, R170 ;  /* 0x000000aacd06723e */ /* 0x010fca00000010ff */
[----:B------:R-:W-:Y:S01]  /*126b0*/  HMMA.16816.F32.BF16 R36, R8, R86, R36 ;  /* 0x000000560824723c */ /* 0x000fe20000041824 */
[----:B-1----:R-:W-:-:S07]  /*126c0*/  FFMA.FTZ R3, R175, c[0x0][0x2d0], -R0 ;  /* 0x0000b400af037a23 */ /* 0x002fce0000010800 */
[----:B------:R-:W-:Y:S01]  /*126d0*/  HMMA.16816.F32.BF16 R80, R8, R82, R16 ;  /* 0x000000520850723c */ /* 0x000fe20000041810 */
[----:B------:R1:W3:Y:S01]  /*126e0*/  MUFU.EX2 R65, R3 ;  /* 0x0000000300417308 */ /* 0x0002e20000000800 */
[----:B------:R-:W4:Y:S05]  /*126f0*/  LDSM.16.MT88.4 R16, [R229+0x1100] ;  /* 0x00110000e510783b */ /* 0x000f2a0000004200 */
[----:B------:R-:W-:Y:S02]  /*12700*/  F2FP.BF16.PACK_AB R8, R209, R206 ;  /* 0x000000ced108723e */ /* 0x000fe400000010ff */
[----:B------:R-:W-:Y:S02]  /*12710*/  F2FP.BF16.PACK_AB R9, R204, R165 ;  /* 0x000000a5cc09723e */ /* 0x000fe400000010ff */
[----:B------:R-:W-:-:S02]  /*12720*/  F2FP.BF16.PACK_AB R10, R211, R210 ;  /* 0x000000d2d30a723e */ /* 0x000fc400000010ff */
[----:B------:R-:W-:Y:S01]  /*12730*/  F2FP.BF16.PACK_AB R11, R208, R207 ;  /* 0x000000cfd00b723e */ /* 0x000fe200000010ff */
[----:B-1----:R-:W-:Y:S01]  /*12740*/  FFMA.FTZ R3, R174, c[0x0][0x2d0], -R0 ;  /* 0x0000b400ae037a23 */ /* 0x002fe20000010800 */
[----:B---3--:R-:W-:-:S05]  /*12750*/  F2FP.BF16.PACK_AB R5, R65, R64 ;  /* 0x000000404105723e */ /* 0x008fca00000010ff */
[----:B--2---:R-:W-:Y:S01]  /*12760*/  HMMA.16816.F32.BF16 R176, R8, R12, R180 ;  /* 0x0000000c08b0723c */ /* 0x004fe200000418b4 */
[----:B------:R1:W-:Y:S02]  /*12770*/  MUFU.EX2 R67, R3 ;  /* 0x0000000300437308 */ /* 0x0003e40000000800 */
[----:B-1----:R-:W-:-:S06]  /*12780*/  FFMA.FTZ R3, R173, c[0x0][0x2d0], -R0 ;  /* 0x0000b400ad037a23 */ /* 0x002fcc0000010800 */
[----:B------:R-:W1:Y:S02]  /*12790*/  MUFU.EX2 R169, R3 ;  /* 0x0000000300a97308 */ /* 0x000e640000000800 */
[----:B-1----:R-:W-:Y:S01]  /*127a0*/  F2FP.BF16.PACK_AB R7, R169, R67 ;  /* 0x00000043a907723e */ /* 0x002fe200000010ff */
[----:B------:R-:W-:-:S06]  /*127b0*/  IMAD.MOV.U32 R3, RZ, RZ, R69 ;  /* 0x000000ffff037224 */ /* 0x000fcc00078e0045 */
[C---:B------:R-:W-:Y:S07]  /*127c0*/  HMMA.16816.F32.BF16 R172, R4.reuse, R12, R184 ;  /* 0x0000000c04ac723c */ /* 0x040fee00000418b8 */
[----:B------:R-:W-:Y:S01]  /*127d0*/  IMAD.MOV.U32 R185, RZ, RZ, R28 ;  /* 0x000000ffffb97224 */ /* 0x000fe200078e001c */
[----:B------:R-:W-:Y:S01]  /*127e0*/  MOV R184, R29 ;  /* 0x0000001d00b87202 */ /* 0x000fe20000000f00 */
[----:B------:R-:W-:Y:S01]  /*127f0*/  HMMA.16816.F32.BF16 R180, R4, R14, R136 ;  /* 0x0000000e04b4723c */ /* 0x000fe20000041888 */
[----:B------:R-:W-:Y:S01]  /*12800*/  MOV R186, R68 ;  /* 0x0000004400ba7202 */ /* 0x000fe20000000f00 */
[----:B------:R-:W-:-:S05]  /*12810*/  IMAD.MOV.U32 R187, RZ, RZ, R88 ;  /* 0x000000ffffbb7224 */ /* 0x000fca00078e0058 */
[----:B------:R-:W-:Y:S01]  /*12820*/  MOV R136, R226 ;  /* 0x000000e200887202 */ /* 0x000fe20000000f00 */
[----:B------:R-:W-:Y:S01]  /*12830*/  HMMA.16816.F32.BF16 R28, R8, R14, R40 ;  /* 0x0000000e081c723c */ /* 0x000fe20000041828 */
[----:B------:R-:W1:Y:S01]  /*12840*/  LDSM.16.MT88.4 R12, [R231+0x1100] ;  /* 0x00110000e70c783b */ /* 0x000e620000004200 */
[----:B------:R-:W-:Y:S01]  /*12850*/  IMAD.MOV.U32 R137, RZ, RZ, R225 ;  /* 0x000000ffff897224 */ /* 0x000fe200078e00e1 */
[----:B------:R-:W-:Y:S01]  /*12860*/  MOV R139, R223 ;  /* 0x000000df008b7202 */ /* 0x000fe20000000f00 */
[----:B------:R-:W-:-:S04]  /*12870*/  IMAD.MOV.U32 R138, RZ, RZ, R224 ;  /* 0x000000ffff8a7224 */ /* 0x000fc800078e00e0 */
[-C--:B----4-:R-:W-:Y:S07]  /*12880*/  HMMA.16816.F32.BF16 R68, R8, R16.reuse, R192 ;  /* 0x000000100844723c */ /* 0x090fee00000418c0 */
[----:B------:R-:W-:Y:S01]  /*12890*/  IMAD.MOV.U32 R195, RZ, RZ, R89 ;  /* 0x000000ffffc37224 */ /* 0x000fe200078e0059 */
        /* <DEDUP_REMOVED lines=8> */
[----:B------:R-:W-:-:S03]  /*12920*/  IMAD.MOV.U32 R188, RZ, RZ, R123 ;  /* 0x000000ffffbc7224 */ /* 0x000fc600078e007b */
[----:B------:R-:W-:Y:S01]  /*12930*/  IMAD.MOV.U32 R135, RZ, RZ, R93 ;  /* 0x000000ffff877224 */ /* 0x000fe200078e005d */
[----:B------:R-:W-:Y:S01]  /*12940*/  HMMA.16816.F32.BF16 R40, R8, R18, R24 ;  /* 0x000000120828723c */ /* 0x000fe20000041818 */
[----:B------:R-:W-:Y:S01]  /*12950*/  IMAD.MOV.U32 R134, RZ, RZ, R120 ;  /* 0x000000ffff867224 */ /* 0x000fe200078e0078 */
[----:B------:R-:W2:Y:S01]  /*12960*/  LDSM.16.MT88.4 R16, [R230+0x1100] ;  /* 0x00110000e610783b */ /* 0x000ea20000004200 */
[----:B------:R-:W-:Y:S01]  /*12970*/  IMAD.MOV.U32 R132, RZ, RZ, R122 ;  /* 0x000000ffff847224 */ /* 0x000fe200078e007a */
[----:B------:R-:W-:Y:S02]  /*12980*/  MOV R133, R121 ;  /* 0x0000007900857202 */ /* 0x000fe40000000f00 */
[----:B------:R-:W-:Y:S02]  /*12990*/  LDSM.16.MT88.4 R24, [R229+0x3100] ;  /* 0x00310000e518783b */ /* 0x000fe40000004200 */
[C---:B-1----:R-:W-:Y:S07]  /*129a0*/  HMMA.16816.F32.BF16 R88, R4.reuse, R12, R152 ;  /* 0x0000000c0458723c */ /* 0x042fee0000041898 */
[----:B------:R-:W-:Y:S01]  /*129b0*/  IMAD.MOV.U32 R154, RZ, RZ, R216 ;  /* 0x000000ffff9a7224 */ /* 0x000fe200078e00d8 */
[----:B------:R-:W-:Y:S01]  /*129c0*/  HMMA.16816.F32.BF16 R92, R4, R14, R128 ;  /* 0x0000000e045c723c */ /* 0x000fe20000041880 */
[----:B------:R-:W-:Y:S01]  /*129d0*/  IMAD.MOV.U32 R155, RZ, RZ, R53 ;  /* 0x000000ffff9b7224 */ /* 0x000fe200078e0035 */
[----:B------:R-:W-:Y:S01]  /*129e0*/  MOV R153, R217 ;  /* 0x000000d900997202 */ /* 0x000fe20000000f00 */
[----:B------:R-:W-:-:S04]  /*129f0*/  IMAD.MOV.U32 R152, RZ, RZ, R218 ;  /* 0x000000ffff987224 */ /* 0x000fc800078e00da */
[----:B------:R-:W-:Y:S01]  /*12a00*/  MOV R131, R52 ;  /* 0x0000003400837202 */ /* 0x000fe20000000f00 */
[C---:B------:R-:W-:Y:S08]  /*12a10*/  HMMA.16816.F32.BF16 R84, R8.reuse, R12, R100 ;  /* 0x0000000c0854723c */ /* 0x040ff00000041864 */
[C---:B------:R-:W-:Y:S01]  /*12a20*/  HMMA.16816.F32.BF16 R52, R8.reuse, R14, R76 ;  /* 0x0000000e0834723c */ /* 0x040fe2000004184c */
[----:B------:R-:W1:Y:S06]  /*12a30*/  LDSM.16.MT88.4 R12, [R228+0x3100] ;  /* 0x00310000e40c783b */ /* 0x000e6c0000004200 */
[----:B------:R-:W-:Y:S01]  /*12a40*/  IMAD.MOV.U32 R79, RZ, RZ, R154 ;  /* 0x000000ffff4f7224 */ /* 0x000fe200078e009a */
[----:B------:R-:W-:Y:S01]  /*12a50*/  MOV R78, R153 ;  /* 0x00000099004e7202 */ /* 0x000fe20000000f00 */
[----:B------:R-:W-:Y:S01]  /*12a60*/  IMAD.MOV.U32 R76, RZ, RZ, R131 ;  /* 0x000000ffff4c7224 */ /* 0x000fe200078e0083 */
[----:B--2---:R-:W-:Y:S01]  /*12a70*/  HMMA.16816.F32.BF16 R100, R8, R16, R108 ;  /* 0x000000100864723c */ /* 0x004fe2000004186c */
[----:B------:R-:W-:Y:S01]  /*12a80*/  IMAD.MOV.U32 R154, RZ, RZ, R134 ;  /* 0x000000ffff9a7224 */ /* 0x000fe200078e0086 */
[----:B------:R-:W-:Y:S01]  /*12a90*/  MOV R134, R194 ;  /* 0x000000c200867202 */ /* 0x000fe20000000f00 */
[----:B------:R-:W-:Y:S01]  /*12aa0*/  IMAD.MOV.U32 R131, RZ, RZ, R155 ;  /* 0x000000ffff837224 */ /* 0x000fe200078e009b */
[----:B------:R-:W-:Y:S01]  /*12ab0*/  MOV R155, R135 ;  /* 0x00000087009b7202 */ /* 0x000fe20000000f00 */
[----:B------:R-:W-:-:S02]  /*12ac0*/  IMAD.MOV.U32 R194, RZ, RZ, R186 ;  /* 0x000000ffffc27224 */ /* 0x000fc400078e00ba */
[----:B------:R-:W-:Y:S01]  /*12ad0*/  IMAD.MOV.U32 R135, RZ, RZ, R195 ;  /* 0x000000ffff877224 */ /* 0x000fe200078e00c3 */
[C---:B------:R-:W-:Y:S01]  /*12ae0*/  HMMA.16816.F32.BF16 R60, R4.reuse, R16, R148 ;  /* 0x00000010043c723c */ /* 0x040fe20000041894 */
[----:B------:R-:W-:Y:S02]  /*12af0*/  IMAD.MOV.U32 R186, RZ, RZ, R244 ;  /* 0x000000ffffba7224 */ /* 0x000fe400078e00f4 */
[----:B------:R-:W-:Y:S01]  /*12b00*/  IMAD.MOV.U32 R195, RZ, RZ, R187 ;  /* 0x000000ffffc37224 */ /* 0x000fe200078e00bb */
[----:B------:R-:W2:Y:S01]  /*12b10*/  LDL.LU R244, [R1+0xa4] ;  /* 0x0000a40001f47983 */ /* 0x000ea20000300800 */
[----:B------:R-:W-:Y:S01]  /*12b20*/  IMAD.MOV.U32 R77, RZ, RZ, R152 ;  /* 0x000000ffff4d7224 */ /* 0x000fe200078e0098 */
[----:B------:R-:W-:Y:S01]  /*12b30*/  MOV R152, R132 ;  /* 0x0000008400987202 */ /* 0x000fe20000000f00 */
[----:B------:R-:W-:Y:S01]  /*12b40*/  IMAD.MOV.U32 R153, RZ, RZ, R133 ;  /* 0x000000ffff997224 */ /* 0x000fe200078e0085 */
[----:B------:R-:W3:Y:S01]  /*12b50*/  LDL.LU R187, [R1] ;  /* 0x0000000001bb7983 */ /* 0x000ee20000300800 */
[----:B------:R-:W-:Y:S01]  /*12b60*/  HMMA.16816.F32.BF16 R108, R4, R18, R124 ;  /* 0x00000012046c723c */ /* 0x000fe2000004187c */
[----:B------:R-:W-:Y:S01]  /*12b70*/  IMAD.MOV.U32 R133, RZ, RZ, R193 ;  /* 0x000000ffff857224 */ /* 0x000fe200078e00c1 */
[----:B------:R-:W-:Y:S01]  /*12b80*/  MOV R193, R185 ;  /* 0x000000b900c17202 */ /* 0x000fe20000000f00 */
[----:B------:R-:W-:-:S05]  /*12b90*/  IMAD.MOV.U32 R132, RZ, RZ, R192 ;  /* 0x000000ffff847224 */ /* 0x000fca00078e00c0 */
[----:B------:R-:W-:Y:S01]  /*12ba0*/  HMMA.16816.F32.BF16 R224, R8, R18, R72 ;  /* 0x0000001208e0723c */ /* 0x000fe20000041848 */
[----:B------:R-:W4:Y:S01]  /*12bb0*/  LDSM.16.MT88.4 R16, [R231+0x3100] ;  /* 0x00310000e710783b */ /* 0x000f220000004200 */
[----:B------:R-:W-:-:S06]  /*12bc0*/  IMAD.MOV.U32 R192, RZ, RZ, R184 ;  /* 0x000000ffffc07224 */ /* 0x000fcc00078e00b8 */
[----:B-1----:R-:W-:Y:S01]  /*12bd0*/  HMMA.16816.F32.BF16 R220, R8, R12, R104 ;  /* 0x0000000c08dc723c */ /* 0x002fe20000041868 */
[----:B------:R-:W-:-:S07]  /*12be0*/  IMAD.MOV.U32 R185, RZ, RZ, R158 ;  /* 0x000000ffffb97224 */ /* 0x000fce00078e009e */
[----:B------:R-:W-:Y:S08]  /*12bf0*/  HMMA.16816.F32.BF16 R120, R4, R12, R144 ;  /* 0x0000000c0478723c */ /* 0x000ff00000041890 */
[----:B------:R-:W-:Y:S01]  /*12c00*/  HMMA.16816.F32.BF16 R216, R8, R14, R48 ;  /* 0x0000000e08d8723c */ /* 0x000fe20000041830 */
[----:B------:R-:W-:Y:S01]  /*12c10*/  MOV R128, R152 ;  /* 0x0000009800807202 */ /* 0x000fe20000000f00 */
[----:B------:R-:W-:Y:S01]  /*12c20*/  IMAD.MOV.U32 R130, RZ, RZ, R154 ;  /* 0x000000ffff827224 */ /* 0x000fe200078e009a */
[----:B------:R-:W-:-:S05]  /*12c30*/  MOV R184, R156 ;  /* 0x0000009c00b87202 */ /* 0x000fca0000000f00 */
[----:B------:R-:W-:Y:S01]  /*12c40*/  HMMA.16816.F32.BF16 R124, R4, R14, R140 ;  /* 0x0000000e047c723c */ /* 0x000fe2000004188c */
[----:B------:R-:W1:Y:S01]  /*12c50*/  LDSM.16.MT88.4 R12, [R230+0x3100] ;  /* 0x00310000e60c783b */ /* 0x000e620000004200 */
[----:B------:R-:W-:Y:S01]  /*12c60*/  IMAD.MOV.U32 R129, RZ, RZ, R153 ;  /* 0x000000ffff817224 */ /* 0x000fe200078e0099 */
[----:B------:R-:W-:-:S05]  /*12c70*/  MOV R156, R168 ;  /* 0x000000a8009c7202 */ /* 0x000fca0000000f00 */
[----:B------:R-:W-:Y:S01]  /*12c80*/  HMMA.16816.F32.BF16 R136, R4, R24, R136 ;  /* 0x000000180488723c */ /* 0x000fe20000041888 */
[----:B------:R-:W-:-:S07]  /*12c90*/  IMAD.MOV.U32 R158, RZ, RZ, R247 ;  /* 0x000000ffff9e7224 */ /* 0x000fce00078e00f7 */
[----:B----4-:R-:W-:Y:S01]  /*12ca0*/  HMMA.16816.F32.BF16 R144, R4, R16, R76 ;  /* 0x000000100490723c */ /* 0x010fe2000004184c */
[----:B------:R-:W-:Y:S01]  /*12cb0*/  IMAD.MOV.U32 R152, RZ, RZ, R133 ;  /* 0x000000ffff987224 */ /* 0x000fe200078e0085 */
[----:B------:R-:W-:Y:S01]  /*12cc0*/  MOV R153, R155 ;  /* 0x0000009b00997202 */ /* 0x000fe20000000f00 */
[----:B------:R-:W-:Y:S01]  /*12cd0*/  FFMA.FTZ R3, R3, c[0x0][0x2d0], -R22 ;  /* 0x0000b40003037a23 */ /* 0x000fe20000010816 */
[----:B------:R-:W-:Y:S01]  /*12ce0*/  MOV R154, R134 ;  /* 0x00000086009a7202 */ /* 0x000fe20000000f00 */
[----:B------:R4:W5:Y:S02]  /*12cf0*/  LDL.LU R168, [R1+0xa0] ;  /* 0x0000a00001a87983 */ /* 0x0009640000300800 */
        /* <DEDUP_REMOVED lines=23> */
[----:B-1----:R-:W-:Y:S01]  /*12e70*/  HMMA.16816.F32.BF16 R160, R4, R12, R160 ;  /* 0x0000000c04a0723c */ /* 0x002fe200000418a0 */
[----:B------:R-:W-:Y:S01]  /*12e80*/  IMAD.MOV.U32 R149, RZ, RZ, R76 ;  /* 0x000000ffff957224 */ /* 0x000fe200078e004c */
[----:B------:R4:W5:Y:S01]  /*12e90*/  LDL.LU R247, [R1+0x9c] ;  /* 0x00009c0001f77983 */ /* 0x0009620000300800 */
[----:B------:R-:W-:-:S02]  /*12ea0*/  IMAD.MOV.U32 R150, RZ, RZ, R77 ;  /* 0x000000ffff967224 */ /* 0x000fc400078e004d */
[----:B------:R-:W-:Y:S02]  /*12eb0*/  IMAD.MOV.U32 R186, RZ, RZ, R246 ;  /* 0x000000ffffba7224 */ /* 0x000fe400078e00f6 */
[----:B------:R-:W-:Y:S02]  /*12ec0*/  IMAD.MOV.U32 R158, RZ, RZ, R243 ;  /* 0x000000ffff9e7224 */ /* 0x000fe400078e00f3 */
        /* <DEDUP_REMOVED lines=11> */
[C---:B------:R-:W-:Y:S01]  /*12f80*/  HMMA.16816.F32.BF16 R188, R4.reuse, R26, R188 ;  /* 0x0000001a04bc723c */ /* 0x040fe200000418bc */
[----:B------:R-:W-:Y:S01]  /*12f90*/  IMAD.MOV.U32 R77, RZ, RZ, R128 ;  /* 0x000000ffff4d7224 */ /* 0x000fe200078e0080 */
[----:B------:R4:W5:Y:S01]  /*12fa0*/  LDL.LU R246, [R1+0x98] ;  /* 0x0000980001f67983 */ /* 0x0009620000300800 */
[----:B------:R-:W-:Y:S02]  /*12fb0*/  IMAD.MOV.U32 R79, RZ, RZ, R130 ;  /* 0x000000ffff4f7224 */ /* 0x000fe400078e0082 */
[----:B------:R-:W-:Y:S01]  /*12fc0*/  IMAD.MOV.U32 R128, RZ, RZ, R131 ;  /* 0x000000ffff807224 */ /* 0x000fe200078e0083 */
[----:B------:R-:W-:Y:S01]  /*12fd0*/  MOV R131, R135 ;  /* 0x0000008700837202 */ /* 0x000fe20000000f00 */
[----:B------:R-:W-:Y:S01]  /*12fe0*/  IMAD.MOV.U32 R130, RZ, RZ, R134 ;  /* 0x000000ffff827224 */ /* 0x000fe200078e0086 */
[----:B------:R-:W-:Y:S01]  /*12ff0*/  HMMA.16816.F32.BF16 R148, R4, R18, R148 ;  /* 0x000000120494723c */ /* 0x000fe20000041894 */
[----:B------:R-:W-:Y:S01]  /*13000*/  IMAD.MOV.U32 R158, RZ, RZ, R239 ;  /* 0x000000ffff9e7224 */ /* 0x000fe200078e00ef */
[----:B------:R-:W-:Y:S01]  /*13010*/  MOV R134, R194 ;  /* 0x000000c200867202 */ /* 0x000fe20000000f00 */
[----:B------:R-:W-:-:S02]  /*13020*/  IMAD.MOV.U32 R132, RZ, RZ, R192 ;  /* 0x000000ffff847224 */ /* 0x000fc400078e00c0 */
[----:B------:R-:W-:-:S03]  /*13030*/  IMAD.MOV.U32 R140, RZ, RZ, R75 ;  /* 0x000000ffff8c7224 */ /* 0x000fc600078e004b */
[----:B------:R-:W-:Y:S01]  /*13040*/  HMMA.16816.F32.BF16 R48, R4, R14, R212 ;  /* 0x0000000e0430723c */ /* 0x000fe200000418d4 */
[----:B------:R-:W-:Y:S02]  /*13050*/  IMAD.MOV.U32 R135, RZ, RZ, R195 ;  /* 0x000000ffff877224 */ /* 0x000fe400078e00c3 */
[----:B------:R-:W-:-:S04]  /*13060*/  IMAD.MOV.U32 R142, RZ, RZ, R130 ;  /* 0x000000ffff8e7224 */ /* 0x000fc800078e0082 */
        /* <DEDUP_REMOVED lines=13> */
[C---:B------:R-:W-:Y:S08]  /*13140*/  HMMA.16816.F32.BF16 R212, R8.reuse, R26, R56 ;  /* 0x0000001a08d4723c */ /* 0x040ff00000041838 */
[C---:B------:R-:W-:Y:S08]  /*13150*/  HMMA.16816.F32.BF16 R36, R8.reuse, R18, R36 ;  /* 0x000000120824723c */ /* 0x040ff00000041824 */
[----:B------:R-:W-:Y:S01]  /*13160*/  HMMA.16816.F32.BF16 R56, R8, R14, R80 ;  /* 0x0000000e0838723c */ /* 0x000fe20000041850 */
[----:B------:R-:W-:Y:S01]  /*13170*/  LDSM.16.MT88.4 R80, [R229+0x1900] ;  /* 0x00190000e550783b */ /* 0x000fe20000004200 */
[----:B------:R-:W-:-:S02]  /*13180*/  FFMA.FTZ R4, R203, c[0x0][0x2d0], -R0 ;  /* 0x0000b400cb047a23 */ /* 0x000fc40000010800 */
[----:B--2---:R-:W-:Y:S02]  /*13190*/  IMAD.MOV.U32 R156, RZ, RZ, R244 ;  /* 0x000000ffff9c7224 */ /* 0x004fe400078e00f4 */
[----:B---3--:R-:W-:-:S04]  /*131a0*/  IMAD.MOV.U32 R193, RZ, RZ, R187 ;  /* 0x000000ffffc17224 */ /* 0x008fc800078e00bb */
[----:B------:R-:W-:Y:S01]  /*131b0*/  IMAD.MOV.U32 R133, RZ, RZ, R193 ;  /* 0x000000ffff857224 */ /* 0x000fe200078e00c1 */
[----:B------:R-:W-:-:S03]  /*131c0*/  MOV R193, R156 ;  /* 0x0000009c00c17202 */ /* 0x000fc60000000f00 */
        /* <DEDUP_REMOVED lines=25> */
[----:B------:R1:W-:Y:S01]  /*13360*/  MUFU.EX2 R23, R3 ;  /* 0x0000000300177308 */ /* 0x0003e20000000800 */
[----:B------:R-:W-:Y:S01]  /*13370*/  HMMA.16816.F32.BF16 R132, R8, R24, R116 ;  /* 0x000000180884723c */ /* 0x000fe20000041874 */
[----:B-1----:R-:W-:Y:S02]  /*13380*/  FFMA.FTZ R3, R5, c[0x0][0x2d0], -R22 ;  /* 0x0000b40005037a23 */ /* 0x002fe40000010816 */
[----:B------:R-:W-:Y:S01]  /*13390*/  IMAD.MOV.U32 R5, RZ, RZ, R6 ;  /* 0x000000ffff057224 */ /* 0x000fe200078e0006 */
[----:B------:R-:W-:Y:S01]  /*133a0*/  MOV R6, R7 ;  /* 0x0000000700067202 */ /* 0x000fe20000000f00 */
[----:B------:R-:W-:Y:S02]  /*133b0*/  IMAD.MOV.U32 R7, RZ, RZ, R140 ;  /* 0x000000ffff077224 */ /* 0x000fe400078e008c */
[----:B------:R1:W2:Y:S01]  /*133c0*/  MUFU.EX2 R24, R3 ;  /* 0x0000000300187308 */ /* 0x0002a20000000800 */
[----:B------:R-:W-:Y:S01]  /*133d0*/  MOV R140, R141 ;  /* 0x0000008d008c7202 */ /* 0x000fe20000000f00 */
[----:B------:R-:W-:Y:S01]  /*133e0*/  IMAD.MOV.U32 R141, RZ, RZ, R142 ;  /* 0x000000ffff8d7224 */ /* 0x000fe200078e008e */
[----:B------:R-:W-:Y:S01]  /*133f0*/  MOV R142, R143 ;  /* 0x0000008f008e7202 */ /* 0x000fe20000000f00 */
[----:B------:R-:W-:-:S02]  /*13400*/  IMAD.MOV.U32 R143, RZ, RZ, R104 ;  /* 0x000000ffff8f7224 */ /* 0x000fc400078e0068 */
[----:B-1----:R-:W-:Y:S02]  /*13410*/  FFMA.FTZ R3, R5, c[0x0][0x2d0], -R22 ;  /* 0x0000b40005037a23 */ /* 0x002fe40000010816 */
[----:B------:R-:W-:Y:S01]  /*13420*/  IMAD.MOV.U32 R5, RZ, RZ, R6 ;  /* 0x000000ffff057224 */ /* 0x000fe200078e0006 */
[----:B------:R-:W-:Y:S01]  /*13430*/  MOV R6, R7 ;  /* 0x0000000700067202 */ /* 0x000fe20000000f00 */
[----:B------:R1:W-:Y:S01]  /*13440*/  MUFU.EX2 R25, R3 ;  /* 0x0000000300197308 */ /* 0x0003e20000000800 */
[----:B------:R-:W-:Y:S01]  /*13450*/  IMAD.MOV.U32 R7, RZ, RZ, R140 ;  /* 0x000000ffff077224 */ /* 0x000fe200078e008c */
[----:B------:R-:W-:Y:S01]  /*13460*/  MOV R140, R141 ;  /* 0x0000008d008c7202 */ /* 0x000fe20000000f00 */
[----:B------:R-:W-:Y:S01]  /*13470*/  IMAD.MOV.U32 R141, RZ, RZ, R142 ;  /* 0x000000ffff8d7224 */ /* 0x000fe200078e008e */
[----:B------:R-:W-:Y:S01]  /*13480*/  MOV R142, R143 ;  /* 0x0000008f008e7202 */ /* 0x000fe20000000f00 */
[----:B------:R-:W-:Y:S02]  /*13490*/  IMAD.MOV.U32 R131, RZ, RZ, R192 ;  /* 0x000000ffff837224 */ /* 0x000fe400078e00c0 */
[----:B------:R-:W-:-:S02]  /*134a0*/  IMAD.MOV.U32 R130, RZ, RZ, R193 ;  /* 0x000000ffff827224 */ /* 0x000fc400078e00c1 */
[----:B-1----:R-:W-:Y:S01]  /*134b0*/  FFMA.FTZ R3, R5, c[0x0][0x2d0], -R22 ;  /* 0x0000b40005037a23 */ /* 0x002fe20000010816 */
[----:B------:R-:W-:Y:S01]  /*134c0*/  MOV R5, R6 ;  /* 0x0000000600057202 */ /* 0x000fe20000000f00 */
[----:B------:R-:W-:Y:S02]  /*134d0*/  IMAD.MOV.U32 R6, RZ, RZ, R7 ;  /* 0x000000ffff067224 */ /* 0x000fe400078e0007 */
[----:B------:R1:W-:Y:S01]  /*134e0*/  MUFU.EX2 R26, R3 ;  /* 0x00000003001a7308 */ /* 0x0003e20000000800 */
[----:B------:R-:W-:Y:S01]  /*134f0*/  HMMA.16816.F32.BF16 R192, R8, R16, R112 ;  /* 0x0000001008c0723c */ /* 0x000fe20000041870 */
[----:B------:R-:W-:Y:S02]  /*13500*/  MOV R7, R142 ;  /* 0x0000008e00077202 */ /* 0x000fe40000000f00 */
[----:B------:R-:W-:Y:S01]  /*13510*/  MOV R187, R245 ;  /* 0x000000f500bb7202 */ /* 0x000fe20000000f00 */
[----:B------:R-:W-:Y:S01]  /*13520*/  IMAD.MOV.U32 R129, RZ, RZ, R234 ;  /* 0x000000ffff817224 */ /* 0x000fe200078e00ea */
[----:B------:R-:W-:Y:S01]  /*13530*/  MOV R104, R105 ;  /* 0x0000006900687202 */ /* 0x000fe20000000f00 */
[----:B-1----:R-:W-:-:S02]  /*13540*/  FFMA.FTZ R3, R5, c[0x0][0x2d0], -R21 ;  /* 0x0000b40005037a23 */ /* 0x002fc40000010815 */
[----:B------:R-:W-:Y:S01]  /*13550*/  HMMA.16816.F32.BF16 R156, R8, R12, R96 ;  /* 0x0000000c089c723c */ /* 0x000fe20000041860 */
[----:B------:R-:W-:Y:S01]  /*13560*/  LDSM.16.MT88.4 R112, [R230+0x1900] ;  /* 0x00190000e670783b */ /* 0x000fe20000004200 */
[----:B------:R1:W-:Y:S01]  /*13570*/  MUFU.EX2 R16, R3 ;  /* 0x0000000300107308 */ /* 0x0003e20000000800 */
[----:B------:R-:W-:Y:S01]  /*13580*/  IMAD.MOV.U32 R105, RZ, RZ, R106 ;  /* 0x000000ffff697224 */ /* 0x000fe200078e006a */
[----:B------:R-:W-:Y:S01]  /*13590*/  MOV R106, R107 ;  /* 0x0000006b006a7202 */ /* 0x000fe20000000f00 */
[----:B------:R-:W-:Y:S01]  /*135a0*/  IMAD.MOV.U32 R107, RZ, RZ, R72 ;  /* 0x000000ffff6b7224 */ /* 0x000fe200078e0048 */
[----:B------:R-:W-:Y:S01]  /*135b0*/  MOV R72, R73 ;  /* 0x0000004900487202 */ /* 0x000fe20000000f00 */
[----:B------:R-:W-:Y:S01]  /*135c0*/  IMAD.MOV.U32 R143, RZ, RZ, R104 ;  /* 0x000000ffff8f7224 */ /* 0x000fe200078e0068 */
[----:B------:R-:W-:Y:S04]  /*135d0*/  LDSM.16.MT88.4 R96, [R231+0x1900] ;  /* 0x00190000e760783b */ /* 0x000fe80000004200 */
[----:B------:R4:W5:Y:S01]  /*135e0*/  LDL.LU R245, [R1+0x94] ;  /* 0x0000940001f57983 */ /* 0x0009620000300800 */
[----:B-1----:R-:W-:Y:S01]  /*135f0*/  FFMA.FTZ R3, R6, c[0x0][0x2d0], -R21 ;  /* 0x0000b40006037a23 */ /* 0x002fe20000010815 */
[----:B------:R-:W-:Y:S01]  /*13600*/  MOV R104, R105 ;  /* 0x0000006900687202 */ /* 0x000fe20000000f00 */
[----:B------:R-:W-:-:S02]  /*13610*/  IMAD.MOV.U32 R73, RZ, RZ, R74 ;  /* 0x000000ffff497224 */ /* 0x000fc400078e004a */
[----:B------:R-:W-:Y:S01]  /*13620*/  IMAD.MOV.U32 R186, RZ, RZ, R187 ;  /* 0x000000ffffba7224 */ /* 0x000fe200078e00bb */
[----:B------:R1:W3:Y:S01]  /*13630*/  MUFU.EX2 R18, R3 ;  /* 0x0000000300127308 */ /* 0x0002e20000000800 */
[----:B------:R-:W-:Y:S01]  /*13640*/  MOV R74, R75 ;  /* 0x0000004b004a7202 */ /* 0x000fe20000000f00 */
[----:B------:R-:W-:Y:S01]  /*13650*/  IMAD.MOV.U32 R75, RZ, RZ, R76 ;  /* 0x000000ffff4b7224 */ /* 0x000fe200078e004c */
[----:B------:R-:W-:Y:S01]  /*13660*/  MOV R76, R153 ;  /* 0x00000099004c7202 */ /* 0x000fe20000000f00 */
[----:B------:R-:W-:Y:S01]  /*13670*/  IMAD.MOV.U32 R105, RZ, RZ, R106 ;  /* 0x000000ffff697224 */ /* 0x000fe200078e006a */
[----:B------:R-:W-:Y:S01]  /*13680*/  MOV R106, R107 ;  /* 0x0000006b006a7202 */ /* 0x000fe20000000f00 */
[----:B------:R-:W-:Y:S01]  /*13690*/  IMAD.MOV.U32 R142, RZ, RZ, R143 ;  /* 0x000000ffff8e7224 */ /* 0x000fe200078e008f */
[----:B------:R4:W5:Y:S01]  /*136a0*/  LDL.LU R244, [R1+0x90] ;  /* 0x0000900001f47983 */ /* 0x0009620000300800 */
[----:B-1----:R-:W-:Y:S02]  /*136b0*/  FFMA.FTZ R3, R7, c[0x0][0x2d0], -R21 ;  /* 0x0000b40007037a23 */ /* 0x002fe40000010815 */
[----:B------:R-:W-:-:S02]  /*136c0*/  IMAD.MOV.U32 R153, RZ, RZ, R154 ;  /* 0x000000ffff997224 */ /* 0x000fc400078e009a */
[----:B------:R-:W-:Y:S01]  /*136d0*/  IMAD.MOV.U32 R107, RZ, RZ, R73 ;  /* 0x000000ffff6b7224 */ /* 0x000fe200078e0049 */
[----:B------:R1:W-:Y:S01]  /*136e0*/  MUFU.EX2 R22, R3 ;  /* 0x0000000300167308 */ /* 0x0003e20000000800 */
[----:B------:R-:W-:Y:S01]  /*136f0*/  MOV R154, R233 ;  /* 0x000000e9009a7202 */ /* 0x000fe20000000f00 */
[----:B------:R-:W-:Y:S01]  /*13700*/  IMAD.MOV.U32 R187, RZ, RZ, R242 ;  /* 0x000000ffffbb7224 */ /* 0x000fe200078e00f2 */
[----:B------:R-:W-:Y:S01]  /*13710*/  MOV R73, R74 ;  /* 0x0000004a00497202 */ /* 0x000fe20000000f00 */
[----:B------:R-:W-:Y:S01]  /*13720*/  IMAD.MOV.U32 R74, RZ, RZ, R75 ;  /* 0x000000ffff4a7224 */ /* 0x000fe200078e004b */
[----:B------:R-:W-:Y:S01]  /*13730*/  MOV R75, R76 ;  /* 0x0000004c004b7202 */ /* 0x000fe20000000f00 */
[----:B------:R-:W-:Y:S01]  /*13740*/  FADD.FTZ R6, R201, R200 ;  /* 0x000000c8c9067221 */ /* 0x000fe20000010000 */
[----:B------:R-:W-:Y:S01]  /*13750*/  MOV R143, R104 ;  /* 0x00000068008f7202 */ /* 0x000fe20000000f00 */
[----:B------:R-:W-:Y:S01]  /*13760*/  FADD.FTZ R5, R199, R198 ;  /* 0x000000c6c7057221 */ /* 0x000fe20000010000 */
[----:B------:R-:W-:Y:S01]  /*13770*/  MUFU.EX2 R13, R4 ;  /* 0x00000004000d7308 */ /* 0x000fe20000000800 */
[----:B------:R-:W-:Y:S01]  /*13780*/  FADD.FTZ R9, R197, R196 ;  /* 0x000000c4c5097221 */ /* 0x000fe20000010000 */
[----:B------:R4:W5:Y:S01]  /*13790*/  LDL.LU R243, [R1+0x8c] ;  /* 0x00008c0001f37983 */ /* 0x0009620000300800 */
[----:B-1----:R-:W-:-:S02]  /*137a0*/  FFMA.FTZ R3, R140, c[0x0][0x2d0], -R21 ;  /* 0x0000b4008c037a23 */ /* 0x002fc40000010815 */
[----:B------:R-:W-:Y:S01]  /*137b0*/  IMAD.MOV.U32 R76, RZ, RZ, R153 ;  /* 0x000000ffff4c7224 */ /* 0x000fe200078e0099 */
[----:B--2---:R-:W-:Y:S02]  /*137c0*/  F2FP.BF16.PACK_AB R200, R24, R23 ;  /* 0x0000001718c8723e */ /* 0x004fe400000010ff */
[----:B------:R1:W2:Y:S01]  /*137d0*/  MUFU.EX2 R21, R3 ;  /* 0x0000000300157308 */ /* 0x0002a20000000800 */
[----:B------:R-:W-:Y:S01]  /*137e0*/  IMAD.MOV.U32 R104, RZ, RZ, R105 ;  /* 0x000000ffff687224 */ /* 0x000fe200078e0069 */
[----:B------:R-:W-:Y:S01]  /*137f0*/  MOV R153, R154 ;  /* 0x0000009a00997202 */ /* 0x000fe20000000f00 */
[----:B------:R-:W-:Y:S01]  /*13800*/  IMAD.MOV.U32 R154, RZ, RZ, R232 ;  /* 0x000000ffff9a7224 */ /* 0x000fe200078e00e8 */
[----:B------:R-:W-:Y:S01]  /*13810*/  MOV R105, R106 ;  /* 0x0000006a00697202 */ /* 0x000fe20000000f00 */
[----:B------:R-:W-:Y:S01]  /*13820*/  IMAD.MOV.U32 R106, RZ, RZ, R73 ;  /* 0x000000ffff6a7224 */ /* 0x000fe200078e0049 */
[----:B------:R-:W-:Y:S01]  /*13830*/  MOV R73, R74 ;  /* 0x0000004a00497202 */ /* 0x000fe20000000f00 */
[----:B------:R4:W5:Y:S01]  /*13840*/  LDL.LU R242, [R1+0x88] ;  /* 0x0000880001f27983 */ /* 0x0009620000300800 */
[----:B-1----:R-:W-:Y:S01]  /*13850*/  FFMA.FTZ R3, R141, c[0x0][0x2d0], -R20 ;  /* 0x0000b4008d037a23 */ /* 0x002fe20000010814 */
[----:B------:R-:W-:Y:S01]  /*13860*/  MOV R140, R105 ;  /* 0x00000069008c7202 */ /* 0x000fe20000000f00 */
[----:B------:R-:W-:Y:S01]  /*13870*/  IMAD.MOV.U32 R74, RZ, RZ, R75 ;  /* 0x000000ffff4a7224 */ /* 0x000fe200078e004b */
[----:B---3--:R-:W-:Y:S01]  /*13880*/  F2FP.BF16.PACK_AB R201, R18, R16 ;  /* 0x0000001012c9723e */ /* 0x008fe200000010ff */
[----:B------:R1:W-:Y:S01]  /*13890*/  MUFU.EX2 R12, R3 ;  /* 0x00000003000c7308 */ /* 0x0003e20000000800 */
[----:B------:R-:W-:Y:S01]  /*138a0*/  MOV R75, R76 ;  /* 0x0000004c004b7202 */ /* 0x000fe20000000f00 */
[----:B------:R-:W-:Y:S01]  /*138b0*/  IMAD.MOV.U32 R76, RZ, RZ, R153 ;  /* 0x000000ffff4c7224 */ /* 0x000fe200078e0099 */
[----:B------:R-:W-:Y:S01]  /*138c0*/  MOV R153, R154 ;  /* 0x0000009a00997202 */ /* 0x000fe20000000f00 */
[----:B------:R-:W-:Y:S01]  /*138d0*/  IMAD.MOV.U32 R154, RZ, RZ, R184 ;  /* 0x000000ffff9a7224 */ /* 0x000fe200078e00b8 */
[----:B------:R-:W-:Y:S01]  /*138e0*/  MOV R184, R171 ;  /* 0x000000ab00b87202 */ /* 0x000fe20000000f00 */
[----:B------:R4:W5:Y:S01]  /*138f0*/  LDL.LU R241, [R1+0x84] ;  /* 0x0000840001f17983 */ /* 0x0009620000300800 */
[----:B-1----:R-:W-:-:S02]  /*13900*/  FFMA.FTZ R3, R142, c[0x0][0x2d0], -R20 ;  /* 0x0000b4008e037a23 */ /* 0x002fc40000010814 */
[----:B------:R-:W-:Y:S01]  /*13910*/  IMAD.MOV.U32 R141, RZ, RZ, R104 ;  /* 0x000000ffff8d7224 */ /* 0x000fe200078e0068 */
[----:B------:R-:W-:Y:S01]  /*13920*/  MOV R105, R75 ;  /* 0x0000004b00697202 */ /* 0x000fe20000000f00 */
[----:B------:R1:W3:Y:S01]  /*13930*/  MUFU.EX2 R15, R3 ;  /* 0x00000003000f7308 */ /* 0x0002e20000000800 */
[----:B------:R-:W-:Y:S01]  /*13940*/  IMAD.MOV.U32 R142, RZ, RZ, R106 ;  /* 0x000000ffff8e7224 */ /* 0x000fe200078e006a */
[----:B--2---:R-:W-:Y:S01]  /*13950*/  F2FP.BF16.PACK_AB R203, R21, R22 ;  /* 0x0000001615cb723e */ /* 0x004fe200000010ff */
[----:B------:R-:W-:Y:S01]  /*13960*/  IMAD.MOV.U32 R104, RZ, RZ, R74 ;  /* 0x000000ffff687224 */ /* 0x000fe200078e004a */
[----:B------:R-:W-:Y:S01]  /*13970*/  MOV R75, R184 ;  /* 0x000000b8004b7202 */ /* 0x000fe20000000f00 */
[----:B------:R-:W-:Y:S01]  /*13980*/  IMAD.MOV.U32 R106, RZ, RZ, R76 ;  /* 0x000000ffff6a7224 */ /* 0x000fe200078e004c */
[----:B------:R4:W5:Y:S01]  /*13990*/  LDL.LU R240, [R1+0x80] ;  /* 0x0000800001f07983 */ /* 0x0009620000300800 */
[----:B------:R-:W-:Y:S02]  /*139a0*/  IMAD.MOV.U32 R74, RZ, RZ, R154 ;  /* 0x000000ffff4a7224 */ /* 0x000fe400078e009a */
[----:B-1----:R-:W-:Y:S01]  /*139b0*/  FFMA.FTZ R3, R143, c[0x0][0x2d0], -R20 ;  /* 0x0000b4008f037a23 */ /* 0x002fe20000010814 */
[----:B---3--:R-:W-:Y:S01]  /*139c0*/  F2FP.BF16.PACK_AB R196, R15, R12 ;  /* 0x0000000c0fc4723e */ /* 0x008fe200000010ff */
[----:B------:R-:W-:Y:S01]  /*139d0*/  IMAD.MOV.U32 R76, RZ, RZ, R185 ;  /* 0x000000ffff4c7224 */ /* 0x000fe200078e00b9 */
[----:B------:R4:W5:Y:S01]  /*139e0*/  LDL.LU R239, [R1+0x7c] ;  /* 0x00007c0001ef7983 */ /* 0x0009620000300800 */
[----:B------:R1:W-:Y:S01]  /*139f0*/  MUFU.EX2 R17, R3 ;  /* 0x0000000300117308 */ /* 0x0003e20000000800 */
[----:B------:R-:W-:-:S02]  /*13a00*/  MOV R143, R73 ;  /* 0x00000049008f7202 */ /* 0x000fc40000000f00 */
[----:B------:R-:W-:Y:S01]  /*13a10*/  MOV R73, R153 ;  /* 0x0000009900497202 */ /* 0x000fe20000000f00 */
[----:B------:R-:W-:Y:S01]  /*13a20*/  IMAD.MOV.U32 R153, RZ, RZ, R187 ;  /* 0x000000ffff997224 */ /* 0x000fe200078e00bb */
[----:B------:R-:W-:Y:S01]  /*13a30*/  MOV R154, R186 ;  /* 0x000000ba009a7202 */ /* 0x000fe20000000f00 */
[----:B------:R4:W5:Y:S04]  /*13a40*/  LDL.LU R238, [R1+0x78] ;  /* 0x0000780001ee7983 */ /* 0x0009680000300800 */
[----:B------:R-:W2:Y:S01]  /*13a50*/  LDSM.16.MT88.4 R184, [R228+0x1900] ;  /* 0x00190000e4b8783b */ /* 0x000ea20000004200 */
[----:B-1----:R-:W-:Y:S01]  /*13a60*/  FFMA.FTZ R3, R252, c[0x0][0x2d0], -R20 ;  /* 0x0000b400fc037a23 */ /* 0x002fe20000010814 */
[----:B------:R-:W-:Y:S02]  /*13a70*/  MOV R27, R143 ;  /* 0x0000008f001b7202 */ /* 0x000fe40000000f00 */
[----:B------:R4:W5:Y:S01]  /*13a80*/  LDL.LU R237, [R1+0x74] ;  /* 0x0000740001ed7983 */ /* 0x0009620000300800 */
[----:B------:R1:W3:Y:S01]  /*13a90*/  MUFU.EX2 R19, R3 ;  /* 0x0000000300137308 */ /* 0x0002e20000000800 */
[----:B------:R-:W-:-:S02]  /*13aa0*/  FADD.FTZ R20, R251, R6 ;  /* 0x00000006fb147221 */ /* 0x000fc40000010000 */
[----:B------:R4:W5:Y:S01]  /*13ab0*/  LDL.LU R236, [R1+0x70] ;  /* 0x0000700001ec7983 */ /* 0x0009620000300800 */
[----:B-1----:R-:W-:Y:S01]  /*13ac0*/  FFMA.FTZ R3, R250, c[0x0][0x2d0], -R0 ;  /* 0x0000b400fa037a23 */ /* 0x002fe20000010800 */
[----:B---3--:R-:W-:Y:S01]  /*13ad0*/  F2FP.BF16.PACK_AB R198, R19, R17 ;  /* 0x0000001113c6723e */ /* 0x008fe200000010ff */
[----:B------:R-:W-:Y:S01]  /*13ae0*/  IMAD.MOV.U32 R252, RZ, RZ, R104 ;  /* 0x000000fffffc7224 */ /* 0x000fe200078e0068 */
[----:B------:R-:W-:Y:S01]  /*13af0*/  MOV R251, R107 ;  /* 0x0000006b00fb7202 */ /* 0x000fe20000000f00 */
[----:B------:R1:W-:Y:S01]  /*13b00*/  MUFU.EX2 R10, R3 ;  /* 0x00000003000a7308 */ /* 0x0003e20000000800 */
[----:B------:R4:W5:Y:S01]  /*13b10*/  LDL.LU R235, [R1+0x6c] ;  /* 0x00006c0001eb7983 */ /* 0x0009620000300800 */
[----:B------:R-:W-:-:S03]  /*13b20*/  MOV R250, R105 ;  /* 0x0000006900fa7202 */ /* 0x000fc60000000f00 */
[----:B------:R4:W5:Y:S04]  /*13b30*/  LDL.LU R234, [R1+0x68] ;  /* 0x0000680001ea7983 */ /* 0x0009680000300800 */
[----:B------:R4:W5:Y:S04]  /*13b40*/  LDL.LU R233, [R1+0x64] ;  /* 0x0000640001e97983 */ /* 0x0009680000300800 */
[----:B------:R4:W5:Y:S01]  /*13b50*/  LDL.LU R232, [R1+0x60] ;  /* 0x0000600001e87983 */ /* 0x0009620000300800 */
[----:B-1----:R-:W-:-:S03]  /*13b60*/  FFMA.FTZ R3, R249, c[0x0][0x2d0], -R0 ;  /* 0x0000b400f9037a23 */ /* 0x002fc60000010800 */
[----:B------:R4:W5:Y:S01]  /*13b70*/  LDL.LU R171, [R1+0x5c] ;  /* 0x00005c0001ab7983 */ /* 0x0009620000300800 */
[----:B------:R1:W3:Y:S02]  /*13b80*/  MUFU.EX2 R11, R3 ;  /* 0x00000003000b7308 */ /* 0x0002e40000000800 */
[----:B-1----:R-:W-:-:S06]  /*13b90*/  FFMA.FTZ R3, R202, c[0x0][0x2d0], -R0 ;  /* 0x0000b400ca037a23 */ /* 0x002fcc0000010800 */
[----:B------:R1:W1:Y:S02]  /*13ba0*/  MUFU.EX2 R14, R3 ;  /* 0x00000003000e7308 */ /* 0x0002640000000800 */
[----:B-1----:R-:W-:Y:S02]  /*13bb0*/  FADD.FTZ R3, R248, R5 ;  /* 0x00000005f8037221 */ /* 0x002fe40000010000 */
[----:B------:R-:W1:Y:S01]  /*13bc0*/  LDSM.16.MT88.4 R4, [R230+0x3900] ;  /* 0x00390000e604783b */ /* 0x000e620000004200 */
[----:B------:R-:W-:Y:S02]  /*13bd0*/  F2FP.BF16.PACK_AB R202, R26, R25 ;  /* 0x000000191aca723e */ /* 0x000fe400000010ff */
[----:B---3--:R-:W-:Y:S02]  /*13be0*/  F2FP.BF16.PACK_AB R197, R11, R10 ;  /* 0x0000000a0bc5723e */ /* 0x008fe400000010ff */
[----:B------:R-:W-:Y:S01]  /*13bf0*/  F2FP.BF16.PACK_AB R199, R14, R13 ;  /* 0x0000000d0ec7723e */ /* 0x000fe200000010ff */
[----:B------:R-:W-:-:S02]  /*13c00*/  FADD.FTZ R0, R141, R140 ;  /* 0x0000008c8d007221 */ /* 0x000fc40000010000 */
[----:B--2---:R-:W-:Y:S01]  /*13c10*/  HMMA.16816.F32.BF16 R176, R200, R184, R176 ;  /* 0x000000b8c8b0723c */ /* 0x004fe200000418b0 */
[----:B------:R-:W-:Y:S02]  /*13c20*/  IMAD.MOV.U32 R248, RZ, RZ, R72 ;  /* 0x000000fffff87224 */ /* 0x000fe400078e0048 */
[----:B------:R-:W-:-:S05]  /*13c30*/  FADD.FTZ R8, R142, R0 ;  /* 0x000000008e087221 */ /* 0x000fca0000010000 */
[C---:B------:R-:W-:Y:S01]  /*13c40*/  HMMA.16816.F32.BF16 R172, R196.reuse, R184, R172 ;  /* 0x000000b8c4ac723c */ /* 0x040fe200000418ac */
[----:B------:R-:W-:Y:S01]  /*13c50*/  MOV R0, R153 ;  /* 0x0000009900007202 */ /* 0x000fe20000000f00 */
[----:B------:R-:W-:Y:S06]  /*13c60*/  LDSM.16.MT88.4 R140, [R229+0x3900] ;  /* 0x00390000e58c783b */ /* 0x000fec0000004200 */
[-C--:B------:R-:W-:Y:S08]  /*13c70*/  HMMA.16816.F32.BF16 R180, R196, R186.reuse, R180 ;  /* 0x000000bac4b4723c */ /* 0x080ff000000418b4 */
[----:B------:R-:W-:Y:S07]  /*13c80*/  HMMA.16816.F32.BF16 R184, R200, R186, R28 ;  /* 0x000000bac8b8723c */ /* 0x000fee000004181c */
[----:B------:R-:W-:Y:S01]  /*13c90*/  MOV R31, R73 ;  /* 0x00000049001f7202 */ /* 0x000fe20000000f00 */
[----:B------:R-:W-:Y:S01]  /*13ca0*/  IMAD.MOV.U32 R30, RZ, RZ, R74 ;  /* 0x000000ffff1e7224 */ /* 0x000fe200078e004a */
[----:B------:R-:W-:Y:S01]  /*13cb0*/  MOV R29, R75 ;  /* 0x0000004b001d7202 */ /* 0x000fe20000000f00 */
[----:B------:R-:W-:Y:S01]  /*13cc0*/  IMAD.MOV.U32 R28, RZ, RZ, R76 ;  /* 0x000000ffff1c7224 */ /* 0x000fe200078e004c */
[----:B------:R-:W-:Y:S01]  /*13cd0*/  HMMA.16816.F32.BF16 R72, R196, R80, R32 ;  /* 0x00000050c448723c */ /* 0x000fe20000041820 */
[----:B------:R-:W-:-:S06]  /*13ce0*/  FADD.FTZ R0, R0, R9 ;  /* 0x0000000900007221 */ /* 0x000fcc0000010000 */
[----:B------:R-:W-:Y:S01]  /*13cf0*/  MOV R35, R77 ;  /* 0x0000004d00237202 */ /* 0x000fe20000000f00 */
[----:B------:R-:W-:Y:S01]  /*13d00*/  IMAD.MOV.U32 R34, RZ, RZ, R78 ;  /* 0x000000ffff227224 */ /* 0x000fe200078e004e */
[----:B------:R-:W-:Y:S01]  /*13d10*/  MOV R33, R79 ;  /* 0x0000004f00217202 */ /* 0x000fe20000000f00 */
[----:B------:R-:W-:Y:S08]  /*13d20*/  HMMA.16816.F32.BF16 R68, R200, R80, R68 ;  /* 0x00000050c844723c */ /* 0x000ff00000041844 */
[-C--:B------:R-:W-:Y:S08]  /*13d30*/  HMMA.16816.F32.BF16 R76, R196, R82.reuse, R44 ;  /* 0x00000052c44c723c */ /* 0x080ff0000004182c */
[----:B------:R-:W-:Y:S01]  /*13d40*/  HMMA.16816.F32.BF16 R80, R200, R82, R40 ;  /* 0x00000052c850723c */ /* 0x000fe20000041828 */
[----:B------:R-:W-:Y:S01]  /*13d50*/  MOV R45, R131 ;  /* 0x00000083002d7202 */ /* 0x000fe20000000f00 */
[----:B------:R-:W-:-:S05]  /*13d60*/  IMAD.MOV.U32 R46, RZ, RZ, R130 ;  /* 0x000000ffff2e7224 */ /* 0x000fca00078e0082 */
[----:B------:R-:W-:Y:S01]  /*13d70*/  IMAD.MOV.U32 R42, RZ, RZ, R154 ;  /* 0x000000ffff2a7224 */ /* 0x000fe200078e009a */
[----:B------:R-:W-:-:S03]  /*13d80*/  MOV R43, R155 ;  /* 0x0000009b002b7202 */ /* 0x000fc60000000f00 */
[----:B------:R-:W-:Y:S01]  /*13d90*/  FADD.FTZ R8, R42, R8 ;  /* 0x000000082a087221 */ /* 0x000fe20000010000 */
[----:B------:R-:W-:Y:S01]  /*13da0*/  MOV R47, R129 ;  /* 0x00000081002f7202 */ /* 0x000fe20000000f00 */
[----:B------:R-:W-:Y:S01]  /*13db0*/  IMAD.MOV.U32 R44, RZ, RZ, R152 ;  /* 0x000000ffff2c7224 */ /* 0x000fe200078e0098 */
[----:B-1----:R-:W-:Y:S01]  /*13dc0*/  HMMA.16816.F32.BF16 R160, R196, R4, R160 ;  /* 0x00000004c4a0723c */ /* 0x002fe200000418a0 */
[----:B------:R-:W-:Y:S01]  /*13dd0*/  FADD.FTZ R0, R45, R0 ;  /* 0x000000002d007221 */ /* 0x000fe20000010000 */
[----:B------:R-:W-:Y:S01]  /*13de0*/  LDSM.16.MT88.4 R152, [R231+0x3900] ;  /* 0x00390000e798783b */ /* 0x000fe20000004200 */
[----:B------:R-:W-:Y:S02]  /*13df0*/  FADD.FTZ R9, R46, R8 ;  /* 0x000000082e097221 */ /* 0x000fe40000010000 */
[----:B------:R-:W-:-:S03]  /*13e00*/  IMAD.MOV.U32 R32, RZ, RZ, R128 ;  /* 0x000000ffff207224 */ /* 0x000fc600078e0080 */
[----:B------:R-:W-:Y:S01]  /*13e10*/  HMMA.16816.F32.BF16 R156, R200, R4, R156 ;  /* 0x00000004c89c723c */ /* 0x000fe2000004189c */
[----:B------:R-:W-:Y:S01]  /*13e20*/  FADD.FTZ R3, R44, R3 ;  /* 0x000000032c037221 */ /* 0x000fe20000010000 */
[----:B------:R-:W1:Y:S05]  /*13e30*/  LDSM.16.MT88.4 R128, [R228+0x3900] ;  /* 0x00390000e480783b */ /* 0x000e6a0000004200 */
[----:B------:R-:W-:Y:S02]  /*13e40*/  FADD.FTZ R4, R43, R20 ;  /* 0x000000142b047221 */ /* 0x000fe40000010000 */
[----:B------:R-:W-:Y:S02]  /*13e50*/  FADD.FTZ R5, R33, R0 ;  /* 0x0000000021057221 */ /* 0x000fe40000010000 */
[----:B------:R-:W-:-:S02]  /*13e60*/  FADD.FTZ R0, R34, R9 ;  /* 0x0000000922007221 */ /* 0x000fc40000010000 */
[----:B------:R-:W-:Y:S02]  /*13e70*/  FADD.FTZ R8, R47, R4 ;  /* 0x000000042f087221 */ /* 0x000fe40000010000 */
[----:B------:R-:W-:Y:S02]  /*13e80*/  FADD.FTZ R4, R32, R3 ;  /* 0x0000000320047221 */ /* 0x000fe40000010000 */
[----:B------:R-:W-:Y:S02]  /*13e90*/  IMAD.MOV.U32 R249, RZ, RZ, R106 ;  /* 0x000000fffff97224 */ /* 0x000fe400078e006a */
        /* <DEDUP_REMOVED lines=41> */
[C---:B------:R-:W-:Y:S01]  /*14130*/  HMMA.16816.F32.BF16 R88, R196.reuse, R96, R88 ;  /* 0x00000060c458723c */ /* 0x040fe20000041858 */
[----:B------:R2:W-:Y:S07]  /*14140*/  STL [R1+0xc], R0 ;  /* 0x00000c0001007387 */ /* 0x0005ee0000100800 */
[C---:B------:R-:W-:Y:S08]  /*14150*/  HMMA.16816.F32.BF16 R92, R196.reuse, R98, R92 ;  /* 0x00000062c45c723c */ /* 0x040ff0000004185c */
[C---:B------:R-:W-:Y:S08]  /*14160*/  HMMA.16816.F32.BF16 R104, R196.reuse, R112, R60 ;  /* 0x00000070c468723c */ /* 0x040ff0000004183c */
[----:B------:R-:W-:Y:S01]  /*14170*/  HMMA.16816.F32.BF16 R108, R196, R114, R108 ;  /* 0x00000072c46c723c */ /* 0x000fe2000004186c */
[----:B--2---:R-:W-:-:S07]  /*14180*/  FADD.FTZ R0, R14, R5 ;  /* 0x000000050e007221 */ /* 0x004fce0000010000 */
[C---:B-1----:R-:W-:Y:S08]  /*14190*/  HMMA.16816.F32.BF16 R120, R196.reuse, R128, R120 ;  /* 0x00000080c478723c */ /* 0x042ff00000041878 */
        /* <DEDUP_REMOVED lines=14> */
[-C--:B------:R-:W-:Y:S08]  /*14280*/  HMMA.16816.F32.BF16 R196, R196, R6.reuse, R48 ;  /* 0x00000006c4c4723c */ /* 0x080ff00000041830 */
        /* <DEDUP_REMOVED lines=9> */
[----:B----4-:R-:W4:Y:S04]  /*14320*/  LDL R252, [R1+0x48] ;  /* 0x0000480001fc7983 */ /* 0x010f280000100800 */
[----:B------:R-:W4:Y:S04]  /*14330*/  LDL R27, [R1+0x54] ;  /* 0x00005400011b7983 */ /* 0x000f280000100800 */
[----:B------:R-:W4:Y:S04]  /*14340*/  LDL.64 R250, [R1+0x30] ;  /* 0x0000300001fa7983 */ /* 0x000f280000100a00 */
[----:B------:R-:W4:Y:S01]  /*14350*/  LDL.LU R249, [R1+0x58] ;  /* 0x0000580001f97983 */ /* 0x000f220000300800 */
[----:B------:R-:W-:-:S02]  /*14360*/  MOV R170, R2 ;  /* 0x0000000200aa7202 */ /* 0x000fc40000000f00 */
[----:B------:R-:W-:-:S05]  /*14370*/  MOV R2, c[0x0][0x208] ;  /* 0x0000820000027a02 */ /* 0x000fca0000000f00 */
[----:B------:R-:W-:-:S05]  /*14380*/  IMAD.SHL.U32 R4, R2, 0x20, RZ ;  /* 0x0000002002047824 */ /* 0x000fca00078e00ff */
[----:B------:R-:W-:Y:S01]  /*14390*/  IADD3 R2, P2, R4, 0x80, RZ ;  /* 0x0000008004027810 */ /* 0x000fe20007f5e0ff */
[----:B------:R-:W-:Y:S02]  /*143a0*/  IMAD.MOV.U32 R3, RZ, RZ, R167 ;  /* 0x000000ffff037224 */ /* 0x000fe400078e00a7 */
[----:B-----5:R-:W-:Y:S02]  /*143b0*/  IMAD.MOV.U32 R0, RZ, RZ, R168 ;  /* 0x000000ffff007224 */ /* 0x020fe400078e00a8 */
[----:B------:R-:W-:Y:S01]  /*143c0*/  IMAD.MOV.U32 R169, RZ, RZ, R166 ;  /* 0x000000ffffa97224 */ /* 0x000fe200078e00a6 */
[----:B------:R-:W-:Y:S01]  /*143d0*/  ULDC.64 UR4, c[0x0][0x118] ;  /* 0x0000460000047ab9 */ /* 0x000fe20000000a00 */
[----:B--2---:R-:W-:Y:S02]  /*143e0*/  IADD3 R5, P1, R28, 0x40, RZ ;  /* 0x000000401c057810 */ /* 0x004fe40007f3e0ff */
[----:B---3--:R-:W-:-:S03]  /*143f0*/  IADD3 R6, P0, R30, 0x40, RZ ;  /* 0x000000401e067810 */ /* 0x008fc60007f1e0ff */
[----:B------:R1:W-:Y:S04]  /*14400*/  STL [R1+0x28], R5 ;  /* 0x0000280501007387 */ /* 0x0003e80000100800 */
[----:B------:R-:W-:Y:S04]  /*14410*/  STL [R1+0x20], R6 ;  /* 0x0000200601007387 */ /* 0x000fe80000100800 */
[----:B------:R2:W-:Y:S01]  /*14420*/  STL [R1+0x18], R2 ;  /* 0x0000180201007387 */ /* 0x0005e20000100800 */
[----:B----4-:R-:W-:Y:S01]  /*14430*/  IMAD.X R4, RZ, RZ, R251, P0 ;  /* 0x000000ffff047224 */ /* 0x010fe200000e06fb */
[----:B-1----:R-:W-:-:S02]  /*14440*/  IADD3.X R5, RZ, R252, RZ, P1, !PT ;  /* 0x000000fcff057210 */ /* 0x002fc40000ffe4ff */
[----:B--2---:R-:W-:-:S03]  /*14450*/  IADD3.X R2, RZ, R27, RZ, P2, !PT ;  /* 0x0000001bff027210 */ /* 0x004fc600017fe4ff */
[----:B------:R1:W-:Y:S04]  /*14460*/  STL [R1+0x24], R5 ;  /* 0x0000240501007387 */ /* 0x0003e80000100800 */
[----:B------:R1:W-:Y:S04]  /*14470*/  STL [R1+0x14], R2 ;  /* 0x0000140201007387 */ /* 0x0003e80000100800 */
[----:B------:R1:W-:Y:S01]  /*14480*/  STL [R1+0x1c], R4 ;  /* 0x00001c0401007387 */ /* 0x0003e20000100800 */
[----:B------:R-:W-:-:S03]  /*14490*/  LEA.HI.SX32 R248, R249, 0xfffffffe, 0x1a ;  /* 0xfffffffef9f87811 */ /* 0x000fc600078fd2ff */
.L_x_839:
[----:B------:R-:W2:Y:S01]  /*144a0*/  LDL.64 R26, [R1+0x38] ;  /* 0x00003800011a7983 */ /* 0x000ea20000100a00 */
[----:B------:R-:W-:Y:S04]  /*144b0*/  DEPBAR.LE SB0, 0x0 ;  /* 0x000080000000791a */ /* 0x000fe80000000000 */
[----:B-1----:R-:W-:Y:S01]  /*144c0*/  SHF.R.S32.HI R2, RZ, 0x1f, R248 ;  /* 0x0000001fff027819 */ /* 0x002fe200000114f8 */
[----:B------:R-:W3:Y:S01]  /*144d0*/  LDL R24, [R1+0x28] ;  /* 0x0000280001187983 */ /* 0x000ee20000100800 */
[----:B------:R-:W-:Y:S01]  /*144e0*/  IMAD.WIDE.U32 R28, R248, c[0x0][0x208], RZ ;  /* 0x00008200f81c7a25 */ /* 0x000fe200078e00ff */
[----:B------:R-:W-:Y:S02]  /*144f0*/  MOV R58, c[0x0][0x208] ;  /* 0x00008200003a7a02 */ /* 0x000fe40000000f00 */
[----:B------:R-:W4:Y:S01]  /*14500*/  LDL R31, [R1+0x48] ;  /* 0x00004800011f7983 */ /* 0x000f220000100800 */
[----:B------:R-:W-:Y:S01]  /*14510*/  IMAD R2, R2, c[0x0][0x208], RZ ;  /* 0x0000820002027a24 */ /* 0x000fe200078e02ff */
[----:B------:R-:W-:Y:S02]  /*14520*/  SHF.L.U32 R38, R28, 0x6, RZ ;  /* 0x000000061c267819 */ /* 0x000fe400000006ff */
[----:B------:R-:W4:Y:S01]  /*14530*/  LDL R30, [R1+0x24] ;  /* 0x00002400011e7983 */ /* 0x000f220000100800 */
[----:B------:R-:W-:Y:S01]  /*14540*/  IMAD R2, R248, c[0x0][0x20c], R2 ;  /* 0x00008300f8027a24 */ /* 0x000fe200078e0202 */
[----:B------:R-:W-:Y:S02]  /*14550*/  MOV R57, 0x5 ;  /* 0x0000000500397802 */ /* 0x000fe40000000f00 */
[----:B------:R-:W4:Y:S01]  /*14560*/  LDL R55, [R1+0x18] ;  /* 0x0000180001377983 */ /* 0x000f220000100800 */
[----:B------:R-:W-:Y:S02]  /*14570*/  SHF.L.U32 R58, R58, 0x5, RZ ;  /* 0x000000053a3a7819 */ /* 0x000fe400000006ff */
[----:B------:R-:W-:Y:S01]  /*14580*/  IADD3 R2, R29, R2, RZ ;  /* 0x000000021d027210 */ /* 0x000fe20007ffe0ff */
[----:B------:R-:W4:Y:S01]  /*14590*/  LDL R54, [R1+0x14] ;  /* 0x0000140001367983 */ /* 0x000f220000100800 */
[----:B------:R-:W-:Y:S02]  /*145a0*/  MOV R56, c[0x0][0x208] ;  /* 0x0000820000387a02 */ /* 0x000fe40000000f00 */
[----:B------:R-:W-:Y:S01]  /*145b0*/  SHF.L.U64.HI R2, R28, 0x6, R2 ;  /* 0x000000061c027819 */ /* 0x000fe20000010202 */
[----:B------:R-:W-:Y:S01]  /*145c0*/  BAR.SYNC.DEFER_BLOCKING 0x0 ;  /* 0x0000000000007b1d */ /* 0x000fe20000010000 */
[----:B------:R-:W-:Y:S07]  /*145d0*/  SHF.L.U64.HI R56, R56, R57, c[0x0][0x20c] ;  /* 0x0000830038387619 */ /* 0x000fee0000010239 */
[----:B-----5:R-:W-:Y:S04]  /*145e0*/  STL [R1+0x5c], R238 ;  /* 0x00005cee01007387 */ /* 0x020fe80000100800 */
[----:B------:R-:W-:Y:S04]  /*145f0*/  STL [R1+0x60], R246 ;  /* 0x000060f601007387 */ /* 0x000fe80000100800 */
[----:B------:R-:W-:Y:S04]  /*14600*/  STL [R1+0x64], R245 ;  /* 0x000064f501007387 */ /* 0x000fe80000100800 */
[----:B------:R-:W-:Y:S04]  /*14610*/  STL [R1+0x68], R244 ;  /* 0x000068f401007387 */ /* 0x000fe80000100800 */
[----:B------:R-:W-:Y:S08]  /*14620*/  LDSM.16.M88.4 R64, [R234+0x8100] ;  /* 0x00810000ea40783b */ /* 0x000ff00000000200 */
[----:B------:R-:W1:Y:S08]  /*14630*/  LDSM.16.M88.4 R16, [R171+0x4100] ;  /* 0x00410000ab10783b */ /* 0x000e700000000200 */
[----:B------:R-:W1:Y:S08]  /*14640*/  LDSM.16.M88.4 R60, [R234+0xa100] ;  /* 0x00a10000ea3c783b */ /* 0x000e700000000200 */
[----:B------:R-:W1:Y:S08]  /*14650*/  LDSM.16.M88.4 R32, [R171+0x4900] ;  /* 0x00490000ab20783b */ /* 0x000e700000000200 */
[----:B------:R-:W4:Y:S04]  /*14660*/  LDL R249, [R1+0x1c] ;  /* 0x00001c0001f97983 */ /* 0x000f280000100800 */
[----:B------:R-:W2:Y:S08]  /*14670*/  LDSM.16.M88.4 R48, [R171+0x5100] ;  /* 0x00510000ab30783b */ /* 0x000eb00000000200 */
[----:B------:R-:W2:Y:S01]  /*14680*/  LDSM.16.M88.4 R164, [R171+0x5900] ;  /* 0x00590000aba4783b */ /* 0x000ea20000000200 */
[-C--:B-1----:R-:W-:Y:S07]  /*14690*/  HMMA.16816.F32.BF16 R4, R64, R16.reuse, RZ ;  /* 0x000000104004723c */ /* 0x082fee00000418ff */
[----:B------:R-:W-:Y:S01]  /*146a0*/  LDSM.16.M88.4 R204, [R236+0x8100] ;  /* 0x00810000eccc783b */ /* 0x000fe20000000200 */
[C---:B------:R-:W-:Y:S07]  /*146b0*/  HMMA.16816.F32.BF16 R8, R60.reuse, R16, RZ ;  /* 0x000000103c08723c */ /* 0x040fee00000418ff */
[----:B------:R1:W1:Y:S01]  /*146c0*/  LDSM.16.M88.4 R208, [R238] ;  /* 0x00000000eed0783b */ /* 0x0002620000000200 */
[-C--:B------:R-:W-:Y:S07]  /*146d0*/  HMMA.16816.F32.BF16 R12, R60, R18.reuse, RZ ;  /* 0x000000123c0c723c */ /* 0x080fee00000418ff */
[----:B------:R-:W2:Y:S01]  /*146e0*/  LDSM.16.M88.4 R212, [R236+0xa100] ;  /* 0x00a10000ecd4783b */ /* 0x000ea20000000200 */
[C---:B------:R-:W-:Y:S07]  /*146f0*/  HMMA.16816.F32.BF16 R16, R64.reuse, R18, RZ ;  /* 0x000000124010723c */ /* 0x040fee00000418ff */
[----:B------:R-:W2:Y:S01]  /*14700*/  LDSM.16.M88.4 R216, [R246] ;  /* 0x00000000f6d8783b */ /* 0x000ea20000000200 */
[-C--:B------:R-:W-:Y:S07]  /*14710*/  HMMA.16816.F32.BF16 R20, R64, R32.reuse, RZ ;  /* 0x000000204014723c */ /* 0x080fee00000418ff */
[----:B------:R-:W2:Y:S08]  /*14720*/  LDSM.16.M88.4 R220, [R245] ;  /* 0x00000000f5dc783b */ /* 0x000eb00000000200 */
[----:B------:R1:W2:Y:S08]  /*14730*/  LDSM.16.M88.4 R224, [R244] ;  /* 0x00000000f4e0783b */ /* 0x0002b00000000200 */
[----:B-1----:R-:W4:Y:S04]  /*14740*/  LDL R238, [R1+0x50] ;  /* 0x0000500001ee7983 */ /* 0x002f280000100800 */
[----:B------:R-:W4:Y:S06]  /*14750*/  LDL.64 R250, [R1+0x30] ;  /* 0x0000300001fa7983 */ /* 0x000f2c0000100a00 */
[----:B------:R-:W4:Y:S01]  /*14760*/  LDL R244, [R1+0x20] ;  /* 0x0000200001f47983 */ /* 0x000f220000100800 */
[C---:B--2---:R-:W-:Y:S04]  /*14770*/  IADD3 R37, P5, R38.reuse, R26, RZ ;  /* 0x0000001a26257210 */ /* 0x044fe80007fbe0ff */
[C---:B------:R-:W-:Y:S02]  /*14780*/  LEA R36, P2, R37.reuse, c[0x0][0x1f8], 0x1 ;  /* 0x00007e0025247a11 */ /* 0x040fe400078408ff */
[----:B---3--:R-:W-:Y:S02]  /*14790*/  IADD3 R38, P1, R38, R24, RZ ;  /* 0x0000001826267210 */ /* 0x008fe40007f3e0ff */
[C---:B------:R-:W-:Y:S02]  /*147a0*/  HMMA.16816.F32.BF16 R24, R60.reuse, R32, RZ ;  /* 0x000000203c18723c */ /* 0x040fe400000418ff */
[----:B------:R-:W-:Y:S05]  /*147b0*/  LEA R40, P0, R38, c[0x0][0x1f8], 0x1 ;  /* 0x00007e0026287a11 */ /* 0x000fea00078008ff */
[C---:B----4-:R-:W-:Y:S02]  /*147c0*/  IADD3.X R32, R2.reuse, R31, RZ, P5, !PT ;  /* 0x0000001f02207210 */ /* 0x050fe40002ffe4ff */
[----:B------:R-:W-:Y:S02]  /*147d0*/  IADD3.X R2, R2, R30, RZ, P1, !PT ;  /* 0x0000001e02027210 */ /* 0x000fe40000ffe4ff */
[-C--:B------:R-:W-:Y:S01]  /*147e0*/  HMMA.16816.F32.BF16 R28, R60, R34.reuse, RZ ;  /* 0x000000223c1c723c */ /* 0x080fe200000418ff */
[----:B------:R-:W-:Y:S02]  /*147f0*/  LEA.HI.X R37, R37, c[0x0][0x1fc], R32, 0x1, P2 ;  /* 0x00007f0025257a11 */ /* 0x000fe400010f0c20 */
[----:B------:R-:W-:Y:S02]  /*14800*/  LEA.HI.X R41, R38, c[0x0][0x1fc], R2, 0x1, P0 ;  /* 0x00007f0026297a11 */ /* 0x000fe400000f0c02 */
[----:B------:R-:W-:Y:S01]  /*14810*/  IADD3 R44, P0, R36, R58, RZ ;  /* 0x0000003a242c7210 */ /* 0x000fe20007f1e0ff */
[----:B------:R-:W-:Y:S01]  /*14820*/  @!PT LDS RZ, [RZ] ;  /* 0x00000000fffff984 */ /* 0x000fe20000000800 */
[----:B------:R-:W-:Y:S01]  /*14830*/  @!PT LDS RZ, [RZ] ;  /* 0x00000000fffff984 */ /* 0x000fe20000000800 */
[----:B------:R-:W-:Y:S01]  /*14840*/  @!PT LDS RZ, [RZ] ;  /* 0x00000000fffff984 */ /* 0x000fe20000000800 */
[----:B------:R1:W-:Y:S02]  /*14850*/  LDGSTS.E.BYPASS.LTC128B.128 [R247+0x100], [R36.64], !P4 ;  /* 0x0010000024f77fae */ /* 0x0003e4000e101d44 */
[C---:B------:R-:W-:Y:S04]  /*14860*/  HMMA.16816.F32.BF16 R32, R64.reuse, R34, RZ ;  /* 0x000000224020723c */ /* 0x040fe800000418ff */
[----:B------:R-:W-:Y:S02]  /*14870*/  IADD3.X R45, R37, R56, RZ, P0, !PT ;  /* 0x00000038252d7210 */ /* 0x000fe400007fe4ff */
[----:B------:R2:W-:Y:S01]  /*14880*/  LDGSTS.E.BYPASS.LTC128B.128 [R247+0x2100], [R40.64], !P3 ;  /* 0x0210000028f77fae */ /* 0x0005e2000d901d44 */
[C---:B------:R-:W-:Y:S02]  /*14890*/  IADD3 R52, P1, R44.reuse, R58, RZ ;  /* 0x0000003a2c347210 */ /* 0x040fe40007f3e0ff */
[-C--:B------:R-:W-:Y:S03]  /*148a0*/  IADD3 R46, P0, R44, R55.reuse, RZ ;  /* 0x000000372c2e7210 */ /* 0x080fe60007f1e0ff */
[C---:B------:R-:W-:Y:S02]  /*148b0*/  IADD3.X R53, R45.reuse, R56, RZ, P1, !PT ;  /* 0x000000382d357210 */ /* 0x040fe40000ffe4ff */
[----:B------:R3:W-:Y:S01]  /*148c0*/  LDGSTS.E.BYPASS.LTC128B.128 [R247+0x900], [R44.64], !P4 ;  /* 0x009000002cf77fae */ /* 0x0007e2000e101d44 */
[----:B------:R-:W-:Y:S07]  /*148d0*/  IADD3.X R47, R45, R54, RZ, P0, !PT ;  /* 0x000000362d2f7210 */ /* 0x000fee00007fe4ff */
[----:B------:R3:W-:Y:S01]  /*148e0*/  LDGSTS.E.BYPASS.LTC128B.128 [R247+0x2900], [R44.64+0x80], !P3 ;  /* 0x029000802cf77fae */ /* 0x0007e2000d901d44 */
[-C--:B-1----:R-:W-:Y:S07]  /*148f0*/  HMMA.16816.F32.BF16 R36, R64, R48.reuse, RZ ;  /* 0x000000304024723c */ /* 0x082fee00000418ff */
[----:B------:R1:W-:Y:S01]  /*14900*/  LDGSTS.E.BYPASS.LTC128B.128 [R247+0x1100], [R52.64], !P4 ;  /* 0x0110000034f77fae */ /* 0x0003e2000e101d44 */
[C---:B--2---:R-:W-:Y:S07]  /*14910*/  HMMA.16816.F32.BF16 R40, R60.reuse, R48, RZ ;  /* 0x000000303c28723c */ /* 0x044fee00000418ff */
[----:B------:R3:W-:Y:S01]  /*14920*/  LDGSTS.E.BYPASS.LTC128B.128 [R247+0x3100], [R46.64], !P3 ;  /* 0x031000002ef77fae */ /* 0x0007e2000d901d44 */
[C---:B------:R-:W-:Y:S04]  /*14930*/  IADD3 R48, P0, R52.reuse, R58, RZ ;  /* 0x0000003a34307210 */ /* 0x040fe80007f1e0ff */
[C---:B------:R-:W-:Y:S05]  /*14940*/  IADD3.X R49, R53.reuse, R56, RZ, P0, !PT ;  /* 0x0000003835317210 */ /* 0x040fea00007fe4ff */
[----:B------:R2:W-:Y:S01]  /*14950*/  LDGSTS.E.BYPASS.LTC128B.128 [R247+0x1900], [R48.64], !P4 ;  /* 0x0190000030f77fae */ /* 0x0005e2000e101d44 */
[----:B-1----:R-:W-:Y:S04]  /*14960*/  IADD3 R52, P0, R52, R55, RZ ;  /* 0x0000003734347210 */ /* 0x002fe80007f1e0ff */
[----:B------:R-:W-:Y:S02]  /*14970*/  IADD3.X R53, R53, R54, RZ, P0, !PT ;  /* 0x0000003635357210 */ /* 0x000fe400007fe4ff */
[C---:B------:R-:W-:Y:S01]  /*14980*/  ISETP.GT.AND P0, PT, R248.reuse, RZ, PT ;  /* 0x000000fff800720c */ /* 0x040fe20003f04270 */
[-C--:B---3--:R-:W-:Y:S02]  /*14990*/  HMMA.16816.F32.BF16 R44, R60, R50.reuse, RZ ;  /* 0x000000323c2c723c */ /* 0x088fe400000418ff */
[----:B------:R1:W-:Y:S01]  /*149a0*/  LDGSTS.E.BYPASS.LTC128B.128 [R247+0x3900], [R52.64], !P3 ;  /* 0x0390000034f77fae */ /* 0x0003e2000d901d44 */
[----:B------:R-:W-:Y:S07]  /*149b0*/  IADD3 R248, R248, -0x1, RZ ;  /* 0xfffffffff8f87810 */ /* 0x000fee0007ffe0ff */
[----:B------:R-:W0:Y:S01]  /*149c0*/  LDGDEPBAR ;  /* 0x00000000000079af */ /* 0x000e220000000000 */
[C---:B--2---:R-:W-:Y:S08]  /*149d0*/  HMMA.16816.F32.BF16 R48, R64.reuse, R50, RZ ;  /* 0x000000324030723c */ /* 0x044ff000000418ff */
[-C--:B-1----:R-:W-:Y:S08]  /*149e0*/  HMMA.16816.F32.BF16 R52, R64, R164.reuse, RZ ;  /* 0x000000a44034723c */ /* 0x082ff000000418ff */
[C---:B------:R-:W-:Y:S08]  /*149f0*/  HMMA.16816.F32.BF16 R56, R60.reuse, R164, RZ ;  /* 0x000000a43c38723c */ /* 0x040ff000000418ff */
[-C--:B------:R-:W-:Y:S08]  /*14a00*/  HMMA.16816.F32.BF16 R60, R60, R166.reuse, RZ ;  /* 0x000000a63c3c723c */ /* 0x080ff000000418ff */
[----:B------:R-:W-:Y:S01]  /*14a10*/  HMMA.16816.F32.BF16 R64, R64, R166, RZ ;  /* 0x000000a64040723c */ /* 0x000fe200000418ff */
[----:B------:R-:W-:Y:S07]  /*14a20*/  LDSM.16.M88.4 R164, [R235+0x8100] ;  /* 0x00810000eba4783b */ /* 0x000fee0000000200 */
[-C--:B------:R-:W-:Y:S08]  /*14a30*/  HMMA.16816.F32.BF16 R4, R204, R208.reuse, R4 ;  /* 0x000000d0cc04723c */ /* 0x080ff00000041804 */
[C---:B------:R-:W-:Y:S08]  /*14a40*/  HMMA.16816.F32.BF16 R8, R212.reuse, R208, R8 ;  /* 0x000000d0d408723c */ /* 0x040ff00000041808 */
[-C--:B------:R-:W-:Y:S08]  /*14a50*/  HMMA.16816.F32.BF16 R12, R212, R210.reuse, R12 ;  /* 0x000000d2d40c723c */ /* 0x080ff0000004180c */
[C---:B------:R-:W-:Y:S01]  /*14a60*/  HMMA.16816.F32.BF16 R16, R204.reuse, R210, R16 ;  /* 0x000000d2cc10723c */ /* 0x040fe20000041810 */
[----:B------:R-:W1:Y:S07]  /*14a70*/  LDSM.16.M88.4 R208, [R233+0x4100] ;  /* 0x00410000e9d0783b */ /* 0x000e6e0000000200 */
[-C--:B------:R-:W-:Y:S08]  /*14a80*/  HMMA.16816.F32.BF16 R20, R204, R216.reuse, R20 ;  /* 0x000000d8cc14723c */ /* 0x080ff00000041814 */
[C---:B------:R-:W-:Y:S08]  /*14a90*/  HMMA.16816.F32.BF16 R24, R212.reuse, R216, R24 ;  /* 0x000000d8d418723c */ /* 0x040ff00000041818 */
[-C--:B------:R-:W-:Y:S08]  /*14aa0*/  HMMA.16816.F32.BF16 R28, R212, R218.reuse, R28 ;  /* 0x000000dad41c723c */ /* 0x080ff0000004181c */
[C---:B------:R-:W-:Y:S01]  /*14ab0*/  HMMA.16816.F32.BF16 R32, R204.reuse, R218, R32 ;  /* 0x000000dacc20723c */ /* 0x040fe20000041820 */
[----:B------:R-:W2:Y:S07]  /*14ac0*/  LDSM.16.M88.4 R216, [R235+0xa100] ;  /* 0x00a10000ebd8783b */ /* 0x000eae0000000200 */
[-C--:B------:R-:W-:Y:S08]  /*14ad0*/  HMMA.16816.F32.BF16 R36, R204, R220.reuse, R36 ;  /* 0x000000dccc24723c */ /* 0x080ff00000041824 */
[C---:B------:R-:W-:Y:S08]  /*14ae0*/  HMMA.16816.F32.BF16 R40, R212.reuse, R220, R40 ;  /* 0x000000dcd428723c */ /* 0x040ff00000041828 */
[-C--:B------:R-:W-:Y:S08]  /*14af0*/  HMMA.16816.F32.BF16 R44, R212, R222.reuse, R44 ;  /* 0x000000ded42c723c */ /* 0x080ff0000004182c */
[C---:B------:R-:W-:Y:S01]  /*14b00*/  HMMA.16816.F32.BF16 R48, R204.reuse, R222, R48 ;  /* 0x000000decc30723c */ /* 0x040fe20000041830 */
[----:B------:R-:W-:Y:S07]  /*14b10*/  LDSM.16.M88.4 R220, [R233+0x5900] ;  /* 0x00590000e9dc783b */ /* 0x000fee0000000200 */
[-C--:B------:R-:W-:Y:S08]  /*14b20*/  HMMA.16816.F32.BF16 R52, R204, R224.reuse, R52 ;  /* 0x000000e0cc34723c */ /* 0x080ff00000041834 */
[C---:B------:R-:W-:Y:S01]  /*14b30*/  HMMA.16816.F32.BF16 R56, R212.reuse, R224, R56 ;  /* 0x000000e0d438723c */ /* 0x040fe20000041838 */
[----:B------:R-:W3:Y:S06]  /*14b40*/  LDL.64 R224, [R1+0x40] ;  /* 0x0000400001e07983 */ /* 0x000eec0000100a00 */
[----:B------:R-:W-:Y:S01]  /*14b50*/  STL [R1+0x6c], R234 ;  /* 0x00006cea01007387 */ /* 0x000fe20000100800 */
[-C--:B------:R-:W-:Y:S03]  /*14b60*/  HMMA.16816.F32.BF16 R60, R212, R226.reuse, R60 ;  /* 0x000000e2d43c723c */ /* 0x080fe6000004183c */
[----:B------:R-:W-:Y:S05]  /*14b70*/  LDSM.16.M88.4 R212, [R233+0x5100] ;  /* 0x00510000e9d4783b */ /* 0x000fea0000000200 */
[----:B------:R-:W-:Y:S03]  /*14b80*/  HMMA.16816.F32.BF16 R64, R204, R226, R64 ;  /* 0x000000e2cc40723c */ /* 0x000fe60000041840 */
[----:B------:R-:W4:Y:S05]  /*14b90*/  LDSM.16.M88.4 R204, [R233+0x4900] ;  /* 0x00490000e9cc783b */ /* 0x000f2a0000000200 */
[-C--:B-1----:R-:W-:Y:S03]  /*14ba0*/  HMMA.16816.F32.BF16 R4, R164, R208.reuse, R4 ;  /* 0x000000d0a404723c */ /* 0x082fe60000041804 */
[----:B------:R-:W-:Y:S04]  /*14bb0*/  STL [R1+0x70], R171 ;  /* 0x000070ab01007387 */ /* 0x000fe80000100800 */
[----:B------:R-:W-:Y:S01]  /*14bc0*/  STL [R1+0x74], R243 ;  /* 0x000074f301007387 */ /* 0x000fe20000100800 */
[C---:B--2---:R-:W-:Y:S03]  /*14bd0*/  HMMA.16816.F32.BF16 R8, R216.reuse, R208, R8 ;  /* 0x000000d0d808723c */ /* 0x044fe60000041808 */
[----:B------:R-:W-:Y:S04]  /*14be0*/  STL [R1+0x78], R236 ;  /* 0x000078ec01007387 */ /* 0x000fe80000100800 */
[----:B------:R-:W-:Y:S01]  /*14bf0*/  STL [R1+0x7c], R242 ;  /* 0x00007cf201007387 */ /* 0x000fe20000100800 */
[-C--:B------:R-:W-:Y:S08]  /*14c00*/  HMMA.16816.F32.BF16 R12, R216, R210.reuse, R12 ;  /* 0x000000d2d80c723c */ /* 0x080ff0000004180c */
[C---:B------:R-:W-:Y:S01]  /*14c10*/  HMMA.16816.F32.BF16 R16, R164.reuse, R210, R16 ;  /* 0x000000d2a410723c */ /* 0x040fe20000041810 */
[----:B------:R-:W-:Y:S07]  /*14c20*/  LDSM.16.M88.4 R208, [R232] ;  /* 0x00000000e8d0783b */ /* 0x000fee0000000200 */
[-C--:B----4-:R-:W-:Y:S08]  /*14c30*/  HMMA.16816.F32.BF16 R20, R164, R204.reuse, R20 ;  /* 0x000000cca414723c */ /* 0x090ff00000041814 */
        /* <DEDUP_REMOVED lines=11> */
[-C--:B------:R-:W-:Y:S01]  /*14cf0*/  HMMA.16816.F32.BF16 R60, R216, R222.reuse, R60 ;  /* 0x000000ded83c723c */ /* 0x080fe2000004183c */
[----:B------:R-:W-:Y:S07]  /*14d00*/  LDSM.16.M88.4 R216, [R232+0x1000] ;  /* 0x00100000e8d8783b */ /* 0x000fee0000000200 */
[----:B------:R-:W-:Y:S01]  /*14d10*/  HMMA.16816.F32.BF16 R64, R164, R222, R64 ;  /* 0x000000dea440723c */ /* 0x000fe20000041840 */
[----:B------:R-:W4:Y:S07]  /*14d20*/  LDSM.16.M88.4 R164, [R232+0x800] ;  /* 0x00080000e8a4783b */ /* 0x000f2e0000000200 */
[-C--:B-1----:R-:W-:Y:S01]  /*14d30*/  HMMA.16816.F32.BF16 R4, R204, R208.reuse, R4 ;  /* 0x000000d0cc04723c */ /* 0x082fe20000041804 */
[----:B------:R-:W1:Y:S07]  /*14d40*/  LDSM.16.M88.4 R220, [R232+0x1800] ;  /* 0x00180000e8dc783b */ /* 0x000e6e0000000200 */
[C---:B--2---:R-:W-:Y:S08]  /*14d50*/  HMMA.16816.F32.BF16 R8, R212.reuse, R208, R8 ;  /* 0x000000d0d408723c */ /* 0x044ff00000041808 */
[-C--:B------:R-:W-:Y:S08]  /*14d60*/  HMMA.16816.F32.BF16 R12, R212, R210.reuse, R12 ;  /* 0x000000d2d40c723c */ /* 0x080ff0000004180c */
[C---:B------:R-:W-:Y:S01]  /*14d70*/  HMMA.16816.F32.BF16 R16, R204.reuse, R210, R16 ;  /* 0x000000d2cc10723c */ /* 0x040fe20000041810 */
[----:B------:R-:W-:Y:S07]  /*14d80*/  LDSM.16.M88.4 R208, [R171+0x6100] ;  /* 0x00610000abd0783b */ /* 0x000fee0000000200 */
[-C--:B----4-:R-:W-:Y:S08]  /*14d90*/  HMMA.16816.F32.BF16 R20, R204, R164.reuse, R20 ;  /* 0x000000a4cc14723c */ /* 0x090ff00000041814 */
        /* <DEDUP_REMOVED lines=8> */
[----:B------:R-:W4:Y:S07]  /*14e20*/  LDSM.16.M88.4 R216, [R234+0xe100] ;  /* 0x00e10000ead8783b */ /* 0x000f2e0000000200 */
[-C--:B-1----:R-:W-:Y:S08]  /*14e30*/  HMMA.16816.F32.BF16 R52, R204, R220.reuse, R52 ;  /* 0x000000dccc34723c */ /* 0x082ff00000041834 */
[C---:B------:R-:W-:Y:S08]  /*14e40*/  HMMA.16816.F32.BF16 R56, R212.reuse, R220, R56 ;  /* 0x000000dcd438723c */ /* 0x040ff00000041838 */
[-C--:B------:R-:W-:Y:S01]  /*14e50*/  HMMA.16816.F32.BF16 R60, R212, R222.reuse, R60 ;  /* 0x000000ded43c723c */ /* 0x080fe2000004183c */
[----:B------:R-:W-:Y:S07]  /*14e60*/  LDSM.16.M88.4 R212, [R171+0x7100] ;  /* 0x00710000abd4783b */ /* 0x000fee0000000200 */
[----:B------:R-:W-:Y:S01]  /*14e70*/  HMMA.16816.F32.BF16 R64, R204, R222, R64 ;  /* 0x000000decc40723c */ /* 0x000fe20000041840 */
[----:B------:R-:W1:Y:S07]  /*14e80*/  LDSM.16.M88.4 R204, [R171+0x6900] ;  /* 0x00690000abcc783b */ /* 0x000e6e0000000200 */
[-C--:B--2---:R-:W-:Y:S01]  /*14e90*/  HMMA.16816.F32.BF16 R4, R164, R208.reuse, R4 ;  /* 0x000000d0a404723c */ /* 0x084fe20000041804 */
[----:B------:R-:W2:Y:S07]  /*14ea0*/  LDSM.16.M88.4 R220, [R171+0x7900] ;  /* 0x00790000abdc783b */ /* 0x000eae0000000200 */
[C---:B----4-:R-:W-:Y:S08]  /*14eb0*/  HMMA.16816.F32.BF16 R8, R216.reuse, R208, R8 ;  /* 0x000000d0d808723c */ /* 0x050ff00000041808 */
[-C--:B------:R-:W-:Y:S08]  /*14ec0*/  HMMA.16816.F32.BF16 R12, R216, R210.reuse, R12 ;  /* 0x000000d2d80c723c */ /* 0x080ff0000004180c */
[C---:B------:R-:W-:Y:S01]  /*14ed0*/  HMMA.16816.F32.BF16 R16, R164.reuse, R210, R16 ;  /* 0x000000d2a410723c */ /* 0x040fe20000041810 */
[----:B------:R-:W-:Y:S07]  /*14ee0*/  LDSM.16.M88.4 R208, [R243] ;  /* 0x00000000f3d0783b */ /* 0x000fee0000000200 */
[-C--:B-1----:R-:W-:Y:S08]  /*14ef0*/  HMMA.16816.F32.BF16 R20, R164, R204.reuse, R20 ;  /* 0x000000cca414723c */ /* 0x082ff00000041814 */
        /* <DEDUP_REMOVED lines=8> */
[----:B------:R-:W4:Y:S07]  /*14f80*/  LDSM.16.M88.4 R212, [R236+0xe100] ;  /* 0x00e10000ecd4783b */ /* 0x000f2e0000000200 */
[-C--:B--2---:R-:W-:Y:S08]  /*14f90*/  HMMA.16816.F32.BF16 R52, R164, R220.reuse, R52 ;  /* 0x000000dca434723c */ /* 0x084ff00000041834 */
[C---:B------:R-:W-:Y:S08]  /*14fa0*/  HMMA.16816.F32.BF16 R56, R216.reuse, R220, R56 ;  /* 0x000000dcd838723c */ /* 0x040ff00000041838 */
[-C--:B------:R-:W-:Y:S01]  /*14fb0*/  HMMA.16816.F32.BF16 R60, R216, R222.reuse, R60 ;  /* 0x000000ded83c723c */ /* 0x080fe2000004183c */
[----:B------:R-:W-:Y:S07]  /*14fc0*/  LDSM.16.M88.4 R216, [R241] ;  /* 0x00000000f1d8783b */ /* 0x000fee0000000200 */
[----:B------:R-:W-:Y:S01]  /*14fd0*/  HMMA.16816.F32.BF16 R64, R164, R222, R64 ;  /* 0x000000dea440723c */ /* 0x000fe20000041840 */
[----:B------:R-:W2:Y:S07]  /*14fe0*/  LDSM.16.M88.4 R164, [R242] ;  /* 0x00000000f2a4783b */ /* 0x000eae0000000200 */
[-C--:B-1----:R-:W-:Y:S01]  /*14ff0*/  HMMA.16816.F32.BF16 R4, R204, R208.reuse, R4 ;  /* 0x000000d0cc04723c */ /* 0x082fe20000041804 */
[----:B------:R-:W1:Y:S07]  /*15000*/  LDSM.16.M88.4 R220, [R240] ;  /* 0x00000000f0dc783b */ /* 0x000e6e0000000200 */
[C---:B----4-:R-:W-:Y:S08]  /*15010*/  HMMA.16816.F32.BF16 R8, R212.reuse, R208, R8 ;  /* 0x000000d0d408723c */ /* 0x050ff00000041808 */
[-C--:B------:R-:W-:Y:S08]  /*15020*/  HMMA.16816.F32.BF16 R12, R212, R210.reuse, R12 ;  /* 0x000000d2d40c723c */ /* 0x080ff0000004180c */
[C---:B------:R-:W-:Y:S01]  /*15030*/  HMMA.16816.F32.BF16 R16, R204.reuse, R210, R16 ;  /* 0x000000d2cc10723c */ /* 0x040fe20000041810 */
[----:B------:R-:W-:Y:S07]  /*15040*/  LDSM.16.M88.4 R208, [R233+0x6100] ;  /* 0x00610000e9d0783b */ /* 0x000fee0000000200 */
[-C--:B--2---:R-:W-:Y:S08]  /*15050*/  HMMA.16816.F32.BF16 R20, R204, R164.reuse, R20 ;  /* 0x000000a4cc14723c */ /* 0x084ff00000041814 */
        /* <DEDUP_REMOVED lines=20> */
[----:B------:R-:W-:Y:S07]  /*151a0*/  LDSM.16.M88.4 R208, [R232+0x2000] ;  /* 0x00200000e8d0783b */ /* 0x000fee0000000200 */
        /* <DEDUP_REMOVED lines=13> */
[----:B------:R-:W2:Y:S07]  /*15280*/  LDSM.16.M88.4 R216, [R232+0x2800] ;  /* 0x00280000e8d8783b */ /* 0x000eae0000000200 */
[----:B------:R-:W-:Y:S01]  /*15290*/  HMMA.16816.F32.BF16 R64, R164, R222, R64 ;  /* 0x000000dea440723c */ /* 0x000fe20000041840 */
[----:B------:R-:W3:Y:S07]  /*152a0*/  LDSM.16.M88.4 R164, [R232+0x3000] ;  /* 0x00300000e8a4783b */ /* 0x000eee0000000200 */
[-C--:B-1----:R-:W-:Y:S01]  /*152b0*/  HMMA.16816.F32.BF16 R4, R204, R208.reuse, R4 ;  /* 0x000000d0cc04723c */ /* 0x082fe20000041804 */
[----:B------:R-:W1:Y:S01]  /*152c0*/  LDSM.16.M88.4 R220, [R232+0x3800] ;  /* 0x00380000e8dc783b */ /* 0x000e620000000200 */
[----:B------:R-:W-:Y:S06]  /*152d0*/  DEPBAR.LE SB0, 0x0 ;  /* 0x000080000000791a */ /* 0x000fec0000000000 */
[C---:B----4-:R-:W-:Y:S01]  /*152e0*/  HMMA.16816.F32.BF16 R8, R212.reuse, R208, R8 ;  /* 0x000000d0d408723c */ /* 0x050fe20000041808 */
[----:B------:R-:W-:Y:S07]  /*152f0*/  BAR.SYNC.DEFER_BLOCKING 0x0 ;  /* 0x0000000000007b1d */ /* 0x000fee0000010000 */
[-C--:B------:R-:W-:Y:S08]  /*15300*/  HMMA.16816.F32.BF16 R12, R212, R210.reuse, R12 ;  /* 0x000000d2d40c723c */ /* 0x080ff0000004180c */
[C---:B------:R-:W-:Y:S04]  /*15310*/  HMMA.16816.F32.BF16 R16, R204.reuse, R210, R16 ;  /* 0x000000d2cc10723c */ /* 0x040fe80000041810 */
[----:B------:R-:W-:Y:S04]  /*15320*/  FMNMX.FTZ R2, R4, R0, !PT ;  /* 0x0000000004027209 */ /* 0x000fe80007810000 */
[-C--:B--2---:R-:W-:Y:S04]  /*15330*/  HMMA.16816.F32.BF16 R20, R204, R216.reuse, R20 ;  /* 0x000000d8cc14723c */ /* 0x084fe80000041814 */
[----:B------:R-:W-:Y:S04]  /*15340*/  FMNMX.FTZ R2, R5, R2, !PT ;  /* 0x0000000205027209 */ /* 0x000fe80007810000 */
[C---:B------:R-:W-:Y:S08]  /*15350*/  HMMA.16816.F32.BF16 R24, R212.reuse, R216, R24 ;  /* 0x000000d8d418723c */ /* 0x040ff00000041818 */
[-C--:B------:R-:W-:Y:S04]  /*15360*/  HMMA.16816.F32.BF16 R28, R212, R218.reuse, R28 ;  /* 0x000000dad41c723c */ /* 0x080fe8000004181c */
[----:B------:R-:W-:Y:S04]  /*15370*/  FMNMX.FTZ R2, R16, R2, !PT ;  /* 0x0000000210027209 */ /* 0x000fe80007810000 */
[C---:B------:R-:W-:Y:S04]  /*15380*/  HMMA.16816.F32.BF16 R32, R204.reuse, R218, R32 ;  /* 0x000000dacc20723c */ /* 0x040fe80000041820 */
[----:B------:R-:W-:Y:S04]  /*15390*/  FMNMX.FTZ R2, R17, R2, !PT ;  /* 0x0000000211027209 */ /* 0x000fe80007810000 */
[-C--:B---3--:R-:W-:Y:S04]  /*153a0*/  HMMA.16816.F32.BF16 R36, R204, R164.reuse, R36 ;  /* 0x000000a4cc24723c */ /* 0x088fe80000041824 */
[----:B------:R-:W-:Y:S04]  /*153b0*/  FMNMX.FTZ R2, R20, R2, !PT ;  /* 0x0000000214027209 */ /* 0x000fe80007810000 */
[C---:B------:R-:W-:Y:S04]  /*153c0*/  HMMA.16816.F32.BF16 R40, R212.reuse, R164, R40 ;  /* 0x000000a4d428723c */ /* 0x040fe80000041828 */
[----:B------:R-:W-:Y:S03]  /*153d0*/  FMNMX.FTZ R2, R21, R2, !PT ;  /* 0x0000000215027209 */ /* 0x000fe60007810000 */
[----:B------:R-:W-:Y:S01]  /*153e0*/  FMNMX.FTZ R165, R8, R169, !PT ;  /* 0x000000a908a57209 */ /* 0x000fe20007810000 */
[-C--:B------:R-:W-:Y:S04]  /*153f0*/  HMMA.16816.F32.BF16 R44, R212, R166.reuse, R44 ;  /* 0x000000a6d42c723c */ /* 0x080fe8000004182c */
[----:B------:R-:W-:Y:S02]  /*15400*/  FMNMX.FTZ R164, R6, R3, !PT ;  /* 0x0000000306a47209 */ /* 0x000fe40007810000 */
[----:B------:R-:W-:Y:S02]  /*15410*/  FMNMX.FTZ R165, R9, R165, !PT ;  /* 0x000000a509a57209 */ /* 0x000fe40007810000 */
[C---:B------:R-:W-:Y:S04]  /*15420*/  HMMA.16816.F32.BF16 R48, R204.reuse, R166, R48 ;  /* 0x000000a6cc30723c */ /* 0x040fe80000041830 */
[----:B------:R-:W-:Y:S02]  /*15430*/  FMNMX.FTZ R164, R7, R164, !PT ;  /* 0x000000a407a47209 */ /* 0x000fe40007810000 */
[----:B------:R-:W-:Y:S02]  /*15440*/  FMNMX.FTZ R165, R12, R165, !PT ;  /* 0x000000a50ca57209 */ /* 0x000fe40007810000 */
[-C--:B-1----:R-:W-:Y:S04]  /*15450*/  HMMA.16816.F32.BF16 R52, R204, R220.reuse, R52 ;  /* 0x000000dccc34723c */ /* 0x082fe80000041834 */
        /* <DEDUP_REMOVED lines=34> */
[----:B------:R-:W2:Y:S01]  /*15680*/  SHFL.BFLY PT, R166, R2, 0x2, 0x1f ;  /* 0x0c401f0002a67f89 */ /* 0x000ea200000e0000 */
        /* <DEDUP_REMOVED lines=13> */
[----:B------:R-:W-:Y:S02]  /*15760*/  FMNMX.FTZ R164, R60, R164, !PT ;  /* 0x000000a43ca47209 */ /* 0x000fe40007810000 */
[----:B--2---:R-:W-:Y:S02]  /*15770*/  FMNMX.FTZ R2, R2, R166, !PT ;  /* 0x000000a602027209 */ /* 0x004fe40007810000 */
[----:B------:R-:W-:Y:S02]  /*15780*/  FMNMX.FTZ R164, R61, R164, !PT ;  /* 0x000000a43da47209 */ /* 0x000fe40007810000 */
[----:B------:R-:W-:Y:S01]  /*15790*/  FMNMX.FTZ R165, R30, R165, !PT ;  /* 0x000000a51ea57209 */ /* 0x000fe20007810000 */
[----:B------:R-:W2:Y:S03]  /*157a0*/  SHFL.BFLY PT, R167, R2, 0x1, 0x1f ;  /* 0x0c201f0002a77f89 */ /* 0x000ea600000e0000 */
[----:B------:R-:W-:Y:S04]  /*157b0*/  FMNMX.FTZ R165, R31, R165, !PT ;  /* 0x000000a51fa57209 */ /* 0x000fe80007810000 */
[----:B------:R-:W-:Y:S01]  /*157c0*/  FMNMX.FTZ R165, R42, R165, !PT ;  /* 0x000000a52aa57209 */ /* 0x000fe20007810000 */
[----:B------:R-:W3:Y:S03]  /*157d0*/  SHFL.BFLY PT, R204, R164, 0x2, 0x1f ;  /* 0x0c401f00a4cc7f89 */ /* 0x000ee600000e0000 */
[----:B------:R-:W-:Y:S02]  /*157e0*/  FMNMX.FTZ R165, R43, R165, !PT ;  /* 0x000000a52ba57209 */ /* 0x000fe40007810000 */
[----:B-1----:R-:W-:Y:S05]  /*157f0*/  FMNMX.FTZ R168, R168, R205, !PT ;  /* 0x000000cda8a87209 */ /* 0x002fea0007810000 */
[C---:B------:R-:W-:Y:S02]  /*15800*/  FADD.FTZ R0, -R168.reuse, R0 ;  /* 0x00000000a8007221 */ /* 0x040fe40000010100 */
[----:B------:R-:W-:Y:S02]  /*15810*/  FMUL.FTZ R213, R168, c[0x0][0x2d0] ;  /* 0x0000b400a8d57a20 */ /* 0x000fe40000410000 */
[----:B------:R-:W-:Y:S01]  /*15820*/  FMUL.FTZ R0, R0, c[0x0][0x2d0] ;  /* 0x0000b40000007a20 */ /* 0x000fe20000410000 */
[----:B--2---:R-:W-:Y:S01]  /*15830*/  FMNMX.FTZ R167, R2, R167, !PT ;  /* 0x000000a702a77209 */ /* 0x004fe20007810000 */
[--C-:B------:R-:W-:Y:S01]  /*15840*/  FFMA.FTZ R4, R4, c[0x0][0x2d0], -R213.reuse ;  /* 0x0000b40004047a23 */ /* 0x100fe200000108d5 */
[----:B------:R-:W-:Y:S01]  /*15850*/  FMNMX.FTZ R2, R46, R165, !PT ;  /* 0x000000a52e027209 */ /* 0x000fe20007810000 */
[--C-:B------:R-:W-:Y:S01]  /*15860*/  FFMA.FTZ R5, R5, c[0x0][0x2d0], -R213.reuse ;  /* 0x0000b40005057a23 */ /* 0x100fe200000108d5 */
[----:B------:R1:W2:Y:S01]  /*15870*/  MUFU.EX2 R165, R0 ;  /* 0x0000000000a57308 */ /* 0x0002a20000000800 */
[----:B------:R-:W-:Y:S01]  /*15880*/  FMUL.FTZ R214, R167, c[0x0][0x2d0] ;  /* 0x0000b400a7d67a20 */ /* 0x000fe20000410000 */
[----:B------:R-:W-:Y:S01]  /*15890*/  FMNMX.FTZ R2, R47, R2, !PT ;  /* 0x000000022f027209 */ /* 0x000fe20007810000 */
[--C-:B------:R-:W-:Y:S01]  /*158a0*/  FFMA.FTZ R17, R17, c[0x0][0x2d0], -R213.reuse ;  /* 0x0000b40011117a23 */ /* 0x100fe200000108d5 */
[----:B---3--:R-:W-:Y:S01]  /*158b0*/  FMNMX.FTZ R164, R164, R204, !PT ;  /* 0x000000cca4a47209 */ /* 0x008fe20007810000 */
[--C-:B------:R-:W-:Y:S02]  /*158c0*/  FFMA.FTZ R7, R7, c[0x0][0x2d0], -R214.reuse ;  /* 0x0000b40007077a23 */ /* 0x100fe400000108d6 */
[--C-:B------:R-:W-:Y:S02]  /*158d0*/  FFMA.FTZ R18, R18, c[0x0][0x2d0], -R214.reuse ;  /* 0x0000b40012127a23 */ /* 0x100fe400000108d6 */
[----:B------:R-:W3:Y:S01]  /*158e0*/  SHFL.BFLY PT, R166, R164, 0x1, 0x1f ;  /* 0x0c201f00a4a67f89 */ /* 0x000ee200000e0000 */
[----:B------:R4:W-:Y:S01]  /*158f0*/  MUFU.EX2 R221, R4 ;  /* 0x0000000400dd7308 */ /* 0x0009e20000000800 */
[--C-:B------:R-:W-:Y:S02]  /*15900*/  FFMA.FTZ R6, R6, c[0x0][0x2d0], -R214.reuse ;  /* 0x0000b40006067a23 */ /* 0x100fe400000108d6 */
[--C-:B------:R-:W-:Y:S02]  /*15910*/  FFMA.FTZ R16, R16, c[0x0][0x2d0], -R213.reuse ;  /* 0x0000b40010107a23 */ /* 0x100fe400000108d5 */
[--C-:B------:R-:W-:Y:S02]  /*15920*/  FFMA.FTZ R19, R19, c[0x0][0x2d0], -R214.reuse ;  /* 0x0000b40013137a23 */ /* 0x100fe400000108d6 */
[--C-:B------:R-:W-:Y:S02]  /*15930*/  FFMA.FTZ R36, R36, c[0x0][0x2d0], -R213.reuse ;  /* 0x0000b40024247a23 */ /* 0x100fe400000108d5 */
[----:B------:R-:W-:Y:S01]  /*15940*/  FFMA.FTZ R37, R37, c[0x0][0x2d0], -R213 ;  /* 0x0000b40025257a23 */ /* 0x000fe200000108d5 */
[----:B------:R4:W-:Y:S01]  /*15950*/  MUFU.EX2 R236, R7 ;  /* 0x0000000700ec7308 */ /* 0x0009e20000000800 */
[--C-:B------:R-:W-:Y:S02]  /*15960*/  FFMA.FTZ R38, R38, c[0x0][0x2d0], -R214.reuse ;  /* 0x0000b40026267a23 */ /* 0x100fe400000108d6 */
[----:B------:R-:W-:Y:S02]  /*15970*/  FFMA.FTZ R39, R39, c[0x0][0x2d0], -R214 ;  /* 0x0000b40027277a23 */ /* 0x000fe400000108d6 */
[----:B-1----:R-:W-:Y:S01]  /*15980*/  FADD.FTZ R0, -R167, R3 ;  /* 0x00000003a7007221 */ /* 0x002fe20000010100 */
[----:B------:R-:W-:Y:S01]  /*15990*/  FMNMX.FTZ R3, R58, R2, !PT ;  /* 0x000000023a037209 */ /* 0x000fe20007810000 */
[----:B--2---:R-:W-:Y:S02]  /*159a0*/  FMUL.FTZ R68, R165, R68 ;  /* 0x00000044a5447220 */ /* 0x004fe40000410000 */
[----:B------:R-:W-:Y:S01]  /*159b0*/  FMUL.FTZ R2, R0, c[0x0][0x2d0] ;  /* 0x0000b40000027a20 */ /* 0x000fe20000410000 */
[----:B------:R1:W-:Y:S01]  /*159c0*/  MUFU.EX2 R242, R5 ;  /* 0x0000000500f27308 */ /* 0x0003e20000000800 */
[----:B------:R-:W-:Y:S01]  /*159d0*/  FMNMX.FTZ R0, R59, R3, !PT ;  /* 0x000000033b007209 */ /* 0x000fe20007810000 */
[C---:B------:R-:W-:Y:S01]  /*159e0*/  FMUL.FTZ R69, R165.reuse, R69 ;  /* 0x00000045a5457220 */ /* 0x040fe20000410000 */
[----:B---3--:R-:W-:Y:S01]  /*159f0*/  FMNMX.FTZ R166, R164, R166, !PT ;  /* 0x000000a6a4a67209 */ /* 0x008fe20007810000 */
[C---:B------:R-:W-:Y:S01]  /*15a00*/  FMUL.FTZ R80, R165.reuse, R80 ;  /* 0x00000050a5507220 */ /* 0x040fe20000410000 */
[----:B----4-:R-:W-:Y:S01]  /*15a10*/  @P0 SHF.R.S32.HI R4, RZ, 0x1f, R248 ;  /* 0x0000001fff040819 */ /* 0x010fe200000114f8 */
[----:B------:R-:W-:Y:S01]  /*15a20*/  FMUL.FTZ R81, R165, R81 ;  /* 0x00000051a5517220 */ /* 0x000fe20000410000 */
[----:B------:R-:W-:Y:S01]  /*15a30*/  FMNMX.FTZ R0, R62, R0, !PT ;  /* 0x000000003e007209 */ /* 0x000fe20007810000 */
[----:B------:R-:W-:Y:S02]  /*15a40*/  FMUL.FTZ R212, R166, c[0x0][0x2d0] ;  /* 0x0000b400a6d47a20 */ /* 0x000fe40000410000 */
[----:B------:R2:W-:Y:S01]  /*15a50*/  MUFU.EX2 R234, R18 ;  /* 0x0000001200ea7308 */ /* 0x0005e20000000800 */
[----:B------:R-:W-:Y:S01]  /*15a60*/  FMNMX.FTZ R0, R63, R0, !PT ;  /* 0x000000003f007209 */ /* 0x000fe20007810000 */
[--C-:B------:R-:W-:Y:S02]  /*15a70*/  FFMA.FTZ R9, R9, c[0x0][0x2d0], -R212.reuse ;  /* 0x0000b40009097a23 */ /* 0x100fe400000108d4 */
[----:B------:R-:W-:Y:S02]  /*15a80*/  @P0 IMAD R7, R4, c[0x0][0x1e0], RZ ;  /* 0x0000780004070a24 */ /* 0x000fe400078e02ff */
[--C-:B------:R-:W-:Y:S02]  /*15a90*/  FFMA.FTZ R12, R12, c[0x0][0x2d0], -R212.reuse ;  /* 0x0000b4000c0c7a23 */ /* 0x100fe400000108d4 */
[C---:B------:R-:W-:Y:S02]  /*15aa0*/  @P0 IMAD R7, R248.reuse, c[0x0][0x1e4], R7 ;  /* 0x00007900f8070a24 */ /* 0x040fe400078e0207 */
[----:B------:R3:W-:Y:S01]  /*15ab0*/  MUFU.EX2 R218, R6 ;  /* 0x0000000600da7308 */ /* 0x0007e20000000800 */
[C---:B------:R-:W-:Y:S02]  /*15ac0*/  FMUL.FTZ R84, R165.reuse, R84 ;  /* 0x00000054a5547220 */ /* 0x040fe40000410000 */
[C---:B------:R-:W-:Y:S02]  /*15ad0*/  FMUL.FTZ R85, R165.reuse, R85 ;  /* 0x00000055a5557220 */ /* 0x040fe40000410000 */
[----:B-1----:R-:W-:Y:S04]  /*15ae0*/  @P0 IMAD.WIDE.U32 R4, R248, c[0x0][0x1e0], RZ ;  /* 0x00007800f8040a25 */ /* 0x002fe800078e00ff */
[----:B------:R-:W-:Y:S01]  /*15af0*/  FMUL.FTZ R96, R165, R96 ;  /* 0x00000060a5607220 */ /* 0x000fe20000410000 */
[----:B------:R1:W4:Y:S01]  /*15b00*/  MUFU.EX2 R164, R2 ;  /* 0x0000000200a47308 */ /* 0x0003220000000800 */
[----:B------:R-:W-:Y:S01]  /*15b10*/  @P0 IADD3 R5, R5, R7, RZ ;  /* 0x0000000705050210 */ /* 0x000fe20007ffe0ff */
[C---:B------:R-:W-:Y:S02]  /*15b20*/  FMUL.FTZ R97, R165.reuse, R97 ;  /* 0x00000061a5617220 */ /* 0x040fe40000410000 */
[--C-:B--2---:R-:W-:Y:S01]  /*15b30*/  FFMA.FTZ R18, R8, c[0x0][0x2d0], -R212.reuse ;  /* 0x0000b40008127a23 */ /* 0x104fe200000108d4 */
[----:B------:R-:W-:Y:S01]  /*15b40*/  @P0 SHF.L.U64.HI R5, R4, 0x6, R5 ;  /* 0x0000000604050819 */ /* 0x000fe20000010205 */
[C---:B------:R-:W-:Y:S02]  /*15b50*/  FMUL.FTZ R100, R165.reuse, R100 ;  /* 0x00000064a5647220 */ /* 0x040fe40000410000 */
[----:B------:R-:W-:Y:S02]  /*15b60*/  FMUL.FTZ R101, R165, R101 ;  /* 0x00000065a5657220 */ /* 0x000fe40000410000 */
[----:B------:R2:W-:Y:S01]  /*15b70*/  MUFU.EX2 R245, R17 ;  /* 0x0000001100f57308 */ /* 0x0005e20000000800 */
[--C-:B------:R-:W-:Y:S02]  /*15b80*/  FFMA.FTZ R40, R40, c[0x0][0x2d0], -R212.reuse ;  /* 0x0000b40028287a23 */ /* 0x100fe400000108d4 */
[----:B------:R-:W-:Y:S01]  /*15b90*/  FFMA.FTZ R41, R41, c[0x0][0x2d0], -R212 ;  /* 0x0000b40029297a23 */ /* 0x000fe200000108d4 */
[----:B---3--:R-:W-:Y:S01]  /*15ba0*/  @P0 SHF.L.U32 R6, R4, 0x6, RZ ;  /* 0x0000000604060819 */ /* 0x008fe200000006ff */
[--C-:B------:R-:W-:Y:S02]  /*15bb0*/  FFMA.FTZ R48, R48, c[0x0][0x2d0], -R213.reuse ;  /* 0x0000b40030307a23 */ /* 0x100fe400000108d5 */
[----:B------:R-:W-:Y:S01]  /*15bc0*/  FFMA.FTZ R49, R49, c[0x0][0x2d0], -R213 ;  /* 0x0000b40031317a23 */ /* 0x000fe200000108d5 */
[----:B------:R-:W-:Y:S01]  /*15bd0*/  @P0 IADD3 R7, P1, R6, R224, RZ ;  /* 0x000000e006070210 */ /* 0x000fe20007f3e0ff */
[--C-:B------:R-:W-:Y:S01]  /*15be0*/  FFMA.FTZ R50, R50, c[0x0][0x2d0], -R214.reuse ;  /* 0x0000b40032327a23 */ /* 0x100fe200000108d6 */
[----:B------:R3:W-:Y:S01]  /*15bf0*/  MUFU.EX2 R171, R16 ;  /* 0x0000001000ab7308 */ /* 0x0007e20000000800 */
[----:B------:R-:W-:Y:S01]  /*15c00*/  @P0 IADD3 R4, P2, R6, R244, RZ ;  /* 0x000000f406040210 */ /* 0x000fe20007f5e0ff */
[----:B------:R-:W-:Y:S01]  /*15c10*/  FFMA.FTZ R51, R51, c[0x0][0x2d0], -R214 ;  /* 0x0000b40033337a23 */ /* 0x000fe200000108d6 */
[----:B------:R-:W-:Y:S01]  /*15c20*/  @P0 LEA R6, P5, R7, c[0x0][0x1c8], 0x1 ;  /* 0x0000720007060a11 */ /* 0x000fe200078a08ff */
[----:B-1----:R-:W-:Y:S01]  /*15c30*/  FADD.FTZ R2, -R166, R169 ;  /* 0x000000a9a6027221 */ /* 0x002fe20000010100 */
[----:B------:R-:W-:Y:S01]  /*15c40*/  MOV R244, c[0x0][0x1e0] ;  /* 0x0000780000f47a02 */ /* 0x000fe20000000f00 */
[----:B----4-:R-:W-:Y:S02]  /*15c50*/  FMUL.FTZ R70, R164, R70 ;  /* 0x00000046a4467220 */ /* 0x010fe40000410000 */
[----:B------:R-:W-:Y:S01]  /*15c60*/  FMUL.FTZ R2, R2, c[0x0][0x2d0] ;  /* 0x0000b40002027a20 */ /* 0x000fe20000410000 */
[----:B------:R-:W-:Y:S01]  /*15c70*/  @P0 SHF.L.U32 R8, R244, 0x5, RZ ;  /* 0x00000005f4080819 */ /* 0x000fe200000006ff */
[----:B------:R1:W-:Y:S01]  /*15c80*/  MUFU.EX2 R216, R18 ;  /* 0x0000001200d87308 */ /* 0x0003e20000000800 */
[C---:B------:R-:W-:Y:S02]  /*15c90*/  FMUL.FTZ R71, R164.reuse, R71 ;  /* 0x00000047a4477220 */ /* 0x040fe40000410000 */
[C---:B------:R-:W-:Y:S01]  /*15ca0*/  FMUL.FTZ R82, R164.reuse, R82 ;  /* 0x00000052a4527220 */ /* 0x040fe20000410000 */
[C---:B--2---:R-:W-:Y:S01]  /*15cb0*/  @P0 IADD3.X R17, R5.reuse, R251, RZ, P1, !PT ;  /* 0x000000fb05110210 */ /* 0x044fe20000ffe4ff */
[C---:B------:R-:W-:Y:S01]  /*15cc0*/  FMUL.FTZ R83, R164.reuse, R83 ;  /* 0x00000053a4537220 */ /* 0x040fe20000410000 */
[----:B------:R-:W-:Y:S01]  /*15cd0*/  @P0 IADD3.X R5, R5, R249, RZ, P2, !PT ;  /* 0x000000f905050210 */ /* 0x000fe200017fe4ff */
[C---:B------:R-:W-:Y:S01]  /*15ce0*/  FMUL.FTZ R86, R164.reuse, R86 ;  /* 0x00000056a4567220 */ /* 0x040fe20000410000 */
[----:B------:R-:W-:Y:S01]  /*15cf0*/  @P0 LEA.HI.X R7, R7, c[0x0][0x1cc], R17, 0x1, P5 ;  /* 0x0000730007070a11 */ /* 0x000fe200028f0c11 */
[C---:B------:R-:W-:Y:S01]  /*15d00*/  FMUL.FTZ R87, R164.reuse, R87 ;  /* 0x00000057a4577220 */ /* 0x040fe20000410000 */
[----:B------:R2:W-:Y:S01]  /*15d10*/  MUFU.EX2 R243, R9 ;  /* 0x0000000900f37308 */ /* 0x0005e20000000800 */
[----:B------:R-:W-:Y:S01]  /*15d20*/  MOV R249, 0x5 ;  /* 0x0000000500f97802 */ /* 0x000fe20000000f00 */
[----:B------:R-:W-:Y:S01]  /*15d30*/  FMUL.FTZ R98, R164, R98 ;  /* 0x00000062a4627220 */ /* 0x000fe20000410000 */
[----:B------:R4:W-:Y:S01]  /*15d40*/  @P0 LDGSTS.E.BYPASS.LTC128B.128 [R247+0x4100], [R6.64], !P4 ;  /* 0x0410000006f70fae */ /* 0x0009e2000e101d44 */
[----:B---3--:R-:W-:Y:S01]  /*15d50*/  @P0 LEA R16, P1, R4, c[0x0][0x1c8], 0x1 ;  /* 0x0000720004100a11 */ /* 0x008fe200078208ff */
[C---:B------:R-:W-:Y:S02]  /*15d60*/  FMUL.FTZ R99, R164.reuse, R99 ;  /* 0x00000063a4637220 */ /* 0x040fe40000410000 */
[----:B------:R-:W-:Y:S01]  /*15d70*/  FMUL.FTZ R102, R164, R102 ;  /* 0x00000066a4667220 */ /* 0x000fe20000410000 */
[----:B------:R-:W-:Y:S01]  /*15d80*/  @P0 LEA.HI.X R17, R4, c[0x0][0x1cc], R5, 0x1, P1 ;  /* 0x0000730004110a11 */ /* 0x000fe200008f0c05 */
[----:B------:R-:W-:Y:S01]  /*15d90*/  FMUL.FTZ R103, R164, R103 ;  /* 0x00000067a4677220 */ /* 0x000fe20000410000 */
[----:B------:R-:W3:Y:S01]  /*15da0*/  MUFU.EX2 R3, R2 ;  /* 0x0000000200037308 */ /* 0x000ee20000000800 */
[----:B------:R-:W-:Y:S01]  /*15db0*/  @P0 IADD3 R4, P1, R6, R8, RZ ;  /* 0x0000000806040210 */ /* 0x000fe20007f3e0ff */
[--C-:B------:R-:W-:Y:S01]  /*15dc0*/  FFMA.FTZ R57, R57, c[0x0][0x2d0], -R212.reuse ;  /* 0x0000b40039397a23 */ /* 0x100fe200000108d4 */
[----:B------:R3:W-:Y:S01]  /*15dd0*/  @P0 LDGSTS.E.BYPASS.LTC128B.128 [R247+0x6100], [R16.64], !P3 ;  /* 0x0610000010f70fae */ /* 0x0007e2000d901d44 */
[C---:B-1----:R-:W-:Y:S01]  /*15de0*/  @P0 SHF.L.U64.HI R18, R244.reuse, R249, c[0x0][0x1e4] ;  /* 0x00007900f4120619 */ /* 0x042fe200000102f9 */
[C---:B------:R-:W-:Y:S01]  /*15df0*/  FMUL.FTZ R112, R165.reuse, R112 ;  /* 0x00000070a5707220 */ /* 0x040fe20000410000 */
[----:B------:R-:W-:Y:S01]  /*15e00*/  SHF.L.U32 R244, R244, 0x5, RZ ;  /* 0x00000005f4f47819 */ /* 0x000fe200000006ff */
[----:B------:R-:W-:Y:S01]  /*15e10*/  FMUL.FTZ R113, R165, R113 ;  /* 0x00000071a5717220 */ /* 0x000fe20000410000 */
[----:B------:R-:W-:Y:S01]  /*15e20*/  @P0 IADD3.X R5, R7, R18, RZ, P1, !PT ;  /* 0x0000001207050210 */ /* 0x000fe20000ffe4ff */
[C---:B------:R-:W-:Y:S01]  /*15e30*/  FMUL.FTZ R114, R164.reuse, R114 ;  /* 0x00000072a4727220 */ /* 0x040fe20000410000 */
[----:B------:R1:W1:Y:S01]  /*15e40*/  MUFU.EX2 R246, R19 ;  /* 0x0000001300f67308 */ /* 0x0002620000000800 */
[----:B------:R-:W-:Y:S02]  /*15e50*/  FMUL.FTZ R115, R164, R115 ;  /* 0x00000073a4737220 */ /* 0x000fe40000410000 */
[----:B------:R1:W-:Y:S01]  /*15e60*/  @P0 LDGSTS.E.BYPASS.LTC128B.128 [R247+0x4900], [R4.64], !P4 ;  /* 0x0490000004f70fae */ /* 0x0003e2000e101d44 */
[----:B--2---:R-:W-:Y:S01]  /*15e70*/  @P0 IADD3 R9, P1, R244, 0x80, RZ ;  /* 0x00000080f4090810 */ /* 0x004fe20007f3e0ff */
[C---:B------:R-:W-:Y:S02]  /*15e80*/  FMUL.FTZ R116, R165.reuse, R116 ;  /* 0x00000074a5747220 */ /* 0x040fe40000410000 */
[----:B------:R-:W-:Y:S02]  /*15e90*/  FMUL.FTZ R117, R165, R117 ;  /* 0x00000075a5757220 */ /* 0x000fe40000410000 */
[----:B------:R-:W-:Y:S01]  /*15ea0*/  FMUL.FTZ R118, R164, R118 ;  /* 0x00000076a4767220 */ /* 0x000fe20000410000 */
[----:B------:R2:W-:Y:S01]  /*15eb0*/  MUFU.EX2 R244, R12 ;  /* 0x0000000c00f47308 */ /* 0x0005e20000000800 */
[----:B------:R2:W-:Y:S01]  /*15ec0*/  @P0 LDGSTS.E.BYPASS.LTC128B.128 [R247+0x6900], [R4.64+0x80], !P3 ;  /* 0x0690008004f70fae */ /* 0x0005e2000d901d44 */
[----:B----4-:R-:W-:Y:S01]  /*15ed0*/  @P0 IADD3 R6, P6, R4, R8, RZ ;  /* 0x0000000804060210 */ /* 0x010fe20007fde0ff */
[----:B------:R-:W-:Y:S02]  /*15ee0*/  FMUL.FTZ R119, R164, R119 ;  /* 0x00000077a4777220 */ /* 0x000fe40000410000 */
[----:B---3--:R-:W-:Y:S01]  /*15ef0*/  FMUL.FTZ R72, R3, R72 ;  /* 0x0000004803487220 */ /* 0x008fe20000410000 */
[----:B------:R-:W-:Y:S01]  /*15f00*/  @P0 IADD3.X R7, R5, R18, RZ, P6, !PT ;  /* 0x0000001205070210 */ /* 0x000fe200037fe4ff */
[----:B------:R-:W-:Y:S01]  /*15f10*/  FMUL.FTZ R73, R3, R73 ;  /* 0x0000004903497220 */ /* 0x000fe20000410000 */
[----:B------:R-:W-:Y:S01]  /*15f20*/  @P0 IADD3 R8, P2, R6, R8, RZ ;  /* 0x0000000806080210 */ /* 0x000fe20007f5e0ff */
[----:B------:R-:W3:Y:S01]  /*15f30*/  SHFL.BFLY PT, R2, R0, 0x2, 0x1f ;  /* 0x0c401f0000027f89 */ /* 0x000ee200000e0000 */
[----:B------:R-:W-:Y:S01]  /*15f40*/  @P0 IADD3.X R16, RZ, R238, RZ, P1, !PT ;  /* 0x000000eeff100210 */ /* 0x000fe20000ffe4ff */
[----:B------:R-:W-:Y:S01]  /*15f50*/  FFMA.FTZ R17, R13, c[0x0][0x2d0], -R212 ;  /* 0x0000b4000d117a23 */ /* 0x000fe200000108d4 */
[----:B------:R-:W-:Y:S01]  /*15f60*/  MUFU.EX2 R251, R39 ;  /* 0x0000002700fb7308 */ /* 0x000fe20000000800 */
[C---:B------:R-:W-:Y:S02]  /*15f70*/  FMUL.FTZ R76, R3.reuse, R76 ;  /* 0x0000004c034c7220 */ /* 0x040fe40000410000 */
[----:B-1----:R-:W-:Y:S02]  /*15f80*/  FMUL.FTZ R19, R164, R187 ;  /* 0x000000bba4137220 */ /* 0x002fe40000410000 */
[----:B------:R1:W-:Y:S01]  /*15f90*/  @P0 LDGSTS.E.BYPASS.LTC128B.128 [R247+0x5100], [R6.64], !P4 ;  /* 0x0510000006f70fae */ /* 0x0003e2000e101d44 */
[C---:B------:R-:W-:Y:S02]  /*15fa0*/  FMUL.FTZ R77, R3.reuse, R77 ;  /* 0x0000004d034d7220 */ /* 0x040fe40000410000 */
[C---:B------:R-:W-:Y:S02]  /*15fb0*/  FMUL.FTZ R88, R3.reuse, R88 ;  /* 0x0000005803587220 */ /* 0x040fe40000410000 */
[----:B------:R4:W-:Y:S01]  /*15fc0*/  MUFU.EX2 R238, R17 ;  /* 0x0000001100ee7308 */ /* 0x0009e20000000800 */
[C---:B------:R-:W-:Y:S01]  /*15fd0*/  FMUL.FTZ R89, R3.reuse, R89 ;  /* 0x0000005903597220 */ /* 0x040fe20000410000 */
[----:B--2---:R-:W-:Y:S01]  /*15fe0*/  @P0 IADD3 R12, P5, R4, R9, RZ ;  /* 0x00000009040c0210 */ /* 0x004fe20007fbe0ff */
[C---:B------:R-:W-:Y:S02]  /*15ff0*/  FMUL.FTZ R92, R3.reuse, R92 ;  /* 0x0000005c035c7220 */ /* 0x040fe40000410000 */
[----:B------:R-:W-:Y:S01]  /*16000*/  FMUL.FTZ R93, R3, R93 ;  /* 0x0000005d035d7220 */ /* 0x000fe20000410000 */
[----:B------:R-:W-:Y:S01]  /*16010*/  @P0 IADD3.X R13, R5, R16, RZ, P5, !PT ;  /* 0x00000010050d0210 */ /* 0x000fe20002ffe4ff */
[C---:B------:R-:W-:Y:S01]  /*16020*/  FMUL.FTZ R104, R3.reuse, R104 ;  /* 0x0000006803687220 */ /* 0x040fe20000410000 */
[----:B------:R-:W-:Y:S01]  /*16030*/  @P0 IADD3 R4, P1, R6, R9, RZ ;  /* 0x0000000906040210 */ /* 0x000fe20007f3e0ff */
[----:B------:R-:W-:Y:S01]  /*16040*/  FMUL.FTZ R105, R3, R105 ;  /* 0x0000006903697220 */ /* 0x000fe20000410000 */
[C---:B------:R-:W-:Y:S01]  /*16050*/  @P0 IADD3.X R9, R7.reuse, R18, RZ, P2, !PT ;  /* 0x0000001207090210 */ /* 0x040fe200017fe4ff */
[----:B------:R2:W-:Y:S01]  /*16060*/  @P0 LDGSTS.E.BYPASS.LTC128B.128 [R247+0x7100], [R12.64], !P3 ;  /* 0x071000000cf70fae */ /* 0x0005e2000d901d44 */
[----:B---3--:R-:W-:Y:S01]  /*16070*/  FMNMX.FTZ R0, R0, R2, !PT ;  /* 0x0000000200007209 */ /* 0x008fe20007810000 */
[C---:B------:R-:W-:Y:S01]  /*16080*/  FMUL.FTZ R18, R164.reuse, R186 ;  /* 0x000000baa4127220 */ /* 0x040fe20000410000 */
[----:B------:R-:W-:Y:S01]  /*16090*/  @P0 IADD3.X R5, R7, R16, RZ, P1, !PT ;  /* 0x0000001007050210 */ /* 0x000fe20000ffe4ff */
[----:B------:R-:W-:Y:S01]  /*160a0*/  FMUL.FTZ R16, R165, R184 ;  /* 0x000000b8a5107220 */ /* 0x000fe20000410000 */
[----:B------:R-:W-:Y:S01]  /*160b0*/  MUFU.EX2 R226, R41 ;  /* 0x0000002900e27308 */ /* 0x000fe20000000800 */
[C---:B------:R-:W-:Y:S02]  /*160c0*/  FMUL.FTZ R108, R3.reuse, R108 ;  /* 0x0000006c036c7220 */ /* 0x040fe40000410000 */
[----:B------:R-:W3:Y:S01]  /*160d0*/  SHFL.BFLY PT, R2, R0, 0x1, 0x1f ;  /* 0x0c201f0000027f89 */ /* 0x000ee200000e0000 */
[----:B------:R-:W-:Y:S02]  /*160e0*/  FMUL.FTZ R109, R3, R109 ;  /* 0x0000006d036d7220 */ /* 0x000fe40000410000 */
[C---:B-1----:R-:W-:Y:S01]  /*160f0*/  FMUL.FTZ R6, R164.reuse, R178 ;  /* 0x000000b2a4067220 */ /* 0x042fe20000410000 */
[----:B------:R-:W-:Y:S01]  /*16100*/  F2FP.BF16.PACK_AB R178, R245, R171 ;  /* 0x000000abf5b2723e */ /* 0x000fe200000010ff */
[----:B------:R-:W-:Y:S01]  /*16110*/  FMUL.FTZ R7, R164, R179 ;  /* 0x000000b3a4077220 */ /* 0x000fe20000410000 */
[----:B------:R-:W-:Y:S01]  /*16120*/  F2FP.BF16.PACK_AB R179, R246, R234 ;  /* 0x000000eaf6b3723e */ /* 0x000fe200000010ff */
[----:B----4-:R-:W-:Y:S01]  /*16130*/  FMUL.FTZ R17, R165, R185 ;  /* 0x000000b9a5117220 */ /* 0x010fe20000410000 */
[----:B------:R1:W-:Y:S01]  /*16140*/  @P0 LDGSTS.E.BYPASS.LTC128B.128 [R247+0x5900], [R8.64], !P4 ;  /* 0x0590000008f70fae */ /* 0x0003e2000e101d44 */
[----:B------:R-:W-:Y:S01]  /*16150*/  MUFU.EX2 R250, R50 ;  /* 0x0000003200fa7308 */ /* 0x000fe20000000800 */
[C---:B------:R-:W-:Y:S02]  /*16160*/  FMUL.FTZ R120, R3.reuse, R120 ;  /* 0x0000007803787220 */ /* 0x040fe40000410000 */
[C---:B------:R-:W-:Y:S02]  /*16170*/  FMUL.FTZ R121, R3.reuse, R121 ;  /* 0x0000007903797220 */ /* 0x040fe40000410000 */
[C---:B------:R-:W-:Y:S02]  /*16180*/  FMUL.FTZ R124, R3.reuse, R124 ;  /* 0x0000007c037c7220 */ /* 0x040fe40000410000 */
[----:B------:R4:W-:Y:S01]  /*16190*/  @P0 LDGSTS.E.BYPASS.LTC128B.128 [R247+0x7900], [R4.64], !P3 ;  /* 0x0790000004f70fae */ /* 0x0009e2000d901d44 */
[C---:B------:R-:W-:Y:S02]  /*161a0*/  FMUL.FTZ R125, R3.reuse, R125 ;  /* 0x0000007d037d7220 */ /* 0x040fe40000410000 */
[C---:B--2---:R-:W-:Y:S01]  /*161b0*/  FMUL.FTZ R12, R3.reuse, R180 ;  /* 0x000000b4030c7220 */ /* 0x044fe20000410000 */
[----:B------:R-:W-:Y:S01]  /*161c0*/  MUFU.EX2 R252, R51 ;  /* 0x0000003300fc7308 */ /* 0x000fe20000000800 */
[----:B------:R-:W-:Y:S02]  /*161d0*/  FMUL.FTZ R13, R3, R181 ;  /* 0x000000b5030d7220 */ /* 0x000fe40000410000 */
[--C-:B------:R-:W-:Y:S01]  /*161e0*/  FFMA.FTZ R32, R32, c[0x0][0x2d0], -R213.reuse ;  /* 0x0000b40020207a23 */ /* 0x100fe200000108d5 */
[----:B------:R-:W2:Y:S01]  /*161f0*/  LDSM.16.MT88.4 R204, [R228+0x100] ;  /* 0x00010000e4cc783b */ /* 0x000ea20000004200 */
[----:B---3--:R-:W-:Y:S01]  /*16200*/  FMNMX.FTZ R2, R0, R2, !PT ;  /* 0x0000000200027209 */ /* 0x008fe20007810000 */
[----:B------:R-:W-:Y:S02]  /*16210*/  FFMA.FTZ R21, R21, c[0x0][0x2d0], -R213 ;  /* 0x0000b40015157a23 */ /* 0x000fe400000108d5 */
[----:B------:R-:W-:Y:S02]  /*16220*/  FMUL.FTZ R128, R165, R128 ;  /* 0x00000080a5807220 */ /* 0x000fe40000410000 */
[C---:B------:R-:W-:Y:S01]  /*16230*/  FADD.FTZ R0, -R2.reuse, R170 ;  /* 0x000000aa02007221 */ /* 0x040fe20000010100 */
[----:B------:R-:W-:Y:S01]  /*16240*/  MUFU.EX2 R225, R32 ;  /* 0x0000002000e17308 */ /* 0x000fe20000000800 */
[----:B------:R-:W-:Y:S01]  /*16250*/  FMUL.FTZ R169, R2, c[0x0][0x2d0] ;  /* 0x0000b40002a97a20 */ /* 0x000fe20000410000 */
[----:B------:R-:W3:Y:S01]  /*16260*/  LDSM.16.MT88.4 R208, [R229+0x100] ;  /* 0x00010000e5d0783b */ /* 0x000ee20000004200 */
[----:B------:R-:W-:Y:S02]  /*16270*/  FMUL.FTZ R0, R0, c[0x0][0x2d0] ;  /* 0x0000b40000007a20 */ /* 0x000fe40000410000 */
[--C-:B------:R-:W-:Y:S02]  /*16280*/  FFMA.FTZ R14, R14, c[0x0][0x2d0], -R169.reuse ;  /* 0x0000b4000e0e7a23 */ /* 0x100fe400000108a9 */
[--C-:B------:R-:W-:Y:S02]  /*16290*/  FFMA.FTZ R15, R15, c[0x0][0x2d0], -R169.reuse ;  /* 0x0000b4000f0f7a23 */ /* 0x100fe400000108a9 */
[--C-:B------:R-:W-:Y:S01]  /*162a0*/  FFMA.FTZ R10, R10, c[0x0][0x2d0], -R169.reuse ;  /* 0x0000b4000a0a7a23 */ /* 0x100fe200000108a9 */
[----:B------:R-:W2:Y:S01]  /*162b0*/  MUFU.EX2 R0, R0 ;  /* 0x0000000000007308 */ /* 0x000ea20000000800 */
[--C-:B------:R-:W-:Y:S01]  /*162c0*/  FFMA.FTZ R11, R11, c[0x0][0x2d0], -R169.reuse ;  /* 0x0000b4000b0b7a23 */ /* 0x100fe200000108a9 */
[----:B------:R-:W-:Y:S01]  /*162d0*/  LDSM.16.MT88.4 R184, [R230+0x100] ;  /* 0x00010000e6b8783b */ /* 0x000fe20000004200 */
[C---:B----4-:R-:W-:Y:S01]  /*162e0*/  FMUL.FTZ R4, R165.reuse, R176 ;  /* 0x000000b0a5047220 */ /* 0x050fe20000410000 */
[----:B------:R-:W-:Y:S01]  /*162f0*/  F2FP.BF16.PACK_AB R176, R242, R221 ;  /* 0x000000ddf2b0723e */ /* 0x000fe200000010ff */
[----:B------:R-:W-:Y:S01]  /*16300*/  FMUL.FTZ R5, R165, R177 ;  /* 0x000000b1a5057220 */ /* 0x000fe20000410000 */
[----:B------:R-:W-:Y:S01]  /*16310*/  F2FP.BF16.PACK_AB R177, R236, R218 ;  /* 0x000000daecb1723e */ /* 0x000fe200000010ff */
[--C-:B------:R-:W-:Y:S02]  /*16320*/  FFMA.FTZ R42, R42, c[0x0][0x2d0], -R169.reuse ;  /* 0x0000b4002a2a7a23 */ /* 0x100fe400000108a9 */
[--C-:B------:R-:W-:Y:S01]  /*16330*/  FFMA.FTZ R43, R43, c[0x0][0x2d0], -R169.reuse ;  /* 0x0000b4002b2b7a23 */ /* 0x100fe200000108a9 */
[----:B------:R4:W-:Y:S01]  /*16340*/  MUFU.EX2 R219, R14 ;  /* 0x0000000e00db7308 */ /* 0x0009e20000000800 */
[----:B------:R-:W0:Y:S01]  /*16350*/  LDGDEPBAR ;  /* 0x00000000000079af */ /* 0x000e220000000000 */
[--C-:B------:R-:W-:Y:S02]  /*16360*/  FFMA.FTZ R58, R58, c[0x0][0x2d0], -R169.reuse ;  /* 0x0000b4003a3a7a23 */ /* 0x100fe400000108a9 */
[----:B------:R-:W-:Y:S02]  /*16370*/  FFMA.FTZ R59, R59, c[0x0][0x2d0], -R169 ;  /* 0x0000b4003b3b7a23 */ /* 0x000fe400000108a9 */
[----:B-1----:R-:W-:Y:S01]  /*16380*/  FMUL.FTZ R8, R3, R172 ;  /* 0x000000ac03087220 */ /* 0x002fe20000410000 */
[----:B------:R-:W-:Y:S01]  /*16390*/  F2FP.BF16.PACK_AB R172, R243, R216 ;  /* 0x000000d8f3ac723e */ /* 0x000fe200000010ff */
[----:B------:R-:W-:Y:S02]  /*163a0*/  FMUL.FTZ R129, R165, R129 ;  /* 0x00000081a5817220 */ /* 0x000fe40000410000 */
[----:B------:R1:W-:Y:S01]  /*163b0*/  MUFU.EX2 R220, R15 ;  /* 0x0000000f00dc7308 */ /* 0x0003e20000000800 */
[----:B------:R-:W-:Y:S01]  /*163c0*/  FMUL.FTZ R130, R164, R130 ;  /* 0x00000082a4827220 */ /* 0x000fe20000410000 */
[-C--:B--2---:R-:W-:Y:S05]  /*163d0*/  HMMA.16816.F32.BF16 R4, R176, R204.reuse, R4 ;  /* 0x000000ccb004723c */ /* 0x084fea0000041804 */
[----:B------:R-:W-:Y:S03]  /*163e0*/  FMUL.FTZ R9, R3, R173 ;  /* 0x000000ad03097220 */ /* 0x000fe60000410000 */
[----:B------:R2:W-:Y:S01]  /*163f0*/  MUFU.EX2 R215, R10 ;  /* 0x0000000a00d77308 */ /* 0x0005e20000000800 */
[C---:B------:R-:W-:Y:S03]  /*16400*/  FMUL.FTZ R74, R0.reuse, R74 ;  /* 0x0000004a004a7220 */ /* 0x040fe60000410000 */
[C---:B----4-:R-:W-:Y:S02]  /*16410*/  FMUL.FTZ R14, R0.reuse, R182 ;  /* 0x000000b6000e7220 */ /* 0x050fe40000410000 */
[C---:B------:R-:W-:Y:S02]  /*16420*/  FMUL.FTZ R75, R0.reuse, R75 ;  /* 0x0000004b004b7220 */ /* 0x040fe40000410000 */
[C---:B------:R-:W-:Y:S02]  /*16430*/  FMUL.FTZ R78, R0.reuse, R78 ;  /* 0x0000004e004e7220 */ /* 0x040fe40000410000 */
[----:B------:R-:W4:Y:S01]  /*16440*/  MUFU.EX2 R217, R11 ;  /* 0x0000000b00d97308 */ /* 0x000f220000000800 */
[C---:B------:R-:W-:Y:S02]  /*16450*/  FMUL.FTZ R79, R0.reuse, R79 ;  /* 0x0000004f004f7220 */ /* 0x040fe40000410000 */
[C---:B------:R-:W-:Y:S02]  /*16460*/  FMUL.FTZ R90, R0.reuse, R90 ;  /* 0x0000005a005a7220 */ /* 0x040fe40000410000 */
[C---:B-1----:R-:W-:Y:S02]  /*16470*/  FMUL.FTZ R15, R0.reuse, R183 ;  /* 0x000000b7000f7220 */ /* 0x042fe40000410000 */
[----:B------:R-:W1:Y:S01]  /*16480*/  LDSM.16.MT88.4 R180, [R231+0x100] ;  /* 0x00010000e7b4783b */ /* 0x000e620000004200 */
[C---:B------:R-:W-:Y:S02]  /*16490*/  FMUL.FTZ R91, R0.reuse, R91 ;  /* 0x0000005b005b7220 */ /* 0x040fe40000410000 */
[C---:B------:R-:W-:Y:S01]  /*164a0*/  FMUL.FTZ R94, R0.reuse, R94 ;  /* 0x0000005e005e7220 */ /* 0x040fe20000410000 */
[----:B------:R1:W1:Y:S01]  /*164b0*/  MUFU.EX2 R170, R21 ;  /* 0x0000001500aa7308 */ /* 0x0002620000000800 */
[C---:B------:R-:W-:Y:S02]  /*164c0*/  FMUL.FTZ R95, R0.reuse, R95 ;  /* 0x0000005f005f7220 */ /* 0x040fe40000410000 */
[----:B--2---:R-:W-:Y:S01]  /*164d0*/  FMUL.FTZ R10, R0, R174 ;  /* 0x000000ae000a7220 */ /* 0x004fe20000410000 */
[----:B------:R-:W-:Y:S01]  /*164e0*/  F2FP.BF16.PACK_AB R174, R238, R244 ;  /* 0x000000f4eeae723e */ /* 0x000fe200000010ff */
[C---:B------:R-:W-:Y:S02]  /*164f0*/  FMUL.FTZ R106, R0.reuse, R106 ;  /* 0x0000006a006a7220 */ /* 0x040fe40000410000 */
[C---:B------:R-:W-:Y:S02]  /*16500*/  FMUL.FTZ R107, R0.reuse, R107 ;  /* 0x0000006b006b7220 */ /* 0x040fe40000410000 */
[C---:B------:R-:W-:Y:S02]  /*16510*/  FMUL.FTZ R110, R0.reuse, R110 ;  /* 0x0000006e006e7220 */ /* 0x040fe40000410000 */
[C---:B------:R-:W-:Y:S01]  /*16520*/  FMUL.FTZ R111, R0.reuse, R111 ;  /* 0x0000006f006f7220 */ /* 0x040fe20000410000 */
[----:B----4-:R-:W-:Y:S01]  /*16530*/  F2FP.BF16.PACK_AB R173, R217, R215 ;  /* 0x000000d7d9ad723e */ /* 0x010fe200000010ff */
[----:B------:R-:W-:Y:S01]  /*16540*/  FMUL.FTZ R11, R0, R175 ;  /* 0x000000af000b7220 */ /* 0x000fe20000410000 */
[----:B------:R-:W-:Y:S01]  /*16550*/  F2FP.BF16.PACK_AB R175, R220, R219 ;  /* 0x000000dbdcaf723e */ /* 0x000fe200000010ff */
[C---:B------:R-:W-:Y:S02]  /*16560*/  FMUL.FTZ R122, R0.reuse, R122 ;  /* 0x0000007a007a7220 */ /* 0x040fe40000410000 */
[C---:B------:R-:W-:Y:S02]  /*16570*/  FMUL.FTZ R123, R0.reuse, R123 ;  /* 0x0000007b007b7220 */ /* 0x040fe40000410000 */
[C---:B------:R-:W-:Y:S02]  /*16580*/  FMUL.FTZ R126, R0.reuse, R126 ;  /* 0x0000007e007e7220 */ /* 0x040fe40000410000 */
[C---:B------:R-:W-:Y:S01]  /*16590*/  HMMA.16816.F32.BF16 R8, R172.reuse, R204, R8 ;  /* 0x000000ccac08723c */ /* 0x040fe20000041808 */
[----:B------:R-:W-:Y:S03]  /*165a0*/  MUFU.EX2 R205, R43 ;  /* 0x0000002b00cd7308 */ /* 0x000fe60000000800 */
[----:B------:R-:W-:Y:S02]  /*165b0*/  FMUL.FTZ R127, R0, R127 ;  /* 0x0000007f007f7220 */ /* 0x000fe40000410000 */
[----:B------:R-:W-:Y:S02]  /*165c0*/  FMUL.FTZ R131, R164, R131 ;  /* 0x00000083a4837220 */ /* 0x000fe40000410000 */
[-C--:B------:R-:W-:Y:S04]  /*165d0*/  HMMA.16816.F32.BF16 R12, R172, R206.reuse, R12 ;  /* 0x000000ceac0c723c */ /* 0x080fe8000004180c */
[--C-:B------:R-:W-:Y:S02]  /*165e0*/  FFMA.FTZ R20, R20, c[0x0][0x2d0], -R213.reuse ;  /* 0x0000b40014147a23 */ /* 0x100fe400000108d5 */
[--C-:B------:R-:W-:Y:S02]  /*165f0*/  FFMA.FTZ R22, R22, c[0x0][0x2d0], -R214.reuse ;  /* 0x0000b40016167a23 */ /* 0x100fe400000108d6 */
[C---:B------:R-:W-:Y:S01]  /*16600*/  HMMA.16816.F32.BF16 R16, R176.reuse, R206, R16 ;  /* 0x000000ceb010723c */ /* 0x040fe20000041810 */
[----:B------:R-:W-:Y:S03]  /*16610*/  MUFU.EX2 R206, R42 ;  /* 0x0000002a00ce7308 */ /* 0x000fe60000000800 */
[C---:B------:R-:W-:Y:S02]  /*16620*/  FMUL.FTZ R132, R165.reuse, R132 ;  /* 0x00000084a5847220 */ /* 0x040fe40000410000 */
[----:B------:R-:W-:Y:S02]  /*16630*/  FMUL.FTZ R133, R165, R133 ;  /* 0x00000085a5857220 */ /* 0x000fe40000410000 */
[-C--:B---3--:R-:W-:Y:S03]  /*16640*/  HMMA.16816.F32.BF16 R68, R176, R208.reuse, R68 ;  /* 0x000000d0b044723c */ /* 0x088fe60000041844 */
[----:B------:R-:W2:Y:S01]  /*16650*/  MUFU.EX2 R224, R22 ;  /* 0x0000001600e07308 */ /* 0x000ea20000000800 */
[C---:B------:R-:W-:Y:S02]  /*16660*/  FMUL.FTZ R134, R164.reuse, R134 ;  /* 0x00000086a4867220 */ /* 0x040fe40000410000 */
[----:B------:R-:W-:Y:S02]  /*16670*/  FMUL.FTZ R135, R164, R135 ;  /* 0x00000087a4877220 */ /* 0x000fe40000410000 */
[C---:B------:R-:W-:Y:S04]  /*16680*/  HMMA.16816.F32.BF16 R72, R172.reuse, R208, R72 ;  /* 0x000000d0ac48723c */ /* 0x040fe80000041848 */
[C---:B------:R-:W-:Y:S01]  /*16690*/  FMUL.FTZ R136, R3.reuse, R136 ;  /* 0x0000008803887220 */ /* 0x040fe20000410000 */
[----:B------:R3:W-:Y:S01]  /*166a0*/  MUFU.EX2 R222, R20 ;  /* 0x0000001400de7308 */ /* 0x0007e20000000800 */
[----:B------:R-:W-:Y:S02]  /*166b0*/  FMUL.FTZ R137, R3, R137 ;  /* 0x0000008903897220 */ /* 0x000fe40000410000 */
[-C--:B------:R-:W-:Y:S04]  /*166c0*/  HMMA.16816.F32.BF16 R76, R172, R210.reuse, R76 ;  /* 0x000000d2ac4c723c */ /* 0x080fe8000004184c */
[C---:B------:R-:W-:Y:S02]  /*166d0*/  FMUL.FTZ R138, R0.reuse, R138 ;  /* 0x0000008a008a7220 */ /* 0x040fe40000410000 */
[----:B------:R-:W-:Y:S02]  /*166e0*/  FMUL.FTZ R139, R0, R139 ;  /* 0x0000008b008b7220 */ /* 0x000fe40000410000 */
[C---:B------:R-:W-:Y:S04]  /*166f0*/  HMMA.16816.F32.BF16 R80, R176.reuse, R210, R80 ;  /* 0x000000d2b050723c */ /* 0x040fe80000041850 */
[--C-:B------:R-:W-:Y:S02]  /*16700*/  FFMA.FTZ R34, R34, c[0x0][0x2d0], -R214.reuse ;  /* 0x0000b40022227a23 */ /* 0x100fe400000108d6 */
[----:B------:R-:W-:Y:S02]  /*16710*/  FFMA.FTZ R33, R33, c[0x0][0x2d0], -R213 ;  /* 0x0000b40021217a23 */ /* 0x000fe400000108d5 */
[-C--:B-1----:R-:W-:Y:S02]  /*16720*/  HMMA.16816.F32.BF16 R84, R176, R180.reuse, R84 ;  /* 0x000000b4b054723c */ /* 0x082fe40000041854 */
[----:B------:R-:W-:Y:S02]  /*16730*/  MUFU.EX2 R223, R33 ;  /* 0x0000002100df7308 */ /* 0x000fe40000000800 */
[--C-:B------:R-:W-:Y:S02]  /*16740*/  FFMA.FTZ R32, R23, c[0x0][0x2d0], -R214.reuse ;  /* 0x0000b40017207a23 */ /* 0x100fe400000108d6 */
[C---:B------:R-:W-:Y:S02]  /*16750*/  FMUL.FTZ R21, R3.reuse, R189 ;  /* 0x000000bd03157220 */ /* 0x040fe40000410000 */
[C---:B------:R-:W-:Y:S04]  /*16760*/  HMMA.16816.F32.BF16 R88, R172.reuse, R180, R88 ;  /* 0x000000b4ac58723c */ /* 0x040fe80000041858 */
[----:B---3--:R-:W-:Y:S01]  /*16770*/  FMUL.FTZ R20, R3, R188 ;  /* 0x000000bc03147220 */ /* 0x008fe20000410000 */
[----:B------:R-:W-:Y:S01]  /*16780*/  MOV R188, R225 ;  /* 0x000000e100bc7202 */ /* 0x000fe20000000f00 */
[C---:B------:R-:W-:Y:S01]  /*16790*/  FMUL.FTZ R22, R0.reuse, R190 ;  /* 0x000000be00167220 */ /* 0x040fe20000410000 */
[----:B------:R1:W-:Y:S01]  /*167a0*/  MUFU.EX2 R225, R40 ;  /* 0x0000002800e17308 */ /* 0x0003e20000000800 */
[-C--:B------:R-:W-:Y:S04]  /*167b0*/  HMMA.16816.F32.BF16 R92, R172, R182.reuse, R92 ;  /* 0x000000b6ac5c723c */ /* 0x080fe8000004185c */
[----:B------:R-:W-:Y:S01]  /*167c0*/  FMUL.FTZ R23, R0, R191 ;  /* 0x000000bf00177220 */ /* 0x000fe20000410000 */
[----:B------:R-:W-:Y:S01]  /*167d0*/  MOV R190, R170 ;  /* 0x000000aa00be7202 */ /* 0x000fe20000000f00 */
[C---:B------:R-:W-:Y:S02]  /*167e0*/  FMUL.FTZ R140, R165.reuse, R140 ;  /* 0x0000008ca58c7220 */ /* 0x040fe40000410000 */
[C---:B------:R-:W-:Y:S01]  /*167f0*/  HMMA.16816.F32.BF16 R96, R176.reuse, R182, R96 ;  /* 0x000000b6b060723c */ /* 0x040fe20000041860 */
[----:B------:R-:W3:Y:S01]  /*16800*/  LDSM.16.MT88.4 R180, [R228+0x2100] ;  /* 0x00210000e4b4783b */ /* 0x000ee20000004200 */
[----:B------:R4:W-:Y:S02]  /*16810*/  MUFU.EX2 R189, R32 ;  /* 0x0000002000bd7308 */ /* 0x0009e40000000800 */
[----:B------:R-:W-:Y:S02]  /*16820*/  FMUL.FTZ R141, R165, R141 ;  /* 0x0000008da58d7220 */ /* 0x000fe40000410000 */
[C---:B------:R-:W-:Y:S02]  /*16830*/  FMUL.FTZ R142, R164.reuse, R142 ;  /* 0x0000008ea48e7220 */ /* 0x040fe40000410000 */
[-C--:B------:R-:W-:Y:S04]  /*16840*/  HMMA.16816.F32.BF16 R100, R176, R184.reuse, R100 ;  /* 0x000000b8b064723c */ /* 0x080fe80000041864 */
[C---:B------:R-:W-:Y:S02]  /*16850*/  FMUL.FTZ R143, R164.reuse, R143 ;  /* 0x0000008fa48f7220 */ /* 0x040fe40000410000 */
[----:B------:R-:W-:Y:S01]  /*16860*/  FFMA.FTZ R170, R35, c[0x0][0x2d0], -R214 ;  /* 0x0000b40023aa7a23 */ /* 0x000fe200000108d6 */
[----:B-1----:R-:W-:Y:S01]  /*16870*/  LDSM.16.MT88.4 R40, [R228+0x1100] ;  /* 0x00110000e428783b */ /* 0x002fe20000004200 */
[C---:B------:R-:W-:Y:S04]  /*16880*/  HMMA.16816.F32.BF16 R104, R172.reuse, R184, R104 ;  /* 0x000000b8ac68723c */ /* 0x040fe80000041868 */
[C---:B------:R-:W-:Y:S01]  /*16890*/  FMUL.FTZ R33, R165.reuse, R193 ;  /* 0x000000c1a5217220 */ /* 0x040fe20000410000 */
[----:B--2---:R-:W-:Y:S01]  /*168a0*/  MOV R193, R224 ;  /* 0x000000e000c17202 */ /* 0x004fe20000000f00 */
[----:B------:R-:W-:Y:S01]  /*168b0*/  FMUL.FTZ R35, R164, R195 ;  /* 0x000000c3a4237220 */ /* 0x000fe20000410000 */
[----:B------:R-:W2:Y:S01]  /*168c0*/  LDL.LU R224, [R1+0xc] ;  /* 0x00000c0001e07983 */ /* 0x000ea20000300800 */
[-C--:B------:R-:W-:Y:S01]  /*168d0*/  HMMA.16816.F32.BF16 R108, R172, R186.reuse, R108 ;  /* 0x000000baac6c723c */ /* 0x080fe2000004186c */
[----:B------:R-:W-:Y:S03]  /*168e0*/  MUFU.EX2 R170, R170 ;  /* 0x000000aa00aa7308 */ /* 0x000fe60000000800 */
[----:B----4-:R-:W-:Y:S02]  /*168f0*/  FMUL.FTZ R32, R165, R192 ;  /* 0x000000c0a5207220 */ /* 0x010fe40000410000 */
[C---:B------:R-:W-:Y:S02]  /*16900*/  FMUL.FTZ R144, R3.reuse, R144 ;  /* 0x0000009003907220 */ /* 0x040fe40000410000 */
[C---:B------:R-:W-:Y:S01]  /*16910*/  HMMA.16816.F32.BF16 R112, R176.reuse, R186, R112 ;  /* 0x000000bab070723c */ /* 0x040fe20000041870 */
[----:B------:R-:W1:Y:S03]  /*16920*/  LDSM.16.MT88.4 R184, [R229+0x2100] ;  /* 0x00210000e5b8783b */ /* 0x000e660000004200 */
[C---:B------:R-:W-:Y:S02]  /*16930*/  FMUL.FTZ R145, R3.reuse, R145 ;  /* 0x0000009103917220 */ /* 0x040fe40000410000 */
[C---:B------:R-:W-:Y:S02]  /*16940*/  FMUL.FTZ R146, R0.reuse, R146 ;  /* 0x0000009200927220 */ /* 0x040fe40000410000 */
[C---:B------:R-:W-:Y:S01]  /*16950*/  FMUL.FTZ R147, R0.reuse, R147 ;  /* 0x0000009300937220 */ /* 0x040fe20000410000 */
[-C--:B---3--:R-:W-:Y:S03]  /*16960*/  HMMA.16816.F32.BF16 R116, R176, R180.reuse, R116 ;  /* 0x000000b4b074723c */ /* 0x088fe60000041874 */
[C---:B------:R-:W-:Y:S02]  /*16970*/  FMUL.FTZ R148, R3.reuse, R148 ;  /* 0x0000009403947220 */ /* 0x040fe40000410000 */
[----:B------:R-:W-:Y:S02]  /*16980*/  FMUL.FTZ R149, R3, R149 ;  /* 0x0000009503957220 */ /* 0x000fe40000410000 */
[C---:B------:R-:W-:Y:S01]  /*16990*/  FMUL.FTZ R150, R0.reuse, R150 ;  /* 0x0000009600967220 */ /* 0x040fe20000410000 */
[C---:B------:R-:W-:Y:S04]  /*169a0*/  HMMA.16816.F32.BF16 R120, R172.reuse, R180, R120 ;  /* 0x000000b4ac78723c */ /* 0x040fe80000041878 */
[----:B------:R-:W-:Y:S02]  /*169b0*/  FMUL.FTZ R151, R0, R151 ;  /* 0x0000009700977220 */ /* 0x000fe40000410000 */
[C---:B------:R-:W-:Y:S02]  /*169c0*/  FMUL.FTZ R152, R165.reuse, R152 ;  /* 0x00000098a5987220 */ /* 0x040fe40000410000 */
[-C--:B------:R-:W-:Y:S04]  /*169d0*/  HMMA.16816.F32.BF16 R124, R172, R182.reuse, R124 ;  /* 0x000000b6ac7c723c */ /* 0x080fe8000004187c */
[C---:B------:R-:W-:Y:S02]  /*169e0*/  FMUL.FTZ R153, R165.reuse, R153 ;  /* 0x00000099a5997220 */ /* 0x040fe40000410000 */
[C---:B------:R-:W-:Y:S02]  /*169f0*/  FMUL.FTZ R154, R164.reuse, R154 ;  /* 0x0000009aa49a7220 */ /* 0x040fe40000410000 */
[C---:B------:R-:W-:Y:S01]  /*16a00*/  HMMA.16816.F32.BF16 R128, R176.reuse, R182, R128 ;  /* 0x000000b6b080723c */ /* 0x040fe20000041880 */
[----:B------:R-:W3:Y:S03]  /*16a10*/  LDSM.16.MT88.4 R180, [R231+0x2100] ;  /* 0x00210000e7b4783b */ /* 0x000ee60000004200 */
[C---:B------:R-:W-:Y:S02]  /*16a20*/  FMUL.FTZ R155, R164.reuse, R155 ;  /* 0x0000009ba49b7220 */ /* 0x040fe40000410000 */
[C---:B------:R-:W-:Y:S02]  /*16a30*/  FMUL.FTZ R156, R165.reuse, R156 ;  /* 0x0000009ca59c7220 */ /* 0x040fe40000410000 */
[-C--:B-1----:R-:W-:Y:S04]  /*16a40*/  HMMA.16816.F32.BF16 R132, R176, R184.reuse, R132 ;  /* 0x000000b8b084723c */ /* 0x082fe80000041884 */
[----:B------:R-:W-:Y:S02]  /*16a50*/  FMUL.FTZ R157, R165, R157 ;  /* 0x0000009da59d7220 */ /* 0x000fe40000410000 */
[C---:B------:R-:W-:Y:S02]  /*16a60*/  FMUL.FTZ R158, R164.reuse, R158 ;  /* 0x0000009ea49e7220 */ /* 0x040fe40000410000 */
[C---:B------:R-:W-:Y:S01]  /*16a70*/  HMMA.16816.F32.BF16 R136, R172.reuse, R184, R136 ;  /* 0x000000b8ac88723c */ /* 0x040fe20000041888 */
[----:B------:R1:W4:Y:S03]  /*16a80*/  MUFU.EX2 R184, R34 ;  /* 0x0000002200b87308 */ /* 0x0003260000000800 */
[----:B------:R-:W-:Y:S02]  /*16a90*/  FMUL.FTZ R159, R164, R159 ;  /* 0x0000009fa49f7220 */ /* 0x000fe40000410000 */
[C---:B------:R-:W-:Y:S02]  /*16aa0*/  FMUL.FTZ R160, R3.reuse, R160 ;  /* 0x000000a003a07220 */ /* 0x040fe40000410000 */
[-C--:B------:R-:W-:Y:S04]  /*16ab0*/  HMMA.16816.F32.BF16 R20, R172, R186.reuse, R20 ;  /* 0x000000baac14723c */ /* 0x080fe80000041814 */
[----:B------:R-:W-:Y:S02]  /*16ac0*/  FMUL.FTZ R161, R3, R161 ;  /* 0x000000a103a17220 */ /* 0x000fe40000410000 */
[----:B------:R-:W-:Y:S02]  /*16ad0*/  FMUL.FTZ R162, R0, R162 ;  /* 0x000000a200a27220 */ /* 0x000fe40000410000 */
[C---:B------:R-:W-:Y:S04]  /*16ae0*/  HMMA.16816.F32.BF16 R140, R176.reuse, R186, R140 ;  /* 0x000000bab08c723c */ /* 0x040fe8000004188c */
[--C-:B------:R-:W-:Y:S02]  /*16af0*/  FFMA.FTZ R24, R24, c[0x0][0x2d0], -R212.reuse ;  /* 0x0000b40018187a23 */ /* 0x100fe400000108d4 */
[--C-:B------:R-:W-:Y:S02]  /*16b00*/  FFMA.FTZ R25, R25, c[0x0][0x2d0], -R212.reuse ;  /* 0x0000b40019197a23 */ /* 0x100fe400000108d4 */
[--C-:B------:R-:W-:Y:S01]  /*16b10*/  FFMA.FTZ R26, R26, c[0x0][0x2d0], -R169.reuse ;  /* 0x0000b4001a1a7a23 */ /* 0x100fe200000108a9 */
[----:B------:R3:W-:Y:S03]  /*16b20*/  MUFU.EX2 R192, R24 ;  /* 0x0000001800c07308 */ /* 0x0007e60000000800 */
[----:B-1----:R-:W-:Y:S01]  /*16b30*/  FMUL.FTZ R34, R164, R194 ;  /* 0x000000c2a4227220 */ /* 0x002fe20000410000 */
[----:B----4-:R-:W-:Y:S01]  /*16b40*/  MOV R194, R184 ;  /* 0x000000b800c27202 */ /* 0x010fe20000000f00 */
[----:B------:R-:W-:Y:S01]  /*16b50*/  FMUL.FTZ R163, R0, R163 ;  /* 0x000000a300a37220 */ /* 0x000fe20000410000 */
[----:B------:R-:W1:Y:S01]  /*16b60*/  LDSM.16.MT88.4 R184, [R230+0x2100] ;  /* 0x00210000e6b8783b */ /* 0x000e620000004200 */
[--C-:B------:R-:W-:Y:S02]  /*16b70*/  FFMA.FTZ R44, R44, c[0x0][0x2d0], -R212.reuse ;  /* 0x0000b4002c2c7a23 */ /* 0x100fe400000108d4 */
[--C-:B------:R-:W-:Y:S01]  /*16b80*/  FFMA.FTZ R45, R45, c[0x0][0x2d0], -R212.reuse ;  /* 0x0000b4002d2d7a23 */ /* 0x100fe200000108d4 */
[-C--:B---3--:R-:W-:Y:S01]  /*16b90*/  HMMA.16816.F32.BF16 R32, R176, R180.reuse, R32 ;  /* 0x000000b4b020723c */ /* 0x088fe20000041820 */
[----:B------:R3:W-:Y:S02]  /*16ba0*/  MUFU.EX2 R227, R44 ;  /* 0x0000002c00e37308 */ /* 0x0007e40000000800 */
[--C-:B------:R-:W-:Y:S02]  /*16bb0*/  FFMA.FTZ R46, R46, c[0x0][0x2d0], -R169.reuse ;  /* 0x0000b4002e2e7a23 */ /* 0x100fe400000108a9 */
[--C-:B------:R-:W-:Y:S02]  /*16bc0*/  FFMA.FTZ R47, R47, c[0x0][0x2d0], -R169.reuse ;  /* 0x0000b4002f2f7a23 */ /* 0x100fe400000108a9 */
[--C-:B------:R-:W-:Y:S01]  /*16bd0*/  FFMA.FTZ R60, R60, c[0x0][0x2d0], -R212.reuse ;  /* 0x0000b4003c3c7a23 */ /* 0x100fe200000108d4 */
[C---:B------:R-:W-:Y:S03]  /*16be0*/  HMMA.16816.F32.BF16 R144, R172.reuse, R180, R144 ;  /* 0x000000b4ac90723c */ /* 0x040fe60000041890 */
[----:B------:R4:W-:Y:S01]  /*16bf0*/  MUFU.EX2 R249, R45 ;  /* 0x0000002d00f97308 */ /* 0x0009e20000000800 */
[--C-:B------:R-:W-:Y:S02]  /*16c00*/  FFMA.FTZ R27, R27, c[0x0][0x2d0], -R169.reuse ;  /* 0x0000b4001b1b7a23 */ /* 0x100fe400000108a9 */
[----:B------:R-:W-:Y:S01]  /*16c10*/  FMUL.FTZ R24, R3, R196 ;  /* 0x000000c403187220 */ /* 0x000fe20000410000 */
[----:B------:R-:W-:Y:S01]  /*16c20*/  MOV R196, R170 ;  /* 0x000000aa00c47202 */ /* 0x000fe20000000f00 */
[-C--:B------:R-:W-:Y:S04]  /*16c30*/  HMMA.16816.F32.BF16 R148, R172, R182.reuse, R148 ;  /* 0x000000b6ac94723c */ /* 0x080fe80000041894 */
[--C-:B------:R-:W-:Y:S01]  /*16c40*/  FFMA.FTZ R28, R28, c[0x0][0x2d0], -R212.reuse ;  /* 0x0000b4001c1c7a23 */ /* 0x100fe200000108d4 */
[----:B------:R4:W-:Y:S01]  /*16c50*/  MUFU.EX2 R191, R25 ;  /* 0x0000001900bf7308 */ /* 0x0009e20000000800 */
[----:B------:R-:W-:Y:S02]  /*16c60*/  FFMA.FTZ R29, R29, c[0x0][0x2d0], -R212 ;  /* 0x0000b4001d1d7a23 */ /* 0x000fe400000108d4 */
[C---:B------:R-:W-:Y:S01]  /*16c70*/  HMMA.16816.F32.BF16 R152, R176.reuse, R182, R152 ;  /* 0x000000b6b098723c */ /* 0x040fe20000041898 */
[----:B------:R-:W4:Y:S03]  /*16c80*/  LDSM.16.MT88.4 R180, [R228+0x900] ;  /* 0x00090000e4b4783b */ /* 0x000f260000004200 */
[--C-:B------:R-:W-:Y:S01]  /*16c90*/  FFMA.FTZ R30, R30, c[0x0][0x2d0], -R169.reuse ;  /* 0x0000b4001e1e7a23 */ /* 0x100fe200000108a9 */
[----:B---3--:R-:W-:Y:S01]  /*16ca0*/  F2FP.BF16.PACK_AB R44, R226, R225 ;  /* 0x000000e1e22c723e */ /* 0x008fe200000010ff */
[--C-:B------:R-:W-:Y:S01]  /*16cb0*/  FFMA.FTZ R31, R31, c[0x0][0x2d0], -R169.reuse ;  /* 0x0000b4001f1f7a23 */ /* 0x100fe200000108a9 */
[----:B------:R3:W-:Y:S01]  /*16cc0*/  MUFU.EX2 R210, R26 ;  /* 0x0000001a00d27308 */ /* 0x0007e20000000800 */
[--C-:B------:R-:W-:Y:S01]  /*16cd0*/  FFMA.FTZ R62, R62, c[0x0][0x2d0], -R169.reuse ;  /* 0x0000b4003e3e7a23 */ /* 0x100fe200000108a9 */
[-C--:B-1----:R-:W-:Y:S03]  /*16ce0*/  HMMA.16816.F32.BF16 R156, R176, R184.reuse, R156 ;  /* 0x000000b8b09c723c */ /* 0x082fe6000004189c */
[----:B----4-:R-:W-:Y:S01]  /*16cf0*/  F2FP.BF16.PACK_AB R45, R205, R206 ;  /* 0x000000cecd2d723e */ /* 0x010fe200000010ff */
[----:B------:R-:W-:Y:S04]  /*16d00*/  FFMA.FTZ R169, R63, c[0x0][0x2d0], -R169 ;  /* 0x0000b4003fa97a23 */ /* 0x000fe800000108a9 */
[----:B------:R1:W-:Y:S01]  /*16d10*/  MUFU.EX2 R208, R27 ;  /* 0x0000001b00d07308 */ /* 0x0003e20000000800 */
[C---:B------:R-:W-:Y:S04]  /*16d20*/  HMMA.16816.F32.BF16 R160, R172.reuse, R184, R160 ;  /* 0x000000b8aca0723c */ /* 0x040fe800000418a0 */
[----:B------:R-:W-:Y:S05]  /*16d30*/  FMUL.FTZ R25, R3, R197 ;  /* 0x000000c503197220 */ /* 0x000fea0000410000 */
[----:B------:R4:W-:Y:S03]  /*16d40*/  MUFU.EX2 R195, R28 ;  /* 0x0000001c00c37308 */ /* 0x0009e60000000800 */
[C---:B---3--:R-:W-:Y:S07]  /*16d50*/  FMUL.FTZ R26, R0.reuse, R198 ;  /* 0x000000c6001a7220 */ /* 0x048fee0000410000 */
[----:B------:R3:W3:Y:S01]  /*16d60*/  MUFU.EX2 R204, R29 ;  /* 0x0000001d00cc7308 */ /* 0x0006e20000000800 */
[----:B-1----:R-:W-:Y:S01]  /*16d70*/  FMUL.FTZ R27, R0, R199 ;  /* 0x000000c7001b7220 */ /* 0x002fe20000410000 */
[----:B------:R-:W-:Y:S02]  /*16d80*/  MOV R199, R223 ;  /* 0x000000df00c77202 */ /* 0x000fe40000000f00 */
[----:B------:R-:W2:Y:S06]  /*16d90*/  LDL.LU R223, [R1+0x8] ;  /* 0x0000080001df7983 */ /* 0x000eac0000300800 */
[----:B------:R1:W-:Y:S01]  /*16da0*/  MUFU.EX2 R207, R30 ;  /* 0x0000001e00cf7308 */ /* 0x0003e20000000800 */
[-C--:B------:R-:W-:Y:S01]  /*16db0*/  HMMA.16816.F32.BF16 R24, R172, R186.reuse, R24 ;  /* 0x000000baac18723c */ /* 0x080fe20000041818 */
[----:B------:R-:W2:Y:S02]  /*16dc0*/  LDL.LU R211, [R1+0x4] ;  /* 0x0000040001d37983 */ /* 0x000ea40000300800 */
[----:B----4-:R-:W-:Y:S04]  /*16dd0*/  FMUL.FTZ R28, R165, R200 ;  /* 0x000000c8a51c7220 */ /* 0x010fe80000410000 */
[----:B------:R-:W-:Y:S02]  /*16de0*/  F2FP.BF16.PACK_AB R172, R190, R222 ;  /* 0x000000debeac723e */ /* 0x000fe400000010ff */
[----:B------:R4:W4:Y:S03]  /*16df0*/  MUFU.EX2 R209, R31 ;  /* 0x0000001f00d17308 */ /* 0x0009260000000800 */
[----:B------:R-:W-:Y:S01]  /*16e00*/  F2FP.BF16.PACK_AB R174, R199, R188 ;  /* 0x000000bcc7ae723e */ /* 0x000fe200000010ff */
[----:B---3--:R-:W-:Y:S01]  /*16e10*/  FMUL.FTZ R29, R165, R201 ;  /* 0x000000c9a51d7220 */ /* 0x008fe20000410000 */
[----:B------:R-:W-:Y:S02]  /*16e20*/  F2FP.BF16.PACK_AB R173, R189, R193 ;  /* 0x000000c1bdad723e */ /* 0x000fe400000010ff */
[----:B------:R-:W-:Y:S02]  /*16e30*/  F2FP.BF16.PACK_AB R175, R196, R194 ;  /* 0x000000c2c4af723e */ /* 0x000fe400000010ff */
[----:B------:R-:W-:Y:S01]  /*16e40*/  MOV R197, R204 ;  /* 0x000000cc00c57202 */ /* 0x000fe20000000f00 */
[----:B------:R-:W-:Y:S01]  /*16e50*/  MUFU.EX2 R198, R36 ;  /* 0x0000002400c67308 */ /* 0x000fe20000000800 */
[C---:B-1----:R-:W-:Y:S09]  /*16e60*/  FMUL.FTZ R30, R164.reuse, R202 ;  /* 0x000000caa41e7220 */ /* 0x042ff20000410000 */
[----:B------:R-:W-:Y:S01]  /*16e70*/  MUFU.EX2 R201, R37 ;  /* 0x0000002500c97308 */ /* 0x000fe20000000800 */
[----:B----4-:R-:W-:Y:S09]  /*16e80*/  FMUL.FTZ R31, R164, R203 ;  /* 0x000000cba41f7220 */ /* 0x010ff20000410000 */
[----:B------:R1:W-:Y:S01]  /*16e90*/  MUFU.EX2 R200, R38 ;  /* 0x0000002600c87308 */ /* 0x0003e20000000800 */
[----:B------:R-:W-:Y:S01]  /*16ea0*/  HMMA.16816.F32.BF16 R28, R176, R186, R28 ;  /* 0x000000bab01c723c */ /* 0x000fe2000004181c */
[----:B------:R-:W3:Y:S06]  /*16eb0*/  LDSM.16.MT88.4 R184, [R229+0x900] ;  /* 0x00090000e5b8783b */ /* 0x000eec0000004200 */
[----:B------:R-:W-:Y:S01]  /*16ec0*/  F2FP.BF16.PACK_AB R176, R191, R192 ;  /* 0x000000c0bfb0723e */ /* 0x000fe200000010ff */
[-C--:B------:R-:W-:Y:S01]  /*16ed0*/  HMMA.16816.F32.BF16 R4, R172, R180.reuse, R4 ;  /* 0x000000b4ac04723c */ /* 0x080fe20000041804 */
[----:B------:R-:W-:Y:S04]  /*16ee0*/  MUFU.EX2 R202, R48 ;  /* 0x0000003000ca7308 */ /* 0x000fe80000000800 */
[----:B------:R-:W-:Y:S02]  /*16ef0*/  F2FP.BF16.PACK_AB R178, R197, R195 ;  /* 0x000000c3c5b2723e */ /* 0x000fe400000010ff */
[----:B------:R-:W-:Y:S02]  /*16f00*/  F2FP.BF16.PACK_AB R177, R208, R210 ;  /* 0x000000d2d0b1723e */ /* 0x000fe400000010ff */
[----:B------:R-:W-:Y:S02]  /*16f10*/  F2FP.BF16.PACK_AB R179, R209, R207 ;  /* 0x000000cfd1b3723e */ /* 0x000fe400000010ff */
[----:B------:R4:W-:Y:S01]  /*16f20*/  MUFU.EX2 R203, R49 ;  /* 0x0000003100cb7308 */ /* 0x0009e20000000800 */
[----:B-1----:R-:W-:Y:S04]  /*16f30*/  LDSM.16.MT88.4 R36, [R230+0x2900] ;  /* 0x00290000e624783b */ /* 0x002fe80000004200 */
[C---:B------:R-:W-:Y:S05]  /*16f40*/  HMMA.16816.F32.BF16 R8, R176.reuse, R180, R8 ;  /* 0x000000b4b008723c */ /* 0x040fea0000041808 */
[----:B------:R1:W-:Y:S03]  /*16f50*/  MUFU.EX2 R204, R46 ;  /* 0x0000002e00cc7308 */ /* 0x0003e60000000800 */
[-C--:B------:R-:W-:Y:S07]  /*16f60*/  HMMA.16816.F32.BF16 R12, R176, R182.reuse, R12 ;  /* 0x000000b6b00c723c */ /* 0x080fee000004180c */
[----:B------:R-:W1:Y:S01]  /*16f70*/  MUFU.EX2 R170, R47 ;  /* 0x0000002f00aa7308 */ /* 0x000e620000000800 */
[C---:B------:R-:W-:Y:S01]  /*16f80*/  HMMA.16816.F32.BF16 R16, R172.reuse, R182, R16 ;  /* 0x000000b6ac10723c */ /* 0x040fe20000041810 */
[----:B------:R-:W1:Y:S07]  /*16f90*/  LDSM.16.MT88.4 R180, [R231+0x900] ;  /* 0x00090000e7b4783b */ /* 0x000e6e0000004200 */
[-C--:B---3--:R-:W-:Y:S01]  /*16fa0*/  HMMA.16816.F32.BF16 R68, R172, R184.reuse, R68 ;  /* 0x000000b8ac44723c */ /* 0x088fe20000041844 */
[----:B----4-:R-:W-:Y:S01]  /*16fb0*/  LDSM.16.MT88.4 R48, [R229+0x1100] ;  /* 0x00110000e530783b */ /* 0x010fe20000004200 */
[----:B------:R-:W-:Y:S02]  /*16fc0*/  MUFU.EX2 R169, R169 ;  /* 0x000000a900a97308 */ /* 0x000fe40000000800 */
[----:B-1----:R-:W-:Y:S04]  /*16fd0*/  F2FP.BF16.PACK_AB R46, R249, R227 ;  /* 0x000000e3f92e723e */ /* 0x002fe800000010ff */
[C---:B------:R-:W-:Y:S04]  /*16fe0*/  HMMA.16816.F32.BF16 R72, R176.reuse, R184, R72 ;  /* 0x000000b8b048723c */ /* 0x040fe80000041848 */
[----:B------:R-:W-:Y:S01]  /*16ff0*/  MUFU.EX2 R62, R62 ;  /* 0x0000003e003e7308 */ /* 0x000fe20000000800 */
[----:B------:R-:W-:Y:S03]  /*17000*/  F2FP.BF16.PACK_AB R47, R170, R204 ;  /* 0x000000ccaa2f723e */ /* 0x000fe600000010ff */
[-C--:B------:R-:W-:Y:S08]  /*17010*/  HMMA.16816.F32.BF16 R76, R176, R186.reuse, R76 ;  /* 0x000000bab04c723c */ /* 0x080ff0000004184c */
[C---:B------:R-:W-:Y:S01]  /*17020*/  HMMA.16816.F32.BF16 R80, R172.reuse, R186, R80 ;  /* 0x000000baac50723c */ /* 0x040fe20000041850 */
[----:B------:R-:W1:Y:S07]  /*17030*/  LDSM.16.MT88.4 R184, [R230+0x900] ;  /* 0x00090000e6b8783b */ /* 0x000e6e0000004200 */
[-C--:B------:R-:W-:Y:S08]  /*17040*/  HMMA.16816.F32.BF16 R84, R172, R180.reuse, R84 ;  /* 0x000000b4ac54723c */ /* 0x080ff00000041854 */
[C---:B------:R-:W-:Y:S08]  /*17050*/  HMMA.16816.F32.BF16 R88, R176.reuse, R180, R88 ;  /* 0x000000b4b058723c */ /* 0x040ff00000041858 */
[-C--:B------:R-:W-:Y:S08]  /*17060*/  HMMA.16816.F32.BF16 R92, R176, R182.reuse, R92 ;  /* 0x000000b6b05c723c */ /* 0x080ff0000004185c */
[C---:B------:R-:W-:Y:S01]  /*17070*/  HMMA.16816.F32.BF16 R96, R172.reuse, R182, R96 ;  /* 0x000000b6ac60723c */ /* 0x040fe20000041860 */
[----:B------:R-:W3:Y:S07]  /*17080*/  LDSM.16.MT88.4 R180, [R228+0x2900] ;  /* 0x00290000e4b4783b */ /* 0x000eee0000004200 */
[-C--:B-1----:R-:W-:Y:S08]  /*17090*/  HMMA.16816.F32.BF16 R100, R172, R184.reuse, R100 ;  /* 0x000000b8ac64723c */ /* 0x082ff00000041864 */
[C---:B------:R-:W-:Y:S08]  /*170a0*/  HMMA.16816.F32.BF16 R104, R176.reuse, R184, R104 ;  /* 0x000000b8b068723c */ /* 0x040ff00000041868 */
[-C--:B------:R-:W-:Y:S08]  /*170b0*/  HMMA.16816.F32.BF16 R108, R176, R186.reuse, R108 ;  /* 0x000000bab06c723c */ /* 0x080ff0000004186c */
[C---:B------:R-:W-:Y:S01]  /*170c0*/  HMMA.16816.F32.BF16 R112, R172.reuse, R186, R112 ;  /* 0x000000baac70723c */ /* 0x040fe20000041870 */
[----:B------:R-:W1:Y:S07]  /*170d0*/  LDSM.16.MT88.4 R184, [R229+0x2900] ;  /* 0x00290000e5b8783b */ /* 0x000e6e0000004200 */
[-C--:B---3--:R-:W-:Y:S08]  /*170e0*/  HMMA.16816.F32.BF16 R116, R172, R180.reuse, R116 ;  /* 0x000000b4ac74723c */ /* 0x088ff00000041874 */
[C---:B------:R-:W-:Y:S08]  /*170f0*/  HMMA.16816.F32.BF16 R120, R176.reuse, R180, R120 ;  /* 0x000000b4b078723c */ /* 0x040ff00000041878 */
[-C--:B------:R-:W-:Y:S08]  /*17100*/  HMMA.16816.F32.BF16 R124, R176, R182.reuse, R124 ;  /* 0x000000b6b07c723c */ /* 0x080ff0000004187c */
[C---:B------:R-:W-:Y:S01]  /*17110*/  HMMA.16816.F32.BF16 R128, R172.reuse, R182, R128 ;  /* 0x000000b6ac80723c */ /* 0x040fe20000041880 */
[----:B------:R-:W3:Y:S07]  /*17120*/  LDSM.16.MT88.4 R180, [R231+0x2900] ;  /* 0x00290000e7b4783b */ /* 0x000eee0000004200 */
[-C--:B-1----:R-:W-:Y:S08]  /*17130*/  HMMA.16816.F32.BF16 R132, R172, R184.reuse, R132 ;  /* 0x000000b8ac84723c */ /* 0x082ff00000041884 */
[C---:B------:R-:W-:Y:S07]  /*17140*/  HMMA.16816.F32.BF16 R136, R176.reuse, R184, R136 ;  /* 0x000000b8b088723c */ /* 0x040fee0000041888 */
[--C-:B------:R-:W-:Y:S01]  /*17150*/  FFMA.FTZ R185, R53, c[0x0][0x2d0], -R213.reuse ;  /* 0x0000b40035b97a23 */ /* 0x100fe200000108d5 */
[-C--:B------:R-:W-:Y:S04]  /*17160*/  HMMA.16816.F32.BF16 R20, R176, R186.reuse, R20 ;  /* 0x000000bab014723c */ /* 0x080fe80000041814 */
[----:B------:R-:W-:Y:S04]  /*17170*/  FFMA.FTZ R184, R66, c[0x0][0x2d0], -R214 ;  /* 0x0000b40042b87a23 */ /* 0x000fe800000108d6 */
[C---:B------:R-:W-:Y:S07]  /*17180*/  HMMA.16816.F32.BF16 R140, R172.reuse, R186, R140 ;  /* 0x000000baac8c723c */ /* 0x040fee000004188c */
[----:B------:R-:W-:Y:S01]  /*17190*/  FFMA.FTZ R186, R52, c[0x0][0x2d0], -R213 ;  /* 0x0000b40034ba7a23 */ /* 0x000fe200000108d5 */
[-C--:B---3--:R-:W-:Y:S04]  /*171a0*/  HMMA.16816.F32.BF16 R32, R172, R180.reuse, R32 ;  /* 0x000000b4ac20723c */ /* 0x088fe80000041820 */
[----:B------:R-:W-:Y:S02]  /*171b0*/  FFMA.FTZ R187, R56, c[0x0][0x2d0], -R212 ;  /* 0x0000b40038bb7a23 */ /* 0x000fe400000108d4 */
[----:B--2---:R-:W-:Y:S02]  /*171c0*/  FFMA.FTZ R56, R165, R224, R221 ;  /* 0x000000e0a5387223 */ /* 0x004fe400000100dd */
[----:B------:R-:W-:Y:S01]  /*171d0*/  MUFU.EX2 R165, R57 ;  /* 0x0000003900a57308 */ /* 0x000fe20000000800 */
[C---:B------:R-:W-:Y:S04]  /*171e0*/  HMMA.16816.F32.BF16 R144, R176.reuse, R180, R144 ;  /* 0x000000b4b090723c */ /* 0x040fe80000041890 */
[----:B------:R-:W-:Y:S02]  /*171f0*/  FADD.FTZ R56, R242, R56 ;  /* 0x00000038f2387221 */ /* 0x000fe40000010000 */
[----:B------:R-:W-:Y:S02]  /*17200*/  FFMA.FTZ R212, R61, c[0x0][0x2d0], -R212 ;  /* 0x0000b4003dd47a23 */ /* 0x000fe400000108d4 */
[-C--:B------:R-:W-:Y:S01]  /*17210*/  HMMA.16816.F32.BF16 R148, R176, R182.reuse, R148 ;  /* 0x000000b6b094723c */ /* 0x080fe20000041894 */
[----:B------:R-:W-:Y:S03]  /*17220*/  MUFU.EX2 R61, R59 ;  /* 0x0000003b003d7308 */ /* 0x000fe60000000800 */
[--C-:B------:R-:W-:Y:S02]  /*17230*/  FFMA.FTZ R181, R54, c[0x0][0x2d0], -R214.reuse ;  /* 0x0000b40036b57a23 */ /* 0x100fe400000108d6 */
[--C-:B------:R-:W-:Y:S02]  /*17240*/  FFMA.FTZ R180, R55, c[0x0][0x2d0], -R214.reuse ;  /* 0x0000b40037b47a23 */ /* 0x100fe400000108d6 */
[C---:B------:R-:W-:Y:S01]  /*17250*/  HMMA.16816.F32.BF16 R152, R172.reuse, R182, R152 ;  /* 0x000000b6ac98723c */ /* 0x040fe20000041898 */
[----:B------:R-:W1:Y:S02]  /*17260*/  LDSM.16.MT88.4 R52, [R231+0x1100] ;  /* 0x00110000e734783b */ /* 0x000e640000004200 */
[----:B------:R-:W-:Y:S01]  /*17270*/  MUFU.EX2 R212, R212 ;  /* 0x000000d400d47308 */ /* 0x000fe20000000800 */
[----:B------:R-:W-:Y:S03]  /*17280*/  FFMA.FTZ R214, R67, c[0x0][0x2d0], -R214 ;  /* 0x0000b40043d67a23 */ /* 0x000fe600000108d6 */
[--C-:B------:R-:W-:Y:S01]  /*17290*/  FFMA.FTZ R183, R64, c[0x0][0x2d0], -R213.reuse ;  /* 0x0000b40040b77a23 */ /* 0x100fe200000108d5 */
[-C--:B------:R-:W-:Y:S04]  /*172a0*/  HMMA.16816.F32.BF16 R156, R172, R36.reuse, R156 ;  /* 0x00000024ac9c723c */ /* 0x080fe8000004189c */
[----:B------:R-:W-:Y:S01]  /*172b0*/  FFMA.FTZ R182, R65, c[0x0][0x2d0], -R213 ;  /* 0x0000b40041b67a23 */ /* 0x000fe200000108d5 */
[----:B------:R-:W-:Y:S01]  /*172c0*/  MUFU.EX2 R214, R214 ;  /* 0x000000d600d67308 */ /* 0x000fe20000000800 */
[----:B------:R-:W-:Y:S02]  /*172d0*/  LDSM.16.MT88.4 R64, [R229+0x3100] ;  /* 0x00310000e540783b */ /* 0x000fe40000004200 */
[C---:B------:R-:W-:Y:S04]  /*172e0*/  HMMA.16816.F32.BF16 R160, R176.reuse, R36, R160 ;  /* 0x00000024b0a0723c */ /* 0x040fe800000418a0 */
[----:B------:R-:W-:Y:S03]  /*172f0*/  FFMA.FTZ R164, R164, R223, R218 ;  /* 0x000000dfa4a47223 */ /* 0x000fe600000100da */
[----:B------:R-:W-:Y:S01]  /*17300*/  MUFU.EX2 R218, R186 ;  /* 0x000000ba00da7308 */ /* 0x000fe20000000800 */
[-C--:B------:R-:W-:Y:S04]  /*17310*/  HMMA.16816.F32.BF16 R24, R176, R38.reuse, R24 ;  /* 0x00000026b018723c */ /* 0x080fe80000041818 */
[----:B------:R-:W-:Y:S03]  /*17320*/  FFMA.FTZ R3, R3, R211, R216 ;  /* 0x000000d303037223 */ /* 0x000fe600000100d8 */
[----:B------:R-:W-:Y:S01]  /*17330*/  MOV R176, R203 ;  /* 0x000000cb00b07202 */ /* 0x000fe20000000f00 */
[----:B------:R-:W-:Y:S01]  /*17340*/  HMMA.16816.F32.BF16 R28, R172, R38, R28 ;  /* 0x00000026ac1c723c */ /* 0x000fe2000004181c */
[----:B------:R-:W2:Y:S01]  /*17350*/  LDL.LU R172, [R1+0x10] ;  /* 0x0000100001ac7983 */ /* 0x000ea20000300800 */
[----:B------:R-:W3:Y:S02]  /*17360*/  MUFU.EX2 R213, R184 ;  /* 0x000000b800d57308 */ /* 0x000ee40000000800 */
[----:B------:R-:W-:Y:S01]  /*17370*/  MOV R177, R202 ;  /* 0x000000ca00b17202 */ /* 0x000fe20000000f00 */
[----:B------:R4:W5:Y:S01]  /*17380*/  LDL.LU R242, [R1+0x7c] ;  /* 0x00007c0001f27983 */ /* 0x0009620000300800 */
[----:B------:R-:W-:Y:S01]  /*17390*/  MOV R178, R201 ;  /* 0x000000c900b27202 */ /* 0x000fe20000000f00 */
[----:B------:R-:W-:Y:S01]  /*173a0*/  FADD.FTZ R3, R243, R3 ;  /* 0x00000003f3037221 */ /* 0x000fe20000010000 */
[----:B------:R-:W-:Y:S04]  /*173b0*/  MOV R179, R200 ;  /* 0x000000c800b37202 */ /* 0x000fe80000000f00 */
[----:B------:R-:W-:Y:S01]  /*173c0*/  F2FP.BF16.PACK_AB R36, R178, R198 ;  /* 0x000000c6b224723e */ /* 0x000fe200000010ff */
[----:B------:R-:W-:Y:S01]  /*173d0*/  MUFU.EX2 R211, R187 ;  /* 0x000000bb00d37308 */ /* 0x000fe20000000800 */
[----:B------:R-:W-:Y:S01]  /*173e0*/  F2FP.BF16.PACK_AB R38, R176, R177 ;  /* 0x000000b1b026723e */ /* 0x000fe200000010ff */
[----:B------:R-:W-:Y:S01]  /*173f0*/  FADD.FTZ R3, R244, R3 ;  /* 0x00000003f4037221 */ /* 0x000fe20000010000 */
[----:B------:R-:W-:Y:S02]  /*17400*/  F2FP.BF16.PACK_AB R37, R251, R179 ;  /* 0x000000b3fb25723e */ /* 0x000fe400000010ff */
[----:B------:R-:W-:Y:S01]  /*17410*/  F2FP.BF16.PACK_AB R39, R252, R250 ;  /* 0x000000fafc27723e */ /* 0x000fe200000010ff */
[----:B------:R-:W-:Y:S01]  /*17420*/  FADD.FTZ R3, R238, R3 ;  /* 0x00000003ee037221 */ /* 0x000fe20000010000 */
[----:B------:R-:W-:Y:S03]  /*17430*/  MOV R175, R222 ;  /* 0x000000de00af7202 */ /* 0x000fe60000000f00 */
[----:B------:R1:W1:Y:S02]  /*17440*/  MUFU.EX2 R222, R185 ;  /* 0x000000b900de7308 */ /* 0x0002640000000800 */
[-C--:B------:R-:W-:Y:S05]  /*17450*/  HMMA.16816.F32.BF16 R4, R36, R40.reuse, R4 ;  /* 0x000000282404723c */ /* 0x080fea0000041804 */
[----:B---3--:R-:W-:Y:S03]  /*17460*/  F2FP.BF16.PACK_AB R203, R214, R213 ;  /* 0x000000d5d6cb723e */ /* 0x008fe600000010ff */
[C---:B------:R-:W-:Y:S01]  /*17470*/  HMMA.16816.F32.BF16 R8, R44.reuse, R40, R8 ;  /* 0x000000282c08723c */ /* 0x040fe20000041808 */
[----:B------:R-:W-:Y:S07]  /*17480*/  MUFU.EX2 R224, R182 ;  /* 0x000000b600e07308 */ /* 0x000fee0000000800 */
[-C--:B------:R-:W-:Y:S03]  /*17490*/  HMMA.16816.F32.BF16 R12, R44, R42.reuse, R12 ;  /* 0x0000002a2c0c723c */ /* 0x080fe6000004180c */
[----:B------:R-:W3:Y:S01]  /*174a0*/  MUFU.EX2 R223, R183 ;  /* 0x000000b700df7308 */ /* 0x000ee20000000800 */
[----:B-1----:R-:W-:Y:S01]  /*174b0*/  LDSM.16.MT88.4 R184, [R228+0x1900] ;  /* 0x00190000e4b8783b */ /* 0x002fe20000004200 */
[----:B------:R-:W-:Y:S03]  /*174c0*/  F2FP.BF16.PACK_AB R200, R222, R218 ;  /* 0x000000dadec8723e */ /* 0x000fe600000010ff */
[C---:B------:R-:W-:Y:S05]  /*174d0*/  HMMA.16816.F32.BF16 R16, R36.reuse, R42, R16 ;  /* 0x0000002a2410723c */ /* 0x040fea0000041810 */
[----:B------:R-:W-:Y:S01]  /*174e0*/  MUFU.EX2 R216, R181 ;  /* 0x000000b500d87308 */ /* 0x000fe20000000800 */
[----:B------:R-:W1:Y:S02]  /*174f0*/  LDSM.16.MT88.4 R40, [R230+0x1100] ;  /* 0x00110000e628783b */ /* 0x000e640000004200 */
[-C--:B------:R-:W-:Y:S07]  /*17500*/  HMMA.16816.F32.BF16 R68, R36, R48.reuse, R68 ;  /* 0x000000302444723c */ /* 0x080fee0000041844 */
[----:B------:R-:W4:Y:S01]  /*17510*/  MUFU.EX2 R221, R180 ;  /* 0x000000b400dd7308 */ /* 0x000f220000000800 */
[C---:B------:R-:W-:Y:S04]  /*17520*/  HMMA.16816.F32.BF16 R72, R44.reuse, R48, R72 ;  /* 0x000000302c48723c */ /* 0x040fe80000041848 */
[----:B---3--:R-:W-:Y:S04]  /*17530*/  F2FP.BF16.PACK_AB R202, R224, R223 ;  /* 0x000000dfe0ca723e */ /* 0x008fe800000010ff */
[-C--:B------:R-:W-:Y:S08]  /*17540*/  HMMA.16816.F32.BF16 R76, R44, R50.reuse, R76 ;  /* 0x000000322c4c723c */ /* 0x080ff0000004184c */
[C---:B------:R-:W-:Y:S01]  /*17550*/  HMMA.16816.F32.BF16 R80, R36.reuse, R50, R80 ;  /* 0x000000322450723c */ /* 0x040fe20000041850 */
[----:B------:R-:W3:Y:S03]  /*17560*/  LDSM.16.MT88.4 R48, [R228+0x3100] ;  /* 0x00310000e430783b */ /* 0x000ee60000004200 */
[----:B----4-:R-:W-:Y:S04]  /*17570*/  F2FP.BF16.PACK_AB R201, R221, R216 ;  /* 0x000000d8ddc9723e */ /* 0x010fe800000010ff */
[-C--:B------:R-:W-:Y:S08]  /*17580*/  HMMA.16816.F32.BF16 R84, R36, R52.reuse, R84 ;  /* 0x000000342454723c */ /* 0x080ff00000041854 */
[C---:B------:R-:W-:Y:S08]  /*17590*/  HMMA.16816.F32.BF16 R88, R44.reuse, R52, R88 ;  /* 0x000000342c58723c */ /* 0x040ff00000041858 */
[-C--:B------:R-:W-:Y:S08]  /*175a0*/  HMMA.16816.F32.BF16 R92, R44, R54.reuse, R92 ;  /* 0x000000362c5c723c */ /* 0x080ff0000004185c */
[C---:B------:R-:W-:Y:S01]  /*175b0*/  HMMA.16816.F32.BF16 R96, R36.reuse, R54, R96 ;  /* 0x000000362460723c */ /* 0x040fe20000041860 */
[----:B------:R-:W4:Y:S07]  /*175c0*/  LDSM.16.MT88.4 R52, [R231+0x3100] ;  /* 0x00310000e734783b */ /* 0x000f2e0000004200 */
        /* <DEDUP_REMOVED lines=10> */
[-C--:B------:R-:W-:Y:S08]  /*17670*/  HMMA.16816.F32.BF16 R132, R36, R64.reuse, R132 ;  /* 0x000000402484723c */ /* 0x080ff00000041884 */
[C---:B------:R-:W-:Y:S01]  /*17680*/  HMMA.16816.F32.BF16 R136, R44.reuse, R64, R136 ;  /* 0x000000402c88723c */ /* 0x040fe20000041888 */
[----:B------:R-:W1:Y:S07]  /*17690*/  MUFU.EX2 R65, R60 ;  /* 0x0000003c00417308 */ /* 0x000e6e0000000800 */
[-C--:B------:R-:W-:Y:S03]  /*176a0*/  HMMA.16816.F32.BF16 R20, R44, R66.reuse, R20 ;  /* 0x000000422c14723c */ /* 0x080fe60000041814 */
[----:B------:R-:W1:Y:S05]  /*176b0*/  MUFU.EX2 R60, R58 ;  /* 0x0000003a003c7308 */ /* 0x000e6a0000000800 */
[C---:B------:R-:W-:Y:S07]  /*176c0*/  HMMA.16816.F32.BF16 R140, R36.reuse, R66, R140 ;  /* 0x00000042248c723c */ /* 0x040fee000004188c */
[----:B------:R-:W-:Y:S01]  /*176d0*/  MOV R67, R176 ;  /* 0x000000b000437202 */ /* 0x000fe20000000f00 */
[-C--:B----4-:R-:W-:Y:S04]  /*176e0*/  HMMA.16816.F32.BF16 R32, R36, R52.reuse, R32 ;  /* 0x000000342420723c */ /* 0x090fe80000041820 */
[----:B------:R-:W-:Y:S04]  /*176f0*/  MOV R66, R177 ;  /* 0x000000b100427202 */ /* 0x000fe80000000f00 */
        /* <DEDUP_REMOVED lines=8> */
[----:B------:R1:W5:Y:S03]  /*17780*/  LDL.LU R236, [R1+0x78] ;  /* 0x0000780001ec7983 */ /* 0x0003660000300800 */
[----:B------:R-:W-:Y:S01]  /*17790*/  FADD.FTZ R41, R171, R56 ;  /* 0x00000038ab297221 */ /* 0x000fe20000010000 */
[----:B------:R1:W5:Y:S01]  /*177a0*/  LDL.LU R243, [R1+0x74] ;  /* 0x0000740001f37983 */ /* 0x0003620000300800 */
[----:B------:R-:W-:Y:S01]  /*177b0*/  FADD.FTZ R40, R234, R40 ;  /* 0x00000028ea287221 */ /* 0x000fe20000010000 */
[----:B------:R-:W-:Y:S01]  /*177c0*/  MOV R164, R179 ;  /* 0x000000b300a47202 */ /* 0x000fe20000000f00 */
[----:B------:R-:W-:Y:S01]  /*177d0*/  HMMA.16816.F32.BF16 R28, R36, R42, R28 ;  /* 0x0000002a241c723c */ /* 0x000fe2000004181c */
[----:B------:R1:W5:Y:S03]  /*177e0*/  LDL.LU R171, [R1+0x70] ;  /* 0x0000700001ab7983 */ /* 0x0003660000300800 */
[----:B------:R-:W-:Y:S01]  /*177f0*/  FADD.FTZ R41, R245, R41 ;  /* 0x00000029f5297221 */ /* 0x000fe20000010000 */
[----:B------:R1:W5:Y:S01]  /*17800*/  LDL.LU R234, [R1+0x6c] ;  /* 0x00006c0001ea7983 */ /* 0x0003620000300800 */
[----:B------:R-:W-:Y:S02]  /*17810*/  FADD.FTZ R64, R246, R40 ;  /* 0x00000028f6407221 */ /* 0x000fe40000010000 */
[----:B------:R-:W-:Y:S01]  /*17820*/  FADD.FTZ R63, R175, R41 ;  /* 0x00000029af3f7221 */ /* 0x000fe20000010000 */
[----:B------:R1:W5:Y:S04]  /*17830*/  LDL.LU R244, [R1+0x68] ;  /* 0x0000680001f47983 */ /* 0x0003680000300800 */
[----:B------:R1:W5:Y:S04]  /*17840*/  LDL.LU R245, [R1+0x64] ;  /* 0x0000640001f57983 */ /* 0x0003680000300800 */
[----:B------:R1:W5:Y:S04]  /*17850*/  LDL.LU R246, [R1+0x60] ;  /* 0x0000600001f67983 */ /* 0x0003680000300800 */
[----:B------:R1:W5:Y:S04]  /*17860*/  LDL.LU R238, [R1+0x5c] ;  /* 0x00005c0001ee7983 */ /* 0x0003680000300800 */
[----:B------:R-:W1:Y:S01]  /*17870*/  LDSM.16.MT88.4 R44, [R230+0x1900] ;  /* 0x00190000e62c783b */ /* 0x000e620000004200 */
[----:B--2---:R-:W-:Y:S01]  /*17880*/  FFMA.FTZ R0, R0, R172, R215 ;  /* 0x000000ac00007223 */ /* 0x004fe200000100d7 */
[----:B------:R-:W-:Y:S02]  /*17890*/  MOV R215, R178 ;  /* 0x000000b200d77202 */ /* 0x000fe40000000f00 */
[-C--:B------:R-:W-:Y:S04]  /*178a0*/  HMMA.16816.F32.BF16 R176, R200, R184.reuse, R4 ;  /* 0x000000b8c8b0723c */ /* 0x080fe80000041804 */
[----:B------:R-:W2:Y:S01]  /*178b0*/  LDSM.16.MT88.4 R36, [R228+0x3900] ;  /* 0x00390000e424783b */ /* 0x000ea20000004200 */
[----:B------:R-:W-:Y:S01]  /*178c0*/  FADD.FTZ R0, R217, R0 ;  /* 0x00000000d9007221 */ /* 0x000fe20000010000 */
[----:B------:R-:W-:Y:S02]  /*178d0*/  MOV R217, R198 ;  /* 0x000000c600d97202 */ /* 0x000fe40000000f00 */
[----:B------:R-:W-:Y:S01]  /*178e0*/  MOV R7, R199 ;  /* 0x000000c700077202 */ /* 0x000fe20000000f00 */
[----:B------:R-:W-:Y:S03]  /*178f0*/  FADD.FTZ R0, R219, R0 ;  /* 0x00000000db007221 */ /* 0x000fe60000010000 */
[----:B------:R-:W1:Y:S01]  /*17900*/  LDSM.16.MT88.4 R40, [R229+0x3900] ;  /* 0x00390000e528783b */ /* 0x000e620000004200 */
[----:B------:R-:W-:Y:S01]  /*17910*/  F2FP.BF16.PACK_AB R198, R212, R65 ;  /* 0x00000041d4c6723e */ /* 0x000fe200000010ff */
[----:B------:R-:W-:Y:S01]  /*17920*/  FADD.FTZ R0, R220, R0 ;  /* 0x00000000dc007221 */ /* 0x000fe20000010000 */
[----:B------:R-:W-:Y:S02]  /*17930*/  F2FP.BF16.PACK_AB R199, R169, R62 ;  /* 0x0000003ea9c7723e */ /* 0x000fe400000010ff */
[----:B------:R-:W-:Y:S01]  /*17940*/  MOV R219, R197 ;  /* 0x000000c500db7202 */ /* 0x000fe20000000f00 */
[----:B------:R-:W-:Y:S01]  /*17950*/  FADD.FTZ R0, R210, R0 ;  /* 0x00000000d2007221 */ /* 0x000fe20000010000 */
[----:B------:R-:W-:Y:S01]  /*17960*/  F2FP.BF16.PACK_AB R197, R61, R60 ;  /* 0x0000003c3dc5723e */ /* 0x000fe200000010ff */
[----:B------:R-:W1:Y:S01]  /*17970*/  LDSM.16.MT88.4 R56, [R231+0x3900] ;  /* 0x00390000e738783b */ /* 0x000e620000004200 */
[----:B------:R-:W-:Y:S02]  /*17980*/  MOV R220, R196 ;  /* 0x000000c400dc7202 */ /* 0x000fe40000000f00 */
[----:B------:R-:W-:Y:S07]  /*17990*/  F2FP.BF16.PACK_AB R196, R165, R211 ;  /* 0x000000d3a5c4723e */ /* 0x000fee00000010ff */
[C---:B------:R-:W-:Y:S07]  /*179a0*/  HMMA.16816.F32.BF16 R172, R196.reuse, R184, R8 ;  /* 0x000000b8c4ac723c */ /* 0x040fee0000041808 */
[----:B------:R-:W-:Y:S01]  /*179b0*/  MOV R10, R191 ;  /* 0x000000bf000a7202 */ /* 0x000fe20000000f00 */
[-C--:B------:R-:W-:Y:S04]  /*179c0*/  HMMA.16816.F32.BF16 R180, R196, R186.reuse, R12 ;  /* 0x000000bac4b4723c */ /* 0x080fe8000004180c */
[----:B------:R-:W-:Y:S02]  /*179d0*/  MOV R9, R190 ;  /* 0x000000be00097202 */ /* 0x000fe40000000f00 */
[----:B------:R-:W-:Y:S02]  /*179e0*/  MOV R11, R189 ;  /* 0x000000bd000b7202 */ /* 0x000fe40000000f00 */
[C---:B------:R-:W-:Y:S04]  /*179f0*/  HMMA.16816.F32.BF16 R184, R200.reuse, R186, R16 ;  /* 0x000000bac8b8723c */ /* 0x040fe80000041810 */
[----:B------:R-:W-:Y:S02]  /*17a00*/  MOV R15, R7 ;  /* 0x00000007000f7202 */ /* 0x000fe40000000f00 */
[----:B------:R-:W1:Y:S01]  /*17a10*/  LDSM.16.MT88.4 R4, [R230+0x3900] ;  /* 0x00390000e604783b */ /* 0x000e620000004200 */
[----:B------:R-:W-:Y:S01]  /*17a20*/  MOV R19, R188 ;  /* 0x000000bc00137202 */ /* 0x000fe20000000f00 */
[-C--:B---3--:R-:W-:Y:S04]  /*17a30*/  HMMA.16816.F32.BF16 R68, R200, R48.reuse, R68 ;  /* 0x00000030c844723c */ /* 0x088fe80000041844 */
[----:B------:R-:W-:Y:S02]  /*17a40*/  MOV R14, R195 ;  /* 0x000000c3000e7202 */ /* 0x000fe40000000f00 */
[----:B------:R-:W-:Y:S02]  /*17a50*/  MOV R13, R194 ;  /* 0x000000c2000d7202 */ /* 0x000fe40000000f00 */
[C---:B------:R-:W-:Y:S04]  /*17a60*/  HMMA.16816.F32.BF16 R72, R196.reuse, R48, R72 ;  /* 0x00000030c448723c */ /* 0x040fe80000041848 */
[----:B------:R-:W-:Y:S02]  /*17a70*/  MOV R8, R193 ;  /* 0x000000c100087202 */ /* 0x000fe40000000f00 */
[----:B------:R-:W-:Y:S02]  /*17a80*/  MOV R12, R192 ;  /* 0x000000c0000c7202 */ /* 0x000fe40000000f00 */
[-C--:B------:R-:W-:Y:S04]  /*17a90*/  HMMA.16816.F32.BF16 R76, R196, R50.reuse, R76 ;  /* 0x00000032c44c723c */ /* 0x080fe8000004184c */
[----:B------:R-:W-:Y:S02]  /*17aa0*/  FADD.FTZ R3, R12, R3 ;  /* 0x000000030c037221 */ /* 0x000fe40000010000 */
[----:B------:R-:W-:Y:S02]  /*17ab0*/  FADD.FTZ R8, R8, R64 ;  /* 0x0000004008087221 */ /* 0x000fe40000010000 */
[C---:B------:R-:W-:Y:S04]  /*17ac0*/  HMMA.16816.F32.BF16 R80, R200.reuse, R50, R80 ;  /* 0x00000032c850723c */ /* 0x040fe80000041850 */
[----:B------:R-:W-:Y:S02]  /*17ad0*/  FADD.FTZ R11, R11, R8 ;  /* 0x000000080b0b7221 */ /* 0x000fe40000010000 */
[----:B------:R-:W-:Y:S02]  /*17ae0*/  FADD.FTZ R10, R10, R3 ;  /* 0x000000030a0a7221 */ /* 0x000fe40000010000 */
[-C--:B----4-:R-:W-:Y:S04]  /*17af0*/  HMMA.16816.F32.BF16 R84, R200, R52.reuse, R84 ;  /* 0x00000034c854723c */ /* 0x090fe80000041854 */
        /* <DEDUP_REMOVED lines=49> */
[----:B------:R-:W-:Y:S01]  /*17e10*/  FADD.FTZ R0, R170, R5 ;  /* 0x00000005aa007221 */ /* 0x000fe20000010000 */
[----:B------:R-:W-:Y:S01]  /*17e20*/  MOV R170, R2 ;  /* 0x0000000200aa7202 */ /* 0x000fe20000000f00 */
        /* <DEDUP_REMOVED lines=16> */
[----:B------:R-:W-:Y:S01]  /*17f30*/  FADD.FTZ R0, R169, R0 ;  /* 0x00000000a9007221 */ /* 0x000fe20000010000 */
[----:B------:R-:W-:Y:S02]  /*17f40*/  MOV R169, R166 ;  /* 0x000000a600a97202 */ /* 0x000fe40000000f00 */
[----:B------:R1:W-:Y:S04]  /*17f50*/  STL [R1+0x4], R3 ;  /* 0x0000040301007387 */ /* 0x0003e80000100800 */
[----:B------:R2:W-:Y:S01]  /*17f60*/  STL [R1+0x10], R0 ;  /* 0x0000100001007387 */ /* 0x0005e20000100800 */
[----:B-1----:R-:W-:Y:S02]  /*17f70*/  MOV R3, R167 ;  /* 0x000000a700037202 */ /* 0x002fe40000000f00 */
[----:B--2---:R-:W-:Y:S01]  /*17f80*/  MOV R0, R168 ;  /* 0x000000a800007202 */ /* 0x004fe20000000f00 */
[----:B------:R-:W-:-:S05]  /*17f90*/  @P0 BRA `(.L_x_839) ;  /* 0xffffc50000000947 */ /* 0x000fca000383ffff */
.L_x_838:
[----:B----4-:R-:W2:Y:S04]  /*17fa0*/  LDL.LU R6, [R1+0xc] ;  /* 0x00000c0001067983 */ /* 0x010ea80000300800 */
        /* <DEDUP_REMOVED lines=180> */
[----:B-----5:R-:W-:-:S02]  /*18af0*/  @P3 FFMA.FTZ R61, R10, R168, R11 ;  /* 0x000000a80a3d3223 */ /* 0x020fc4000001000b */
[----:B------:R-:W-:Y:S02]  /*18b00*/  @P2 FFMA.FTZ R62, R5, R167, R9 ;  /* 0x000000a7053e2223 */ /* 0x000fe40000010009 */
[----:B------:R-:W-:Y:S02]  /*18b10*/  @P1 FFMA.FTZ R63, R3, R166, R7 ;  /* 0x000000a6033f1223 */ /* 0x000fe40000010007 */
[----:B------:R-:W-:Y:S02]  /*18b20*/  @P0 FFMA.FTZ R64, R0, R2, R4 ;  /* 0x0000000200400223 */ /* 0x000fe40000010004 */
.L_x_784:
[----:B------:R-:W1:Y:S01]  /*18b30*/  S2R R85, SR_CTAID.Y ;  /* 0x0000000000557919 */ /* 0x000e620000002600 */
[----:B------:R-:W-:Y:S01]  /*18b40*/  ULDC.64 UR4, c[0x0][0x118] ;  /* 0x0000460000047ab9 */ /* 0x000fe20000000a00 */
        /* <DEDUP_REMOVED lines=69> */
[----:B------:R1:W-:Y:S01]  /*18fa0*/  STS [R2], R7 ;  /* 0x0000000702007388 */ /* 0x0003e20000000800 */
        /* <DEDUP_REMOVED lines=18> */
[----:B-1----:R-:W-:Y:S01]  /*190d0*/  IMAD.MOV.U32 R7, RZ, RZ, 0x40 ;  /* 0x00000040ff077424 */ /* 0x002fe200078e00ff */
[----:B------:R-:W-:Y:S02]  /*190e0*/  F2FP.BF16.PACK_AB R25, R25, R190 ;  /* 0x000000be1919723e */ /* 0x000fe400000010ff */
[----:B------:R-:W-:Y:S01]  /*190f0*/  STS [R3+0x480], R50 ;  /* 0x0004803203007388 */ /* 0x000fe20000000800 */
[----:B------:R-:W-:Y:S02]  /*19100*/  F2FP.BF16.PACK_AB R24, R24, R192 ;  /* 0x000000c01818723e */ /* 0x000fe400000010ff */
[----:B------:R-:W-:Y:S01]  /*19110*/  SEL R7, R7, 0xffffffc0, !P2 ;  /* 0xffffffc007077807 */ /* 0x000fe20005000000 */
[----:B------:R1:W-:Y:S01]  /*19120*/  STS [R4+0x400], R6 ;  /* 0x0004000604007388 */ /* 0x0003e20000000800 */
        /* <DEDUP_REMOVED lines=17> */
[----:B-1----:R-:W-:Y:S01]  /*19240*/  IMAD.IADD R6, R0, 0x1, R7 ;  /* 0x0000000100067824 */ /* 0x002fe200078e0207 */
[----:B------:R-:W-:-:S02]  /*19250*/  F2FP.BF16.PACK_AB R16, R16, R162 ;  /* 0x000000a21010723e */ /* 0x000fc400000010ff */
[----:B------:R-:W-:Y:S01]  /*19260*/  F2FP.BF16.PACK_AB R15, R15, R196 ;  /* 0x000000c40f0f723e */ /* 0x000fe200000010ff */
[----:B---3--:R-:W-:Y:S01]  /*19270*/  IMAD.IADD R8, R7, 0x1, R2 ;  /* 0x0000000107087824 */ /* 0x008fe200078e0202 */
[----:B------:R-:W-:Y:S01]  /*19280*/  STS [R6+0x80], R49 ;  /* 0x0000803106007388 */ /* 0x000fe20000000800 */
[----:B------:R-:W-:Y:S02]  /*19290*/  F2FP.BF16.PACK_AB R14, R14, R198 ;  /* 0x000000c60e0e723e */ /* 0x000fe400000010ff */
[----:B------:R-:W-:Y:S01]  /*192a0*/  ISETP.NE.U32.AND P0, PT, RZ, c[0x0][0x500], PT ;  /* 0x00014000ff007a0c */ /* 0x000fe20003f05070 */
[----:B------:R-:W-:Y:S03]  /*192b0*/  STS [R6+0x480], R48 ;  /* 0x0004803006007388 */ /* 0x000fe60000000800 */
[----:B------:R-:W-:Y:S01]  /*192c0*/  ISETP.NE.AND.EX P1, PT, RZ, c[0x0][0x504], PT, P0 ;  /* 0x00014100ff007a0c */ /* 0x000fe20003f25300 */
[----:B------:R1:W-:Y:S01]  /*192d0*/  STS [R8+0x400], R5 ;  /* 0x0004000508007388 */ /* 0x0003e20000000800 */
[----:B------:R-:W-:-:S03]  /*192e0*/  ISETP.NE.U32.AND P0, PT, RZ, c[0x0][0x508], PT ;  /* 0x00014200ff007a0c */ /* 0x000fc60003f05070 */
[----:B------:R-:W-:Y:S01]  /*192f0*/  STS [R8], R45 ;  /* 0x0000002d08007388 */ /* 0x000fe20000000800 */
[----:B------:R-:W-:-:S03]  /*19300*/  ISETP.NE.AND.EX P0, PT, RZ, c[0x0][0x50c], PT, P0 ;  /* 0x00014300ff007a0c */ /* 0x000fc60003f05300 */
        /* <DEDUP_REMOVED lines=61> */
.L_x_841:
[----:B-1----:R-:W-:Y:S01]  /*196e0*/  LOP3.LUT R0, R60, 0xffffffe0, RZ, 0xc0, !PT ;  /* 0xffffffe03c007812 */ /* 0x002fe200078ec0ff */
[----:B------:R-:W1:Y:S01]  /*196f0*/  S2R R80, SR_CTAID.X ;  /* 0x0000000000507919 */ /* 0x000e620000002500 */
[----:B------:R-:W-:Y:S01]  /*19700*/  LEA.HI R4, R26, R26, RZ, 0x1 ;  /* 0x0000001a1a047211 */ /* 0x000fe200078f08ff */
[----:B------:R-:W-:Y:S01]  /*19710*/  IMAD R14, R67, c[0x0][0x3e8], RZ ;  /* 0x0000fa00430e7a24 */ /* 0x000fe200078e02ff */
[----:B------:R-:W-:Y:S01]  /*19720*/  SHF.R.S32.HI R6, RZ, 0x1f, R59 ;  /* 0x0000001fff067819 */ /* 0x000fe2000001143b */
[----:B------:R-:W-:Y:S01]  /*19730*/  IMAD.IADD R0, R66, 0x1, -R0 ;  /* 0x0000000142007824 */ /* 0x000fe200078e0a00 */
[----:B------:R-:W-:Y:S01]  /*19740*/  LOP3.LUT R5, R4, 0x1ffffffe, RZ, 0xc0, !PT ;  /* 0x1ffffffe04057812 */ /* 0x000fe200078ec0ff */
[----:B------:R-:W-:Y:S01]  /*19750*/  IMAD R14, R85, c[0x0][0x3ec], R14 ;  /* 0x0000fb00550e7a24 */ /* 0x000fe200078e020e */
[----:B------:R-:W-:Y:S01]  /*19760*/  LEA.HI R6, R6, R59, RZ, 0x2 ;  /* 0x0000003b06067211 */ /* 0x000fe200078f10ff */
[----:B-----5:R-:W-:Y:S01]  /*19770*/  IMAD R20, R20, c[0x0][0x4e8], RZ ;  /* 0x00013a0014147a24 */ /* 0x020fe200078e02ff */
[----:B------:R-:W-:Y:S01]  /*19780*/  SHF.R.S32.HI R8, RZ, 0x1f, R0 ;  /* 0x0000001fff087819 */ /* 0x000fe20000011400 */
[----:B------:R-:W-:Y:S01]  /*19790*/  IMAD.IADD R7, R26, 0x1, -R5 ;  /* 0x000000011a077824 */ /* 0x000fe200078e0a05 */
[----:B------:R-:W-:Y:S01]  /*197a0*/  LOP3.LUT R6, R6, 0xffffffc, RZ, 0xc0, !PT ;  /* 0x0ffffffc06067812 */ /* 0x000fe200078ec0ff */
[----:B------:R-:W-:Y:S01]  /*197b0*/  IMAD.SHL.U32 R5, R4, 0x20, RZ ;  /* 0x0000002004057824 */ /* 0x000fe200078e00ff */
[----:B------:R-:W-:Y:S01]  /*197c0*/  LEA.HI R4, R8, R0, RZ, 0x2 ;  /* 0x0000000008047211 */ /* 0x000fe200078f10ff */
[----:B------:R-:W-:Y:S01]  /*197d0*/  BSSY B0, `(.L_x_842) ;  /* 0x0000084000007945 */ /* 0x000fe20003800000 */
[----:B------:R-:W-:Y:S01]  /*197e0*/  MOV R8, c[0x0][0x4e8] ;  /* 0x00013a0000087a02 */ /* 0x000fe20000000f00 */
[----:B------:R-:W-:Y:S01]  /*197f0*/  IMAD.IADD R6, R59, 0x1, -R6 ;  /* 0x000000013b067824 */ /* 0x000fe200078e0a06 */
[----:B------:R-:W-:-:S02]  /*19800*/  LOP3.LUT R5, R5, 0xffffffc0, RZ, 0xc0, !PT ;  /* 0xffffffc005057812 */ /* 0x000fc400078ec0ff */
[----:B------:R-:W-:Y:S02]  /*19810*/  SHF.R.S32.HI R4, RZ, 0x2, R4 ;  /* 0x00000002ff047819 */ /* 0x000fe40000011404 */
[----:B------:R-:W-:Y:S01]  /*19820*/  ISETP.NE.AND P2, PT, R8, 0x1, PT ;  /* 0x000000010800780c */ /* 0x000fe20003f45270 */
[----:B------:R-:W-:Y:S01]  /*19830*/  IMAD R7, R7, 0x8, R5 ;  /* 0x0000000807077824 */ /* 0x000fe200078e0205 */
[----:B------:R-:W-:Y:S01]  /*19840*/  LOP3.LUT P0, RZ, R0, 0x3, RZ, 0xc0, !PT ;  /* 0x0000000300ff7812 */ /* 0x000fe2000780c0ff */
[----:B------:R-:W-:Y:S01]  /*19850*/  IMAD R19, R6, 0x10, R4 ;  /* 0x0000001006137824 */ /* 0x000fe200078e0204 */
[----:B------:R-:W-:Y:S01]  /*19860*/  LEA.HI R10, R65, R66, RZ, 0x3 ;  /* 0x00000042410a7211 */ /* 0x000fe200078f18ff */
[----:B------:R-:W-:Y:S01]  /*19870*/  IMAD R0, R3, c[0x0][0x3a0], RZ ;  /* 0x0000e80003007a24 */ /* 0x000fe200078e02ff */
[----:B------:R-:W-:Y:S01]  /*19880*/  SEL R18, R69, RZ, !P1 ;  /* 0x000000ff45127207 */ /* 0x000fe20004800000 */
[----:B------:R-:W-:Y:S01]  /*19890*/  IMAD.WIDE.U32 R4, R85, c[0x0][0x490], R2 ;  /* 0x0001240055047a25 */ /* 0x000fe200078e0002 */
[----:B------:R-:W-:-:S02]  /*198a0*/  IADD3 R6, R19, R7, RZ ;  /* 0x0000000713067210 */ /* 0x000fc40007ffe0ff */
[----:B------:R-:W-:Y:S01]  /*198b0*/  SHF.R.S32.HI R21, RZ, 0x3, R10 ;  /* 0x00000003ff157819 */ /* 0x000fe2000001140a */
[----:B------:R-:W-:Y:S01]  /*198c0*/  IMAD R7, R2, c[0x0][0x3a4], R0 ;  /* 0x0000e90002077a24 */ /* 0x000fe200078e0200 */
[----:B------:R-:W-:Y:S01]  /*198d0*/  LOP3.LUT R12, R10, 0xfffffff8, RZ, 0xc0, !PT ;  /* 0xfffffff80a0c7812 */ /* 0x000fe200078ec0ff */
[----:B------:R-:W-:Y:S01]  /*198e0*/  IMAD.WIDE.U32 R2, R2, c[0x0][0x3a0], RZ ;  /* 0x0000e80002027a25 */ /* 0x000fe200078e00ff */
[----:B------:R-:W-:-:S03]  /*198f0*/  LEA.HI R23, R65, R66, RZ, 0x6 ;  /* 0x0000004241177211 */ /* 0x000fc600078f30ff */
[----:B-1----:R-:W-:Y:S01]  /*19900*/  IMAD R0, R80, 0x80, R6 ;  /* 0x0000008050007824 */ /* 0x002fe200078e0206 */
[----:B------:R-:W-:Y:S01]  /*19910*/  IADD3 R3, R3, R7, RZ ;  /* 0x0000000703037210 */ /* 0x000fe20007ffe0ff */
[----:B------:R-:W-:Y:S01]  /*19920*/  IMAD R8, R67, c[0x0][0x490], RZ ;  /* 0x0001240043087a24 */ /* 0x000fe200078e02ff */
[----:B------:R-:W-:Y:S01]  /*19930*/  SHF.R.S32.HI R6, RZ, 0x1f, R69 ;  /* 0x0000001fff067819 */ /* 0x000fe20000011445 */
[----:B------:R-:W-:-:S03]  /*19940*/  @P2 IMAD.HI.U32 R7, R0, c[0x0][0x4ec], RZ ;  /* 0x00013b0000072a27 */ /* 0x000fc600078e00ff */
[----:B------:R-:W-:Y:S01]  /*19950*/  SEL R15, R6, RZ, !P1 ;  /* 0x000000ff060f7207 */ /* 0x000fe20004800000 */
[----:B------:R-:W-:Y:S01]  /*19960*/  IMAD.MOV.U32 R9, RZ, RZ, R0 ;  /* 0x000000ffff097224 */ /* 0x000fe200078e0000 */
[----:B------:R-:W-:Y:S01]  /*19970*/  @P2 SHF.R.U32.HI R9, RZ, c[0x0][0x4f0], R7 ;  /* 0x00013c00ff092a19 */ /* 0x000fe20000011607 */
[C---:B------:R-:W-:Y:S02]  /*19980*/  IMAD R8, R85.reuse, c[0x0][0x494], R8 ;  /* 0x0001250055087a24 */ /* 0x040fe400078e0208 */
[----:B------:R-:W-:Y:S01]  /*19990*/  IMAD.WIDE.U32 R6, R85, c[0x0][0x3e8], R2 ;  /* 0x0000fa0055067a25 */ /* 0x000fe200078e0002 */
[----:B------:R-:W-:-:S03]  /*199a0*/  SHF.L.U32 R2, R21, 0x6, RZ ;  /* 0x0000000615027819 */ /* 0x000fc600000006ff */
[----:B------:R-:W-:Y:S02]  /*199b0*/  IMAD.MOV R10, RZ, RZ, -R9 ;  /* 0x000000ffff0a7224 */ /* 0x000fe400078e0a09 */
[----:B------:R-:W-:Y:S02]  /*199c0*/  IMAD.IADD R5, R5, 0x1, R8 ;  /* 0x0000000105057824 */ /* 0x000fe400078e0208 */
[----:B------:R-:W-:Y:S01]  /*199d0*/  IMAD R10, R10, c[0x0][0x4e8], R0 ;  /* 0x00013a000a0a7a24 */ /* 0x000fe200078e0200 */
[----:B------:R-:W-:Y:S01]  /*199e0*/  LOP3.LUT R0, R2, 0x1c0, RZ, 0xc0, !PT ;  /* 0x000001c002007812 */ /* 0x000fe200078ec0ff */
[----:B------:R-:W-:Y:S02]  /*199f0*/  IMAD.IADD R12, R66, 0x1, -R12 ;  /* 0x00000001420c7824 */ /* 0x000fe400078e0a0c */
[----:B------:R-:W-:Y:S01]  /*19a00*/  IMAD R8, R15, c[0x0][0x498], RZ ;  /* 0x000126000f087a24 */ /* 0x000fe200078e02ff */
[----:B------:R-:W-:Y:S01]  /*19a10*/  SHF.R.U32.HI R13, RZ, 0x3, R0 ;  /* 0x00000003ff0d7819 */ /* 0x000fe20000011600 */
[----:B------:R-:W-:-:S04]  /*19a20*/  IMAD.WIDE.U32 R2, R18, c[0x0][0x498], R4 ;  /* 0x0001260012027a25 */ /* 0x000fc800078e0004 */
[----:B------:R-:W-:Y:S01]  /*19a30*/  IMAD R17, R18, c[0x0][0x49c], R8 ;  /* 0x0001270012117a24 */ /* 0x000fe200078e0208 */
[----:B------:R-:W-:Y:S01]  /*19a40*/  IADD3 R2, P1, R9, R2, RZ ;  /* 0x0000000209027210 */ /* 0x000fe20007f3e0ff */
[C---:B------:R-:W-:Y:S02]  /*19a50*/  IMAD R11, R12.reuse, 0x10, R21 ;  /* 0x000000100c0b7824 */ /* 0x040fe400078e0215 */
[----:B------:R-:W-:Y:S01]  /*19a60*/  IMAD.SHL.U32 R8, R12, 0x8, RZ ;  /* 0x000000080c087824 */ /* 0x000fe200078e00ff */
[----:B------:R-:W-:Y:S01]  /*19a70*/  SHF.R.S32.HI R12, RZ, 0x1f, R9 ;  /* 0x0000001fff0c7819 */ /* 0x000fe20000011409 */
[----:B------:R-:W-:Y:S01]  /*19a80*/  IMAD.IADD R5, R7, 0x1, R14 ;  /* 0x0000000107057824 */ /* 0x000fe200078e020e */
[----:B------:R-:W-:Y:S02]  /*19a90*/  SHF.R.S32.HI R7, RZ, 0x1f, R10 ;  /* 0x0000001fff077819 */ /* 0x000fe4000001140a */
[----:B------:R-:W-:Y:S02]  /*19aa0*/  LEA R11, R80, R11, 0x7 ;  /* 0x0000000b500b7211 */ /* 0x000fe400078e38ff */
[----:B------:R-:W-:Y:S01]  /*19ab0*/  IADD3.X R3, R12, R3, R17, P1, !PT ;  /* 0x000000030c037210 */ /* 0x000fe20000ffe411 */
[----:B------:R-:W-:Y:S01]  /*19ac0*/  IMAD R7, R7, c[0x0][0x488], RZ ;  /* 0x0001220007077a24 */ /* 0x000fe200078e02ff */
[----:B------:R-:W-:Y:S01]  /*19ad0*/  LOP3.LUT R4, R0, 0x38, R8, 0xf8, !PT ;  /* 0x0000003800047812 */ /* 0x000fe200078ef808 */
[----:B------:R-:W-:-:S03]  /*19ae0*/  @P2 IMAD.HI.U32 R0, R11, c[0x0][0x4ec], RZ ;  /* 0x00013b000b002a27 */ /* 0x000fc600078e00ff */
[----:B------:R-:W-:Y:S01]  /*19af0*/  LOP3.LUT R22, R4, R13, RZ, 0x3c, !PT ;  /* 0x0000000d04167212 */ /* 0x000fe200078e3cff */
[----:B------:R-:W-:Y:S01]  /*19b00*/  IMAD.WIDE.U32 R2, R10, c[0x0][0x488], R2 ;  /* 0x000122000a027a25 */ /* 0x000fe200078e0002 */
[----:B------:R-:W-:-:S03]  /*19b10*/  MOV R4, R6 ;  /* 0x0000000600047202 */ /* 0x000fc60000000f00 */
[----:B------:R-:W-:Y:S02]  /*19b20*/  IMAD R7, R10, c[0x0][0x48c], R7 ;  /* 0x000123000a077a24 */ /* 0x000fe400078e0207 */
[----:B------:R-:W-:Y:S01]  /*19b30*/  IMAD.MOV.U32 R16, RZ, RZ, R11 ;  /* 0x000000ffff107224 */ /* 0x000fe200078e000b */
[----:B------:R-:W-:Y:S01]  /*19b40*/  @P2 SHF.R.U32.HI R16, RZ, c[0x0][0x4f0], R0 ;  /* 0x00013c00ff102a19 */ /* 0x000fe20000011600 */
[----:B------:R-:W-:Y:S01]  /*19b50*/  IMAD R17, R80, 0x80, R19 ;  /* 0x0000008050117824 */ /* 0x000fe200078e0213 */
[----:B------:R-:W-:Y:S01]  /*19b60*/  LEA R0, P1, R2, c[0x0][0x450], 0x2 ;  /* 0x0001140002007a11 */ /* 0x000fe200078210ff */
[----:B------:R-:W-:Y:S01]  /*19b70*/  IMAD R6, R15, c[0x0][0x3f0], RZ ;  /* 0x0000fc000f067a24 */ /* 0x000fe200078e02ff */
[----:B------:R-:W-:Y:S01]  /*19b80*/  IADD3 R7, R3, R7, RZ ;  /* 0x0000000703077210 */ /* 0x000fe20007ffe0ff */
[----:B------:R-:W-:Y:S01]  /*19b90*/  IMAD.MOV R10, RZ, RZ, -R16 ;  /* 0x000000ffff0a7224 */ /* 0x000fe200078e0a10 */
[----:B------:R-:W-:Y:S01]  /*19ba0*/  IADD3 R9, R17, 0x8, RZ ;  /* 0x0000000811097810 */ /* 0x000fe20007ffe0ff */
[----:B------:R-:W-:Y:S01]  /*19bb0*/  IMAD R3, R18, c[0x0][0x3f4], R6 ;  /* 0x0000fd0012037a24 */ /* 0x000fe200078e0206 */
[----:B------:R-:W-:Y:S01]  /*19bc0*/  LEA.HI.X R2, R2, c[0x0][0x454], R7, 0x2, P1 ;  /* 0x0001150002027a11 */ /* 0x000fe200008f1407 */
[----:B------:R-:W-:Y:S01]  /*19bd0*/  IMAD.WIDE.U32 R4, R18, c[0x0][0x3f0], R4 ;  /* 0x0000fc0012047a25 */ /* 0x000fe200078e0004 */
[----:B------:R-:W-:Y:S01]  /*19be0*/  SHF.R.S32.HI R6, RZ, 0x1f, R16 ;  /* 0x0000001fff067819 */ /* 0x000fe20000011410 */
[----:B------:R-:W-:Y:S01]  /*19bf0*/  SHFL.IDX PT, R12, R0, RZ, 0x1c1f ;  /* 0x001c1fff000c7589 */ /* 0x000fe200000e0000 */
[-C--:B------:R-:W-:Y:S01]  /*19c00*/  ISETP.GE.OR P3, PT, R9, R20.reuse, P0 ;  /* 0x000000140900720c */ /* 0x080fe20000766670 */
[----:B------:R-:W-:Y:S01]  /*19c10*/  IMAD R9, R10, c[0x0][0x4e8], R11 ;  /* 0x00013a000a097a24 */ /* 0x000fe200078e020b */
[----:B------:R-:W-:Y:S01]  /*19c20*/  ISETP.GE.OR P2, PT, R17, R20, P0 ;  /* 0x000000141100720c */ /* 0x000fe20000746670 */
[----:B------:R-:W1:Y:S01]  /*19c30*/  SHFL.IDX PT, R13, R2, RZ, 0x1c1f ;  /* 0x001c1fff020d7589 */ /* 0x000e6200000e0000 */
[----:B------:R-:W-:-:S02]  /*19c40*/  IMAD.IADD R3, R5, 0x1, R3 ;  /* 0x0000000105037824 */ /* 0x000fc400078e0203 */
        /* <DEDUP_REMOVED lines=60> */
.L_x_843:
[----:B--234-:R-:W-:Y:S05]  /*1a010*/  BSYNC B0 ;  /* 0x0000000000007941 */ /* 0x01cfea0003800000 */
.L_x_842:
        /* <DEDUP_REMOVED lines=16> */
.L_x_845:
[----:B------:R-:W-:Y:S05]  /*1a120*/  BSYNC B0 ;  /* 0x0000000000007941 */ /* 0x000fea0003800000 */
.L_x_844:
        /* <DEDUP_REMOVED lines=16> */
.L_x_847:
[----:B------:R-:W-:Y:S05]  /*1a230*/  BSYNC B0 ;  /* 0x0000000000007941 */ /* 0x000fea0003800000 */
.L_x_846:
        /* <DEDUP_REMOVED lines=16> */
.L_x_849:
[----:B------:R-:W-:Y:S05]  /*1a340*/  BSYNC B0 ;  /* 0x0000000000007941 */ /* 0x000fea0003800000 */
.L_x_848:
        /* <DEDUP_REMOVED lines=16> */
.L_x_851:
[----:B------:R-:W-:Y:S05]  /*1a450*/  BSYNC B0 ;  /* 0x0000000000007941 */ /* 0x000fea0003800000 */
.L_x_850:
        /* <DEDUP_REMOVED lines=16> */
.L_x_853:
[----:B------:R-:W-:Y:S05]  /*1a560*/  BSYNC B0 ;  /* 0x0000000000007941 */ /* 0x000fea0003800000 */
.L_x_852:
        /* <DEDUP_REMOVED lines=16> */
.L_x_855:
[----:B------:R-:W-:Y:S05]  /*1a670*/  BSYNC B0 ;  /* 0x0000000000007941 */ /* 0x000fea0003800000 */
.L_x_854:
        /* <DEDUP_REMOVED lines=17> */
.L_x_840:
        /* <DEDUP_REMOVED lines=19> */
.L_x_856:
        /* <DEDUP_REMOVED lines=40> */
.L_x_858:
[----:B------:R-:W-:Y:S05]  /*1ab40*/  BSYNC B0 ;  /* 0x0000000000007941 */ /* 0x000fea0003800000 */
.L_x_857:
        /* <DEDUP_REMOVED lines=34> */
[----:B------:R-:W-:Y:S01]  /*1ad70*/  IMAD R0, R0, c[0x0][0x3e4], R6 ;  /* 0x0000f90000007a24 */ /* 0x000fe200078e0206 */
[----:B------:R-:W-:-:S03]  /*1ad80*/  SHF.L.U32 R6, R12, 0x3, RZ ;  /* 0x000000030c067819 */ /* 0x000fc600000006ff */
[----:B------:R-:W-:Y:S01]  /*1ad90*/  IMAD.IADD R3, R3, 0x1, R0 ;  /* 0x0000000103037824 */ /* 0x000fe200078e0200 */
[----:B------:R-:W-:Y:S01]  /*1ada0*/  IADD3 R7, R6, 0x40, RZ ;  /* 0x0000004006077810 */ /* 0x000fe20007ffe0ff */
[----:B------:R-:W-:Y:S02]  /*1adb0*/  IMAD R0, R4, c[0x0][0x3d8], RZ ;  /* 0x0000f60004007a24 */ /* 0x000fe400078e02ff */
[----:B------:R-:W-:-:S04]  /*1adc0*/  IMAD.WIDE.U32 R2, R5, c[0x0][0x3d8], R2 ;  /* 0x0000f60005027a25 */ /* 0x000fc800078e0002 */
[----:B------:R-:W-:Y:S01]  /*1add0*/  IMAD R0, R5, c[0x0][0x3dc], R0 ;  /* 0x0000f70005007a24 */ /* 0x000fe200078e0200 */
[----:B------:R-:W-:-:S04]  /*1ade0*/  LEA R11, P0, R2, c[0x0][0x380], 0x1 ;  /* 0x0000e000020b7a11 */ /* 0x000fc800078008ff */
[----:B------:R-:W-:-:S04]  /*1adf0*/  IADD3 R0, R3, R0, RZ ;  /* 0x0000000003007210 */ /* 0x000fc80007ffe0ff */
        /* <DEDUP_REMOVED lines=14> */
.L_x_860:
[----:B------:R-:W-:Y:S05]  /*1aee0*/  BSYNC B0 ;  /* 0x0000000000007941 */ /* 0x000fea0003800000 */
.L_x_859:
        /* <DEDUP_REMOVED lines=15> */
.L_x_862:
[----:B------:R-:W-:Y:S05]  /*1afe0*/  BSYNC B0 ;  /* 0x0000000000007941 */ /* 0x000fea0003800000 */
.L_x_861:
        /* <DEDUP_REMOVED lines=15> */
.L_x_864:
[----:B------:R-:W-:Y:S05]  /*1b0e0*/  BSYNC B0 ;  /* 0x0000000000007941 */ /* 0x000fea0003800000 */
.L_x_863:
        /* <DEDUP_REMOVED lines=15> */
.L_x_866:
[----:B------:R-:W-:Y:S05]  /*1b1e0*/  BSYNC B0 ;  /* 0x0000000000007941 */ /* 0x000fea0003800000 */
.L_x_865:
        /* <DEDUP_REMOVED lines=15> */
.L_x_868:
[----:B------:R-:W-:Y:S05]  /*1b2e0*/  BSYNC B0 ;  /* 0x0000000000007941 */ /* 0x000fea0003800000 */
.L_x_867:
        /* <DEDUP_REMOVED lines=15> */
.L_x_870:
[----:B------:R-:W-:Y:S05]  /*1b3e0*/  BSYNC B0 ;  /* 0x0000000000007941 */ /* 0x000fea0003800000 */
.L_x_869:
        /* <DEDUP_REMOVED lines=15> */
.L_x_872:
[----:B------:R-:W-:Y:S05]  /*1b4e0*/  BSYNC B0 ;  /* 0x0000000000007941 */ /* 0x000fea0003800000 */
.L_x_871:
        /* <DEDUP_REMOVED lines=16> */
.L_x_873:
        /* <DEDUP_REMOVED lines=9> */
.L_x_1837:


//--------------------- .text._ZN7cutlass13device_kernelIN5flash19enable_sm80_to_sm89INS1_16FlashAttnFwdSm80INS1_25CollectiveMainloopFwdSm80ILi4ELi1ELb0EN4cute5tupleIJNS5_1CILi128EEENS7_ILi48EEES8_EEELi128ENS_10bfloat16_tEfNS_4arch4Sm80ELb0ELb1ELb0ELb0ELb0ELb0ELb1ELb0EEENS1_21CollectiveEpilogueFwdINS6_IJS8_S8_S9_EEENS6_IJNS7_ILi1EEESH_SH_EEESB_SD_Li128ELb0ELb1ELb0ELb0EEENS1_19SingleTileSchedulerILb0ELb0ELb1ELi128EEEEEEEEEvNT_6ParamsE --------------------------
	.section	.text._ZN7cutlass13device_kernelIN5flash19enable_sm80_to_sm89INS1_16FlashAttnFwdSm80INS1_25CollectiveMainloopFwdSm80ILi4ELi1ELb0EN4cute5tupleIJNS5_1CILi128EEENS7_ILi48EEES8_EEELi128ENS_10bfloat16_tEfNS_4arch4Sm80ELb0ELb1ELb0ELb0ELb0ELb0ELb1ELb0EEENS1_21CollectiveEpilogueFwdINS6_IJS8_S8_S9_EEENS6_IJNS7_ILi1EEESH_SH_EEESB_SD_Li128ELb0ELb1ELb0ELb0EEENS1_19SingleTileSchedulerILb0ELb0ELb1ELi128EEEEEEEEEvNT_6ParamsE,"ax",@progbits
	.sectioninfo	@"SHI_REGISTERS=255"
	.align	128
.text._ZN7cutlass13device_kernelIN5flash19enable_sm80_to_sm89INS1_16FlashAttnFwdSm80INS1_25CollectiveMainloopFwdSm80ILi4ELi1ELb0EN4cute5tupleIJNS5_1CILi128EEENS7_ILi48EEES8_EEELi128ENS_10bfloat16_tEfNS_4arch4Sm80ELb0ELb1ELb0ELb0ELb0ELb0ELb1ELb0EEENS1_21CollectiveEpilogueFwdINS6_IJS8_S8_S9_EEENS6_IJNS7_ILi1EEESH_SH_EEESB_SD_Li128ELb0ELb1ELb0ELb0EEENS1_19SingleTileSchedulerILb0ELb0ELb1ELi128EEEEEEEEEvNT_6ParamsE:
        .type           _ZN7cutlass13device_kernelIN5flash19enable_sm80_to_sm89INS1_16FlashAttnFwdSm80INS1_25CollectiveMainloopFwdSm80ILi4ELi1ELb0EN4cute5tupleIJNS5_1CILi128EEENS7_ILi48EEES8_EEELi128ENS_10bfloat16_tEfNS_4arch4Sm80ELb0ELb1ELb0ELb0ELb0ELb0ELb1ELb0EEENS1_21CollectiveEpilogueFwdINS6_IJS8_S8_S9_EEENS6_IJNS7_ILi1EEESH_SH_EEESB_SD_Li128ELb0ELb1ELb0ELb0EEENS1_19SingleTileSchedulerILb0ELb0ELb1ELi128EEEEEEEEEvNT_6ParamsE,@function
        .size           _ZN7cutlass13device_kernelIN5flash19enable_sm80_to_sm89INS1_16FlashAttnFwdSm80INS1_25CollectiveMainloopFwdSm80ILi4ELi1ELb0EN4cute5tupleIJNS5_1CILi128EEENS7_ILi48EEES8_EEELi128ENS_10bfloat16_tEfNS_4arch4Sm80ELb0ELb1ELb0ELb0ELb0ELb0ELb1ELb0EEENS1_21CollectiveEpilogueFwdINS6_IJS8_S8_S9_EEENS6_IJNS7_ILi1EEESH_SH_EEESB_SD_Li128ELb0ELb1ELb0ELb0EEENS1_19SingleTileSchedulerILb0ELb0ELb1ELi128EEEEEEEEEvNT_6ParamsE,(.L_x_1838 - _ZN7cutlass13device_kernelIN5flash19enable_sm80_to_sm89INS1_16FlashAttnFwdSm80INS1_25CollectiveMainloopFwdSm80ILi4ELi1ELb0EN4cute5tupleIJNS5_1CILi128EEENS7_ILi48EEES8_EEELi128ENS_10bfloat16_tEfNS_4arch4Sm80ELb0ELb1ELb0ELb0ELb0ELb0ELb1ELb0EEENS1_21CollectiveEpilogueFwdINS6_IJS8_S8_S9_EEENS6_IJNS7_ILi1EEESH_SH_EEESB_SD_Li128ELb0ELb1ELb0ELb0EEENS1_19SingleTileSchedulerILb0ELb0ELb1ELi128EEEEEEEEEvNT_6ParamsE)
        .other          _ZN7cutlass13device_kernelIN5flash19enable_sm80_to_sm89INS1_16FlashAttnFwdSm80INS1_25CollectiveMainloopFwdSm80ILi4ELi1ELb0EN4cute5tupleIJNS5_1CILi128EEENS7_ILi48EEES8_EEELi128ENS_10bfloat16_tEfNS_4arch4Sm80ELb0ELb1ELb0ELb0ELb0ELb0ELb1ELb0EEENS1_21CollectiveEpilogueFwdINS6_IJS8_S8_S9_EEENS6_IJNS7_ILi1EEESH_SH_EEESB_SD_Li128ELb0ELb1ELb0ELb0EEENS1_19SingleTileSchedulerILb0ELb0ELb1ELi128EEEEEEEEEvNT_6ParamsE,@"STO_CUDA_ENTRY STV_DEFAULT"
_ZN7cutlass13device_kernelIN5flash19enable_sm80_to_sm89INS1_16FlashAttnFwdSm80INS1_25CollectiveMainloopFwdSm80ILi4ELi1ELb0EN4cute5tupleIJNS5_1CILi128EEENS7_ILi48EEES8_EEELi128ENS_10bfloat16_tEfNS_4arch4Sm80ELb0ELb1ELb0ELb0ELb0ELb0ELb1ELb0EEENS1_21CollectiveEpilogueFwdINS6_IJS8_S8_S9_EEENS6_IJNS7_ILi1EEESH_SH_EEESB_SD_Li128ELb0ELb1ELb0ELb0EEENS1_19SingleTileSchedulerILb0ELb0ELb1ELi128EEEEEEEEEvNT_6ParamsE:
[----:B------:R-:W-:-:S03]  /*0000*/  MOV R1, c[0x0][0x28] ;  /* 0x00000a0000017a02 */ /* 0x000fc60000000f00 */
[----:B------:R-:W1:Y:S01]  /*0010*/  S2R R22, SR_CTAID.Z ;  /* 0x0000000000167919 */ /* 0x000e620000002700 */
[----:B------:R-:W-:Y:S02]  /*0020*/  IADD3 R1, R1, -0x80, RZ ;  /* 0xffffff8001017810 */ /* 0x000fe40007ffe0ff */
[----:B-1----:R-:W-:-:S13]  /*0030*/  ISETP.GE.AND P0, PT, R22, RZ, PT ;  /* 0x000000ff1600720c */ /* 0x002fda0003f06270 */
[----:B------:R-:W-:Y:S05]  /*0040*/  @!P0 EXIT ;  /* 0x000000000000894d */ /* 0x000fea0003800000 */
[----:B------:R-:W1:Y:S01]  /*0050*/  S2UR UR17, SR_CTAID.X ;  /* 0x00000000001179c3 */ /* 0x000e620000002500 */
[----:B------:R-:W-:Y:S01]  /*0060*/  ULDC UR6, c[0x0][0x2c4] ;  /* 0x0000b10000067ab9 */ /* 0x000fe20000000800 */
[----:B------:R-:W2:Y:S01]  /*0070*/  S2R R129, SR_TID.X ;  /* 0x0000000000817919 */ /* 0x000ea20000002100 */
[----:B------:R-:W-:Y:S02]  /*0080*/  UISETP.NE.AND UP3, UPT, UR6, 0x1, UPT ;  /* 0x000000010600788c */ /* 0x000fe4000bf65270 */
[----:B------:R-:W-:Y:S02]  /*0090*/  ULDC.64 UR4, c[0x0][0x2c8] ;  /* 0x0000b20000047ab9 */ /* 0x000fe40000000a00 */
[----:B------:R-:W-:Y:S02]  /*00a0*/  UMOV UR8, 0x1 ;  /* 0x0000000100087882 */ /* 0x000fe40000000000 */
[----:B------:R-:W-:Y:S02]  /*00b0*/  ULDC UR7, c[0x0][0x168] ;  /* 0x00005a0000077ab9 */ /* 0x000fe40000000800 */
[----:B------:R-:W-:-:S02]  /*00c0*/  UIADD3 UR7, UR8, -UR7, URZ ;  /* 0x8000000708077290 */ /* 0x000fc4000fffe03f */
[----:B-1----:R-:W-:-:S04]  /*00d0*/  USHF.L.U32 UR17, UR17, 0x7, URZ ;  /* 0x0000000711117899 */ /* 0x002fc8000800063f */
[----:B------:R-:W-:Y:S02]  /*00e0*/  @UP3 UIADD3 UR10, UR17, 0x7f, URZ ;  /* 0x0000007f110a3890 */ /* 0x000fe4000fffe03f */
[----:B------:R-:W-:Y:S02]  /*00f0*/  UIADD3 UR9, UR17, 0x7f, URZ ;  /* 0x0000007f11097890 */ /* 0x000fe4000fffe03f */
[----:B------:R-:W-:-:S04]  /*0100*/  UIMAD.WIDE.U32 UR10, UR10, UR4, URZ ;  /* 0x000000040a0a72a5 */ /* 0x000fc8000f8e003f */
[----:B------:R-:W-:-:S03]  /*0110*/  @UP3 USHF.R.U32.HI UR9, URZ, UR5, UR11 ;  /* 0x000000053f093299 */ /* 0x000fc6000801160b */
[----:B------:R-:W-:Y:S02]  /*0120*/  ULDC.64 UR4, c[0x0][0x328] ;  /* 0x0000ca0000047ab9 */ /* 0x000fe40000000a00 */
[----:B------:R-:W-:-:S03]  /*0130*/  UISETP.LE.AND UP2, UPT, UR8, UR5, UPT ;  /* 0x000000050800728c */ /* 0x000fc6000bf43270 */
[----:B------:R-:W-:Y:S02]  /*0140*/  ULDC UR5, c[0x0][0x1d0] ;  /* 0x0000740000057ab9 */ /* 0x000fe40000000800 */
[----:B------:R-:W-:Y:S01]  /*0150*/  UIADD3 UR5, UR9, UR5, UR7 ;  /* 0x0000000509057290 */ /* 0x000fe2000fffe007 */
[----:B------:R-:W-:-:S03]  /*0160*/  PLOP3.LUT P0, PT, PT, PT, UP2, 0x40, 0x0 ;  /* 0x000000000000781c */ /* 0x000fc60003f0e828 */
[----:B------:R-:W-:-:S06]  /*0170*/  UIADD3 UR4, UR5, UR4, URZ ;  /* 0x0000000405047290 */ /* 0x000fcc000fffe03f */
[----:B------:R-:W-:-:S04]  /*0180*/  MOV R0, UR4 ;  /* 0x0000000400007c02 */ /* 0x000fc80008000f00 */
[----:B------:R-:W-:Y:S05]  /*0190*/  @P0 BRA `(.L_x_874) ;  /* 0x0000013000000947 */ /* 0x000fea0003800000 */
[----:B--2---:R-:W-:Y:S01]  /*01a0*/  ISETP.LT.AND P0, PT, RZ, UR5, PT ;  /* 0x00000005ff007c0c */ /* 0x004fe2000bf01270 */
[----:B------:R-:W-:-:S12]  /*01b0*/  UIADD3 UR7, UR5, -0x1, URZ ;  /* 0xffffffff05077890 */ /* 0x000fd8000fffe03f */
[----:B------:R-:W-:Y:S05]  /*01c0*/  @P0 BRA `(.L_x_875) ;  /* 0x0000008000000947 */ /* 0x000fea0003800000 */
[----:B------:R-:W-:Y:S02]  /*01d0*/  ULDC UR4, c[0x0][0x32c] ;  /* 0x0000cb0000047ab9 */ /* 0x000fe40000000800 */
[----:B------:R-:W-:Y:S02]  /*01e0*/  UISETP.NE.AND UP0, UPT, UR8, UR4, UPT ;  /* 0x000000040800728c */ /* 0x000fe4000bf05270 */
[----:B------:R-:W-:-:S03]  /*01f0*/  UIADD3 UR7, -UR5, URZ, URZ ;  /* 0x0000003f05077290 */ /* 0x000fc6000fffe13f */
[----:B------:R-:W-:Y:S02]  /*0200*/  ULDC.64 UR4, c[0x0][0x330] ;  /* 0x0000cc0000047ab9 */ /* 0x000fe40000000a00 */
[----:B------:R-:W-:-:S04]  /*0210*/  UIMAD.WIDE.U32 UR8, UR7, UR4, URZ ;  /* 0x00000004070872a5 */ /* 0x000fc8000f8e003f */
[----:B------:R-:W-:-:S04]  /*0220*/  @UP0 USHF.R.U32.HI UR7, URZ, UR5, UR9 ;  /* 0x000000053f070299 */ /* 0x000fc80008011609 */
[----:B------:R-:W-:Y:S01]  /*0230*/  ULOP3.LUT UR7, URZ, UR7, URZ, 0x33, !UPT ;  /* 0x000000073f077292 */ /* 0x000fe2000f8e333f */
[----:B------:R-:W-:Y:S05]  /*0240*/  BRA `(.L_x_876) ;  /* 0x0000005000007947 */ /* 0x000fea0003800000 */
.L_x_875:
[----:B------:R-:W-:Y:S02]  /*0250*/  ULDC UR4, c[0x0][0x32c] ;  /* 0x0000cb0000047ab9 */ /* 0x000fe40000000800 */
[----:B------:R-:W-:-:S03]  /*0260*/  UISETP.NE.AND UP0, UPT, UR8, UR4, UPT ;  /* 0x000000040800728c */ /* 0x000fc6000bf05270 */
[----:B------:R-:W-:Y:S02]  /*0270*/  ULDC.64 UR4, c[0x0][0x330] ;  /* 0x0000cc0000047ab9 */ /* 0x000fe40000000a00 */
[----:B------:R-:W-:-:S06]  /*0280*/  UIMAD.WIDE.U32 UR8, UR7, UR4, URZ ;  /* 0x00000004070872a5 */ /* 0x000fcc000f8e003f */
[----:B------:R-:W-:Y:S02]  /*0290*/  @UP0 USHF.R.U32.HI UR7, URZ, UR5, UR9 ;  /* 0x000000053f070299 */ /* 0x000fe40008011609 */
.L_x_876:
[----:B------:R-:W-:Y:S02]  /*02a0*/  ULDC UR4, c[0x0][0x32c] ;  /* 0x0000cb0000047ab9 */ /* 0x000fe40000000800 */
[----:B------:R-:W-:-:S06]  /*02b0*/  UIMAD UR4, UR7, UR4, UR4 ;  /* 0x00000004070472a4 */ /* 0x000fcc000f8e0204 */
[----:B------:R-:W-:-:S03]  /*02c0*/  IMNMX R0, R0, UR4, PT ;  /* 0x0000000400007c17 */ /* 0x000fc6000b800200 */
.L_x_874:
[----:B--2---:R-:W-:Y:S01]  /*02d0*/  UMOV UR7, 0x2f ;  /* 0x0000002f00077882 */ /* 0x004fe20000000000 */
[----:B------:R-:W-:Y:S01]  /*02e0*/  IADD3 R0, R0, 0x2f, RZ ;  /* 0x0000002f00007810 */ /* 0x000fe20007ffe0ff */
[----:B------:R-:W-:Y:S01]  /*02f0*/  ULDC UR16, c[0x0][0x1d0] ;  /* 0x0000740000107ab9 */ /* 0x000fe20000000800 */
[----:B------:R-:W-:Y:S01]  /*0300*/  PLOP3.LUT P0, PT, PT, PT, UP2, 0x40, 0x0 ;  /* 0x000000000000781c */ /* 0x000fe20003f0e828 */
[----:B------:R-:W-:Y:S02]  /*0310*/  UIADD3 UR7, UR7, UR16, URZ ;  /* 0x0000001007077290 */ /* 0x000fe4000fffe03f */
[----:B------:R-:W-:Y:S01]  /*0320*/  ULDC.64 UR4, c[0x0][0x2c8] ;  /* 0x0000b20000047ab9 */ /* 0x000fe20000000a00 */
[----:B------:R-:W-:Y:S01]  /*0330*/  IMAD.HI R0, R0, 0x2aaaaaab, RZ ;  /* 0x2aaaaaab00007827 */ /* 0x000fe200078e02ff */
[----:B------:R-:W-:Y:S02]  /*0340*/  UIMAD.WIDE UR8, UR7, 0x2aaaaaab, URZ ;  /* 0x2aaaaaab070878a5 */ /* 0x000fe4000f8e023f */
[----:B------:R-:W-:-:S02]  /*0350*/  UIMAD.WIDE.U32 UR10, UR17, UR4, URZ ;  /* 0x00000004110a72a5 */ /* 0x000fc4000f8e003f */
[----:B------:R-:W-:Y:S01]  /*0360*/  ULDC UR7, c[0x0][0x168] ;  /* 0x00005a0000077ab9 */ /* 0x000fe20000000800 */
[----:B------:R-:W-:Y:S01]  /*0370*/  SHF.R.U32.HI R2, RZ, 0x1f, R0 ;  /* 0x0000001fff027819 */ /* 0x000fe20000011600 */
[----:B------:R-:W-:Y:S02]  /*0380*/  UIADD3 UR16, UR16, -UR7, URZ ;  /* 0x8000000710107290 */ /* 0x000fe4000fffe03f */
[----:B------:R-:W-:Y:S01]  /*0390*/  USHF.R.U32.HI UR7, URZ, 0x1f, UR9 ;  /* 0x0000001f3f077899 */ /* 0x000fe20008011609 */
[----:B------:R-:W-:Y:S01]  /*03a0*/  LEA.HI.SX32 R0, R0, R2, 0x1d ;  /* 0x0000000200007211 */ /* 0x000fe200078feaff */
[----:B------:R-:W-:Y:S02]  /*03b0*/  UMOV UR4, UR17 ;  /* 0x0000001100047c82 */ /* 0x000fe40008000000 */
[----:B------:R-:W-:Y:S02]  /*03c0*/  @UP3 USHF.R.U32.HI UR4, URZ, UR5, UR11 ;  /* 0x000000053f043299 */ /* 0x000fe4000801160b */
[----:B------:R-:W-:-:S02]  /*03d0*/  ULEA.HI.SX32 UR9, UR9, UR7, 0x1d ;  /* 0x0000000709097291 */ /* 0x000fc4000f8fea3f */
[----:B------:R-:W-:Y:S02]  /*03e0*/  UIADD3 UR4, UR16, UR4, URZ ;  /* 0x0000000410047290 */ /* 0x000fe4000fffe03f */
[----:B------:R-:W-:Y:S02]  /*03f0*/  ULDC UR5, c[0x0][0x324] ;  /* 0x0000c90000057ab9 */ /* 0x000fe40000000800 */
[----:B------:R-:W-:Y:S01]  /*0400*/  UIADD3 UR7, UR4, -UR5, URZ ;  /* 0x8000000504077290 */ /* 0x000fe2000fffe03f */
[----:B------:R-:W-:Y:S01]  /*0410*/  IMNMX R242, R0, UR9, PT ;  /* 0x0000000900f27c17 */ /* 0x000fe2000b800200 */
[----:B------:R-:W-:Y:S05]  /*0420*/  @P0 BRA `(.L_x_877) ;  /* 0x0000015000000947 */ /* 0x000fea0003800000 */
[----:B------:R-:W-:Y:S02]  /*0430*/  UMOV UR8, UR4 ;  /* 0x0000000400087c82 */ /* 0x000fe40008000000 */
[----:B------:R-:W-:-:S06]  /*0440*/  UISETP.GT.AND UP0, UPT, UR8, -0x1, UPT ;  /* 0xffffffff0800788c */ /* 0x000fcc000bf04270 */
[----:B------:R-:W-:-:S13]  /*0450*/  PLOP3.LUT P0, PT, PT, PT, UP0, 0x80, 0x0 ;  /* 0x000000000000781c */ /* 0x000fda0003f0f008 */
[----:B------:R-:W-:Y:S05]  /*0460*/  @P0 BRA `(.L_x_878) ;  /* 0x0000008000000947 */ /* 0x000fea0003800000 */
[----:B------:R-:W-:Y:S02]  /*0470*/  ULDC UR4, c[0x0][0x32c] ;  /* 0x0000cb0000047ab9 */ /* 0x000fe40000000800 */
[----:B------:R-:W-:Y:S02]  /*0480*/  UISETP.NE.AND UP0, UPT, UR4, 0x1, UPT ;  /* 0x000000010400788c */ /* 0x000fe4000bf05270 */
[----:B------:R-:W-:Y:S02]  /*0490*/  ULOP3.LUT UR8, URZ, UR8, URZ, 0x33, !UPT ;  /* 0x000000083f087292 */ /* 0x000fe4000f8e333f */
[----:B------:R-:W-:Y:S02]  /*04a0*/  ULDC.64 UR4, c[0x0][0x330] ;  /* 0x0000cc0000047ab9 */ /* 0x000fe40000000a00 */
[----:B------:R-:W-:-:S05]  /*04b0*/  UIMAD.WIDE.U32 UR10, UR8, UR4, URZ ;  /* 0x00000004080a72a5 */ /* 0x000fca000f8e003f */
[----:B------:R-:W-:-:S04]  /*04c0*/  @UP0 USHF.R.U32.HI UR8, URZ, UR5, UR11 ;  /* 0x000000053f080299 */ /* 0x000fc8000801160b */
[----:B------:R-:W-:Y:S01]  /*04d0*/  ULOP3.LUT UR8, URZ, UR8, URZ, 0x33, !UPT ;  /* 0x000000083f087292 */ /* 0x000fe2000f8e333f */
[----:B------:R-:W-:Y:S05]  /*04e0*/  BRA `(.L_x_879) ;  /* 0x0000005000007947 */ /* 0x000fea0003800000 */
.L_x_878:
[----:B------:R-:W-:Y:S02]  /*04f0*/  ULDC UR4, c[0x0][0x32c] ;  /* 0x0000cb0000047ab9 */ /* 0x000fe40000000800 */
[----:B------:R-:W-:-:S03]  /*0500*/  UISETP.NE.AND UP0, UPT, UR4, 0x1, UPT ;  /* 0x000000010400788c */ /* 0x000fc6000bf05270 */
[----:B------:R-:W-:Y:S02]  /*0510*/  ULDC.64 UR4, c[0x0][0x330] ;  /* 0x0000cc0000047ab9 */ /* 0x000fe40000000a00 */
[----:B------:R-:W-:-:S06]  /*0520*/  UIMAD.WIDE.U32 UR10, UR8, UR4, URZ ;  /* 0x00000004080a72a5 */ /* 0x000fcc000f8e003f */
[----:B------:R-:W-:Y:S02]  /*0530*/  @UP0 USHF.R.U32.HI UR8, URZ, UR5, UR11 ;  /* 0x000000053f080299 */ /* 0x000fe4000801160b */
.L_x_879:
[----:B------:R-:W-:Y:S02]  /*0540*/  ULDC UR4, c[0x0][0x32c] ;  /* 0x0000cb0000047ab9 */ /* 0x000fe40000000800 */
[----:B------:R-:W-:-:S04]  /*0550*/  UIMAD UR4, UR8, UR4, URZ ;  /* 0x00000004080472a4 */ /* 0x000fc8000f8e023f */
[----:B------:R-:W-:-:S04]  /*0560*/  UISETP.LT.AND UP0, UPT, UR7, UR4, UPT ;  /* 0x000000040700728c */ /* 0x000fc8000bf01270 */
[----:B------:R-:W-:-:S04]  /*0570*/  USEL UR7, UR7, UR4, !UP0 ;  /* 0x0000000407077287 */ /* 0x000fc8000c000000 */
.L_x_877:
[----:B------:R-:W-:Y:S01]  /*0580*/  UIMAD.WIDE UR4, UR7, 0x2aaaaaab, URZ ;  /* 0x2aaaaaab070478a5 */ /* 0x000fe2000f8e023f */
[----:B------:R-:W-:Y:S01]  /*0590*/  PLOP3.LUT P4, PT, PT, PT, PT, 0x80, 0x0 ;  /* 0x000000000000781c */ /* 0x000fe20003f8f070 */
[----:B------:R-:W-:Y:S01]  /*05a0*/  ULDC.64 UR14, c[0x0][0x118] ;  /* 0x00004600000e7ab9 */ /* 0x000fe20000000a00 */
[----:B------:R-:W-:Y:S01]  /*05b0*/  CS2R R126, SRZ ;  /* 0x00000000007e7805 */ /* 0x000fe2000001ff00 */
[----:B------:R-:W-:Y:S01]  /*05c0*/  USHF.R.U32.HI UR4, URZ, 0x1f, UR5 ;  /* 0x0000001f3f047899 */ /* 0x000fe20008011605 */
[----:B------:R-:W-:Y:S01]  /*05d0*/  CS2R R124, SRZ ;  /* 0x00000000007c7805 */ /* 0x000fe2000001ff00 */
[----:B------:R-:W-:Y:S01]  /*05e0*/  IMAD.MOV.U32 R23, RZ, RZ, RZ ;  /* 0x000000ffff177224 */ /* 0x000fe200078e00ff */
[----:B------:R-:W-:Y:S01]  /*05f0*/  CS2R R24, SRZ ;  /* 0x0000000000187805 */ /* 0x000fe2000001ff00 */
[----:B------:R-:W-:Y:S01]  /*0600*/  ULEA.HI.SX32 UR4, UR5, UR4, 0x1d ;  /* 0x0000000405047291 */ /* 0x000fe2000f8fea3f */
[----:B------:R-:W-:Y:S01]  /*0610*/  IMAD.MOV.U32 R130, RZ, RZ, RZ ;  /* 0x000000ffff827224 */ /* 0x000fe200078e00ff */
[----:B------:R-:W-:Y:S01]  /*0620*/  MOV R128, RZ ;  /* 0x000000ff00807202 */ /* 0x000fe20000000f00 */
[----:B------:R-:W-:Y:S01]  /*0630*/  CS2R R122, SRZ ;  /* 0x00000000007a7805 */ /* 0x000fe2000001ff00 */
[----:B------:R-:W-:Y:S01]  /*0640*/  UISETP.LT.AND UP0, UPT, URZ, UR4, UPT ;  /* 0x000000043f00728c */ /* 0x000fe2000bf01270 */
[----:B------:R-:W-:Y:S01]  /*0650*/  CS2R R120, SRZ ;  /* 0x0000000000787805 */ /* 0x000fe2000001ff00 */
[----:B------:R-:W-:Y:S01]  /*0660*/  IMAD.MOV.U32 R118, RZ, RZ, RZ ;  /* 0x000000ffff767224 */ /* 0x000fe200078e00ff */
[----:B------:R-:W-:Y:S01]  /*0670*/  CS2R R26, SRZ ;  /* 0x00000000001a7805 */ /* 0x000fe2000001ff00 */
[----:B------:R-:W-:Y:S01]  /*0680*/  USEL UR8, URZ, UR4, !UP0 ;  /* 0x000000043f087287 */ /* 0x000fe2000c000000 */
[----:B------:R-:W-:Y:S01]  /*0690*/  MOV R116, RZ ;  /* 0x000000ff00747202 */ /* 0x000fe20000000f00 */
[----:B------:R-:W-:Y:S01]  /*06a0*/  CS2R R110, SRZ ;  /* 0x00000000006e7805 */ /* 0x000fe2000001ff00 */
[----:B------:R-:W-:Y:S01]  /*06b0*/  CS2R R108, SRZ ;  /* 0x00000000006c7805 */ /* 0x000fe2000001ff00 */
[----:B------:R-:W-:Y:S01]  /*06c0*/  IMAD.MOV.U32 R114, RZ, RZ, RZ ;  /* 0x000000ffff727224 */ /* 0x000fe200078e00ff */
[----:B------:R-:W-:Y:S01]  /*06d0*/  CS2R R28, SRZ ;  /* 0x00000000001c7805 */ /* 0x000fe2000001ff00 */
[----:B------:R-:W-:Y:S01]  /*06e0*/  ISETP.GT.AND P0, PT, R242, UR8, PT ;  /* 0x00000008f2007c0c */ /* 0x000fe2000bf04270 */
        /* <DEDUP_REMOVED lines=23> */
[----:B------:R-:W-:Y:S01]  /*0860*/  CS2R R70, SRZ ;  /* 0x0000000000467805 */ /* 0x000fe2000001ff00 */
[----:B------:R-:W-:Y:S01]  /*0870*/  IMAD.MOV.U32 R68, RZ, RZ, RZ ;  /* 0x000000ffff447224 */ /* 0x000fe200078e00ff */
[----:B------:R-:W-:Y:S01]  /*0880*/  CS2R R62, SRZ ;  /* 0x00000000003e7805 */ /* 0x000fe2000001ff00 */
[----:B------:R-:W-:Y:S01]  /*0890*/  CS2R R60, SRZ ;  /* 0x00000000003c7805 */ /* 0x000fe2000001ff00 */
[----:B------:R-:W-:Y:S01]  /*08a0*/  CS2R R66, SRZ ;  /* 0x0000000000427805 */ /* 0x000fe2000001ff00 */
        /* <DEDUP_REMOVED lines=35> */
[----:B------:R-:W-:Y:S05]  /*0ae0*/  @!P0 BRA `(.L_x_880) ;  /* 0x0001218000008947 */ /* 0x000fea0003800000 */
[----:B------:R-:W-:-:S04]  /*0af0*/  ISETP.NE.U32.AND P6, PT, RZ, c[0x0][0x340], PT ;  /* 0x0000d000ff007a0c */ /* 0x000fc80003fc5070 */
[----:B------:R-:W-:-:S13]  /*0b00*/  ISETP.NE.AND.EX P6, PT, RZ, c[0x0][0x344], PT, P6 ;  /* 0x0000d100ff007a0c */ /* 0x000fda0003fc5360 */
[----:B------:R-:W-:-:S04]  /*0b10*/  @P6 IMAD.MOV.U32 R2, RZ, RZ, 0x4 ;  /* 0x00000004ff026424 */ /* 0x000fc800078e00ff */
[----:B------:R-:W-:-:S05]  /*0b20*/  @P6 IMAD.WIDE R2, R22, R2, c[0x0][0x340] ;  /* 0x0000d00016026625 */ /* 0x000fca00078e0202 */
[----:B------:R1:W2:Y:S01]  /*0b30*/  @P6 LDG.E R20, [R2.64] ;  /* 0x0000000e02146981 */ /* 0x0002a2000c1e1900 */
[----:B------:R-:W-:Y:S01]  /*0b40*/  SHF.R.S32.HI R123, RZ, 0x1f, R129 ;  /* 0x0000001fff7b7819 */ /* 0x000fe20000011481 */
[----:B------:R-:W-:Y:S01]  /*0b50*/  ULDC UR4, c[0x0][0x168] ;  /* 0x00005a0000047ab9 */ /* 0x000fe20000000800 */
[----:B------:R-:W-:Y:S01]  /*0b60*/  PLOP3.LUT P1, PT, PT, PT, UP3, 0x80, 0x0 ;  /* 0x000000000000781c */ /* 0x000fe20003f2f038 */
[----:B------:R-:W3:Y:S01]  /*0b70*/  S2R R40, SR_CTAID.Y ;  /* 0x0000000000287919 */ /* 0x000ee20000002600 */
[----:B------:R-:W-:Y:S01]  /*0b80*/  PLOP3.LUT P0, PT, PT, PT, UP3, 0x80, 0x0 ;  /* 0x000000000000781c */ /* 0x000fe20003f0f038 */
[----:B------:R-:W-:Y:S01]  /*0b90*/  UIMAD UR4, UR6, UR4, URZ ;  /* 0x00000004060472a4 */ /* 0x000fe2000f8e023f */
[----:B------:R-:W-:Y:S01]  /*0ba0*/  SHF.R.S32.HI R21, RZ, 0x1f, R22 ;  /* 0x0000001fff157819 */ /* 0x000fe20000011416 */
[----:B------:R-:W-:Y:S01]  /*0bb0*/  UMOV UR11, 0x5 ;  /* 0x00000005000b7882 */ /* 0x000fe20000000000 */
[----:B------:R-:W-:Y:S01]  /*0bc0*/  IADD3 R35, R242, -0x1, RZ ;  /* 0xfffffffff2237810 */ /* 0x000fe20007ffe0ff */
[----:B------:R-:W-:Y:S01]  /*0bd0*/  ULDC.64 UR6, c[0x0][0x1e0] ;  /* 0x0000780000067ab9 */ /* 0x000fe20000000a00 */
[----:B------:R-:W-:Y:S01]  /*0be0*/  LEA.HI R121, R123, R129, RZ, 0x5 ;  /* 0x000000817b797211 */ /* 0x000fe200078f28ff */
[----:B------:R-:W-:-:S02]  /*0bf0*/  UIMAD.WIDE.U32 UR12, UR6, 0x20, URZ ;  /* 0x00000020060c78a5 */ /* 0x000fc4000f8e003f */
[----:B------:R-:W-:Y:S01]  /*0c00*/  USHF.L.U32 UR9, UR7, 0x5, URZ ;  /* 0x0000000507097899 */ /* 0x000fe2000800063f */
[----:B------:R-:W-:-:S03]  /*0c10*/  SHF.R.S32.HI R120, RZ, 0x5, R121 ;  /* 0x00000005ff787819 */ /* 0x000fc60000011479 */
[----:B------:R-:W-:Y:S01]  /*0c20*/  UIADD3 UR9, UR13, UR9, URZ ;  /* 0x000000090d097290 */ /* 0x000fe2000fffe03f */
[----:B-1----:R-:W-:Y:S02]  /*0c30*/  LEA.HI R2, R123, R129, RZ, 0x3 ;  /* 0x000000817b027211 */ /* 0x002fe400078f18ff */
[----:B---3--:R-:W-:Y:S01]  /*0c40*/  SHF.R.S32.HI R41, RZ, 0x1f, R40 ;  /* 0x0000001fff297819 */ /* 0x008fe20000011428 */
[----:B------:R-:W-:Y:S01]  /*0c50*/  IMAD.WIDE.U32 R6, R40, c[0x0][0x1b8], RZ ;  /* 0x00006e0028067a25 */ /* 0x000fe200078e00ff */
[----:B------:R-:W-:Y:S02]  /*0c60*/  LOP3.LUT R0, R2, 0xfffffff8, RZ, 0xc0, !PT ;  /* 0xfffffff802007812 */ /* 0x000fe400078ec0ff */
[----:B------:R-:W-:Y:S01]  /*0c70*/  SHF.R.S32.HI R28, RZ, 0x3, R2 ;  /* 0x00000003ff1c7819 */ /* 0x000fe20000011402 */
[----:B------:R-:W-:Y:S02]  /*0c80*/  IMAD R2, R41, c[0x0][0x1b8], RZ ;  /* 0x00006e0029027a24 */ /* 0x000fe400078e02ff */
[----:B------:R-:W-:Y:S01]  /*0c90*/  IMAD.IADD R30, R129, 0x1, -R0 ;  /* 0x00000001811e7824 */ /* 0x000fe200078e0a00 */
[----:B------:R-:W-:Y:S01]  /*0ca0*/  IADD3 R13, R28, UR17, RZ ;  /* 0x000000111c0d7c10 */ /* 0x000fe2000fffe0ff */
[----:B------:R-:W-:Y:S01]  /*0cb0*/  IMAD R2, R40, c[0x0][0x1bc], R2 ;  /* 0x00006f0028027a24 */ /* 0x000fe200078e0202 */
[--C-:B------:R-:W-:Y:S01]  /*0cc0*/  SHF.R.S32.HI R31, RZ, 0x1f, R28.reuse ;  /* 0x0000001fff1f7819 */ /* 0x100fe2000001141c */
[----:B------:R-:W-:Y:S01]  /*0cd0*/  IMAD R0, R30, 0x10, R28 ;  /* 0x000000101e007824 */ /* 0x000fe200078e021c */
[----:B------:R-:W-:Y:S01]  /*0ce0*/  IADD3 R15, R13, 0x70, RZ ;  /* 0x000000700d0f7810 */ /* 0x000fe20007ffe0ff */
[----:B------:R-:W-:-:S02]  /*0cf0*/  IMAD.IADD R3, R7, 0x1, R2 ;  /* 0x0000000107037824 */ /* 0x000fc400078e0202 */
[----:B------:R-:W-:Y:S01]  /*0d00*/  IMAD R7, R21, c[0x0][0x1c0], RZ ;  /* 0x0000700015077a24 */ /* 0x000fe200078e02ff */
[----:B------:R-:W-:Y:S01]  /*0d10*/  IADD3 R4, R0, UR17, RZ ;  /* 0x0000001100047c10 */ /* 0x000fe2000fffe0ff */
[----:B------:R-:W-:Y:S02]  /*0d20*/  IMAD.MOV.U32 R2, RZ, RZ, R6 ;  /* 0x000000ffff027224 */ /* 0x000fe400078e0006 */
[----:B------:R-:W-:Y:S02]  /*0d30*/  IMAD R6, R22, c[0x0][0x1c4], R7 ;  /* 0x0000710016067a24 */ /* 0x000fe400078e0207 */
[----:B------:R-:W-:Y:S01]  /*0d40*/  @P1 IMAD.HI.U32 R5, R4, c[0x0][0x2c8], RZ ;  /* 0x0000b20004051a27 */ /* 0x000fe200078e00ff */
[----:B------:R-:W-:-:S03]  /*0d50*/  ISETP.GE.AND P1, PT, R13, UR4, PT ;  /* 0x000000040d007c0c */ /* 0x000fc6000bf26270 */
[----:B------:R-:W-:Y:S01]  /*0d60*/  IMAD.MOV.U32 R0, RZ, RZ, R4 ;  /* 0x000000ffff007224 */ /* 0x000fe200078e0004 */
[----:B------:R-:W-:Y:S01]  /*0d70*/  @P0 SHF.R.U32.HI R0, RZ, c[0x0][0x2cc], R5 ;  /* 0x0000b300ff000a19 */ /* 0x000fe20000011605 */
[----:B------:R-:W-:-:S03]  /*0d80*/  IMAD.WIDE.U32 R2, R22, c[0x0][0x1c0], R2 ;  /* 0x0000700016027a25 */ /* 0x000fc600078e0002 */
[--C-:B------:R-:W-:Y:S01]  /*0d90*/  SHF.R.S32.HI R7, RZ, 0x1f, R0.reuse ;  /* 0x0000001fff077819 */ /* 0x100fe20000011400 */
[----:B------:R-:W-:Y:S02]  /*0da0*/  IMAD.MOV R5, RZ, RZ, -R0 ;  /* 0x000000ffff057224 */ /* 0x000fe400078e0a00 */
[----:B------:R-:W-:Y:S01]  /*0db0*/  IMAD.IADD R3, R3, 0x1, R6 ;  /* 0x0000000103037824 */ /* 0x000fe200078e0206 */
[----:B------:R-:W-:Y:S01]  /*0dc0*/  IADD3 R6, R13, 0x10, RZ ;  /* 0x000000100d067810 */ /* 0x000fe20007ffe0ff */
[----:B------:R-:W-:Y:S02]  /*0dd0*/  IMAD R5, R5, c[0x0][0x2c4], R4 ;  /* 0x0000b10005057a24 */ /* 0x000fe400078e0204 */
[----:B------:R-:W-:Y:S01]  /*0de0*/  IMAD R7, R7, c[0x0][0x1b0], RZ ;  /* 0x00006c0007077a24 */ /* 0x000fe200078e02ff */
[----:B------:R-:W-:Y:S01]  /*0df0*/  ISETP.GE.AND P4, PT, R6, UR4, PT ;  /* 0x0000000406007c0c */ /* 0x000fe2000bf86270 */
[----:B------:R-:W-:Y:S01]  /*0e00*/  IMAD.WIDE.U32 R2, R0, c[0x0][0x1b0], R2 ;  /* 0x00006c0000027a25 */ /* 0x000fe200078e0002 */
[----:B------:R-:W-:-:S03]  /*0e10*/  SHF.R.S32.HI R4, RZ, 0x1f, R5 ;  /* 0x0000001fff047819 */ /* 0x000fc60000011405 */
[----:B------:R-:W-:Y:S01]  /*0e20*/  IMAD R0, R0, c[0x0][0x1b4], R7 ;  /* 0x00006d0000007a24 */ /* 0x000fe200078e0207 */
[----:B------:R-:W-:Y:S01]  /*0e30*/  LEA.HI R7, R123, R129, RZ, 0x6 ;  /* 0x000000817b077211 */ /* 0x000fe200078f30ff */
[----:B------:R-:W-:Y:S02]  /*0e40*/  IMAD R19, R41, c[0x0][0x1e8], RZ ;  /* 0x00007a0029137a24 */ /* 0x000fe400078e02ff */
[----:B------:R-:W-:Y:S02]  /*0e50*/  IMAD.IADD R3, R3, 0x1, R0 ;  /* 0x0000000103037824 */ /* 0x000fe400078e0200 */
[----:B------:R-:W-:Y:S02]  /*0e60*/  IMAD R0, R4, c[0x0][0x1a8], RZ ;  /* 0x00006a0004007a24 */ /* 0x000fe400078e02ff */
[----:B------:R-:W-:-:S04]  /*0e70*/  IMAD.WIDE.U32 R2, R5, c[0x0][0x1a8], R2 ;  /* 0x00006a0005027a25 */ /* 0x000fc800078e0002 */
[----:B------:R-:W-:Y:S01]  /*0e80*/  IMAD R0, R5, c[0x0][0x1ac], R0 ;  /* 0x00006b0005007a24 */ /* 0x000fe200078e0200 */
[----:B------:R-:W-:Y:S01]  /*0e90*/  LEA R17, P0, R2, c[0x0][0x160], 0x1 ;  /* 0x0000580002117a11 */ /* 0x000fe200078008ff */
[----:B------:R-:W-:Y:S02]  /*0ea0*/  IMAD.SHL.U32 R4, R30, 0x8, RZ ;  /* 0x000000081e047824 */ /* 0x000fe400078e00ff */
[----:B------:R-:W-:Y:S02]  /*0eb0*/  IMAD.IADD R0, R3, 0x1, R0 ;  /* 0x0000000103007824 */ /* 0x000fe400078e0200 */
[----:B------:R-:W-:Y:S01]  /*0ec0*/  IMAD.SHL.U32 R3, R28, 0x40, RZ ;  /* 0x000000401c037824 */ /* 0x000fe200078e00ff */
[----:B------:R-:W-:Y:S01]  /*0ed0*/  SHFL.IDX PT, R10, R17, 0x1, 0x181f ;  /* 0x00381f00110a7f89 */ /* 0x000fe200000e0000 */
[----:B------:R-:W-:Y:S01]  /*0ee0*/  IMAD.SHL.U32 R7, R7, 0x8, RZ ;  /* 0x0000000807077824 */ /* 0x000fe200078e00ff */
[----:B------:R-:W-:Y:S01]  /*0ef0*/  LEA.HI.X R16, R2, c[0x0][0x164], R0, 0x1, P0 ;  /* 0x0000590002107a11 */ /* 0x000fe200000f0c00 */
[----:B------:R-:W-:Y:S01]  /*0f00*/  IMAD R19, R40, c[0x0][0x1ec], R19 ;  /* 0x00007b0028137a24 */ /* 0x000fe200078e0213 */
[----:B------:R-:W1:Y:S01]  /*0f10*/  SHFL.IDX PT, R2, R17, RZ, 0x181f ;  /* 0x00181fff11027589 */ /* 0x000e6200000e0000 */
[----:B------:R-:W-:-:S02]  /*0f20*/  LOP3.LUT R0, R3, 0x1c0, RZ, 0xc0, !PT ;  /* 0x000001c003007812 */ /* 0x000fc400078ec0ff */
[----:B------:R-:W-:Y:S01]  /*0f30*/  ISETP.GE.AND P5, PT, R4, c[0x0][0x198], PT ;  /* 0x0000660004007a0c */ /* 0x000fe20003fa6270 */
[----:B------:R-:W3:Y:S01]  /*0f40*/  SHFL.IDX PT, R3, R16, RZ, 0x181f ;  /* 0x00181fff10037589 */ /* 0x000ee200000e0000 */
[----:B------:R-:W-:Y:S02]  /*0f50*/  LOP3.LUT R5, R0, 0x38, R4, 0xf8, !PT ;  /* 0x0000003800057812 */ /* 0x000fe400078ef804 */
[----:B------:R-:W-:Y:S01]  /*0f60*/  SHF.R.U32.HI R0, RZ, 0x3, R0 ;  /* 0x00000003ff007819 */ /* 0x000fe20000011600 */
[----:B------:R-:W4:Y:S03]  /*0f70*/  SHFL.IDX PT, R11, R16, 0x1, 0x181f ;  /* 0x00381f00100b7f89 */ /* 0x000f2600000e0000 */
[----:B------:R-:W-:Y:S02]  /*0f80*/  LOP3.LUT R6, R5, R0, RZ, 0x3c, !PT ;  /* 0x0000000005067212 */ /* 0x000fe400078e3cff */
[----:B------:R-:W-:-:S02]  /*0f90*/  IADD3 R5, R13, 0x20, RZ ;  /* 0x000000200d057810 */ /* 0x000fc40007ffe0ff */
[----:B------:R-:W-:Y:S02]  /*0fa0*/  IADD3 R0, R4, 0x40, RZ ;  /* 0x0000004004007810 */ /* 0x000fe40007ffe0ff */
[----:B------:R-:W-:Y:S02]  /*0fb0*/  ISETP.GE.AND P2, PT, R5, UR4, PT ;  /* 0x0000000405007c0c */ /* 0x000fe4000bf46270 */
[----:B------:R-:W-:Y:S02]  /*0fc0*/  @!P1 SHF.R.S32.HI R5, RZ, 0x1f, R0 ;  /* 0x0000001fff059819 */ /* 0x000fe40000011400 */
[----:B------:R-:W-:Y:S02]  /*0fd0*/  LOP3.LUT R8, R6, 0xfffffe00, R7, 0xf8, !PT ;  /* 0xfffffe0006087812 */ /* 0x000fe400078ef807 */
[----:B------:R-:W-:Y:S02]  /*0fe0*/  @!P1 LEA.HI R7, R5, R0, RZ, 0x3 ;  /* 0x0000000005079211 */ /* 0x000fe400078f18ff */
[----:B------:R-:W-:Y:S01]  /*0ff0*/  SHF.R.S32.HI R5, RZ, 0x1f, R4 ;  /* 0x0000001fff057819 */ /* 0x000fe20000011404 */
[----:B------:R-:W-:Y:S01]  /*1000*/  IMAD.SHL.U32 R243, R8, 0x2, RZ ;  /* 0x0000000208f37824 */ /* 0x000fe200078e00ff */
[----:B------:R-:W-:Y:S01]  /*1010*/  ISETP.GE.AND P3, PT, R0, c[0x0][0x198], PT ;  /* 0x0000660000007a0c */ /* 0x000fe20003f66270 */
[----:B------:R-:W5:Y:S01]  /*1020*/  SHFL.IDX PT, R8, R17, 0x2, 0x181f ;  /* 0x00581f0011087f89 */ /* 0x000f6200000e0000 */
[----:B-1----:R-:W-:-:S02]  /*1030*/  @!P1 LEA R6, P0, R4, R2, 0x1 ;  /* 0x0000000204069211 */ /* 0x002fc400078008ff */
[----:B------:R-:W-:Y:S02]  /*1040*/  @!P1 LOP3.LUT R9, R7, 0xfffffff8, RZ, 0xc0, !PT ;  /* 0xfffffff807099812 */ /* 0x000fe400078ec0ff */
[----:B---3--:R-:W-:Y:S02]  /*1050*/  @!P1 LEA.HI.X R7, R4, R3, R5, 0x1, P0 ;  /* 0x0000000304079211 */ /* 0x008fe400000f0c05 */
[----:B------:R-:W-:Y:S01]  /*1060*/  @!P4 SHF.R.S32.HI R12, RZ, 0x1f, R0 ;  /* 0x0000001fff0cc819 */ /* 0x000fe20000011400 */
[----:B------:R-:W-:Y:S02]  /*1070*/  @!P1 IMAD.WIDE R2, R9, 0x2, R2 ;  /* 0x0000000209029825 */ /* 0x000fe400078e0202 */
[----:B------:R-:W1:Y:S04]  /*1080*/  SHFL.IDX PT, R9, R16, 0x2, 0x181f ;  /* 0x00581f0010097f89 */ /* 0x000e6800000e0000 */
[----:B------:R3:W-:Y:S04]  /*1090*/  @!P1 LDGSTS.E.BYPASS.LTC128B.128 [R243+0x8080], [R6.64], !P5 ;  /* 0x0808000006f39fae */ /* 0x0007e8000e901d4e */
[----:B------:R1:W-:Y:S01]  /*10a0*/  @!P1 LDGSTS.E.BYPASS.LTC128B.128 [R243+0xc080], [R2.64], !P3 ;  /* 0x0c08000002f39fae */ /* 0x0003e2000d901d4e */
[----:B---3--:R-:W-:-:S02]  /*10b0*/  @!P4 LEA.HI R7, R12, R0, RZ, 0x3 ;  /* 0x000000000c07c211 */ /* 0x008fc400078f18ff */
[----:B------:R-:W-:Y:S02]  /*10c0*/  IADD3 R6, R13, 0x30, RZ ;  /* 0x000000300d067810 */ /* 0x000fe40007ffe0ff */
[----:B-1----:R-:W-:Y:S02]  /*10d0*/  @!P4 LEA R2, P0, R4, R10, 0x1 ;  /* 0x0000000a0402c211 */ /* 0x002fe400078008ff */
[----:B------:R-:W-:Y:S02]  /*10e0*/  @!P4 LOP3.LUT R7, R7, 0xfffffff8, RZ, 0xc0, !PT ;  /* 0xfffffff80707c812 */ /* 0x000fe400078ec0ff */
[----:B------:R-:W-:Y:S02]  /*10f0*/  ISETP.GE.AND P1, PT, R6, UR4, PT ;  /* 0x0000000406007c0c */ /* 0x000fe4000bf26270 */
[----:B------:R-:W1:Y:S01]  /*1100*/  SHFL.IDX PT, R6, R17, 0x3, 0x181f ;  /* 0x00781f0011067f89 */ /* 0x000e6200000e0000 */
[----:B----4-:R-:W-:Y:S01]  /*1110*/  @!P4 LEA.HI.X R3, R4, R11, R5, 0x1, P0 ;  /* 0x0000000b0403c211 */ /* 0x010fe200000f0c05 */
[----:B------:R-:W-:Y:S01]  /*1120*/  @!P4 IMAD.WIDE R10, R7, 0x2, R10 ;  /* 0x00000002070ac825 */ /* 0x000fe200078e020a */
[----:B------:R-:W-:Y:S01]  /*1130*/  @!P2 SHF.R.S32.HI R12, RZ, 0x1f, R0 ;  /* 0x0000001fff0ca819 */ /* 0x000fe20000011400 */
[----:B------:R-:W3:Y:S04]  /*1140*/  SHFL.IDX PT, R7, R16, 0x3, 0x181f ;  /* 0x00781f0010077f89 */ /* 0x000ee800000e0000 */
[----:B------:R4:W-:Y:S04]  /*1150*/  @!P4 LDGSTS.E.BYPASS.LTC128B.128 [R243+0x8880], [R2.64], !P5 ;  /* 0x0888000002f3cfae */ /* 0x0009e8000e901d4e */
[----:B------:R1:W-:Y:S01]  /*1160*/  @!P4 LDGSTS.E.BYPASS.LTC128B.128 [R243+0xc880], [R10.64], !P3 ;  /* 0x0c8800000af3cfae */ /* 0x0003e2000d901d4e */
[----:B----4-:R-:W-:-:S02]  /*1170*/  @!P2 LEA.HI R2, R12, R0, RZ, 0x3 ;  /* 0x000000000c02a211 */ /* 0x010fc400078f18ff */
[C---:B------:R-:W-:Y:S02]  /*1180*/  IADD3 R3, R13.reuse, 0x50, RZ ;  /* 0x000000500d037810 */ /* 0x040fe40007ffe0ff */
[----:B-1----:R-:W-:Y:S02]  /*1190*/  IADD3 R11, R13, 0x40, RZ ;  /* 0x000000400d0b7810 */ /* 0x002fe40007ffe0ff */
[----:B-----5:R-:W-:Y:S02]  /*11a0*/  @!P2 LEA R10, P4, R4, R8, 0x1 ;  /* 0x00000008040aa211 */ /* 0x020fe400078808ff */
[----:B------:R-:W-:Y:S02]  /*11b0*/  @!P2 LOP3.LUT R2, R2, 0xfffffff8, RZ, 0xc0, !PT ;  /* 0xfffffff80202a812 */ /* 0x000fe400078ec0ff */
[----:B------:R-:W-:Y:S02]  /*11c0*/  ISETP.GE.AND P0, PT, R11, UR4, PT ;  /* 0x000000040b007c0c */ /* 0x000fe4000bf06270 */
[----:B------:R-:W-:Y:S01]  /*11d0*/  @!P2 LEA.HI.X R11, R4, R9, R5, 0x1, P4 ;  /* 0x00000009040ba211 */ /* 0x000fe200020f0c05 */
[----:B------:R-:W-:Y:S01]  /*11e0*/  @!P2 IMAD.WIDE R8, R2, 0x2, R8 ;  /* 0x000000020208a825 */ /* 0x000fe200078e0208 */
[----:B------:R-:W-:Y:S01]  /*11f0*/  ISETP.GE.AND P4, PT, R3, UR4, PT ;  /* 0x0000000403007c0c */ /* 0x000fe2000bf86270 */
[----:B------:R-:W1:Y:S01]  /*1200*/  SHFL.IDX PT, R2, R17, 0x4, 0x181f ;  /* 0x00981f0011027f89 */ /* 0x000e6200000e0000 */
[----:B------:R-:W-:-:S03]  /*1210*/  @!P1 SHF.R.S32.HI R3, RZ, 0x1f, R0 ;  /* 0x0000001fff039819 */ /* 0x000fc60000011400 */
[----:B------:R4:W-:Y:S04]  /*1220*/  @!P2 LDGSTS.E.BYPASS.LTC128B.128 [R243+0x9080], [R10.64], !P5 ;  /* 0x090800000af3afae */ /* 0x0009e8000e901d4e */
[----:B------:R5:W-:Y:S04]  /*1230*/  @!P2 LDGSTS.E.BYPASS.LTC128B.128 [R243+0xd080], [R8.64], !P3 ;  /* 0x0d08000008f3afae */ /* 0x000be8000d901d4e */
[----:B------:R-:W-:Y:S02]  /*1240*/  @!P4 SHF.R.S32.HI R18, RZ, 0x1f, R0 ;  /* 0x0000001fff12c819 */ /* 0x000fe40000011400 */
[----:B----4-:R-:W-:-:S02]  /*1250*/  @!P1 LEA.HI R10, R3, R0, RZ, 0x3 ;  /* 0x00000000030a9211 */ /* 0x010fc400078f18ff */
[----:B------:R-:W4:Y:S01]  /*1260*/  SHFL.IDX PT, R3, R16, 0x4, 0x181f ;  /* 0x00981f0010037f89 */ /* 0x000f2200000e0000 */
[----:B------:R-:W-:Y:S02]  /*1270*/  IADD3 R11, R13, 0x60, RZ ;  /* 0x000000600d0b7810 */ /* 0x000fe40007ffe0ff */
[----:B-----5:R-:W-:Y:S02]  /*1280*/  @!P1 LEA R8, P2, R4, R6, 0x1 ;  /* 0x0000000604089211 */ /* 0x020fe400078408ff */
[----:B------:R-:W-:Y:S02]  /*1290*/  @!P1 LOP3.LUT R10, R10, 0xfffffff8, RZ, 0xc0, !PT ;  /* 0xfffffff80a0a9812 */ /* 0x000fe400078ec0ff */
[----:B---3--:R-:W-:Y:S02]  /*12a0*/  @!P1 LEA.HI.X R9, R4, R7, R5, 0x1, P2 ;  /* 0x0000000704099211 */ /* 0x008fe400010f0c05 */
[----:B------:R-:W-:Y:S01]  /*12b0*/  ISETP.GE.AND P2, PT, R11, UR4, PT ;  /* 0x000000040b007c0c */ /* 0x000fe2000bf46270 */
[----:B------:R-:W-:Y:S01]  /*12c0*/  @!P1 IMAD.WIDE R6, R10, 0x2, R6 ;  /* 0x000000020a069825 */ /* 0x000fe200078e0206 */
[----:B------:R-:W-:Y:S03]  /*12d0*/  SHFL.IDX PT, R11, R16, 0x5, 0x181f ;  /* 0x00b81f00100b7f89 */ /* 0x000fe600000e0000 */
[----:B------:R-:W-:Y:S01]  /*12e0*/  IMAD R10, R31, c[0x0][0x1e0], RZ ;  /* 0x000078001f0a7a24 */ /* 0x000fe200078e02ff */
[----:B------:R3:W-:Y:S04]  /*12f0*/  @!P1 LDGSTS.E.BYPASS.LTC128B.128 [R243+0x9880], [R8.64], !P5 ;  /* 0x0988000008f39fae */ /* 0x0007e8000e901d4e */
[----:B------:R5:W-:Y:S01]  /*1300*/  @!P1 LDGSTS.E.BYPASS.LTC128B.128 [R243+0xd880], [R6.64], !P3 ;  /* 0x0d88000006f39fae */ /* 0x000be2000d901d4e */
[----:B-1----:R-:W-:-:S04]  /*1310*/  @!P0 LEA R12, P1, R4, R2, 0x1 ;  /* 0x00000002040c8211 */ /* 0x002fc800078208ff */
[--C-:B----4-:R-:W-:Y:S02]  /*1320*/  @!P0 LEA.HI.X R13, R4, R3, R5.reuse, 0x1, P1 ;  /* 0x00000003040d8211 */ /* 0x110fe400008f0c05 */
[----:B------:R-:W-:Y:S01]  /*1330*/  ISETP.GE.AND P1, PT, R15, UR4, PT ;  /* 0x000000040f007c0c */ /* 0x000fe2000bf26270 */
[----:B------:R-:W-:Y:S02]  /*1340*/  ULDC.64 UR4, c[0x0][0x208] ;  /* 0x0000820000047ab9 */ /* 0x000fe40000000a00 */
[----:B------:R1:W-:Y:S01]  /*1350*/  @!P0 LDGSTS.E.BYPASS.LTC128B.128 [R243+0xa080], [R12.64], !P5 ;  /* 0x0a0800000cf38fae */ /* 0x0003e2000e901d4e */
[----:B------:R-:W-:Y:S02]  /*1360*/  USHF.L.U32 UR10, UR4, 0x5, URZ ;  /* 0x00000005040a7899 */ /* 0x000fe4000800063f */
[----:B------:R-:W-:Y:S01]  /*1370*/  USHF.L.U64.HI UR11, UR4, UR11, UR5 ;  /* 0x0000000b040b7299 */ /* 0x000fe20008010205 */
[----:B---3--:R-:W-:-:S04]  /*1380*/  IMAD.WIDE.U32 R8, R28, c[0x0][0x1e0], R4 ;  /* 0x000078001c087a25 */ /* 0x008fc800078e0004 */
[----:B-----5:R-:W-:Y:S01]  /*1390*/  IMAD R7, R28, c[0x0][0x1e4], R10 ;  /* 0x000079001c077a24 */ /* 0x020fe200078e020a */
[----:B------:R-:W-:Y:S01]  /*13a0*/  @!P0 SHF.R.S32.HI R6, RZ, 0x1f, R0 ;  /* 0x0000001fff068819 */ /* 0x000fe20000011400 */
[----:B------:R-:W1:Y:S02]  /*13b0*/  SHFL.IDX PT, R10, R17, 0x5, 0x181f ;  /* 0x00b81f00110a7f89 */ /* 0x000e6400000e0000 */
[----:B------:R-:W-:Y:S01]  /*13c0*/  IMAD.IADD R9, R9, 0x1, R7 ;  /* 0x0000000109097824 */ /* 0x000fe200078e0207 */
[----:B------:R-:W-:Y:S01]  /*13d0*/  @!P0 LEA.HI R6, R6, R0, RZ, 0x3 ;  /* 0x0000000006068211 */ /* 0x000fe200078f18ff */
[----:B------:R-:W-:Y:S02]  /*13e0*/  SHFL.IDX PT, R7, R16, 0x6, 0x181f ;  /* 0x00d81f0010077f89 */ /* 0x000fe400000e0000 */
[----:B------:R-:W-:Y:S01]  /*13f0*/  IMAD.WIDE.U32 R8, R40, c[0x0][0x1e8], R8 ;  /* 0x00007a0028087a25 */ /* 0x000fe200078e0008 */
[----:B------:R-:W-:Y:S02]  /*1400*/  @!P0 LOP3.LUT R14, R6, 0xfffffff8, RZ, 0xc0, !PT ;  /* 0xfffffff8060e8812 */ /* 0x000fe400078ec0ff */
[----:B------:R-:W-:Y:S01]  /*1410*/  SHFL.IDX PT, R6, R17, 0x6, 0x181f ;  /* 0x00d81f0011067f89 */ /* 0x000fe200000e0000 */
[----:B------:R-:W-:Y:S01]  /*1420*/  IMAD.IADD R9, R9, 0x1, R19 ;  /* 0x0000000109097824 */ /* 0x000fe200078e0213 */
[----:B------:R-:W-:Y:S01]  /*1430*/  SHF.R.S32.HI R19, RZ, 0x1f, R35 ;  /* 0x0000001fff137819 */ /* 0x000fe20000011423 */
[----:B------:R-:W-:-:S02]  /*1440*/  @!P0 IMAD.WIDE R14, R14, 0x2, R2 ;  /* 0x000000020e0e8825 */ /* 0x000fc400078e0202 */
[----:B------:R2:W3:Y:S04]  /*1450*/  SHFL.IDX PT, R2, R17, 0x7, 0x181f ;  /* 0x00f81f0011027f89 */ /* 0x0004e800000e0000 */
[----:B------:R4:W-:Y:S04]  /*1460*/  @!P0 LDGSTS.E.BYPASS.LTC128B.128 [R243+0xe080], [R14.64], !P3 ;  /* 0x0e0800000ef38fae */ /* 0x0009e8000d901d4e */
[----:B------:R5:W3:Y:S01]  /*1470*/  SHFL.IDX PT, R3, R16, 0x7, 0x181f ;  /* 0x00f81f0010037f89 */ /* 0x000ae200000e0000 */
[----:B-1----:R-:W-:-:S04]  /*1480*/  @!P4 LEA R12, P0, R4, R10, 0x1 ;  /* 0x0000000a040cc211 */ /* 0x002fc800078008ff */
[----:B------:R-:W-:-:S05]  /*1490*/  @!P4 LEA.HI.X R13, R4, R11, R5, 0x1, P0 ;  /* 0x0000000b040dc211 */ /* 0x000fca00000f0c05 */
[----:B------:R1:W-:Y:S01]  /*14a0*/  @!P4 LDGSTS.E.BYPASS.LTC128B.128 [R243+0xa880], [R12.64], !P5 ;  /* 0x0a8800000cf3cfae */ /* 0x0003e2000e901d4e */
[--C-:B--2---:R-:W-:Y:S01]  /*14b0*/  @P6 SHF.R.S32.HI R17, RZ, 0x1f, R20.reuse ;  /* 0x0000001fff116819 */ /* 0x104fe20000011414 */
[----:B------:R-:W-:Y:S01]  /*14c0*/  @!P6 IMAD.MOV.U32 R17, RZ, RZ, R21 ;  /* 0x000000ffff11e224 */ /* 0x000fe200078e0015 */
[----:B----4-:R-:W-:Y:S01]  /*14d0*/  @!P4 LEA.HI R14, R18, R0, RZ, 0x3 ;  /* 0x00000000120ec211 */ /* 0x010fe200078f18ff */
[----:B-----5:R-:W-:Y:S02]  /*14e0*/  @P6 IMAD.MOV.U32 R16, RZ, RZ, R20 ;  /* 0x000000ffff106224 */ /* 0x020fe400078e0014 */
[----:B------:R-:W-:Y:S01]  /*14f0*/  @!P6 IMAD.MOV.U32 R16, RZ, RZ, R22 ;  /* 0x000000ffff10e224 */ /* 0x000fe200078e0016 */
[----:B------:R-:W-:-:S03]  /*1500*/  @!P4 LOP3.LUT R14, R14, 0xfffffff8, RZ, 0xc0, !PT ;  /* 0xfffffff80e0ec812 */ /* 0x000fc600078ec0ff */
[----:B------:R-:W-:-:S04]  /*1510*/  IMAD.WIDE.U32 R24, R16, c[0x0][0x1f0], R8 ;  /* 0x00007c0010187a25 */ /* 0x000fc800078e0008 */
[----:B------:R-:W-:Y:S01]  /*1520*/  @!P4 IMAD.WIDE R10, R14, 0x2, R10 ;  /* 0x000000020e0ac825 */ /* 0x000fe200078e020a */
[--C-:B------:R-:W-:Y:S01]  /*1530*/  @!P2 SHF.R.S32.HI R14, RZ, 0x1f, R0.reuse ;  /* 0x0000001fff0ea819 */ /* 0x100fe20000011400 */
[----:B------:R-:W-:Y:S01]  /*1540*/  STL.64 [R1+0x40], R24 ;  /* 0x0000401801007387 */ /* 0x000fe20000100a00 */
[----:B-1----:R-:W-:Y:S01]  /*1550*/  @!P1 SHF.R.S32.HI R13, RZ, 0x1f, R0 ;  /* 0x0000001fff0d9819 */ /* 0x002fe20000011400 */
[----:B------:R-:W-:Y:S02]  /*1560*/  IMAD.MOV.U32 R126, RZ, RZ, R24 ;  /* 0x000000ffff7e7224 */ /* 0x000fe400078e0018 */
[----:B------:R1:W-:Y:S01]  /*1570*/  @!P4 LDGSTS.E.BYPASS.LTC128B.128 [R243+0xe880], [R10.64], !P3 ;  /* 0x0e8800000af3cfae */ /* 0x0003e2000d901d4e */
[-C--:B------:R-:W-:Y:S01]  /*1580*/  @!P2 LEA.HI R14, R14, R0.reuse, RZ, 0x3 ;  /* 0x000000000e0ea211 */ /* 0x080fe200078f18ff */
[----:B------:R-:W-:Y:S01]  /*1590*/  IMAD.MOV.U32 R9, RZ, RZ, c[0x0][0x1e4] ;  /* 0x00007900ff097624 */ /* 0x000fe200078e00ff */
[----:B------:R-:W-:Y:S02]  /*15a0*/  @!P1 LEA.HI R13, R13, R0, RZ, 0x3 ;  /* 0x000000000d0d9211 */ /* 0x000fe400078f18ff */
[----:B------:R-:W-:-:S02]  /*15b0*/  @!P2 LOP3.LUT R14, R14, 0xfffffff8, RZ, 0xc0, !PT ;  /* 0xfffffff80e0ea812 */ /* 0x000fc400078ec0ff */
[C---:B---3--:R-:W-:Y:S02]  /*15c0*/  @!P1 LEA R12, P0, R4.reuse, R2, 0x1 ;  /* 0x00000002040c9211 */ /* 0x048fe400078008ff */
[----:B------:R-:W-:Y:S02]  /*15d0*/  @!P1 LOP3.LUT R15, R13, 0xfffffff8, RZ, 0xc0, !PT ;  /* 0xfffffff80d0f9812 */ /* 0x000fe400078ec0ff */
[----:B------:R-:W-:-:S03]  /*15e0*/  @!P1 LEA.HI.X R13, R4, R3, R5, 0x1, P0 ;  /* 0x00000003040d9211 */ /* 0x000fc600000f0c05 */
[----:B------:R-:W-:Y:S01]  /*15f0*/  @!P1 IMAD.WIDE R2, R15, 0x2, R2 ;  /* 0x000000020f029825 */ /* 0x000fe200078e0202 */
[----:B-1----:R-:W-:-:S04]  /*1600*/  @!P2 LEA R10, P4, R4, R6, 0x1 ;  /* 0x00000006040aa211 */ /* 0x002fc800078808ff */
[----:B------:R-:W-:Y:S01]  /*1610*/  @!P2 LEA.HI.X R11, R4, R7, R5, 0x1, P4 ;  /* 0x00000007040ba211 */ /* 0x000fe200020f0c05 */
[----:B------:R-:W-:Y:S01]  /*1620*/  @!P2 IMAD.WIDE R6, R14, 0x2, R6 ;  /* 0x000000020e06a825 */ /* 0x000fe200078e0206 */
[----:B------:R-:W-:-:S03]  /*1630*/  ISETP.GE.AND P4, PT, R4, c[0x0][0x1d4], PT ;  /* 0x0000750004007a0c */ /* 0x000fc60003f86270 */
[----:B------:R1:W-:Y:S04]  /*1640*/  @!P2 LDGSTS.E.BYPASS.LTC128B.128 [R243+0xb080], [R10.64], !P5 ;  /* 0x0b0800000af3afae */ /* 0x0003e8000e901d4e */
[----:B------:R2:W-:Y:S04]  /*1650*/  @!P2 LDGSTS.E.BYPASS.LTC128B.128 [R243+0xf080], [R6.64], !P3 ;  /* 0x0f08000006f3afae */ /* 0x0005e8000d901d4e */
[----:B------:R3:W-:Y:S04]  /*1660*/  @!P1 LDGSTS.E.BYPASS.LTC128B.128 [R243+0xb880], [R12.64], !P5 ;  /* 0x0b8800000cf39fae */ /* 0x0007e8000e901d4e */
[----:B------:R4:W-:Y:S01]  /*1670*/  @!P1 LDGSTS.E.BYPASS.LTC128B.128 [R243+0xf880], [R2.64], !P3 ;  /* 0x0f88000002f39fae */ /* 0x0009e2000d901d4e */
[----:B------:R-:W-:-:S03]  /*1680*/  ISETP.GE.AND P3, PT, R0, c[0x0][0x1d4], PT ;  /* 0x0000750000007a0c */ /* 0x000fc60003f66270 */
[----:B------:R-:W0:Y:S01]  /*1690*/  LDGDEPBAR ;  /* 0x00000000000079af */ /* 0x000e220000000000 */
[----:B-1----:R-:W-:-:S04]  /*16a0*/  IMAD.MOV.U32 R10, RZ, RZ, 0x30 ;  /* 0x00000030ff0a7424 */ /* 0x002fc800078e00ff */
[----:B------:R-:W-:Y:S02]  /*16b0*/  IMAD R32, R242, -0x30, R10 ;  /* 0xffffffd0f2207824 */ /* 0x000fe400078e020a */
[C---:B--2---:R-:W-:Y:S02]  /*16c0*/  IMAD R7, R10.reuse, c[0x0][0x1e4], RZ ;  /* 0x000079000a077a24 */ /* 0x044fe400078e02ff */
[----:B------:R-:W-:Y:S01]  /*16d0*/  IMAD.WIDE.U32 R124, R10, c[0x0][0x1e0], RZ ;  /* 0x000078000a7c7a25 */ /* 0x000fe200078e00ff */
[----:B------:R-:W-:Y:S02]  /*16e0*/  IADD3 R29, R32, c[0x0][0x1d0], -R28 ;  /* 0x00007400201d7a10 */ /* 0x000fe40007ffe81c */
[----:B---3--:R-:W-:Y:S01]  /*16f0*/  LEA.HI R13, R123, R129, RZ, 0x4 ;  /* 0x000000817b0d7211 */ /* 0x008fe200078f20ff */
[----:B------:R-:W-:Y:S01]  /*1700*/  IMAD R6, R17, c[0x0][0x1f0], RZ ;  /* 0x00007c0011067a24 */ /* 0x000fe200078e02ff */
[----:B------:R-:W-:Y:S01]  /*1710*/  ISETP.GE.AND P5, PT, R29, 0x11, PT ;  /* 0x000000111d00780c */ /* 0x000fe20003fa6270 */
[----:B------:R-:W-:Y:S01]  /*1720*/  IMAD.IADD R122, R125, 0x1, R7 ;  /* 0x000000017d7a7824 */ /* 0x000fe200078e0207 */
[----:B------:R-:W-:Y:S01]  /*1730*/  BAR.SYNC.DEFER_BLOCKING 0x0 ;  /* 0x0000000000007b1d */ /* 0x000fe20000010000 */
[----:B------:R-:W-:Y:S01]  /*1740*/  IMAD R6, R16, c[0x0][0x1f4], R6 ;  /* 0x00007d0010067a24 */ /* 0x000fe200078e0206 */
[C---:B------:R-:W-:Y:S01]  /*1750*/  ISETP.GE.AND P6, PT, R29.reuse, 0x1, PT ;  /* 0x000000011d00780c */ /* 0x040fe20003fc6270 */
[----:B----4-:R-:W-:Y:S01]  /*1760*/  IMAD R2, R122, R35, RZ ;  /* 0x000000237a027224 */ /* 0x010fe200078e02ff */
[----:B------:R-:W-:Y:S01]  /*1770*/  ISETP.GE.AND P2, PT, R29, 0x21, PT ;  /* 0x000000211d00780c */ /* 0x000fe20003f46270 */
[----:B------:R-:W-:Y:S01]  /*1780*/  IMAD.IADD R127, R25, 0x1, R6 ;  /* 0x00000001197f7824 */ /* 0x000fe200078e0206 */
[----:B------:R-:W-:Y:S01]  /*1790*/  LOP3.LUT R8, R13, 0xfffffff0, RZ, 0xc0, !PT ;  /* 0xfffffff00d087812 */ /* 0x000fe200078ec0ff */
[-C--:B------:R-:W-:Y:S01]  /*17a0*/  IMAD R6, R19, R124.reuse, R2 ;  /* 0x0000007c13067224 */ /* 0x080fe200078e0202 */
[----:B------:R-:W-:Y:S01]  /*17b0*/  SHF.R.S32.HI R11, RZ, 0x4, R13 ;  /* 0x00000004ff0b7819 */ /* 0x000fe2000001140d */
[----:B------:R-:W-:Y:S01]  /*17c0*/  IMAD.MOV.U32 R12, RZ, RZ, c[0x0][0x1e0] ;  /* 0x00007800ff0c7624 */ /* 0x000fe200078e00ff */
[----:B------:R-:W-:Y:S01]  /*17d0*/  STL.64 [R1+0x30], R126 ;  /* 0x0000307e01007387 */ /* 0x000fe20000100a00 */
[----:B------:R-:W-:Y:S01]  /*17e0*/  IMAD.WIDE.U32 R2, R35, R124, R126 ;  /* 0x0000007c23027225 */ /* 0x000fe200078e007e */
[----:B------:R-:W-:-:S03]  /*17f0*/  LEA.HI R13, R13, R11, RZ, 0x1 ;  /* 0x0000000b0d0d7211 */ /* 0x000fc600078f08ff */
[----:B------:R-:W-:Y:S01]  /*1800*/  IMAD.IADD R3, R3, 0x1, R6 ;  /* 0x0000000103037824 */ /* 0x000fe200078e0206 */
[----:B------:R-:W-:Y:S01]  /*1810*/  @P5 LEA R7, P0, R12, R2, 0x4 ;  /* 0x000000020c075211 */ /* 0x000fe200078020ff */
[----:B------:R-:W-:-:S03]  /*1820*/  IMAD.IADD R0, R129, 0x1, -R8 ;  /* 0x0000000181007824 */ /* 0x000fc600078e0a08 */
[----:B------:R-:W-:Y:S02]  /*1830*/  @P5 LEA.HI.X R12, R12, R3, R9, 0x4, P0 ;  /* 0x000000030c0c5211 */ /* 0x000fe400000f2409 */
[C---:B------:R-:W-:Y:S02]  /*1840*/  @P6 LEA R8, P0, R2.reuse, c[0x0][0x1c8], 0x1 ;  /* 0x0000720002086a11 */ /* 0x040fe400078008ff */
[C---:B------:R-:W-:Y:S02]  /*1850*/  @P5 LEA R6, P1, R7.reuse, c[0x0][0x1c8], 0x1 ;  /* 0x0000720007065a11 */ /* 0x040fe400078208ff */
[C---:B------:R-:W-:Y:S02]  /*1860*/  @P6 LEA.HI.X R9, R2.reuse, c[0x0][0x1cc], R3, 0x1, P0 ;  /* 0x0000730002096a11 */ /* 0x040fe400000f0c03 */
[----:B------:R-:W-:Y:S02]  /*1870*/  @P2 IADD3 R10, P0, R2, UR12, RZ ;  /* 0x0000000c020a2c10 */ /* 0x000fe4000ff1e0ff */
[----:B------:R-:W-:Y:S01]  /*1880*/  @P5 LEA.HI.X R7, R7, c[0x0][0x1cc], R12, 0x1, P1 ;  /* 0x0000730007075a11 */ /* 0x000fe200008f0c0c */
[----:B------:R-:W-:Y:S01]  /*1890*/  @!PT LDS RZ, [RZ] ;  /* 0x00000000fffff984 */ /* 0x000fe20000000800 */
[----:B------:R-:W-:Y:S01]  /*18a0*/  @!PT LDS RZ, [RZ] ;  /* 0x00000000fffff984 */ /* 0x000fe20000000800 */
[----:B------:R-:W-:Y:S01]  /*18b0*/  @!PT LDS RZ, [RZ] ;  /* 0x00000000fffff984 */ /* 0x000fe20000000800 */
[----:B------:R1:W-:Y:S01]  /*18c0*/  @P6 LDGSTS.E.BYPASS.LTC128B.128 [R243+0x5080], [R8.64], !P4 ;  /* 0x0508000008f36fae */ /* 0x0003e2000e101d4e */
[----:B------:R-:W-:-:S02]  /*18d0*/  @P2 IADD3.X R3, R3, UR9, RZ, P0, !PT ;  /* 0x0000000903032c10 */ /* 0x000fc400087fe4ff */
[C---:B------:R-:W-:Y:S01]  /*18e0*/  @P2 LEA R2, P0, R10.reuse, c[0x0][0x1c8], 0x1 ;  /* 0x000072000a022a11 */ /* 0x040fe200078008ff */
[----:B------:R1:W-:Y:S01]  /*18f0*/  @P6 LDGSTS.E.BYPASS.LTC128B.128 [R243+0x6880], [R8.64+0x80], !P3 ;  /* 0x0688008008f36fae */ /* 0x0003e2000d901d4e */
[----:B------:R-:W-:Y:S02]  /*1900*/  SHF.R.S32.HI R14, RZ, 0x1f, R0 ;  /* 0x0000001fff0e7819 */ /* 0x000fe40000011400 */
[----:B------:R-:W-:Y:S01]  /*1910*/  @P2 LEA.HI.X R3, R10, c[0x0][0x1cc], R3, 0x1, P0 ;  /* 0x000073000a032a11 */ /* 0x000fe200000f0c03 */
[----:B------:R2:W-:Y:S01]  /*1920*/  @P5 LDGSTS.E.BYPASS.LTC128B.128 [R243+0x5880], [R6.64], !P4 ;  /* 0x0588000006f35fae */ /* 0x0005e2000e101d4e */
[----:B------:R-:W-:Y:S02]  /*1930*/  LEA.HI R14, R14, R0, RZ, 0x3 ;  /* 0x000000000e0e7211 */ /* 0x000fe400078f18ff */
[----:B------:R-:W-:Y:S01]  /*1940*/  LOP3.LUT R12, R13, 0xfffffffe, RZ, 0xc0, !PT ;  /* 0xfffffffe0d0c7812 */ /* 0x000fe200078ec0ff */
[----:B------:R2:W-:Y:S01]  /*1950*/  @P5 LDGSTS.E.BYPASS.LTC128B.128 [R243+0x7080], [R6.64+0x80], !P3 ;  /* 0x0708008006f35fae */ /* 0x0005e2000d901d4e */
[----:B------:R-:W-:-:S02]  /*1960*/  LOP3.LUT R13, R14, 0xfffffff8, RZ, 0xc0, !PT ;  /* 0xfffffff80e0d7812 */ /* 0x000fc400078ec0ff */
[----:B------:R-:W-:Y:S01]  /*1970*/  LOP3.LUT P0, RZ, R30, 0x2, RZ, 0xc0, !PT ;  /* 0x000000021eff7812 */ /* 0x000fe2000780c0ff */
[----:B------:R3:W-:Y:S01]  /*1980*/  @P2 LDGSTS.E.BYPASS.LTC128B.128 [R243+0x6080], [R2.64], !P4 ;  /* 0x0608000002f32fae */ /* 0x0007e2000e101d4e */
[----:B------:R-:W-:Y:S02]  /*1990*/  IMAD.IADD R12, R11, 0x1, -R12 ;  /* 0x000000010b0c7824 */ /* 0x000fe400078e0a0c */
[----:B------:R-:W-:Y:S01]  /*19a0*/  IMAD.IADD R18, R0, 0x1, -R13 ;  /* 0x0000000100127824 */ /* 0x000fe200078e0a0d */
[----:B------:R3:W-:Y:S01]  /*19b0*/  @P2 LDGSTS.E.BYPASS.LTC128B.128 [R243+0x7880], [R2.64+0x80], !P3 ;  /* 0x0788008002f32fae */ /* 0x0007e2000d901d4e */
[----:B------:R-:W-:-:S03]  /*19c0*/  IMAD.SHL.U32 R0, R30, 0x40, RZ ;  /* 0x000000401e007824 */ /* 0x000fc600078e00ff */
[----:B------:R-:W0:Y:S01]  /*19d0*/  LDGDEPBAR ;  /* 0x00000000000079af */ /* 0x000e220000000000 */
[----:B------:R-:W-:Y:S02]  /*19e0*/  R2P PR, R18, 0x6 ;  /* 0x0000000612007804 */ /* 0x000fe40000000000 */
[----:B------:R-:W-:Y:S02]  /*19f0*/  LOP3.LUT R0, R0, 0x1c0, RZ, 0xc0, !PT ;  /* 0x000001c000007812 */ /* 0x000fe400078ec0ff */
[C---:B------:R-:W-:Y:S02]  /*1a00*/  ISETP.LT.OR P5, PT, R29.reuse, 0x1, P4 ;  /* 0x000000011d00780c */ /* 0x040fe400027a1670 */
[----:B------:R-:W-:Y:S01]  /*1a10*/  ISETP.LT.OR P6, PT, R29, 0x11, P4 ;  /* 0x000000111d00780c */ /* 0x000fe200027c1670 */
[----:B--2---:R-:W-:Y:S02]  /*1a20*/  IMAD.SHL.U32 R6, R28, 0x8, RZ ;  /* 0x000000081c067824 */ /* 0x004fe400078e00ff */
[----:B------:R-:W-:-:S03]  /*1a30*/  IMAD.SHL.U32 R7, R14, 0x40, RZ ;  /* 0x000000400e077824 */ /* 0x000fc600078e00ff */
[----:B------:R-:W-:Y:S02]  /*1a40*/  LOP3.LUT R6, R0, 0x8, R6, 0xf8, !PT ;  /* 0x0000000800067812 */ /* 0x000fe400078ef806 */
[----:B------:R-:W-:Y:S01]  /*1a50*/  SHF.R.U32.HI R0, RZ, 0x3, R0 ;  /* 0x00000003ff007819 */ /* 0x000fe20000011600 */
[----:B---3--:R-:W-:Y:S01]  /*1a60*/  IMAD.SHL.U32 R2, R18, 0x40, RZ ;  /* 0x0000004012027824 */ /* 0x008fe200078e00ff */
[----:B------:R-:W-:-:S04]  /*1a70*/  DEPBAR.LE SB0, 0x1 ;  /* 0x000080400000791a */ /* 0x000fc80000000000 */
[----:B------:R-:W-:-:S04]  /*1a80*/  DEPBAR.LE SB0, 0x0 ;  /* 0x000080000000791a */ /* 0x000fc80000000000 */
[----:B------:R-:W-:Y:S01]  /*1a90*/  IMAD.SHL.U32 R3, R12, 0x8, RZ ;  /* 0x000000080c037824 */ /* 0x000fe200078e00ff */
[----:B------:R-:W-:Y:S02]  /*1aa0*/  LOP3.LUT R2, R2, 0x1c0, RZ, 0xc0, !PT ;  /* 0x000001c002027812 */ /* 0x000fe400078ec0ff */
[----:B------:R-:W-:Y:S02]  /*1ab0*/  LOP3.LUT R34, R7, 0xfffffe00, RZ, 0xc0, !PT ;  /* 0xfffffe0007227812 */ /* 0x000fe400078ec0ff */
[----:B------:R-:W-:Y:S02]  /*1ac0*/  LOP3.LUT R3, R2, 0x8, R3, 0xf8, !PT ;  /* 0x0000000802037812 */ /* 0x000fe400078ef803 */
[----:B------:R-:W-:Y:S02]  /*1ad0*/  SHF.R.U32.HI R2, RZ, 0x3, R2 ;  /* 0x00000003ff027819 */ /* 0x000fe40000011602 */
[----:B------:R-:W-:Y:S01]  /*1ae0*/  LOP3.LUT R0, R6, R0, RZ, 0x3c, !PT ;  /* 0x0000000006007212 */ /* 0x000fe200078e3cff */
[----:B------:R-:W-:Y:S01]  /*1af0*/  IMAD R6, R41, c[0x0][0x210], RZ ;  /* 0x0000840029067a24 */ /* 0x000fe200078e02ff */
[----:B------:R-:W-:Y:S01]  /*1b00*/  LOP3.LUT R33, R3, R2, RZ, 0x3c, !PT ;  /* 0x0000000203217212 */ /* 0x000fe200078e3cff */
[----:B------:R-:W-:-:S02]  /*1b10*/  IMAD R2, R120, 0x400, R34 ;  /* 0x0000040078027824 */ /* 0x000fc400078e0222 */
[----:B------:R-:W-:Y:S02]  /*1b20*/  IMAD R0, R12, 0x200, R0 ;  /* 0x000002000c007824 */ /* 0x000fe400078e0200 */
[----:B------:R-:W-:Y:S02]  /*1b30*/  IMAD.IADD R2, R33, 0x1, R2 ;  /* 0x0000000121027824 */ /* 0x000fe400078e0202 */
[----:B------:R-:W-:Y:S01]  /*1b40*/  IMAD.SHL.U32 R224, R0, 0x2, RZ ;  /* 0x0000000200e07824 */ /* 0x000fe200078e00ff */
[----:B------:R-:W-:Y:S01]  /*1b50*/  BAR.SYNC.DEFER_BLOCKING 0x0 ;  /* 0x0000000000007b1d */ /* 0x000fe20000010000 */
[----:B------:R-:W-:Y:S02]  /*1b60*/  IMAD.SHL.U32 R231, R2, 0x2, RZ ;  /* 0x0000000202e77824 */ /* 0x000fe400078e00ff */
[----:B------:R-:W-:Y:S01]  /*1b70*/  IMAD R0, R31, c[0x0][0x208], RZ ;  /* 0x000082001f007a24 */ /* 0x000fe200078e02ff */
[----:B------:R-:W-:Y:S01]  /*1b80*/  IADD3 R235, R224, 0x50a0, RZ ;  /* 0x000050a0e0eb7810 */ /* 0x000fe20007ffe0ff */
[----:B------:R-:W-:-:S04]  /*1b90*/  IMAD.WIDE.U32 R2, R28, c[0x0][0x208], R4 ;  /* 0x000082001c027a25 */ /* 0x000fc800078e0004 */
[----:B------:R-:W-:Y:S02]  /*1ba0*/  IMAD R0, R28, c[0x0][0x20c], R0 ;  /* 0x000083001c007a24 */ /* 0x000fe400078e0200 */
[----:B------:R-:W-:Y:S02]  /*1bb0*/  IMAD.MOV.U32 R4, RZ, RZ, 0x10 ;  /* 0x00000010ff047424 */ /* 0x000fe400078e00ff */
[----:B------:R-:W-:Y:S01]  /*1bc0*/  IMAD.IADD R5, R3, 0x1, R0 ;  /* 0x0000000103057824 */ /* 0x000fe200078e0200 */
[----:B------:R-:W-:Y:S02]  /*1bd0*/  IADD3 R0, R224, 0x5080, RZ ;  /* 0x00005080e0007810 */ /* 0x000fe40007ffe0ff */
[----:B------:R-:W-:Y:S01]  /*1be0*/  SEL R3, R4, 0xfffffff0, !P1 ;  /* 0xfffffff004037807 */ /* 0x000fe20004800000 */
[----:B------:R-:W-:Y:S01]  /*1bf0*/  IMAD.MOV.U32 R4, RZ, RZ, R2 ;  /* 0x000000ffff047224 */ /* 0x000fe200078e0002 */
[----:B------:R-:W-:Y:S01]  /*1c00*/  @P0 IADD3 R235, R0, -0x20, RZ ;  /* 0xffffffe000eb0810 */ /* 0x000fe20007ffe0ff */
[C---:B------:R-:W-:Y:S01]  /*1c10*/  IMAD R0, R40.reuse, c[0x0][0x214], R6 ;  /* 0x0000850028007a24 */ /* 0x040fe200078e0206 */
[----:B------:R-:W-:Y:S01]  /*1c20*/  ISETP.LT.OR P1, PT, R29, 0x1, P3 ;  /* 0x000000011d00780c */ /* 0x000fe20001f21670 */
[----:B------:R-:W-:Y:S01]  /*1c30*/  IMAD.WIDE.U32 R4, R40, c[0x0][0x210], R4 ;  /* 0x0000840028047a25 */ /* 0x000fe200078e0004 */
[----:B------:R-:W-:Y:S01]  /*1c40*/  IADD3 R241, R235, 0x800, RZ ;  /* 0x00000800ebf17810 */ /* 0x000fe20007ffe0ff */
[----:B------:R-:W-:Y:S02]  /*1c50*/  LDSM.16.M88.4 R20, [R224+0x5080] ;  /* 0x00508000e014783b */ /* 0x000fe40000000200 */
[----:B------:R-:W-:Y:S01]  /*1c60*/  IMAD.IADD R5, R5, 0x1, R0 ;  /* 0x0000000105057824 */ /* 0x000fe200078e0200 */
[----:B------:R-:W-:Y:S01]  /*1c70*/  IADD3 R240, R235, 0x1000, RZ ;  /* 0x00001000ebf07810 */ /* 0x000fe20007ffe0ff */
[----:B------:R-:W-:Y:S01]  /*1c80*/  IMAD R2, R17, c[0x0][0x218], RZ ;  /* 0x0000860011027a24 */ /* 0x000fe200078e02ff */
[----:B------:R-:W2:Y:S01]  /*1c90*/  LDSM.16.M88.4 R12, [R231+0x8080] ;  /* 0x00808000e70c783b */ /* 0x000ea20000000200 */
[----:B------:R-:W-:Y:S01]  /*1ca0*/  IMAD R0, R19, c[0x0][0x208], RZ ;  /* 0x0000820013007a24 */ /* 0x000fe200078e02ff */
[----:B------:R-:W-:Y:S01]  /*1cb0*/  IADD3 R239, R235, 0x1800, RZ ;  /* 0x00001800ebef7810 */ /* 0x000fe20007ffe0ff */
[----:B------:R-:W-:Y:S01]  /*1cc0*/  IMAD R233, R3, 0x2, R231 ;  /* 0x0000000203e97824 */ /* 0x000fe200078e02e7 */
[----:B-1----:R-:W1:Y:S01]  /*1cd0*/  LDSM.16.M88.4 R8, [R231+0xa080] ;  /* 0x00a08000e708783b */ /* 0x002e620000000200 */
[C---:B------:R-:W-:Y:S01]  /*1ce0*/  IMAD R2, R16.reuse, c[0x0][0x21c], R2 ;  /* 0x0000870010027a24 */ /* 0x040fe200078e0202 */
[C---:B------:R-:W-:Y:S01]  /*1cf0*/  IADD3 R238, R235.reuse, 0x2000, RZ ;  /* 0x00002000ebee7810 */ /* 0x040fe20007ffe0ff */
[----:B------:R-:W-:Y:S01]  /*1d00*/  IMAD.WIDE.U32 R78, R16, c[0x0][0x218], R4 ;  /* 0x00008600104e7a25 */ /* 0x000fe200078e0004 */
[----:B------:R-:W3:Y:S01]  /*1d10*/  LDSM.16.M88.4 R24, [R224+0x5880] ;  /* 0x00588000e018783b */ /* 0x000ee20000000200 */
[----:B------:R-:W-:-:S02]  /*1d20*/  IADD3 R237, R235, 0x2800, RZ ;  /* 0x00002800ebed7810 */ /* 0x000fc40007ffe0ff */
[C---:B------:R-:W-:Y:S01]  /*1d30*/  IMAD.WIDE.U32 R6, R35.reuse, c[0x0][0x208], RZ ;  /* 0x0000820023067a25 */ /* 0x040fe200078e00ff */
[----:B------:R-:W4:Y:S03]  /*1d40*/  LDSM.16.M88.4 R36, [R224+0x6080] ;  /* 0x00608000e024783b */ /* 0x000f260000000200 */
[----:B------:R-:W-:Y:S01]  /*1d50*/  IMAD R0, R35, c[0x0][0x20c], R0 ;  /* 0x0000830023007a24 */ /* 0x000fe200078e0200 */
[----:B------:R-:W-:Y:S01]  /*1d60*/  LDSM.16.M88.4 R48, [R235+0x1000] ;  /* 0x00100000eb30783b */ /* 0x000fe20000000200 */
[----:B------:R-:W-:Y:S02]  /*1d70*/  IMAD.IADD R77, R79, 0x1, R2 ;  /* 0x000000014f4d7824 */ /* 0x000fe400078e0202 */
[----:B------:R-:W-:Y:S01]  /*1d80*/  IMAD.IADD R0, R7, 0x1, R0 ;  /* 0x0000000107007824 */ /* 0x000fe200078e0200 */
[----:B------:R-:W-:Y:S01]  /*1d90*/  LDSM.16.M88.4 R52, [R235] ;  /* 0x00000000eb34783b */ /* 0x000fe20000000200 */
[----:B------:R-:W-:-:S02]  /*1da0*/  IMAD.MOV.U32 R76, RZ, RZ, R78 ;  /* 0x000000ffff4c7224 */ /* 0x000fc400078e004e */
[----:B------:R-:W-:Y:S01]  /*1db0*/  IMAD R0, R0, 0x30, RZ ;  /* 0x0000003000007824 */ /* 0x000fe200078e02ff */
[----:B------:R-:W-:Y:S01]  /*1dc0*/  LDSM.16.M88.4 R44, [R235+0x800] ;  /* 0x00080000eb2c783b */ /* 0x000fe20000000200 */
[----:B------:R-:W-:-:S03]  /*1dd0*/  IMAD.WIDE.U32 R6, R6, 0x30, R76 ;  /* 0x0000003006067825 */ /* 0x000fc600078e004c */
[----:B------:R-:W-:Y:S01]  /*1de0*/  LDSM.16.M88.4 R16, [R233+0x8080] ;  /* 0x00808000e910783b */ /* 0x000fe20000000200 */
[----:B------:R-:W-:Y:S01]  /*1df0*/  IMAD.IADD R0, R7, 0x1, R0 ;  /* 0x0000000107007824 */ /* 0x000fe200078e0200 */
[C---:B------:R-:W-:Y:S01]  /*1e00*/  LEA R4, P0, R6.reuse, c[0x0][0x1f8], 0x1 ;  /* 0x00007e0006047a11 */ /* 0x040fe200078008ff */
[----:B------:R-:W-:Y:S01]  /*1e10*/  IMAD.MOV.U32 R2, RZ, RZ, 0x20 ;  /* 0x00000020ff027424 */ /* 0x000fe200078e00ff */
[----:B------:R-:W-:Y:S02]  /*1e20*/  STL.64 [R1+0x48], R78 ;  /* 0x0000484e01007387 */ /* 0x000fe40000100a00 */
[----:B------:R-:W-:Y:S01]  /*1e30*/  LEA.HI.X R5, R6, c[0x0][0x1fc], R0, 0x1, P0 ;  /* 0x00007f0006057a11 */ /* 0x000fe200000f0c00 */
[----:B------:R-:W-:Y:S01]  /*1e40*/  IMAD.U32 R0, RZ, RZ, UR10 ;  /* 0x0000000aff007e24 */ /* 0x000fe2000f8e00ff */
[----:B------:R-:W-:Y:S01]  /*1e50*/  IADD3 R6, P0, R4, UR10, RZ ;  /* 0x0000000a04067c10 */ /* 0x000fe2000ff1e0ff */
[----:B------:R-:W-:Y:S01]  /*1e60*/  STL.64 [R1+0x38], R76 ;  /* 0x0000384c01007387 */ /* 0x000fe20000100a00 */
[----:B------:R-:W-:Y:S01]  /*1e70*/  SEL R2, R2, 0xffffffe0, !P2 ;  /* 0xffffffe002027807 */ /* 0x000fe20005000000 */
[----:B--2---:R-:W-:Y:S01]  /*1e80*/  HMMA.16816.F32.BF16 R72, R12, R20, RZ ;  /* 0x000000140c48723c */ /* 0x004fe200000418ff */
[----:B------:R-:W-:-:S02]  /*1e90*/  IADD3.X R7, R5, UR11, RZ, P0, !PT ;  /* 0x0000000b05077c10 */ /* 0x000fc400087fe4ff */
[----:B------:R-:W-:Y:S01]  /*1ea0*/  LOP3.LUT P0, RZ, R30, 0x4, RZ, 0xc0, !PT ;  /* 0x000000041eff7812 */ /* 0x000fe2000780c0ff */
[C---:B------:R-:W-:Y:S02]  /*1eb0*/  IMAD R232, R2.reuse, 0x2, R231 ;  /* 0x0000000202e87824 */ /* 0x040fe400078e02e7 */
[----:B------:R-:W-:Y:S02]  /*1ec0*/  IMAD R234, R2, 0x2, R233 ;  /* 0x0000000202ea7824 */ /* 0x000fe400078e02e9 */
[----:B-1----:R-:W-:Y:S01]  /*1ed0*/  HMMA.16816.F32.BF16 R60, R8, R20, RZ ;  /* 0x00000014083c723c */ /* 0x002fe200000418ff */
[----:B------:R-:W-:-:S07]  /*1ee0*/  IMAD R236, R3, 0x2, R232 ;  /* 0x0000000203ec7824 */ /* 0x000fce00078e02e8 */
[-C--:B------:R-:W-:Y:S08]  /*1ef0*/  HMMA.16816.F32.BF16 R68, R8, R22.reuse, RZ ;  /* 0x000000160844723c */ /* 0x080ff000000418ff */
[C---:B------:R-:W-:Y:S01]  /*1f00*/  HMMA.16816.F32.BF16 R116, R12.reuse, R22, RZ ;  /* 0x000000160c74723c */ /* 0x040fe200000418ff */
[----:B------:R-:W1:Y:S04]  /*1f10*/  LDSM.16.M88.4 R20, [R233+0xa080] ;  /* 0x00a08000e914783b */ /* 0x000e680000000200 */
[----:B------:R-:W-:Y:S01]  /*1f20*/  @!PT LDS RZ, [RZ] ;  /* 0x00000000fffff984 */ /* 0x000fe20000000800 */
[----:B------:R-:W-:Y:S01]  /*1f30*/  @!PT LDS RZ, [RZ] ;  /* 0x00000000fffff984 */ /* 0x000fe20000000800 */
[----:B------:R-:W-:Y:S01]  /*1f40*/  @!PT LDS RZ, [RZ] ;  /* 0x00000000fffff984 */ /* 0x000fe20000000800 */
[----:B------:R2:W-:Y:S03]  /*1f50*/  LDGSTS.E.BYPASS.LTC128B.128 [R243+0x2080], [R4.64], !P5 ;  /* 0x0208000004f37fae */ /* 0x0005e6000e901d4e */
[----:B---3--:R-:W-:Y:S01]  /*1f60*/  HMMA.16816.F32.BF16 R112, R12, R24, RZ ;  /* 0x000000180c70723c */ /* 0x008fe200000418ff */
[----:B------:R2:W-:Y:S04]  /*1f70*/  LDGSTS.E.BYPASS.LTC128B.128 [R243+0x3880], [R4.64+0x80], !P1 ;  /* 0x0388008004f37fae */ /* 0x0005e8000c901d4e */
[----:B------:R3:W-:Y:S01]  /*1f80*/  LDGSTS.E.BYPASS.LTC128B.128 [R243+0x2880], [R6.64], !P6 ;  /* 0x0288000006f37fae */ /* 0x0007e2000f101d4e */
[----:B------:R-:W-:-:S02]  /*1f90*/  ISETP.LT.OR P6, PT, R29, 0x11, P3 ;  /* 0x000000111d00780c */ /* 0x000fc40001fc1670 */
[C---:B------:R-:W-:Y:S08]  /*1fa0*/  HMMA.16816.F32.BF16 R56, R8.reuse, R24, RZ ;  /* 0x000000180838723c */ /* 0x040ff000000418ff */
[-C--:B------:R-:W-:Y:S08]  /*1fb0*/  HMMA.16816.F32.BF16 R64, R8, R26.reuse, RZ ;  /* 0x0000001a0840723c */ /* 0x080ff000000418ff */
[----:B------:R-:W-:Y:S08]  /*1fc0*/  HMMA.16816.F32.BF16 R108, R12, R26, RZ ;  /* 0x0000001a0c6c723c */ /* 0x000ff000000418ff */
[C---:B----4-:R-:W-:Y:S08]  /*1fd0*/  HMMA.16816.F32.BF16 R24, R8.reuse, R36, RZ ;  /* 0x000000240818723c */ /* 0x050ff000000418ff */
[----:B------:R-:W-:Y:S07]  /*1fe0*/  HMMA.16816.F32.BF16 R40, R8, R38, RZ ;  /* 0x000000260828723c */ /* 0x000fee00000418ff */
[----:B------:R-:W-:Y:S01]  /*1ff0*/  IADD3 R8, P5, P1, R0, 0x80, R4 ;  /* 0x0000008000087810 */ /* 0x000fe200079be004 */
[----:B------:R-:W-:Y:S01]  /*2000*/  IMAD.MOV.U32 R0, RZ, RZ, 0x40 ;  /* 0x00000040ff007424 */ /* 0x000fe200078e00ff */
[----:B--2---:R-:W-:Y:S01]  /*2010*/  IADD3 R4, P2, R6, UR10, RZ ;  /* 0x0000000a06047c10 */ /* 0x004fe2000ff5e0ff */
[----:B------:R-:W-:Y:S01]  /*2020*/  HMMA.16816.F32.BF16 R92, R12, R36, RZ ;  /* 0x000000240c5c723c */ /* 0x000fe200000418ff */
[----:B------:R-:W-:-:S02]  /*2030*/  IADD3.X R9, RZ, UR11, R5, P5, P1 ;  /* 0x0000000bff097c10 */ /* 0x000fc4000afe2405 */
[C---:B------:R-:W-:Y:S02]  /*2040*/  ISETP.LT.OR P5, PT, R29.reuse, 0x21, P4 ;  /* 0x000000211d00780c */ /* 0x040fe400027a1670 */
[----:B------:R-:W-:Y:S01]  /*2050*/  ISETP.LT.OR P1, PT, R29, 0x21, P3 ;  /* 0x000000211d00780c */ /* 0x000fe20001f21670 */
[----:B------:R2:W-:Y:S01]  /*2060*/  LDGSTS.E.BYPASS.LTC128B.128 [R243+0x4080], [R8.64], !P6 ;  /* 0x0408000008f37fae */ /* 0x0005e2000f101d4e */
[----:B------:R-:W-:Y:S01]  /*2070*/  SEL R0, R0, 0xffffffc0, !P0 ;  /* 0xffffffc000007807 */ /* 0x000fe20004000000 */
[----:B------:R-:W-:Y:S01]  /*2080*/  HMMA.16816.F32.BF16 R104, R12, R38, RZ ;  /* 0x000000260c68723c */ /* 0x000fe200000418ff */
[----:B------:R-:W-:Y:S02]  /*2090*/  IADD3.X R5, R7, UR11, RZ, P2, !PT ;  /* 0x0000000b07057c10 */ /* 0x000fe400097fe4ff */
[----:B------:R-:W-:Y:S01]  /*20a0*/  ISETP.GT.AND P0, PT, R35, UR8, PT ;  /* 0x0000000823007c0c */ /* 0x000fe2000bf04270 */
[----:B------:R-:W-:Y:S02]  /*20b0*/  IMAD.IADD R230, R224, 0x1, R0 ;  /* 0x00000001e0e67824 */ /* 0x000fe400078e0200 */
[----:B------:R-:W-:-:S02]  /*20c0*/  IMAD.IADD R229, R0, 0x1, R235 ;  /* 0x0000000100e57824 */ /* 0x000fc400078e02eb */
[----:B------:R3:W-:Y:S01]  /*20d0*/  LDGSTS.E.BYPASS.LTC128B.128 [R243+0x3080], [R4.64], !P5 ;  /* 0x0308000004f37fae */ /* 0x0007e2000e901d4e */
[C---:B-1----:R-:W-:Y:S03]  /*20e0*/  HMMA.16816.F32.BF16 R88, R20.reuse, R48, R24 ;  /* 0x000000301458723c */ /* 0x042fe60000041818 */
[----:B------:R3:W-:Y:S04]  /*20f0*/  LDGSTS.E.BYPASS.LTC128B.128 [R243+0x4880], [R4.64+0x80], !P1 ;  /* 0x0488008004f37fae */ /* 0x0007e8000c901d4e */
[----:B------:R-:W-:Y:S01]  /*2100*/  LDSM.16.M88.4 R28, [R230+0x5080] ;  /* 0x00508000e61c783b */ /* 0x000fe20000000200 */
[C---:B------:R-:W-:Y:S03]  /*2110*/  HMMA.16816.F32.BF16 R100, R20.reuse, R52, R60 ;  /* 0x000000341464723c */ /* 0x040fe6000004183c */
[----:B------:R-:W-:Y:S04]  /*2120*/  LDSM.16.M88.4 R24, [R230+0x5880] ;  /* 0x00588000e618783b */ /* 0x000fe80000000200 */
[----:B------:R-:W-:Y:S01]  /*2130*/  LDSM.16.M88.4 R36, [R230+0x6080] ;  /* 0x00608000e624783b */ /* 0x000fe20000000200 */
[C---:B------:R-:W-:Y:S03]  /*2140*/  HMMA.16816.F32.BF16 R96, R20.reuse, R44, R56 ;  /* 0x0000002c1460723c */ /* 0x040fe60000041838 */
[----:B--2---:R-:W1:Y:S04]  /*2150*/  LDSM.16.M88.4 R8, [R232+0xa080] ;  /* 0x00a08000e808783b */ /* 0x004e680000000200 */
[----:B------:R-:W2:Y:S01]  /*2160*/  LDSM.16.M88.4 R12, [R232+0x8080] ;  /* 0x00808000e80c783b */ /* 0x000ea20000000200 */
[C---:B------:R-:W-:Y:S03]  /*2170*/  HMMA.16816.F32.BF16 R84, R20.reuse, R54, R68 ;  /* 0x000000361454723c */ /* 0x040fe60000041844 */
[----:B------:R-:W-:Y:S04]  /*2180*/  LDSM.16.M88.4 R60, [R229+0x1000] ;  /* 0x00100000e53c783b */ /* 0x000fe80000000200 */
[----:B---3--:R-:W-:Y:S01]  /*2190*/  LDSM.16.M88.4 R4, [R234+0xa080] ;  /* 0x00a08000ea04783b */ /* 0x008fe20000000200 */
[C---:B------:R-:W-:Y:S03]  /*21a0*/  HMMA.16816.F32.BF16 R80, R20.reuse, R46, R64 ;  /* 0x0000002e1450723c */ /* 0x040fe60000041840 */
[----:B------:R-:W-:Y:S04]  /*21b0*/  LDSM.16.M88.4 R64, [R229+0x800] ;  /* 0x00080000e540783b */ /* 0x000fe80000000200 */
[----:B------:R-:W0:Y:S01]  /*21c0*/  LDGDEPBAR ;  /* 0x00000000000079af */ /* 0x000e220000000000 */
[----:B------:R-:W-:Y:S03]  /*21d0*/  HMMA.16816.F32.BF16 R76, R20, R50, R40 ;  /* 0x00000032144c723c */ /* 0x000fe60000041828 */
[----:B------:R-:W3:Y:S04]  /*21e0*/  LDSM.16.M88.4 R40, [R229] ;  /* 0x00000000e528783b */ /* 0x000ee80000000200 */
[----:B------:R-:W4:Y:S01]  /*21f0*/  LDSM.16.M88.4 R20, [R234+0x8080] ;  /* 0x00808000ea14783b */ /* 0x000f220000000200 */
[C---:B------:R-:W-:Y:S08]  /*2200*/  HMMA.16816.F32.BF16 R72, R16.reuse, R52, R72 ;  /* 0x000000341048723c */ /* 0x040ff00000041848 */
[C---:B------:R-:W-:Y:S08]  /*2210*/  HMMA.16816.F32.BF16 R68, R16.reuse, R44, R112 ;  /* 0x0000002c1044723c */ /* 0x040ff00000041870 */
[C---:B------:R-:W-:Y:S08]  /*2220*/  HMMA.16816.F32.BF16 R56, R16.reuse, R48, R92 ;  /* 0x000000301038723c */ /* 0x040ff0000004185c */
[C---:B------:R-:W-:Y:S08]  /*2230*/  HMMA.16816.F32.BF16 R52, R16.reuse, R54, R116 ;  /* 0x000000361034723c */ /* 0x040ff00000041874 */
[C---:B------:R-:W-:Y:S08]  /*2240*/  HMMA.16816.F32.BF16 R44, R16.reuse, R46, R108 ;  /* 0x0000002e102c723c */ /* 0x040ff0000004186c */
[----:B------:R-:W-:Y:S01]  /*2250*/  HMMA.16816.F32.BF16 R48, R16, R50, R104 ;  /* 0x000000321030723c */ /* 0x000fe20000041868 */
[----:B------:R-:W-:Y:S07]  /*2260*/  LDSM.16.M88.4 R16, [R231+0xe080] ;  /* 0x00e08000e710783b */ /* 0x000fee0000000200 */
[C---:B-1----:R-:W-:Y:S08]  /*2270*/  HMMA.16816.F32.BF16 R92, R8.reuse, R28, R100 ;  /* 0x0000001c085c723c */ /* 0x042ff00000041864 */
[C---:B------:R-:W-:Y:S08]  /*2280*/  HMMA.16816.F32.BF16 R96, R8.reuse, R24, R96 ;  /* 0x000000180860723c */ /* 0x040ff00000041860 */
[C---:B------:R-:W-:Y:S08]  /*2290*/  HMMA.16816.F32.BF16 R88, R8.reuse, R36, R88 ;  /* 0x000000240858723c */ /* 0x040ff00000041858 */
[C---:B------:R-:W-:Y:S08]  /*22a0*/  HMMA.16816.F32.BF16 R84, R8.reuse, R30, R84 ;  /* 0x0000001e0854723c */ /* 0x040ff00000041854 */
[C---:B------:R-:W-:Y:S08]  /*22b0*/  HMMA.16816.F32.BF16 R80, R8.reuse, R26, R80 ;  /* 0x0000001a0850723c */ /* 0x040ff00000041850 */
[----:B------:R-:W-:Y:S08]  /*22c0*/  HMMA.16816.F32.BF16 R8, R8, R38, R76 ;  /* 0x000000260808723c */ /* 0x000ff0000004184c */
[C---:B--2---:R-:W-:Y:S08]  /*22d0*/  HMMA.16816.F32.BF16 R72, R12.reuse, R28, R72 ;  /* 0x0000001c0c48723c */ /* 0x044ff00000041848 */
[C---:B------:R-:W-:Y:S01]  /*22e0*/  HMMA.16816.F32.BF16 R52, R12.reuse, R30, R52 ;  /* 0x0000001e0c34723c */ /* 0x040fe20000041834 */
[----:B------:R-:W1:Y:S07]  /*22f0*/  LDSM.16.M88.4 R28, [R224+0x6880] ;  /* 0x00688000e01c783b */ /* 0x000e6e0000000200 */
[C---:B------:R-:W-:Y:S08]  /*2300*/  HMMA.16816.F32.BF16 R112, R12.reuse, R36, R56 ;  /* 0x000000240c70723c */ /* 0x040ff00000041838 */
[C---:B------:R-:W-:Y:S08]  /*2310*/  HMMA.16816.F32.BF16 R108, R12.reuse, R24, R68 ;  /* 0x000000180c6c723c */ /* 0x040ff00000041844 */
[C---:B------:R-:W-:Y:S01]  /*2320*/  HMMA.16816.F32.BF16 R116, R12.reuse, R26, R44 ;  /* 0x0000001a0c74723c */ /* 0x040fe2000004182c */
[----:B------:R-:W2:Y:S07]  /*2330*/  LDSM.16.M88.4 R24, [R224+0x7080] ;  /* 0x00708000e018783b */ /* 0x000eae0000000200 */
[----:B------:R-:W-:Y:S01]  /*2340*/  HMMA.16816.F32.BF16 R56, R12, R38, R48 ;  /* 0x000000260c38723c */ /* 0x000fe20000041830 */
[----:B------:R-:W5:Y:S04]  /*2350*/  LDSM.16.M88.4 R12, [R224+0x7880] ;  /* 0x00788000e00c783b */ /* 0x000f680000000200 */
[----:B------:R-:W-:Y:S03]  /*2360*/  LDSM.16.M88.4 R48, [R235+0x2000] ;  /* 0x00200000eb30783b */ /* 0x000fe60000000200 */
[C---:B---3--:R-:W-:Y:S08]  /*2370*/  HMMA.16816.F32.BF16 R44, R4.reuse, R40, R92 ;  /* 0x00000028042c723c */ /* 0x048ff0000004185c */
[C---:B------:R-:W-:Y:S08]  /*2380*/  HMMA.16816.F32.BF16 R36, R4.reuse, R42, R84 ;  /* 0x0000002a0424723c */ /* 0x040ff00000041854 */
[C---:B------:R-:W-:Y:S08]  /*2390*/  HMMA.16816.F32.BF16 R68, R4.reuse, R64, R96 ;  /* 0x000000400444723c */ /* 0x040ff00000041860 */
[C---:B------:R-:W-:Y:S08]  /*23a0*/  HMMA.16816.F32.BF16 R104, R4.reuse, R60, R88 ;  /* 0x0000003c0468723c */ /* 0x040ff00000041858 */
[C---:B------:R-:W-:Y:S01]  /*23b0*/  HMMA.16816.F32.BF16 R100, R4.reuse, R62, R8 ;  /* 0x0000003e0464723c */ /* 0x040fe20000041808 */
[----:B------:R-:W3:Y:S07]  /*23c0*/  LDSM.16.M88.4 R8, [R231+0xc080] ;  /* 0x00c08000e708783b */ /* 0x000eee0000000200 */
[----:B------:R-:W-:Y:S01]  /*23d0*/  HMMA.16816.F32.BF16 R76, R4, R66, R80 ;  /* 0x00000042044c723c */ /* 0x000fe20000041850 */
[----:B------:R-:W1:Y:S07]  /*23e0*/  LDSM.16.M88.4 R4, [R233+0xe080] ;  /* 0x00e08000e904783b */ /* 0x000e6e0000000200 */
[C---:B----4-:R-:W-:Y:S01]  /*23f0*/  HMMA.16816.F32.BF16 R96, R20.reuse, R40, R72 ;  /* 0x000000281460723c */ /* 0x050fe20000041848 */
[----:B------:R-:W4:Y:S07]  /*2400*/  LDSM.16.M88.4 R72, [R235+0x2800] ;  /* 0x00280000eb48783b */ /* 0x000f2e0000000200 */
[C---:B------:R-:W-:Y:S01]  /*2410*/  HMMA.16816.F32.BF16 R88, R20.reuse, R42, R52 ;  /* 0x0000002a1458723c */ /* 0x040fe20000041834 */
[----:B------:R-:W2:Y:S07]  /*2420*/  LDSM.16.M88.4 R52, [R235+0x1800] ;  /* 0x00180000eb34783b */ /* 0x000eae0000000200 */
[C---:B------:R-:W-:Y:S08]  /*2430*/  HMMA.16816.F32.BF16 R92, R20.reuse, R64, R108 ;  /* 0x00000040145c723c */ /* 0x040ff0000004186c */
[C---:B------:R-:W-:Y:S08]  /*2440*/  HMMA.16816.F32.BF16 R108, R20.reuse, R66, R116 ;  /* 0x00000042146c723c */ /* 0x040ff00000041874 */
[C---:B------:R-:W-:Y:S08]  /*2450*/  HMMA.16816.F32.BF16 R112, R20.reuse, R60, R112 ;  /* 0x0000003c1470723c */ /* 0x040ff00000041870 */
[----:B------:R-:W-:Y:S01]  /*2460*/  HMMA.16816.F32.BF16 R84, R20, R62, R56 ;  /* 0x0000003e1454723c */ /* 0x000fe20000041838 */
[----:B------:R-:W3:Y:S07]  /*2470*/  LDSM.16.M88.4 R20, [R233+0xc080] ;  /* 0x00c08000e914783b */ /* 0x000eee0000000200 */
[C---:B-1----:R-:W-:Y:S08]  /*2480*/  HMMA.16816.F32.BF16 R80, R16.reuse, R28, R44 ;  /* 0x0000001c1050723c */ /* 0x042ff0000004182c */
[C---:B------:R-:W-:Y:S08]  /*2490*/  HMMA.16816.F32.BF16 R56, R16.reuse, R30, R36 ;  /* 0x0000001e1038723c */ /* 0x040ff00000041824 */
[C---:B--2---:R-:W-:Y:S08]  /*24a0*/  HMMA.16816.F32.BF16 R44, R16.reuse, R24, R68 ;  /* 0x00000018102c723c */ /* 0x044ff00000041844 */
[C---:B-----5:R-:W-:Y:S08]  /*24b0*/  HMMA.16816.F32.BF16 R36, R16.reuse, R12, R104 ;  /* 0x0000000c1024723c */ /* 0x060ff00000041868 */
[C---:B------:R-:W-:Y:S08]  /*24c0*/  HMMA.16816.F32.BF16 R40, R16.reuse, R26, R76 ;  /* 0x0000001a1028723c */ /* 0x040ff0000004184c */
[----:B------:R-:W-:Y:S01]  /*24d0*/  HMMA.16816.F32.BF16 R64, R16, R14, R100 ;  /* 0x0000000e1040723c */ /* 0x000fe20000041864 */
[----:B------:R-:W-:Y:S07]  /*24e0*/  LDSM.16.M88.4 R16, [R232+0xe080] ;  /* 0x00e08000e810783b */ /* 0x000fee0000000200 */
[C---:B---3--:R-:W-:Y:S08]  /*24f0*/  HMMA.16816.F32.BF16 R76, R8.reuse, R28, R96 ;  /* 0x0000001c084c723c */ /* 0x048ff00000041860 */
[C---:B------:R-:W-:Y:S08]  /*2500*/  HMMA.16816.F32.BF16 R68, R8.reuse, R30, R88 ;  /* 0x0000001e0844723c */ /* 0x040ff00000041858 */
[C---:B------:R-:W-:Y:S08]  /*2510*/  HMMA.16816.F32.BF16 R60, R8.reuse, R24, R92 ;  /* 0x00000018083c723c */ /* 0x040ff0000004185c */
[C---:B------:R-:W-:Y:S08]  /*2520*/  HMMA.16816.F32.BF16 R28, R8.reuse, R26, R108 ;  /* 0x0000001a081c723c */ /* 0x040ff0000004186c */
[C---:B------:R-:W-:Y:S08]  /*2530*/  HMMA.16816.F32.BF16 R24, R8.reuse, R12, R112 ;  /* 0x0000000c0818723c */ /* 0x040ff00000041870 */
[----:B------:R-:W-:Y:S01]  /*2540*/  HMMA.16816.F32.BF16 R84, R8, R14, R84 ;  /* 0x0000000e0854723c */ /* 0x000fe20000041854 */
[----:B------:R-:W-:Y:S04]  /*2550*/  LDSM.16.M88.4 R12, [R232+0xc080] ;  /* 0x00c08000e80c783b */ /* 0x000fe80000000200 */
[----:B------:R-:W-:Y:S03]  /*2560*/  LDSM.16.M88.4 R8, [R234+0xc080] ;  /* 0x00c08000ea08783b */ /* 0x000fe60000000200 */
[C---:B------:R-:W-:Y:S01]  /*2570*/  HMMA.16816.F32.BF16 R112, R4.reuse, R48, R44 ;  /* 0x000000300470723c */ /* 0x040fe2000004182c */
[----:B------:R-:W1:Y:S07]  /*2580*/  LDSM.16.M88.4 R44, [R230+0x6880] ;  /* 0x00688000e62c783b */ /* 0x000e6e0000000200 */
[C---:B----4-:R-:W-:Y:S01]  /*2590*/  HMMA.16816.F32.BF16 R104, R4.reuse, R72, R36 ;  /* 0x000000480468723c */ /* 0x050fe20000041824 */
[----:B------:R-:W2:Y:S07]  /*25a0*/  LDSM.16.M88.4 R36, [R230+0x7880] ;  /* 0x00788000e624783b */ /* 0x000eae0000000200 */
[C---:B------:R-:W-:Y:S01]  /*25b0*/  HMMA.16816.F32.BF16 R108, R4.reuse, R50, R40 ;  /* 0x00000032046c723c */ /* 0x040fe20000041828 */
[----:B------:R-:W3:Y:S07]  /*25c0*/  LDSM.16.M88.4 R40, [R230+0x7080] ;  /* 0x00708000e628783b */ /* 0x000eee0000000200 */
[C---:B------:R-:W-:Y:S08]  /*25d0*/  HMMA.16816.F32.BF16 R116, R4.reuse, R52, R80 ;  /* 0x000000340474723c */ /* 0x040ff00000041850 */
[C---:B------:R-:W-:Y:S08]  /*25e0*/  HMMA.16816.F32.BF16 R80, R4.reuse, R54, R56 ;  /* 0x000000360450723c */ /* 0x040ff00000041838 */
[----:B------:R-:W-:Y:S01]  /*25f0*/  HMMA.16816.F32.BF16 R56, R4, R74, R64 ;  /* 0x0000004a0438723c */ /* 0x000fe20000041840 */
[----:B------:R-:W-:Y:S07]  /*2600*/  LDSM.16.M88.4 R4, [R236+0xe080] ;  /* 0x00e08000ec04783b */ /* 0x000fee0000000200 */
[C---:B------:R-:W-:Y:S08]  /*2610*/  HMMA.16816.F32.BF16 R100, R20.reuse, R52, R76 ;  /* 0x000000341464723c */ /* 0x040ff0000004184c */
[C---:B------:R-:W-:Y:S08]  /*2620*/  HMMA.16816.F32.BF16 R96, R20.reuse, R54, R68 ;  /* 0x000000361460723c */ /* 0x040ff00000041844 */
[C---:B------:R-:W-:Y:S08]  /*2630*/  HMMA.16816.F32.BF16 R92, R20.reuse, R48, R60 ;  /* 0x00000030145c723c */ /* 0x040ff0000004183c */
[C---:B------:R-:W-:Y:S01]  /*2640*/  HMMA.16816.F32.BF16 R88, R20.reuse, R50, R28 ;  /* 0x000000321458723c */ /* 0x040fe2000004181c */
[----:B------:R-:W-:Y:S07]  /*2650*/  LDSM.16.M88.4 R28, [R229+0x1800] ;  /* 0x00180000e51c783b */ /* 0x000fee0000000200 */
[C---:B------:R-:W-:Y:S01]  /*2660*/  HMMA.16816.F32.BF16 R64, R20.reuse, R72, R24 ;  /* 0x000000481440723c */ /* 0x040fe20000041818 */
[----:B------:R-:W-:Y:S07]  /*2670*/  LDSM.16.M88.4 R24, [R229+0x2000] ;  /* 0x00200000e518783b */ /* 0x000fee0000000200 */
[----:B------:R-:W-:Y:S01]  /*2680*/  HMMA.16816.F32.BF16 R60, R20, R74, R84 ;  /* 0x0000004a143c723c */ /* 0x000fe20000041854 */
[----:B------:R-:W4:Y:S01]  /*2690*/  LDSM.16.M88.4 R20, [R229+0x2800] ;  /* 0x00280000e514783b */ /* 0x000f220000000200 */
[----:B------:R-:W-:-:S06]  /*26a0*/  DEPBAR.LE SB0, 0x0 ;  /* 0x000080000000791a */ /* 0x000fcc0000000000 */
[C---:B-1----:R-:W-:Y:S08]  /*26b0*/  HMMA.16816.F32.BF16 R84, R16.reuse, R44, R116 ;  /* 0x0000002c1054723c */ /* 0x042ff00000041874 */
[C---:B------:R-:W-:Y:S08]  /*26c0*/  HMMA.16816.F32.BF16 R80, R16.reuse, R46, R80 ;  /* 0x0000002e1050723c */ /* 0x040ff00000041850 */
[----:B--2---:R-:W-:Y:S08]  /*26d0*/  HMMA.16816.F32.BF16 R56, R16, R38, R56 ;  /* 0x000000261038723c */ /* 0x004ff00000041838 */
[C---:B------:R-:W-:Y:S08]  /*26e0*/  HMMA.16816.F32.BF16 R52, R12.reuse, R44, R100 ;  /* 0x0000002c0c34723c */ /* 0x040ff00000041864 */
[----:B------:R-:W-:Y:S08]  /*26f0*/  HMMA.16816.F32.BF16 R48, R12, R46, R96 ;  /* 0x0000002e0c30723c */ /* 0x000ff00000041860 */
[C---:B---3--:R-:W-:Y:S08]  /*2700*/  HMMA.16816.F32.BF16 R76, R16.reuse, R40, R112 ;  /* 0x00000028104c723c */ /* 0x048ff00000041870 */
[C---:B------:R-:W-:Y:S08]  /*2710*/  HMMA.16816.F32.BF16 R72, R16.reuse, R42, R108 ;  /* 0x0000002a1048723c */ /* 0x040ff0000004186c */
[----:B------:R-:W-:Y:S08]  /*2720*/  HMMA.16816.F32.BF16 R68, R16, R36, R104 ;  /* 0x000000241044723c */ /* 0x000ff00000041868 */
[C---:B------:R-:W-:Y:S08]  /*2730*/  HMMA.16816.F32.BF16 R44, R12.reuse, R40, R92 ;  /* 0x000000280c2c723c */ /* 0x040ff0000004185c */
[C---:B------:R-:W-:Y:S08]  /*2740*/  HMMA.16816.F32.BF16 R40, R12.reuse, R42, R88 ;  /* 0x0000002a0c28723c */ /* 0x040ff00000041858 */
[C---:B------:R-:W-:Y:S08]  /*2750*/  HMMA.16816.F32.BF16 R16, R12.reuse, R36, R64 ;  /* 0x000000240c10723c */ /* 0x040ff00000041840 */
[----:B------:R-:W-:Y:S08]  /*2760*/  HMMA.16816.F32.BF16 R12, R12, R38, R60 ;  /* 0x000000260c0c723c */ /* 0x000ff0000004183c */
[----:B----4-:R-:W-:Y:S08]  /*2770*/  HMMA.16816.F32.BF16 R160, R4, R22, R56 ;  /* 0x0000001604a0723c */ /* 0x010ff00000041838 */
        /* <DEDUP_REMOVED lines=8> */
[-C--:B------:R-:W-:Y:S08]  /*2800*/  HMMA.16816.F32.BF16 R68, R4, R20.reuse, R68 ;  /* 0x000000140444723c */ /* 0x080ff00000041844 */
        /* <DEDUP_REMOVED lines=13> */
[----:B------:R-:W-:Y:S01]  /*28e0*/  IMAD.IADD R0, R9, 0x1, R0 ;  /* 0x0000000109007824 */ /* 0x000fe200078e0200 */
[----:B------:R-:W-:Y:S02]  /*28f0*/  IADD3 R6, P5, R4, UR4, RZ ;  /* 0x0000000404067c10 */ /* 0x000fe4000ffbe0ff */
[----:B------:R-:W-:Y:S02]  /*2900*/  IADD3 R10, P2, P1, R7, 0x80, R4 ;  /* 0x00000080070a7810 */ /* 0x000fe4000795e004 */
[----:B------:R-:W-:Y:S02]  /*2910*/  LEA.HI.X R5, R8, c[0x0][0x1cc], R0, 0x1, P0 ;  /* 0x0000730008057a11 */ /* 0x000fe400000f0c00 */
[----:B------:R-:W-:-:S02]  /*2920*/  IADD3 R8, P0, R6, UR4, RZ ;  /* 0x0000000406087c10 */ /* 0x000fc4000ff1e0ff */
[----:B------:R-:W-:Y:S01]  /*2930*/  IADD3.X R7, R5, UR6, RZ, P5, !PT ;  /* 0x0000000605077c10 */ /* 0x000fe2000affe4ff */
[----:B------:R-:W-:Y:S01]  /*2940*/  @!PT LDS RZ, [RZ] ;  /* 0x00000000fffff984 */ /* 0x000fe20000000800 */
[----:B------:R-:W-:Y:S01]  /*2950*/  @!PT LDS RZ, [RZ] ;  /* 0x00000000fffff984 */ /* 0x000fe20000000800 */
[----:B------:R-:W-:Y:S01]  /*2960*/  @!PT LDS RZ, [RZ] ;  /* 0x00000000fffff984 */ /* 0x000fe20000000800 */
[----:B------:R1:W-:Y:S01]  /*2970*/  LDGSTS.E.BYPASS.LTC128B.128 [R243+0x5080], [R4.64], !P4 ;  /* 0x0508000004f37fae */ /* 0x0003e2000e101d4e */
[----:B------:R-:W-:Y:S02]  /*2980*/  IADD3.X R11, RZ, UR6, R5, P2, P1 ;  /* 0x00000006ff0b7c10 */ /* 0x000fe400097e2405 */
[----:B------:R-:W-:Y:S01]  /*2990*/  IADD3.X R9, R7, UR6, RZ, P0, !PT ;  /* 0x0000000607097c10 */ /* 0x000fe200087fe4ff */
[----:B------:R1:W-:Y:S04]  /*29a0*/  LDGSTS.E.BYPASS.LTC128B.128 [R243+0x6880], [R4.64+0x80], !P3 ;  /* 0x0688008004f37fae */ /* 0x0003e8000d901d4e */
[----:B------:R1:W-:Y:S04]  /*29b0*/  LDGSTS.E.BYPASS.LTC128B.128 [R243+0x5880], [R6.64], !P4 ;  /* 0x0588000006f37fae */ /* 0x0003e8000e101d4e */
[----:B------:R1:W-:Y:S04]  /*29c0*/  LDGSTS.E.BYPASS.LTC128B.128 [R243+0x7080], [R10.64], !P3 ;  /* 0x070800000af37fae */ /* 0x0003e8000d901d4e */
[----:B------:R1:W-:Y:S04]  /*29d0*/  LDGSTS.E.BYPASS.LTC128B.128 [R243+0x6080], [R8.64], !P4 ;  /* 0x0608000008f37fae */ /* 0x0003e8000e101d4e */
[----:B------:R1:W-:Y:S02]  /*29e0*/  LDGSTS.E.BYPASS.LTC128B.128 [R243+0x7880], [R8.64+0x80], !P3 ;  /* 0x0788008008f37fae */ /* 0x0003e4000d901d4e */
.L_x_881:
[----:B------:R-:W-:Y:S01]  /*29f0*/  LOP3.LUT R0, R121, 0xffffffe0, RZ, 0xc0, !PT ;  /* 0xffffffe079007812 */ /* 0x000fe200078ec0ff */
[----:B------:R-:W-:Y:S01]  /*2a00*/  ULDC UR6, c[0x0][0x324] ;  /* 0x0000c90000067ab9 */ /* 0x000fe20000000800 */
[----:B-1----:R-:W-:Y:S01]  /*2a10*/  LEA.HI R5, R123, R129, RZ, 0x2 ;  /* 0x000000817b057211 */ /* 0x002fe200078f10ff */
        /* <DEDUP_REMOVED lines=12> */
[----:B------:R-:W-:Y:S02]  /*2ae0*/  LEA.HI.SX32 R6, R7, UR17, 0x1e ;  /* 0x0000001107067c11 */ /* 0x000fe4000f8ff2ff */
[----:B------:R-:W-:Y:S01]  /*2af0*/  PLOP3.LUT P1, PT, PT, PT, UP3, 0x80, 0x0 ;  /* 0x000000000000781c */ /* 0x000fe20003f2f038 */
[C---:B------:R-:W-:Y:S01]  /*2b00*/  IMAD.SHL.U32 R9, R4.reuse, 0x20, RZ ;  /* 0x0000002004097824 */ /* 0x040fe200078e00ff */
[----:B------:R-:W-:Y:S01]  /*2b10*/  LOP3.LUT R4, R4, 0x1ffffffe, RZ, 0xc0, !PT ;  /* 0x1ffffffe04047812 */ /* 0x000fe200078ec0ff */
[----:B------:R-:W-:Y:S01]  /*2b20*/  IMAD R8, R8, 0x10, R6 ;  /* 0x0000001008087824 */ /* 0x000fe200078e0206 */
[----:B------:R-:W-:-:S02]  /*2b30*/  PLOP3.LUT P0, PT, PT, PT, UP3, 0x80, 0x0 ;  /* 0x000000000000781c */ /* 0x000fc40003f0f038 */
[----:B------:R-:W-:Y:S01]  /*2b40*/  LOP3.LUT R6, R9, 0xffffffc0, RZ, 0xc0, !PT ;  /* 0xffffffc009067812 */ /* 0x000fe200078ec0ff */
[----:B------:R-:W-:-:S04]  /*2b50*/  IMAD.IADD R5, R5, 0x1, -R4 ;  /* 0x0000000105057824 */ /* 0x000fc800078e0a04 */
[----:B------:R-:W-:-:S04]  /*2b60*/  IMAD.IADD R4, R6, 0x1, R8 ;  /* 0x0000000106047824 */ /* 0x000fc800078e0208 */
[----:B------:R-:W-:-:S04]  /*2b70*/  IMAD R10, R5, 0x8, R4 ;  /* 0x00000008050a7824 */ /* 0x000fc800078e0204 */
[----:B------:R-:W-:Y:S01]  /*2b80*/  @P1 IMAD.HI.U32 R4, R10, c[0x0][0x2c8], RZ ;  /* 0x0000b2000a041a27 */ /* 0x000fe200078e00ff */
[----:B------:R1:W-:Y:S03]  /*2b90*/  STL [R1+0x24], R10 ;  /* 0x0000240a01007387 */ /* 0x0003e60000100800 */
[----:B------:R-:W-:Y:S01]  /*2ba0*/  IMAD.MOV.U32 R9, RZ, RZ, R10 ;  /* 0x000000ffff097224 */ /* 0x000fe200078e000a */
[----:B------:R-:W-:Y:S02]  /*2bb0*/  @P0 SHF.R.U32.HI R9, RZ, c[0x0][0x2cc], R4 ;  /* 0x0000b300ff090a19 */ /* 0x000fe40000011604 */
[----:B------:R-:W-:Y:S02]  /*2bc0*/  LOP3.LUT R4, R7, 0x7ffffffc, RZ, 0xc0, !PT ;  /* 0x7ffffffc07047812 */ /* 0x000fe400078ec0ff */
[----:B------:R-:W-:Y:S01]  /*2bd0*/  PLOP3.LUT P0, PT, PT, PT, UP2, 0x40, 0x0 ;  /* 0x000000000000781c */ /* 0x000fe20003f0e828 */
[----:B------:R-:W2:Y:S02]  /*2be0*/  SHFL.IDX PT, R6, R9, RZ, 0x1c1f ;  /* 0x001c1fff09067589 */ /* 0x000ea400000e0000 */
[----:B------:R-:W-:Y:S01]  /*2bf0*/  IMAD.IADD R4, R0, 0x1, -R4 ;  /* 0x0000000100047824 */ /* 0x000fe200078e0a04 */
[----:B------:R-:W-:-:S03]  /*2c00*/  IADD3.X R0, R32, c[0x0][0x1d0], RZ, PT, !PT ;  /* 0x0000740020007a10 */ /* 0x000fc60003ffe4ff */
[----:B------:R-:W-:-:S04]  /*2c10*/  IMAD.SHL.U32 R8, R4, 0x2, RZ ;  /* 0x0000000204087824 */ /* 0x000fc800078e00ff */
[--C-:B------:R-:W-:Y:S01]  /*2c20*/  IMAD.IADD R13, R32, 0x1, -R8.reuse ;  /* 0x00000001200d7824 */ /* 0x100fe200078e0a08 */
[----:B------:R3:W-:Y:S01]  /*2c30*/  STL [R1+0x10], R8 ;  /* 0x0000100801007387 */ /* 0x0007e20000100800 */
[----:B------:R-:W-:Y:S02]  /*2c40*/  IADD3 R0, R0, -c[0x0][0x168], -R8 ;  /* 0x80005a0000007a10 */ /* 0x000fe40007ffe808 */
[----:B------:R-:W-:Y:S02]  /*2c50*/  IADD3 R11, -R8, c[0x0][0x1d0], R32 ;  /* 0x00007400080b7a10 */ /* 0x000fe40007ffe120 */
[C---:B-1----:R-:W-:Y:S02]  /*2c60*/  IADD3 R10, R0.reuse, c[0x0][0x328], RZ ;  /* 0x0000ca00000a7a10 */ /* 0x042fe40007ffe0ff */
[----:B------:R-:W-:Y:S01]  /*2c70*/  IADD3 R12, R0, UR6, RZ ;  /* 0x00000006000c7c10 */ /* 0x000fe2000fffe0ff */
[----:B------:R-:W-:Y:S02]  /*2c80*/  IMAD.IADD R0, R34, 0x1, R33 ;  /* 0x0000000122007824 */ /* 0x000fe400078e0221 */
[----:B--2---:R-:W-:-:S02]  /*2c90*/  IMAD.IADD R5, R10, 0x1, R6 ;  /* 0x000000010a057824 */ /* 0x004fc400078e0206 */
[----:B------:R-:W-:-:S03]  /*2ca0*/  IMAD.IADD R4, R12, 0x1, R6 ;  /* 0x000000010c047824 */ /* 0x000fc600078e0206 */
[----:B------:R-:W-:Y:S01]  /*2cb0*/  IMNMX R5, R5, R11, PT ;  /* 0x0000000b05057217 */ /* 0x000fe20003800200 */
[----:B------:R-:W-:Y:S05]  /*2cc0*/  @P0 BRA `(.L_x_882) ;  /* 0x0000015000000947 */ /* 0x000fea0003800000 */
        /* <DEDUP_REMOVED lines=12> */
.L_x_884:
[----:B------:R-:W-:-:S04]  /*2d90*/  MOV R7, c[0x0][0x32c] ;  /* 0x0000cb0000077a02 */ /* 0x000fc80000000f00 */
[----:B------:R-:W-:-:S13]  /*2da0*/  ISETP.NE.AND P0, PT, R7, 0x1, PT ;  /* 0x000000010700780c */ /* 0x000fda0003f05270 */
[----:B------:R-:W-:-:S05]  /*2db0*/  @P0 IMAD.HI.U32 R7, R6, c[0x0][0x330], RZ ;  /* 0x0000cc0006070a27 */ /* 0x000fca00078e00ff */
[----:B------:R-:W-:Y:S02]  /*2dc0*/  @P0 SHF.R.U32.HI R6, RZ, c[0x0][0x334], R7 ;  /* 0x0000cd00ff060a19 */ /* 0x000fe40000011607 */
.L_x_885:
[----:B------:R-:W-:Y:S05]  /*2dd0*/  BSYNC B0 ;  /* 0x0000000000007941 */ /* 0x000fea0003800000 */
.L_x_883:
[----:B------:R-:W-:-:S05]  /*2de0*/  IMAD R6, R6, c[0x0][0x32c], R13 ;  /* 0x0000cb0006067a24 */ /* 0x000fca00078e020d */
[----:B------:R-:W-:Y:S02]  /*2df0*/  IADD3 R7, R6, c[0x0][0x32c], RZ ;  /* 0x0000cb0006077a10 */ /* 0x000fe40007ffe0ff */
[----:B------:R-:W-:Y:S02]  /*2e00*/  IMNMX R4, R4, R6, !PT ;  /* 0x0000000604047217 */ /* 0x000fe40007800200 */
[----:B------:R-:W-:Y:S02]  /*2e10*/  IMNMX R5, R5, R7, PT ;  /* 0x0000000705057217 */ /* 0x000fe40003800200 */
.L_x_882:
[----:B---3--:R-:W1:Y:S01]  /*2e20*/  SHFL.IDX PT, R8, R9, 0x1, 0x1c1f ;  /* 0x003c1f0009087f89 */ /* 0x008e6200000e0000 */
[----:B------:R-:W-:Y:S01]  /*2e30*/  PLOP3.LUT P0, PT, PT, PT, UP2, 0x40, 0x0 ;  /* 0x000000000000781c */ /* 0x000fe20003f0e828 */
[--C-:B-1----:R-:W-:Y:S02]  /*2e40*/  IMAD.IADD R7, R10, 0x1, R8.reuse ;  /* 0x000000010a077824 */ /* 0x102fe400078e0208 */
[----:B------:R-:W-:-:S03]  /*2e50*/  IMAD.IADD R6, R12, 0x1, R8 ;  /* 0x000000010c067824 */ /* 0x000fc600078e0208 */
[----:B------:R-:W-:-:S07]  /*2e60*/  IMNMX R7, R7, R11, PT ;  /* 0x0000000b07077217 */ /* 0x000fce0003800200 */
        /* <DEDUP_REMOVED lines=13> */
.L_x_888:
[----:B------:R-:W-:-:S04]  /*2f40*/  MOV R14, c[0x0][0x32c] ;  /* 0x0000cb00000e7a02 */ /* 0x000fc80000000f00 */
[----:B------:R-:W-:-:S13]  /*2f50*/  ISETP.NE.AND P0, PT, R14, 0x1, PT ;  /* 0x000000010e00780c */ /* 0x000fda0003f05270 */
[----:B------:R-:W-:-:S05]  /*2f60*/  @P0 IMAD.HI.U32 R14, R8, c[0x0][0x330], RZ ;  /* 0x0000cc00080e0a27 */ /* 0x000fca00078e00ff */
[----:B------:R-:W-:Y:S02]  /*2f70*/  @P0 SHF.R.U32.HI R8, RZ, c[0x0][0x334], R14 ;  /* 0x0000cd00ff080a19 */ /* 0x000fe4000001160e */
.L_x_889:
[----:B------:R-:W-:Y:S05]  /*2f80*/  BSYNC B0 ;  /* 0x0000000000007941 */ /* 0x000fea0003800000 */
.L_x_887:
[----:B------:R-:W-:-:S05]  /*2f90*/  IMAD R8, R8, c[0x0][0x32c], R13 ;  /* 0x0000cb0008087a24 */ /* 0x000fca00078e020d */
[----:B------:R-:W-:Y:S02]  /*2fa0*/  IADD3 R14, R8, c[0x0][0x32c], RZ ;  /* 0x0000cb00080e7a10 */ /* 0x000fe40007ffe0ff */
[----:B------:R-:W-:Y:S02]  /*2fb0*/  IMNMX R6, R6, R8, !PT ;  /* 0x0000000806067217 */ /* 0x000fe40007800200 */
[----:B------:R-:W-:Y:S02]  /*2fc0*/  IMNMX R7, R7, R14, PT ;  /* 0x0000000e07077217 */ /* 0x000fe40003800200 */
.L_x_886:
[C---:B------:R-:W-:Y:S01]  /*2fd0*/  ISETP.GE.AND P0, PT, R32.reuse, 0x2, PT ;  /* 0x000000022000780c */ /* 0x040fe20003f06270 */
[----:B------:R-:W1:Y:S01]  /*2fe0*/  SHFL.IDX PT, R8, R9, 0x2, 0x1c1f ;  /* 0x005c1f0009087f89 */ /* 0x000e6200000e0000 */
[----:B------:R-:W-:Y:S02]  /*2ff0*/  ISETP.GE.AND P2, PT, R32, 0xa, PT ;  /* 0x0000000a2000780c */ /* 0x000fe40003f46270 */
[----:B------:R-:W-:Y:S02]  /*3000*/  P2R R18, PR, RZ, 0x1 ;  /* 0x00000001ff127803 */ /* 0x000fe40000000000 */
[----:B------:R-:W-:-:S02]  /*3010*/  ISETP.GT.AND P0, PT, R4, 0x1, !P0 ;  /* 0x000000010400780c */ /* 0x000fc40004704270 */
[----:B------:R-:W-:Y:S02]  /*3020*/  ISETP.GE.AND P1, PT, R32, 0x9, PT ;  /* 0x000000092000780c */ /* 0x000fe40003f26270 */
[----:B------:R-:W-:Y:S02]  /*3030*/  ISETP.LT.OR P0, PT, R5, 0x2, P0 ;  /* 0x000000020500780c */ /* 0x000fe40000701670 */
[----:B------:R-:W-:Y:S02]  /*3040*/  P2R R17, PR, RZ, 0x2 ;  /* 0x00000002ff117803 */ /* 0x000fe40000000000 */
[----:B------:R-:W-:Y:S02]  /*3050*/  FSEL R26, R61, -INF , !P0 ;  /* 0xff8000003d1a7808 */ /* 0x000fe40004000000 */
[----:B------:R-:W-:Y:S02]  /*3060*/  ISETP.GT.AND P0, PT, R4, 0x9, !P2 ;  /* 0x000000090400780c */ /* 0x000fe40005704270 */
[----:B------:R-:W-:-:S02]  /*3070*/  P2R R16, PR, RZ, 0x4 ;  /* 0x00000004ff107803 */ /* 0x000fc40000000000 */
[----:B------:R-:W-:Y:S02]  /*3080*/  ISETP.LT.OR P0, PT, R5, 0xa, P0 ;  /* 0x0000000a0500780c */ /* 0x000fe40000701670 */
[----:B------:R-:W-:Y:S02]  /*3090*/  ISETP.GT.AND P1, PT, R4, 0x8, !P1 ;  /* 0x000000080400780c */ /* 0x000fe40004f24270 */
[----:B------:R-:W-:Y:S02]  /*30a0*/  ISETP.GE.AND P2, PT, R32, 0x11, PT ;  /* 0x000000112000780c */ /* 0x000fe40003f46270 */
[----:B------:R-:W-:Y:S02]  /*30b0*/  FSEL R31, R57, -INF , !P0 ;  /* 0xff800000391f7808 */ /* 0x000fe40004000000 */
[----:B------:R-:W-:Y:S02]  /*30c0*/  ISETP.LT.OR P1, PT, R5, 0x9, P1 ;  /* 0x000000090500780c */ /* 0x000fe40000f21670 */
[----:B------:R-:W-:-:S02]  /*30d0*/  ISETP.GT.AND P0, PT, R4, 0x10, !P2 ;  /* 0x000000100400780c */ /* 0x000fc40005704270 */
[----:B------:R-:W-:Y:S02]  /*30e0*/  FSEL R30, R56, -INF , !P1 ;  /* 0xff800000381e7808 */ /* 0x000fe40004800000 */
        /* <DEDUP_REMOVED lines=14> */
[C---:B------:R-:W-:Y:S02]  /*31d0*/  ISETP.GE.AND P6, PT, R32.reuse, 0x21, PT ;  /* 0x000000212000780c */ /* 0x040fe40003fc6270 */
        /* <DEDUP_REMOVED lines=15> */
[----:B------:R-:W-:-:S04]  /*32d0*/  ISETP.LT.OR P0, PT, R5, 0x29, P0 ;  /* 0x000000290500780c */ /* 0x000fc80000701670 */
[----:B------:R-:W-:Y:S02]  /*32e0*/  FSEL R166, R40, -INF , !P0 ;  /* 0xff80000028a67808 */ /* 0x000fe40004000000 */
[----:B------:R-:W-:Y:S02]  /*32f0*/  ISETP.GT.AND P0, PT, R4, RZ, !P1 ;  /* 0x000000ff0400720c */ /* 0x000fe40004f04270 */
[----:B------:R-:W-:Y:S02]  /*3300*/  ISETP.GE.AND P1, PT, R32, 0x2a, PT ;  /* 0x0000002a2000780c */ /* 0x000fe40003f26270 */
[----:B------:R-:W-:-:S04]  /*3310*/  ISETP.LT.OR P0, PT, R5, 0x1, P0 ;  /* 0x000000010500780c */ /* 0x000fc80000701670 */
[----:B------:R-:W-:Y:S02]  /*3320*/  FSEL R25, R60, -INF , !P0 ;  /* 0xff8000003c197808 */ /* 0x000fe40004000000 */
[----:B------:R-:W-:Y:S01]  /*3330*/  ISETP.GT.AND P0, PT, R4, 0x29, !P1 ;  /* 0x000000290400780c */ /* 0x000fe20004f04270 */
[----:B-1----:R-:W-:-:S03]  /*3340*/  IMAD.IADD R4, R12, 0x1, R8 ;  /* 0x000000010c047824 */ /* 0x002fc600078e0208 */
[----:B------:R-:W-:Y:S01]  /*3350*/  ISETP.LT.OR P0, PT, R5, 0x2a, P0 ;  /* 0x0000002a0500780c */ /* 0x000fe20000701670 */
[----:B------:R-:W-:-:S03]  /*3360*/  IMAD.IADD R5, R10, 0x1, R8 ;  /* 0x000000010a057824 */ /* 0x000fc600078e0208 */
[----:B------:R-:W-:Y:S02]  /*3370*/  FSEL R158, R41, -INF , !P0 ;  /* 0xff800000299e7808 */ /* 0x000fe40004000000 */
[----:B------:R-:W-:Y:S02]  /*3380*/  PLOP3.LUT P0, PT, PT, PT, UP2, 0x40, 0x0 ;  /* 0x000000000000781c */ /* 0x000fe40003f0e828 */
[----:B------:R-:W-:-:S11]  /*3390*/  IMNMX R5, R5, R11, PT ;  /* 0x0000000b05057217 */ /* 0x000fd60003800200 */
        /* <DEDUP_REMOVED lines=13> */
.L_x_892:
[----:B------:R-:W-:-:S04]  /*3470*/  MOV R19, c[0x0][0x32c] ;  /* 0x0000cb0000137a02 */ /* 0x000fc80000000f00 */
[----:B------:R-:W-:-:S13]  /*3480*/  ISETP.NE.AND P0, PT, R19, 0x1, PT ;  /* 0x000000011300780c */ /* 0x000fda0003f05270 */
[----:B------:R-:W-:-:S05]  /*3490*/  @P0 IMAD.HI.U32 R19, R8, c[0x0][0x330], RZ ;  /* 0x0000cc0008130a27 */ /* 0x000fca00078e00ff */
[----:B------:R-:W-:Y:S02]  /*34a0*/  @P0 SHF.R.U32.HI R8, RZ, c[0x0][0x334], R19 ;  /* 0x0000cd00ff080a19 */ /* 0x000fe40000011613 */
.L_x_893:
[----:B------:R-:W-:Y:S05]  /*34b0*/  BSYNC B0 ;  /* 0x0000000000007941 */ /* 0x000fea0003800000 */
.L_x_891:
[----:B------:R-:W-:-:S05]  /*34c0*/  IMAD R8, R8, c[0x0][0x32c], R13 ;  /* 0x0000cb0008087a24 */ /* 0x000fca00078e020d */
[----:B------:R-:W-:Y:S02]  /*34d0*/  IADD3 R19, R8, c[0x0][0x32c], RZ ;  /* 0x0000cb0008137a10 */ /* 0x000fe40007ffe0ff */
[----:B------:R-:W-:Y:S02]  /*34e0*/  IMNMX R4, R4, R8, !PT ;  /* 0x0000000804047217 */ /* 0x000fe40007800200 */
[----:B------:R-:W-:Y:S02]  /*34f0*/  IMNMX R5, R5, R19, PT ;  /* 0x0000001305057217 */ /* 0x000fe40003800200 */
.L_x_890:
[----:B------:R-:W-:Y:S02]  /*3500*/  ISETP.NE.AND P0, PT, R17, RZ, PT ;  /* 0x000000ff1100720c */ /* 0x000fe40003f05270 */
[----:B------:R-:W-:Y:S02]  /*3510*/  P2R R19, PR, RZ, 0x10 ;  /* 0x00000010ff137803 */ /* 0x000fe40000000000 */
[----:B------:R-:W-:Y:S02]  /*3520*/  ISETP.GT.AND P0, PT, R6, 0x8, !P0 ;  /* 0x000000080600780c */ /* 0x000fe40004704270 */
[----:B------:R-:W-:-:S02]  /*3530*/  ISETP.NE.AND P4, PT, R21, RZ, PT ;  /* 0x000000ff1500720c */ /* 0x000fc40003f85270 */
[----:B------:R-:W-:Y:S02]  /*3540*/  ISETP.LT.OR P0, PT, R7, 0x9, P0 ;  /* 0x000000090700780c */ /* 0x000fe40000701670 */
[----:B------:R-:W-:Y:S02]  /*3550*/  P2R R8, PR, RZ, 0x8 ;  /* 0x00000008ff087803 */ /* 0x000fe40000000000 */
[----:B------:R-:W-:Y:S02]  /*3560*/  FSEL R27, R58, -INF , !P0 ;  /* 0xff8000003a1b7808 */ /* 0x000fe40004000000 */
[----:B------:R-:W-:Y:S02]  /*3570*/  ISETP.NE.AND P0, PT, R16, RZ, PT ;  /* 0x000000ff1000720c */ /* 0x000fe40003f05270 */
[----:B------:R-:W-:Y:S02]  /*3580*/  ISETP.NE.AND P3, PT, R29, RZ, PT ;  /* 0x000000ff1d00720c */ /* 0x000fe40003f65270 */
[----:B------:R-:W-:-:S02]  /*3590*/  ISETP.GT.AND P0, PT, R6, 0x9, !P0 ;  /* 0x000000090600780c */ /* 0x000fc40004704270 */
[----:B------:R-:W-:Y:S02]  /*35a0*/  P2R R20, PR, RZ, 0x10 ;  /* 0x00000010ff147803 */ /* 0x000fe40000000000 */
        /* <DEDUP_REMOVED lines=23> */
[----:B------:R-:W-:-:S04]  /*3720*/  ISETP.NE.AND P0, PT, R18, RZ, PT ;  /* 0x000000ff1200720c */ /* 0x000fc80003f05270 */
[----:B------:R-:W-:-:S04]  /*3730*/  ISETP.GT.AND P0, PT, R6, 0x1, !P0 ;  /* 0x000000010600780c */ /* 0x000fc80004704270 */
[----:B------:R-:W-:-:S04]  /*3740*/  ISETP.LT.OR P0, PT, R7, 0x2, P0 ;  /* 0x000000020700780c */ /* 0x000fc80000701670 */
[----:B------:R-:W-:Y:S02]  /*3750*/  FSEL R24, R63, -INF , !P0 ;  /* 0xff8000003f187808 */ /* 0x000fe40004000000 */
[----:B------:R-:W-:-:S04]  /*3760*/  ISETP.GT.AND P0, PT, R6, RZ, !P4 ;  /* 0x000000ff0600720c */ /* 0x000fc80006704270 */
        /* <DEDUP_REMOVED lines=8> */
[----:B------:R-:W-:Y:S02]  /*37f0*/  ISETP.GT.AND P0, PT, R4, RZ, !P4 ;  /* 0x000000ff0400720c */ /* 0x000fe40006704270 */
[----:B------:R-:W-:Y:S02]  /*3800*/  ISETP.NE.AND P4, PT, R20, RZ, PT ;  /* 0x000000ff1400720c */ /* 0x000fe40003f85270 */
        /* <DEDUP_REMOVED lines=40> */
[----:B------:R-:W1:Y:S02]  /*3a90*/  SHFL.IDX PT, R4, R9, 0x3, 0x1c1f ;  /* 0x007c1f0009047f89 */ /* 0x000e6400000e0000 */
[----:B------:R-:W-:-:S04]  /*3aa0*/  ISETP.LT.OR P0, PT, R5, 0x2a, P0 ;  /* 0x0000002a0500780c */ /* 0x000fc80000701670 */
[----:B------:R-:W-:Y:S02]  /*3ab0*/  FSEL R191, R161, -INF , !P0 ;  /* 0xff800000a1bf7808 */ /* 0x000fe40004000000 */
        /* <DEDUP_REMOVED lines=17> */
.L_x_896:
[----:B------:R-:W-:-:S04]  /*3bd0*/  MOV R5, c[0x0][0x32c] ;  /* 0x0000cb0000057a02 */ /* 0x000fc80000000f00 */
[----:B------:R-:W-:-:S13]  /*3be0*/  ISETP.NE.AND P0, PT, R5, 0x1, PT ;  /* 0x000000010500780c */ /* 0x000fda0003f05270 */
[----:B------:R-:W-:-:S05]  /*3bf0*/  @P0 IMAD.HI.U32 R5, R4, c[0x0][0x330], RZ ;  /* 0x0000cc0004050a27 */ /* 0x000fca00078e00ff */
[----:B------:R-:W-:Y:S02]  /*3c00*/  @P0 SHF.R.U32.HI R4, RZ, c[0x0][0x334], R5 ;  /* 0x0000cd00ff040a19 */ /* 0x000fe40000011605 */
.L_x_897:
[----:B------:R-:W-:Y:S05]  /*3c10*/  BSYNC B0 ;  /* 0x0000000000007941 */ /* 0x000fea0003800000 */
.L_x_895:
[----:B------:R-:W-:-:S05]  /*3c20*/  IMAD R4, R4, c[0x0][0x32c], R13 ;  /* 0x0000cb0004047a24 */ /* 0x000fca00078e020d */
[----:B------:R-:W-:Y:S02]  /*3c30*/  IADD3 R5, R4, c[0x0][0x32c], RZ ;  /* 0x0000cb0004057a10 */ /* 0x000fe40007ffe0ff */
[----:B------:R-:W-:Y:S02]  /*3c40*/  IMNMX R8, R8, R4, !PT ;  /* 0x0000000408087217 */ /* 0x000fe40007800200 */
[----:B------:R-:W-:Y:S02]  /*3c50*/  IMNMX R9, R9, R5, PT ;  /* 0x0000000509097217 */ /* 0x000fe40003800200 */
.L_x_894:
[----:B------:R-:W-:Y:S01]  /*3c60*/  FMNMX.FTZ R169, R25, R26, !PT ;  /* 0x0000001a19a97209 */ /* 0x000fe20007810000 */
[----:B------:R-:W-:Y:S01]  /*3c70*/  STL [R1+0x78], R238 ;  /* 0x000078ee01007387 */ /* 0x000fe20000100800 */
[----:B------:R-:W-:Y:S01]  /*3c80*/  FMNMX.FTZ R168, R23, R24, !PT ;  /* 0x0000001817a87209 */ /* 0x000fe20007810000 */
[----:B------:R-:W-:Y:S01]  /*3c90*/  IMAD.SHL.U32 R225, R0, 0x2, RZ ;  /* 0x0000000200e17824 */ /* 0x000fe200078e00ff */
[----:B------:R-:W-:Y:S01]  /*3ca0*/  FMNMX.FTZ R169, R30, R169, !PT ;  /* 0x000000a91ea97209 */ /* 0x000fe20007810000 */
[----:B------:R-:W-:Y:S01]  /*3cb0*/  STL [R1+0x74], R237 ;  /* 0x000074ed01007387 */ /* 0x000fe20000100800 */
[----:B------:R-:W-:Y:S01]  /*3cc0*/  FMNMX.FTZ R168, R27, R168, !PT ;  /* 0x000000a81ba87209 */ /* 0x000fe20007810000 */
[----:B------:R-:W-:Y:S01]  /*3cd0*/  IMAD R226, R3, 0x2, R225 ;  /* 0x0000000203e27824 */ /* 0x000fe200078e02e1 */
[----:B------:R-:W-:Y:S01]  /*3ce0*/  FMNMX.FTZ R169, R31, R169, !PT ;  /* 0x000000a91fa97209 */ /* 0x000fe20007810000 */
[----:B------:R-:W-:Y:S01]  /*3cf0*/  STL [R1+0x70], R236 ;  /* 0x000070ec01007387 */ /* 0x000fe20000100800 */
[----:B------:R-:W-:Y:S01]  /*3d00*/  ISETP.NE.AND P0, PT, R17, RZ, PT ;  /* 0x000000ff1100720c */ /* 0x000fe20003f05270 */
[----:B------:R-:W-:Y:S01]  /*3d10*/  IMAD R227, R2, 0x2, R226 ;  /* 0x0000000202e37824 */ /* 0x000fe200078e02e2 */
[----:B------:R-:W-:Y:S01]  /*3d20*/  FMNMX.FTZ R169, R33, R169, !PT ;  /* 0x000000a921a97209 */ /* 0x000fe20007810000 */
[----:B------:R-:W-:Y:S01]  /*3d30*/  STL [R1+0x6c], R235 ;  /* 0x00006ceb01007387 */ /* 0x000fe20000100800 */
[----:B------:R-:W-:Y:S01]  /*3d40*/  FMNMX.FTZ R168, R28, R168, !PT ;  /* 0x000000a81ca87209 */ /* 0x000fe20007810000 */
[----:B------:R-:W-:Y:S01]  /*3d50*/  ULDC.64 UR4, c[0x0][0x2c8] ;  /* 0x0000b20000047ab9 */ /* 0x000fe20000000a00 */
[----:B------:R-:W-:Y:S01]  /*3d60*/  FMNMX.FTZ R169, R34, R169, !PT ;  /* 0x000000a922a97209 */ /* 0x000fe20007810000 */
[----:B------:R-:W-:Y:S01]  /*3d70*/  STL [R1+0x68], R234 ;  /* 0x000068ea01007387 */ /* 0x000fe20000100800 */
[----:B------:R-:W-:-:S02]  /*3d80*/  ISETP.GT.AND P0, PT, R8, 0x8, !P0 ;  /* 0x000000080800780c */ /* 0x000fc40004704270 */
[----:B------:R-:W-:Y:S01]  /*3d90*/  FMNMX.FTZ R169, R36, R169, !PT ;  /* 0x000000a924a97209 */ /* 0x000fe20007810000 */
[----:B------:R-:W-:Y:S01]  /*3da0*/  STL [R1+0x64], R233 ;  /* 0x000064e901007387 */ /* 0x000fe20000100800 */
[----:B------:R-:W-:Y:S02]  /*3db0*/  FMNMX.FTZ R168, R32, R168, !PT ;  /* 0x000000a820a87209 */ /* 0x000fe40007810000 */
[----:B------:R-:W-:Y:S01]  /*3dc0*/  FMNMX.FTZ R169, R38, R169, !PT ;  /* 0x000000a926a97209 */ /* 0x000fe20007810000 */
[----:B------:R-:W-:Y:S01]  /*3dd0*/  STL [R1+0x60], R232 ;  /* 0x000060e801007387 */ /* 0x000fe20000100800 */
[----:B------:R-:W-:Y:S02]  /*3de0*/  ISETP.LT.OR P0, PT, R9, 0x9, P0 ;  /* 0x000000090900780c */ /* 0x000fe40000701670 */
[----:B------:R-:W-:Y:S01]  /*3df0*/  FMNMX.FTZ R169, R171, R169, !PT ;  /* 0x000000a9aba97209 */ /* 0x000fe20007810000 */
[----:B------:R-:W-:Y:S01]  /*3e00*/  STL [R1+0x5c], R231 ;  /* 0x00005ce701007387 */ /* 0x000fe20000100800 */
[----:B------:R-:W-:-:S02]  /*3e10*/  FMNMX.FTZ R168, R35, R168, !PT ;  /* 0x000000a823a87209 */ /* 0x000fc40007810000 */
[----:B------:R-:W-:Y:S01]  /*3e20*/  FMNMX.FTZ R169, R170, R169, !PT ;  /* 0x000000a9aaa97209 */ /* 0x000fe20007810000 */
[----:B------:R-:W-:Y:S01]  /*3e30*/  STL [R1+0x58], R230 ;  /* 0x000058e601007387 */ /* 0x000fe20000100800 */
[----:B------:R-:W-:Y:S02]  /*3e40*/  FSEL R104, R82, -INF , !P0 ;  /* 0xff80000052687808 */ /* 0x000fe40004000000 */
[----:B------:R-:W-:Y:S01]  /*3e50*/  FMNMX.FTZ R169, R166, R169, !PT ;  /* 0x000000a9a6a97209 */ /* 0x000fe20007810000 */
[----:B------:R-:W-:Y:S01]  /*3e60*/  STL [R1+0x54], R229 ;  /* 0x000054e501007387 */ /* 0x000fe20000100800 */
[----:B------:R-:W-:Y:S02]  /*3e70*/  FMNMX.FTZ R168, R37, R168, !PT ;  /* 0x000000a825a87209 */ /* 0x000fe40007810000 */
[----:B------:R-:W-:Y:S01]  /*3e80*/  FMNMX.FTZ R169, R158, R169, !PT ;  /* 0x000000a99ea97209 */ /* 0x000fe20007810000 */
[----:B------:R-:W-:Y:S01]  /*3e90*/  LDSM.16.MT88.4 R40, [R225+0x2080] ;  /* 0x00208000e128783b */ /* 0x000fe20000004200 */
[----:B------:R-:W-:-:S02]  /*3ea0*/  ISETP.NE.AND P0, PT, R16, RZ, PT ;  /* 0x000000ff1000720c */ /* 0x000fc40003f05270 */
[----:B------:R-:W-:Y:S01]  /*3eb0*/  FMNMX.FTZ R168, R39, R168, !PT ;  /* 0x000000a827a87209 */ /* 0x000fe20007810000 */
[----:B------:R-:W1:Y:S01]  /*3ec0*/  SHFL.BFLY PT, R4, R169, 0x2, 0x1f ;  /* 0x0c401f00a9047f89 */ /* 0x000e6200000e0000 */
[----:B------:R-:W-:Y:S02]  /*3ed0*/  ISETP.GT.AND P0, PT, R8, 0x9, !P0 ;  /* 0x000000090800780c */ /* 0x000fe40004704270 */
[----:B------:R-:W-:Y:S01]  /*3ee0*/  FMNMX.FTZ R168, R156, R168, !PT ;  /* 0x000000a89ca87209 */ /* 0x000fe20007810000 */
[----:B------:R-:W-:Y:S01]  /*3ef0*/  LDSM.16.MT88.4 R64, [R227+0x2080] ;  /* 0x00208000e340783b */ /* 0x000fe20000004200 */
[----:B------:R-:W-:Y:S02]  /*3f00*/  ISETP.LT.OR P0, PT, R9, 0xa, P0 ;  /* 0x0000000a0900780c */ /* 0x000fe40000701670 */
[----:B------:R-:W-:Y:S01]  /*3f10*/  FMNMX.FTZ R168, R157, R168, !PT ;  /* 0x000000a89da87209 */ /* 0x000fe20007810000 */
[----:B------:R-:W-:Y:S01]  /*3f20*/  STL [R1+0x50], R224 ;  /* 0x000050e001007387 */ /* 0x000fe20000100800 */
[----:B------:R-:W-:-:S02]  /*3f30*/  FSEL R51, R83, -INF , !P0 ;  /* 0xff80000053337808 */ /* 0x000fc40004000000 */
[----:B------:R-:W-:Y:S01]  /*3f40*/  ISETP.NE.AND P0, PT, R15, RZ, PT ;  /* 0x000000ff0f00720c */ /* 0x000fe20003f05270 */
[----:B------:R-:W-:Y:S01]  /*3f50*/  LDSM.16.MT88.4 R72, [R225+0x3880] ;  /* 0x00388000e148783b */ /* 0x000fe20000004200 */
[----:B------:R-:W-:Y:S02]  /*3f60*/  FMNMX.FTZ R168, R165, R168, !PT ;  /* 0x000000a8a5a87209 */ /* 0x000fe40007810000 */
[----:B------:R-:W-:Y:S01]  /*3f70*/  ISETP.GT.AND P0, PT, R8, 0x10, !P0 ;  /* 0x000000100800780c */ /* 0x000fe20004704270 */
[----:B------:R-:W-:Y:S01]  /*3f80*/  LDSM.16.MT88.4 R88, [R226+0x3880] ;  /* 0x00388000e258783b */ /* 0x000fe20000004200 */
[----:B------:R-:W-:Y:S02]  /*3f90*/  FMNMX.FTZ R168, R159, R168, !PT ;  /* 0x000000a89fa87209 */ /* 0x000fe40007810000 */
[----:B------:R-:W-:Y:S01]  /*3fa0*/  ISETP.LT.OR P0, PT, R9, 0x11, P0 ;  /* 0x000000110900780c */ /* 0x000fe20000701670 */
[----:B------:R-:W-:Y:S01]  /*3fb0*/  LDSM.16.MT88.4 R120, [R227+0x3880] ;  /* 0x00388000e378783b */ /* 0x000fe20000004200 */
[----:B------:R-:W-:-:S02]  /*3fc0*/  LEA R228, R2, R225, 0x1 ;  /* 0x000000e102e47211 */ /* 0x000fc400078e08ff */
[----:B------:R-:W-:Y:S01]  /*3fd0*/  FSEL R117, R78, -INF , !P0 ;  /* 0xff8000004e757808 */ /* 0x000fe20004000000 */
[----:B------:R-:W-:Y:S01]  /*3fe0*/  LDSM.16.MT88.4 R56, [R227+0x2880] ;  /* 0x00288000e338783b */ /* 0x000fe20000004200 */
[----:B-1----:R-:W-:Y:S02]  /*3ff0*/  FMNMX.FTZ R169, R169, R4, !PT ;  /* 0x00000004a9a97209 */ /* 0x002fe40007810000 */
[----:B------:R-:W-:Y:S01]  /*4000*/  ISETP.NE.AND P0, PT, R14, RZ, PT ;  /* 0x000000ff0e00720c */ /* 0x000fe20003f05270 */
[----:B------:R-:W-:Y:S01]  /*4010*/  LDSM.16.MT88.4 R100, [R228+0x3880] ;  /* 0x00388000e464783b */ /* 0x000fe20000004200 */
[C---:B------:R-:W-:Y:S02]  /*4020*/  ISETP.GT.AND P6, PT, R8.reuse, 0x20, !P6 ;  /* 0x000000200800780c */ /* 0x040fe400077c4270 */
[C---:B------:R-:W-:Y:S01]  /*4030*/  ISETP.GT.AND P0, PT, R8.reuse, 0x11, !P0 ;  /* 0x000000110800780c */ /* 0x040fe20004704270 */
[----:B------:R-:W1:Y:S01]  /*4040*/  SHFL.BFLY PT, R4, R169, 0x1, 0x1f ;  /* 0x0c201f00a9047f89 */ /* 0x000e6200000e0000 */
[----:B------:R-:W-:-:S02]  /*4050*/  ISETP.GT.AND P5, PT, R8, 0x21, !P5 ;  /* 0x000000210800780c */ /* 0x000fc40006fa4270 */
[----:B------:R-:W-:Y:S01]  /*4060*/  ISETP.LT.OR P0, PT, R9, 0x12, P0 ;  /* 0x000000120900780c */ /* 0x000fe20000701670 */
[----:B------:R-:W-:Y:S01]  /*4070*/  LDSM.16.MT88.4 R60, [R228+0x2880] ;  /* 0x00288000e43c783b */ /* 0x000fe20000004200 */
[----:B------:R-:W-:Y:S02]  /*4080*/  ISETP.GT.AND P2, PT, R8, 0x28, !P2 ;  /* 0x000000280800780c */ /* 0x000fe40005744270 */
[----:B------:R-:W-:Y:S01]  /*4090*/  FSEL R119, R79, -INF , !P0 ;  /* 0xff8000004f777808 */ /* 0x000fe20004000000 */
[----:B------:R-:W-:Y:S01]  /*40a0*/  LDSM.16.MT88.4 R52, [R225+0x4080] ;  /* 0x00408000e134783b */ /* 0x000fe20000004200 */
[----:B------:R-:W-:Y:S02]  /*40b0*/  ISETP.NE.AND P0, PT, R18, RZ, PT ;  /* 0x000000ff1200720c */ /* 0x000fe40003f05270 */
[C---:B------:R-:W-:Y:S02]  /*40c0*/  ISETP.GT.AND P1, PT, R8.reuse, 0x29, !P1 ;  /* 0x000000290800780c */ /* 0x040fe40004f24270 */
[----:B------:R-:W-:-:S02]  /*40d0*/  ISETP.GT.AND P0, PT, R8, 0x1, !P0 ;  /* 0x000000010800780c */ /* 0x000fc40004704270 */
[C---:B------:R-:W-:Y:S02]  /*40e0*/  ISETP.LT.OR P6, PT, R9.reuse, 0x21, P6 ;  /* 0x000000210900780c */ /* 0x040fe400037c1670 */
[C---:B------:R-:W-:Y:S02]  /*40f0*/  ISETP.LT.OR P0, PT, R9.reuse, 0x2, P0 ;  /* 0x000000020900780c */ /* 0x040fe40000701670 */
[----:B------:R-:W-:Y:S02]  /*4100*/  ISETP.LT.OR P5, PT, R9, 0x22, P5 ;  /* 0x000000220900780c */ /* 0x000fe40002fa1670 */
[----:B------:R-:W-:Y:S02]  /*4110*/  FSEL R50, R87, -INF , !P0 ;  /* 0xff80000057327808 */ /* 0x000fe40004000000 */
[----:B------:R-:W-:Y:S02]  /*4120*/  ISETP.NE.AND P0, PT, R22, RZ, PT ;  /* 0x000000ff1600720c */ /* 0x000fe40003f05270 */
[----:B-1----:R-:W-:-:S02]  /*4130*/  FMNMX.FTZ R169, R169, R4, !PT ;  /* 0x00000004a9a97209 */ /* 0x002fc40007810000 */
[----:B------:R-:W1:Y:S01]  /*4140*/  SHFL.BFLY PT, R4, R168, 0x2, 0x1f ;  /* 0x0c401f00a8047f89 */ /* 0x000e6200000e0000 */
[----:B------:R-:W-:Y:S02]  /*4150*/  ISETP.GT.AND P0, PT, R8, RZ, !P0 ;  /* 0x000000ff0800720c */ /* 0x000fe40004704270 */
[----:B------:R-:W-:Y:S01]  /*4160*/  FMUL.FTZ R13, R169, c[0x0][0x2d0] ;  /* 0x0000b400a90d7a20 */ /* 0x000fe20000410000 */
[----:B------:R-:W-:Y:S02]  /*4170*/  FSEL R160, R70, -INF , !P6 ;  /* 0xff80000046a07808 */ /* 0x000fe40007000000 */
[C---:B------:R-:W-:Y:S02]  /*4180*/  ISETP.LT.OR P0, PT, R9.reuse, 0x1, P0 ;  /* 0x000000010900780c */ /* 0x040fe40000701670 */
[----:B------:R-:W-:Y:S02]  /*4190*/  ISETP.LT.OR P2, PT, R9, 0x29, P2 ;  /* 0x000000290900780c */ /* 0x000fe40001741670 */
[----:B------:R-:W-:-:S02]  /*41a0*/  FSEL R49, R86, -INF , !P0 ;  /* 0xff80000056317808 */ /* 0x000fc40004000000 */
[----:B------:R-:W-:Y:S01]  /*41b0*/  ISETP.NE.AND P0, PT, R21, RZ, PT ;  /* 0x000000ff1500720c */ /* 0x000fe20003f05270 */
[----:B------:R-:W-:Y:S01]  /*41c0*/  LDSM.16.MT88.4 R84, [R225+0x2880] ;  /* 0x00288000e154783b */ /* 0x000fe20000004200 */
[----:B------:R-:W-:Y:S02]  /*41d0*/  FMNMX.FTZ R3, R49, R50, !PT ;  /* 0x0000003231037209 */ /* 0x000fe40007810000 */
[----:B------:R-:W-:Y:S02]  /*41e0*/  ISETP.GT.AND P0, PT, R8, 0x18, !P0 ;  /* 0x000000180800780c */ /* 0x000fe40004704270 */
[----:B------:R-:W-:Y:S02]  /*41f0*/  FSEL R161, R71, -INF , !P5 ;  /* 0xff80000047a17808 */ /* 0x000fe40006800000 */
[C---:B------:R-:W-:Y:S01]  /*4200*/  ISETP.LT.OR P0, PT, R9.reuse, 0x19, P0 ;  /* 0x000000190900780c */ /* 0x040fe20000701670 */
[----:B------:R-:W-:Y:S01]  /*4210*/  LDSM.16.MT88.4 R68, [R226+0x2880] ;  /* 0x00288000e244783b */ /* 0x000fe20000004200 */
[----:B------:R-:W-:-:S02]  /*4220*/  ISETP.LT.OR P1, PT, R9, 0x2a, P1 ;  /* 0x0000002a0900780c */ /* 0x000fc40000f21670 */
[----:B-1----:R-:W-:Y:S02]  /*4230*/  FMNMX.FTZ R168, R168, R4, !PT ;  /* 0x00000004a8a87209 */ /* 0x002fe40007810000 */
[----:B------:R-:W-:Y:S02]  /*4240*/  FSEL R137, R94, -INF , !P0 ;  /* 0xff8000005e897808 */ /* 0x000fe40004000000 */
[----:B------:R-:W-:Y:S01]  /*4250*/  FSETP.NEU.FTZ.AND P0, PT, R169, -INF , PT ;  /* 0xff800000a900780b */ /* 0x000fe20003f1d000 */
[----:B------:R-:W1:Y:S01]  /*4260*/  SHFL.BFLY PT, R4, R168, 0x1, 0x1f ;  /* 0x0c201f00a8047f89 */ /* 0x000e6200000e0000 */
[----:B------:R-:W-:Y:S02]  /*4270*/  FSEL R162, R162, -INF , !P2 ;  /* 0xff800000a2a27808 */ /* 0x000fe40005000000 */
[----:B------:R-:W-:Y:S02]  /*4280*/  FSEL R13, R13, RZ, P0 ;  /* 0x000000ff0d0d7208 */ /* 0x000fe40000000000 */
[----:B------:R-:W-:-:S03]  /*4290*/  FSEL R163, R163, -INF , !P1 ;  /* 0xff800000a3a37808 */ /* 0x000fc60004800000 */
[----:B------:R-:W-:-:S04]  /*42a0*/  FFMA.FTZ R2, R33, c[0x0][0x2d0], -R13 ;  /* 0x0000b40021027a23 */ /* 0x000fc8000001080d */
[----:B------:R2:W-:Y:S01]  /*42b0*/  MUFU.EX2 R237, R2 ;  /* 0x0000000200ed7308 */ /* 0x0005e20000000800 */
[----:B-1----:R-:W-:Y:S01]  /*42c0*/  FMNMX.FTZ R168, R168, R4, !PT ;  /* 0x00000004a8a87209 */ /* 0x002fe20007810000 */
[----:B------:R-:W-:-:S03]  /*42d0*/  FFMA.FTZ R4, R25, c[0x0][0x2d0], -R13 ;  /* 0x0000b40019047a23 */ /* 0x000fc6000001080d */
[C---:B------:R-:W-:Y:S01]  /*42e0*/  FSETP.NEU.FTZ.AND P0, PT, R168.reuse, -INF , PT ;  /* 0xff800000a800780b */ /* 0x040fe20003f1d000 */
[----:B------:R-:W-:Y:S02]  /*42f0*/  FMUL.FTZ R12, R168, c[0x0][0x2d0] ;  /* 0x0000b400a80c7a20 */ /* 0x000fe40000410000 */
[----:B------:R1:W-:Y:S01]  /*4300*/  MUFU.EX2 R232, R4 ;  /* 0x0000000400e87308 */ /* 0x0003e20000000800 */
[----:B--2---:R-:W-:Y:S02]  /*4310*/  FFMA.FTZ R2, R34, c[0x0][0x2d0], -R13 ;  /* 0x0000b40022027a23 */ /* 0x004fe4000001080d */
[----:B------:R-:W-:Y:S02]  /*4320*/  FSEL R12, R12, RZ, P0 ;  /* 0x000000ff0c0c7208 */ /* 0x000fe40000000000 */
[----:B------:R-:W-:-:S03]  /*4330*/  ISETP.NE.AND P0, PT, R29, RZ, PT ;  /* 0x000000ff1d00720c */ /* 0x000fc60003f05270 */
[----:B------:R2:W-:Y:S01]  /*4340*/  MUFU.EX2 R175, R2 ;  /* 0x0000000200af7308 */ /* 0x0005e20000000800 */
[----:B------:R-:W-:Y:S01]  /*4350*/  FFMA.FTZ R0, R24, c[0x0][0x2d0], -R12 ;  /* 0x0000b40018007a23 */ /* 0x000fe2000001080c */
[----:B------:R-:W-:-:S04]  /*4360*/  ISETP.GT.AND P0, PT, R8, 0x19, !P0 ;  /* 0x000000190800780c */ /* 0x000fc80004704270 */
[----:B------:R-:W-:Y:S02]  /*4370*/  ISETP.LT.OR P0, PT, R9, 0x1a, P0 ;  /* 0x0000001a0900780c */ /* 0x000fe40000701670 */
[----:B------:R3:W-:Y:S01]  /*4380*/  MUFU.EX2 R194, R0 ;  /* 0x0000000000c27308 */ /* 0x0007e20000000800 */
[----:B-1----:R-:W-:Y:S01]  /*4390*/  FFMA.FTZ R4, R26, c[0x0][0x2d0], -R13 ;  /* 0x0000b4001a047a23 */ /* 0x002fe2000001080d */
[----:B------:R-:W-:-:S06]  /*43a0*/  FSEL R48, R95, -INF , !P0 ;  /* 0xff8000005f307808 */ /* 0x000fcc0004000000 */
[----:B------:R1:W-:Y:S01]  /*43b0*/  MUFU.EX2 R231, R4 ;  /* 0x0000000400e77308 */ /* 0x0003e20000000800 */
[----:B--2---:R-:W-:Y:S01]  /*43c0*/  FMNMX.FTZ R2, R104, R3, !PT ;  /* 0x0000000368027209 */ /* 0x004fe20007810000 */
[----:B------:R-:W-:-:S03]  /*43d0*/  FFMA.FTZ R3, R36, c[0x0][0x2d0], -R13 ;  /* 0x0000b40024037a23 */ /* 0x000fc6000001080d */
[----:B------:R-:W-:Y:S01]  /*43e0*/  FMNMX.FTZ R2, R51, R2, !PT ;  /* 0x0000000233027209 */ /* 0x000fe20007810000 */
[----:B---3--:R-:W-:Y:S02]  /*43f0*/  FFMA.FTZ R0, R27, c[0x0][0x2d0], -R12 ;  /* 0x0000b4001b007a23 */ /* 0x008fe4000001080c */
[----:B------:R2:W-:Y:S01]  /*4400*/  MUFU.EX2 R173, R3 ;  /* 0x0000000300ad7308 */ /* 0x0005e20000000800 */
[----:B------:R-:W-:Y:S01]  /*4410*/  LDSM.16.MT88.4 R24, [R228+0x2080] ;  /* 0x00208000e418783b */ /* 0x000fe20000004200 */
[----:B-1----:R-:W-:-:S06]  /*4420*/  FFMA.FTZ R4, R30, c[0x0][0x2d0], -R13 ;  /* 0x0000b4001e047a23 */ /* 0x002fcc000001080d */
[----:B------:R1:W-:Y:S08]  /*4430*/  MUFU.EX2 R229, R0 ;  /* 0x0000000000e57308 */ /* 0x0003f00000000800 */
[----:B------:R3:W-:Y:S01]  /*4440*/  MUFU.EX2 R230, R4 ;  /* 0x0000000400e67308 */ /* 0x0007e20000000800 */
[----:B--2---:R-:W-:Y:S01]  /*4450*/  FMNMX.FTZ R3, R117, R2, !PT ;  /* 0x0000000275037209 */ /* 0x004fe20007810000 */
[----:B------:R-:W-:-:S02]  /*4460*/  FFMA.FTZ R2, R38, c[0x0][0x2d0], -R13 ;  /* 0x0000b40026027a23 */ /* 0x000fc4000001080d */
[----:B-1----:R-:W-:-:S04]  /*4470*/  FFMA.FTZ R0, R28, c[0x0][0x2d0], -R12 ;  /* 0x0000b4001c007a23 */ /* 0x002fc8000001080c */
[----:B------:R1:W2:Y:S01]  /*4480*/  MUFU.EX2 R224, R2 ;  /* 0x0000000200e07308 */ /* 0x0002a20000000800 */
[----:B---3--:R-:W-:-:S07]  /*4490*/  FFMA.FTZ R4, R31, c[0x0][0x2d0], -R13 ;  /* 0x0000b4001f047a23 */ /* 0x008fce000001080d */
[----:B------:R3:W4:Y:S08]  /*44a0*/  MUFU.EX2 R180, R0 ;  /* 0x0000000000b47308 */ /* 0x0007300000000800 */
[----:B------:R4:W4:Y:S01]  /*44b0*/  MUFU.EX2 R164, R4 ;  /* 0x0000000400a47308 */ /* 0x0009220000000800 */
[----:B-1----:R-:W-:Y:S01]  /*44c0*/  FMNMX.FTZ R2, R119, R3, !PT ;  /* 0x0000000377027209 */ /* 0x002fe20007810000 */
[----:B------:R-:W-:Y:S01]  /*44d0*/  FFMA.FTZ R3, R32, c[0x0][0x2d0], -R12 ;  /* 0x0000b40020037a23 */ /* 0x000fe2000001080c */
[----:B--2---:R-:W-:-:S02]  /*44e0*/  F2FP.BF16.PACK_AB R10, R224, R173 ;  /* 0x000000ade00a723e */ /* 0x004fc400000010ff */
[----:B------:R-:W-:Y:S02]  /*44f0*/  FMNMX.FTZ R2, R137, R2, !PT ;  /* 0x0000000289027209 */ /* 0x000fe40007810000 */
[----:B---3--:R-:W-:Y:S01]  /*4500*/  FMNMX.FTZ R0, R105, R106, !PT ;  /* 0x0000006a69007209 */ /* 0x008fe20007810000 */
[----:B------:R1:W-:Y:S01]  /*4510*/  MUFU.EX2 R238, R3 ;  /* 0x0000000300ee7308 */ /* 0x0003e20000000800 */
[----:B----4-:R-:W-:Y:S02]  /*4520*/  F2FP.BF16.PACK_AB R7, R180, R229 ;  /* 0x000000e5b407723e */ /* 0x010fe400000010ff */
[----:B------:R-:W-:-:S04]  /*4530*/  FMNMX.FTZ R0, R107, R0, !PT ;  /* 0x000000006b007209 */ /* 0x000fc80007810000 */
[----:B------:R-:W-:Y:S01]  /*4540*/  FMNMX.FTZ R0, R116, R0, !PT ;  /* 0x0000000074007209 */ /* 0x000fe20007810000 */
[--C-:B------:R-:W-:Y:S01]  /*4550*/  FFMA.FTZ R4, R23, c[0x0][0x2d0], -R12.reuse ;  /* 0x0000b40017047a23 */ /* 0x100fe2000001080c */
[----:B------:R-:W-:Y:S01]  /*4560*/  F2FP.BF16.PACK_AB R6, R164, R230 ;  /* 0x000000e6a406723e */ /* 0x000fe200000010ff */
[----:B------:R-:W2:Y:S01]  /*4570*/  LDSM.16.MT88.4 R20, [R226+0x2080] ;  /* 0x00208000e214783b */ /* 0x000ea20000004200 */
[----:B------:R-:W-:Y:S01]  /*4580*/  FMNMX.FTZ R0, R118, R0, !PT ;  /* 0x0000000076007209 */ /* 0x000fe20007810000 */
[----:B------:R3:W4:Y:S03]  /*4590*/  MUFU.EX2 R233, R4 ;  /* 0x0000000400e97308 */ /* 0x0007260000000800 */
[----:B------:R-:W-:Y:S02]  /*45a0*/  FMNMX.FTZ R0, R136, R0, !PT ;  /* 0x0000000088007209 */ /* 0x000fe40007810000 */
[----:B-1----:R-:W-:Y:S01]  /*45b0*/  FMNMX.FTZ R3, R48, R2, !PT ;  /* 0x0000000230037209 */ /* 0x002fe20007810000 */
[----:B------:R-:W-:Y:S01]  /*45c0*/  FFMA.FTZ R2, R35, c[0x0][0x2d0], -R12 ;  /* 0x0000b40023027a23 */ /* 0x000fe2000001080c */
[----:B------:R-:W-:Y:S01]  /*45d0*/  FMNMX.FTZ R0, R138, R0, !PT ;  /* 0x000000008a007209 */ /* 0x000fe20007810000 */
[----:B------:R-:W-:Y:S01]  /*45e0*/  LDSM.16.MT88.4 R32, [R227+0x4080] ;  /* 0x00408000e320783b */ /* 0x000fe20000004200 */
[----:B------:R-:W-:Y:S01]  /*45f0*/  FMNMX.FTZ R3, R160, R3, !PT ;  /* 0x00000003a0037209 */ /* 0x000fe20007810000 */
[----:B------:R1:W1:Y:S01]  /*4600*/  MUFU.EX2 R184, R2 ;  /* 0x0000000200b87308 */ /* 0x0002620000000800 */
[----:B------:R-:W-:-:S02]  /*4610*/  FMNMX.FTZ R0, R139, R0, !PT ;  /* 0x000000008b007209 */ /* 0x000fc40007810000 */
[----:B------:R-:W-:Y:S02]  /*4620*/  FMNMX.FTZ R3, R161, R3, !PT ;  /* 0x00000003a1037209 */ /* 0x000fe40007810000 */
[----:B------:R-:W-:Y:S02]  /*4630*/  FMNMX.FTZ R0, R188, R0, !PT ;  /* 0x00000000bc007209 */ /* 0x000fe40007810000 */
[----:B------:R-:W-:Y:S02]  /*4640*/  FMNMX.FTZ R3, R162, R3, !PT ;  /* 0x00000003a2037209 */ /* 0x000fe40007810000 */
[----:B------:R-:W-:Y:S02]  /*4650*/  FMNMX.FTZ R0, R189, R0, !PT ;  /* 0x00000000bd007209 */ /* 0x000fe40007810000 */
[----:B------:R-:W-:Y:S02]  /*4660*/  FMNMX.FTZ R3, R163, R3, !PT ;  /* 0x00000003a3037209 */ /* 0x000fe40007810000 */
[----:B------:R-:W-:-:S02]  /*4670*/  FMNMX.FTZ R0, R190, R0, !PT ;  /* 0x00000000be007209 */ /* 0x000fc40007810000 */
[----:B---3--:R-:W-:Y:S01]  /*4680*/  F2FP.BF16.PACK_AB R4, R231, R232 ;  /* 0x000000e8e704723e */ /* 0x008fe200000010ff */
[--C-:B-1----:R-:W-:Y:S01]  /*4690*/  FFMA.FTZ R2, R37, c[0x0][0x2d0], -R12.reuse ;  /* 0x0000b40025027a23 */ /* 0x102fe2000001080c */
[----:B------:R-:W-:Y:S01]  /*46a0*/  FMNMX.FTZ R0, R191, R0, !PT ;  /* 0x00000000bf007209 */ /* 0x000fe20007810000 */
[----:B------:R-:W1:Y:S01]  /*46b0*/  SHFL.BFLY PT, R14, R3, 0x2, 0x1f ;  /* 0x0c401f00030e7f89 */ /* 0x000e6200000e0000 */
[----:B----4-:R-:W-:Y:S01]  /*46c0*/  F2FP.BF16.PACK_AB R5, R194, R233 ;  /* 0x000000e9c205723e */ /* 0x010fe200000010ff */
[----:B------:R3:W-:Y:S01]  /*46d0*/  MUFU.EX2 R174, R2 ;  /* 0x0000000200ae7308 */ /* 0x0007e20000000800 */
[----:B------:R-:W-:Y:S01]  /*46e0*/  F2FP.BF16.PACK_AB R9, R184, R238 ;  /* 0x000000eeb809723e */ /* 0x000fe200000010ff */
[----:B------:R-:W4:Y:S04]  /*46f0*/  SHFL.BFLY PT, R8, R0, 0x2, 0x1f ;  /* 0x0c401f0000087f89 */ /* 0x000f2800000e0000 */
[C---:B------:R-:W-:Y:S08]  /*4700*/  HMMA.16816.F32.BF16 R28, R4.reuse, R40, RZ ;  /* 0x00000028041c723c */ /* 0x040ff000000418ff */
[----:B--2---:R-:W-:Y:S01]  /*4710*/  HMMA.16816.F32.BF16 R128, R4, R20, RZ ;  /* 0x000000140480723c */ /* 0x004fe200000418ff */
[----:B---3--:R-:W-:-:S02]  /*4720*/  FFMA.FTZ R2, R39, c[0x0][0x2d0], -R12 ;  /* 0x0000b40027027a23 */ /* 0x008fc4000001080c */
[----:B------:R-:W-:Y:S02]  /*4730*/  LDSM.16.MT88.4 R36, [R226+0x4080] ;  /* 0x00408000e224783b */ /* 0x000fe40000004200 */
[----:B------:R-:W2:Y:S03]  /*4740*/  MUFU.EX2 R185, R2 ;  /* 0x0000000200b97308 */ /* 0x000ea60000000800 */
[----:B------:R-:W-:Y:S01]  /*4750*/  HMMA.16816.F32.BF16 R148, R4, R64, RZ ;  /* 0x000000400494723c */ /* 0x000fe200000418ff */
[----:B-1----:R-:W-:Y:S02]  /*4760*/  FMNMX.FTZ R3, R3, R14, !PT ;  /* 0x0000000e03037209 */ /* 0x002fe40007810000 */
[----:B----4-:R-:W-:Y:S02]  /*4770*/  FMNMX.FTZ R0, R0, R8, !PT ;  /* 0x0000000800007209 */ /* 0x010fe40007810000 */
[----:B------:R-:W-:-:S03]  /*4780*/  F2FP.BF16.PACK_AB R8, R175, R237 ;  /* 0x000000edaf08723e */ /* 0x000fc600000010ff */
[----:B------:R-:W-:Y:S01]  /*4790*/  HMMA.16816.F32.BF16 R140, R4, R24, RZ ;  /* 0x00000018048c723c */ /* 0x000fe200000418ff */
[----:B------:R-:W1:Y:S01]  /*47a0*/  SHFL.BFLY PT, R15, R0, 0x1, 0x1f ;  /* 0x0c201f00000f7f89 */ /* 0x000e6200000e0000 */
[----:B--2---:R-:W-:-:S06]  /*47b0*/  F2FP.BF16.PACK_AB R11, R185, R174 ;  /* 0x000000aeb90b723e */ /* 0x004fcc00000010ff */
[C---:B------:R-:W-:Y:S08]  /*47c0*/  HMMA.16816.F32.BF16 R144, R4.reuse, R72, RZ ;  /* 0x000000480490723c */ /* 0x040ff000000418ff */
[C---:B------:R-:W-:Y:S08]  /*47d0*/  HMMA.16816.F32.BF16 R152, R4.reuse, R88, RZ ;  /* 0x000000580498723c */ /* 0x040ff000000418ff */
[----:B------:R-:W-:Y:S01]  /*47e0*/  HMMA.16816.F32.BF16 R132, R4, R100, RZ ;  /* 0x000000640484723c */ /* 0x000fe200000418ff */
[----:B-1----:R-:W-:-:S04]  /*47f0*/  FMNMX.FTZ R167, R0, R15, !PT ;  /* 0x0000000f00a77209 */ /* 0x002fc80007810000 */
[C---:B------:R-:W-:Y:S01]  /*4800*/  FSETP.NEU.FTZ.AND P0, PT, R167.reuse, -INF , PT ;  /* 0xff800000a700780b */ /* 0x040fe20003f1d000 */
[----:B------:R-:W-:Y:S02]  /*4810*/  FMUL.FTZ R0, R167, c[0x0][0x2d0] ;  /* 0x0000b400a7007a20 */ /* 0x000fe40000410000 */
[----:B------:R-:W-:Y:S03]  /*4820*/  HMMA.16816.F32.BF16 R124, R4, R120, RZ ;  /* 0x00000078047c723c */ /* 0x000fe600000418ff */
[----:B------:R-:W-:-:S05]  /*4830*/  FSEL R0, R0, RZ, P0 ;  /* 0x000000ff00007208 */ /* 0x000fca0000000000 */
[----:B------:R-:W-:Y:S01]  /*4840*/  HMMA.16816.F32.BF16 R112, R4, R42, RZ ;  /* 0x0000002a0470723c */ /* 0x000fe200000418ff */
[----:B------:R-:W-:-:S04]  /*4850*/  FFMA.FTZ R2, R105, c[0x0][0x2d0], -R0 ;  /* 0x0000b40069027a23 */ /* 0x000fc80000010800 */
[----:B------:R1:W-:Y:S03]  /*4860*/  MUFU.EX2 R172, R2 ;  /* 0x0000000200ac7308 */ /* 0x0003e60000000800 */
[C---:B------:R-:W-:Y:S08]  /*4870*/  HMMA.16816.F32.BF16 R108, R4.reuse, R22, RZ ;  /* 0x00000016046c723c */ /* 0x040ff000000418ff */
[----:B------:R-:W-:Y:S01]  /*4880*/  HMMA.16816.F32.BF16 R96, R4, R26, RZ ;  /* 0x0000001a0460723c */ /* 0x000fe200000418ff */
[----:B-1----:R-:W-:-:S07]  /*4890*/  FFMA.FTZ R2, R106, c[0x0][0x2d0], -R0 ;  /* 0x0000b4006a027a23 */ /* 0x002fce0000010800 */
[C---:B------:R-:W-:Y:S01]  /*48a0*/  HMMA.16816.F32.BF16 R92, R4.reuse, R66, RZ ;  /* 0x00000042045c723c */ /* 0x040fe200000418ff */
[----:B------:R1:W-:Y:S07]  /*48b0*/  MUFU.EX2 R236, R2 ;  /* 0x0000000200ec7308 */ /* 0x0003ee0000000800 */
[C---:B------:R-:W-:Y:S08]  /*48c0*/  HMMA.16816.F32.BF16 R80, R4.reuse, R74, RZ ;  /* 0x0000004a0450723c */ /* 0x040ff000000418ff */
[----:B------:R-:W-:Y:S01]  /*48d0*/  HMMA.16816.F32.BF16 R76, R4, R90, RZ ;  /* 0x0000005a044c723c */ /* 0x000fe200000418ff */
[----:B-1----:R-:W-:-:S04]  /*48e0*/  FFMA.FTZ R2, R107, c[0x0][0x2d0], -R0 ;  /* 0x0000b4006b027a23 */ /* 0x002fc80000010800 */
[----:B------:R1:W-:Y:S03]  /*48f0*/  MUFU.EX2 R181, R2 ;  /* 0x0000000200b57308 */ /* 0x0003e60000000800 */
[C---:B------:R-:W-:Y:S08]  /*4900*/  HMMA.16816.F32.BF16 R44, R4.reuse, R102, RZ ;  /* 0x00000066042c723c */ /* 0x040ff000000418ff */
[----:B------:R-:W-:Y:S01]  /*4910*/  HMMA.16816.F32.BF16 R16, R4, R122, RZ ;  /* 0x0000007a0410723c */ /* 0x000fe200000418ff */
[----:B------:R-:W2:Y:S07]  /*4920*/  SHFL.BFLY PT, R4, R3, 0x1, 0x1f ;  /* 0x0c201f0003047f89 */ /* 0x000eae00000e0000 */
[C---:B------:R-:W-:Y:S08]  /*4930*/  HMMA.16816.F32.BF16 R196, R8.reuse, R68, R128 ;  /* 0x0000004408c4723c */ /* 0x040ff00000041880 */
[C---:B------:R-:W-:Y:S01]  /*4940*/  HMMA.16816.F32.BF16 R176, R8.reuse, R84, R28 ;  /* 0x0000005408b0723c */ /* 0x040fe2000004181c */
[----:B------:R-:W3:Y:S07]  /*4950*/  LDSM.16.MT88.4 R28, [R228+0x4080] ;  /* 0x00408000e41c783b */ /* 0x000eee0000004200 */
[----:B------:R-:W-:Y:S01]  /*4960*/  HMMA.16816.F32.BF16 R128, R8, R56, R148 ;  /* 0x000000380880723c */ /* 0x000fe20000041894 */
[----:B--2---:R-:W-:Y:S01]  /*4970*/  FMNMX.FTZ R3, R3, R4, !PT ;  /* 0x0000000403037209 */ /* 0x004fe20007810000 */
[----:B------:R-:W-:-:S03]  /*4980*/  FFMA.FTZ R4, R116, c[0x0][0x2d0], -R0 ;  /* 0x0000b40074047a23 */ /* 0x000fc60000010800 */
[C---:B------:R-:W-:Y:S01]  /*4990*/  FSETP.NEU.FTZ.AND P0, PT, R3.reuse, -INF , PT ;  /* 0xff8000000300780b */ /* 0x040fe20003f1d000 */
[----:B-1----:R-:W-:Y:S01]  /*49a0*/  FMUL.FTZ R2, R3, c[0x0][0x2d0] ;  /* 0x0000b40003027a20 */ /* 0x002fe20000410000 */
[----:B------:R1:W2:Y:S01]  /*49b0*/  MUFU.EX2 R234, R4 ;  /* 0x0000000400ea7308 */ /* 0x0002a20000000800 */
[----:B------:R-:W-:Y:S03]  /*49c0*/  HMMA.16816.F32.BF16 R200, R8, R60, R140 ;  /* 0x0000003c08c8723c */ /* 0x000fe6000004188c */
[----:B------:R-:W-:-:S05]  /*49d0*/  FSEL R2, R2, RZ, P0 ;  /* 0x000000ff02027208 */ /* 0x000fca0000000000 */
[----:B------:R-:W-:Y:S01]  /*49e0*/  HMMA.16816.F32.BF16 R140, R8, R36, R152 ;  /* 0x00000024088c723c */ /* 0x000fe20000041898 */
[----:B-1----:R-:W-:-:S07]  /*49f0*/  FFMA.FTZ R4, R49, c[0x0][0x2d0], -R2 ;  /* 0x0000b40031047a23 */ /* 0x002fce0000010802 */
[----:B------:R-:W-:Y:S01]  /*4a00*/  MOV R195, R129 ;  /* 0x0000008100c37202 */ /* 0x000fe20000000f00 */
[----:B------:R-:W-:Y:S01]  /*4a10*/  IMAD.MOV.U32 R151, RZ, RZ, R130 ;  /* 0x000000ffff977224 */ /* 0x000fe200078e0082 */
[----:B------:R-:W-:Y:S01]  /*4a20*/  MOV R149, R128 ;  /* 0x0000008000957202 */ /* 0x000fe20000000f00 */
[----:B------:R-:W-:Y:S01]  /*4a30*/  IMAD.MOV.U32 R150, RZ, RZ, R131 ;  /* 0x000000ffff967224 */ /* 0x000fe200078e0083 */
[C---:B------:R-:W-:Y:S01]  /*4a40*/  HMMA.16816.F32.BF16 R248, R8.reuse, R86, R112 ;  /* 0x0000005608f8723c */ /* 0x040fe20000041870 */
[----:B------:R1:W-:Y:S01]  /*4a50*/  MUFU.EX2 R148, R4 ;  /* 0x0000000400947308 */ /* 0x0003e20000000800 */
[----:B--2---:R-:W-:Y:S01]  /*4a60*/  F2FP.BF16.PACK_AB R6, R234, R181 ;  /* 0x000000b5ea06723e */ /* 0x004fe200000010ff */
[----:B------:R-:W-:Y:S01]  /*4a70*/  IMAD.MOV.U32 R154, RZ, RZ, R164 ;  /* 0x000000ffff9a7224 */ /* 0x000fe200078e00a4 */
[----:B------:R-:W-:Y:S01]  /*4a80*/  MOV R192, R202 ;  /* 0x000000ca00c07202 */ /* 0x000fe20000000f00 */
[----:B------:R-:W-:Y:S02]  /*4a90*/  IMAD.MOV.U32 R193, RZ, RZ, R201 ;  /* 0x000000ffffc17224 */ /* 0x000fe400078e00c9 */
[----:B------:R-:W-:Y:S01]  /*4aa0*/  IMAD.MOV.U32 R187, RZ, RZ, R203 ;  /* 0x000000ffffbb7224 */ /* 0x000fe200078e00cb */
[----:B------:R-:W-:Y:S01]  /*4ab0*/  HMMA.16816.F32.BF16 R128, R8, R52, R144 ;  /* 0x000000340880723c */ /* 0x000fe20000041890 */
[----:B------:R-:W-:-:S07]  /*4ac0*/  IMAD.MOV.U32 R186, RZ, RZ, R200 ;  /* 0x000000ffffba7224 */ /* 0x000fce00078e00c8 */
[----:B------:R-:W-:Y:S01]  /*4ad0*/  HMMA.16816.F32.BF16 R144, R8, R32, R124 ;  /* 0x000000200890723c */ /* 0x000fe2000004187c */
[----:B-1----:R-:W-:-:S04]  /*4ae0*/  FFMA.FTZ R4, R50, c[0x0][0x2d0], -R2 ;  /* 0x0000b40032047a23 */ /* 0x002fc80000010802 */
[----:B------:R1:W2:Y:S03]  /*4af0*/  MUFU.EX2 R235, R4 ;  /* 0x0000000400eb7308 */ /* 0x0002a60000000800 */
[C---:B---3--:R-:W-:Y:S08]  /*4b00*/  HMMA.16816.F32.BF16 R220, R8.reuse, R28, R132 ;  /* 0x0000001c08dc723c */ /* 0x048ff00000041884 */
[----:B------:R-:W-:Y:S01]  /*4b10*/  HMMA.16816.F32.BF16 R244, R8, R70, R108 ;  /* 0x0000004608f4723c */ /* 0x000fe2000004186c */
[----:B------:R-:W-:Y:S01]  /*4b20*/  MOV R183, R131 ;  /* 0x0000008300b77202 */ /* 0x000fe20000000f00 */
[----:B------:R-:W-:-:S02]  /*4b30*/  IMAD.MOV.U32 R131, RZ, RZ, R140 ;  /* 0x000000ffff837224 */ /* 0x000fc400078e008c */
[----:B------:R-:W-:Y:S02]  /*4b40*/  IMAD.MOV.U32 R5, RZ, RZ, R129 ;  /* 0x000000ffff057224 */ /* 0x000fe400078e0081 */
[----:B-1----:R-:W-:Y:S02]  /*4b50*/  FFMA.FTZ R4, R104, c[0x0][0x2d0], -R2 ;  /* 0x0000b40068047a23 */ /* 0x002fe40000010802 */
[C---:B------:R-:W-:Y:S01]  /*4b60*/  HMMA.16816.F32.BF16 R216, R8.reuse, R62, R96 ;  /* 0x0000003e08d8723c */ /* 0x040fe20000041860 */
[----:B------:R-:W-:Y:S01]  /*4b70*/  IMAD.MOV.U32 R129, RZ, RZ, R142 ;  /* 0x000000ffff817224 */ /* 0x000fe200078e008e */
[----:B------:R1:W-:Y:S01]  /*4b80*/  MUFU.EX2 R14, R4 ;  /* 0x00000004000e7308 */ /* 0x0003e20000000800 */
[----:B------:R-:W-:Y:S01]  /*4b90*/  IMAD.MOV.U32 R252, RZ, RZ, R130 ;  /* 0x000000fffffc7224 */ /* 0x000fe200078e0082 */
[----:B------:R-:W-:Y:S01]  /*4ba0*/  MOV R130, R141 ;  /* 0x0000008d00827202 */ /* 0x000fe20000000f00 */
[----:B------:R-:W-:Y:S01]  /*4bb0*/  IMAD.MOV.U32 R182, RZ, RZ, R128 ;  /* 0x000000ffffb67224 */ /* 0x000fe200078e0080 */
[----:B------:R-:W-:Y:S01]  /*4bc0*/  MOV R155, R5 ;  /* 0x00000005009b7202 */ /* 0x000fe20000000f00 */
[----:B------:R-:W-:Y:S01]  /*4bd0*/  IMAD.MOV.U32 R128, RZ, RZ, R143 ;  /* 0x000000ffff807224 */ /* 0x000fe200078e008f */
[----:B------:R-:W-:Y:S01]  /*4be0*/  HMMA.16816.F32.BF16 R212, R8, R58, R92 ;  /* 0x0000003a08d4723c */ /* 0x000fe2000004185c */
[----:B--2---:R-:W-:Y:S01]  /*4bf0*/  F2FP.BF16.PACK_AB R5, R235, R148 ;  /* 0x00000094eb05723e */ /* 0x004fe200000010ff */
[----:B------:R-:W-:Y:S01]  /*4c00*/  IMAD.MOV.U32 R135, RZ, RZ, R183 ;  /* 0x000000ffff877224 */ /* 0x000fe200078e00b7 */
[----:B------:R-:W-:Y:S01]  /*4c10*/  MOV R134, R252 ;  /* 0x000000fc00867202 */ /* 0x000fe20000000f00 */
[----:B------:R-:W-:-:S02]  /*4c20*/  IMAD.MOV.U32 R132, RZ, RZ, R182 ;  /* 0x000000ffff847224 */ /* 0x000fc400078e00b6 */
[----:B------:R-:W-:Y:S02]  /*4c30*/  IMAD.MOV.U32 R133, RZ, RZ, R155 ;  /* 0x000000ffff857224 */ /* 0x000fe400078e009b */
[----:B------:R-:W-:Y:S01]  /*4c40*/  HMMA.16816.F32.BF16 R208, R8, R54, R80 ;  /* 0x0000003608d0723c */ /* 0x000fe20000041850 */
[----:B-1----:R-:W-:-:S04]  /*4c50*/  FFMA.FTZ R4, R51, c[0x0][0x2d0], -R2 ;  /* 0x0000b40033047a23 */ /* 0x002fc80000010802 */
[----:B------:R1:W2:Y:S03]  /*4c60*/  MUFU.EX2 R15, R4 ;  /* 0x00000004000f7308 */ /* 0x0002a60000000800 */
[C---:B------:R-:W-:Y:S08]  /*4c70*/  HMMA.16816.F32.BF16 R204, R8.reuse, R38, R76 ;  /* 0x0000002608cc723c */ /* 0x040ff0000004184c */
[----:B------:R-:W-:Y:S01]  /*4c80*/  HMMA.16816.F32.BF16 R200, R8, R30, R44 ;  /* 0x0000001e08c8723c */ /* 0x000fe2000004182c */
[----:B-1----:R-:W-:-:S07]  /*4c90*/  F2FP.BF16.PACK_AB R4, R236, R172 ;  /* 0x000000acec04723e */ /* 0x002fce00000010ff */
[----:B------:R-:W-:Y:S01]  /*4ca0*/  HMMA.16816.F32.BF16 R124, R8, R34, R16 ;  /* 0x00000022087c723c */ /* 0x000fe20000041810 */
[----:B--2---:R-:W-:-:S06]  /*4cb0*/  F2FP.BF16.PACK_AB R7, R15, R14 ;  /* 0x0000000e0f07723e */ /* 0x004fcc00000010ff */
[--C-:B------:R-:W-:Y:S01]  /*4cc0*/  FFMA.FTZ R8, R118, c[0x0][0x2d0], -R0.reuse ;  /* 0x0000b40076087a23 */ /* 0x100fe20000010800 */
[C---:B------:R-:W-:Y:S01]  /*4cd0*/  HMMA.16816.F32.BF16 R80, R4.reuse, R20, RZ ;  /* 0x000000140450723c */ /* 0x040fe200000418ff */
[----:B------:R-:W-:Y:S02]  /*4ce0*/  MOV R118, R181 ;  /* 0x000000b500767202 */ /* 0x000fe40000000f00 */
[----:B------:R1:W-:Y:S05]  /*4cf0*/  MUFU.EX2 R116, R8 ;  /* 0x0000000800747308 */ /* 0x0003ea0000000800 */
[C---:B------:R-:W-:Y:S08]  /*4d00*/  HMMA.16816.F32.BF16 R108, R4.reuse, R40, RZ ;  /* 0x00000028046c723c */ /* 0x040ff000000418ff */
[----:B------:R-:W-:Y:S01]  /*4d10*/  HMMA.16816.F32.BF16 R76, R4, R24, RZ ;  /* 0x00000018044c723c */ /* 0x000fe200000418ff */
[----:B-1----:R-:W-:-:S04]  /*4d20*/  FFMA.FTZ R8, R136, c[0x0][0x2d0], -R0 ;  /* 0x0000b40088087a23 */ /* 0x002fc80000010800 */
        /* <DEDUP_REMOVED lines=14> */
[----:B------:R-:W-:Y:S01]  /*4e10*/  IMAD.MOV.U32 R117, RZ, RZ, R180 ;  /* 0x000000ffff757224 */ /* 0x000fe200078e00b4 */
[----:B------:R1:W-:Y:S06]  /*4e20*/  MUFU.EX2 R141, R8 ;  /* 0x00000008008d7308 */ /* 0x0003ec0000000800 */
[C---:B------:R-:W-:Y:S08]  /*4e30*/  HMMA.16816.F32.BF16 R64, R4.reuse, R90, RZ ;  /* 0x0000005a0440723c */ /* 0x040ff000000418ff */
[----:B------:R-:W-:Y:S01]  /*4e40*/  HMMA.16816.F32.BF16 R20, R4, R120, RZ ;  /* 0x000000780414723c */ /* 0x000fe200000418ff */
[----:B-1----:R-:W-:-:S02]  /*4e50*/  FFMA.FTZ R8, R119, c[0x0][0x2d0], -R2 ;  /* 0x0000b40077087a23 */ /* 0x002fc40000010802 */
[----:B------:R-:W-:Y:S02]  /*4e60*/  IMAD.MOV.U32 R119, RZ, RZ, R148 ;  /* 0x000000ffff777224 */ /* 0x000fe400078e0094 */
[----:B------:R1:W-:Y:S03]  /*4e70*/  MUFU.EX2 R143, R8 ;  /* 0x00000008008f7308 */ /* 0x0003e60000000800 */
[----:B------:R-:W-:Y:S01]  /*4e80*/  HMMA.16816.F32.BF16 R40, R4, R122, RZ ;  /* 0x0000007a0428723c */ /* 0x000fe200000418ff */
[----:B------:R-:W-:Y:S02]  /*4e90*/  IMAD.MOV.U32 R148, RZ, RZ, R186 ;  /* 0x000000ffff947224 */ /* 0x000fe400078e00ba */
[----:B-1----:R-:W-:-:S04]  /*4ea0*/  FFMA.FTZ R8, R137, c[0x0][0x2d0], -R2 ;  /* 0x0000b40089087a23 */ /* 0x002fc80000010802 */
[----:B------:R1:W2:Y:S02]  /*4eb0*/  MUFU.EX2 R153, R8 ;  /* 0x0000000800997308 */ /* 0x0002a40000000800 */
[----:B-1----:R-:W-:Y:S02]  /*4ec0*/  FFMA.FTZ R8, R48, c[0x0][0x2d0], -R2 ;  /* 0x0000b40030087a23 */ /* 0x002fe40000010802 */
[----:B------:R-:W-:Y:S04]  /*4ed0*/  HMMA.16816.F32.BF16 R48, R4, R102, RZ ;  /* 0x000000660430723c */ /* 0x000fe800000418ff */
[----:B------:R1:W3:Y:S03]  /*4ee0*/  MUFU.EX2 R164, R8 ;  /* 0x0000000800a47308 */ /* 0x0002e60000000800 */
[----:B--2---:R-:W-:-:S02]  /*4ef0*/  MOV R103, R153 ;  /* 0x0000009900677202 */ /* 0x004fc40000000f00 */
[----:B------:R-:W-:Y:S01]  /*4f00*/  MOV R102, R14 ;  /* 0x0000000e00667202 */ /* 0x000fe20000000f00 */
[----:B-1----:R-:W-:Y:S07]  /*4f10*/  HMMA.16816.F32.BF16 R8, R4, R100, RZ ;  /* 0x000000640408723c */ /* 0x002fee00000418ff */
[----:B------:R-:W-:Y:S01]  /*4f20*/  IMAD.MOV.U32 R100, RZ, RZ, R116 ;  /* 0x000000ffff647224 */ /* 0x000fe200078e0074 */
[----:B------:R-:W-:Y:S01]  /*4f30*/  F2FP.BF16.PACK_AB R6, R152, R142 ;  /* 0x0000008e9806723e */ /* 0x000fe200000010ff */
[----:B------:R-:W-:Y:S01]  /*4f40*/  IMAD.MOV.U32 R116, RZ, RZ, R154 ;  /* 0x000000ffff747224 */ /* 0x000fe200078e009a */
[----:B------:R-:W-:-:S02]  /*4f50*/  F2FP.BF16.PACK_AB R5, R143, R141 ;  /* 0x0000008d8f05723e */ /* 0x000fc400000010ff */
[----:B------:R-:W-:Y:S02]  /*4f60*/  F2FP.BF16.PACK_AB R4, R140, R100 ;  /* 0x000000648c04723e */ /* 0x000fe400000010ff */
[----:B---3--:R-:W-:Y:S02]  /*4f70*/  F2FP.BF16.PACK_AB R7, R164, R103 ;  /* 0x00000067a407723e */ /* 0x008fe400000010ff */
[----:B------:R-:W-:-:S05]  /*4f80*/  MOV R101, R194 ;  /* 0x000000c200657202 */ /* 0x000fca0000000f00 */
[C---:B------:R-:W-:Y:S07]  /*4f90*/  HMMA.16816.F32.BF16 R136, R4.reuse, R68, R80 ;  /* 0x000000440488723c */ /* 0x040fee0000041850 */
[----:B------:R-:W-:Y:S01]  /*4fa0*/  IMAD.MOV.U32 R80, RZ, RZ, R175 ;  /* 0x000000ffff507224 */ /* 0x000fe200078e00af */
[----:B------:R-:W-:Y:S01]  /*4fb0*/  MOV R81, R174 ;  /* 0x000000ae00517202 */ /* 0x000fe20000000f00 */
[----:B------:R-:W-:Y:S01]  /*4fc0*/  IMAD.MOV.U32 R82, RZ, RZ, R173 ;  /* 0x000000ffff527224 */ /* 0x000fe200078e00ad */
[----:B------:R-:W-:Y:S01]  /*4fd0*/  HMMA.16816.F32.BF16 R180, R4, R84, R108 ;  /* 0x0000005404b4723c */ /* 0x000fe2000004186c */
[----:B------:R-:W-:Y:S01]  /*4fe0*/  IMAD.MOV.U32 R83, RZ, RZ, R172 ;  /* 0x000000ffff537224 */ /* 0x000fe200078e00ac */
[----:B------:R-:W-:Y:S01]  /*4ff0*/  MOV R68, R142 ;  /* 0x0000008e00447202 */ /* 0x000fe20000000f00 */
[----:B------:R-:W-:-:S04]  /*5000*/  IMAD.MOV.U32 R69, RZ, RZ, R143 ;  /* 0x000000ffff457224 */ /* 0x000fc800078e008f */
[----:B------:R-:W-:Y:S01]  /*5010*/  MOV R85, R152 ;  /* 0x0000009800557202 */ /* 0x000fe20000000f00 */
[C---:B------:R-:W-:Y:S01]  /*5020*/  HMMA.16816.F32.BF16 R172, R4.reuse, R28, R8 ;  /* 0x0000001c04ac723c */ /* 0x040fe20000041808 */
[----:B------:R-:W-:Y:S01]  /*5030*/  IMAD.MOV.U32 R111, RZ, RZ, R150 ;  /* 0x000000ffff6f7224 */ /* 0x000fe200078e0096 */
[----:B------:R-:W-:Y:S01]  /*5040*/  MOV R150, R192 ;  /* 0x000000c000967202 */ /* 0x000fe20000000f00 */
[----:B------:R-:W-:Y:S01]  /*5050*/  IMAD.MOV.U32 R108, RZ, RZ, R149 ;  /* 0x000000ffff6c7224 */ /* 0x000fe200078e0095 */
[----:B------:R-:W-:Y:S01]  /*5060*/  MOV R110, R151 ;  /* 0x00000097006e7202 */ /* 0x000fe20000000f00 */
[----:B------:R-:W-:Y:S02]  /*5070*/  IMAD.MOV.U32 R109, RZ, RZ, R195 ;  /* 0x000000ffff6d7224 */ /* 0x000fe400078e00c3 */
[----:B------:R-:W-:Y:S01]  /*5080*/  FFMA.FTZ R8, R171, c[0x0][0x2d0], -R13 ;  /* 0x0000b400ab087a23 */ /* 0x000fe2000001080d */
[----:B------:R-:W-:Y:S01]  /*5090*/  HMMA.16816.F32.BF16 R152, R4, R60, R76 ;  /* 0x0000003c0498723c */ /* 0x000fe2000004184c */
[----:B------:R-:W-:Y:S01]  /*50a0*/  IMAD.MOV.U32 R149, RZ, RZ, R193 ;  /* 0x000000ffff957224 */ /* 0x000fe200078e00c1 */
[----:B------:R-:W-:Y:S01]  /*50b0*/  MOV R29, R68 ;  /* 0x00000044001d7202 */ /* 0x000fe20000000f00 */
[----:B------:R1:W-:Y:S01]  /*50c0*/  MUFU.EX2 R252, R8 ;  /* 0x0000000800fc7308 */ /* 0x0003e20000000800 */
[----:B------:R-:W-:-:S02]  /*50d0*/  IMAD.MOV.U32 R84, RZ, RZ, R185 ;  /* 0x000000ffff547224 */ /* 0x000fc400078e00b9 */
[----:B------:R-:W-:Y:S01]  /*50e0*/  IMAD.MOV.U32 R28, RZ, RZ, R69 ;  /* 0x000000ffff1c7224 */ /* 0x000fe200078e0045 */
[----:B------:R-:W-:Y:S01]  /*50f0*/  MOV R77, R15 ;  /* 0x0000000f004d7202 */ /* 0x000fe20000000f00 */
[C---:B------:R-:W-:Y:S01]  /*5100*/  HMMA.16816.F32.BF16 R88, R4.reuse, R52, R24 ;  /* 0x000000340458723c */ /* 0x040fe20000041818 */
[----:B------:R-:W-:Y:S01]  /*5110*/  IMAD.MOV.U32 R79, RZ, RZ, R141 ;  /* 0x000000ffff4f7224 */ /* 0x000fe200078e008d */
[----:B------:R-:W-:Y:S01]  /*5120*/  MOV R69, R133 ;  /* 0x0000008500457202 */ /* 0x000fe20000000f00 */
[----:B------:R-:W-:Y:S02]  /*5130*/  IMAD.MOV.U32 R78, RZ, RZ, R140 ;  /* 0x000000ffff4e7224 */ /* 0x000fe400078e008c */
[----:B------:R-:W-:Y:S01]  /*5140*/  LDSM.16.MT88.4 R140, [R226+0x3080] ;  /* 0x00308000e28c783b */ /* 0x000fe20000004200 */
[----:B------:R-:W-:Y:S02]  /*5150*/  IMAD.MOV.U32 R76, RZ, RZ, R184 ;  /* 0x000000ffff4c7224 */ /* 0x000fe400078e00b8 */
[----:B------:R-:W-:Y:S01]  /*5160*/  HMMA.16816.F32.BF16 R40, R4, R34, R40 ;  /* 0x000000220428723c */ /* 0x000fe20000041828 */
[----:B------:R-:W-:-:S02]  /*5170*/  IMAD.MOV.U32 R52, RZ, RZ, R79 ;  /* 0x000000ffff347224 */ /* 0x000fc400078e004f */
[----:B-1----:R-:W-:Y:S02]  /*5180*/  FFMA.FTZ R8, R170, c[0x0][0x2d0], -R13 ;  /* 0x0000b400aa087a23 */ /* 0x002fe4000001080d */
[----:B------:R-:W-:Y:S02]  /*5190*/  IMAD.MOV.U32 R53, RZ, RZ, R78 ;  /* 0x000000ffff357224 */ /* 0x000fe400078e004e */
[----:B------:R1:W2:Y:S01]  /*51a0*/  MUFU.EX2 R60, R8 ;  /* 0x00000008003c7308 */ /* 0x0002a20000000800 */
[----:B------:R-:W-:Y:S01]  /*51b0*/  HMMA.16816.F32.BF16 R24, R4, R62, R96 ;  /* 0x0000003e0418723c */ /* 0x000fe20000041860 */
[----:B------:R-:W-:Y:S02]  /*51c0*/  IMAD.MOV.U32 R151, RZ, RZ, R187 ;  /* 0x000000ffff977224 */ /* 0x000fe400078e00bb */
[----:B------:R-:W-:Y:S01]  /*51d0*/  LDSM.16.MT88.4 R184, [R225+0x3080] ;  /* 0x00308000e1b8783b */ /* 0x000fe20000004200 */
[----:B------:R-:W-:-:S03]  /*51e0*/  IMAD.MOV.U32 R68, RZ, RZ, R132 ;  /* 0x000000ffff447224 */ /* 0x000fc600078e0084 */
[----:B------:R-:W-:Y:S01]  /*51f0*/  IMAD.MOV.U32 R98, RZ, RZ, R108 ;  /* 0x000000ffff627224 */ /* 0x000fe200078e006c */
[----:B------:R-:W-:Y:S01]  /*5200*/  HMMA.16816.F32.BF16 R192, R4, R32, R20 ;  /* 0x0000002004c0723c */ /* 0x000fe20000041814 */
[----:B------:R-:W-:Y:S02]  /*5210*/  IMAD.MOV.U32 R99, RZ, RZ, R109 ;  /* 0x000000ffff637224 */ /* 0x000fe400078e006d */
[----:B-1----:R-:W-:-:S05]  /*5220*/  FFMA.FTZ R8, R166, c[0x0][0x2d0], -R13 ;  /* 0x0000b400a6087a23 */ /* 0x002fca000001080d */
[C---:B------:R-:W-:Y:S01]  /*5230*/  HMMA.16816.F32.BF16 R120, R4.reuse, R36, R16 ;  /* 0x000000240478723c */ /* 0x040fe20000041810 */
[----:B--2---:R-:W-:Y:S01]  /*5240*/  IMAD.MOV.U32 R35, RZ, RZ, R60 ;  /* 0x000000ffff237224 */ /* 0x004fe200078e003c */
[----:B------:R1:W-:Y:S01]  /*5250*/  MUFU.EX2 R171, R8 ;  /* 0x0000000800ab7308 */ /* 0x0003e20000000800 */
[----:B------:R-:W2:Y:S05]  /*5260*/  LDSM.16.MT88.4 R60, [R227+0x3080] ;  /* 0x00308000e33c783b */ /* 0x000eaa0000004200 */
[C---:B------:R-:W-:Y:S07]  /*5270*/  HMMA.16816.F32.BF16 R104, R4.reuse, R70, R104 ;  /* 0x000000460468723c */ /* 0x040fee0000041868 */
[----:B------:R-:W-:Y:S01]  /*5280*/  MOV R70, R110 ;  /* 0x0000006e00467202 */ /* 0x000fe20000000f00 */
[----:B------:R-:W-:Y:S01]  /*5290*/  HMMA.16816.F32.BF16 R16, R4, R86, R112 ;  /* 0x000000560410723c */ /* 0x000fe20000041870 */
[----:B------:R-:W-:-:S02]  /*52a0*/  IMAD.MOV.U32 R71, RZ, RZ, R111 ;  /* 0x000000ffff477224 */ /* 0x000fc400078e006f */
[----:B-1----:R-:W-:Y:S01]  /*52b0*/  FFMA.FTZ R8, R158, c[0x0][0x2d0], -R13 ;  /* 0x0000b4009e087a23 */ /* 0x002fe2000001080d */
[----:B------:R-:W-:Y:S03]  /*52c0*/  LDSM.16.MT88.4 R108, [R228+0x4880] ;  /* 0x00488000e46c783b */ /* 0x000fe60000004200 */
[----:B------:R1:W3:Y:S01]  /*52d0*/  MUFU.EX2 R170, R8 ;  /* 0x0000000800aa7308 */ /* 0x0002e20000000800 */
        /* <DEDUP_REMOVED lines=9> */
[----:B------:R-:W-:-:S02]  /*5370*/  F2FP.BF16.PACK_AB R128, R35, R252 ;  /* 0x000000fc2380723e */ /* 0x000fc400000010ff */
[----:B------:R-:W-:Y:S01]  /*5380*/  MOV R97, R114 ;  /* 0x0000007200617202 */ /* 0x000fe20000000f00 */
[----:B------:R-:W-:Y:S01]  /*5390*/  IMAD.MOV.U32 R57, RZ, RZ, R76 ;  /* 0x000000ffff397224 */ /* 0x000fe200078e004c */
[C---:B------:R-:W-:Y:S01]  /*53a0*/  HMMA.16816.F32.BF16 R20, R4.reuse, R54, R72 ;  /* 0x000000360414723c */ /* 0x040fe20000041848 */
[----:B------:R-:W-:Y:S01]  /*53b0*/  MOV R56, R77 ;  /* 0x0000004d00387202 */ /* 0x000fe20000000f00 */
[----:B-1----:R-:W-:Y:S01]  /*53c0*/  FFMA.FTZ R8, R156, c[0x0][0x2d0], -R12 ;  /* 0x0000b4009c087a23 */ /* 0x002fe2000001080c */
[----:B---3--:R-:W-:Y:S01]  /*53d0*/  F2FP.BF16.PACK_AB R130, R170, R171 ;  /* 0x000000abaa82723e */ /* 0x008fe200000010ff */
[----:B------:R-:W-:Y:S01]  /*53e0*/  IMAD.MOV.U32 R114, RZ, RZ, R53 ;  /* 0x000000ffff727224 */ /* 0x000fe200078e0035 */
[----:B------:R-:W-:Y:S01]  /*53f0*/  LDSM.16.MT88.4 R76, [R225+0x4880] ;  /* 0x00488000e14c783b */ /* 0x000fe20000004200 */
[----:B------:R1:W-:Y:S01]  /*5400*/  MUFU.EX2 R166, R8 ;  /* 0x0000000800a67308 */ /* 0x0003e20000000800 */
[----:B------:R-:W-:Y:S01]  /*5410*/  IMAD.MOV.U32 R72, RZ, RZ, R98 ;  /* 0x000000ffff487224 */ /* 0x000fe200078e0062 */
[----:B------:R-:W-:Y:S01]  /*5420*/  MOV R74, R70 ;  /* 0x00000046004a7202 */ /* 0x000fe20000000f00 */
[----:B------:R-:W-:Y:S01]  /*5430*/  IMAD.MOV.U32 R73, RZ, RZ, R99 ;  /* 0x000000ffff497224 */ /* 0x000fe200078e0063 */
[----:B------:R-:W-:Y:S01]  /*5440*/  HMMA.16816.F32.BF16 R36, R4, R38, R64 ;  /* 0x000000260424723c */ /* 0x000fe20000041840 */
[----:B------:R-:W-:Y:S01]  /*5450*/  IMAD.MOV.U32 R75, RZ, RZ, R71 ;  /* 0x000000ffff4b7224 */ /* 0x000fe200078e0047 */
[----:B------:R-:W-:Y:S01]  /*5460*/  MOV R71, R87 ;  /* 0x0000005700477202 */ /* 0x000fe20000000f00 */
[----:B------:R-:W-:-:S02]  /*5470*/  IMAD.MOV.U32 R70, RZ, RZ, R86 ;  /* 0x000000ffff467224 */ /* 0x000fc400078e0056 */
[----:B------:R-:W-:Y:S01]  /*5480*/  IMAD.MOV.U32 R86, RZ, RZ, R112 ;  /* 0x000000ffff567224 */ /* 0x000fe200078e0070 */
[----:B------:R-:W-:Y:S01]  /*5490*/  MOV R112, R29 ;  /* 0x0000001d00707202 */ /* 0x000fe20000000f00 */
[----:B------:R-:W-:Y:S01]  /*54a0*/  IMAD.MOV.U32 R87, RZ, RZ, R113 ;  /* 0x000000ffff577224 */ /* 0x000fe200078e0071 */
[----:B------:R-:W-:Y:S01]  /*54b0*/  HMMA.16816.F32.BF16 R48, R4, R30, R48 ;  /* 0x0000001e0430723c */ /* 0x000fe20000041830 */
[----:B------:R-:W-:Y:S01]  /*54c0*/  IMAD.MOV.U32 R98, RZ, RZ, R115 ;  /* 0x000000ffff627224 */ /* 0x000fe200078e0073 */
[----:B------:R-:W-:Y:S01]  /*54d0*/  MOV R115, R56 ;  /* 0x0000003800737202 */ /* 0x000fe20000000f00 */
[----:B------:R-:W-:Y:S01]  /*54e0*/  IMAD.MOV.U32 R99, RZ, RZ, R28 ;  /* 0x000000ffff637224 */ /* 0x000fe200078e001c */
[----:B------:R-:W-:Y:S01]  /*54f0*/  MOV R56, R81 ;  /* 0x0000005100387202 */ /* 0x000fe20000000f00 */
[----:B-1----:R-:W-:Y:S02]  /*5500*/  FFMA.FTZ R8, R157, c[0x0][0x2d0], -R12 ;  /* 0x0000b4009d087a23 */ /* 0x002fe4000001080c */
[----:B------:R-:W-:-:S02]  /*5510*/  IMAD.MOV.U32 R113, RZ, RZ, R52 ;  /* 0x000000ffff717224 */ /* 0x000fc400078e0034 */
[----:B------:R1:W3:Y:S01]  /*5520*/  MUFU.EX2 R33, R8 ;  /* 0x0000000800217308 */ /* 0x0002e20000000800 */
[----:B------:R-:W-:Y:S02]  /*5530*/  IMAD.MOV.U32 R28, RZ, RZ, R57 ;  /* 0x000000ffff1c7224 */ /* 0x000fe400078e0039 */
[----:B------:R-:W-:Y:S01]  /*5540*/  IMAD.MOV.U32 R29, RZ, RZ, R80 ;  /* 0x000000ffff1d7224 */ /* 0x000fe200078e0050 */
[----:B------:R-:W-:Y:S01]  /*5550*/  MOV R80, R83 ;  /* 0x0000005300507202 */ /* 0x000fe20000000f00 */
[----:B------:R-:W-:Y:S01]  /*5560*/  IMAD.MOV.U32 R57, RZ, RZ, R82 ;  /* 0x000000ffff397224 */ /* 0x000fe200078e0052 */
[----:B------:R-:W-:Y:S01]  /*5570*/  MOV R82, R100 ;  /* 0x0000006400527202 */ /* 0x000fe20000000f00 */
[----:B------:R-:W-:Y:S02]  /*5580*/  IMAD.MOV.U32 R81, RZ, RZ, R102 ;  /* 0x000000ffff517224 */ /* 0x000fe400078e0066 */
[----:B-1----:R-:W-:Y:S01]  /*5590*/  FFMA.FTZ R8, R165, c[0x0][0x2d0], -R12 ;  /* 0x0000b400a5087a23 */ /* 0x002fe2000001080c */
[----:B---3--:R-:W-:Y:S01]  /*55a0*/  F2FP.BF16.PACK_AB R129, R33, R166 ;  /* 0x000000a62181723e */ /* 0x008fe200000010ff */
[----:B------:R-:W-:-:S02]  /*55b0*/  IMAD.MOV.U32 R96, RZ, RZ, R112 ;  /* 0x000000ffff607224 */ /* 0x000fc400078e0070 */
[----:B------:R1:W-:Y:S01]  /*55c0*/  MUFU.EX2 R165, R8 ;  /* 0x0000000800a57308 */ /* 0x0003e20000000800 */
[----:B------:R-:W-:Y:S01]  /*55d0*/  IMAD.MOV.U32 R83, RZ, RZ, R238 ;  /* 0x000000ffff537224 */ /* 0x000fe200078e00ee */
[----:B------:R-:W-:Y:S01]  /*55e0*/  MOV R102, R237 ;  /* 0x000000ed00667202 */ /* 0x000fe20000000f00 */
[----:B------:R-:W-:Y:S02]  /*55f0*/  IMAD.MOV.U32 R112, RZ, RZ, R28 ;  /* 0x000000ffff707224 */ /* 0x000fe400078e001c */
[----:B-1----:R-:W-:Y:S01]  /*5600*/  FFMA.FTZ R8, R159, c[0x0][0x2d0], -R12 ;  /* 0x0000b4009f087a23 */ /* 0x002fe2000001080c */
[----:B------:R1:W5:Y:S01]  /*5610*/  LDL.LU R238, [R1+0x78] ;  /* 0x0000780001ee7983 */ /* 0x0003620000300800 */
[----:B------:R-:W-:Y:S02]  /*5620*/  HMMA.16816.F32.BF16 R12, R4, R58, R92 ;  /* 0x0000003a040c723c */ /* 0x000fe4000004185c */
[----:B------:R-:W3:Y:S01]  /*5630*/  MUFU.EX2 R32, R8 ;  /* 0x0000000800207308 */ /* 0x000ee20000000800 */
[----:B------:R-:W-:Y:S01]  /*5640*/  MOV R28, R81 ;  /* 0x00000051001c7202 */ /* 0x000fe20000000f00 */
[----:B------:R-:W4:Y:S03]  /*5650*/  LDSM.16.MT88.4 R156, [R228+0x3080] ;  /* 0x00308000e49c783b */ /* 0x000f260000004200 */
[----:B------:R-:W-:Y:S01]  /*5660*/  FFMA.FTZ R4, R188, c[0x0][0x2d0], -R0 ;  /* 0x0000b400bc047a23 */ /* 0x000fe20000010800 */
[----:B------:R-:W-:Y:S01]  /*5670*/  MOV R59, R99 ;  /* 0x00000063003b7202 */ /* 0x000fe20000000f00 */
[----:B------:R-:W-:Y:S01]  /*5680*/  IMAD.MOV.U32 R58, RZ, RZ, R98 ;  /* 0x000000ffff3a7224 */ /* 0x000fe200078e0062 */
[----:B------:R-:W1:Y:S01]  /*5690*/  LDSM.16.MT88.4 R92, [R226+0x4880] ;  /* 0x00488000e25c783b */ /* 0x000e620000004200 */
[----:B------:R-:W-:-:S03]  /*56a0*/  IMAD.MOV.U32 R100, RZ, RZ, R236 ;  /* 0x000000ffff647224 */ /* 0x000fc600078e00ec */
[----:B------:R1:W5:Y:S01]  /*56b0*/  LDL.LU R237, [R1+0x74] ;  /* 0x0000740001ed7983 */ /* 0x0003620000300800 */
[----:B---3--:R-:W-:Y:S01]  /*56c0*/  F2FP.BF16.PACK_AB R131, R32, R165 ;  /* 0x000000a52083723e */ /* 0x008fe200000010ff */
[----:B------:R-:W-:Y:S01]  /*56d0*/  IMAD.MOV.U32 R98, RZ, RZ, R114 ;  /* 0x000000ffff627224 */ /* 0x000fe200078e0072 */
[----:B------:R-:W-:Y:S01]  /*56e0*/  MOV R99, R115 ;  /* 0x0000007300637202 */ /* 0x000fe20000000f00 */
[----:B------:R-:W-:Y:S01]  /*56f0*/  IMAD.MOV.U32 R114, RZ, RZ, R56 ;  /* 0x000000ffff727224 */ /* 0x000fe200078e0038 */
[----:B------:R-:W-:Y:S01]  /*5700*/  MOV R115, R57 ;  /* 0x0000003900737202 */ /* 0x000fe20000000f00 */
[----:B------:R3:W-:Y:S01]  /*5710*/  MUFU.EX2 R31, R4 ;  /* 0x00000004001f7308 */ /* 0x0007e20000000800 */
[----:B------:R-:W1:Y:S01]  /*5720*/  LDSM.16.MT88.4 R8, [R227+0x4880] ;  /* 0x00488000e308783b */ /* 0x000e620000004200 */
[C---:B--2---:R-:W-:Y:S01]  /*5730*/  HMMA.16816.F32.BF16 R52, R128.reuse, R60, R72 ;  /* 0x0000003c8034723c */ /* 0x044fe20000041848 */
[----:B------:R-:W-:Y:S02]  /*5740*/  IMAD.MOV.U32 R57, RZ, RZ, R80 ;  /* 0x000000ffff397224 */ /* 0x000fe400078e0050 */
[----:B------:R-:W-:Y:S01]  /*5750*/  IMAD.MOV.U32 R80, RZ, RZ, R102 ;  /* 0x000000ffff507224 */ /* 0x000fe200078e0066 */
[----:B------:R-:W-:Y:S01]  /*5760*/  MOV R81, R100 ;  /* 0x0000006400517202 */ /* 0x000fe20000000f00 */
[----:B------:R2:W5:Y:S02]  /*5770*/  LDL.LU R236, [R1+0x70] ;  /* 0x0000700001ec7983 */ /* 0x0005640000300800 */
[----:B------:R-:W-:Y:S01]  /*5780*/  MOV R75, R97 ;  /* 0x00000061004b7202 */ /* 0x000fe20000000f00 */
[----:B------:R-:W-:Y:S01]  /*5790*/  HMMA.16816.F32.BF16 R132, R128, R140, R196 ;  /* 0x0000008c8084723c */ /* 0x000fe200000418c4 */
[----:B------:R-:W-:-:S02]  /*57a0*/  MOV R97, R113 ;  /* 0x0000007100617202 */ /* 0x000fc40000000f00 */
[----:B------:R-:W-:Y:S01]  /*57b0*/  MOV R113, R29 ;  /* 0x0000001d00717202 */ /* 0x000fe20000000f00 */
[----:B------:R-:W-:Y:S01]  /*57c0*/  IMAD.MOV.U32 R29, RZ, RZ, R82 ;  /* 0x000000ffff1d7224 */ /* 0x000fe200078e0052 */
[----:B------:R-:W-:Y:S01]  /*57d0*/  MOV R72, R58 ;  /* 0x0000003a00487202 */ /* 0x000fe20000000f00 */
[----:B---3--:R-:W-:Y:S01]  /*57e0*/  FFMA.FTZ R4, R189, c[0x0][0x2d0], -R0 ;  /* 0x0000b400bd047a23 */ /* 0x008fe20000010800 */
        /* <DEDUP_REMOVED lines=10> */
[----:B------:R3:W1:Y:S01]  /*5890*/  MUFU.EX2 R30, R4 ;  /* 0x00000004001e7308 */ /* 0x0006620000000800 */
        /* <DEDUP_REMOVED lines=8> */
[----:B----4-:R-:W-:Y:S01]  /*5920*/  HMMA.16816.F32.BF16 R148, R128, R156, R148 ;  /* 0x0000009c8094723c */ /* 0x010fe20000041894 */
[--C-:B---3--:R-:W-:Y:S02]  /*5930*/  FFMA.FTZ R4, R190, c[0x0][0x2d0], -R0.reuse ;  /* 0x0000b400be047a23 */ /* 0x108fe40000010800 */
[----:B------:R-:W-:-:S04]  /*5940*/  FFMA.FTZ R0, R191, c[0x0][0x2d0], -R0 ;  /* 0x0000b400bf007a23 */ /* 0x000fc80000010800 */
[----:B------:R3:W-:Y:S01]  /*5950*/  MUFU.EX2 R28, R0 ;  /* 0x00000000001c7308 */ /* 0x0007e20000000800 */
        /* <DEDUP_REMOVED lines=9> */
[----:B---3--:R-:W-:Y:S01]  /*59f0*/  FFMA.FTZ R0, R160, c[0x0][0x2d0], -R2 ;  /* 0x0000b400a0007a23 */ /* 0x008fe20000010802 */
[----:B------:R-:W-:Y:S01]  /*5a00*/  MOV R198, R72 ;  /* 0x0000004800c67202 */ /* 0x000fe20000000f00 */
[----:B------:R-:W-:Y:S01]  /*5a10*/  IMAD.MOV.U32 R199, RZ, RZ, R67 ;  /* 0x000000ffffc77224 */ /* 0x000fe200078e0043 */
[----:B------:R-:W-:Y:S01]  /*5a20*/  MOV R65, R74 ;  /* 0x0000004a00417202 */ /* 0x000fe20000000f00 */
[----:B------:R3:W-:Y:S01]  /*5a30*/  MUFU.EX2 R5, R0 ;  /* 0x0000000000057308 */ /* 0x0007e20000000800 */
[----:B------:R-:W-:Y:S01]  /*5a40*/  MOV R56, R81 ;  /* 0x0000005100387202 */ /* 0x000fe20000000f00 */
[----:B------:R-:W-:Y:S01]  /*5a50*/  IMAD.MOV.U32 R81, RZ, RZ, R102 ;  /* 0x000000ffff517224 */ /* 0x000fe200078e0066 */
[----:B------:R-:W-:Y:S01]  /*5a60*/  MOV R80, R83 ;  /* 0x0000005300507202 */ /* 0x000fe20000000f00 */
[----:B------:R-:W-:Y:S01]  /*5a70*/  IMAD.MOV.U32 R83, RZ, RZ, R101 ;  /* 0x000000ffff537224 */ /* 0x000fe200078e0065 */
[----:B------:R-:W-:Y:S01]  /*5a80*/  MOV R82, R100 ;  /* 0x0000006400527202 */ /* 0x000fe20000000f00 */
[----:B------:R-:W-:Y:S01]  /*5a90*/  IMAD.MOV.U32 R197, RZ, RZ, R73 ;  /* 0x000000ffffc57224 */ /* 0x000fe200078e0049 */
[C---:B------:R-:W-:Y:S01]  /*5aa0*/  HMMA.16816.F32.BF16 R188, R128.reuse, R186, R248 ;  /* 0x000000ba80bc723c */ /* 0x040fe200000418f8 */
[----:B------:R-:W4:Y:S01]  /*5ab0*/  MUFU.EX2 R29, R4 ;  /* 0x00000004001d7308 */ /* 0x000f220000000800 */
[----:B------:R-:W-:Y:S01]  /*5ac0*/  MOV R102, R119 ;  /* 0x0000007700667202 */ /* 0x000fe20000000f00 */
[----:B------:R-:W-:Y:S01]  /*5ad0*/  IMAD.MOV.U32 R100, RZ, RZ, R117 ;  /* 0x000000ffff647224 */ /* 0x000fe200078e0075 */
[----:B------:R2:W5:Y:S01]  /*5ae0*/  LDL.LU R235, [R1+0x6c] ;  /* 0x00006c0001eb7983 */ /* 0x0005620000300800 */
[----:B---3--:R-:W-:Y:S01]  /*5af0*/  FFMA.FTZ R0, R161, c[0x0][0x2d0], -R2 ;  /* 0x0000b400a1007a23 */ /* 0x008fe20000010802 */
[----:B------:R-:W-:Y:S01]  /*5b00*/  MOV R101, R231 ;  /* 0x000000e700657202 */ /* 0x000fe20000000f00 */
[----:B------:R-:W-:Y:S01]  /*5b10*/  IMAD.MOV.U32 R72, RZ, RZ, R59 ;  /* 0x000000ffff487224 */ /* 0x000fe200078e003b */
[----:B------:R-:W-:Y:S01]  /*5b20*/  MOV R67, R58 ;  /* 0x0000003a00437202 */ /* 0x000fe20000000f00 */
[----:B------:R3:W1:Y:S01]  /*5b30*/  MUFU.EX2 R4, R0 ;  /* 0x0000000000047308 */ /* 0x0006620000000800 */
        /* <DEDUP_REMOVED lines=13> */
[C---:B------:R-:W-:Y:S08]  /*5c10*/  HMMA.16816.F32.BF16 R68, R128.reuse, R76, R68 ;  /* 0x0000004c8044723c */ /* 0x040ff00000041844 */
[C---:B-1----:R-:W-:Y:S01]  /*5c20*/  HMMA.16816.F32.BF16 R84, R128.reuse, R92, R84 ;  /* 0x0000005c8054723c */ /* 0x042fe20000041854 */
[--C-:B---3--:R-:W-:Y:S01]  /*5c30*/  FFMA.FTZ R0, R162, c[0x0][0x2d0], -R2.reuse ;  /* 0x0000b400a2007a23 */ /* 0x108fe20000010802 */
[----:B------:R2:W5:Y:S01]  /*5c40*/  LDL.LU R234, [R1+0x68] ;  /* 0x0000680001ea7983 */ /* 0x0005620000300800 */
[----:B------:R-:W-:Y:S01]  /*5c50*/  FFMA.FTZ R2, R163, c[0x0][0x2d0], -R2 ;  /* 0x0000b400a3027a23 */ /* 0x000fe20000010802 */
[----:B------:R-:W-:Y:S01]  /*5c60*/  MOV R83, R101 ;  /* 0x0000006500537202 */ /* 0x000fe20000000f00 */
[----:B------:R-:W-:Y:S01]  /*5c70*/  IMAD.MOV.U32 R80, RZ, RZ, R102 ;  /* 0x000000ffff507224 */ /* 0x000fe200078e0066 */
[----:B------:R2:W5:Y:S01]  /*5c80*/  LDL.LU R233, [R1+0x64] ;  /* 0x0000640001e97983 */ /* 0x0005620000300800 */
[----:B------:R-:W-:Y:S01]  /*5c90*/  IMAD.MOV.U32 R82, RZ, RZ, R100 ;  /* 0x000000ffff527224 */ /* 0x000fe200078e0064 */
[----:B------:R-:W-:Y:S01]  /*5ca0*/  MUFU.EX2 R0, R0 ;  /* 0x0000000000007308 */ /* 0x000fe20000000800 */
[C---:B------:R-:W-:Y:S01]  /*5cb0*/  HMMA.16816.F32.BF16 R100, R128.reuse, R108, R220 ;  /* 0x0000006c8064723c */ /* 0x040fe200000418dc */
[----:B------:R-:W-:Y:S01]  /*5cc0*/  IMAD.MOV.U32 R196, RZ, RZ, R224 ;  /* 0x000000ffffc47224 */ /* 0x000fe200078e00e0 */
[----:B------:R2:W5:Y:S04]  /*5cd0*/  LDL.LU R232, [R1+0x60] ;  /* 0x0000600001e87983 */ /* 0x0005680000300800 */
[----:B------:R2:W5:Y:S01]  /*5ce0*/  LDL.LU R231, [R1+0x5c] ;  /* 0x00005c0001e77983 */ /* 0x0005620000300800 */
[----:B------:R-:W-:Y:S01]  /*5cf0*/  MOV R223, R65 ;  /* 0x0000004100df7202 */ /* 0x000fe20000000f00 */
[----:B------:R-:W-:Y:S01]  /*5d00*/  IMAD.MOV.U32 R222, RZ, RZ, R66 ;  /* 0x000000ffffde7224 */ /* 0x000fe200078e0042 */
[----:B------:R-:W1:Y:S01]  /*5d10*/  MUFU.EX2 R2, R2 ;  /* 0x0000000200027308 */ /* 0x000e620000000800 */
        /* <DEDUP_REMOVED lines=25> */
[C---:B------:R-:W-:Y:S01]  /*5eb0*/  HMMA.16816.F32.BF16 R160, R128.reuse, R158, R216 ;  /* 0x0000009e80a0723c */ /* 0x040fe200000418d8 */
[----:B------:R-:W-:Y:S01]  /*5ec0*/  IMAD.MOV.U32 R7, RZ, RZ, R98 ;  /* 0x000000ffff077224 */ /* 0x000fe200078e0062 */
[----:B------:R-:W-:Y:S01]  /*5ed0*/  MOV R6, R99 ;  /* 0x0000006300067202 */ /* 0x000fe20000000f00 */
[----:B------:R-:W-:Y:S01]  /*5ee0*/  IMAD.MOV.U32 R34, RZ, RZ, R112 ;  /* 0x000000ffff227224 */ /* 0x000fe200078e0070 */
[----:B------:R2:W5:Y:S04]  /*5ef0*/  LDL.LU R230, [R1+0x58] ;  /* 0x0000580001e67983 */ /* 0x0005680000300800 */
[C---:B------:R-:W-:Y:S01]  /*5f00*/  HMMA.16816.F32.BF16 R64, R128.reuse, R62, R212 ;  /* 0x0000003e8040723c */ /* 0x040fe200000418d4 */
[----:B------:R-:W-:Y:S01]  /*5f10*/  IMAD.MOV.U32 R218, RZ, RZ, R96 ;  /* 0x000000ffffda7224 */ /* 0x000fe200078e0060 */
[----:B------:R-:W-:Y:S01]  /*5f20*/  MOV R217, R97 ;  /* 0x0000006100d97202 */ /* 0x000fe20000000f00 */
[----:B------:R-:W-:Y:S01]  /*5f30*/  IMAD.MOV.U32 R248, RZ, RZ, R72 ;  /* 0x000000fffff87224 */ /* 0x000fe200078e0048 */
[----:B------:R-:W-:Y:S01]  /*5f40*/  MOV R216, R113 ;  /* 0x0000007100d87202 */ /* 0x000fe20000000f00 */
[----:B------:R2:W5:Y:S02]  /*5f50*/  LDL.LU R229, [R1+0x54] ;  /* 0x0000540001e57983 */ /* 0x0005640000300800 */
[----:B------:R-:W-:Y:S01]  /*5f60*/  IMAD.MOV.U32 R212, RZ, RZ, R80 ;  /* 0x000000ffffd47224 */ /* 0x000fe200078e0050 */
[----:B------:R-:W-:Y:S01]  /*5f70*/  MOV R213, R81 ;  /* 0x0000005100d57202 */ /* 0x000fe20000000f00 */
[----:B------:R-:W-:Y:S01]  /*5f80*/  IMAD.MOV.U32 R214, RZ, RZ, R82 ;  /* 0x000000ffffd67224 */ /* 0x000fe200078e0052 */
[----:B------:R-:W-:Y:S01]  /*5f90*/  MOV R215, R83 ;  /* 0x0000005300d77202 */ /* 0x000fe20000000f00 */
[C---:B------:R-:W-:Y:S01]  /*5fa0*/  HMMA.16816.F32.BF16 R116, R128.reuse, R8, R144 ;  /* 0x000000088074723c */ /* 0x040fe20000041890 */
[----:B------:R-:W-:Y:S01]  /*5fb0*/  MOV R219, R59 ;  /* 0x0000003b00db7202 */ /* 0x000fe20000000f00 */
[----:B------:R2:W5:Y:S06]  /*5fc0*/  LDL.LU R224, [R1+0x50] ;  /* 0x0000500001e07983 */ /* 0x00056c0000300800 */
[C---:B------:R-:W-:Y:S07]  /*5fd0*/  HMMA.16816.F32.BF16 R80, R128.reuse, R78, R208 ;  /* 0x0000004e8050723c */ /* 0x040fee00000418d0 */
[----:B------:R-:W-:Y:S01]  /*5fe0*/  IMAD.MOV.U32 R208, RZ, RZ, R114 ;  /* 0x000000ffffd07224 */ /* 0x000fe200078e0072 */
[----:B------:R-:W-:Y:S01]  /*5ff0*/  MOV R209, R115 ;  /* 0x0000007300d17202 */ /* 0x000fe20000000f00 */
[----:B------:R-:W-:Y:S01]  /*6000*/  HMMA.16816.F32.BF16 R144, R128, R142, R244 ;  /* 0x0000008e8090723c */ /* 0x000fe200000418f4 */
[----:B------:R-:W-:-:S07]  /*6010*/  MOV R211, R57 ;  /* 0x0000003900d37202 */ /* 0x000fce0000000f00 */
[----:B------:R-:W-:Y:S01]  /*6020*/  HMMA.16816.F32.BF16 R96, R128, R94, R204 ;  /* 0x0000005e8060723c */ /* 0x000fe200000418cc */
[----:B------:R-:W-:-:S07]  /*6030*/  IMAD.MOV.U32 R210, RZ, RZ, R56 ;  /* 0x000000ffffd27224 */ /* 0x000fce00078e0038 */
[----:B------:R-:W-:Y:S01]  /*6040*/  HMMA.16816.F32.BF16 R112, R128, R110, R200 ;  /* 0x0000006e8070723c */ /* 0x000fe200000418c8 */
[----:B------:R-:W-:-:S07]  /*6050*/  FADD.FTZ R6, R6, R208 ;  /* 0x000000d006067221 */ /* 0x000fce0000010000 */
[----:B------:R-:W-:Y:S01]  /*6060*/  HMMA.16816.F32.BF16 R128, R128, R10, R124 ;  /* 0x0000000a8080723c */ /* 0x000fe2000004187c */
[----:B------:R-:W-:-:S06]  /*6070*/  IMAD.MOV.U32 R244, RZ, RZ, R58 ;  /* 0x000000fffff47224 */ /* 0x000fcc00078e003a */
[----:B------:R-:W-:Y:S02]  /*6080*/  F2FP.BF16.PACK_AB R124, R30, R31 ;  /* 0x0000001f1e7c723e */ /* 0x000fe400000010ff */
[----:B----4-:R-:W-:Y:S02]  /*6090*/  F2FP.BF16.PACK_AB R126, R28, R29 ;  /* 0x0000001d1c7e723e */ /* 0x010fe400000010ff */
[----:B------:R-:W-:Y:S02]  /*60a0*/  F2FP.BF16.PACK_AB R125, R4, R5 ;  /* 0x00000005047d723e */ /* 0x000fe400000010ff */
[----:B-1----:R-:W-:Y:S01]  /*60b0*/  F2FP.BF16.PACK_AB R127, R2, R0 ;  /* 0x00000000027f723e */ /* 0x002fe200000010ff */
[----:B------:R-:W-:Y:S02]  /*60c0*/  FADD.FTZ R7, R7, R209 ;  /* 0x000000d107077221 */ /* 0x000fe40000010000 */
[----:B------:R-:W-:-:S04]  /*60d0*/  FADD.FTZ R6, R212, R6 ;  /* 0x00000006d4067221 */ /* 0x000fc80000010000 */
[----:B------:R-:W-:Y:S01]  /*60e0*/  HMMA.16816.F32.BF16 R56, R124, R60, R44 ;  /* 0x0000003c7c38723c */ /* 0x000fe2000004182c */
[----:B------:R-:W-:Y:S01]  /*60f0*/  FADD.FTZ R7, R213, R7 ;  /* 0x00000007d5077221 */ /* 0x000fe20000010000 */
[----:B------:R-:W-:Y:S01]  /*6100*/  MOV R245, R75 ;  /* 0x0000004b00f57202 */ /* 0x000fe20000000f00 */
[----:B------:R-:W-:-:S05]  /*6110*/  FADD.FTZ R6, R215, R6 ;  /* 0x00000006d7067221 */ /* 0x000fca0000010000 */
[----:B------:R-:W-:Y:S01]  /*6120*/  HMMA.16816.F32.BF16 R60, R124, R62, R12 ;  /* 0x0000003e7c3c723c */ /* 0x000fe2000004180c */
[----:B------:R-:W-:Y:S01]  /*6130*/  MOV R247, R73 ;  /* 0x0000004900f77202 */ /* 0x000fe20000000f00 */
[----:B------:R-:W-:-:S05]  /*6140*/  FADD.FTZ R7, R216, R7 ;  /* 0x00000007d8077221 */ /* 0x000fca0000010000 */
[----:B------:R-:W-:Y:S02]  /*6150*/  FADD.FTZ R13, R211, R210 ;  /* 0x000000d2d30d7221 */ /* 0x000fe40000010000 */
[----:B------:R-:W-:Y:S02]  /*6160*/  FADD.FTZ R14, R219, R218 ;  /* 0x000000dadb0e7221 */ /* 0x000fe40000010000 */
[----:B------:R-:W-:Y:S02]  /*6170*/  FADD.FTZ R13, R214, R13 ;  /* 0x0000000dd60d7221 */ /* 0x000fe40000010000 */
[----:B------:R-:W-:Y:S02]  /*6180*/  IMAD.MOV.U32 R246, RZ, RZ, R74 ;  /* 0x000000fffff67224 */ /* 0x000fe400078e004a */
        /* <DEDUP_REMOVED lines=9> */
[----:B------:R-:W-:-:S07]  /*6220*/  FADD.FTZ R6, R251, R13 ;  /* 0x0000000dfb067221 */ /* 0x000fce0000010000 */
[----:B------:R-:W-:Y:S07]  /*6230*/  HMMA.16816.F32.BF16 R120, R124, R8, R192 ;  /* 0x000000087c78723c */ /* 0x000fee00000418c0 */
[----:B------:R-:W-:Y:S02]  /*6240*/  FADD.FTZ R9, R250, R14 ;  /* 0x0000000efa097221 */ /* 0x000fe40000010000 */
[----:B------:R-:W-:Y:S02]  /*6250*/  FADD.FTZ R8, R220, R12 ;  /* 0x0000000cdc087221 */ /* 0x000fe40000010000 */
[----:B------:R-:W-:-:S02]  /*6260*/  FADD.FTZ R12, R221, R7 ;  /* 0x00000007dd0c7221 */ /* 0x000fc40000010000 */
[----:B------:R-:W-:Y:S01]  /*6270*/  FADD.FTZ R7, R222, R9 ;  /* 0x00000009de077221 */ /* 0x000fe20000010000 */
[----:B------:R-:W-:Y:S01]  /*6280*/  HMMA.16816.F32.BF16 R136, R124, R140, R136 ;  /* 0x0000008c7c88723c */ /* 0x000fe20000041888 */
[----:B------:R-:W-:Y:S02]  /*6290*/  FADD.FTZ R9, R223, R6 ;  /* 0x00000006df097221 */ /* 0x000fe40000010000 */
[----:B------:R-:W-:Y:S02]  /*62a0*/  FADD.FTZ R6, R196, R8 ;  /* 0x00000008c4067221 */ /* 0x000fe40000010000 */
[----:B------:R-:W-:-:S03]  /*62b0*/  FADD.FTZ R7, R197, R7 ;  /* 0x00000007c5077221 */ /* 0x000fc60000010000 */
        /* <DEDUP_REMOVED lines=9> */
[----:B------:R-:W-:-:S07]  /*6350*/  FADD.FTZ R8, R198, R12 ;  /* 0x0000000cc6087221 */ /* 0x000fce0000010000 */
[----:B------:R-:W-:Y:S07]  /*6360*/  HMMA.16816.F32.BF16 R124, R124, R10, R40 ;  /* 0x0000000a7c7c723c */ /* 0x000fee0000041828 */
        /* <DEDUP_REMOVED lines=16> */
[----:B------:R-:W-:Y:S01]  /*6470*/  FADD.FTZ R7, R32, R5 ;  /* 0x0000000520077221 */ /* 0x000fe20000010000 */
[----:B------:R1:W-:Y:S01]  /*6480*/  STL [R1+0x1c], R0 ;  /* 0x00001c0001007387 */ /* 0x0003e20000100800 */
[----:B------:R-:W-:Y:S01]  /*6490*/  FADD.FTZ R5, R28, R6 ;  /* 0x000000061c057221 */ /* 0x000fe20000010000 */
[----:B------:R-:W-:Y:S02]  /*64a0*/  UIMAD.WIDE.U32 UR18, UR17, UR4, URZ ;  /* 0x00000004111272a5 */ /* 0x000fe4000f8e003f */
[----:B------:R2:W-:Y:S04]  /*64b0*/  STL [R1+0x14], R7 ;  /* 0x0000140701007387 */ /* 0x0005e80000100800 */
[----:B------:R2:W-:Y:S01]  /*64c0*/  STL [R1+0x18], R5 ;  /* 0x0000180501007387 */ /* 0x0005e20000100800 */
[----:B------:R-:W-:Y:S01]  /*64d0*/  PLOP3.LUT P0, PT, PT, PT, UP2, 0x40, 0x0 ;  /* 0x000000000000781c */ /* 0x000fe20003f0e828 */
[----:B------:R-:W-:Y:S01]  /*64e0*/  @UP3 UMOV UR7, UR19 ;  /* 0x0000001300073c82 */ /* 0x000fe20008000000 */
[----:B-1----:R-:W-:-:S05]  /*64f0*/  FADD.FTZ R0, R2, R4 ;  /* 0x0000000402007221 */ /* 0x002fca0000010000 */
[----:B------:R2:W-:Y:S01]  /*6500*/  STL [R1+0x20], R0 ;  /* 0x0000200001007387 */ /* 0x0005e20000100800 */
[----:B------:R-:W-:-:S04]  /*6510*/  @UP3 USHF.R.U32.HI UR17, URZ, UR5, UR7 ;  /* 0x000000053f113299 */ /* 0x000fc80008011607 */
[----:B------:R-:W-:-:S03]  /*6520*/  UIADD3 UR4, UR16, UR17, URZ ;  /* 0x0000001110047290 */ /* 0x000fc6000fffe03f */
[----:B------:R-:W-:Y:S02]  /*6530*/  ULDC UR16, c[0x0][0x328] ;  /* 0x0000ca0000107ab9 */ /* 0x000fe40000000800 */
[----:B------:R-:W-:Y:S01]  /*6540*/  UIADD3 UR16, UR4, UR16, URZ ;  /* 0x0000001004107290 */ /* 0x000fe2000fffe03f */
[----:B------:R-:W-:Y:S01]  /*6550*/  IADD3 R242, R242, -0x2, RZ ;  /* 0xfffffffef2f27810 */ /* 0x000fe20007ffe0ff */
[----:B------:R-:W-:Y:S05]  /*6560*/  @P0 BRA `(.L_x_898) ;  /* 0x0000013000000947 */ /* 0x000fea0003800000 */
[----:B------:R-:W-:Y:S01]  /*6570*/  ISETP.LT.AND P0, PT, RZ, UR4, PT ;  /* 0x00000004ff007c0c */ /* 0x000fe2000bf01270 */
[----:B------:R-:W-:Y:S02]  /*6580*/  UIADD3 UR17, UR4, -0x1, URZ ;  /* 0xffffffff04117890 */ /* 0x000fe4000fffe03f */
[----:B------:R-:W-:-:S10]  /*6590*/  ULDC UR7, c[0x0][0x32c] ;  /* 0x0000cb0000077ab9 */ /* 0x000fd40000000800 */
[----:B------:R-:W-:Y:S05]  /*65a0*/  @P0 BRA `(.L_x_899) ;  /* 0x0000007000000947 */ /* 0x000fea0003800000 */
[----:B------:R-:W-:Y:S02]  /*65b0*/  UISETP.NE.AND UP0, UPT, UR7, 0x1, UPT ;  /* 0x000000010700788c */ /* 0x000fe4000bf05270 */
[----:B------:R-:W-:-:S03]  /*65c0*/  UIADD3 UR17, -UR4, URZ, URZ ;  /* 0x0000003f04117290 */ /* 0x000fc6000fffe13f */
[----:B------:R-:W-:Y:S02]  /*65d0*/  ULDC.64 UR4, c[0x0][0x330] ;  /* 0x0000cc0000047ab9 */ /* 0x000fe40000000a00 */
[----:B------:R-:W-:-:S04]  /*65e0*/  UIMAD.WIDE.U32 UR18, UR17, UR4, URZ ;  /* 0x00000004111272a5 */ /* 0x000fc8000f8e003f */
[----:B------:R-:W-:-:S04]  /*65f0*/  @UP0 USHF.R.U32.HI UR17, URZ, UR5, UR19 ;  /* 0x000000053f110299 */ /* 0x000fc80008011613 */
[----:B------:R-:W-:Y:S01]  /*6600*/  ULOP3.LUT UR17, URZ, UR17, URZ, 0x33, !UPT ;  /* 0x000000113f117292 */ /* 0x000fe2000f8e333f */
[----:B------:R-:W-:Y:S05]  /*6610*/  BRA `(.L_x_900) ;  /* 0x0000004000007947 */ /* 0x000fea0003800000 */
.L_x_899:
[----:B------:R-:W-:Y:S02]  /*6620*/  UISETP.NE.AND UP0, UPT, UR7, 0x1, UPT ;  /* 0x000000010700788c */ /* 0x000fe4000bf05270 */
[----:B------:R-:W-:Y:S02]  /*6630*/  ULDC.64 UR4, c[0x0][0x330] ;  /* 0x0000cc0000047ab9 */ /* 0x000fe40000000a00 */
[----:B------:R-:W-:-:S07]  /*6640*/  UIMAD.WIDE.U32 UR18, UR17, UR4, URZ ;  /* 0x00000004111272a5 */ /* 0x000fce000f8e003f */
[----:B------:R-:W-:Y:S02]  /*6650*/  @UP0 USHF.R.U32.HI UR17, URZ, UR5, UR19 ;  /* 0x000000053f110299 */ /* 0x000fe40008011613 */
.L_x_900:
[----:B------:R-:W-:Y:S02]  /*6660*/  ULDC UR4, c[0x0][0x32c] ;  /* 0x0000cb0000047ab9 */ /* 0x000fe40000000800 */
[----:B------:R-:W-:-:S04]  /*6670*/  UIMAD UR4, UR17, UR7, UR4 ;  /* 0x00000007110472a4 */ /* 0x000fc8000f8e0204 */
[----:B------:R-:W-:-:S04]  /*6680*/  UISETP.LT.AND UP0, UPT, UR16, UR4, UPT ;  /* 0x000000041000728c */ /* 0x000fc8000bf01270 */
[----:B------:R-:W-:-:S04]  /*6690*/  USEL UR16, UR16, UR4, UP0 ;  /* 0x0000000410107287 */ /* 0x000fc80008000000 */
.L_x_898:
[----:B------:R-:W-:-:S04]  /*66a0*/  UIMAD.WIDE UR4, UR16, 0x2aaaaaab, URZ ;  /* 0x2aaaaaab100478a5 */ /* 0x000fc8000f8e023f */
[----:B------:R-:W-:-:S04]  /*66b0*/  USHF.R.U32.HI UR4, URZ, 0x1f, UR5 ;  /* 0x0000001f3f047899 */ /* 0x000fc80008011605 */
[----:B------:R-:W-:-:S04]  /*66c0*/  ULEA.HI.SX32 UR4, UR5, UR4, 0x1d ;  /* 0x0000000405047291 */ /* 0x000fc8000f8fea3f */
[----:B------:R-:W-:-:S04]  /*66d0*/  UISETP.LT.AND UP0, UPT, UR8, UR4, UPT ;  /* 0x000000040800728c */ /* 0x000fc8000bf01270 */
[----:B------:R-:W-:-:S06]  /*66e0*/  USEL UR4, UR8, UR4, !UP0 ;  /* 0x0000000408047287 */ /* 0x000fcc000c000000 */
[----:B------:R-:W-:-:S13]  /*66f0*/  ISETP.GE.AND P0, PT, R242, UR4, PT ;  /* 0x00000004f2007c0c */ /* 0x000fda000bf06270 */
[----:B------:R-:W-:Y:S05]  /*6700*/  @!P0 BRA `(.L_x_901) ;  /* 0x000045d000008947 */ /* 0x000fea0003800000 */
[----:B--2---:R-:W2:Y:S01]  /*6710*/  LDL R0, [R1+0x24] ;  /* 0x0000240001007983 */ /* 0x004ea20000100800 */
[----:B------:R-:W-:Y:S01]  /*6720*/  PLOP3.LUT P1, PT, PT, PT, UP3, 0x80, 0x0 ;  /* 0x000000000000781c */ /* 0x000fe20003f2f038 */
[----:B------:R-:W-:Y:S01]  /*6730*/  IMAD.MOV.U32 R166, RZ, RZ, R168 ;  /* 0x000000ffffa67224 */ /* 0x000fe200078e00a8 */
[----:B------:R-:W-:Y:S01]  /*6740*/  PLOP3.LUT P0, PT, PT, PT, UP3, 0x80, 0x0 ;  /* 0x000000000000781c */ /* 0x000fe20003f0f038 */
[----:B------:R-:W-:Y:S01]  /*6750*/  IMAD.MOV.U32 R164, RZ, RZ, R169 ;  /* 0x000000ffffa47224 */ /* 0x000fe200078e00a9 */
[----:B------:R-:W-:Y:S01]  /*6760*/  MOV R171, R3 ;  /* 0x0000000300ab7202 */ /* 0x000fe20000000f00 */
[----:B------:R-:W-:-:S08]  /*6770*/  IMAD.MOV.U32 R170, RZ, RZ, R167 ;  /* 0x000000ffffaa7224 */ /* 0x000fd000078e00a7 */
[----:B--2---:R-:W-:-:S05]  /*6780*/  @P1 IMAD.HI.U32 R0, R0, c[0x0][0x2c8], RZ ;  /* 0x0000b20000001a27 */ /* 0x004fca00078e00ff */
[----:B------:R-:W-:-:S05]  /*6790*/  @P0 SHF.R.U32.HI R0, RZ, c[0x0][0x2cc], R0 ;  /* 0x0000b300ff000a19 */ /* 0x000fca0000011600 */
[----:B------:R1:W-:Y:S02]  /*67a0*/  @P0 STL [R1+0x28], R0 ;  /* 0x0000280001000387 */ /* 0x0003e40000100800 */
.L_x_918:
[----:B------:R-:W2:Y:S01]  /*67b0*/  LDL.64 R38, [R1+0x38] ;  /* 0x0000380001267983 */ /* 0x000ea20000100a00 */
[----:B------:R-:W-:Y:S04]  /*67c0*/  DEPBAR.LE SB0, 0x0 ;  /* 0x000080000000791a */ /* 0x000fe80000000000 */
[----:B-1----:R-:W2:Y:S05]  /*67d0*/  LDL.64 R2, [R1+0x48] ;  /* 0x0000480001027983 */ /* 0x002eaa0000100a00 */
[----:B------:R-:W-:Y:S01]  /*67e0*/  BAR.SYNC.DEFER_BLOCKING 0x0 ;  /* 0x0000000000007b1d */ /* 0x000fe20000010000 */
[C---:B------:R-:W-:Y:S11]  /*67f0*/  ISETP.LT.AND P6, PT, R242.reuse, UR8, PT ;  /* 0x00000008f2007c0c */ /* 0x040ff6000bfc1270 */
[----:B------:R-:W-:Y:S02]  /*6800*/  @!UPT UIADD3 URZ, URZ, URZ, URZ ;  /* 0x0000003f3f3ff290 */ /* 0x000fe4000fffe03f */
[----:B-1----:R-:W-:Y:S01]  /*6810*/  @!P6 SHF.R.S32.HI R0, RZ, 0x1f, R242 ;  /* 0x0000001fff00e819 */ /* 0x002fe200000114f2 */
[----:B------:R-:W-:Y:S04]  /*6820*/  @!P6 IMAD.WIDE.U32 R36, R242, c[0x0][0x208], RZ ;  /* 0x00008200f224ea25 */ /* 0x000fe800078e00ff */
[----:B------:R-:W-:Y:S04]  /*6830*/  @!P6 IMAD R0, R0, c[0x0][0x208], RZ ;  /* 0x000082000000ea24 */ /* 0x000fe800078e02ff */
[----:B------:R-:W-:Y:S01]  /*6840*/  @!P6 IMAD R0, R242, c[0x0][0x20c], R0 ;  /* 0x00008300f200ea24 */ /* 0x000fe200078e0200 */
[----:B-----5:R-:W-:Y:S03]  /*6850*/  LDSM.16.M88.4 R48, [R231+0x8080] ;  /* 0x00808000e730783b */ /* 0x020fe60000000200 */
[----:B------:R-:W-:Y:S02]  /*6860*/  @!P6 IMAD.IADD R0, R37, 0x1, R0 ;  /* 0x000000012500e824 */ /* 0x000fe400078e0200 */
[----:B------:R-:W1:Y:S02]  /*6870*/  LDSM.16.M88.4 R16, [R224+0x5080] ;  /* 0x00508000e010783b */ /* 0x000e640000000200 */
[----:B------:R-:W-:Y:S03]  /*6880*/  @!P6 IMAD R0, R0, 0x30, RZ ;  /* 0x000000300000e824 */ /* 0x000fe600078e02ff */
[----:B------:R-:W3:Y:S05]  /*6890*/  LDSM.16.M88.4 R44, [R231+0xa080] ;  /* 0x00a08000e72c783b */ /* 0x000eea0000000200 */
[----:B------:R-:W4:Y:S05]  /*68a0*/  LDSM.16.M88.4 R32, [R224+0x5880] ;  /* 0x00588000e020783b */ /* 0x000f2a0000000200 */
[----:B------:R-:W2:Y:S05]  /*68b0*/  LDL.64 R246, [R1+0x30] ;  /* 0x0000300001f67983 */ /* 0x000eaa0000100a00 */
[----:B------:R-:W2:Y:S05]  /*68c0*/  LDSM.16.M88.4 R172, [R224+0x6080] ;  /* 0x00608000e0ac783b */ /* 0x000eaa0000000200 */
[----:B------:R-:W2:Y:S05]  /*68d0*/  LDL.64 R244, [R1+0x40] ;  /* 0x0000400001f47983 */ /* 0x000eaa0000100a00 */
[----:B------:R-:W-:Y:S05]  /*68e0*/  LDSM.16.M88.4 R192, [R233+0x8080] ;  /* 0x00808000e9c0783b */ /* 0x000fea0000000200 */
[----:B------:R-:W2:Y:S01]  /*68f0*/  LDL R167, [R1+0x28] ;  /* 0x0000280001a77983 */ /* 0x000ea20000100800 */
[-C--:B-1----:R-:W-:Y:S04]  /*6900*/  HMMA.16816.F32.BF16 R4, R48, R16.reuse, RZ ;  /* 0x000000103004723c */ /* 0x082fe800000418ff */
[----:B------:R-:W1:Y:S05]  /*6910*/  LDSM.16.M88.4 R196, [R235] ;  /* 0x00000000ebc4783b */ /* 0x000e6a0000000200 */
[----:B------:R-:W1:Y:S01]  /*6920*/  LDSM.16.M88.4 R200, [R233+0xa080] ;  /* 0x00a08000e9c8783b */ /* 0x000e620000000200 */
[C---:B---3--:R-:W-:Y:S04]  /*6930*/  HMMA.16816.F32.BF16 R8, R44.reuse, R16, RZ ;  /* 0x000000102c08723c */ /* 0x048fe800000418ff */
[----:B------:R-:W3:Y:S04]  /*6940*/  LDSM.16.M88.4 R204, [R241] ;  /* 0x00000000f1cc783b */ /* 0x000ee80000000200 */
[-C--:B------:R-:W-:Y:S01]  /*6950*/  HMMA.16816.F32.BF16 R12, R44, R18.reuse, RZ ;  /* 0x000000122c0c723c */ /* 0x080fe200000418ff */
[----:B------:R-:W1:Y:S07]  /*6960*/  LDSM.16.M88.4 R208, [R240] ;  /* 0x00000000f0d0783b */ /* 0x000e6e0000000200 */
[C---:B------:R-:W-:Y:S08]  /*6970*/  HMMA.16816.F32.BF16 R16, R48.reuse, R18, RZ ;  /* 0x000000123010723c */ /* 0x040ff000000418ff */
[-C--:B----4-:R-:W-:Y:S08]  /*6980*/  HMMA.16816.F32.BF16 R20, R48, R32.reuse, RZ ;  /* 0x000000203014723c */ /* 0x090ff000000418ff */
[C---:B------:R-:W-:Y:S08]  /*6990*/  HMMA.16816.F32.BF16 R24, R44.reuse, R32, RZ ;  /* 0x000000202c18723c */ /* 0x040ff000000418ff */
[-C--:B------:R-:W-:Y:S08]  /*69a0*/  HMMA.16816.F32.BF16 R28, R44, R34.reuse, RZ ;  /* 0x000000222c1c723c */ /* 0x080ff000000418ff */
[C---:B------:R-:W-:Y:S04]  /*69b0*/  HMMA.16816.F32.BF16 R32, R48.reuse, R34, RZ ;  /* 0x000000223020723c */ /* 0x040fe800000418ff */
[----:B--2---:R-:W-:Y:S04]  /*69c0*/  @!P6 IMAD.MOV.U32 R3, RZ, RZ, R39 ;  /* 0x000000ffff03e224 */ /* 0x004fe800078e0027 */
[----:B------:R-:W-:Y:S02]  /*69d0*/  @!P6 IMAD.WIDE.U32 R2, R36, 0x30, R2 ;  /* 0x000000302402e825 */ /* 0x000fe400078e0002 */
[-C--:B------:R-:W-:Y:S02]  /*69e0*/  HMMA.16816.F32.BF16 R36, R48, R172.reuse, RZ ;  /* 0x000000ac3024723c */ /* 0x080fe400000418ff */
[----:B------:R-:W-:Y:S02]  /*69f0*/  @!P6 IMAD.IADD R165, R3, 0x1, R0 ;  /* 0x0000000103a5e824 */ /* 0x000fe400078e0200 */
[C---:B------:R-:W-:Y:S03]  /*6a00*/  @!P6 IMAD.SHL.U32 R0, R2.reuse, 0x2, RZ ;  /* 0x000000020200e824 */ /* 0x040fe600078e00ff */
[----:B------:R-:W-:Y:S01]  /*6a10*/  @!P6 SHF.L.U64.HI R165, R2, 0x1, R165 ;  /* 0x0000000102a5e819 */ /* 0x000fe200000102a5 */
[C---:B------:R-:W-:Y:S04]  /*6a20*/  HMMA.16816.F32.BF16 R40, R44.reuse, R172, RZ ;  /* 0x000000ac2c28723c */ /* 0x040fe800000418ff */
[C---:B------:R-:W-:Y:S02]  /*6a30*/  @!P6 IADD3 R168, P0, R0.reuse, c[0x0][0x1f8], RZ ;  /* 0x00007e0000a8ea10 */ /* 0x040fe40007f1e0ff */
[----:B------:R-:W-:Y:S02]  /*6a40*/  @!P6 IADD3 R0, P5, R0, 0x80, RZ ;  /* 0x000000800000e810 */ /* 0x000fe40007fbe0ff */
[-C--:B------:R-:W-:Y:S01]  /*6a50*/  HMMA.16816.F32.BF16 R44, R44, R174.reuse, RZ ;  /* 0x000000ae2c2c723c */ /* 0x080fe200000418ff */
[----:B------:R-:W-:Y:S03]  /*6a60*/  @!P6 IADD3.X R169, R165, c[0x0][0x1fc], RZ, P0, !PT ;  /* 0x00007f00a5a9ea10 */ /* 0x000fe600007fe4ff */
[----:B------:R-:W-:Y:S02]  /*6a70*/  @!P6 IADD3 R212, P2, R0, c[0x0][0x1f8], RZ ;  /* 0x00007e0000d4ea10 */ /* 0x000fe40007f5e0ff */
[----:B------:R-:W-:Y:S01]  /*6a80*/  @!PT LDS RZ, [RZ] ;  /* 0x00000000fffff984 */ /* 0x000fe20000000800 */
[----:B------:R-:W-:Y:S01]  /*6a90*/  @!PT LDS RZ, [RZ] ;  /* 0x00000000fffff984 */ /* 0x000fe20000000800 */
[----:B------:R-:W-:Y:S01]  /*6aa0*/  @!PT LDS RZ, [RZ] ;  /* 0x00000000fffff984 */ /* 0x000fe20000000800 */
[----:B------:R2:W-:Y:S01]  /*6ab0*/  @!P6 LDGSTS.E.BYPASS.LTC128B.128 [R243+0x2080], [R168.64], !P4 ;  /* 0x02080000a8f3efae */ /* 0x0005e2000e101d4e */
[----:B------:R-:W-:Y:S01]  /*6ac0*/  @!P6 IADD3 R2, P1, R168, UR10, RZ ;  /* 0x0000000aa802ec10 */ /* 0x000fe2000ff3e0ff */
[----:B------:R-:W-:Y:S04]  /*6ad0*/  HMMA.16816.F32.BF16 R48, R48, R174, RZ ;  /* 0x000000ae3030723c */ /* 0x000fe800000418ff */
[----:B------:R-:W-:Y:S02]  /*6ae0*/  @!P6 IADD3.X R213, RZ, c[0x0][0x1fc], R165, P2, P5 ;  /* 0x00007f00ffd5ea10 */ /* 0x000fe400017ea4a5 */
[----:B------:R-:W-:Y:S02]  /*6af0*/  @!P6 IADD3.X R3, R169, UR11, RZ, P1, !PT ;  /* 0x0000000ba903ec10 */ /* 0x000fe40008ffe4ff */
[-C--:B-1----:R-:W-:Y:S01]  /*6b00*/  HMMA.16816.F32.BF16 R4, R192, R196.reuse, R4 ;  /* 0x000000c4c004723c */ /* 0x082fe20000041804 */
[----:B------:R1:W-:Y:S04]  /*6b10*/  @!P6 LDGSTS.E.BYPASS.LTC128B.128 [R243+0x3880], [R212.64], !P3 ;  /* 0x03880000d4f3efae */ /* 0x0003e8000d901d4e */
[----:B------:R-:W-:Y:S01]  /*6b20*/  @!P6 IADD3 R172, P0, R2, UR10, RZ ;  /* 0x0000000a02acec10 */ /* 0x000fe2000ff1e0ff */
[----:B------:R4:W-:Y:S02]  /*6b30*/  @!P6 LDGSTS.E.BYPASS.LTC128B.128 [R243+0x2880], [R2.64], !P4 ;  /* 0x0288000002f3efae */ /* 0x0009e4000e101d4e */
[C---:B------:R-:W-:Y:S03]  /*6b40*/  HMMA.16816.F32.BF16 R8, R200.reuse, R196, R8 ;  /* 0x000000c4c808723c */ /* 0x040fe60000041808 */
[----:B------:R4:W-:Y:S01]  /*6b50*/  @!P6 LDGSTS.E.BYPASS.LTC128B.128 [R243+0x4080], [R2.64+0x80], !P3 ;  /* 0x0408008002f3efae */ /* 0x0009e2000d901d4e */
[----:B------:R-:W-:Y:S02]  /*6b60*/  @!P6 IADD3.X R173, R3, UR11, RZ, P0, !PT ;  /* 0x0000000b03adec10 */ /* 0x000fe400087fe4ff */
[----:B------:R-:W-:Y:S02]  /*6b70*/  PLOP3.LUT P0, PT, PT, PT, UP3, 0x80, 0x0 ;  /* 0x000000000000781c */ /* 0x000fe40003f0f038 */
[-C--:B------:R-:W-:Y:S01]  /*6b80*/  HMMA.16816.F32.BF16 R12, R200, R198.reuse, R12 ;  /* 0x000000c6c80c723c */ /* 0x080fe2000004180c */
[----:B------:R2:W-:Y:S03]  /*6b90*/  @!P6 LDGSTS.E.BYPASS.LTC128B.128 [R243+0x3080], [R172.64], !P4 ;  /* 0x03080000acf3efae */ /* 0x0005e6000e101d4e */
[----:B------:R-:W-:Y:S02]  /*6ba0*/  IMAD.MOV.U32 R245, RZ, RZ, c[0x0][0x1e4] ;  /* 0x00007900fff57624 */ /* 0x000fe400078e00ff */
[----:B------:R2:W-:Y:S01]  /*6bb0*/  @!P6 LDGSTS.E.BYPASS.LTC128B.128 [R243+0x4880], [R172.64+0x80], !P3 ;  /* 0x04880080acf3efae */ /* 0x0005e2000d901d4e */
[C---:B------:R-:W-:Y:S01]  /*6bc0*/  ISETP.GT.AND P6, PT, R242.reuse, UR8, PT ;  /* 0x00000008f2007c0c */ /* 0x040fe2000bfc4270 */
[C---:B------:R-:W-:Y:S03]  /*6bd0*/  HMMA.16816.F32.BF16 R16, R192.reuse, R198, R16 ;  /* 0x000000c6c010723c */ /* 0x040fe60000041810 */
[----:B------:R-:W-:Y:S05]  /*6be0*/  LDSM.16.M88.4 R216, [R232+0xa080] ;  /* 0x00a08000e8d8783b */ /* 0x000fea0000000200 */
[-C--:B---3--:R-:W-:Y:S01]  /*6bf0*/  HMMA.16816.F32.BF16 R20, R192, R204.reuse, R20 ;  /* 0x000000ccc014723c */ /* 0x088fe20000041814 */
[----:B------:R-:W0:Y:S03]  /*6c00*/  LDGDEPBAR ;  /* 0x00000000000079af */ /* 0x000e260000000000 */
[----:B------:R-:W-:Y:S02]  /*6c10*/  @P6 IADD3 R0, R242, -0x1, RZ ;  /* 0xfffffffff2006810 */ /* 0x000fe40007ffe0ff */
[----:B-1----:R-:W-:Y:S01]  /*6c20*/  LDSM.16.M88.4 R212, [R230+0x5080] ;  /* 0x00508000e6d4783b */ /* 0x002fe20000000200 */
[----:B----4-:R-:W-:Y:S01]  /*6c30*/  @P6 IMAD.MOV.U32 R3, RZ, RZ, R247 ;  /* 0x000000ffff036224 */ /* 0x010fe200078e00f7 */
[C---:B------:R-:W-:Y:S03]  /*6c40*/  HMMA.16816.F32.BF16 R24, R200.reuse, R204, R24 ;  /* 0x000000ccc818723c */ /* 0x040fe60000041818 */
[----:B------:R-:W-:Y:S01]  /*6c50*/  LDSM.16.M88.4 R220, [R230+0x5880] ;  /* 0x00588000e6dc783b */ /* 0x000fe20000000200 */
[----:B--2---:R-:W-:Y:S01]  /*6c60*/  @P6 IMAD.WIDE.U32 R168, R0, c[0x0][0x1e0], RZ ;  /* 0x0000780000a86a25 */ /* 0x004fe200078e00ff */
[----:B------:R-:W-:Y:S03]  /*6c70*/  @P6 SHF.R.S32.HI R2, RZ, 0x1f, R0 ;  /* 0x0000001fff026819 */ /* 0x000fe60000011400 */
[-C--:B------:R-:W-:Y:S01]  /*6c80*/  HMMA.16816.F32.BF16 R28, R200, R206.reuse, R28 ;  /* 0x000000cec81c723c */ /* 0x080fe2000004181c */
[----:B------:R-:W1:Y:S03]  /*6c90*/  LDSM.16.M88.4 R172, [R232+0x8080] ;  /* 0x00808000e8ac783b */ /* 0x000e660000000200 */
[----:B------:R-:W-:Y:S02]  /*6ca0*/  @P6 IMAD R2, R2, c[0x0][0x1e0], RZ ;  /* 0x0000780002026a24 */ /* 0x000fe400078e02ff */
[----:B------:R-:W2:Y:S02]  /*6cb0*/  LDSM.16.M88.4 R196, [R230+0x6080] ;  /* 0x00608000e6c4783b */ /* 0x000ea40000000200 */
[C---:B------:R-:W-:Y:S03]  /*6cc0*/  HMMA.16816.F32.BF16 R32, R192.reuse, R206, R32 ;  /* 0x000000cec020723c */ /* 0x040fe60000041820 */
[----:B------:R-:W-:Y:S01]  /*6cd0*/  LDSM.16.M88.4 R204, [R229] ;  /* 0x00000000e5cc783b */ /* 0x000fe20000000200 */
[----:B------:R-:W-:Y:S04]  /*6ce0*/  @P6 IMAD R2, R0, c[0x0][0x1e4], R2 ;  /* 0x0000790000026a24 */ /* 0x000fe800078e0202 */
[-C--:B------:R-:W-:Y:S04]  /*6cf0*/  HMMA.16816.F32.BF16 R36, R192, R208.reuse, R36 ;  /* 0x000000d0c024723c */ /* 0x080fe80000041824 */
[----:B------:R-:W-:Y:S02]  /*6d00*/  @P6 IMAD.IADD R0, R169, 0x1, R2 ;  /* 0x00000001a9006824 */ /* 0x000fe400078e0202 */
[----:B------:R-:W-:Y:S02]  /*6d10*/  @P6 IMAD.MOV.U32 R2, RZ, RZ, R244 ;  /* 0x000000ffff026224 */ /* 0x000fe400078e00f4 */
[C---:B------:R-:W-:Y:S01]  /*6d20*/  HMMA.16816.F32.BF16 R40, R200.reuse, R208, R40 ;  /* 0x000000d0c828723c */ /* 0x040fe20000041828 */
[----:B------:R-:W-:Y:S03]  /*6d30*/  IMAD.MOV.U32 R244, RZ, RZ, c[0x0][0x1e0] ;  /* 0x00007800fff47624 */ /* 0x000fe600078e00ff */
[----:B------:R-:W-:Y:S04]  /*6d40*/  @P6 IMAD.WIDE.U32 R2, R168, 0x30, R2 ;  /* 0x00000030a8026825 */ /* 0x000fe800078e0002 */
[-C--:B------:R-:W-:Y:S01]  /*6d50*/  HMMA.16816.F32.BF16 R44, R200, R210.reuse, R44 ;  /* 0x000000d2c82c723c */ /* 0x080fe2000004182c */
[----:B------:R-:W3:Y:S03]  /*6d60*/  LDSM.16.M88.4 R200, [R234+0x8080] ;  /* 0x00808000eac8783b */ /* 0x000ee60000000200 */
[----:B------:R-:W-:Y:S02]  /*6d70*/  @P6 IMAD.SHL.U32 R168, R2, 0x2, RZ ;  /* 0x0000000202a86824 */ /* 0x000fe400078e00ff */
[----:B------:R-:W-:Y:S02]  /*6d80*/  @P6 IMAD.SHL.U32 R165, R244, 0x20, RZ ;  /* 0x00000020f4a56824 */ /* 0x000fe400078e00ff */
[----:B------:R-:W-:Y:S01]  /*6d90*/  HMMA.16816.F32.BF16 R48, R192, R210, R48 ;  /* 0x000000d2c030723c */ /* 0x000fe20000041830 */
[----:B------:R-:W4:Y:S03]  /*6da0*/  LDSM.16.M88.4 R192, [R234+0xa080] ;  /* 0x00a08000eac0783b */ /* 0x000f260000000200 */
[----:B------:R-:W-:Y:S02]  /*6db0*/  @P6 IMAD R0, R0, 0x30, RZ ;  /* 0x0000003000006824 */ /* 0x000fe400078e02ff */
[----:B------:R-:W2:Y:S02]  /*6dc0*/  LDSM.16.M88.4 R208, [R229+0x800] ;  /* 0x00080000e5d0783b */ /* 0x000ea40000000200 */
[-C--:B-1----:R-:W-:Y:S05]  /*6dd0*/  HMMA.16816.F32.BF16 R4, R172, R212.reuse, R4 ;  /* 0x000000d4ac04723c */ /* 0x082fea0000041804 */
[----:B------:R-:W-:Y:S03]  /*6de0*/  @P6 IMAD.IADD R0, R3, 0x1, R0 ;  /* 0x0000000103006824 */ /* 0x000fe600078e0200 */
[C---:B------:R-:W-:Y:S04]  /*6df0*/  HMMA.16816.F32.BF16 R8, R216.reuse, R212, R8 ;  /* 0x000000d4d808723c */ /* 0x040fe80000041808 */
[----:B------:R-:W-:Y:S02]  /*6e00*/  @P6 SHF.L.U64.HI R3, R2, 0x1, R0 ;  /* 0x0000000102036819 */ /* 0x000fe40000010200 */
[----:B------:R-:W-:Y:S02]  /*6e10*/  @P6 SHF.L.U64.HI R0, R244, 0x5, R245 ;  /* 0x00000005f4006819 */ /* 0x000fe400000102f5 */
[-C--:B------:R-:W-:Y:S08]  /*6e20*/  HMMA.16816.F32.BF16 R12, R216, R214.reuse, R12 ;  /* 0x000000d6d80c723c */ /* 0x080ff0000004180c */
[C---:B------:R-:W-:Y:S01]  /*6e30*/  HMMA.16816.F32.BF16 R16, R172.reuse, R214, R16 ;  /* 0x000000d6ac10723c */ /* 0x040fe20000041810 */
[----:B------:R-:W1:Y:S07]  /*6e40*/  LDSM.16.M88.4 R212, [R229+0x1000] ;  /* 0x00100000e5d4783b */ /* 0x000e6e0000000200 */
[-C--:B------:R-:W-:Y:S08]  /*6e50*/  HMMA.16816.F32.BF16 R20, R172, R220.reuse, R20 ;  /* 0x000000dcac14723c */ /* 0x080ff00000041814 */
[C---:B------:R-:W-:Y:S08]  /*6e60*/  HMMA.16816.F32.BF16 R24, R216.reuse, R220, R24 ;  /* 0x000000dcd818723c */ /* 0x040ff00000041818 */
[-C--:B------:R-:W-:Y:S08]  /*6e70*/  HMMA.16816.F32.BF16 R28, R216, R222.reuse, R28 ;  /* 0x000000ded81c723c */ /* 0x080ff0000004181c */
[C---:B------:R-:W-:Y:S01]  /*6e80*/  HMMA.16816.F32.BF16 R32, R172.reuse, R222, R32 ;  /* 0x000000deac20723c */ /* 0x040fe20000041820 */
[----:B------:R-:W-:Y:S07]  /*6e90*/  LDSM.16.M88.4 R220, [R224+0x7080] ;  /* 0x00708000e0dc783b */ /* 0x000fee0000000200 */
[-C--:B--2---:R-:W-:Y:S08]  /*6ea0*/  HMMA.16816.F32.BF16 R36, R172, R196.reuse, R36 ;  /* 0x000000c4ac24723c */ /* 0x084ff00000041824 */
[C---:B------:R-:W-:Y:S08]  /*6eb0*/  HMMA.16816.F32.BF16 R40, R216.reuse, R196, R40 ;  /* 0x000000c4d828723c */ /* 0x040ff00000041828 */
[-C--:B------:R-:W-:Y:S01]  /*6ec0*/  HMMA.16816.F32.BF16 R44, R216, R198.reuse, R44 ;  /* 0x000000c6d82c723c */ /* 0x080fe2000004182c */
[----:B------:R-:W-:Y:S07]  /*6ed0*/  LDSM.16.M88.4 R216, [R231+0xe080] ;  /* 0x00e08000e7d8783b */ /* 0x000fee0000000200 */
[----:B------:R-:W-:Y:S01]  /*6ee0*/  HMMA.16816.F32.BF16 R48, R172, R198, R48 ;  /* 0x000000c6ac30723c */ /* 0x000fe20000041830 */
[----:B------:R-:W-:Y:S05]  /*6ef0*/  LDSM.16.M88.4 R172, [R231+0xc080] ;  /* 0x00c08000e7ac783b */ /* 0x000fea0000000200 */
[----:B------:R-:W2:Y:S02]  /*6f00*/  LDSM.16.M88.4 R196, [R224+0x6880] ;  /* 0x00688000e0c4783b */ /* 0x000ea40000000200 */
[-C--:B---3--:R-:W-:Y:S08]  /*6f10*/  HMMA.16816.F32.BF16 R4, R200, R204.reuse, R4 ;  /* 0x000000ccc804723c */ /* 0x088ff00000041804 */
[C---:B----4-:R-:W-:Y:S08]  /*6f20*/  HMMA.16816.F32.BF16 R8, R192.reuse, R204, R8 ;  /* 0x000000ccc008723c */ /* 0x050ff00000041808 */
[-C--:B------:R-:W-:Y:S08]  /*6f30*/  HMMA.16816.F32.BF16 R12, R192, R206.reuse, R12 ;  /* 0x000000cec00c723c */ /* 0x080ff0000004180c */
[C---:B------:R-:W-:Y:S01]  /*6f40*/  HMMA.16816.F32.BF16 R16, R200.reuse, R206, R16 ;  /* 0x000000cec810723c */ /* 0x040fe20000041810 */
[----:B------:R-:W-:Y:S07]  /*6f50*/  LDSM.16.M88.4 R204, [R239] ;  /* 0x00000000efcc783b */ /* 0x000fee0000000200 */
[-C--:B------:R-:W-:Y:S08]  /*6f60*/  HMMA.16816.F32.BF16 R20, R200, R208.reuse, R20 ;  /* 0x000000d0c814723c */ /* 0x080ff00000041814 */
[C---:B------:R-:W-:Y:S08]  /*6f70*/  HMMA.16816.F32.BF16 R24, R192.reuse, R208, R24 ;  /* 0x000000d0c018723c */ /* 0x040ff00000041818 */
[-C--:B------:R-:W-:Y:S08]  /*6f80*/  HMMA.16816.F32.BF16 R28, R192, R210.reuse, R28 ;  /* 0x000000d2c01c723c */ /* 0x080ff0000004181c */
[C---:B------:R-:W-:Y:S01]  /*6f90*/  HMMA.16816.F32.BF16 R32, R200.reuse, R210, R32 ;  /* 0x000000d2c820723c */ /* 0x040fe20000041820 */
[----:B------:R-:W-:Y:S07]  /*6fa0*/  LDSM.16.M88.4 R208, [R233+0xe080] ;  /* 0x00e08000e9d0783b */ /* 0x000fee0000000200 */
[-C--:B-1----:R-:W-:Y:S08]  /*6fb0*/  HMMA.16816.F32.BF16 R36, R200, R212.reuse, R36 ;  /* 0x000000d4c824723c */ /* 0x082ff00000041824 */
[C---:B------:R-:W-:Y:S08]  /*6fc0*/  HMMA.16816.F32.BF16 R40, R192.reuse, R212, R40 ;  /* 0x000000d4c028723c */ /* 0x040ff00000041828 */
[-C--:B------:R-:W-:Y:S01]  /*6fd0*/  HMMA.16816.F32.BF16 R44, R192, R214.reuse, R44 ;  /* 0x000000d6c02c723c */ /* 0x080fe2000004182c */
[----:B------:R-:W1:Y:S07]  /*6fe0*/  LDSM.16.M88.4 R192, [R224+0x7880] ;  /* 0x00788000e0c0783b */ /* 0x000e6e0000000200 */
[----:B------:R-:W-:Y:S01]  /*6ff0*/  HMMA.16816.F32.BF16 R48, R200, R214, R48 ;  /* 0x000000d6c830723c */ /* 0x000fe20000041830 */
[----:B------:R-:W3:Y:S05]  /*7000*/  LDSM.16.M88.4 R200, [R233+0xc080] ;  /* 0x00c08000e9c8783b */ /* 0x000eea0000000200 */
[----:B------:R-:W-:Y:S02]  /*7010*/  LDSM.16.M88.4 R212, [R237] ;  /* 0x00000000edd4783b */ /* 0x000fe40000000200 */
[-C--:B--2---:R-:W-:Y:S08]  /*7020*/  HMMA.16816.F32.BF16 R4, R172, R196.reuse, R4 ;  /* 0x000000c4ac04723c */ /* 0x084ff00000041804 */
[C---:B------:R-:W-:Y:S08]  /*7030*/  HMMA.16816.F32.BF16 R8, R216.reuse, R196, R8 ;  /* 0x000000c4d808723c */ /* 0x040ff00000041808 */
[-C--:B------:R-:W-:Y:S08]  /*7040*/  HMMA.16816.F32.BF16 R12, R216, R198.reuse, R12 ;  /* 0x000000c6d80c723c */ /* 0x080ff0000004180c */
[C---:B------:R-:W-:Y:S01]  /*7050*/  HMMA.16816.F32.BF16 R16, R172.reuse, R198, R16 ;  /* 0x000000c6ac10723c */ /* 0x040fe20000041810 */
[----:B------:R-:W2:Y:S07]  /*7060*/  LDSM.16.M88.4 R196, [R238] ;  /* 0x00000000eec4783b */ /* 0x000eae0000000200 */
        /* <DEDUP_REMOVED lines=8> */
[----:B------:R-:W-:Y:S07]  /*70f0*/  LDSM.16.M88.4 R216, [R236+0xe080] ;  /* 0x00e08000ecd8783b */ /* 0x000fee0000000200 */
[----:B------:R-:W-:Y:S01]  /*7100*/  HMMA.16816.F32.BF16 R48, R172, R194, R48 ;  /* 0x000000c2ac30723c */ /* 0x000fe20000041830 */
[----:B------:R-:W-:Y:S05]  /*7110*/  LDSM.16.M88.4 R172, [R232+0xc080] ;  /* 0x00c08000e8ac783b */ /* 0x000fea0000000200 */
[----:B------:R-:W1:Y:S02]  /*7120*/  LDSM.16.M88.4 R192, [R230+0x6880] ;  /* 0x00688000e6c0783b */ /* 0x000e640000000200 */
[-C--:B---3--:R-:W-:Y:S08]  /*7130*/  HMMA.16816.F32.BF16 R4, R200, R204.reuse, R4 ;  /* 0x000000ccc804723c */ /* 0x088ff00000041804 */
[C---:B------:R-:W-:Y:S08]  /*7140*/  HMMA.16816.F32.BF16 R8, R208.reuse, R204, R8 ;  /* 0x000000ccd008723c */ /* 0x040ff00000041808 */
[-C--:B------:R-:W-:Y:S08]  /*7150*/  HMMA.16816.F32.BF16 R12, R208, R206.reuse, R12 ;  /* 0x000000ced00c723c */ /* 0x080ff0000004180c */
[C---:B------:R-:W-:Y:S01]  /*7160*/  HMMA.16816.F32.BF16 R16, R200.reuse, R206, R16 ;  /* 0x000000cec810723c */ /* 0x040fe20000041810 */
[----:B------:R-:W3:Y:S07]  /*7170*/  LDSM.16.M88.4 R204, [R232+0xe080] ;  /* 0x00e08000e8cc783b */ /* 0x000eee0000000200 */
[-C--:B--2---:R-:W-:Y:S08]  /*7180*/  HMMA.16816.F32.BF16 R20, R200, R196.reuse, R20 ;  /* 0x000000c4c814723c */ /* 0x084ff00000041814 */
[C---:B------:R-:W-:Y:S08]  /*7190*/  HMMA.16816.F32.BF16 R24, R208.reuse, R196, R24 ;  /* 0x000000c4d018723c */ /* 0x040ff00000041818 */
[-C--:B------:R-:W-:Y:S08]  /*71a0*/  HMMA.16816.F32.BF16 R28, R208, R198.reuse, R28 ;  /* 0x000000c6d01c723c */ /* 0x080ff0000004181c */
[C---:B------:R-:W-:Y:S01]  /*71b0*/  HMMA.16816.F32.BF16 R32, R200.reuse, R198, R32 ;  /* 0x000000c6c820723c */ /* 0x040fe20000041820 */
[----:B------:R-:W2:Y:S07]  /*71c0*/  LDSM.16.M88.4 R196, [R230+0x7080] ;  /* 0x00708000e6c4783b */ /* 0x000eae0000000200 */
[-C--:B------:R-:W-:Y:S08]  /*71d0*/  HMMA.16816.F32.BF16 R36, R200, R212.reuse, R36 ;  /* 0x000000d4c824723c */ /* 0x080ff00000041824 */
[C---:B------:R-:W-:Y:S08]  /*71e0*/  HMMA.16816.F32.BF16 R40, R208.reuse, R212, R40 ;  /* 0x000000d4d028723c */ /* 0x040ff00000041828 */
[-C--:B------:R-:W-:Y:S01]  /*71f0*/  HMMA.16816.F32.BF16 R44, R208, R214.reuse, R44 ;  /* 0x000000d6d02c723c */ /* 0x080fe2000004182c */
[----:B------:R-:W4:Y:S07]  /*7200*/  LDSM.16.M88.4 R208, [R230+0x7880] ;  /* 0x00788000e6d0783b */ /* 0x000f2e0000000200 */
[----:B------:R-:W-:Y:S01]  /*7210*/  HMMA.16816.F32.BF16 R48, R200, R214, R48 ;  /* 0x000000d6c830723c */ /* 0x000fe20000041830 */
[----:B------:R-:W-:Y:S05]  /*7220*/  LDSM.16.M88.4 R200, [R234+0xc080] ;  /* 0x00c08000eac8783b */ /* 0x000fea0000000200 */
[----:B------:R-:W4:Y:S02]  /*7230*/  LDSM.16.M88.4 R212, [R229+0x1800] ;  /* 0x00180000e5d4783b */ /* 0x000f240000000200 */
[-C--:B-1----:R-:W-:Y:S08]  /*7240*/  HMMA.16816.F32.BF16 R4, R172, R192.reuse, R4 ;  /* 0x000000c0ac04723c */ /* 0x082ff00000041804 */
[C---:B---3--:R-:W-:Y:S07]  /*7250*/  HMMA.16816.F32.BF16 R8, R204.reuse, R192, R8 ;  /* 0x000000c0cc08723c */ /* 0x048fee0000041808 */
[C---:B------:R-:W-:Y:S01]  /*7260*/  @P6 IADD3 R192, P5, R168.reuse, 0x80, RZ ;  /* 0x00000080a8c06810 */ /* 0x040fe20007fbe0ff */
[-C--:B------:R-:W-:Y:S04]  /*7270*/  HMMA.16816.F32.BF16 R12, R204, R194.reuse, R12 ;  /* 0x000000c2cc0c723c */ /* 0x080fe8000004180c */
[----:B------:R-:W-:Y:S02]  /*7280*/  @P6 IADD3 R168, P1, R168, c[0x0][0x1c8], RZ ;  /* 0x00007200a8a86a10 */ /* 0x000fe40007f3e0ff */
[----:B------:R-:W-:Y:S02]  /*7290*/  @P6 IADD3 R192, P2, R192, c[0x0][0x1c8], RZ ;  /* 0x00007200c0c06a10 */ /* 0x000fe40007f5e0ff */
[C---:B------:R-:W-:Y:S04]  /*72a0*/  HMMA.16816.F32.BF16 R16, R172.reuse, R194, R16 ;  /* 0x000000c2ac10723c */ /* 0x040fe80000041810 */
[----:B------:R-:W-:Y:S02]  /*72b0*/  @P6 IADD3.X R169, R3, c[0x0][0x1cc], RZ, P1, !PT ;  /* 0x0000730003a96a10 */ /* 0x000fe40000ffe4ff */
[-C--:B------:R-:W-:Y:S02]  /*72c0*/  @P6 IADD3 R2, P1, R168, R165.reuse, RZ ;  /* 0x000000a5a8026210 */ /* 0x080fe40007f3e0ff */
[-C--:B--2---:R-:W-:Y:S04]  /*72d0*/  HMMA.16816.F32.BF16 R20, R172, R196.reuse, R20 ;  /* 0x000000c4ac14723c */ /* 0x084fe80000041814 */
[----:B------:R-:W-:Y:S01]  /*72e0*/  @P6 IADD3.X R193, RZ, c[0x0][0x1cc], R3, P2, P5 ;  /* 0x00007300ffc16a10 */ /* 0x000fe200017ea403 */
[--C-:B------:R-:W-:Y:S03]  /*72f0*/  @P6 IMAD.X R3, R169, 0x1, R0.reuse, P1 ;  /* 0x00000001a9036824 */ /* 0x100fe600008e0600 */
[C---:B------:R-:W-:Y:S08]  /*7300*/  HMMA.16816.F32.BF16 R24, R204.reuse, R196, R24 ;  /* 0x000000c4cc18723c */ /* 0x040ff00000041818 */
[-C--:B------:R-:W-:Y:S08]  /*7310*/  HMMA.16816.F32.BF16 R28, R204, R198.reuse, R28 ;  /* 0x000000c6cc1c723c */ /* 0x080ff0000004181c */
[C---:B------:R-:W-:Y:S08]  /*7320*/  HMMA.16816.F32.BF16 R32, R172.reuse, R198, R32 ;  /* 0x000000c6ac20723c */ /* 0x040ff00000041820 */
[-C--:B----4-:R-:W-:Y:S08]  /*7330*/  HMMA.16816.F32.BF16 R36, R172, R208.reuse, R36 ;  /* 0x000000d0ac24723c */ /* 0x090ff00000041824 */
[C---:B------:R-:W-:Y:S08]  /*7340*/  HMMA.16816.F32.BF16 R40, R204.reuse, R208, R40 ;  /* 0x000000d0cc28723c */ /* 0x040ff00000041828 */
[-C--:B------:R-:W-:Y:S08]  /*7350*/  HMMA.16816.F32.BF16 R44, R204, R210.reuse, R44 ;  /* 0x000000d2cc2c723c */ /* 0x080ff0000004182c */
[----:B------:R-:W-:Y:S01]  /*7360*/  HMMA.16816.F32.BF16 R48, R172, R210, R48 ;  /* 0x000000d2ac30723c */ /* 0x000fe20000041830 */
[----:B------:R-:W2:Y:S05]  /*7370*/  LDL R210, [R1+0x10] ;  /* 0x0000100001d27983 */ /* 0x000eaa0000100800 */
[----:B------:R-:W1:Y:S02]  /*7380*/  LDSM.16.M88.4 R172, [R229+0x2800] ;  /* 0x00280000e5ac783b */ /* 0x000e640000000200 */
[-C--:B------:R-:W-:Y:S01]  /*7390*/  HMMA.16816.F32.BF16 R4, R200, R212.reuse, R4 ;  /* 0x000000d4c804723c */ /* 0x080fe20000041804 */
[----:B------:R-:W-:Y:S04]  /*73a0*/  DEPBAR.LE SB0, 0x0 ;  /* 0x000080000000791a */ /* 0x000fe80000000000 */
[----:B------:R-:W-:Y:S03]  /*73b0*/  BAR.SYNC.DEFER_BLOCKING 0x0 ;  /* 0x0000000000007b1d */ /* 0x000fe60000010000 */
[C---:B------:R-:W-:Y:S08]  /*73c0*/  HMMA.16816.F32.BF16 R8, R216.reuse, R212, R8 ;  /* 0x000000d4d808723c */ /* 0x040ff00000041808 */
[-C--:B------:R-:W-:Y:S08]  /*73d0*/  HMMA.16816.F32.BF16 R12, R216, R214.reuse, R12 ;  /* 0x000000d6d80c723c */ /* 0x080ff0000004180c */
[C---:B------:R-:W-:Y:S08]  /*73e0*/  HMMA.16816.F32.BF16 R16, R200.reuse, R214, R16 ;  /* 0x000000d6c810723c */ /* 0x040ff00000041810 */
[-C--:B------:R-:W-:Y:S08]  /*73f0*/  HMMA.16816.F32.BF16 R20, R200, R220.reuse, R20 ;  /* 0x000000dcc814723c */ /* 0x080ff00000041814 */
[C---:B------:R-:W-:Y:S08]  /*7400*/  HMMA.16816.F32.BF16 R24, R216.reuse, R220, R24 ;  /* 0x000000dcd818723c */ /* 0x040ff00000041818 */
[-C--:B------:R-:W-:Y:S01]  /*7410*/  HMMA.16816.F32.BF16 R28, R216, R222.reuse, R28 ;  /* 0x000000ded81c723c */ /* 0x080fe2000004181c */
[----:B------:R-:W-:Y:S01]  /*7420*/  @!PT LDS RZ, [RZ] ;  /* 0x00000000fffff984 */ /* 0x000fe20000000800 */
[----:B------:R-:W-:Y:S01]  /*7430*/  @!PT LDS RZ, [RZ] ;  /* 0x00000000fffff984 */ /* 0x000fe20000000800 */
[----:B------:R-:W-:Y:S01]  /*7440*/  @!PT LDS RZ, [RZ] ;  /* 0x00000000fffff984 */ /* 0x000fe20000000800 */
[----:B------:R3:W-:Y:S05]  /*7450*/  @P6 LDGSTS.E.BYPASS.LTC128B.128 [R243+0x5080], [R168.64], !P4 ;  /* 0x05080000a8f36fae */ /* 0x0007ea000e101d4e */
[----:B------:R4:W-:Y:S02]  /*7460*/  @P6 LDGSTS.E.BYPASS.LTC128B.128 [R243+0x6880], [R192.64], !P3 ;  /* 0x06880000c0f36fae */ /* 0x0009e4000d901d4e */
[C---:B------:R-:W-:Y:S03]  /*7470*/  HMMA.16816.F32.BF16 R32, R200.reuse, R222, R32 ;  /* 0x000000dec820723c */ /* 0x040fe60000041820 */
[----:B------:R2:W-:Y:S05]  /*7480*/  @P6 LDGSTS.E.BYPASS.LTC128B.128 [R243+0x5880], [R2.64], !P4 ;  /* 0x0588000002f36fae */ /* 0x0005ea000e101d4e */
[-C--:B-1----:R-:W-:Y:S01]  /*7490*/  HMMA.16816.F32.BF16 R36, R200, R172.reuse, R36 ;  /* 0x000000acc824723c */ /* 0x082fe20000041824 */
[----:B------:R2:W-:Y:S07]  /*74a0*/  @P6 LDGSTS.E.BYPASS.LTC128B.128 [R243+0x7080], [R2.64+0x80], !P3 ;  /* 0x0708008002f36fae */ /* 0x0005ee000d901d4e */
[C---:B------:R-:W-:Y:S01]  /*74b0*/  HMMA.16816.F32.BF16 R40, R216.reuse, R172, R40 ;  /* 0x000000acd828723c */ /* 0x040fe20000041828 */
[----:B------:R4:W2:Y:S07]  /*74c0*/  LDL R173, [R1+0x24] ;  /* 0x0000240001ad7983 */ /* 0x0008ae0000100800 */
[-C--:B------:R-:W-:Y:S08]  /*74d0*/  HMMA.16816.F32.BF16 R44, R216, R174.reuse, R44 ;  /* 0x000000aed82c723c */ /* 0x080ff0000004182c */
[----:B------:R-:W-:Y:S04]  /*74e0*/  HMMA.16816.F32.BF16 R48, R200, R174, R48 ;  /* 0x000000aec830723c */ /* 0x000fe80000041830 */
[----:B--2---:R-:W-:Y:S01]  /*74f0*/  @P0 IMAD.MOV.U32 R173, RZ, RZ, R167 ;  /* 0x000000ffffad0224 */ /* 0x004fe200078e00a7 */
[----:B---3--:R-:W-:Y:S04]  /*7500*/  @P6 IADD3 R168, P0, R2, R165, RZ ;  /* 0x000000a502a86210 */ /* 0x008fe80007f1e0ff */
[----:B------:R-:W1:Y:S03]  /*7510*/  SHFL.IDX PT, R165, R173, RZ, 0x1c1f ;  /* 0x001c1fffada57589 */ /* 0x000e6600000e0000 */
[----:B------:R-:W-:Y:S01]  /*7520*/  @P6 IMAD.X R169, R3, 0x1, R0, P0 ;  /* 0x0000000103a96824 */ /* 0x000fe200000e0600 */
[----:B------:R-:W-:Y:S01]  /*7530*/  PLOP3.LUT P0, PT, PT, PT, UP2, 0x40, 0x0 ;  /* 0x000000000000781c */ /* 0x000fe20003f0e828 */
[----:B------:R-:W-:Y:S03]  /*7540*/  IMAD R3, R242, -0x30, RZ ;  /* 0xffffffd0f2037824 */ /* 0x000fe600078e02ff */
[----:B------:R2:W-:Y:S02]  /*7550*/  @P6 LDGSTS.E.BYPASS.LTC128B.128 [R243+0x6080], [R168.64], !P4 ;  /* 0x06080000a8f36fae */ /* 0x0005e4000e101d4e */
[----:B------:R-:W-:Y:S03]  /*7560*/  IADD3 R175, -R210, 0x1, R3 ;  /* 0x00000001d2af7810 */ /* 0x000fe60007ffe103 */
[----:B------:R2:W-:Y:S01]  /*7570*/  @P6 LDGSTS.E.BYPASS.LTC128B.128 [R243+0x7880], [R168.64+0x80], !P3 ;  /* 0x07880080a8f36fae */ /* 0x0005e2000d901d4e */
[----:B------:R-:W-:Y:S04]  /*7580*/  IADD3 R175, R175, c[0x0][0x1d0], RZ ;  /* 0x00007400afaf7a10 */ /* 0x000fe80007ffe0ff */
[----:B------:R-:W-:Y:S01]  /*7590*/  IADD3 R175, R175, -c[0x0][0x168], RZ ;  /* 0x80005a00afaf7a10 */ /* 0x000fe20007ffe0ff */
[----:B------:R-:W0:Y:S03]  /*75a0*/  LDGDEPBAR ;  /* 0x00000000000079af */ /* 0x000e260000000000 */
[C---:B------:R-:W-:Y:S02]  /*75b0*/  IADD3 R174, R175.reuse, c[0x0][0x328], RZ ;  /* 0x0000ca00afae7a10 */ /* 0x040fe40007ffe0ff */
[----:B------:R-:W-:Y:S05]  /*75c0*/  IADD3 R175, R175, UR6, RZ ;  /* 0x00000006afaf7c10 */ /* 0x000fea000fffe0ff */
[----:B-1----:R-:W-:Y:S02]  /*75d0*/  IMAD.IADD R0, R165, 0x1, R175 ;  /* 0x00000001a5007824 */ /* 0x002fe400078e02af */
[----:B--2---:R-:W-:Y:S01]  /*75e0*/  IMAD.IADD R169, R174, 0x1, R165 ;  /* 0x00000001aea97824 */ /* 0x004fe200078e02a5 */
[----:B------:R-:W-:-:S05]  /*75f0*/  @P0 BRA `(.L_x_902) ;  /* 0x0000019000000947 */ /* 0x000fca0003800000 */
[----:B----4-:R-:W-:Y:S01]  /*7600*/  IADD3 R2, R165, c[0x0][0x1d0], RZ ;  /* 0x00007400a5027a10 */ /* 0x010fe20007ffe0ff */
        /* <DEDUP_REMOVED lines=13> */
.L_x_904:
[----:B------:R-:W-:Y:S04]  /*76e0*/  MOV R165, c[0x0][0x32c] ;  /* 0x0000cb0000a57a02 */ /* 0x000fe80000000f00 */
[----:B------:R-:W-:Y:S11]  /*76f0*/  ISETP.NE.AND P0, PT, R165, 0x1, PT ;  /* 0x00000001a500780c */ /* 0x000ff60003f05270 */
[----:B------:R-:W-:Y:S02]  /*7700*/  @!UPT UIADD3 URZ, URZ, URZ, URZ ;  /* 0x0000003f3f3ff290 */ /* 0x000fe4000fffe03f */
[----:B------:R-:W-:Y:S05]  /*7710*/  @P0 IMAD.HI.U32 R165, R2, c[0x0][0x330], RZ ;  /* 0x0000cc0002a50a27 */ /* 0x000fea00078e00ff */
[----:B------:R-:W-:Y:S02]  /*7720*/  @P0 SHF.R.U32.HI R2, RZ, c[0x0][0x334], R165 ;  /* 0x0000cd00ff020a19 */ /* 0x000fe400000116a5 */
.L_x_905:
[----:B------:R-:W-:Y:S05]  /*7730*/  BSYNC B0 ;  /* 0x0000000000007941 */ /* 0x000fea0003800000 */
.L_x_903:
[----:B------:R-:W-:Y:S04]  /*7740*/  IMAD.IADD R165, R3, 0x1, -R210 ;  /* 0x0000000103a57824 */ /* 0x000fe800078e0ad2 */
[----:B------:R-:W-:Y:S05]  /*7750*/  IMAD R2, R2, c[0x0][0x32c], R165 ;  /* 0x0000cb0002027a24 */ /* 0x000fea00078e02a5 */
[----:B------:R-:W-:Y:S02]  /*7760*/  IADD3 R165, R2, c[0x0][0x32c], RZ ;  /* 0x0000cb0002a57a10 */ /* 0x000fe40007ffe0ff */
[----:B------:R-:W-:Y:S02]  /*7770*/  IMNMX R0, R0, R2, !PT ;  /* 0x0000000200007217 */ /* 0x000fe40007800200 */
[----:B------:R-:W-:Y:S02]  /*7780*/  IMNMX R169, R169, R165, PT ;  /* 0x000000a5a9a97217 */ /* 0x000fe40003800200 */
.L_x_902:
[----:B----4-:R-:W-:Y:S01]  /*7790*/  PLOP3.LUT P0, PT, PT, PT, UP2, 0x40, 0x0 ;  /* 0x000000000000781c */ /* 0x010fe20003f0e828 */
[----:B------:R-:W1:Y:S02]  /*77a0*/  SHFL.IDX PT, R165, R173, 0x1, 0x1c1f ;  /* 0x003c1f00ada57f89 */ /* 0x000e6400000e0000 */
[----:B-1----:R-:W-:Y:S01]  /*77b0*/  IADD3 R2, R175, R165, RZ ;  /* 0x000000a5af027210 */ /* 0x002fe20007ffe0ff */
[----:B------:R-:W-:Y:S09]  /*77c0*/  IMAD.IADD R168, R174, 0x1, R165 ;  /* 0x00000001aea87824 */ /* 0x000ff200078e02a5 */
[----:B------:R-:W-:-:S05]  /*77d0*/  @P0 BRA `(.L_x_906) ;  /* 0x0000019000000947 */ /* 0x000fca0003800000 */
        /* <DEDUP_REMOVED lines=14> */
.L_x_908:
[----:B------:R-:W-:Y:S04]  /*78c0*/  MOV R167, c[0x0][0x32c] ;  /* 0x0000cb0000a77a02 */ /* 0x000fe80000000f00 */
[----:B------:R-:W-:Y:S11]  /*78d0*/  ISETP.NE.AND P0, PT, R167, 0x1, PT ;  /* 0x00000001a700780c */ /* 0x000ff60003f05270 */
[----:B------:R-:W-:Y:S02]  /*78e0*/  @!UPT UIADD3 URZ, URZ, URZ, URZ ;  /* 0x0000003f3f3ff290 */ /* 0x000fe4000fffe03f */
[----:B------:R-:W-:Y:S05]  /*78f0*/  @P0 IMAD.HI.U32 R167, R165, c[0x0][0x330], RZ ;  /* 0x0000cc00a5a70a27 */ /* 0x000fea00078e00ff */
[----:B------:R-:W-:Y:S02]  /*7900*/  @P0 SHF.R.U32.HI R165, RZ, c[0x0][0x334], R167 ;  /* 0x0000cd00ffa50a19 */ /* 0x000fe400000116a7 */
.L_x_909:
[----:B------:R-:W-:Y:S05]  /*7910*/  BSYNC B0 ;  /* 0x0000000000007941 */ /* 0x000fea0003800000 */
.L_x_907:
[----:B------:R-:W-:Y:S04]  /*7920*/  IMAD.IADD R167, R3, 0x1, -R210 ;  /* 0x0000000103a77824 */ /* 0x000fe800078e0ad2 */
[----:B------:R-:W-:Y:S05]  /*7930*/  IMAD R165, R165, c[0x0][0x32c], R167 ;  /* 0x0000cb00a5a57a24 */ /* 0x000fea00078e02a7 */
[----:B------:R-:W-:Y:S02]  /*7940*/  IADD3 R167, R165, c[0x0][0x32c], RZ ;  /* 0x0000cb00a5a77a10 */ /* 0x000fe40007ffe0ff */
[----:B------:R-:W-:Y:S02]  /*7950*/  IMNMX R2, R2, R165, !PT ;  /* 0x000000a502027217 */ /* 0x000fe40007800200 */
[----:B------:R-:W-:Y:S02]  /*7960*/  IMNMX R168, R168, R167, PT ;  /* 0x000000a7a8a87217 */ /* 0x000fe40003800200 */
.L_x_906:
[----:B------:R-:W-:Y:S01]  /*7970*/  PLOP3.LUT P0, PT, PT, PT, UP2, 0x40, 0x0 ;  /* 0x000000000000781c */ /* 0x000fe20003f0e828 */
        /* <DEDUP_REMOVED lines=18> */
.L_x_912:
[----:B------:R-:W-:Y:S04]  /*7aa0*/  MOV R192, c[0x0][0x32c] ;  /* 0x0000cb0000c07a02 */ /* 0x000fe80000000f00 */
[----:B------:R-:W-:Y:S11]  /*7ab0*/  ISETP.NE.AND P0, PT, R192, 0x1, PT ;  /* 0x00000001c000780c */ /* 0x000ff60003f05270 */
[----:B------:R-:W-:Y:S02]  /*7ac0*/  @!UPT UIADD3 URZ, URZ, URZ, URZ ;  /* 0x0000003f3f3ff290 */ /* 0x000fe4000fffe03f */
[----:B------:R-:W-:Y:S05]  /*7ad0*/  @P0 IMAD.HI.U32 R192, R172, c[0x0][0x330], RZ ;  /* 0x0000cc00acc00a27 */ /* 0x000fea00078e00ff */
[----:B------:R-:W-:Y:S02]  /*7ae0*/  @P0 SHF.R.U32.HI R172, RZ, c[0x0][0x334], R192 ;  /* 0x0000cd00ffac0a19 */ /* 0x000fe400000116c0 */
.L_x_913:
[----:B------:R-:W-:Y:S05]  /*7af0*/  BSYNC B0 ;  /* 0x0000000000007941 */ /* 0x000fea0003800000 */
.L_x_911:
[----:B------:R-:W-:Y:S04]  /*7b00*/  IMAD.IADD R192, R3, 0x1, -R210 ;  /* 0x0000000103c07824 */ /* 0x000fe800078e0ad2 */
[----:B------:R-:W-:Y:S05]  /*7b10*/  IMAD R172, R172, c[0x0][0x32c], R192 ;  /* 0x0000cb00acac7a24 */ /* 0x000fea00078e02c0 */
[----:B------:R-:W-:Y:S02]  /*7b20*/  IADD3 R192, R172, c[0x0][0x32c], RZ ;  /* 0x0000cb00acc07a10 */ /* 0x000fe40007ffe0ff */
[----:B------:R-:W-:Y:S02]  /*7b30*/  IMNMX R165, R165, R172, !PT ;  /* 0x000000aca5a57217 */ /* 0x000fe40007800200 */
[----:B------:R-:W-:Y:S02]  /*7b40*/  IMNMX R167, R167, R192, PT ;  /* 0x000000c0a7a77217 */ /* 0x000fe40003800200 */
.L_x_910:
[C---:B------:R-:W-:Y:S02]  /*7b50*/  ISETP.GE.AND P1, PT, R3.reuse, 0x9, PT ;  /* 0x000000090300780c */ /* 0x040fe40003f26270 */
[----:B------:R-:W-:Y:S02]  /*7b60*/  ISETP.GE.AND P5, PT, R3, 0xa, PT ;  /* 0x0000000a0300780c */ /* 0x000fe40003fa6270 */
[----:B------:R-:W-:Y:S02]  /*7b70*/  ISETP.GT.AND P0, PT, R0, 0x8, !P1 ;  /* 0x000000080000780c */ /* 0x000fe40004f04270 */
[----:B------:R-:W-:Y:S02]  /*7b80*/  P2R R193, PR, RZ, 0x2 ;  /* 0x00000002ffc17803 */ /* 0x000fe40000000000 */
[----:B------:R-:W-:Y:S02]  /*7b90*/  ISETP.LT.OR P0, PT, R169, 0x9, P0 ;  /* 0x00000009a900780c */ /* 0x000fe40000701670 */
[----:B------:R-:W-:Y:S02]  /*7ba0*/  ISETP.GT.AND P1, PT, R2, 0x8, !P1 ;  /* 0x000000080200780c */ /* 0x000fe40004f24270 */
[----:B------:R-:W-:Y:S02]  /*7bb0*/  P2R R199, PR, RZ, 0x10 ;  /* 0x00000010ffc77803 */ /* 0x000fe40000000000 */
[----:B------:R-:W-:Y:S02]  /*7bc0*/  FSEL R194, R16, -INF , !P0 ;  /* 0xff80000010c27808 */ /* 0x000fe40004000000 */
[----:B------:R-:W-:Y:S02]  /*7bd0*/  ISETP.GT.AND P0, PT, R2, 0x9, !P5 ;  /* 0x000000090200780c */ /* 0x000fe40006f04270 */
[C---:B------:R-:W-:Y:S02]  /*7be0*/  ISETP.LT.OR P1, PT, R168.reuse, 0x9, P1 ;  /* 0x00000009a800780c */ /* 0x040fe40000f21670 */
[----:B------:R-:W-:Y:S02]  /*7bf0*/  ISETP.GE.AND P4, PT, R3, 0x11, PT ;  /* 0x000000110300780c */ /* 0x000fe40003f86270 */
[----:B------:R-:W-:Y:S02]  /*7c00*/  ISETP.LT.OR P0, PT, R168, 0xa, P0 ;  /* 0x0000000aa800780c */ /* 0x000fe40000701670 */
[----:B------:R-:W-:Y:S02]  /*7c10*/  FSEL R196, R18, -INF , !P1 ;  /* 0xff80000012c47808 */ /* 0x000fe40004800000 */
[----:B------:R-:W-:Y:S02]  /*7c20*/  ISETP.GT.AND P1, PT, R0, 0x10, !P4 ;  /* 0x000000100000780c */ /* 0x000fe40006724270 */
[----:B------:R-:W-:Y:S02]  /*7c30*/  P2R R198, PR, RZ, 0x8 ;  /* 0x00000008ffc67803 */ /* 0x000fe40000000000 */
[----:B------:R-:W-:Y:S02]  /*7c40*/  FSEL R197, R19, -INF , !P0 ;  /* 0xff80000013c57808 */ /* 0x000fe40004000000 */
[----:B------:R-:W-:Y:S02]  /*7c50*/  ISETP.LT.OR P0, PT, R169, 0x11, P1 ;  /* 0x00000011a900780c */ /* 0x000fe40000f01670 */
[C---:B------:R-:W-:Y:S02]  /*7c60*/  ISETP.GE.AND P3, PT, R3.reuse, 0x12, PT ;  /* 0x000000120300780c */ /* 0x040fe40003f66270 */
[----:B------:R-:W-:Y:S02]  /*7c70*/  FSEL R200, R20, -INF , !P0 ;  /* 0xff80000014c87808 */ /* 0x000fe40004000000 */
[----:B------:R-:W-:Y:S02]  /*7c80*/  ISETP.GT.AND P0, PT, R0, 0x11, !P3 ;  /* 0x000000110000780c */ /* 0x000fe40005f04270 */
[----:B------:R-:W-:Y:S02]  /*7c90*/  ISETP.GE.AND P1, PT, R3, 0x19, PT ;  /* 0x000000190300780c */ /* 0x000fe40003f26270 */
[----:B------:R-:W-:Y:S02]  /*7ca0*/  ISETP.LT.OR P0, PT, R169, 0x12, P0 ;  /* 0x00000012a900780c */ /* 0x000fe40000701670 */
[----:B------:R-:W-:Y:S02]  /*7cb0*/  P2R R172, PR, RZ, 0x10 ;  /* 0x00000010ffac7803 */ /* 0x000fe40000000000 */
[----:B------:R-:W-:Y:S02]  /*7cc0*/  FSEL R201, R21, -INF , !P0 ;  /* 0xff80000015c97808 */ /* 0x000fe40004000000 */
[----:B------:R-:W-:Y:S02]  /*7cd0*/  ISETP.GT.AND P0, PT, R2, 0x10, !P4 ;  /* 0x000000100200780c */ /* 0x000fe40006704270 */
[----:B------:R-:W-:Y:S02]  /*7ce0*/  ISETP.GE.AND P4, PT, R3, 0x1a, PT ;  /* 0x0000001a0300780c */ /* 0x000fe40003f86270 */
[----:B------:R-:W-:Y:S02]  /*7cf0*/  ISETP.LT.OR P0, PT, R168, 0x11, P0 ;  /* 0x00000011a800780c */ /* 0x000fe40000701670 */
[----:B------:R-:W-:Y:S02]  /*7d00*/  ISETP.GT.AND P2, PT, R0, 0x9, !P5 ;  /* 0x000000090000780c */ /* 0x000fe40006f44270 */
[----:B------:R-:W-:Y:S02]  /*7d10*/  FSEL R202, R22, -INF , !P0 ;  /* 0xff80000016ca7808 */ /* 0x000fe40004000000 */
[----:B------:R-:W-:Y:S02]  /*7d20*/  ISETP.GT.AND P0, PT, R2, 0x11, !P3 ;  /* 0x000000110200780c */ /* 0x000fe40005f04270 */
[----:B------:R-:W-:Y:S02]  /*7d30*/  ISETP.LT.OR P2, PT, R169, 0xa, P2 ;  /* 0x0000000aa900780c */ /* 0x000fe40001741670 */
[----:B------:R-:W-:Y:S02]  /*7d40*/  ISETP.LT.OR P0, PT, R168, 0x12, P0 ;  /* 0x00000012a800780c */ /* 0x000fe40000701670 */
[----:B------:R-:W-:Y:S02]  /*7d50*/  FSEL R195, R17, -INF , !P2 ;  /* 0xff80000011c37808 */ /* 0x000fe40005000000 */
[----:B------:R-:W-:Y:S02]  /*7d60*/  FSEL R203, R23, -INF , !P0 ;  /* 0xff80000017cb7808 */ /* 0x000fe40004000000 */
[----:B------:R-:W-:Y:S02]  /*7d70*/  ISETP.GT.AND P0, PT, R0, 0x18, !P1 ;  /* 0x000000180000780c */ /* 0x000fe40004f04270 */
[----:B------:R-:W-:Y:S02]  /*7d80*/  P2R R17, PR, RZ, 0x2 ;  /* 0x00000002ff117803 */ /* 0x000fe40000000000 */
[----:B------:R-:W-:Y:S02]  /*7d90*/  ISETP.LT.OR P0, PT, R169, 0x19, P0 ;  /* 0x00000019a900780c */ /* 0x000fe40000701670 */
[----:B------:R-:W-:Y:S02]  /*7da0*/  ISETP.GE.AND P6, PT, R3, 0x22, PT ;  /* 0x000000220300780c */ /* 0x000fe40003fc6270 */
[----:B------:R-:W-:Y:S02]  /*7db0*/  FSEL R204, R32, -INF , !P0 ;  /* 0xff80000020cc7808 */ /* 0x000fe40004000000 */
[----:B------:R-:W-:Y:S02]  /*7dc0*/  ISETP.GT.AND P0, PT, R0, 0x19, !P4 ;  /* 0x000000190000780c */ /* 0x000fe40006704270 */
[----:B------:R-:W-:Y:S02]  /*7dd0*/  P2R R18, PR, RZ, 0x8 ;  /* 0x00000008ff127803 */ /* 0x000fe40000000000 */
[----:B------:R-:W-:Y:S02]  /*7de0*/  ISETP.LT.OR P0, PT, R169, 0x1a, P0 ;  /* 0x0000001aa900780c */ /* 0x000fe40000701670 */
[----:B------:R-:W-:Y:S02]  /*7df0*/  ISETP.GE.AND P3, PT, R3, 0x1, PT ;  /* 0x000000010300780c */ /* 0x000fe40003f66270 */
[----:B------:R-:W-:Y:S02]  /*7e00*/  FSEL R205, R33, -INF , !P0 ;  /* 0xff80000021cd7808 */ /* 0x000fe40004000000 */
[----:B------:R-:W-:Y:S02]  /*7e10*/  ISETP.GT.AND P0, PT, R2, 0x18, !P1 ;  /* 0x000000180200780c */ /* 0x000fe40004f04270 */
[C---:B------:R-:W-:Y:S02]  /*7e20*/  ISETP.GE.AND P1, PT, R3.reuse, 0x21, PT ;  /* 0x000000210300780c */ /* 0x040fe40003f26270 */
[----:B------:R-:W-:Y:S02]  /*7e30*/  ISETP.LT.OR P0, PT, R168, 0x19, P0 ;  /* 0x00000019a800780c */ /* 0x000fe40000701670 */
[----:B------:R-:W-:Y:S02]  /*7e40*/  P2R R23, PR, RZ, 0x10 ;  /* 0x00000010ff177803 */ /* 0x000fe40000000000 */
        /* <DEDUP_REMOVED lines=14> */
[----:B------:R-:W-:Y:S02]  /*7f30*/  P2R R22, PR, RZ, 0x8 ;  /* 0x00000008ff167803 */ /* 0x000fe40000000000 */
[----:B------:R-:W-:Y:S02]  /*7f40*/  FSEL R218, R37, -INF , !P0 ;  /* 0xff80000025da7808 */ /* 0x000fe40004000000 */
[----:B------:R-:W-:Y:S04]  /*7f50*/  ISETP.GT.AND P0, PT, R2, 0x20, !P1 ;  /* 0x000000200200780c */ /* 0x000fe80004f04270 */
[----:B------:R-:W-:Y:S04]  /*7f60*/  ISETP.LT.OR P0, PT, R168, 0x21, P0 ;  /* 0x00000021a800780c */ /* 0x000fe80000701670 */
[----:B------:R-:W-:Y:S02]  /*7f70*/  FSEL R219, R38, -INF , !P0 ;  /* 0xff80000026db7808 */ /* 0x000fe40004000000 */
[----:B------:R-:W-:Y:S04]  /*7f80*/  ISETP.GT.AND P0, PT, R2, 0x21, !P6 ;  /* 0x000000210200780c */ /* 0x000fe80007704270 */
[----:B------:R-:W-:Y:S04]  /*7f90*/  ISETP.LT.OR P0, PT, R168, 0x22, P0 ;  /* 0x00000022a800780c */ /* 0x000fe80000701670 */
[----:B------:R-:W-:Y:S02]  /*7fa0*/  FSEL R220, R39, -INF , !P0 ;  /* 0xff80000027dc7808 */ /* 0x000fe40004000000 */
[----:B------:R-:W-:Y:S04]  /*7fb0*/  ISETP.GT.AND P0, PT, R0, RZ, !P3 ;  /* 0x000000ff0000720c */ /* 0x000fe80005f04270 */
[C---:B------:R-:W-:Y:S04]  /*7fc0*/  ISETP.LT.OR P0, PT, R169.reuse, 0x1, P0 ;  /* 0x00000001a900780c */ /* 0x040fe80000701670 */
[----:B------:R-:W-:Y:S02]  /*7fd0*/  FSEL R16, R4, -INF , !P0 ;  /* 0xff80000004107808 */ /* 0x000fe40004000000 */
[----:B------:R-:W-:Y:S01]  /*7fe0*/  ISETP.GT.AND P0, PT, R0, 0x1, !P4 ;  /* 0x000000010000780c */ /* 0x000fe20006704270 */
[----:B------:R-:W1:Y:S03]  /*7ff0*/  SHFL.IDX PT, R4, R173, 0x3, 0x1c1f ;  /* 0x007c1f00ad047f89 */ /* 0x000e6600000e0000 */
[----:B------:R-:W-:Y:S04]  /*8000*/  ISETP.LT.OR P0, PT, R169, 0x2, P0 ;  /* 0x00000002a900780c */ /* 0x000fe80000701670 */
[----:B------:R-:W-:Y:S02]  /*8010*/  FSEL R5, R5, -INF , !P0 ;  /* 0xff80000005057808 */ /* 0x000fe40004000000 */
[----:B------:R-:W-:Y:S04]  /*8020*/  ISETP.GT.AND P0, PT, R2, 0x1, !P4 ;  /* 0x000000010200780c */ /* 0x000fe80006704270 */
[----:B------:R-:W-:Y:S04]  /*8030*/  ISETP.LT.OR P0, PT, R168, 0x2, P0 ;  /* 0x00000002a800780c */ /* 0x000fe80000701670 */
[----:B------:R-:W-:Y:S02]  /*8040*/  FSEL R19, R7, -INF , !P0 ;  /* 0xff80000007137808 */ /* 0x000fe40004000000 */
[----:B------:R-:W-:Y:S04]  /*8050*/  ISETP.GT.AND P0, PT, R2, RZ, !P3 ;  /* 0x000000ff0200720c */ /* 0x000fe80005f04270 */
[----:B------:R-:W-:Y:S04]  /*8060*/  ISETP.LT.OR P0, PT, R168, 0x1, P0 ;  /* 0x00000001a800780c */ /* 0x000fe80000701670 */
[----:B------:R-:W-:Y:S02]  /*8070*/  FSEL R6, R6, -INF , !P0 ;  /* 0xff80000006067808 */ /* 0x000fe40004000000 */
[----:B------:R-:W-:Y:S04]  /*8080*/  ISETP.GT.AND P0, PT, R0, 0x28, !P5 ;  /* 0x000000280000780c */ /* 0x000fe80006f04270 */
[----:B------:R-:W-:Y:S04]  /*8090*/  ISETP.LT.OR P0, PT, R169, 0x29, P0 ;  /* 0x00000029a900780c */ /* 0x000fe80000701670 */
[----:B------:R-:W-:Y:S02]  /*80a0*/  FSEL R221, R48, -INF , !P0 ;  /* 0xff80000030dd7808 */ /* 0x000fe40004000000 */
[----:B------:R-:W-:Y:S04]  /*80b0*/  ISETP.GE.AND P0, PT, R3, 0x2a, PT ;  /* 0x0000002a0300780c */ /* 0x000fe80003f06270 */
[----:B------:R-:W-:Y:S01]  /*80c0*/  ISETP.GT.AND P2, PT, R0, 0x29, !P0 ;  /* 0x000000290000780c */ /* 0x000fe20004744270 */
[--C-:B-1----:R-:W-:Y:S03]  /*80d0*/  IMAD.IADD R0, R175, 0x1, R4.reuse ;  /* 0x00000001af007824 */ /* 0x102fe600078e0204 */
[----:B------:R-:W-:Y:S04]  /*80e0*/  ISETP.LT.OR P2, PT, R169, 0x2a, P2 ;  /* 0x0000002aa900780c */ /* 0x000fe80001741670 */
[----:B------:R-:W-:Y:S02]  /*80f0*/  FSEL R222, R49, -INF , !P2 ;  /* 0xff80000031de7808 */ /* 0x000fe40005000000 */
[----:B------:R-:W-:Y:S04]  /*8100*/  ISETP.GT.AND P2, PT, R2, 0x28, !P5 ;  /* 0x000000280200780c */ /* 0x000fe80006f44270 */
[----:B------:R-:W-:Y:S04]  /*8110*/  ISETP.LT.OR P2, PT, R168, 0x29, P2 ;  /* 0x00000029a800780c */ /* 0x000fe80001741670 */
[----:B------:R-:W-:Y:S02]  /*8120*/  FSEL R223, R50, -INF , !P2 ;  /* 0xff80000032df7808 */ /* 0x000fe40005000000 */
[----:B------:R-:W-:Y:S01]  /*8130*/  ISETP.GT.AND P2, PT, R2, 0x29, !P0 ;  /* 0x000000290200780c */ /* 0x000fe20004744270 */
[----:B------:R-:W-:Y:S03]  /*8140*/  IMAD.IADD R2, R174, 0x1, R4 ;  /* 0x00000001ae027824 */ /* 0x000fe600078e0204 */
[----:B------:R-:W-:Y:S04]  /*8150*/  ISETP.LT.OR P2, PT, R168, 0x2a, P2 ;  /* 0x0000002aa800780c */ /* 0x000fe80001741670 */
[----:B------:R-:W-:Y:S02]  /*8160*/  FSEL R246, R51, -INF , !P2 ;  /* 0xff80000033f67808 */ /* 0x000fe40005000000 */
[----:B------:R-:W-:Y:S02]  /*8170*/  ISETP.GT.AND P2, PT, R165, 0x1, !P4 ;  /* 0x00000001a500780c */ /* 0x000fe40006744270 */
[----:B------:R-:W-:Y:S02]  /*8180*/  ISETP.NE.AND P4, PT, R20, RZ, PT ;  /* 0x000000ff1400720c */ /* 0x000fe40003f85270 */
[----:B------:R-:W-:Y:S04]  /*8190*/  ISETP.LT.OR P2, PT, R167, 0x2, P2 ;  /* 0x00000002a700780c */ /* 0x000fe80001741670 */
[----:B------:R-:W-:Y:S02]  /*81a0*/  FSEL R20, R9, -INF , !P2 ;  /* 0xff80000009147808 */ /* 0x000fe40005000000 */
[----:B------:R-:W-:Y:S04]  /*81b0*/  ISETP.NE.AND P2, PT, R193, RZ, PT ;  /* 0x000000ffc100720c */ /* 0x000fe80003f45270 */
[----:B------:R-:W-:Y:S04]  /*81c0*/  ISETP.GT.AND P2, PT, R165, 0x8, !P2 ;  /* 0x00000008a500780c */ /* 0x000fe80005744270 */
        /* <DEDUP_REMOVED lines=18> */
[----:B------:R-:W-:Y:S02]  /*82f0*/  ISETP.GT.AND P2, PT, R165, 0x19, !P4 ;  /* 0x00000019a500780c */ /* 0x000fe40006744270 */
[----:B------:R-:W-:Y:S02]  /*8300*/  ISETP.NE.AND P4, PT, R199, RZ, PT ;  /* 0x000000ffc700720c */ /* 0x000fe40003f85270 */
        /* <DEDUP_REMOVED lines=11> */
[----:B------:R-:W-:Y:S02]  /*83c0*/  ISETP.GT.AND P2, PT, R165, RZ, !P3 ;  /* 0x000000ffa500720c */ /* 0x000fe40005f44270 */
[----:B------:R-:W-:Y:S02]  /*83d0*/  ISETP.NE.AND P3, PT, R198, RZ, PT ;  /* 0x000000ffc600720c */ /* 0x000fe40003f65270 */
[----:B------:R-:W-:Y:S04]  /*83e0*/  ISETP.LT.OR P2, PT, R167, 0x1, P2 ;  /* 0x00000001a700780c */ /* 0x000fe80001741670 */
[----:B------:R-:W-:Y:S02]  /*83f0*/  FSEL R8, R8, -INF , !P2 ;  /* 0xff80000008087808 */ /* 0x000fe40005000000 */
[----:B------:R-:W-:Y:S04]  /*8400*/  ISETP.GT.AND P2, PT, R165, 0x29, !P0 ;  /* 0x00000029a500780c */ /* 0x000fe80004744270 */
[----:B------:R-:W-:Y:S04]  /*8410*/  ISETP.LT.OR P2, PT, R167, 0x2a, P2 ;  /* 0x0000002aa700780c */ /* 0x000fe80001741670 */
[----:B------:R-:W-:Y:S02]  /*8420*/  FSEL R247, R45, -INF , !P2 ;  /* 0xff8000002df77808 */ /* 0x000fe40005000000 */
[----:B------:R-:W-:Y:S11]  /*8430*/  PLOP3.LUT P2, PT, PT, PT, UP2, 0x40, 0x0 ;  /* 0x000000000000781c */ /* 0x000ff60003f4e828 */
[----:B------:R-:W-:Y:S02]  /*8440*/  @!UPT UIADD3 URZ, URZ, URZ, URZ ;  /* 0x0000003f3f3ff290 */ /* 0x000fe4000fffe03f */
        /* <DEDUP_REMOVED lines=15> */
.L_x_916:
[----:B------:R-:W-:Y:S04]  /*8540*/  MOV R7, c[0x0][0x32c] ;  /* 0x0000cb0000077a02 */ /* 0x000fe80000000f00 */
[----:B------:R-:W-:Y:S11]  /*8550*/  ISETP.NE.AND P2, PT, R7, 0x1, PT ;  /* 0x000000010700780c */ /* 0x000ff60003f45270 */
[----:B------:R-:W-:Y:S02]  /*8560*/  @!UPT UIADD3 URZ, URZ, URZ, URZ ;  /* 0x0000003f3f3ff290 */ /* 0x000fe4000fffe03f */
[----:B------:R-:W-:Y:S05]  /*8570*/  @P2 IMAD.HI.U32 R7, R4, c[0x0][0x330], RZ ;  /* 0x0000cc0004072a27 */ /* 0x000fea00078e00ff */
[----:B------:R-:W-:Y:S02]  /*8580*/  @P2 SHF.R.U32.HI R4, RZ, c[0x0][0x334], R7 ;  /* 0x0000cd00ff042a19 */ /* 0x000fe40000011607 */
.L_x_917:
[----:B------:R-:W-:Y:S05]  /*8590*/  BSYNC B0 ;  /* 0x0000000000007941 */ /* 0x000fea0003800000 */
.L_x_915:
[----:B------:R-:W-:Y:S04]  /*85a0*/  IMAD.IADD R3, R3, 0x1, -R210 ;  /* 0x0000000103037824 */ /* 0x000fe800078e0ad2 */
[----:B------:R-:W-:Y:S05]  /*85b0*/  IMAD R4, R4, c[0x0][0x32c], R3 ;  /* 0x0000cb0004047a24 */ /* 0x000fea00078e0203 */
[----:B------:R-:W-:Y:S02]  /*85c0*/  IADD3 R3, R4, c[0x0][0x32c], RZ ;  /* 0x0000cb0004037a10 */ /* 0x000fe40007ffe0ff */
[----:B------:R-:W-:Y:S02]  /*85d0*/  IMNMX R0, R0, R4, !PT ;  /* 0x0000000400007217 */ /* 0x000fe40007800200 */
[----:B------:R-:W-:Y:S02]  /*85e0*/  IMNMX R2, R2, R3, PT ;  /* 0x0000000302027217 */ /* 0x000fe40003800200 */
.L_x_914:
[----:B------:R-:W-:Y:S01]  /*85f0*/  FMNMX.FTZ R169, R16, R164, !PT ;  /* 0x000000a410a97209 */ /* 0x000fe20007810000 */
[----:B------:R-:W-:Y:S01]  /*8600*/  LDSM.16.MT88.4 R36, [R226+0x2080] ;  /* 0x00208000e224783b */ /* 0x000fe20000004200 */
[----:B------:R-:W-:Y:S02]  /*8610*/  ISETP.NE.AND P2, PT, R22, RZ, PT ;  /* 0x000000ff1600720c */ /* 0x000fe40003f45270 */
[----:B------:R-:W-:Y:S02]  /*8620*/  FMNMX.FTZ R169, R5, R169, !PT ;  /* 0x000000a905a97209 */ /* 0x000fe40007810000 */
[----:B------:R-:W-:Y:S02]  /*8630*/  ISETP.GT.AND P2, PT, R0, RZ, !P2 ;  /* 0x000000ff0000720c */ /* 0x000fe40005744270 */
[----:B------:R-:W-:Y:S02]  /*8640*/  FMNMX.FTZ R169, R194, R169, !PT ;  /* 0x000000a9c2a97209 */ /* 0x000fe40007810000 */
[----:B------:R-:W-:Y:S02]  /*8650*/  ISETP.LT.OR P2, PT, R2, 0x1, P2 ;  /* 0x000000010200780c */ /* 0x000fe40001741670 */
[----:B------:R-:W-:Y:S02]  /*8660*/  FMNMX.FTZ R169, R195, R169, !PT ;  /* 0x000000a9c3a97209 */ /* 0x000fe40007810000 */
[----:B------:R-:W-:Y:S02]  /*8670*/  FSEL R10, R10, -INF , !P2 ;  /* 0xff8000000a0a7808 */ /* 0x000fe40005000000 */
[----:B------:R-:W-:Y:S02]  /*8680*/  FMNMX.FTZ R169, R200, R169, !PT ;  /* 0x000000a9c8a97209 */ /* 0x000fe40007810000 */
[----:B------:R-:W-:Y:S02]  /*8690*/  ISETP.NE.AND P2, PT, R21, RZ, PT ;  /* 0x000000ff1500720c */ /* 0x000fe40003f45270 */
[----:B------:R-:W-:Y:S02]  /*86a0*/  FMNMX.FTZ R169, R201, R169, !PT ;  /* 0x000000a9c9a97209 */ /* 0x000fe40007810000 */
[----:B------:R-:W-:Y:S02]  /*86b0*/  ISETP.GT.AND P2, PT, R0, 0x1, !P2 ;  /* 0x000000010000780c */ /* 0x000fe40005744270 */
        /* <DEDUP_REMOVED lines=12> */
[----:B------:R-:W-:Y:S01]  /*8780*/  ISETP.NE.AND P2, PT, R192, RZ, PT ;  /* 0x000000ffc000720c */ /* 0x000fe20003f45270 */
[----:B------:R-:W1:Y:S01]  /*8790*/  SHFL.BFLY PT, R7, R169, 0x2, 0x1f ;  /* 0x0c401f00a9077f89 */ /* 0x000e6200000e0000 */
[----:B------:R-:W-:Y:S02]  /*87a0*/  FMNMX.FTZ R3, R6, R166, !PT ;  /* 0x000000a606037209 */ /* 0x000fe40007810000 */
[----:B------:R-:W-:Y:S02]  /*87b0*/  ISETP.GT.AND P2, PT, R0, 0x9, !P2 ;  /* 0x000000090000780c */ /* 0x000fe40005744270 */
[----:B------:R-:W-:Y:S02]  /*87c0*/  FMNMX.FTZ R3, R19, R3, !PT ;  /* 0x0000000313037209 */ /* 0x000fe40007810000 */
[----:B------:R-:W-:Y:S02]  /*87d0*/  ISETP.LT.OR P2, PT, R2, 0xa, P2 ;  /* 0x0000000a0200780c */ /* 0x000fe40001741670 */
[----:B------:R-:W-:Y:S02]  /*87e0*/  FMNMX.FTZ R3, R196, R3, !PT ;  /* 0x00000003c4037209 */ /* 0x000fe40007810000 */
[----:B------:R-:W-:Y:S02]  /*87f0*/  FSEL R15, R15, -INF , !P2 ;  /* 0xff8000000f0f7808 */ /* 0x000fe40005000000 */
[----:B------:R-:W-:Y:S02]  /*8800*/  ISETP.NE.AND P2, PT, R172, RZ, PT ;  /* 0x000000ffac00720c */ /* 0x000fe40003f45270 */
[----:B------:R-:W-:Y:S02]  /*8810*/  FMNMX.FTZ R3, R197, R3, !PT ;  /* 0x00000003c5037209 */ /* 0x000fe40007810000 */
[----:B------:R-:W-:Y:S02]  /*8820*/  ISETP.GT.AND P2, PT, R0, 0x10, !P2 ;  /* 0x000000100000780c */ /* 0x000fe40005744270 */
[----:B------:R-:W-:Y:S02]  /*8830*/  FMNMX.FTZ R3, R202, R3, !PT ;  /* 0x00000003ca037209 */ /* 0x000fe40007810000 */
[----:B------:R-:W-:Y:S02]  /*8840*/  ISETP.LT.OR P2, PT, R2, 0x11, P2 ;  /* 0x000000110200780c */ /* 0x000fe40001741670 */
[----:B------:R-:W-:Y:S02]  /*8850*/  FMNMX.FTZ R3, R203, R3, !PT ;  /* 0x00000003cb037209 */ /* 0x000fe40007810000 */
[----:B------:R-:W-:Y:S02]  /*8860*/  FSEL R199, R26, -INF , !P2 ;  /* 0xff8000001ac77808 */ /* 0x000fe40005000000 */
[----:B------:R-:W-:Y:S02]  /*8870*/  ISETP.NE.AND P2, PT, R18, RZ, PT ;  /* 0x000000ff1200720c */ /* 0x000fe40003f45270 */
[----:B-1----:R-:W-:Y:S02]  /*8880*/  FMNMX.FTZ R169, R169, R7, !PT ;  /* 0x00000007a9a97209 */ /* 0x002fe40007810000 */
[----:B------:R-:W-:Y:S02]  /*8890*/  ISETP.GT.AND P2, PT, R0, 0x11, !P2 ;  /* 0x000000110000780c */ /* 0x000fe40005744270 */
[----:B------:R-:W-:Y:S01]  /*88a0*/  FMNMX.FTZ R3, R208, R3, !PT ;  /* 0x00000003d0037209 */ /* 0x000fe20007810000 */
[----:B------:R-:W1:Y:S01]  /*88b0*/  SHFL.BFLY PT, R7, R169, 0x1, 0x1f ;  /* 0x0c201f00a9077f89 */ /* 0x000e6200000e0000 */
        /* <DEDUP_REMOVED lines=13> */
[----:B-1----:R-:W-:Y:S02]  /*8990*/  FMNMX.FTZ R169, R169, R7, !PT ;  /* 0x00000007a9a97209 */ /* 0x002fe40007810000 */
[----:B------:R-:W-:Y:S02]  /*89a0*/  ISETP.LT.OR P2, PT, R2, 0x1a, P2 ;  /* 0x0000001a0200780c */ /* 0x000fe40001741670 */
[----:B------:R-:W-:Y:S01]  /*89b0*/  FMNMX.FTZ R3, R246, R3, !PT ;  /* 0x00000003f6037209 */ /* 0x000fe20007810000 */
[----:B------:R-:W-:Y:S01]  /*89c0*/  FMUL.FTZ R173, R169, c[0x0][0x2d0] ;  /* 0x0000b400a9ad7a20 */ /* 0x000fe20000410000 */
[----:B------:R-:W-:Y:S02]  /*89d0*/  FSEL R198, R31, -INF , !P2 ;  /* 0xff8000001fc67808 */ /* 0x000fe40005000000 */
[----:B------:R-:W-:Y:S01]  /*89e0*/  FSETP.NEU.FTZ.AND P2, PT, R169, -INF , PT ;  /* 0xff800000a900780b */ /* 0x000fe20003f5d000 */
[----:B------:R-:W1:Y:S01]  /*89f0*/  SHFL.BFLY PT, R168, R3, 0x2, 0x1f ;  /* 0x0c401f0003a87f89 */ /* 0x000e6200000e0000 */
[----:B------:R-:W-:Y:S02]  /*8a00*/  FMNMX.FTZ R4, R20, R4, !PT ;  /* 0x0000000414047209 */ /* 0x000fe40007810000 */
[----:B------:R-:W-:Y:S02]  /*8a10*/  FSEL R173, R173, RZ, P2 ;  /* 0x000000ffadad7208 */ /* 0x000fe40001000000 */
[----:B------:R-:W-:Y:S02]  /*8a20*/  FMNMX.FTZ R4, R12, R4, !PT ;  /* 0x000000040c047209 */ /* 0x000fe40007810000 */
[----:B------:R-:W-:Y:S01]  /*8a30*/  ISETP.GT.AND P1, PT, R0, 0x20, !P1 ;  /* 0x000000200000780c */ /* 0x000fe20004f24270 */
[--C-:B------:R-:W-:Y:S01]  /*8a40*/  FFMA.FTZ R5, R5, c[0x0][0x2d0], -R173.reuse ;  /* 0x0000b40005057a23 */ /* 0x100fe200000108ad */
[----:B------:R-:W-:Y:S01]  /*8a50*/  FMNMX.FTZ R4, R13, R4, !PT ;  /* 0x000000040d047209 */ /* 0x000fe20007810000 */
[--C-:B------:R-:W-:Y:S01]  /*8a60*/  FFMA.FTZ R16, R16, c[0x0][0x2d0], -R173.reuse ;  /* 0x0000b40010107a23 */ /* 0x100fe200000108ad */
[----:B------:R-:W-:Y:S01]  /*8a70*/  ISETP.LT.OR P1, PT, R2, 0x21, P1 ;  /* 0x000000210200780c */ /* 0x000fe20000f21670 */
[----:B------:R2:W-:Y:S01]  /*8a80*/  MUFU.EX2 R249, R5 ;  /* 0x0000000500f97308 */ /* 0x0005e20000000800 */
[----:B------:R-:W-:Y:S02]  /*8a90*/  FMNMX.FTZ R4, R206, R4, !PT ;  /* 0x00000004ce047209 */ /* 0x000fe40007810000 */
[----:B------:R-:W-:Y:S02]  /*8aa0*/  FSEL R215, R42, -INF , !P1 ;  /* 0xff8000002ad77808 */ /* 0x000fe40004800000 */
[----:B------:R-:W-:Y:S02]  /*8ab0*/  FMNMX.FTZ R4, R207, R4, !PT ;  /* 0x00000004cf047209 */ /* 0x000fe40007810000 */
[C---:B------:R-:W-:Y:S02]  /*8ac0*/  ISETP.GT.AND P6, PT, R0.reuse, 0x21, !P6 ;  /* 0x000000210000780c */ /* 0x040fe400077c4270 */
[----:B------:R-:W-:Y:S01]  /*8ad0*/  FMNMX.FTZ R4, R211, R4, !PT ;  /* 0x00000004d3047209 */ /* 0x000fe20007810000 */
[----:B------:R-:W3:Y:S01]  /*8ae0*/  MUFU.EX2 R50, R16 ;  /* 0x0000001000327308 */ /* 0x000ee20000000800 */
[----:B------:R-:W-:Y:S02]  /*8af0*/  ISETP.GT.AND P5, PT, R0, 0x28, !P5 ;  /* 0x000000280000780c */ /* 0x000fe40006fa4270 */
        /* <DEDUP_REMOVED lines=8> */
[----:B--2---:R-:W-:Y:S01]  /*8b80*/  FMNMX.FTZ R5, R14, R4, !PT ;  /* 0x000000040e057209 */ /* 0x004fe20007810000 */
[--C-:B------:R-:W-:Y:S01]  /*8b90*/  FFMA.FTZ R4, R194, c[0x0][0x2d0], -R173.reuse ;  /* 0x0000b400c2047a23 */ /* 0x100fe200000108ad */
[----:B------:R-:W-:Y:S02]  /*8ba0*/  FMNMX.FTZ R3, R247, R3, !PT ;  /* 0x00000003f7037209 */ /* 0x000fe40007810000 */
[----:B------:R-:W-:Y:S01]  /*8bb0*/  FMNMX.FTZ R5, R15, R5, !PT ;  /* 0x000000050f057209 */ /* 0x000fe20007810000 */
[----:B------:R2:W-:Y:S01]  /*8bc0*/  MUFU.EX2 R48, R4 ;  /* 0x0000000400307308 */ /* 0x0005e20000000800 */
[----:B------:R-:W-:Y:S01]  /*8bd0*/  ISETP.GT.AND P0, PT, R0, 0x29, !P0 ;  /* 0x000000290000780c */ /* 0x000fe20004704270 */
[----:B------:R-:W4:Y:S01]  /*8be0*/  SHFL.BFLY PT, R9, R3, 0x2, 0x1f ;  /* 0x0c401f0003097f89 */ /* 0x000f2200000e0000 */
[C---:B------:R-:W-:Y:S02]  /*8bf0*/  ISETP.LT.OR P6, PT, R2.reuse, 0x22, P6 ;  /* 0x000000220200780c */ /* 0x040fe400037c1670 */
[----:B------:R-:W-:Y:S02]  /*8c00*/  ISETP.LT.OR P5, PT, R2, 0x29, P5 ;  /* 0x000000290200780c */ /* 0x000fe40002fa1670 */
[----:B------:R-:W-:Y:S02]  /*8c10*/  FSEL R214, R43, -INF , !P6 ;  /* 0xff8000002bd67808 */ /* 0x000fe40007000000 */
[----:B------:R-:W-:Y:S02]  /*8c20*/  FSEL R216, R46, -INF , !P5 ;  /* 0xff8000002ed87808 */ /* 0x000fe40006800000 */
[----:B------:R-:W-:Y:S02]  /*8c30*/  ISETP.LT.OR P0, PT, R2, 0x2a, P0 ;  /* 0x0000002a0200780c */ /* 0x000fe40000701670 */
[----:B-1----:R-:W-:Y:S02]  /*8c40*/  FMNMX.FTZ R168, R168, R7, !PT ;  /* 0x00000007a8a87209 */ /* 0x002fe40007810000 */
[----:B------:R-:W-:Y:S02]  /*8c50*/  FSEL R172, R47, -INF , !P0 ;  /* 0xff8000002fac7808 */ /* 0x000fe40004000000 */
[C---:B------:R-:W-:Y:S01]  /*8c60*/  FSETP.NEU.FTZ.AND P1, PT, R168.reuse, -INF , PT ;  /* 0xff800000a800780b */ /* 0x040fe20003f3d000 */
[----:B------:R-:W-:Y:S01]  /*8c70*/  FMUL.FTZ R174, R168, c[0x0][0x2d0] ;  /* 0x0000b400a8ae7a20 */ /* 0x000fe20000410000 */
[----:B---3--:R-:W-:Y:S04]  /*8c80*/  F2FP.BF16.PACK_AB R192, R249, R50 ;  /* 0x00000032f9c0723e */ /* 0x008fe800000010ff */
[----:B------:R-:W-:Y:S02]  /*8c90*/  FSEL R174, R174, RZ, P1 ;  /* 0x000000ffaeae7208 */ /* 0x000fe40000800000 */
[----:B--2---:R-:W-:Y:S01]  /*8ca0*/  FMNMX.FTZ R4, R199, R5, !PT ;  /* 0x00000005c7047209 */ /* 0x004fe20007810000 */
[----:B------:R-:W-:Y:S01]  /*8cb0*/  FFMA.FTZ R5, R195, c[0x0][0x2d0], -R173 ;  /* 0x0000b400c3057a23 */ /* 0x000fe200000108ad */
[----:B----4-:R-:W-:Y:S01]  /*8cc0*/  FMNMX.FTZ R3, R3, R9, !PT ;  /* 0x0000000903037209 */ /* 0x010fe20007810000 */
[--C-:B------:R-:W-:Y:S01]  /*8cd0*/  FFMA.FTZ R0, R19, c[0x0][0x2d0], -R174.reuse ;  /* 0x0000b40013007a23 */ /* 0x100fe200000108ae */
[----:B------:R-:W-:Y:S01]  /*8ce0*/  FMNMX.FTZ R4, R210, R4, !PT ;  /* 0x00000004d2047209 */ /* 0x000fe20007810000 */
[----:B------:R1:W-:Y:S02]  /*8cf0*/  MUFU.EX2 R24, R5 ;  /* 0x0000000500187308 */ /* 0x0003e40000000800 */
[----:B------:R-:W2:Y:S08]  /*8d00*/  SHFL.BFLY PT, R167, R3, 0x1, 0x1f ;  /* 0x0c201f0003a77f89 */ /* 0x000eb000000e0000 */
[----:B------:R-:W-:Y:S01]  /*8d10*/  MUFU.EX2 R51, R0 ;  /* 0x0000000000337308 */ /* 0x000fe20000000800 */
[----:B-1----:R-:W-:Y:S01]  /*8d20*/  FMNMX.FTZ R5, R213, R4, !PT ;  /* 0x00000004d5057209 */ /* 0x002fe20007810000 */
[--C-:B------:R-:W-:Y:S01]  /*8d30*/  FFMA.FTZ R4, R6, c[0x0][0x2d0], -R174.reuse ;  /* 0x0000b40006047a23 */ /* 0x100fe200000108ae */
[----:B--2---:R-:W-:Y:S01]  /*8d40*/  FMNMX.FTZ R167, R3, R167, !PT ;  /* 0x000000a703a77209 */ /* 0x004fe20007810000 */
[--C-:B------:R-:W-:Y:S01]  /*8d50*/  FFMA.FTZ R3, R197, c[0x0][0x2d0], -R174.reuse ;  /* 0x0000b400c5037a23 */ /* 0x100fe200000108ae */
[----:B------:R-:W-:Y:S05]  /*8d60*/  FMNMX.FTZ R5, R198, R5, !PT ;  /* 0x00000005c6057209 */ /* 0x000fea0007810000 */
[----:B------:R1:W2:Y:S01]  /*8d70*/  MUFU.EX2 R49, R4 ;  /* 0x0000000400317308 */ /* 0x0002a20000000800 */
[C---:B------:R-:W-:Y:S01]  /*8d80*/  FSETP.NEU.FTZ.AND P0, PT, R167.reuse, -INF , PT ;  /* 0xff800000a700780b */ /* 0x040fe20003f1d000 */
[----:B------:R-:W-:Y:S05]  /*8d90*/  FMUL.FTZ R175, R167, c[0x0][0x2d0] ;  /* 0x0000b400a7af7a20 */ /* 0x000fea0000410000 */
[----:B------:R-:W-:Y:S03]  /*8da0*/  FSEL R175, R175, RZ, P0 ;  /* 0x000000ffafaf7208 */ /* 0x000fe60000000000 */
[----:B------:R3:W-:Y:S02]  /*8db0*/  MUFU.EX2 R197, R3 ;  /* 0x0000000300c57308 */ /* 0x0007e40000000800 */
[--C-:B------:R-:W-:Y:S08]  /*8dc0*/  FFMA.FTZ R8, R8, c[0x0][0x2d0], -R175.reuse ;  /* 0x0000b40008087a23 */ /* 0x100ff000000108af */
[----:B------:R-:W-:Y:S01]  /*8dd0*/  MUFU.EX2 R45, R8 ;  /* 0x00000008002d7308 */ /* 0x000fe20000000800 */
[----:B-1----:R-:W-:Y:S02]  /*8de0*/  FMNMX.FTZ R4, R215, R5, !PT ;  /* 0x00000005d7047209 */ /* 0x002fe40007810000 */
[----:B--2---:R-:W-:Y:S02]  /*8df0*/  F2FP.BF16.PACK_AB R193, R51, R49 ;  /* 0x0000003133c1723e */ /* 0x004fe400000010ff */
[----:B------:R-:W-:Y:S01]  /*8e00*/  FMNMX.FTZ R2, R214, R4, !PT ;  /* 0x00000004d6027209 */ /* 0x000fe20007810000 */
[--C-:B------:R-:W-:Y:S03]  /*8e10*/  FFMA.FTZ R4, R12, c[0x0][0x2d0], -R175.reuse ;  /* 0x0000b4000c047a23 */ /* 0x100fe600000108af */
[----:B------:R-:W-:Y:S01]  /*8e20*/  FMNMX.FTZ R0, R216, R2, !PT ;  /* 0x00000002d8007209 */ /* 0x000fe20007810000 */
[----:B------:R-:W-:Y:S01]  /*8e30*/  FFMA.FTZ R2, R196, c[0x0][0x2d0], -R174 ;  /* 0x0000b400c4027a23 */ /* 0x000fe200000108ae */
[----:B------:R-:W-:Y:S01]  /*8e40*/  MUFU.EX2 R251, R4 ;  /* 0x0000000400fb7308 */ /* 0x000fe20000000800 */
[--C-:B---3--:R-:W-:Y:S01]  /*8e50*/  FFMA.FTZ R3, R20, c[0x0][0x2d0], -R175.reuse ;  /* 0x0000b40014037a23 */ /* 0x108fe200000108af */
[----:B------:R-:W-:Y:S01]  /*8e60*/  FMNMX.FTZ R0, R172, R0, !PT ;  /* 0x00000000ac007209 */ /* 0x000fe20007810000 */
[----:B------:R-:W-:Y:S01]  /*8e70*/  LDSM.16.MT88.4 R20, [R225+0x2080] ;  /* 0x00208000e114783b */ /* 0x000fe20000004200 */
[----:B------:R-:W-:Y:S04]  /*8e80*/  MOV R196, R24 ;  /* 0x0000001800c47202 */ /* 0x000fe80000000f00 */
[----:B------:R-:W-:Y:S02]  /*8e90*/  F2FP.BF16.PACK_AB R194, R196, R48 ;  /* 0x00000030c4c2723e */ /* 0x000fe400000010ff */
[----:B------:R1:W-:Y:S10]  /*8ea0*/  MUFU.EX2 R6, R2 ;  /* 0x0000000200067308 */ /* 0x0003f40000000800 */
[----:B------:R2:W-:Y:S01]  /*8eb0*/  MUFU.EX2 R46, R3 ;  /* 0x00000003002e7308 */ /* 0x0005e20000000800 */
[----:B-1----:R-:W2:Y:S02]  /*8ec0*/  SHFL.BFLY PT, R2, R0, 0x2, 0x1f ;  /* 0x0c401f0000027f89 */ /* 0x002ea400000e0000 */
[----:B--2---:R-:W-:Y:S01]  /*8ed0*/  FMNMX.FTZ R3, R0, R2, !PT ;  /* 0x0000000200037209 */ /* 0x004fe20007810000 */
[----:B------:R-:W-:Y:S01]  /*8ee0*/  FFMA.FTZ R2, R13, c[0x0][0x2d0], -R175 ;  /* 0x0000b4000d027a23 */ /* 0x000fe200000108af */
[----:B------:R-:W-:Y:S05]  /*8ef0*/  FSEL R0, R169, RZ, P2 ;  /* 0x000000ffa9007208 */ /* 0x000fea0001000000 */
[----:B------:R1:W-:Y:S01]  /*8f00*/  MUFU.EX2 R5, R2 ;  /* 0x0000000200057308 */ /* 0x0003e20000000800 */
[----:B------:R-:W2:Y:S01]  /*8f10*/  SHFL.BFLY PT, R4, R3, 0x1, 0x1f ;  /* 0x0c201f0003047f89 */ /* 0x000ea200000e0000 */
[----:B------:R-:W-:Y:S04]  /*8f20*/  FADD.FTZ R0, -R0, R164 ;  /* 0x000000a400007221 */ /* 0x000fe80000010100 */
[----:B------:R-:W-:Y:S04]  /*8f30*/  FMUL.FTZ R0, R0, c[0x0][0x2d0] ;  /* 0x0000b40000007a20 */ /* 0x000fe80000410000 */
[----:B------:R3:W4:Y:S01]  /*8f40*/  MUFU.EX2 R165, R0 ;  /* 0x0000000000a57308 */ /* 0x0007220000000800 */
[----:B-1----:R-:W-:Y:S02]  /*8f50*/  FSEL R2, R168, RZ, P1 ;  /* 0x000000ffa8027208 */ /* 0x002fe40000800000 */
[----:B--2---:R-:W-:Y:S03]  /*8f60*/  FMNMX.FTZ R3, R3, R4, !PT ;  /* 0x0000000403037209 */ /* 0x004fe60007810000 */
[----:B------:R-:W-:Y:S02]  /*8f70*/  FADD.FTZ R2, -R2, R166 ;  /* 0x000000a602027221 */ /* 0x000fe40000010100 */
[----:B------:R-:W-:Y:S02]  /*8f80*/  FMUL.FTZ R166, R3, c[0x0][0x2d0] ;  /* 0x0000b40003a67a20 */ /* 0x000fe40000410000 */
[----:B------:R-:W-:Y:S01]  /*8f90*/  FMUL.FTZ R2, R2, c[0x0][0x2d0] ;  /* 0x0000b40002027a20 */ /* 0x000fe20000410000 */
[----:B---3--:R-:W-:Y:S01]  /*8fa0*/  FSEL R0, R167, RZ, P0 ;  /* 0x000000ffa7007208 */ /* 0x008fe20000000000 */
[----:B----4-:R-:W-:Y:S01]  /*8fb0*/  FMUL.FTZ R16, R165, R188 ;  /* 0x000000bca5107220 */ /* 0x010fe20000410000 */
[----:B------:R-:W-:Y:S01]  /*8fc0*/  FSETP.NEU.FTZ.AND P0, PT, R3, -INF , PT ;  /* 0xff8000000300780b */ /* 0x000fe20003f1d000 */
[----:B------:R-:W1:Y:S01]  /*8fd0*/  MUFU.EX2 R164, R2 ;  /* 0x0000000200a47308 */ /* 0x000e620000000800 */
[C---:B------:R-:W-:Y:S02]  /*8fe0*/  FMUL.FTZ R17, R165.reuse, R189 ;  /* 0x000000bda5117220 */ /* 0x040fe40000410000 */
[----:B------:R-:W-:Y:S01]  /*8ff0*/  FADD.FTZ R0, -R0, R170 ;  /* 0x000000aa00007221 */ /* 0x000fe20000010100 */
[----:B------:R-:W-:Y:S01]  /*9000*/  FSEL R166, R166, RZ, P0 ;  /* 0x000000ffa6a67208 */ /* 0x000fe20000000000 */
[----:B------:R-:W-:Y:S01]  /*9010*/  FMUL.FTZ R32, R165, R144 ;  /* 0x00000090a5207220 */ /* 0x000fe20000410000 */
[----:B------:R-:W-:Y:S01]  /*9020*/  MOV R170, R6 ;  /* 0x0000000600aa7202 */ /* 0x000fe20000000f00 */
[----:B------:R-:W-:Y:S02]  /*9030*/  FMUL.FTZ R0, R0, c[0x0][0x2d0] ;  /* 0x0000b40000007a20 */ /* 0x000fe40000410000 */
[--C-:B------:R-:W-:Y:S01]  /*9040*/  FFMA.FTZ R4, R14, c[0x0][0x2d0], -R166.reuse ;  /* 0x0000b4000e047a23 */ /* 0x100fe200000108a6 */
[----:B------:R-:W-:Y:S01]  /*9050*/  F2FP.BF16.PACK_AB R195, R197, R170 ;  /* 0x000000aac5c3723e */ /* 0x000fe200000010ff */
[----:B------:R2:W3:Y:S01]  /*9060*/  MUFU.EX2 R2, R0 ;  /* 0x0000000000027308 */ /* 0x0004e20000000800 */
[C---:B------:R-:W-:Y:S02]  /*9070*/  FMUL.FTZ R33, R165.reuse, R145 ;  /* 0x00000091a5217220 */ /* 0x040fe40000410000 */
[C---:B------:R-:W-:Y:S02]  /*9080*/  FMUL.FTZ R52, R165.reuse, R52 ;  /* 0x00000034a5347220 */ /* 0x040fe40000410000 */
[C---:B------:R-:W-:Y:S02]  /*9090*/  FMUL.FTZ R53, R165.reuse, R53 ;  /* 0x00000035a5357220 */ /* 0x040fe40000410000 */
[C---:B------:R-:W-:Y:S02]  /*90a0*/  FMUL.FTZ R64, R165.reuse, R64 ;  /* 0x00000040a5407220 */ /* 0x040fe40000410000 */
[C---:B------:R-:W-:Y:S01]  /*90b0*/  FMUL.FTZ R65, R165.reuse, R65 ;  /* 0x00000041a5417220 */ /* 0x040fe20000410000 */
[----:B------:R4:W5:Y:S01]  /*90c0*/  MUFU.EX2 R250, R4 ;  /* 0x0000000400fa7308 */ /* 0x0009620000000800 */
[----:B------:R-:W-:Y:S02]  /*90d0*/  FMUL.FTZ R68, R165, R68 ;  /* 0x00000044a5447220 */ /* 0x000fe40000410000 */
[C---:B-1----:R-:W-:Y:S02]  /*90e0*/  FMUL.FTZ R6, R164.reuse, R178 ;  /* 0x000000b2a4067220 */ /* 0x042fe40000410000 */
[C---:B------:R-:W-:Y:S02]  /*90f0*/  FMUL.FTZ R7, R164.reuse, R179 ;  /* 0x000000b3a4077220 */ /* 0x040fe40000410000 */
[C---:B------:R-:W-:Y:S02]  /*9100*/  FMUL.FTZ R18, R164.reuse, R190 ;  /* 0x000000bea4127220 */ /* 0x040fe40000410000 */
[C---:B------:R-:W-:Y:S01]  /*9110*/  FMUL.FTZ R19, R164.reuse, R191 ;  /* 0x000000bfa4137220 */ /* 0x040fe20000410000 */
[----:B------:R-:W-:Y:S01]  /*9120*/  MOV R191, R50 ;  /* 0x0000003200bf7202 */ /* 0x000fe20000000f00 */
[C---:B------:R-:W-:Y:S02]  /*9130*/  FMUL.FTZ R34, R164.reuse, R146 ;  /* 0x00000092a4227220 */ /* 0x040fe40000410000 */
[----:B------:R-:W-:Y:S02]  /*9140*/  FMUL.FTZ R35, R164, R147 ;  /* 0x00000093a4237220 */ /* 0x000fe40000410000 */
[--C-:B--2---:R-:W-:Y:S01]  /*9150*/  FFMA.FTZ R0, R10, c[0x0][0x2d0], -R166.reuse ;  /* 0x0000b4000a007a23 */ /* 0x104fe200000108a6 */
[----:B------:R-:W-:Y:S01]  /*9160*/  LDSM.16.MT88.4 R144, [R226+0x2880] ;  /* 0x00288000e290783b */ /* 0x000fe20000004200 */
[C---:B---3--:R-:W-:Y:S02]  /*9170*/  FMUL.FTZ R9, R2.reuse, R181 ;  /* 0x000000b502097220 */ /* 0x048fe40000410000 */
[----:B------:R-:W1:Y:S01]  /*9180*/  MUFU.EX2 R12, R0 ;  /* 0x00000000000c7308 */ /* 0x000e620000000800 */
[C---:B------:R-:W-:Y:S01]  /*9190*/  FMUL.FTZ R8, R2.reuse, R180 ;  /* 0x000000b402087220 */ /* 0x040fe20000410000 */
[----:B------:R-:W-:Y:S01]  /*91a0*/  MOV R180, R251 ;  /* 0x000000fb00b47202 */ /* 0x000fe20000000f00 */
[C---:B------:R-:W-:Y:S01]  /*91b0*/  FMUL.FTZ R13, R2.reuse, R185 ;  /* 0x000000b9020d7220 */ /* 0x040fe20000410000 */
[----:B------:R-:W-:Y:S01]  /*91c0*/  MOV R185, R45 ;  /* 0x0000002d00b97202 */ /* 0x000fe20000000f00 */
[--C-:B----4-:R-:W-:Y:S01]  /*91d0*/  FFMA.FTZ R4, R15, c[0x0][0x2d0], -R166.reuse ;  /* 0x0000b4000f047a23 */ /* 0x110fe200000108a6 */
[----:B-----5:R-:W-:Y:S01]  /*91e0*/  MOV R190, R250 ;  /* 0x000000fa00be7202 */ /* 0x020fe20000000f00 */
[C---:B------:R-:W-:Y:S02]  /*91f0*/  FMUL.FTZ R24, R2.reuse, R136 ;  /* 0x0000008802187220 */ /* 0x040fe40000410000 */
[C---:B------:R-:W-:Y:S01]  /*9200*/  FMUL.FTZ R25, R2.reuse, R137 ;  /* 0x0000008902197220 */ /* 0x040fe20000410000 */
[----:B------:R2:W3:Y:S01]  /*9210*/  MUFU.EX2 R252, R4 ;  /* 0x0000000400fc7308 */ /* 0x0004e20000000800 */
[C---:B------:R-:W-:Y:S02]  /*9220*/  FMUL.FTZ R29, R2.reuse, R141 ;  /* 0x0000008d021d7220 */ /* 0x040fe40000410000 */
[C---:B------:R-:W-:Y:S02]  /*9230*/  FMUL.FTZ R28, R2.reuse, R140 ;  /* 0x0000008c021c7220 */ /* 0x040fe40000410000 */
[C---:B------:R-:W-:Y:S01]  /*9240*/  FMUL.FTZ R40, R2.reuse, R152 ;  /* 0x0000009802287220 */ /* 0x040fe20000410000 */
[----:B------:R-:W-:Y:S01]  /*9250*/  MOV R152, R49 ;  /* 0x0000003100987202 */ /* 0x000fe20000000f00 */
[C---:B------:R-:W-:Y:S02]  /*9260*/  FMUL.FTZ R41, R2.reuse, R153 ;  /* 0x0000009902297220 */ /* 0x040fe40000410000 */
[----:B------:R-:W-:Y:S02]  /*9270*/  FMUL.FTZ R44, R2, R156 ;  /* 0x0000009c022c7220 */ /* 0x000fe40000410000 */
[----:B------:R-:W-:Y:S02]  /*9280*/  FMUL.FTZ R49, R165, R161 ;  /* 0x000000a1a5317220 */ /* 0x000fe40000410000 */
[----:B------:R-:W-:Y:S01]  /*9290*/  FMUL.FTZ R50, R164, R162 ;  /* 0x000000a2a4327220 */ /* 0x000fe20000410000 */
[----:B-1----:R-:W-:Y:S01]  /*92a0*/  MOV R181, R12 ;  /* 0x0000000c00b57202 */ /* 0x002fe20000000f00 */
[----:B------:R-:W-:Y:S02]  /*92b0*/  FFMA.FTZ R0, R11, c[0x0][0x2d0], -R166 ;  /* 0x0000b4000b007a23 */ /* 0x000fe400000108a6 */
[----:B------:R-:W-:Y:S02]  /*92c0*/  FMUL.FTZ R12, R2, R184 ;  /* 0x000000b8020c7220 */ /* 0x000fe40000410000 */
[----:B------:R1:W4:Y:S01]  /*92d0*/  MUFU.EX2 R47, R0 ;  /* 0x00000000002f7308 */ /* 0x0003220000000800 */
[C---:B------:R-:W-:Y:S02]  /*92e0*/  FMUL.FTZ R54, R164.reuse, R54 ;  /* 0x00000036a4367220 */ /* 0x040fe40000410000 */
[----:B------:R-:W-:Y:S02]  /*92f0*/  FMUL.FTZ R55, R164, R55 ;  /* 0x00000037a4377220 */ /* 0x000fe40000410000 */
[C---:B--2---:R-:W-:Y:S01]  /*9300*/  FMUL.FTZ R4, R165.reuse, R176 ;  /* 0x000000b0a5047220 */ /* 0x044fe20000410000 */
[----:B------:R-:W-:Y:S01]  /*9310*/  F2FP.BF16.PACK_AB R176, R46, R45 ;  /* 0x0000002d2eb0723e */ /* 0x000fe200000010ff */
[----:B------:R-:W-:Y:S01]  /*9320*/  FMUL.FTZ R45, R2, R157 ;  /* 0x0000009d022d7220 */ /* 0x000fe20000410000 */
[----:B---3--:R-:W-:Y:S01]  /*9330*/  F2FP.BF16.PACK_AB R179, R252, R250 ;  /* 0x000000fafcb3723e */ /* 0x008fe200000010ff */
[C---:B------:R-:W-:Y:S01]  /*9340*/  FMUL.FTZ R56, R2.reuse, R56 ;  /* 0x0000003802387220 */ /* 0x040fe20000410000 */
[----:B------:R-:W-:Y:S01]  /*9350*/  MOV R156, R252 ;  /* 0x000000fc009c7202 */ /* 0x000fe20000000f00 */
[C---:B------:R-:W-:Y:S02]  /*9360*/  FMUL.FTZ R57, R2.reuse, R57 ;  /* 0x0000003902397220 */ /* 0x040fe40000410000 */
[C---:B------:R-:W-:Y:S02]  /*9370*/  FMUL.FTZ R60, R2.reuse, R60 ;  /* 0x0000003c023c7220 */ /* 0x040fe40000410000 */
[----:B------:R-:W-:Y:S02]  /*9380*/  FMUL.FTZ R61, R2, R61 ;  /* 0x0000003d023d7220 */ /* 0x000fe40000410000 */
[C---:B------:R-:W-:Y:S02]  /*9390*/  FMUL.FTZ R66, R164.reuse, R66 ;  /* 0x00000042a4427220 */ /* 0x040fe40000410000 */
[C---:B------:R-:W-:Y:S02]  /*93a0*/  FMUL.FTZ R67, R164.reuse, R67 ;  /* 0x00000043a4437220 */ /* 0x040fe40000410000 */
[----:B------:R-:W-:Y:S02]  /*93b0*/  FMUL.FTZ R69, R165, R69 ;  /* 0x00000045a5457220 */ /* 0x000fe40000410000 */
[C---:B------:R-:W-:Y:S01]  /*93c0*/  FMUL.FTZ R70, R164.reuse, R70 ;  /* 0x00000046a4467220 */ /* 0x040fe20000410000 */
[----:B-1----:R-:W-:Y:S01]  /*93d0*/  FSEL R0, R3, RZ, P0 ;  /* 0x000000ff03007208 */ /* 0x002fe20000000000 */
[----:B------:R-:W-:Y:S01]  /*93e0*/  FMUL.FTZ R71, R164, R71 ;  /* 0x00000047a4477220 */ /* 0x000fe20000410000 */
[----:B----4-:R-:W-:Y:S01]  /*93f0*/  MOV R153, R47 ;  /* 0x0000002f00997202 */ /* 0x010fe20000000f00 */
[----:B------:R-:W-:Y:S01]  /*9400*/  FMUL.FTZ R72, R2, R72 ;  /* 0x0000004802487220 */ /* 0x000fe20000410000 */
[----:B------:R-:W-:Y:S01]  /*9410*/  ISETP.GT.AND P0, PT, R242, UR4, PT ;  /* 0x00000004f2007c0c */ /* 0x000fe2000bf04270 */
[----:B------:R-:W-:Y:S01]  /*9420*/  FADD.FTZ R0, -R0, R171 ;  /* 0x000000ab00007221 */ /* 0x000fe20000010100 */
[----:B------:R-:W-:Y:S01]  /*9430*/  MOV R171, R5 ;  /* 0x0000000500ab7202 */ /* 0x000fe20000000f00 */
[----:B------:R-:W-:Y:S01]  /*9440*/  FMUL.FTZ R5, R165, R177 ;  /* 0x000000b1a5057220 */ /* 0x000fe20000410000 */
[----:B------:R-:W-:Y:S01]  /*9450*/  F2FP.BF16.PACK_AB R177, R47, R181 ;  /* 0x000000b52fb1723e */ /* 0x000fe200000010ff */
[----:B------:R-:W-:Y:S01]  /*9460*/  FMUL.FTZ R0, R0, c[0x0][0x2d0] ;  /* 0x0000b40000007a20 */ /* 0x000fe20000410000 */
[----:B------:R-:W-:Y:S01]  /*9470*/  F2FP.BF16.PACK_AB R178, R171, R251 ;  /* 0x000000fbabb2723e */ /* 0x000fe200000010ff */
[----:B------:R-:W-:Y:S01]  /*9480*/  FMUL.FTZ R73, R2, R73 ;  /* 0x0000004902497220 */ /* 0x000fe20000410000 */
[----:B------:R-:W-:Y:S01]  /*9490*/  IADD3 R242, R242, -0x1, RZ ;  /* 0xfffffffff2f27810 */ /* 0x000fe20007ffe0ff */
[C---:B------:R-:W-:Y:S01]  /*94a0*/  FMUL.FTZ R76, R2.reuse, R76 ;  /* 0x0000004c024c7220 */ /* 0x040fe20000410000 */
[-C--:B------:R-:W-:Y:S01]  /*94b0*/  HMMA.16816.F32.BF16 R4, R192, R20.reuse, R4 ;  /* 0x00000014c004723c */ /* 0x080fe20000041804 */
[----:B------:R-:W1:Y:S04]  /*94c0*/  MUFU.EX2 R0, R0 ;  /* 0x0000000000007308 */ /* 0x000e680000000800 */
[----:B------:R-:W-:Y:S02]  /*94d0*/  FMUL.FTZ R77, R2, R77 ;  /* 0x0000004d024d7220 */ /* 0x000fe40000410000 */
[C---:B------:R-:W-:Y:S02]  /*94e0*/  FMUL.FTZ R80, R165.reuse, R80 ;  /* 0x00000050a5507220 */ /* 0x040fe40000410000 */
[----:B------:R-:W-:Y:S03]  /*94f0*/  FMUL.FTZ R81, R165, R81 ;  /* 0x00000051a5517220 */ /* 0x000fe60000410000 */
[C---:B------:R-:W-:Y:S02]  /*9500*/  FMUL.FTZ R82, R164.reuse, R82 ;  /* 0x00000052a4527220 */ /* 0x040fe40000410000 */
[C---:B------:R-:W-:Y:S02]  /*9510*/  FMUL.FTZ R83, R164.reuse, R83 ;  /* 0x00000053a4537220 */ /* 0x040fe40000410000 */
[--C-:B------:R-:W-:Y:S02]  /*9520*/  FFMA.FTZ R140, R201, c[0x0][0x2d0], -R173.reuse ;  /* 0x0000b400c98c7a23 */ /* 0x100fe400000108ad */
[C---:B------:R-:W-:Y:S02]  /*9530*/  FMUL.FTZ R84, R165.reuse, R84 ;  /* 0x00000054a5547220 */ /* 0x040fe40000410000 */
[C---:B------:R-:W-:Y:S02]  /*9540*/  FMUL.FTZ R85, R165.reuse, R85 ;  /* 0x00000055a5557220 */ /* 0x040fe40000410000 */
[C---:B------:R-:W-:Y:S02]  /*9550*/  FMUL.FTZ R86, R164.reuse, R86 ;  /* 0x00000056a4567220 */ /* 0x040fe40000410000 */
[----:B------:R-:W-:Y:S02]  /*9560*/  FMUL.FTZ R87, R164, R87 ;  /* 0x00000057a4577220 */ /* 0x000fe40000410000 */
[C---:B-1----:R-:W-:Y:S01]  /*9570*/  FMUL.FTZ R10, R0.reuse, R182 ;  /* 0x000000b6000a7220 */ /* 0x042fe20000410000 */
[----:B------:R-:W-:Y:S01]  /*9580*/  MOV R182, R48 ;  /* 0x0000003000b67202 */ /* 0x000fe20000000f00 */
[C---:B------:R-:W-:Y:S01]  /*9590*/  FMUL.FTZ R11, R0.reuse, R183 ;  /* 0x000000b7000b7220 */ /* 0x040fe20000410000 */
[----:B------:R-:W-:Y:S01]  /*95a0*/  MOV R183, R46 ;  /* 0x0000002e00b77202 */ /* 0x000fe20000000f00 */
[C---:B------:R-:W-:Y:S02]  /*95b0*/  FMUL.FTZ R26, R0.reuse, R138 ;  /* 0x0000008a001a7220 */ /* 0x040fe40000410000 */
[C---:B------:R-:W-:Y:S02]  /*95c0*/  FMUL.FTZ R27, R0.reuse, R139 ;  /* 0x0000008b001b7220 */ /* 0x040fe40000410000 */
[----:B------:R-:W-:Y:S01]  /*95d0*/  LDSM.16.MT88.4 R136, [R227+0x2080] ;  /* 0x00208000e388783b */ /* 0x000fe20000004200 */
[C---:B------:R-:W-:Y:S04]  /*95e0*/  HMMA.16816.F32.BF16 R8, R176.reuse, R20, R8 ;  /* 0x00000014b008723c */ /* 0x040fe80000041808 */
[C---:B------:R-:W-:Y:S01]  /*95f0*/  FMUL.FTZ R14, R0.reuse, R186 ;  /* 0x000000ba000e7220 */ /* 0x040fe20000410000 */
[----:B------:R-:W-:Y:S01]  /*9600*/  MOV R186, R249 ;  /* 0x000000f900ba7202 */ /* 0x000fe20000000f00 */
[C---:B------:R-:W-:Y:S01]  /*9610*/  FMUL.FTZ R15, R0.reuse, R187 ;  /* 0x000000bb000f7220 */ /* 0x040fe20000410000 */
[----:B------:R-:W-:Y:S01]  /*9620*/  MOV R187, R51 ;  /* 0x0000003300bb7202 */ /* 0x000fe20000000f00 */
[C---:B------:R-:W-:Y:S04]  /*9630*/  FMUL.FTZ R20, R165.reuse, R132 ;  /* 0x00000084a5147220 */ /* 0x040fe80000410000 */
[C---:B------:R-:W-:Y:S01]  /*9640*/  FMUL.FTZ R21, R165.reuse, R133 ;  /* 0x00000085a5157220 */ /* 0x040fe20000410000 */
[-C--:B------:R-:W-:Y:S03]  /*9650*/  HMMA.16816.F32.BF16 R12, R176, R22.reuse, R12 ;  /* 0x00000016b00c723c */ /* 0x080fe6000004180c */
[C---:B------:R-:W-:Y:S02]  /*9660*/  FMUL.FTZ R30, R0.reuse, R142 ;  /* 0x0000008e001e7220 */ /* 0x040fe40000410000 */
[----:B------:R-:W-:Y:S02]  /*9670*/  FMUL.FTZ R31, R0, R143 ;  /* 0x0000008f001f7220 */ /* 0x000fe40000410000 */
[----:B------:R-:W-:Y:S01]  /*9680*/  FMUL.FTZ R51, R164, R163 ;  /* 0x000000a3a4337220 */ /* 0x000fe20000410000 */
[C---:B------:R-:W-:Y:S04]  /*9690*/  HMMA.16816.F32.BF16 R16, R192.reuse, R22, R16 ;  /* 0x00000016c010723c */ /* 0x040fe80000041810 */
[C---:B------:R-:W-:Y:S02]  /*96a0*/  FMUL.FTZ R42, R0.reuse, R154 ;  /* 0x0000009a002a7220 */ /* 0x040fe40000410000 */
[----:B------:R-:W-:Y:S02]  /*96b0*/  FMUL.FTZ R43, R0, R155 ;  /* 0x0000009b002b7220 */ /* 0x000fe40000410000 */
[C---:B------:R-:W-:Y:S01]  /*96c0*/  FMUL.FTZ R22, R164.reuse, R134 ;  /* 0x00000086a4167220 */ /* 0x040fe20000410000 */
[----:B------:R1:W-:Y:S03]  /*96d0*/  MUFU.EX2 R155, R140 ;  /* 0x0000008c009b7308 */ /* 0x0003e60000000800 */
[----:B------:R-:W-:Y:S02]  /*96e0*/  FMUL.FTZ R23, R164, R135 ;  /* 0x00000087a4177220 */ /* 0x000fe40000410000 */
[----:B------:R-:W2:Y:S01]  /*96f0*/  LDSM.16.MT88.4 R132, [R228+0x2080] ;  /* 0x00208000e484783b */ /* 0x000ea20000004200 */
[C---:B------:R-:W-:Y:S02]  /*9700*/  FMUL.FTZ R46, R0.reuse, R158 ;  /* 0x0000009e002e7220 */ /* 0x040fe40000410000 */
[C---:B------:R-:W-:Y:S02]  /*9710*/  FMUL.FTZ R47, R0.reuse, R159 ;  /* 0x0000009f002f7220 */ /* 0x040fe40000410000 */
[-C--:B------:R-:W-:Y:S03]  /*9720*/  HMMA.16816.F32.BF16 R20, R192, R36.reuse, R20 ;  /* 0x00000024c014723c */ /* 0x080fe60000041814 */
[C---:B------:R-:W-:Y:S02]  /*9730*/  FMUL.FTZ R48, R165.reuse, R160 ;  /* 0x000000a0a5307220 */ /* 0x040fe40000410000 */
        /* <DEDUP_REMOVED lines=8> */
[C---:B------:R-:W-:Y:S04]  /*97c0*/  HMMA.16816.F32.BF16 R32, R192.reuse, R38, R32 ;  /* 0x00000026c020723c */ /* 0x040fe80000041820 */
[C---:B------:R-:W-:Y:S02]  /*97d0*/  FMUL.FTZ R74, R0.reuse, R74 ;  /* 0x0000004a004a7220 */ /* 0x040fe40000410000 */
[----:B------:R-:W-:Y:S02]  /*97e0*/  FMUL.FTZ R75, R0, R75 ;  /* 0x0000004b004b7220 */ /* 0x000fe40000410000 */
[C---:B------:R-:W-:Y:S04]  /*97f0*/  FMUL.FTZ R38, R164.reuse, R150 ;  /* 0x00000096a4267220 */ /* 0x040fe80000410000 */
[----:B------:R-:W-:Y:S02]  /*9800*/  FMUL.FTZ R39, R164, R151 ;  /* 0x00000097a4277220 */ /* 0x000fe40000410000 */
[----:B------:R-:W-:Y:S01]  /*9810*/  LDSM.16.MT88.4 R148, [R228+0x2880] ;  /* 0x00288000e494783b */ /* 0x000fe20000004200 */
[C---:B------:R-:W-:Y:S02]  /*9820*/  FMUL.FTZ R78, R0.reuse, R78 ;  /* 0x0000004e004e7220 */ /* 0x040fe40000410000 */
[----:B------:R-:W-:Y:S02]  /*9830*/  FMUL.FTZ R79, R0, R79 ;  /* 0x0000004f004f7220 */ /* 0x000fe40000410000 */
[-C--:B--2---:R-:W-:Y:S03]  /*9840*/  HMMA.16816.F32.BF16 R36, R192, R132.reuse, R36 ;  /* 0x00000084c024723c */ /* 0x084fe60000041824 */
        /* <DEDUP_REMOVED lines=10> */
[----:B------:R-:W2:Y:S03]  /*98f0*/  LDSM.16.MT88.4 R132, [R225+0x3880] ;  /* 0x00388000e184783b */ /* 0x000ea60000004200 */
[----:B------:R-:W-:Y:S02]  /*9900*/  FMUL.FTZ R95, R0, R95 ;  /* 0x0000005f005f7220 */ /* 0x000fe40000410000 */
[--C-:B-1----:R-:W-:Y:S02]  /*9910*/  FFMA.FTZ R140, R202, c[0x0][0x2d0], -R174.reuse ;  /* 0x0000b400ca8c7a23 */ /* 0x102fe400000108ae */
[-C--:B------:R-:W-:Y:S02]  /*9920*/  HMMA.16816.F32.BF16 R52, R192, R136.reuse, R52 ;  /* 0x00000088c034723c */ /* 0x080fe40000041834 */
[----:B------:R1:W-:Y:S02]  /*9930*/  MUFU.EX2 R189, R140 ;  /* 0x0000008c00bd7308 */ /* 0x0003e40000000800 */
[C---:B------:R-:W-:Y:S02]  /*9940*/  FMUL.FTZ R96, R165.reuse, R96 ;  /* 0x00000060a5607220 */ /* 0x040fe40000410000 */
[C---:B------:R-:W-:Y:S02]  /*9950*/  FMUL.FTZ R97, R165.reuse, R97 ;  /* 0x00000061a5617220 */ /* 0x040fe40000410000 */
[C---:B------:R-:W-:Y:S04]  /*9960*/  HMMA.16816.F32.BF16 R56, R176.reuse, R136, R56 ;  /* 0x00000088b038723c */ /* 0x040fe80000041838 */
[C---:B------:R-:W-:Y:S02]  /*9970*/  FMUL.FTZ R98, R164.reuse, R98 ;  /* 0x00000062a4627220 */ /* 0x040fe40000410000 */
[----:B------:R-:W-:Y:S02]  /*9980*/  FMUL.FTZ R99, R164, R99 ;  /* 0x00000063a4637220 */ /* 0x000fe40000410000 */
[-C--:B------:R-:W-:Y:S04]  /*9990*/  HMMA.16816.F32.BF16 R60, R176, R138.reuse, R60 ;  /* 0x0000008ab03c723c */ /* 0x080fe8000004183c */
[--C-:B------:R-:W-:Y:S02]  /*99a0*/  FFMA.FTZ R136, R200, c[0x0][0x2d0], -R173.reuse ;  /* 0x0000b400c8887a23 */ /* 0x100fe400000108ad */
[C---:B------:R-:W-:Y:S02]  /*99b0*/  FMUL.FTZ R100, R165.reuse, R100 ;  /* 0x00000064a5647220 */ /* 0x040fe40000410000 */
[C---:B------:R-:W-:Y:S01]  /*99c0*/  HMMA.16816.F32.BF16 R64, R192.reuse, R138, R64 ;  /* 0x0000008ac040723c */ /* 0x040fe20000041840 */
[----:B------:R3:W-:Y:S03]  /*99d0*/  MUFU.EX2 R188, R136 ;  /* 0x0000008800bc7308 */ /* 0x0007e60000000800 */
[----:B------:R-:W-:Y:S02]  /*99e0*/  FMUL.FTZ R101, R165, R101 ;  /* 0x00000065a5657220 */ /* 0x000fe40000410000 */
[C---:B------:R-:W-:Y:S02]  /*99f0*/  FMUL.FTZ R102, R164.reuse, R102 ;  /* 0x00000066a4667220 */ /* 0x040fe40000410000 */
[----:B------:R-:W-:Y:S01]  /*9a00*/  FMUL.FTZ R103, R164, R103 ;  /* 0x00000067a4677220 */ /* 0x000fe20000410000 */
[-C--:B--2---:R-:W-:Y:S03]  /*9a10*/  HMMA.16816.F32.BF16 R68, R192, R132.reuse, R68 ;  /* 0x00000084c044723c */ /* 0x084fe60000041844 */
[C---:B------:R-:W-:Y:S02]  /*9a20*/  FMUL.FTZ R104, R2.reuse, R104 ;  /* 0x0000006802687220 */ /* 0x040fe40000410000 */
[----:B------:R-:W-:Y:S02]  /*9a30*/  FMUL.FTZ R105, R2, R105 ;  /* 0x0000006902697220 */ /* 0x000fe40000410000 */
[C---:B------:R-:W-:Y:S01]  /*9a40*/  FMUL.FTZ R106, R0.reuse, R106 ;  /* 0x0000006a006a7220 */ /* 0x040fe20000410000 */
[C---:B------:R-:W-:Y:S04]  /*9a50*/  HMMA.16816.F32.BF16 R72, R176.reuse, R132, R72 ;  /* 0x00000084b048723c */ /* 0x040fe80000041848 */
[----:B------:R-:W-:Y:S02]  /*9a60*/  FMUL.FTZ R107, R0, R107 ;  /* 0x0000006b006b7220 */ /* 0x000fe40000410000 */
[--C-:B-1----:R-:W-:Y:S02]  /*9a70*/  FFMA.FTZ R140, R205, c[0x0][0x2d0], -R173.reuse ;  /* 0x0000b400cd8c7a23 */ /* 0x102fe400000108ad */
[-C--:B------:R-:W-:Y:S01]  /*9a80*/  HMMA.16816.F32.BF16 R76, R176, R134.reuse, R76 ;  /* 0x00000086b04c723c */ /* 0x080fe2000004184c */
[----:B---3--:R-:W1:Y:S01]  /*9a90*/  LDSM.16.MT88.4 R136, [R226+0x3880] ;  /* 0x00388000e288783b */ /* 0x008e620000004200 */
[----:B------:R2:W-:Y:S02]  /*9aa0*/  MUFU.EX2 R184, R140 ;  /* 0x0000008c00b87308 */ /* 0x0005e40000000800 */
[--C-:B------:R-:W-:Y:S02]  /*9ab0*/  FFMA.FTZ R132, R203, c[0x0][0x2d0], -R174.reuse ;  /* 0x0000b400cb847a23 */ /* 0x100fe400000108ae */
[C---:B------:R-:W-:Y:S02]  /*9ac0*/  FMUL.FTZ R108, R2.reuse, R108 ;  /* 0x0000006c026c7220 */ /* 0x040fe40000410000 */
[C---:B------:R-:W-:Y:S04]  /*9ad0*/  HMMA.16816.F32.BF16 R80, R192.reuse, R134, R80 ;  /* 0x00000086c050723c */ /* 0x040fe80000041850 */
[----:B------:R3:W4:Y:S01]  /*9ae0*/  MUFU.EX2 R157, R132 ;  /* 0x00000084009d7308 */ /* 0x0007220000000800 */
[----:B------:R-:W-:Y:S02]  /*9af0*/  FMUL.FTZ R109, R2, R109 ;  /* 0x0000006d026d7220 */ /* 0x000fe40000410000 */
[C---:B------:R-:W-:Y:S02]  /*9b00*/  FMUL.FTZ R110, R0.reuse, R110 ;  /* 0x0000006e006e7220 */ /* 0x040fe40000410000 */
[----:B------:R-:W-:Y:S03]  /*9b10*/  FMUL.FTZ R111, R0, R111 ;  /* 0x0000006f006f7220 */ /* 0x000fe60000410000 */
[C---:B------:R-:W-:Y:S02]  /*9b20*/  FMUL.FTZ R112, R165.reuse, R112 ;  /* 0x00000070a5707220 */ /* 0x040fe40000410000 */
[C---:B------:R-:W-:Y:S02]  /*9b30*/  FMUL.FTZ R113, R165.reuse, R113 ;  /* 0x00000071a5717220 */ /* 0x040fe40000410000 */
[----:B------:R-:W-:Y:S02]  /*9b40*/  FMUL.FTZ R114, R164, R114 ;  /* 0x00000072a4727220 */ /* 0x000fe40000410000 */
[--C-:B--2---:R-:W-:Y:S02]  /*9b50*/  FFMA.FTZ R140, R208, c[0x0][0x2d0], -R174.reuse ;  /* 0x0000b400d08c7a23 */ /* 0x104fe400000108ae */
[C---:B------:R-:W-:Y:S02]  /*9b60*/  FMUL.FTZ R115, R164.reuse, R115 ;  /* 0x00000073a4737220 */ /* 0x040fe40000410000 */
[----:B------:R2:W-:Y:S01]  /*9b70*/  MUFU.EX2 R162, R140 ;  /* 0x0000008c00a27308 */ /* 0x0005e20000000800 */
[C---:B------:R-:W-:Y:S02]  /*9b80*/  FMUL.FTZ R116, R165.reuse, R116 ;  /* 0x00000074a5747220 */ /* 0x040fe40000410000 */
[----:B------:R-:W-:Y:S02]  /*9b90*/  FMUL.FTZ R117, R165, R117 ;  /* 0x00000075a5757220 */ /* 0x000fe40000410000 */
[----:B------:R-:W-:Y:S02]  /*9ba0*/  FMUL.FTZ R118, R164, R118 ;  /* 0x00000076a4767220 */ /* 0x000fe40000410000 */
[----:B---3--:R-:W-:Y:S02]  /*9bb0*/  FFMA.FTZ R132, R204, c[0x0][0x2d0], -R173 ;  /* 0x0000b400cc847a23 */ /* 0x008fe400000108ad */
[----:B------:R-:W-:Y:S01]  /*9bc0*/  FMUL.FTZ R119, R164, R119 ;  /* 0x00000077a4777220 */ /* 0x000fe20000410000 */
[-C--:B-1----:R-:W-:Y:S01]  /*9bd0*/  HMMA.16816.F32.BF16 R84, R192, R136.reuse, R84 ;  /* 0x00000088c054723c */ /* 0x082fe20000041854 */
[----:B------:R1:W3:Y:S02]  /*9be0*/  MUFU.EX2 R161, R132 ;  /* 0x0000008400a17308 */ /* 0x0002e40000000800 */
[C---:B------:R-:W-:Y:S02]  /*9bf0*/  FMUL.FTZ R120, R2.reuse, R120 ;  /* 0x0000007802787220 */ /* 0x040fe40000410000 */
[----:B------:R-:W-:Y:S02]  /*9c00*/  FMUL.FTZ R121, R2, R121 ;  /* 0x0000007902797220 */ /* 0x000fe40000410000 */
[C---:B------:R-:W-:Y:S01]  /*9c10*/  FMUL.FTZ R122, R0.reuse, R122 ;  /* 0x0000007a007a7220 */ /* 0x040fe20000410000 */
[C---:B------:R-:W-:Y:S04]  /*9c20*/  HMMA.16816.F32.BF16 R88, R176.reuse, R136, R88 ;  /* 0x00000088b058723c */ /* 0x040fe80000041858 */
[----:B------:R-:W-:Y:S02]  /*9c30*/  FMUL.FTZ R123, R0, R123 ;  /* 0x0000007b007b7220 */ /* 0x000fe40000410000 */
[--C-:B--2---:R-:W-:Y:S02]  /*9c40*/  FFMA.FTZ R140, R207, c[0x0][0x2d0], -R175.reuse ;  /* 0x0000b400cf8c7a23 */ /* 0x104fe400000108af */
[-C--:B------:R-:W-:Y:S02]  /*9c50*/  HMMA.16816.F32.BF16 R92, R176, R138.reuse, R92 ;  /* 0x0000008ab05c723c */ /* 0x080fe4000004185c */
[----:B------:R2:W-:Y:S02]  /*9c60*/  MUFU.EX2 R160, R140 ;  /* 0x0000008c00a07308 */ /* 0x0005e40000000800 */
[----:B------:R-:W-:Y:S02]  /*9c70*/  FFMA.FTZ R136, R209, c[0x0][0x2d0], -R174 ;  /* 0x0000b400d1887a23 */ /* 0x000fe400000108ae */
[C---:B------:R-:W-:Y:S02]  /*9c80*/  FMUL.FTZ R124, R2.reuse, R124 ;  /* 0x0000007c027c7220 */ /* 0x040fe40000410000 */
[C---:B------:R-:W-:Y:S01]  /*9c90*/  HMMA.16816.F32.BF16 R96, R192.reuse, R138, R96 ;  /* 0x0000008ac060723c */ /* 0x040fe20000041860 */
[----:B-1----:R-:W1:Y:S03]  /*9ca0*/  LDSM.16.MT88.4 R132, [R228+0x3880] ;  /* 0x00388000e484783b */ /* 0x002e660000004200 */
[----:B------:R5:W1:Y:S01]  /*9cb0*/  MUFU.EX2 R158, R136 ;  /* 0x00000088009e7308 */ /* 0x000a620000000800 */
[----:B------:R-:W-:Y:S02]  /*9cc0*/  FMUL.FTZ R125, R2, R125 ;  /* 0x0000007d027d7220 */ /* 0x000fe40000410000 */
[C---:B------:R-:W-:Y:S02]  /*9cd0*/  FMUL.FTZ R126, R0.reuse, R126 ;  /* 0x0000007e007e7220 */ /* 0x040fe40000410000 */
[----:B------:R-:W-:Y:S03]  /*9ce0*/  FMUL.FTZ R127, R0, R127 ;  /* 0x0000007f007f7220 */ /* 0x000fe60000410000 */
[C---:B------:R-:W-:Y:S02]  /*9cf0*/  FMUL.FTZ R128, R165.reuse, R128 ;  /* 0x00000080a5807220 */ /* 0x040fe40000410000 */
[----:B------:R-:W-:Y:S02]  /*9d00*/  FMUL.FTZ R129, R165, R129 ;  /* 0x00000081a5817220 */ /* 0x000fe40000410000 */
[C---:B------:R-:W-:Y:S02]  /*9d10*/  FMUL.FTZ R130, R164.reuse, R130 ;  /* 0x00000082a4827220 */ /* 0x040fe40000410000 */
[--C-:B--2---:R-:W-:Y:S02]  /*9d20*/  FFMA.FTZ R140, R211, c[0x0][0x2d0], -R175.reuse ;  /* 0x0000b400d38c7a23 */ /* 0x104fe400000108af */
[----:B------:R-:W-:Y:S02]  /*9d30*/  FMUL.FTZ R131, R164, R131 ;  /* 0x00000083a4837220 */ /* 0x000fe40000410000 */
[----:B------:R2:W-:Y:S01]  /*9d40*/  MUFU.EX2 R159, R140 ;  /* 0x0000008c009f7308 */ /* 0x0005e20000000800 */
[--C-:B-----5:R-:W-:Y:S09]  /*9d50*/  FFMA.FTZ R136, R206, c[0x0][0x2d0], -R175.reuse ;  /* 0x0000b400ce887a23 */ /* 0x120ff200000108af */
[----:B------:R5:W3:Y:S01]  /*9d60*/  MUFU.EX2 R154, R136 ;  /* 0x00000088009a7308 */ /* 0x000ae20000000800 */
[-C--:B-1----:R-:W-:Y:S01]  /*9d70*/  HMMA.16816.F32.BF16 R100, R192, R132.reuse, R100 ;  /* 0x00000084c064723c */ /* 0x082fe20000041864 */
[----:B--2---:R-:W-:Y:S07]  /*9d80*/  LDSM.16.MT88.4 R140, [R225+0x2880] ;  /* 0x00288000e18c783b */ /* 0x004fee0000004200 */
[C---:B------:R-:W-:Y:S07]  /*9d90*/  HMMA.16816.F32.BF16 R104, R176.reuse, R132, R104 ;  /* 0x00000084b068723c */ /* 0x040fee0000041868 */
[----:B------:R-:W-:Y:S01]  /*9da0*/  FFMA.FTZ R132, R212, c[0x0][0x2d0], -R175 ;  /* 0x0000b400d4847a23 */ /* 0x000fe200000108af */
[-C--:B------:R-:W-:Y:S01]  /*9db0*/  HMMA.16816.F32.BF16 R108, R176, R134.reuse, R108 ;  /* 0x00000086b06c723c */ /* 0x080fe2000004186c */
[----:B-----5:R-:W1:Y:S02]  /*9dc0*/  LDSM.16.MT88.4 R136, [R227+0x3880] ;  /* 0x00388000e388783b */ /* 0x020e640000004200 */
[----:B------:R2:W5:Y:S01]  /*9dd0*/  MUFU.EX2 R252, R132 ;  /* 0x0000008400fc7308 */ /* 0x0005620000000800 */
[----:B----4-:R-:W-:Y:S04]  /*9de0*/  F2FP.BF16.PACK_AB R133, R157, R189 ;  /* 0x000000bd9d85723e */ /* 0x010fe800000010ff */
[C---:B------:R-:W-:Y:S07]  /*9df0*/  HMMA.16816.F32.BF16 R112, R192.reuse, R134, R112 ;  /* 0x00000086c070723c */ /* 0x040fee0000041870 */
[----:B---3--:R-:W-:Y:S02]  /*9e00*/  F2FP.BF16.PACK_AB R134, R184, R161 ;  /* 0x000000a1b886723e */ /* 0x008fe400000010ff */
[----:B------:R-:W-:Y:S03]  /*9e10*/  F2FP.BF16.PACK_AB R135, R158, R162 ;  /* 0x000000a29e87723e */ /* 0x000fe600000010ff */
[--C-:B--2---:R-:W-:Y:S04]  /*9e20*/  FFMA.FTZ R132, R199, c[0x0][0x2d0], -R166.reuse ;  /* 0x0000b400c7847a23 */ /* 0x104fe800000108a6 */
[----:B------:R2:W-:Y:S01]  /*9e30*/  MUFU.EX2 R251, R132 ;  /* 0x0000008400fb7308 */ /* 0x0005e20000000800 */
[-C--:B-1----:R-:W-:Y:S08]  /*9e40*/  HMMA.16816.F32.BF16 R116, R192, R136.reuse, R116 ;  /* 0x00000088c074723c */ /* 0x082ff00000041874 */
[C---:B------:R-:W-:Y:S04]  /*9e50*/  HMMA.16816.F32.BF16 R120, R176.reuse, R136, R120 ;  /* 0x00000088b078723c */ /* 0x040fe80000041878 */
[--C-:B--2---:R-:W-:Y:S03]  /*9e60*/  FFMA.FTZ R132, R210, c[0x0][0x2d0], -R166.reuse ;  /* 0x0000b400d2847a23 */ /* 0x104fe600000108a6 */
[----:B------:R-:W-:Y:S01]  /*9e70*/  F2FP.BF16.PACK_AB R136, R160, R154 ;  /* 0x0000009aa088723e */ /* 0x000fe200000010ff */
[-C--:B------:R-:W-:Y:S01]  /*9e80*/  HMMA.16816.F32.BF16 R124, R176, R138.reuse, R124 ;  /* 0x0000008ab07c723c */ /* 0x080fe2000004187c */
[----:B------:R1:W2:Y:S07]  /*9e90*/  MUFU.EX2 R250, R132 ;  /* 0x0000008400fa7308 */ /* 0x0002ae0000000800 */
[----:B------:R-:W-:Y:S07]  /*9ea0*/  HMMA.16816.F32.BF16 R128, R192, R138, R128 ;  /* 0x0000008ac080723c */ /* 0x000fee0000041880 */
[----:B-----5:R-:W-:Y:S01]  /*9eb0*/  F2FP.BF16.PACK_AB R138, R252, R159 ;  /* 0x0000009ffc8a723e */ /* 0x020fe200000010ff */
[--C-:B-1----:R-:W-:Y:S01]  /*9ec0*/  FFMA.FTZ R132, R213, c[0x0][0x2d0], -R166.reuse ;  /* 0x0000b400d5847a23 */ /* 0x102fe200000108a6 */
[----:B--2---:R-:W-:Y:S03]  /*9ed0*/  F2FP.BF16.PACK_AB R137, R250, R251 ;  /* 0x000000fbfa89723e */ /* 0x004fe600000010ff */
[----:B------:R1:W-:Y:S02]  /*9ee0*/  MUFU.EX2 R249, R132 ;  /* 0x0000008400f97308 */ /* 0x0003e40000000800 */
[----:B-1----:R-:W-:Y:S08]  /*9ef0*/  FFMA.FTZ R132, R198, c[0x0][0x2d0], -R166 ;  /* 0x0000b400c6847a23 */ /* 0x002ff000000108a6 */
[----:B------:R1:W2:Y:S02]  /*9f00*/  MUFU.EX2 R201, R132 ;  /* 0x0000008400c97308 */ /* 0x0002a40000000800 */
[----:B-1----:R-:W-:Y:S02]  /*9f10*/  F2FP.BF16.PACK_AB R132, R155, R188 ;  /* 0x000000bc9b84723e */ /* 0x002fe400000010ff */
[----:B--2---:R-:W-:Y:S05]  /*9f20*/  F2FP.BF16.PACK_AB R139, R201, R249 ;  /* 0x000000f9c98b723e */ /* 0x004fea00000010ff */
[-C--:B------:R-:W-:Y:S08]  /*9f30*/  HMMA.16816.F32.BF16 R4, R132, R140.reuse, R4 ;  /* 0x0000008c8404723c */ /* 0x080ff00000041804 */
[C---:B------:R-:W-:Y:S08]  /*9f40*/  HMMA.16816.F32.BF16 R8, R136.reuse, R140, R8 ;  /* 0x0000008c8808723c */ /* 0x040ff00000041808 */
[-C--:B------:R-:W-:Y:S08]  /*9f50*/  HMMA.16816.F32.BF16 R12, R136, R142.reuse, R12 ;  /* 0x0000008e880c723c */ /* 0x080ff0000004180c */
[C---:B------:R-:W-:Y:S01]  /*9f60*/  HMMA.16816.F32.BF16 R16, R132.reuse, R142, R16 ;  /* 0x0000008e8410723c */ /* 0x040fe20000041810 */
[----:B------:R-:W1:Y:S07]  /*9f70*/  LDSM.16.MT88.4 R140, [R227+0x2880] ;  /* 0x00288000e38c783b */ /* 0x000e6e0000004200 */
[-C--:B------:R-:W-:Y:S08]  /*9f80*/  HMMA.16816.F32.BF16 R20, R132, R144.reuse, R20 ;  /* 0x000000908414723c */ /* 0x080ff00000041814 */
[C---:B------:R-:W-:Y:S07]  /*9f90*/  HMMA.16816.F32.BF16 R24, R136.reuse, R144, R24 ;  /* 0x000000908818723c */ /* 0x040fee0000041818 */
[--C-:B------:R-:W-:Y:S01]  /*9fa0*/  FFMA.FTZ R144, R217, c[0x0][0x2d0], -R173.reuse ;  /* 0x0000b400d9907a23 */ /* 0x100fe200000108ad */
[-C--:B------:R-:W-:Y:S03]  /*9fb0*/  HMMA.16816.F32.BF16 R28, R136, R146.reuse, R28 ;  /* 0x00000092881c723c */ /* 0x080fe6000004181c */
[----:B------:R2:W-:Y:S01]  /*9fc0*/  MUFU.EX2 R213, R144 ;  /* 0x0000009000d57308 */ /* 0x0005e20000000800 */
[----:B------:R-:W-:Y:S04]  /*9fd0*/  MOV R217, R184 ;  /* 0x000000b800d97202 */ /* 0x000fe80000000f00 */
[C---:B------:R-:W-:Y:S08]  /*9fe0*/  HMMA.16816.F32.BF16 R32, R132.reuse, R146, R32 ;  /* 0x000000928420723c */ /* 0x040ff00000041820 */
[-C--:B------:R-:W-:Y:S08]  /*9ff0*/  HMMA.16816.F32.BF16 R36, R132, R148.reuse, R36 ;  /* 0x000000948424723c */ /* 0x080ff00000041824 */
[C---:B------:R-:W-:Y:S04]  /*a000*/  HMMA.16816.F32.BF16 R40, R136.reuse, R148, R40 ;  /* 0x000000948828723c */ /* 0x040fe80000041828 */
[----:B--2---:R-:W-:Y:S01]  /*a010*/  FFMA.FTZ R144, R218, c[0x0][0x2d0], -R173 ;  /* 0x0000b400da907a23 */ /* 0x004fe200000108ad */
[----:B------:R-:W-:Y:S02]  /*a020*/  MOV R218, R183 ;  /* 0x000000b700da7202 */ /* 0x000fe40000000f00 */
[--C-:B------:R-:W-:Y:S01]  /*a030*/  FFMA.FTZ R148, R220, c[0x0][0x2d0], -R174.reuse ;  /* 0x0000b400dc947a23 */ /* 0x100fe200000108ae */
[-C--:B------:R-:W-:Y:S01]  /*a040*/  HMMA.16816.F32.BF16 R44, R136, R150.reuse, R44 ;  /* 0x00000096882c723c */ /* 0x080fe2000004182c */
[----:B------:R2:W-:Y:S03]  /*a050*/  MUFU.EX2 R212, R144 ;  /* 0x0000009000d47308 */ /* 0x0005e60000000800 */
[----:B------:R-:W-:Y:S04]  /*a060*/  MOV R220, R162 ;  /* 0x000000a200dc7202 */ /* 0x000fe80000000f00 */
[C---:B------:R-:W-:Y:S03]  /*a070*/  HMMA.16816.F32.BF16 R48, R132.reuse, R150, R48 ;  /* 0x000000968430723c */ /* 0x040fe60000041830 */
[----:B------:R3:W-:Y:S05]  /*a080*/  MUFU.EX2 R209, R148 ;  /* 0x0000009400d17308 */ /* 0x0007ea0000000800 */
[-C--:B-1----:R-:W-:Y:S08]  /*a090*/  HMMA.16816.F32.BF16 R52, R132, R140.reuse, R52 ;  /* 0x0000008c8434723c */ /* 0x082ff00000041834 */
[C---:B------:R-:W-:Y:S04]  /*a0a0*/  HMMA.16816.F32.BF16 R56, R136.reuse, R140, R56 ;  /* 0x0000008c8838723c */ /* 0x040fe80000041838 */
[----:B--2---:R-:W-:Y:S01]  /*a0b0*/  FFMA.FTZ R144, R219, c[0x0][0x2d0], -R174 ;  /* 0x0000b400db907a23 */ /* 0x004fe200000108ae */
[----:B------:R-:W-:Y:S02]  /*a0c0*/  MOV R219, R182 ;  /* 0x000000b600db7202 */ /* 0x000fe40000000f00 */
[----:B------:R-:W-:Y:S01]  /*a0d0*/  FFMA.FTZ R140, R244, c[0x0][0x2d0], -R175 ;  /* 0x0000b400f48c7a23 */ /* 0x000fe200000108af */
[-C--:B------:R-:W-:Y:S01]  /*a0e0*/  HMMA.16816.F32.BF16 R60, R136, R142.reuse, R60 ;  /* 0x0000008e883c723c */ /* 0x080fe2000004183c */
[----:B------:R1:W2:Y:S03]  /*a0f0*/  MUFU.EX2 R211, R144 ;  /* 0x0000009000d37308 */ /* 0x0002a60000000800 */
[--C-:B---3--:R-:W-:Y:S01]  /*a100*/  FFMA.FTZ R148, R221, c[0x0][0x2d0], -R173.reuse ;  /* 0x0000b400dd947a23 */ /* 0x108fe200000108ad */
[----:B------:R-:W-:Y:S01]  /*a110*/  MOV R221, R161 ;  /* 0x000000a100dd7202 */ /* 0x000fe20000000f00 */
[----:B------:R-:W-:Y:S01]  /*a120*/  FFMA.FTZ R173, R222, c[0x0][0x2d0], -R173 ;  /* 0x0000b400dead7a23 */ /* 0x000fe200000108ad */
[----:B------:R-:W-:Y:S01]  /*a130*/  MOV R222, R160 ;  /* 0x000000a000de7202 */ /* 0x000fe20000000f00 */
[C---:B------:R-:W-:Y:S01]  /*a140*/  HMMA.16816.F32.BF16 R64, R132.reuse, R142, R64 ;  /* 0x0000008e8440723c */ /* 0x040fe20000041840 */
[----:B------:R-:W-:Y:S02]  /*a150*/  LDSM.16.MT88.4 R160, [R228+0x3080] ;  /* 0x00308000e4a0783b */ /* 0x000fe40000004200 */
[----:B------:R3:W-:Y:S01]  /*a160*/  MUFU.EX2 R210, R148 ;  /* 0x0000009400d27308 */ /* 0x0007e20000000800 */
[----:B------:R-:W-:Y:S02]  /*a170*/  MOV R244, R155 ;  /* 0x0000009b00f47202 */ /* 0x000fe40000000f00 */
[----:B------:R-:W-:Y:S02]  /*a180*/  MOV R155, R153 ;  /* 0x00000099009b7202 */ /* 0x000fe40000000f00 */
[----:B------:R-:W-:Y:S01]  /*a190*/  MOV R153, R152 ;  /* 0x0000009800997202 */ /* 0x000fe20000000f00 */
[----:B------:R-:W-:Y:S03]  /*a1a0*/  FFMA.FTZ R152, R215, c[0x0][0x2d0], -R166 ;  /* 0x0000b400d7987a23 */ /* 0x000fe600000108a6 */
[----:B------:R-:W-:Y:S01]  /*a1b0*/  MOV R215, R188 ;  /* 0x000000bc00d77202 */ /* 0x000fe20000000f00 */
[----:B------:R4:W-:Y:S01]  /*a1c0*/  MUFU.EX2 R205, R140 ;  /* 0x0000008c00cd7308 */ /* 0x0009e20000000800 */
[----:B-1----:R-:W1:Y:S09]  /*a1d0*/  LDSM.16.MT88.4 R144, [R225+0x4080] ;  /* 0x00408000e190783b */ /* 0x002e720000004200 */
[----:B------:R2:W-:Y:S01]  /*a1e0*/  MUFU.EX2 R208, R173 ;  /* 0x000000ad00d07308 */ /* 0x0005e20000000800 */
[--C-:B---3--:R-:W-:Y:S01]  /*a1f0*/  FFMA.FTZ R148, R223, c[0x0][0x2d0], -R174.reuse ;  /* 0x0000b400df947a23 */ /* 0x108fe200000108ae */
[----:B------:R-:W-:Y:S01]  /*a200*/  MOV R223, R157 ;  /* 0x0000009d00df7202 */ /* 0x000fe20000000f00 */
[----:B------:R-:W-:Y:S01]  /*a210*/  FFMA.FTZ R174, R246, c[0x0][0x2d0], -R174 ;  /* 0x0000b400f6ae7a23 */ /* 0x000fe200000108ae */
[----:B------:R-:W-:Y:S02]  /*a220*/  MOV R157, R185 ;  /* 0x000000b9009d7202 */ /* 0x000fe40000000f00 */
[----:B------:R-:W-:Y:S04]  /*a230*/  MOV R246, R156 ;  /* 0x0000009c00f67202 */ /* 0x000fe80000000f00 */
[----:B------:R3:W-:Y:S01]  /*a240*/  MUFU.EX2 R207, R148 ;  /* 0x0000009400cf7308 */ /* 0x0007e20000000800 */
[----:B------:R-:W-:Y:S01]  /*a250*/  MOV R156, R186 ;  /* 0x000000ba009c7202 */ /* 0x000fe20000000f00 */
[--C-:B----4-:R-:W-:Y:S01]  /*a260*/  FFMA.FTZ R140, R245, c[0x0][0x2d0], -R175.reuse ;  /* 0x0000b400f58c7a23 */ /* 0x110fe200000108af */
[----:B------:R-:W-:Y:S02]  /*a270*/  MOV R245, R154 ;  /* 0x0000009a00f57202 */ /* 0x000fe40000000f00 */
[----:B------:R-:W-:Y:S05]  /*a280*/  MOV R154, R191 ;  /* 0x000000bf009a7202 */ /* 0x000fea0000000f00 */
[----:B------:R4:W5:Y:S01]  /*a290*/  MUFU.EX2 R203, R140 ;  /* 0x0000008c00cb7308 */ /* 0x0009620000000800 */
[----:B--2---:R-:W-:Y:S09]  /*a2a0*/  F2FP.BF16.PACK_AB R173, R209, R211 ;  /* 0x000000d3d1ad723e */ /* 0x004ff200000010ff */
[----:B------:R2:W2:Y:S01]  /*a2b0*/  MUFU.EX2 R206, R174 ;  /* 0x000000ae00ce7308 */ /* 0x0004a20000000800 */
[-C--:B-1----:R-:W-:Y:S01]  /*a2c0*/  HMMA.16816.F32.BF16 R68, R132, R144.reuse, R68 ;  /* 0x000000908444723c */ /* 0x082fe20000041844 */
[----:B---3--:R-:W1:Y:S08]  /*a2d0*/  LDSM.16.MT88.4 R148, [R226+0x4080] ;  /* 0x00408000e294783b */ /* 0x008e700000004200 */
[----:B------:R3:W-:Y:S01]  /*a2e0*/  MUFU.EX2 R200, R152 ;  /* 0x0000009800c87308 */ /* 0x0007e20000000800 */
[C---:B------:R-:W-:Y:S01]  /*a2f0*/  HMMA.16816.F32.BF16 R72, R136.reuse, R144, R72 ;  /* 0x000000908848723c */ /* 0x040fe20000041848 */
[----:B----4-:R-:W4:Y:S03]  /*a300*/  LDSM.16.MT88.4 R140, [R228+0x4080] ;  /* 0x00408000e48c783b */ /* 0x010f260000004200 */
[----:B-----5:R-:W-:Y:S03]  /*a310*/  F2FP.BF16.PACK_AB R192, R203, R205 ;  /* 0x000000cdcbc0723e */ /* 0x020fe600000010ff */
[--C-:B------:R-:W-:Y:S01]  /*a320*/  FFMA.FTZ R144, R248, c[0x0][0x2d0], -R175.reuse ;  /* 0x0000b400f8907a23 */ /* 0x100fe200000108af */
[-C--:B------:R-:W-:Y:S03]  /*a330*/  HMMA.16816.F32.BF16 R76, R136, R146.reuse, R76 ;  /* 0x00000092884c723c */ /* 0x080fe6000004184c */
[----:B------:R5:W-:Y:S01]  /*a340*/  MUFU.EX2 R204, R144 ;  /* 0x0000009000cc7308 */ /* 0x000be20000000800 */
[----:B------:R-:W-:Y:S01]  /*a350*/  MOV R248, R190 ;  /* 0x000000be00f87202 */ /* 0x000fe20000000f00 */
[----:B------:R-:W-:Y:S01]  /*a360*/  FFMA.FTZ R175, R247, c[0x0][0x2d0], -R175 ;  /* 0x0000b400f7af7a23 */ /* 0x000fe200000108af */
[----:B------:R-:W-:Y:S02]  /*a370*/  MOV R247, R189 ;  /* 0x000000bd00f77202 */ /* 0x000fe40000000f00 */
[C---:B------:R-:W-:Y:S01]  /*a380*/  HMMA.16816.F32.BF16 R80, R132.reuse, R146, R80 ;  /* 0x000000928450723c */ /* 0x040fe20000041850 */
[----:B------:R-:W-:Y:S03]  /*a390*/  LDSM.16.MT88.4 R188, [R225+0x3080] ;  /* 0x00308000e1bc783b */ /* 0x000fe60000004200 */
[----:B--2---:R-:W-:Y:S01]  /*a3a0*/  F2FP.BF16.PACK_AB R174, R208, R210 ;  /* 0x000000d2d0ae723e */ /* 0x004fe200000010ff */
[----:B------:R2:W2:Y:S01]  /*a3b0*/  MUFU.EX2 R202, R175 ;  /* 0x000000af00ca7308 */ /* 0x0004a20000000800 */
[----:B---3--:R-:W-:Y:S02]  /*a3c0*/  MOV R152, R170 ;  /* 0x000000aa00987202 */ /* 0x008fe40000000f00 */
[-C--:B-1----:R-:W-:Y:S01]  /*a3d0*/  HMMA.16816.F32.BF16 R84, R132, R148.reuse, R84 ;  /* 0x000000948454723c */ /* 0x082fe20000041854 */
[----:B-----5:R-:W1:Y:S07]  /*a3e0*/  LDSM.16.MT88.4 R144, [R227+0x4080] ;  /* 0x00408000e390783b */ /* 0x020e6e0000004200 */
[C---:B------:R-:W-:Y:S04]  /*a3f0*/  HMMA.16816.F32.BF16 R88, R136.reuse, R148, R88 ;  /* 0x000000948858723c */ /* 0x040fe80000041858 */
[----:B--2---:R-:W-:Y:S02]  /*a400*/  F2FP.BF16.PACK_AB R175, R206, R207 ;  /* 0x000000cfceaf723e */ /* 0x004fe400000010ff */
[----:B------:R-:W-:Y:S01]  /*a410*/  F2FP.BF16.PACK_AB R194, R202, R204 ;  /* 0x000000cccac2723e */ /* 0x000fe200000010ff */
[--C-:B------:R-:W-:Y:S01]  /*a420*/  FFMA.FTZ R148, R214, c[0x0][0x2d0], -R166.reuse ;  /* 0x0000b400d6947a23 */ /* 0x100fe200000108a6 */
[-C--:B------:R-:W-:Y:S04]  /*a430*/  HMMA.16816.F32.BF16 R92, R136, R150.reuse, R92 ;  /* 0x00000096885c723c */ /* 0x080fe8000004185c */
[----:B------:R-:W-:Y:S02]  /*a440*/  MOV R214, R171 ;  /* 0x000000ab00d67202 */ /* 0x000fe40000000f00 */
[----:B------:R2:W3:Y:S02]  /*a450*/  MUFU.EX2 R171, R148 ;  /* 0x0000009400ab7308 */ /* 0x0004e40000000800 */
[C---:B------:R-:W-:Y:S08]  /*a460*/  HMMA.16816.F32.BF16 R96, R132.reuse, R150, R96 ;  /* 0x000000968460723c */ /* 0x040ff00000041860 */
[-C--:B----4-:R-:W-:Y:S08]  /*a470*/  HMMA.16816.F32.BF16 R100, R132, R140.reuse, R100 ;  /* 0x0000008c8464723c */ /* 0x090ff00000041864 */
[C---:B------:R-:W-:Y:S04]  /*a480*/  HMMA.16816.F32.BF16 R104, R136.reuse, R140, R104 ;  /* 0x0000008c8868723c */ /* 0x040fe80000041868 */
[--C-:B--2---:R-:W-:Y:S01]  /*a490*/  FFMA.FTZ R148, R216, c[0x0][0x2d0], -R166.reuse ;  /* 0x0000b400d8947a23 */ /* 0x104fe200000108a6 */
[----:B---3--:R-:W-:Y:S03]  /*a4a0*/  F2FP.BF16.PACK_AB R193, R171, R200 ;  /* 0x000000c8abc1723e */ /* 0x008fe600000010ff */
[-C--:B------:R-:W-:Y:S01]  /*a4b0*/  HMMA.16816.F32.BF16 R108, R136, R142.reuse, R108 ;  /* 0x0000008e886c723c */ /* 0x080fe2000004186c */
[----:B------:R2:W-:Y:S03]  /*a4c0*/  MUFU.EX2 R170, R148 ;  /* 0x0000009400aa7308 */ /* 0x0005e60000000800 */
[----:B------:R-:W-:Y:S01]  /*a4d0*/  MOV R140, R181 ;  /* 0x000000b5008c7202 */ /* 0x000fe20000000f00 */
[----:B------:R-:W-:Y:S01]  /*a4e0*/  FFMA.FTZ R166, R172, c[0x0][0x2d0], -R166 ;  /* 0x0000b400aca67a23 */ /* 0x000fe200000108a6 */
[----:B------:R-:W-:Y:S02]  /*a4f0*/  F2FP.BF16.PACK_AB R172, R212, R213 ;  /* 0x000000d5d4ac723e */ /* 0x000fe400000010ff */
[C---:B------:R-:W-:Y:S03]  /*a500*/  HMMA.16816.F32.BF16 R112, R132.reuse, R142, R112 ;  /* 0x0000008e8470723c */ /* 0x040fe60000041870 */
[----:B------:R-:W3:Y:S01]  /*a510*/  MUFU.EX2 R166, R166 ;  /* 0x000000a600a67308 */ /* 0x000ee20000000800 */
[----:B------:R-:W-:Y:S03]  /*a520*/  MOV R141, R180 ;  /* 0x000000b4008d7202 */ /* 0x000fe60000000f00 */
[----:B------:R-:W-:Y:S01]  /*a530*/  MOV R142, R197 ;  /* 0x000000c5008e7202 */ /* 0x000fe20000000f00 */
[-C--:B-1----:R-:W-:Y:S04]  /*a540*/  HMMA.16816.F32.BF16 R116, R132, R144.reuse, R116 ;  /* 0x000000908474723c */ /* 0x082fe80000041874 */
[----:B------:R-:W-:Y:S02]  /*a550*/  MOV R143, R196 ;  /* 0x000000c4008f7202 */ /* 0x000fe40000000f00 */
[----:B------:R-:W-:Y:S01]  /*a560*/  LDSM.16.MT88.4 R196, [R227+0x3080] ;  /* 0x00308000e3c4783b */ /* 0x000fe20000004200 */
[----:B------:R-:W-:Y:S01]  /*a570*/  MOV R216, R155 ;  /* 0x0000009b00d87202 */ /* 0x000fe20000000f00 */
[C---:B------:R-:W-:Y:S04]  /*a580*/  HMMA.16816.F32.BF16 R120, R136.reuse, R144, R120 ;  /* 0x000000908878723c */ /* 0x040fe80000041878 */
[----:B------:R-:W-:Y:S02]  /*a590*/  MOV R155, R187 ;  /* 0x000000bb009b7202 */ /* 0x000fe40000000f00 */
[----:B--2---:R-:W1:Y:S02]  /*a5a0*/  LDSM.16.MT88.4 R148, [R226+0x3080] ;  /* 0x00308000e294783b */ /* 0x004e640000004200 */
[-C--:B------:R-:W-:Y:S04]  /*a5b0*/  HMMA.16816.F32.BF16 R124, R136, R146.reuse, R124 ;  /* 0x00000092887c723c */ /* 0x080fe8000004187c */
[----:B---3--:R-:W-:Y:S04]  /*a5c0*/  F2FP.BF16.PACK_AB R195, R166, R170 ;  /* 0x000000aaa6c3723e */ /* 0x008fe800000010ff */
[----:B------:R-:W-:Y:S08]  /*a5d0*/  HMMA.16816.F32.BF16 R128, R132, R146, R128 ;  /* 0x000000928480723c */ /* 0x000ff00000041880 */
[-C--:B------:R-:W-:Y:S01]  /*a5e0*/  HMMA.16816.F32.BF16 R176, R172, R188.reuse, R4 ;  /* 0x000000bcacb0723c */ /* 0x080fe20000041804 */
[----:B------:R-:W2:Y:S07]  /*a5f0*/  LDSM.16.MT88.4 R4, [R225+0x4880] ;  /* 0x00488000e104783b */ /* 0x000eae0000004200 */
[C---:B------:R-:W-:Y:S01]  /*a600*/  HMMA.16816.F32.BF16 R180, R192.reuse, R188, R8 ;  /* 0x000000bcc0b4723c */ /* 0x040fe20000041808 */
[----:B------:R-:W3:Y:S07]  /*a610*/  LDSM.16.MT88.4 R8, [R226+0x4880] ;  /* 0x00488000e208783b */ /* 0x000eee0000004200 */
[-C--:B------:R-:W-:Y:S01]  /*a620*/  HMMA.16816.F32.BF16 R184, R192, R190.reuse, R12 ;  /* 0x000000bec0b8723c */ /* 0x080fe2000004180c */
[----:B------:R-:W4:Y:S07]  /*a630*/  LDSM.16.MT88.4 R12, [R228+0x4880] ;  /* 0x00488000e40c783b */ /* 0x000f2e0000004200 */
[C---:B------:R-:W-:Y:S01]  /*a640*/  HMMA.16816.F32.BF16 R188, R172.reuse, R190, R16 ;  /* 0x000000beacbc723c */ /* 0x040fe20000041810 */
[----:B------:R-:W2:Y:S07]  /*a650*/  LDSM.16.MT88.4 R16, [R227+0x4880] ;  /* 0x00488000e310783b */ /* 0x000eae0000004200 */
[-C--:B-1----:R-:W-:Y:S01]  /*a660*/  HMMA.16816.F32.BF16 R132, R172, R148.reuse, R20 ;  /* 0x00000094ac84723c */ /* 0x082fe20000041814 */
[----:B------:R-:W5:Y:S06]  /*a670*/  LDL.LU R20, [R1+0x20] ;  /* 0x0000200001147983 */ /* 0x000f6c0000300800 */
[----:B------:R-:W-:Y:S01]  /*a680*/  MOV R23, R142 ;  /* 0x0000008e00177202 */ /* 0x000fe20000000f00 */
[C---:B------:R-:W-:Y:S04]  /*a690*/  HMMA.16816.F32.BF16 R136, R192.reuse, R148, R24 ;  /* 0x00000094c088723c */ /* 0x040fe80000041818 */
[----:B------:R-:W-:Y:S02]  /*a6a0*/  MOV R22, R143 ;  /* 0x0000008f00167202 */ /* 0x000fe40000000f00 */
[----:B------:R-:W-:Y:S02]  /*a6b0*/  MOV R21, R140 ;  /* 0x0000008c00157202 */ /* 0x000fe40000000f00 */
[----:B------:R-:W-:Y:S02]  /*a6c0*/  MOV R27, R141 ;  /* 0x0000008d001b7202 */ /* 0x000fe40000000f00 */
[-C--:B------:R-:W-:Y:S01]  /*a6d0*/  HMMA.16816.F32.BF16 R140, R192, R150.reuse, R28 ;  /* 0x00000096c08c723c */ /* 0x080fe2000004181c */
[----:B------:R-:W5:Y:S02]  /*a6e0*/  LDL.LU R28, [R1+0x18] ;  /* 0x00001800011c7983 */ /* 0x000f640000300800 */
[----:B------:R-:W-:Y:S02]  /*a6f0*/  MOV R25, R219 ;  /* 0x000000db00197202 */ /* 0x000fe40000000f00 */
[----:B------:R-:W-:Y:S02]  /*a700*/  MOV R219, R159 ;  /* 0x0000009f00db7202 */ /* 0x000fe40000000f00 */
[----:B------:R-:W-:Y:S01]  /*a710*/  MOV R24, R218 ;  /* 0x000000da00187202 */ /* 0x000fe20000000f00 */
[C---:B------:R-:W-:Y:S01]  /*a720*/  HMMA.16816.F32.BF16 R144, R172.reuse, R150, R32 ;  /* 0x00000096ac90723c */ /* 0x040fe20000041820 */
[----:B------:R-:W5:Y:S03]  /*a730*/  LDL.LU R33, [R1+0x1c] ;  /* 0x00001c0001217983 */ /* 0x000f660000300800 */
[----:B------:R-:W-:Y:S01]  /*a740*/  MOV R218, R217 ;  /* 0x000000d900da7202 */ /* 0x000fe20000000f00 */
[----:B------:R-:W5:Y:S01]  /*a750*/  LDL.LU R35, [R1+0x14] ;  /* 0x0000140001237983 */ /* 0x000f620000300800 */
[----:B------:R-:W-:Y:S02]  /*a760*/  MOV R217, R158 ;  /* 0x0000009e00d97202 */ /* 0x000fe40000000f00 */
[-C--:B------:R-:W-:Y:S04]  /*a770*/  HMMA.16816.F32.BF16 R148, R172, R160.reuse, R36 ;  /* 0x000000a0ac94723c */ /* 0x080fe80000041824 */
[----:B------:R-:W-:Y:S02]  /*a780*/  MOV R26, R152 ;  /* 0x00000098001a7202 */ /* 0x000fe40000000f00 */
[----:B------:R-:W-:Y:S02]  /*a790*/  MOV R31, R155 ;  /* 0x0000009b001f7202 */ /* 0x000fe40000000f00 */
[----:B------:R-:W-:Y:S04]  /*a7a0*/  MOV R32, R154 ;  /* 0x0000009a00207202 */ /* 0x000fe80000000f00 */
[----:B------:R-:W-:Y:S02]  /*a7b0*/  MOV R34, R153 ;  /* 0x0000009900227202 */ /* 0x000fe40000000f00 */
[C---:B------:R-:W-:Y:S04]  /*a7c0*/  HMMA.16816.F32.BF16 R152, R192.reuse, R160, R40 ;  /* 0x000000a0c098723c */ /* 0x040fe80000041828 */
[----:B------:R-:W-:Y:S02]  /*a7d0*/  MOV R30, R156 ;  /* 0x0000009c001e7202 */ /* 0x000fe40000000f00 */
[----:B------:R-:W-:Y:S02]  /*a7e0*/  MOV R29, R157 ;  /* 0x0000009d001d7202 */ /* 0x000fe40000000f00 */
[-C--:B------:R-:W-:Y:S08]  /*a7f0*/  HMMA.16816.F32.BF16 R156, R192, R162.reuse, R44 ;  /* 0x000000a2c09c723c */ /* 0x080ff0000004182c */
[C---:B------:R-:W-:Y:S08]  /*a800*/  HMMA.16816.F32.BF16 R160, R172.reuse, R162, R48 ;  /* 0x000000a2aca0723c */ /* 0x040ff00000041830 */
[-C--:B------:R-:W-:Y:S08]  /*a810*/  HMMA.16816.F32.BF16 R52, R172, R196.reuse, R52 ;  /* 0x000000c4ac34723c */ /* 0x080ff00000041834 */
[C---:B------:R-:W-:Y:S08]  /*a820*/  HMMA.16816.F32.BF16 R56, R192.reuse, R196, R56 ;  /* 0x000000c4c038723c */ /* 0x040ff00000041838 */
[-C--:B------:R-:W-:Y:S08]  /*a830*/  HMMA.16816.F32.BF16 R60, R192, R198.reuse, R60 ;  /* 0x000000c6c03c723c */ /* 0x080ff0000004183c */
[C---:B------:R-:W-:Y:S08]  /*a840*/  HMMA.16816.F32.BF16 R64, R172.reuse, R198, R64 ;  /* 0x000000c6ac40723c */ /* 0x040ff00000041840 */
[-C--:B--2---:R-:W-:Y:S08]  /*a850*/  HMMA.16816.F32.BF16 R68, R172, R4.reuse, R68 ;  /* 0x00000004ac44723c */ /* 0x084ff00000041844 */
[C---:B------:R-:W-:Y:S08]  /*a860*/  HMMA.16816.F32.BF16 R72, R192.reuse, R4, R72 ;  /* 0x00000004c048723c */ /* 0x040ff00000041848 */
[-C--:B------:R-:W-:Y:S08]  /*a870*/  HMMA.16816.F32.BF16 R76, R192, R6.reuse, R76 ;  /* 0x00000006c04c723c */ /* 0x080ff0000004184c */
[C---:B------:R-:W-:Y:S08]  /*a880*/  HMMA.16816.F32.BF16 R80, R172.reuse, R6, R80 ;  /* 0x00000006ac50723c */ /* 0x040ff00000041850 */
[-C--:B---3--:R-:W-:Y:S08]  /*a890*/  HMMA.16816.F32.BF16 R84, R172, R8.reuse, R84 ;  /* 0x00000008ac54723c */ /* 0x088ff00000041854 */
[C---:B------:R-:W-:Y:S08]  /*a8a0*/  HMMA.16816.F32.BF16 R88, R192.reuse, R8, R88 ;  /* 0x00000008c058723c */ /* 0x040ff00000041858 */
[-C--:B------:R-:W-:Y:S08]  /*a8b0*/  HMMA.16816.F32.BF16 R92, R192, R10.reuse, R92 ;  /* 0x0000000ac05c723c */ /* 0x080ff0000004185c */
[C---:B------:R-:W-:Y:S08]  /*a8c0*/  HMMA.16816.F32.BF16 R96, R172.reuse, R10, R96 ;  /* 0x0000000aac60723c */ /* 0x040ff00000041860 */
[-C--:B----4-:R-:W-:Y:S08]  /*a8d0*/  HMMA.16816.F32.BF16 R100, R172, R12.reuse, R100 ;  /* 0x0000000cac64723c */ /* 0x090ff00000041864 */
[C---:B------:R-:W-:Y:S08]  /*a8e0*/  HMMA.16816.F32.BF16 R104, R192.reuse, R12, R104 ;  /* 0x0000000cc068723c */ /* 0x040ff00000041868 */
[-C--:B------:R-:W-:Y:S08]  /*a8f0*/  HMMA.16816.F32.BF16 R108, R192, R14.reuse, R108 ;  /* 0x0000000ec06c723c */ /* 0x080ff0000004186c */
[C---:B------:R-:W-:Y:S08]  /*a900*/  HMMA.16816.F32.BF16 R112, R172.reuse, R14, R112 ;  /* 0x0000000eac70723c */ /* 0x040ff00000041870 */
[-C--:B------:R-:W-:Y:S08]  /*a910*/  HMMA.16816.F32.BF16 R116, R172, R16.reuse, R116 ;  /* 0x00000010ac74723c */ /* 0x080ff00000041874 */
[C---:B------:R-:W-:Y:S08]  /*a920*/  HMMA.16816.F32.BF16 R120, R192.reuse, R16, R120 ;  /* 0x00000010c078723c */ /* 0x040ff00000041878 */
[-C--:B------:R-:W-:Y:S08]  /*a930*/  HMMA.16816.F32.BF16 R124, R192, R18.reuse, R124 ;  /* 0x00000012c07c723c */ /* 0x080ff0000004187c */
[----:B------:R-:W-:Y:S04]  /*a940*/  HMMA.16816.F32.BF16 R128, R172, R18, R128 ;  /* 0x00000012ac80723c */ /* 0x000fe80000041880 */
[----:B-----5:R-:W-:Y:S04]  /*a950*/  FFMA.FTZ R4, R2, R28, R29 ;  /* 0x0000001c02047223 */ /* 0x020fe8000001001d */
[----:B------:R-:W-:Y:S04]  /*a960*/  FADD.FTZ R4, R24, R4 ;  /* 0x0000000418047221 */ /* 0x000fe80000010000 */
[----:B------:R-:W-:Y:S02]  /*a970*/  FFMA.FTZ R165, R165, R33, R32 ;  /* 0x00000021a5a57223 */ /* 0x000fe40000010020 */
[----:B------:R-:W-:Y:S02]  /*a980*/  FADD.FTZ R5, R27, R4 ;  /* 0x000000041b057221 */ /* 0x000fe40000010000 */
[----:B------:R-:W-:Y:S02]  /*a990*/  FFMA.FTZ R164, R164, R35, R34 ;  /* 0x00000023a4a47223 */ /* 0x000fe40000010022 */
[----:B------:R-:W-:Y:S02]  /*a9a0*/  FADD.FTZ R2, R30, R165 ;  /* 0x000000a51e027221 */ /* 0x000fe40000010000 */
[----:B------:R-:W-:Y:S02]  /*a9b0*/  FADD.FTZ R164, R31, R164 ;  /* 0x000000a41fa47221 */ /* 0x000fe40000010000 */
[----:B------:R-:W-:Y:S02]  /*a9c0*/  FADD.FTZ R2, R25, R2 ;  /* 0x0000000219027221 */ /* 0x000fe40000010000 */
[----:B------:R-:W-:Y:S02]  /*a9d0*/  FFMA.FTZ R4, R0, R20, R21 ;  /* 0x0000001400047223 */ /* 0x000fe40000010015 */
[----:B------:R-:W-:Y:S02]  /*a9e0*/  FADD.FTZ R164, R26, R164 ;  /* 0x000000a41aa47221 */ /* 0x000fe40000010000 */
[----:B------:R-:W-:Y:S02]  /*a9f0*/  FADD.FTZ R6, R22, R2 ;  /* 0x0000000216067221 */ /* 0x000fe40000010000 */
[----:B------:R-:W-:Y:S02]  /*aa00*/  FADD.FTZ R4, R216, R4 ;  /* 0x00000004d8047221 */ /* 0x000fe40000010000 */
[----:B------:R-:W-:Y:S01]  /*aa10*/  FADD.FTZ R2, R23, R164 ;  /* 0x000000a417027221 */ /* 0x000fe20000010000 */
[----:B------:R-:W-:Y:S01]  /*aa20*/  MOV R164, R169 ;  /* 0x000000a900a47202 */ /* 0x000fe20000000f00 */
        /* <DEDUP_REMOVED lines=31> */
[----:B------:R1:W-:Y:S01]  /*ac20*/  STL [R1+0x1c], R6 ;  /* 0x00001c0601007387 */ /* 0x0003e20000100800 */
[----:B------:R-:W-:Y:S01]  /*ac30*/  FADD.FTZ R4, R204, R4 ;  /* 0x00000004cc047221 */ /* 0x000fe20000010000 */
[----:B------:R-:W-:Y:S01]  /*ac40*/  MOV R171, R3 ;  /* 0x0000000300ab7202 */ /* 0x000fe20000000f00 */
[----:B------:R-:W-:Y:S01]  /*ac50*/  FADD.FTZ R0, R170, R2 ;  /* 0x00000002aa007221 */ /* 0x000fe20000010000 */
[----:B------:R1:W-:Y:S01]  /*ac60*/  STL [R1+0x14], R5 ;  /* 0x0000140501007387 */ /* 0x0003e20000100800 */
[----:B------:R-:W-:Y:S01]  /*ac70*/  FADD.FTZ R2, R202, R4 ;  /* 0x00000004ca027221 */ /* 0x000fe20000010000 */
[----:B------:R-:W-:Y:S01]  /*ac80*/  MOV R170, R167 ;  /* 0x000000a700aa7202 */ /* 0x000fe20000000f00 */
[----:B------:R-:W-:Y:S01]  /*ac90*/  FADD.FTZ R0, R166, R0 ;  /* 0x00000000a6007221 */ /* 0x000fe20000010000 */
[----:B------:R-:W-:Y:S02]  /*aca0*/  MOV R166, R168 ;  /* 0x000000a800a67202 */ /* 0x000fe40000000f00 */
[----:B------:R1:W-:Y:S04]  /*acb0*/  STL [R1+0x18], R2 ;  /* 0x0000180201007387 */ /* 0x0003e80000100800 */
[----:B------:R1:W-:Y:S01]  /*acc0*/  STL [R1+0x20], R0 ;  /* 0x0000200001007387 */ /* 0x0003e20000100800 */
[----:B------:R-:W-:-:S05]  /*acd0*/  @P0 BRA `(.L_x_918) ;  /* 0xffffbad000000947 */ /* 0x000fca000383ffff */
.L_x_901:
[----:B------:R-:W3:Y:S01]  /*ace0*/  S2UR UR7, SR_CTAID.X ;  /* 0x00000000000779c3 */ /* 0x000ee20000002500 */
[----:B------:R-:W-:Y:S01]  /*acf0*/  ULDC.64 UR4, c[0x0][0x2c8] ;  /* 0x0000b20000047ab9 */ /* 0x000fe20000000a00 */
[----:B------:R-:W-:Y:S01]  /*ad00*/  PLOP3.LUT P0, PT, PT, PT, UP2, 0x40, 0x0 ;  /* 0x000000000000781c */ /* 0x000fe20003f0e828 */
[----:B---3--:R-:W-:-:S04]  /*ad10*/  ULEA UR7, UR7, 0x7f, 0x7 ;  /* 0x0000007f07077891 */ /* 0x008fc8000f8e383f */
[----:B------:R-:W-:-:S03]  /*ad20*/  UIMAD.WIDE.U32 UR16, UR7, UR4, URZ ;  /* 0x00000004071072a5 */ /* 0x000fc6000f8e003f */
[----:B------:R-:W-:Y:S02]  /*ad30*/  ULDC UR4, c[0x0][0x168] ;  /* 0x00005a0000047ab9 */ /* 0x000fe40000000800 */
[----:B------:R-:W-:Y:S02]  /*ad40*/  @UP3 USHF.R.U32.HI UR7, URZ, UR5, UR17 ;  /* 0x000000053f073299 */ /* 0x000fe40008011611 */
[----:B------:R-:W-:Y:S02]  /*ad50*/  UIADD3 UR4, -UR4, 0x1, URZ ;  /* 0x0000000104047890 */ /* 0x000fe4000fffe13f */
[----:B------:R-:W-:Y:S02]  /*ad60*/  ULDC UR5, c[0x0][0x1d0] ;  /* 0x0000740000057ab9 */ /* 0x000fe40000000800 */
[----:B------:R-:W-:-:S03]  /*ad70*/  UIADD3 UR16, UR7, UR5, UR4 ;  /* 0x0000000507107290 */ /* 0x000fc6000fffe004 */
[----:B------:R-:W-:Y:S02]  /*ad80*/  ULDC UR7, c[0x0][0x324] ;  /* 0x0000c90000077ab9 */ /* 0x000fe40000000800 */
[----:B------:R-:W-:Y:S01]  /*ad90*/  UIADD3 UR7, UR16, -UR7, URZ ;  /* 0x8000000710077290 */ /* 0x000fe2000fffe03f */
[----:B------:R-:W-:Y:S05]  /*ada0*/  @P0 BRA `(.L_x_919) ;  /* 0x0000016000000947 */ /* 0x000fea0003800000 */
[----:B------:R-:W-:-:S06]  /*adb0*/  UISETP.GT.AND UP0, UPT, UR16, -0x1, UPT ;  /* 0xffffffff1000788c */ /* 0x000fcc000bf04270 */
[----:B------:R-:W-:-:S13]  /*adc0*/  PLOP3.LUT P0, PT, PT, PT, UP0, 0x80, 0x0 ;  /* 0x000000000000781c */ /* 0x000fda0003f0f008 */
[----:B------:R-:W-:Y:S05]  /*add0*/  @P0 BRA `(.L_x_920) ;  /* 0x0000009000000947 */ /* 0x000fea0003800000 */
[----:B------:R-:W-:Y:S02]  /*ade0*/  ULDC UR4, c[0x0][0x32c] ;  /* 0x0000cb0000047ab9 */ /* 0x000fe40000000800 */
[----:B------:R-:W-:Y:S02]  /*adf0*/  UISETP.NE.AND UP0, UPT, UR4, 0x1, UPT ;  /* 0x000000010400788c */ /* 0x000fe4000bf05270 */
[----:B------:R-:W-:Y:S02]  /*ae00*/  ULOP3.LUT UR16, URZ, UR16, URZ, 0x33, !UPT ;  /* 0x000000103f107292 */ /* 0x000fe4000f8e333f */
[----:B------:R-:W-:Y:S02]  /*ae10*/  ULDC.64 UR4, c[0x0][0x330] ;  /* 0x0000cc0000047ab9 */ /* 0x000fe40000000a00 */
[----:B------:R-:W-:-:S07]  /*ae20*/  UIMAD.WIDE.U32 UR18, UR16, UR4, URZ ;  /* 0x00000004101272a5 */ /* 0x000fce000f8e003f */
[----:B------:R-:W-:Y:S02]  /*ae30*/  @UP0 UMOV UR17, UR19 ;  /* 0x0000001300110c82 */ /* 0x000fe40008000000 */
[----:B------:R-:W-:-:S04]  /*ae40*/  @UP0 USHF.R.U32.HI UR16, URZ, UR5, UR17 ;  /* 0x000000053f100299 */ /* 0x000fc80008011611 */
[----:B------:R-:W-:Y:S01]  /*ae50*/  ULOP3.LUT UR16, URZ, UR16, URZ, 0x33, !UPT ;  /* 0x000000103f107292 */ /* 0x000fe2000f8e333f */
[----:B------:R-:W-:Y:S05]  /*ae60*/  BRA `(.L_x_921) ;  /* 0x0000006000007947 */ /* 0x000fea0003800000 */
.L_x_920:
[----:B------:R-:W-:Y:S02]  /*ae70*/  ULDC UR4, c[0x0][0x32c] ;  /* 0x0000cb0000047ab9 */ /* 0x000fe40000000800 */
[----:B------:R-:W-:-:S03]  /*ae80*/  UISETP.NE.AND UP0, UPT, UR4, 0x1, UPT ;  /* 0x000000010400788c */ /* 0x000fc6000bf05270 */
[----:B------:R-:W-:Y:S02]  /*ae90*/  ULDC.64 UR4, c[0x0][0x330] ;  /* 0x0000cc0000047ab9 */ /* 0x000fe40000000a00 */
[----:B------:R-:W-:-:S07]  /*aea0*/  UIMAD.WIDE.U32 UR18, UR16, UR4, URZ ;  /* 0x00000004101272a5 */ /* 0x000fce000f8e003f */
[----:B------:R-:W-:Y:S02]  /*aeb0*/  @UP0 UMOV UR17, UR19 ;  /* 0x0000001300110c82 */ /* 0x000fe40008000000 */
[----:B------:R-:W-:Y:S02]  /*aec0*/  @UP0 USHF.R.U32.HI UR16, URZ, UR5, UR17 ;  /* 0x000000053f100299 */ /* 0x000fe40008011611 */
.L_x_921:
[----:B------:R-:W-:Y:S02]  /*aed0*/  ULDC UR4, c[0x0][0x32c] ;  /* 0x0000cb0000047ab9 */ /* 0x000fe40000000800 */
[----:B------:R-:W-:-:S04]  /*aee0*/  UIMAD UR4, UR16, UR4, URZ ;  /* 0x00000004100472a4 */ /* 0x000fc8000f8e023f */
[----:B------:R-:W-:-:S04]  /*aef0*/  UISETP.LT.AND UP0, UPT, UR7, UR4, UPT ;  /* 0x000000040700728c */ /* 0x000fc8000bf01270 */
[----:B------:R-:W-:-:S04]  /*af00*/  USEL UR7, UR7, UR4, !UP0 ;  /* 0x0000000407077287 */ /* 0x000fc8000c000000 */
.L_x_919:
[----:B------:R-:W-:-:S04]  /*af10*/  UIADD3 UR7, UR7, 0x2f, URZ ;  /* 0x0000002f07077890 */ /* 0x000fc8000fffe03f */
[----:B------:R-:W-:-:S04]  /*af20*/  UIMAD.WIDE UR4, UR7, 0x2aaaaaab, URZ ;  /* 0x2aaaaaab070478a5 */ /* 0x000fc8000f8e023f */
[----:B------:R-:W-:-:S04]  /*af30*/  USHF.R.U32.HI UR4, URZ, 0x1f, UR5 ;  /* 0x0000001f3f047899 */ /* 0x000fc80008011605 */
[----:B------:R-:W-:-:S04]  /*af40*/  ULEA.HI.SX32 UR4, UR5, UR4, 0x1d ;  /* 0x0000000405047291 */ /* 0x000fc8000f8fea3f */
[----:B------:R-:W-:-:S04]  /*af50*/  UISETP.LT.AND UP0, UPT, UR8, UR4, UPT ;  /* 0x000000040800728c */ /* 0x000fc8000bf01270 */
[----:B------:R-:W-:-:S06]  /*af60*/  USEL UR4, UR8, UR4, !UP0 ;  /* 0x0000000408047287 */ /* 0x000fcc000c000000 */
[----:B------:R-:W-:-:S13]  /*af70*/  ISETP.GE.AND P0, PT, R242, UR4, PT ;  /* 0x00000004f2007c0c */ /* 0x000fda000bf06270 */
[----:B------:R-:W-:Y:S05]  /*af80*/  @!P0 BRA `(.L_x_922) ;  /* 0x00002d6000008947 */ /* 0x000fea0003800000 */
[----:B-1----:R-:W-:Y:S01]  /*af90*/  MOV R2, R168 ;  /* 0x000000a800027202 */ /* 0x002fe20000000f00 */
[----:B------:R-:W-:Y:S01]  /*afa0*/  IMAD.MOV.U32 R170, RZ, RZ, R3 ;  /* 0x000000ffffaa7224 */ /* 0x000fe200078e0003 */
[----:B--2---:R-:W-:Y:S01]  /*afb0*/  MOV R0, R169 ;  /* 0x000000a900007202 */ /* 0x004fe20000000f00 */
[----:B------:R-:W-:Y:S01]  /*afc0*/  IMAD.MOV.U32 R244, RZ, RZ, R242 ;  /* 0x000000fffff47224 */ /* 0x000fe200078e00f2 */
[----:B------:R-:W-:Y:S01]  /*afd0*/  MOV R164, R167 ;  /* 0x000000a700a47202 */ /* 0x000fe20000000f00 */
[----:B------:R-:W-:Y:S01]  /*afe0*/  IMAD.MOV.U32 R248, RZ, RZ, c[0x0][0x1e4] ;  /* 0x00007900fff87624 */ /* 0x000fe200078e00ff */
[----:B------:R-:W-:Y:S02]  /*aff0*/  MOV R247, c[0x0][0x1e0] ;  /* 0x0000780000f77a02 */ /* 0x000fe40000000f00 */
.L_x_923:
[----:B------:R-:W2:Y:S01]  /*b000*/  LDL.64 R24, [R1+0x38] ;  /* 0x0000380001187983 */ /* 0x000ea20000100a00 */
[----:B------:R-:W-:Y:S05]  /*b010*/  DEPBAR.LE SB0, 0x0 ;  /* 0x000080000000791a */ /* 0x000fea0000000000 */
[----:B------:R-:W-:Y:S01]  /*b020*/  BAR.SYNC.DEFER_BLOCKING 0x0 ;  /* 0x0000000000007b1d */ /* 0x000fe20000010000 */
[C---:B------:R-:W-:Y:S02]  /*b030*/  ISETP.LT.AND P6, PT, R244.reuse, UR8, PT ;  /* 0x00000008f4007c0c */ /* 0x040fe4000bfc1270 */
[C---:B------:R-:W-:Y:S11]  /*b040*/  IADD3 R242, R244.reuse, -0x1, RZ ;  /* 0xfffffffff4f27810 */ /* 0x040ff60007ffe0ff */
[----:B------:R-:W-:Y:S01]  /*b050*/  @!P6 SHF.R.S32.HI R3, RZ, 0x1f, R244 ;  /* 0x0000001fff03e819 */ /* 0x000fe200000114f4 */
[C---:B------:R-:W-:Y:S04]  /*b060*/  @!P6 IMAD.WIDE.U32 R20, R244.reuse, c[0x0][0x208], RZ ;  /* 0x00008200f414ea25 */ /* 0x040fe800078e00ff */
[----:B------:R-:W-:Y:S04]  /*b070*/  @!P6 IMAD R3, R3, c[0x0][0x208], RZ ;  /* 0x000082000303ea24 */ /* 0x000fe800078e02ff */
[----:B------:R-:W-:Y:S01]  /*b080*/  @!P6 IMAD R3, R244, c[0x0][0x20c], R3 ;  /* 0x00008300f403ea24 */ /* 0x000fe200078e0203 */
[----:B------:R-:W3:Y:S04]  /*b090*/  LDL.64 R22, [R1+0x48] ;  /* 0x0000480001167983 */ /* 0x000ee80000100a00 */
[----:B------:R-:W-:Y:S02]  /*b0a0*/  @!P6 IADD3 R3, R21, R3, RZ ;  /* 0x000000031503e210 */ /* 0x000fe40007ffe0ff */
[----:B-----5:R-:W-:Y:S03]  /*b0b0*/  LDSM.16.M88.4 R48, [R231+0x8080] ;  /* 0x00808000e730783b */ /* 0x020fe60000000200 */
[----:B------:R-:W-:Y:S05]  /*b0c0*/  @!P6 IMAD R3, R3, 0x30, RZ ;  /* 0x000000300303e824 */ /* 0x000fea00078e02ff */
[----:B------:R-:W1:Y:S08]  /*b0d0*/  LDSM.16.M88.4 R16, [R224+0x5080] ;  /* 0x00508000e010783b */ /* 0x000e700000000200 */
[----:B------:R-:W4:Y:S08]  /*b0e0*/  LDSM.16.M88.4 R44, [R231+0xa080] ;  /* 0x00a08000e72c783b */ /* 0x000f300000000200 */
[----:B------:R-:W2:Y:S08]  /*b0f0*/  LDSM.16.M88.4 R32, [R224+0x5880] ;  /* 0x00588000e020783b */ /* 0x000eb00000000200 */
[----:B------:R-:W3:Y:S06]  /*b100*/  LDL.64 R250, [R1+0x40] ;  /* 0x0000400001fa7983 */ /* 0x000eec0000100a00 */
[----:B------:R-:W2:Y:S08]  /*b110*/  LDSM.16.M88.4 R172, [R224+0x6080] ;  /* 0x00608000e0ac783b */ /* 0x000eb00000000200 */
[----:B------:R-:W-:Y:S01]  /*b120*/  LDSM.16.M88.4 R192, [R233+0x8080] ;  /* 0x00808000e9c0783b */ /* 0x000fe20000000200 */
[-C--:B-1----:R-:W-:Y:S07]  /*b130*/  HMMA.16816.F32.BF16 R4, R48, R16.reuse, RZ ;  /* 0x000000103004723c */ /* 0x082fee00000418ff */
[----:B------:R-:W1:Y:S01]  /*b140*/  LDSM.16.M88.4 R196, [R235] ;  /* 0x00000000ebc4783b */ /* 0x000e620000000200 */
[C---:B----4-:R-:W-:Y:S07]  /*b150*/  HMMA.16816.F32.BF16 R8, R44.reuse, R16, RZ ;  /* 0x000000102c08723c */ /* 0x050fee00000418ff */
[----:B------:R-:W4:Y:S01]  /*b160*/  LDSM.16.M88.4 R200, [R233+0xa080] ;  /* 0x00a08000e9c8783b */ /* 0x000f220000000200 */
[-C--:B------:R-:W-:Y:S07]  /*b170*/  HMMA.16816.F32.BF16 R12, R44, R18.reuse, RZ ;  /* 0x000000122c0c723c */ /* 0x080fee00000418ff */
[----:B------:R-:W1:Y:S01]  /*b180*/  LDSM.16.M88.4 R204, [R241] ;  /* 0x00000000f1cc783b */ /* 0x000e620000000200 */
[C---:B------:R-:W-:Y:S07]  /*b190*/  HMMA.16816.F32.BF16 R16, R48.reuse, R18, RZ ;  /* 0x000000123010723c */ /* 0x040fee00000418ff */
[----:B------:R-:W1:Y:S01]  /*b1a0*/  LDSM.16.M88.4 R208, [R240] ;  /* 0x00000000f0d0783b */ /* 0x000e620000000200 */
[----:B--2---:R-:W-:Y:S04]  /*b1b0*/  @!P6 MOV R29, R25 ;  /* 0x00000019001de202 */ /* 0x004fe80000000f00 */
[----:B---3--:R-:W-:Y:S05]  /*b1c0*/  @!P6 MOV R28, R22 ;  /* 0x00000016001ce202 */ /* 0x008fea0000000f00 */
[----:B------:R-:W-:Y:S02]  /*b1d0*/  @!P6 IMAD.WIDE.U32 R28, R20, 0x30, R28 ;  /* 0x00000030141ce825 */ /* 0x000fe400078e001c */
[-C--:B------:R-:W-:Y:S03]  /*b1e0*/  HMMA.16816.F32.BF16 R20, R48, R32.reuse, RZ ;  /* 0x000000203014723c */ /* 0x080fe600000418ff */
[----:B------:R-:W-:Y:S02]  /*b1f0*/  @!P6 IADD3 R29, R29, R3, RZ ;  /* 0x000000031d1de210 */ /* 0x000fe40007ffe0ff */
[C---:B------:R-:W-:Y:S03]  /*b200*/  @!P6 SHF.L.U32 R3, R28.reuse, 0x1, RZ ;  /* 0x000000011c03e819 */ /* 0x040fe600000006ff */
[C---:B------:R-:W-:Y:S04]  /*b210*/  HMMA.16816.F32.BF16 R24, R44.reuse, R32, RZ ;  /* 0x000000202c18723c */ /* 0x040fe800000418ff */
[C---:B------:R-:W-:Y:S02]  /*b220*/  @!P6 IADD3 R36, P0, R3.reuse, c[0x0][0x1f8], RZ ;  /* 0x00007e000324ea10 */ /* 0x040fe40007f1e0ff */
[----:B------:R-:W-:Y:S02]  /*b230*/  @!P6 IADD3 R3, P5, R3, 0x80, RZ ;  /* 0x000000800303e810 */ /* 0x000fe40007fbe0ff */
[----:B------:R-:W-:Y:S02]  /*b240*/  @!P6 SHF.L.U64.HI R32, R28, 0x1, R29 ;  /* 0x000000011c20e819 */ /* 0x000fe4000001021d */
[-C--:B------:R-:W-:Y:S02]  /*b250*/  HMMA.16816.F32.BF16 R28, R44, R34.reuse, RZ ;  /* 0x000000222c1c723c */ /* 0x080fe400000418ff */
[----:B------:R-:W-:Y:S02]  /*b260*/  @!P6 IADD3.X R37, R32, c[0x0][0x1fc], RZ, P0, !PT ;  /* 0x00007f002025ea10 */ /* 0x000fe400007fe4ff */
[----:B------:R-:W-:Y:S02]  /*b270*/  @!P6 IADD3 R38, P2, R3, c[0x0][0x1f8], RZ ;  /* 0x00007e000326ea10 */ /* 0x000fe40007f5e0ff */
[----:B------:R-:W-:Y:S01]  /*b280*/  @!P6 IADD3 R40, P1, R36, UR10, RZ ;  /* 0x0000000a2428ec10 */ /* 0x000fe2000ff3e0ff */
[----:B------:R-:W-:Y:S01]  /*b290*/  @!PT LDS RZ, [RZ] ;  /* 0x00000000fffff984 */ /* 0x000fe20000000800 */
[----:B------:R-:W-:Y:S01]  /*b2a0*/  @!PT LDS RZ, [RZ] ;  /* 0x00000000fffff984 */ /* 0x000fe20000000800 */
[----:B------:R-:W-:Y:S01]  /*b2b0*/  @!PT LDS RZ, [RZ] ;  /* 0x00000000fffff984 */ /* 0x000fe20000000800 */
[----:B------:R2:W-:Y:S01]  /*b2c0*/  @!P6 LDGSTS.E.BYPASS.LTC128B.128 [R243+0x2080], [R36.64], !P4 ;  /* 0x0208000024f3efae */ /* 0x0005e2000e101d4e */
[----:B------:R-:W-:Y:S02]  /*b2d0*/  @!P6 IADD3.X R39, RZ, c[0x0][0x1fc], R32, P2, P5 ;  /* 0x00007f00ff27ea10 */ /* 0x000fe400017ea420 */
[C---:B------:R-:W-:Y:S02]  /*b2e0*/  HMMA.16816.F32.BF16 R32, R48.reuse, R34, RZ ;  /* 0x000000223020723c */ /* 0x040fe400000418ff */
[----:B------:R-:W-:Y:S02]  /*b2f0*/  @!P6 IADD3.X R41, R37, UR11, RZ, P1, !PT ;  /* 0x0000000b2529ec10 */ /* 0x000fe40008ffe4ff */
[----:B------:R-:W-:Y:S01]  /*b300*/  @!P6 IADD3 R42, P0, R40, UR10, RZ ;  /* 0x0000000a282aec10 */ /* 0x000fe2000ff1e0ff */
[----:B------:R2:W-:Y:S01]  /*b310*/  @!P6 LDGSTS.E.BYPASS.LTC128B.128 [R243+0x3880], [R38.64], !P3 ;  /* 0x0388000026f3efae */ /* 0x0005e2000d901d4e */
[----:B------:R-:W-:Y:S02]  /*b320*/  ISETP.GT.AND P5, PT, R244, UR8, PT ;  /* 0x00000008f4007c0c */ /* 0x000fe4000bfa4270 */
[----:B------:R-:W-:Y:S05]  /*b330*/  @!P6 IADD3.X R43, R41, UR11, RZ, P0, !PT ;  /* 0x0000000b292bec10 */ /* 0x000fea00087fe4ff */
[----:B------:R3:W-:Y:S08]  /*b340*/  @!P6 LDGSTS.E.BYPASS.LTC128B.128 [R243+0x2880], [R40.64], !P4 ;  /* 0x0288000028f3efae */ /* 0x0007f0000e101d4e */
[----:B------:R3:W-:Y:S08]  /*b350*/  @!P6 LDGSTS.E.BYPASS.LTC128B.128 [R243+0x4080], [R40.64+0x80], !P3 ;  /* 0x0408008028f3efae */ /* 0x0007f0000d901d4e */
[----:B------:R3:W-:Y:S01]  /*b360*/  @!P6 LDGSTS.E.BYPASS.LTC128B.128 [R243+0x3080], [R42.64], !P4 ;  /* 0x030800002af3efae */ /* 0x0007e2000e101d4e */
[-C--:B--2---:R-:W-:Y:S07]  /*b370*/  HMMA.16816.F32.BF16 R36, R48, R172.reuse, RZ ;  /* 0x000000ac3024723c */ /* 0x084fee00000418ff */
[----:B------:R3:W-:Y:S08]  /*b380*/  @!P6 LDGSTS.E.BYPASS.LTC128B.128 [R243+0x4880], [R42.64+0x80], !P3 ;  /* 0x048800802af3efae */ /* 0x0007f0000d901d4e */
[----:B------:R-:W-:Y:S08]  /*b390*/  LDSM.16.M88.4 R212, [R232+0x8080] ;  /* 0x00808000e8d4783b */ /* 0x000ff00000000200 */
[----:B------:R-:W0:Y:S08]  /*b3a0*/  LDGDEPBAR ;  /* 0x00000000000079af */ /* 0x000e300000000000 */
[----:B------:R-:W2:Y:S01]  /*b3b0*/  LDSM.16.M88.4 R216, [R230+0x5080] ;  /* 0x00508000e6d8783b */ /* 0x000ea20000000200 */
[C---:B---3--:R-:W-:Y:S07]  /*b3c0*/  HMMA.16816.F32.BF16 R40, R44.reuse, R172, RZ ;  /* 0x000000ac2c28723c */ /* 0x048fee00000418ff */
[----:B------:R-:W3:Y:S01]  /*b3d0*/  LDSM.16.M88.4 R220, [R232+0xa080] ;  /* 0x00a08000e8dc783b */ /* 0x000ee20000000200 */
[-C--:B------:R-:W-:Y:S08]  /*b3e0*/  HMMA.16816.F32.BF16 R44, R44, R174.reuse, RZ ;  /* 0x000000ae2c2c723c */ /* 0x080ff000000418ff */
[----:B------:R-:W-:Y:S01]  /*b3f0*/  HMMA.16816.F32.BF16 R48, R48, R174, RZ ;  /* 0x000000ae3030723c */ /* 0x000fe200000418ff */
[----:B------:R-:W2:Y:S07]  /*b400*/  LDSM.16.M88.4 R172, [R230+0x5880] ;  /* 0x00588000e6ac783b */ /* 0x000eae0000000200 */
[-C--:B-1----:R-:W-:Y:S08]  /*b410*/  HMMA.16816.F32.BF16 R4, R192, R196.reuse, R4 ;  /* 0x000000c4c004723c */ /* 0x082ff00000041804 */
[C---:B----4-:R-:W-:Y:S08]  /*b420*/  HMMA.16816.F32.BF16 R8, R200.reuse, R196, R8 ;  /* 0x000000c4c808723c */ /* 0x050ff00000041808 */
        /* <DEDUP_REMOVED lines=8> */
[-C--:B------:R-:W-:Y:S08]  /*b4b0*/  HMMA.16816.F32.BF16 R36, R192, R208.reuse, R36 ;  /* 0x000000d0c024723c */ /* 0x080ff00000041824 */
[C---:B------:R-:W-:Y:S08]  /*b4c0*/  HMMA.16816.F32.BF16 R40, R200.reuse, R208, R40 ;  /* 0x000000d0c828723c */ /* 0x040ff00000041828 */
[-C--:B------:R-:W-:Y:S01]  /*b4d0*/  HMMA.16816.F32.BF16 R44, R200, R210.reuse, R44 ;  /* 0x000000d2c82c723c */ /* 0x080fe2000004182c */
[----:B------:R-:W-:Y:S07]  /*b4e0*/  LDSM.16.M88.4 R200, [R229] ;  /* 0x00000000e5c8783b */ /* 0x000fee0000000200 */
[----:B------:R-:W-:Y:S01]  /*b4f0*/  HMMA.16816.F32.BF16 R48, R192, R210, R48 ;  /* 0x000000d2c030723c */ /* 0x000fe20000041830 */
[----:B------:R-:W4:Y:S07]  /*b500*/  LDSM.16.M88.4 R192, [R234+0x8080] ;  /* 0x00808000eac0783b */ /* 0x000f2e0000000200 */
[-C--:B--2---:R-:W-:Y:S01]  /*b510*/  HMMA.16816.F32.BF16 R4, R212, R216.reuse, R4 ;  /* 0x000000d8d404723c */ /* 0x084fe20000041804 */
[----:B------:R-:W2:Y:S07]  /*b520*/  LDSM.16.M88.4 R208, [R229+0x800] ;  /* 0x00080000e5d0783b */ /* 0x000eae0000000200 */
[C---:B---3--:R-:W-:Y:S08]  /*b530*/  HMMA.16816.F32.BF16 R8, R220.reuse, R216, R8 ;  /* 0x000000d8dc08723c */ /* 0x048ff00000041808 */
[-C--:B------:R-:W-:Y:S08]  /*b540*/  HMMA.16816.F32.BF16 R12, R220, R218.reuse, R12 ;  /* 0x000000dadc0c723c */ /* 0x080ff0000004180c */
[C---:B------:R-:W-:Y:S01]  /*b550*/  HMMA.16816.F32.BF16 R16, R212.reuse, R218, R16 ;  /* 0x000000dad410723c */ /* 0x040fe20000041810 */
[----:B------:R-:W-:Y:S07]  /*b560*/  LDSM.16.M88.4 R216, [R231+0xe080] ;  /* 0x00e08000e7d8783b */ /* 0x000fee0000000200 */
[-C--:B------:R-:W-:Y:S08]  /*b570*/  HMMA.16816.F32.BF16 R20, R212, R172.reuse, R20 ;  /* 0x000000acd414723c */ /* 0x080ff00000041814 */
[C---:B------:R-:W-:Y:S08]  /*b580*/  HMMA.16816.F32.BF16 R24, R220.reuse, R172, R24 ;  /* 0x000000acdc18723c */ /* 0x040ff00000041818 */
[-C--:B------:R-:W-:Y:S08]  /*b590*/  HMMA.16816.F32.BF16 R28, R220, R174.reuse, R28 ;  /* 0x000000aedc1c723c */ /* 0x080ff0000004181c */
[C---:B------:R-:W-:Y:S01]  /*b5a0*/  HMMA.16816.F32.BF16 R32, R212.reuse, R174, R32 ;  /* 0x000000aed420723c */ /* 0x040fe20000041820 */
[----:B------:R-:W3:Y:S07]  /*b5b0*/  LDSM.16.M88.4 R172, [R229+0x1000] ;  /* 0x00100000e5ac783b */ /* 0x000eee0000000200 */
[-C--:B-1----:R-:W-:Y:S08]  /*b5c0*/  HMMA.16816.F32.BF16 R36, R212, R196.reuse, R36 ;  /* 0x000000c4d424723c */ /* 0x082ff00000041824 */
[C---:B------:R-:W-:Y:S08]  /*b5d0*/  HMMA.16816.F32.BF16 R40, R220.reuse, R196, R40 ;  /* 0x000000c4dc28723c */ /* 0x040ff00000041828 */
[-C--:B------:R-:W-:Y:S01]  /*b5e0*/  HMMA.16816.F32.BF16 R44, R220, R198.reuse, R44 ;  /* 0x000000c6dc2c723c */ /* 0x080fe2000004182c */
[----:B------:R-:W-:Y:S07]  /*b5f0*/  LDSM.16.M88.4 R220, [R224+0x7880] ;  /* 0x00788000e0dc783b */ /* 0x000fee0000000200 */
[----:B------:R-:W-:Y:S01]  /*b600*/  HMMA.16816.F32.BF16 R48, R212, R198, R48 ;  /* 0x000000c6d430723c */ /* 0x000fe20000041830 */
[----:B------:R-:W-:Y:S07]  /*b610*/  LDSM.16.M88.4 R196, [R231+0xc080] ;  /* 0x00c08000e7c4783b */ /* 0x000fee0000000200 */
[-C--:B----4-:R-:W-:Y:S01]  /*b620*/  HMMA.16816.F32.BF16 R4, R192, R200.reuse, R4 ;  /* 0x000000c8c004723c */ /* 0x090fe20000041804 */
[----:B------:R-:W1:Y:S07]  /*b630*/  LDSM.16.M88.4 R212, [R224+0x6880] ;  /* 0x00688000e0d4783b */ /* 0x000e6e0000000200 */
[C---:B------:R-:W-:Y:S08]  /*b640*/  HMMA.16816.F32.BF16 R8, R204.reuse, R200, R8 ;  /* 0x000000c8cc08723c */ /* 0x040ff00000041808 */
[-C--:B------:R-:W-:Y:S08]  /*b650*/  HMMA.16816.F32.BF16 R12, R204, R202.reuse, R12 ;  /* 0x000000cacc0c723c */ /* 0x080ff0000004180c */
[C---:B------:R-:W-:Y:S01]  /*b660*/  HMMA.16816.F32.BF16 R16, R192.reuse, R202, R16 ;  /* 0x000000cac010723c */ /* 0x040fe20000041810 */
[----:B------:R-:W4:Y:S07]  /*b670*/  LDSM.16.M88.4 R200, [R224+0x7080] ;  /* 0x00708000e0c8783b */ /* 0x000f2e0000000200 */
[-C--:B--2---:R-:W-:Y:S08]  /*b680*/  HMMA.16816.F32.BF16 R20, R192, R208.reuse, R20 ;  /* 0x000000d0c014723c */ /* 0x084ff00000041814 */
[C---:B------:R-:W-:Y:S08]  /*b690*/  HMMA.16816.F32.BF16 R24, R204.reuse, R208, R24 ;  /* 0x000000d0cc18723c */ /* 0x040ff00000041818 */
[-C--:B------:R-:W-:Y:S08]  /*b6a0*/  HMMA.16816.F32.BF16 R28, R204, R210.reuse, R28 ;  /* 0x000000d2cc1c723c */ /* 0x080ff0000004181c */
[C---:B------:R-:W-:Y:S01]  /*b6b0*/  HMMA.16816.F32.BF16 R32, R192.reuse, R210, R32 ;  /* 0x000000d2c020723c */ /* 0x040fe20000041820 */
[----:B------:R-:W-:Y:S07]  /*b6c0*/  LDSM.16.M88.4 R208, [R237] ;  /* 0x00000000edd0783b */ /* 0x000fee0000000200 */
[-C--:B---3--:R-:W-:Y:S08]  /*b6d0*/  HMMA.16816.F32.BF16 R36, R192, R172.reuse, R36 ;  /* 0x000000acc024723c */ /* 0x088ff00000041824 */
[C---:B------:R-:W-:Y:S08]  /*b6e0*/  HMMA.16816.F32.BF16 R40, R204.reuse, R172, R40 ;  /* 0x000000accc28723c */ /* 0x040ff00000041828 */
[-C--:B------:R-:W-:Y:S01]  /*b6f0*/  HMMA.16816.F32.BF16 R44, R204, R174.reuse, R44 ;  /* 0x000000aecc2c723c */ /* 0x080fe2000004182c */
[----:B------:R-:W-:Y:S07]  /*b700*/  LDSM.16.M88.4 R204, [R233+0xe080] ;  /* 0x00e08000e9cc783b */ /* 0x000fee0000000200 */
[----:B------:R-:W-:Y:S01]  /*b710*/  HMMA.16816.F32.BF16 R48, R192, R174, R48 ;  /* 0x000000aec030723c */ /* 0x000fe20000041830 */
[----:B------:R-:W-:Y:S07]  /*b720*/  LDSM.16.M88.4 R172, [R233+0xc080] ;  /* 0x00c08000e9ac783b */ /* 0x000fee0000000200 */
[-C--:B-1----:R-:W-:Y:S01]  /*b730*/  HMMA.16816.F32.BF16 R4, R196, R212.reuse, R4 ;  /* 0x000000d4c404723c */ /* 0x082fe20000041804 */
[----:B------:R-:W1:Y:S07]  /*b740*/  LDSM.16.M88.4 R192, [R239] ;  /* 0x00000000efc0783b */ /* 0x000e6e0000000200 */
[C---:B------:R-:W-:Y:S08]  /*b750*/  HMMA.16816.F32.BF16 R8, R216.reuse, R212, R8 ;  /* 0x000000d4d808723c */ /* 0x040ff00000041808 */
[-C--:B------:R-:W-:Y:S08]  /*b760*/  HMMA.16816.F32.BF16 R12, R216, R214.reuse, R12 ;  /* 0x000000d6d80c723c */ /* 0x080ff0000004180c */
[C---:B------:R-:W-:Y:S01]  /*b770*/  HMMA.16816.F32.BF16 R16, R196.reuse, R214, R16 ;  /* 0x000000d6c410723c */ /* 0x040fe20000041810 */
[----:B------:R-:W-:Y:S07]  /*b780*/  LDSM.16.M88.4 R212, [R232+0xc080] ;  /* 0x00c08000e8d4783b */ /* 0x000fee0000000200 */
[-C--:B----4-:R-:W-:Y:S08]  /*b790*/  HMMA.16816.F32.BF16 R20, R196, R200.reuse, R20 ;  /* 0x000000c8c414723c */ /* 0x090ff00000041814 */
[C---:B------:R-:W-:Y:S08]  /*b7a0*/  HMMA.16816.F32.BF16 R24, R216.reuse, R200, R24 ;  /* 0x000000c8d818723c */ /* 0x040ff00000041818 */
[-C--:B------:R-:W-:Y:S08]  /*b7b0*/  HMMA.16816.F32.BF16 R28, R216, R202.reuse, R28 ;  /* 0x000000cad81c723c */ /* 0x080ff0000004181c */
[C---:B------:R-:W-:Y:S01]  /*b7c0*/  HMMA.16816.F32.BF16 R32, R196.reuse, R202, R32 ;  /* 0x000000cac420723c */ /* 0x040fe20000041820 */
[----:B------:R-:W2:Y:S07]  /*b7d0*/  LDSM.16.M88.4 R200, [R238] ;  /* 0x00000000eec8783b */ /* 0x000eae0000000200 */
[-C--:B------:R-:W-:Y:S08]  /*b7e0*/  HMMA.16816.F32.BF16 R36, R196, R220.reuse, R36 ;  /* 0x000000dcc424723c */ /* 0x080ff00000041824 */
[C---:B------:R-:W-:Y:S08]  /*b7f0*/  HMMA.16816.F32.BF16 R40, R216.reuse, R220, R40 ;  /* 0x000000dcd828723c */ /* 0x040ff00000041828 */
[-C--:B------:R-:W-:Y:S01]  /*b800*/  HMMA.16816.F32.BF16 R44, R216, R222.reuse, R44 ;  /* 0x000000ded82c723c */ /* 0x080fe2000004182c */
[----:B------:R-:W3:Y:S07]  /*b810*/  LDSM.16.M88.4 R216, [R230+0x6880] ;  /* 0x00688000e6d8783b */ /* 0x000eee0000000200 */
[----:B------:R-:W-:Y:S01]  /*b820*/  HMMA.16816.F32.BF16 R48, R196, R222, R48 ;  /* 0x000000dec430723c */ /* 0x000fe20000041830 */
[----:B------:R-:W4:Y:S07]  /*b830*/  LDSM.16.M88.4 R196, [R232+0xe080] ;  /* 0x00e08000e8c4783b */ /* 0x000f2e0000000200 */
[-C--:B-1----:R-:W-:Y:S01]  /*b840*/  HMMA.16816.F32.BF16 R4, R172, R192.reuse, R4 ;  /* 0x000000c0ac04723c */ /* 0x082fe20000041804 */
[----:B------:R-:W1:Y:S07]  /*b850*/  LDSM.16.M88.4 R220, [R230+0x7080] ;  /* 0x00708000e6dc783b */ /* 0x000e6e0000000200 */
[C---:B------:R-:W-:Y:S08]  /*b860*/  HMMA.16816.F32.BF16 R8, R204.reuse, R192, R8 ;  /* 0x000000c0cc08723c */ /* 0x040ff00000041808 */
[-C--:B------:R-:W-:Y:S08]  /*b870*/  HMMA.16816.F32.BF16 R12, R204, R194.reuse, R12 ;  /* 0x000000c2cc0c723c */ /* 0x080ff0000004180c */
[C---:B------:R-:W-:Y:S01]  /*b880*/  HMMA.16816.F32.BF16 R16, R172.reuse, R194, R16 ;  /* 0x000000c2ac10723c */ /* 0x040fe20000041810 */
[----:B------:R-:W-:Y:S07]  /*b890*/  LDSM.16.M88.4 R192, [R234+0xc080] ;  /* 0x00c08000eac0783b */ /* 0x000fee0000000200 */
[-C--:B--2---:R-:W-:Y:S08]  /*b8a0*/  HMMA.16816.F32.BF16 R20, R172, R200.reuse, R20 ;  /* 0x000000c8ac14723c */ /* 0x084ff00000041814 */
[C---:B------:R-:W-:Y:S08]  /*b8b0*/  HMMA.16816.F32.BF16 R24, R204.reuse, R200, R24 ;  /* 0x000000c8cc18723c */ /* 0x040ff00000041818 */
[-C--:B------:R-:W-:Y:S08]  /*b8c0*/  HMMA.16816.F32.BF16 R28, R204, R202.reuse, R28 ;  /* 0x000000cacc1c723c */ /* 0x080ff0000004181c */
[C---:B------:R-:W-:Y:S01]  /*b8d0*/  HMMA.16816.F32.BF16 R32, R172.reuse, R202, R32 ;  /* 0x000000caac20723c */ /* 0x040fe20000041820 */
[----:B------:R-:W-:Y:S07]  /*b8e0*/  LDSM.16.M88.4 R200, [R229+0x1800] ;  /* 0x00180000e5c8783b */ /* 0x000fee0000000200 */
[-C--:B------:R-:W-:Y:S08]  /*b8f0*/  HMMA.16816.F32.BF16 R36, R172, R208.reuse, R36 ;  /* 0x000000d0ac24723c */ /* 0x080ff00000041824 */
[C---:B------:R-:W-:Y:S08]  /*b900*/  HMMA.16816.F32.BF16 R40, R204.reuse, R208, R40 ;  /* 0x000000d0cc28723c */ /* 0x040ff00000041828 */
[-C--:B------:R-:W-:Y:S01]  /*b910*/  HMMA.16816.F32.BF16 R44, R204, R210.reuse, R44 ;  /* 0x000000d2cc2c723c */ /* 0x080fe2000004182c */
[----:B------:R-:W-:Y:S07]  /*b920*/  LDSM.16.M88.4 R204, [R236+0xe080] ;  /* 0x00e08000eccc783b */ /* 0x000fee0000000200 */
[----:B------:R-:W-:Y:S01]  /*b930*/  HMMA.16816.F32.BF16 R48, R172, R210, R48 ;  /* 0x000000d2ac30723c */ /* 0x000fe20000041830 */
[----:B------:R-:W2:Y:S07]  /*b940*/  LDSM.16.M88.4 R172, [R230+0x7880] ;  /* 0x00788000e6ac783b */ /* 0x000eae0000000200 */
[-C--:B---3--:R-:W-:Y:S01]  /*b950*/  HMMA.16816.F32.BF16 R4, R212, R216.reuse, R4 ;  /* 0x000000d8d404723c */ /* 0x088fe20000041804 */
[----:B------:R-:W3:Y:S07]  /*b960*/  LDSM.16.M88.4 R208, [R229+0x2000] ;  /* 0x00200000e5d0783b */ /* 0x000eee0000000200 */
[C---:B----4-:R-:W-:Y:S08]  /*b970*/  HMMA.16816.F32.BF16 R8, R196.reuse, R216, R8 ;  /* 0x000000d8c408723c */ /* 0x050ff00000041808 */
[-C--:B------:R-:W-:Y:S08]  /*b980*/  HMMA.16816.F32.BF16 R12, R196, R218.reuse, R12 ;  /* 0x000000dac40c723c */ /* 0x080ff0000004180c */
[C---:B------:R-:W-:Y:S01]  /*b990*/  HMMA.16816.F32.BF16 R16, R212.reuse, R218, R16 ;  /* 0x000000dad410723c */ /* 0x040fe20000041810 */
[----:B------:R-:W4:Y:S01]  /*b9a0*/  LDSM.16.M88.4 R216, [R229+0x2800] ;  /* 0x00280000e5d8783b */ /* 0x000f220000000200 */
[----:B------:R-:W-:Y:S06]  /*b9b0*/  DEPBAR.LE SB0, 0x0 ;  /* 0x000080000000791a */ /* 0x000fec0000000000 */
[-C--:B-1----:R-:W-:Y:S01]  /*b9c0*/  HMMA.16816.F32.BF16 R20, R212, R220.reuse, R20 ;  /* 0x000000dcd414723c */ /* 0x082fe20000041814 */
[----:B------:R-:W-:Y:S07]  /*b9d0*/  BAR.SYNC.DEFER_BLOCKING 0x0 ;  /* 0x0000000000007b1d */ /* 0x000fee0000010000 */
[C---:B------:R-:W-:Y:S08]  /*b9e0*/  HMMA.16816.F32.BF16 R24, R196.reuse, R220, R24 ;  /* 0x000000dcc418723c */ /* 0x040ff00000041818 */
[-C--:B------:R-:W-:Y:S08]  /*b9f0*/  HMMA.16816.F32.BF16 R28, R196, R222.reuse, R28 ;  /* 0x000000dec41c723c */ /* 0x080ff0000004181c */
[C---:B------:R-:W-:Y:S08]  /*ba00*/  HMMA.16816.F32.BF16 R32, R212.reuse, R222, R32 ;  /* 0x000000ded420723c */ /* 0x040ff00000041820 */
[-C--:B--2---:R-:W-:Y:S08]  /*ba10*/  HMMA.16816.F32.BF16 R36, R212, R172.reuse, R36 ;  /* 0x000000acd424723c */ /* 0x084ff00000041824 */
[C---:B------:R-:W-:Y:S08]  /*ba20*/  HMMA.16816.F32.BF16 R40, R196.reuse, R172, R40 ;  /* 0x000000acc428723c */ /* 0x040ff00000041828 */
[-C--:B------:R-:W-:Y:S01]  /*ba30*/  HMMA.16816.F32.BF16 R44, R196, R174.reuse, R44 ;  /* 0x000000aec42c723c */ /* 0x080fe2000004182c */
[----:B------:R-:W2:Y:S06]  /*ba40*/  LDL.64 R198, [R1+0x30] ;  /* 0x0000300001c67983 */ /* 0x000eac0000100a00 */
[----:B------:R-:W2:Y:S01]  /*ba50*/  LDL.LU R252, [R1+0x1c] ;  /* 0x00001c0001fc7983 */ /* 0x000ea20000300800 */
[----:B------:R-:W-:Y:S03]  /*ba60*/  HMMA.16816.F32.BF16 R48, R212, R174, R48 ;  /* 0x000000aed430723c */ /* 0x000fe60000041830 */
[----:B------:R-:W2:Y:S05]  /*ba70*/  LDL.LU R251, [R1+0x14] ;  /* 0x0000140001fb7983 */ /* 0x000eaa0000300800 */
[-C--:B------:R-:W-:Y:S08]  /*ba80*/  HMMA.16816.F32.BF16 R4, R192, R200.reuse, R4 ;  /* 0x000000c8c004723c */ /* 0x080ff00000041804 */
[C---:B------:R-:W-:Y:S08]  /*ba90*/  HMMA.16816.F32.BF16 R8, R204.reuse, R200, R8 ;  /* 0x000000c8cc08723c */ /* 0x040ff00000041808 */
[-C--:B------:R-:W-:Y:S08]  /*baa0*/  HMMA.16816.F32.BF16 R12, R204, R202.reuse, R12 ;  /* 0x000000cacc0c723c */ /* 0x080ff0000004180c */
[C---:B------:R-:W-:Y:S04]  /*bab0*/  HMMA.16816.F32.BF16 R16, R192.reuse, R202, R16 ;  /* 0x000000cac010723c */ /* 0x040fe80000041810 */
[----:B------:R-:W-:Y:S02]  /*bac0*/  FMNMX.FTZ R3, R4, R0, !PT ;  /* 0x0000000004037209 */ /* 0x000fe40007810000 */
[----:B------:R-:W-:Y:S02]  /*bad0*/  FMNMX.FTZ R165, R6, R2, !PT ;  /* 0x0000000206a57209 */ /* 0x000fe40007810000 */
[-C--:B---3--:R-:W-:Y:S04]  /*bae0*/  HMMA.16816.F32.BF16 R20, R192, R208.reuse, R20 ;  /* 0x000000d0c014723c */ /* 0x088fe80000041814 */
[----:B------:R-:W-:Y:S02]  /*baf0*/  FMNMX.FTZ R3, R5, R3, !PT ;  /* 0x0000000305037209 */ /* 0x000fe40007810000 */
[----:B------:R-:W-:Y:S02]  /*bb00*/  FMNMX.FTZ R166, R7, R165, !PT ;  /* 0x000000a507a67209 */ /* 0x000fe40007810000 */
[C---:B------:R-:W-:Y:S04]  /*bb10*/  HMMA.16816.F32.BF16 R24, R204.reuse, R208, R24 ;  /* 0x000000d0cc18723c */ /* 0x040fe80000041818 */
[----:B------:R-:W-:Y:S04]  /*bb20*/  FMNMX.FTZ R165, R8, R164, !PT ;  /* 0x000000a408a57209 */ /* 0x000fe80007810000 */
[-C--:B------:R-:W-:Y:S04]  /*bb30*/  HMMA.16816.F32.BF16 R28, R204, R210.reuse, R28 ;  /* 0x000000d2cc1c723c */ /* 0x080fe8000004181c */
[----:B------:R-:W-:Y:S02]  /*bb40*/  FMNMX.FTZ R165, R9, R165, !PT ;  /* 0x000000a509a57209 */ /* 0x000fe40007810000 */
[----:B------:R-:W-:Y:S02]  /*bb50*/  FMNMX.FTZ R3, R16, R3, !PT ;  /* 0x0000000310037209 */ /* 0x000fe40007810000 */
[C---:B------:R-:W-:Y:S04]  /*bb60*/  HMMA.16816.F32.BF16 R32, R192.reuse, R210, R32 ;  /* 0x000000d2c020723c */ /* 0x040fe80000041820 */
[----:B------:R-:W-:Y:S02]  /*bb70*/  FMNMX.FTZ R169, R17, R3, !PT ;  /* 0x0000000311a97209 */ /* 0x000fe40007810000 */
[----:B------:R-:W-:Y:S02]  /*bb80*/  FMNMX.FTZ R3, R18, R166, !PT ;  /* 0x000000a612037209 */ /* 0x000fe40007810000 */
[-C--:B----4-:R-:W-:Y:S04]  /*bb90*/  HMMA.16816.F32.BF16 R36, R192, R216.reuse, R36 ;  /* 0x000000d8c024723c */ /* 0x090fe80000041824 */
        /* <DEDUP_REMOVED lines=28> */
[----:B------:R-:W-:Y:S03]  /*bd60*/  FMNMX.FTZ R165, R41, R165, !PT ;  /* 0x000000a529a57209 */ /* 0x000fe60007810000 */
[----:B------:R-:W3:Y:S01]  /*bd70*/  SHFL.BFLY PT, R167, R3, 0x2, 0x1f ;  /* 0x0c401f0003a77f89 */ /* 0x000ee200000e0000 */
[----:B------:R-:W-:Y:S04]  /*bd80*/  FMNMX.FTZ R165, R44, R165, !PT ;  /* 0x000000a52ca57209 */ /* 0x000fe80007810000 */
[----:B------:R-:W-:Y:S05]  /*bd90*/  FMNMX.FTZ R165, R45, R165, !PT ;  /* 0x000000a52da57209 */ /* 0x000fea0007810000 */
[----:B------:R-:W4:Y:S01]  /*bda0*/  SHFL.BFLY PT, R168, R165, 0x2, 0x1f ;  /* 0x0c401f00a5a87f89 */ /* 0x000f2200000e0000 */
[----:B-1----:R-:W-:Y:S02]  /*bdb0*/  FMNMX.FTZ R169, R169, R166, !PT ;  /* 0x000000a6a9a97209 */ /* 0x002fe40007810000 */
[----:B------:R-:W-:Y:S05]  /*bdc0*/  FMNMX.FTZ R166, R10, R170, !PT ;  /* 0x000000aa0aa67209 */ /* 0x000fea0007810000 */
[----:B------:R-:W1:Y:S01]  /*bdd0*/  SHFL.BFLY PT, R171, R169, 0x1, 0x1f ;  /* 0x0c201f00a9ab7f89 */ /* 0x000e6200000e0000 */
[----:B------:R-:W-:Y:S04]  /*bde0*/  FMNMX.FTZ R166, R11, R166, !PT ;  /* 0x000000a60ba67209 */ /* 0x000fe80007810000 */
[----:B------:R-:W-:Y:S02]  /*bdf0*/  FMNMX.FTZ R166, R14, R166, !PT ;  /* 0x000000a60ea67209 */ /* 0x000fe40007810000 */
[----:B---3--:R-:W-:Y:S02]  /*be00*/  FMNMX.FTZ R3, R3, R167, !PT ;  /* 0x000000a703037209 */ /* 0x008fe40007810000 */
[----:B------:R-:W-:Y:S03]  /*be10*/  FMNMX.FTZ R166, R15, R166, !PT ;  /* 0x000000a60fa67209 */ /* 0x000fe60007810000 */
[----:B------:R-:W3:Y:S01]  /*be20*/  SHFL.BFLY PT, R167, R3, 0x1, 0x1f ;  /* 0x0c201f0003a77f89 */ /* 0x000ee200000e0000 */
[----:B------:R-:W-:Y:S02]  /*be30*/  FMNMX.FTZ R166, R26, R166, !PT ;  /* 0x000000a61aa67209 */ /* 0x000fe40007810000 */
[----:B----4-:R-:W-:Y:S02]  /*be40*/  FMNMX.FTZ R165, R165, R168, !PT ;  /* 0x000000a8a5a57209 */ /* 0x010fe40007810000 */
[----:B------:R-:W-:Y:S03]  /*be50*/  FMNMX.FTZ R166, R27, R166, !PT ;  /* 0x000000a61ba67209 */ /* 0x000fe60007810000 */
[----:B------:R-:W4:Y:S01]  /*be60*/  SHFL.BFLY PT, R172, R165, 0x1, 0x1f ;  /* 0x0c201f00a5ac7f89 */ /* 0x000f2200000e0000 */
[----:B------:R-:W-:Y:S02]  /*be70*/  FMNMX.FTZ R166, R30, R166, !PT ;  /* 0x000000a61ea67209 */ /* 0x000fe40007810000 */
[----:B-1----:R-:W-:Y:S02]  /*be80*/  FMNMX.FTZ R169, R169, R171, !PT ;  /* 0x000000aba9a97209 */ /* 0x002fe40007810000 */
[----:B------:R-:W-:Y:S03]  /*be90*/  FMNMX.FTZ R166, R31, R166, !PT ;  /* 0x000000a61fa67209 */ /* 0x000fe60007810000 */
[C---:B------:R-:W-:Y:S02]  /*bea0*/  FADD.FTZ R0, -R169.reuse, R0 ;  /* 0x00000000a9007221 */ /* 0x040fe40000010100 */
[----:B------:R-:W-:Y:S02]  /*beb0*/  FMUL.FTZ R200, R169, c[0x0][0x2d0] ;  /* 0x0000b400a9c87a20 */ /* 0x000fe40000410000 */
[----:B------:R-:W-:Y:S02]  /*bec0*/  FMUL.FTZ R0, R0, c[0x0][0x2d0] ;  /* 0x0000b40000007a20 */ /* 0x000fe40000410000 */
[--C-:B------:R-:W-:Y:S01]  /*bed0*/  FFMA.FTZ R4, R4, c[0x0][0x2d0], -R200.reuse ;  /* 0x0000b40004047a23 */ /* 0x100fe200000108c8 */
[----:B---3--:R-:W-:Y:S01]  /*bee0*/  FMNMX.FTZ R168, R3, R167, !PT ;  /* 0x000000a703a87209 */ /* 0x008fe20007810000 */
[--C-:B------:R-:W-:Y:S01]  /*bef0*/  FFMA.FTZ R5, R5, c[0x0][0x2d0], -R200.reuse ;  /* 0x0000b40005057a23 */ /* 0x100fe200000108c8 */
[----:B------:R-:W-:Y:S01]  /*bf00*/  FMNMX.FTZ R3, R42, R166, !PT ;  /* 0x000000a62a037209 */ /* 0x000fe20007810000 */
[----:B------:R1:W-:Y:S01]  /*bf10*/  MUFU.EX2 R222, R4 ;  /* 0x0000000400de7308 */ /* 0x0003e20000000800 */
[----:B------:R-:W-:Y:S02]  /*bf20*/  FFMA.FTZ R16, R16, c[0x0][0x2d0], -R200 ;  /* 0x0000b40010107a23 */ /* 0x000fe400000108c8 */
[C---:B------:R-:W-:Y:S02]  /*bf30*/  FADD.FTZ R2, -R168.reuse, R2 ;  /* 0x00000002a8027221 */ /* 0x040fe40000010100 */
[----:B------:R-:W-:Y:S01]  /*bf40*/  FMUL.FTZ R205, R168, c[0x0][0x2d0] ;  /* 0x0000b400a8cd7a20 */ /* 0x000fe20000410000 */
[----:B----4-:R-:W-:Y:S01]  /*bf50*/  FMNMX.FTZ R167, R165, R172, !PT ;  /* 0x000000aca5a77209 */ /* 0x010fe20007810000 */
[----:B------:R-:W-:Y:S02]  /*bf60*/  FMUL.FTZ R2, R2, c[0x0][0x2d0] ;  /* 0x0000b40002027a20 */ /* 0x000fe40000410000 */
[--C-:B------:R-:W-:Y:S01]  /*bf70*/  FFMA.FTZ R6, R6, c[0x0][0x2d0], -R205.reuse ;  /* 0x0000b40006067a23 */ /* 0x100fe200000108cd */
[----:B------:R3:W4:Y:S01]  /*bf80*/  MUFU.EX2 R166, R0 ;  /* 0x0000000000a67308 */ /* 0x0007220000000800 */
[--C-:B------:R-:W-:Y:S02]  /*bf90*/  FFMA.FTZ R7, R7, c[0x0][0x2d0], -R205.reuse ;  /* 0x0000b40007077a23 */ /* 0x100fe400000108cd */
[----:B------:R-:W-:Y:S02]  /*bfa0*/  FMUL.FTZ R206, R167, c[0x0][0x2d0] ;  /* 0x0000b400a7ce7a20 */ /* 0x000fe40000410000 */
[----:B------:R-:W-:Y:S02]  /*bfb0*/  FFMA.FTZ R17, R17, c[0x0][0x2d0], -R200 ;  /* 0x0000b40011117a23 */ /* 0x000fe400000108c8 */
[--C-:B------:R-:W-:Y:S02]  /*bfc0*/  FFMA.FTZ R8, R8, c[0x0][0x2d0], -R206.reuse ;  /* 0x0000b40008087a23 */ /* 0x100fe400000108ce */
[----:B------:R-:W-:Y:S01]  /*bfd0*/  FFMA.FTZ R9, R9, c[0x0][0x2d0], -R206 ;  /* 0x0000b40009097a23 */ /* 0x000fe200000108ce */
[----:B------:R4:W4:Y:S01]  /*bfe0*/  MUFU.EX2 R165, R2 ;  /* 0x0000000200a57308 */ /* 0x0009220000000800 */
[--C-:B------:R-:W-:Y:S02]  /*bff0*/  FFMA.FTZ R18, R18, c[0x0][0x2d0], -R205.reuse ;  /* 0x0000b40012127a23 */ /* 0x100fe400000108cd */
[--C-:B------:R-:W-:Y:S01]  /*c000*/  FFMA.FTZ R19, R19, c[0x0][0x2d0], -R205.reuse ;  /* 0x0000b40013137a23 */ /* 0x100fe200000108cd */
[----:B-1----:R-:W-:Y:S01]  /*c010*/  @P5 SHF.R.S32.HI R4, RZ, 0x1f, R242 ;  /* 0x0000001fff045819 */ /* 0x002fe200000114f2 */
[--C-:B------:R-:W-:Y:S02]  /*c020*/  FFMA.FTZ R12, R12, c[0x0][0x2d0], -R206.reuse ;  /* 0x0000b4000c0c7a23 */ /* 0x100fe400000108ce */
[----:B------:R-:W-:Y:S02]  /*c030*/  FFMA.FTZ R13, R13, c[0x0][0x2d0], -R206 ;  /* 0x0000b4000d0d7a23 */ /* 0x000fe400000108ce */
[--C-:B------:R-:W-:Y:S01]  /*c040*/  FFMA.FTZ R20, R20, c[0x0][0x2d0], -R200.reuse ;  /* 0x0000b40014147a23 */ /* 0x100fe200000108c8 */
[----:B------:R-:W-:Y:S01]  /*c050*/  MUFU.EX2 R218, R6 ;  /* 0x0000000600da7308 */ /* 0x000fe20000000800 */
[--C-:B------:R-:W-:Y:S02]  /*c060*/  FFMA.FTZ R21, R21, c[0x0][0x2d0], -R200.reuse ;  /* 0x0000b40015157a23 */ /* 0x100fe400000108c8 */
[--C-:B------:R-:W-:Y:S01]  /*c070*/  FFMA.FTZ R22, R22, c[0x0][0x2d0], -R205.reuse ;  /* 0x0000b40016167a23 */ /* 0x100fe200000108cd */
[----:B---3--:R-:W-:Y:S01]  /*c080*/  FMNMX.FTZ R0, R43, R3, !PT ;  /* 0x000000032b007209 */ /* 0x008fe20007810000 */
[----:B------:R-:W-:Y:S02]  /*c090*/  FFMA.FTZ R33, R33, c[0x0][0x2d0], -R200 ;  /* 0x0000b40021217a23 */ /* 0x000fe400000108c8 */
[--C-:B------:R-:W-:Y:S01]  /*c0a0*/  FFMA.FTZ R34, R34, c[0x0][0x2d0], -R205.reuse ;  /* 0x0000b40022227a23 */ /* 0x100fe200000108cd */
[----:B------:R-:W-:Y:S01]  /*c0b0*/  FMNMX.FTZ R0, R46, R0, !PT ;  /* 0x000000002e007209 */ /* 0x000fe20007810000 */
[--C-:B------:R-:W-:Y:S01]  /*c0c0*/  FFMA.FTZ R35, R35, c[0x0][0x2d0], -R205.reuse ;  /* 0x0000b40023237a23 */ /* 0x100fe200000108cd */
[----:B------:R1:W3:Y:S01]  /*c0d0*/  MUFU.EX2 R219, R7 ;  /* 0x0000000700db7308 */ /* 0x0002e20000000800 */
[--C-:B------:R-:W-:Y:S01]  /*c0e0*/  FFMA.FTZ R24, R24, c[0x0][0x2d0], -R206.reuse ;  /* 0x0000b40018187a23 */ /* 0x100fe200000108ce */
[----:B------:R-:W-:Y:S01]  /*c0f0*/  FMNMX.FTZ R0, R47, R0, !PT ;  /* 0x000000002f007209 */ /* 0x000fe20007810000 */
[----:B------:R-:W-:Y:S02]  /*c100*/  FFMA.FTZ R25, R25, c[0x0][0x2d0], -R206 ;  /* 0x0000b40019197a23 */ /* 0x000fe400000108ce */
[----:B----4-:R-:W-:Y:S02]  /*c110*/  FADD.FTZ R2, -R167, R164 ;  /* 0x000000a4a7027221 */ /* 0x010fe40000010100 */
[----:B------:R-:W4:Y:S01]  /*c120*/  SHFL.BFLY PT, R3, R0, 0x2, 0x1f ;  /* 0x0c401f0000037f89 */ /* 0x000f2200000e0000 */
[--C-:B------:R-:W-:Y:S02]  /*c130*/  FFMA.FTZ R36, R36, c[0x0][0x2d0], -R200.reuse ;  /* 0x0000b40024247a23 */ /* 0x100fe400000108c8 */
[----:B------:R-:W-:Y:S01]  /*c140*/  FMUL.FTZ R2, R2, c[0x0][0x2d0] ;  /* 0x0000b40002027a20 */ /* 0x000fe20000410000 */
[----:B------:R-:W4:Y:S01]  /*c150*/  MUFU.EX2 R223, R5 ;  /* 0x0000000500df7308 */ /* 0x000f220000000800 */
[----:B------:R-:W-:Y:S02]  /*c160*/  FFMA.FTZ R37, R37, c[0x0][0x2d0], -R200 ;  /* 0x0000b40025257a23 */ /* 0x000fe400000108c8 */
[--C-:B------:R-:W-:Y:S02]  /*c170*/  FFMA.FTZ R38, R38, c[0x0][0x2d0], -R205.reuse ;  /* 0x0000b40026267a23 */ /* 0x100fe400000108cd */
[----:B------:R-:W-:Y:S02]  /*c180*/  FFMA.FTZ R39, R39, c[0x0][0x2d0], -R205 ;  /* 0x0000b40027277a23 */ /* 0x000fe400000108cd */
[C---:B------:R-:W-:Y:S02]  /*c190*/  FMUL.FTZ R148, R166.reuse, R148 ;  /* 0x00000094a6947220 */ /* 0x040fe40000410000 */
[----:B------:R-:W-:Y:S01]  /*c1a0*/  FMUL.FTZ R149, R166, R149 ;  /* 0x00000095a6957220 */ /* 0x000fe20000410000 */
[----:B------:R2:W2:Y:S01]  /*c1b0*/  MUFU.EX2 R164, R2 ;  /* 0x0000000200a47308 */ /* 0x0004a20000000800 */
[----:B------:R-:W-:Y:S02]  /*c1c0*/  FMUL.FTZ R150, R165, R150 ;  /* 0x00000096a5967220 */ /* 0x000fe40000410000 */
[----:B-1----:R-:W-:Y:S01]  /*c1d0*/  @P5 IMAD.WIDE.U32 R6, R242, c[0x0][0x1e0], RZ ;  /* 0x00007800f2065a25 */ /* 0x002fe200078e00ff */
[----:B---3--:R-:W-:Y:S03]  /*c1e0*/  F2FP.BF16.PACK_AB R173, R219, R218 ;  /* 0x000000dadbad723e */ /* 0x008fe600000010ff */
[----:B------:R-:W-:Y:S02]  /*c1f0*/  FMUL.FTZ R151, R165, R151 ;  /* 0x00000097a5977220 */ /* 0x000fe40000410000 */
[----:B------:R-:W-:Y:S01]  /*c200*/  FMUL.FTZ R160, R166, R160 ;  /* 0x000000a0a6a07220 */ /* 0x000fe20000410000 */
[----:B----4-:R-:W-:Y:S01]  /*c210*/  FMNMX.FTZ R0, R0, R3, !PT ;  /* 0x0000000300007209 */ /* 0x010fe20007810000 */
[----:B------:R-:W-:Y:S01]  /*c220*/  MUFU.EX2 R217, R8 ;  /* 0x0000000800d97308 */ /* 0x000fe20000000800 */
[C---:B------:R-:W-:Y:S01]  /*c230*/  FMUL.FTZ R161, R166.reuse, R161 ;  /* 0x000000a1a6a17220 */ /* 0x040fe20000410000 */
[----:B------:R-:W-:Y:S01]  /*c240*/  F2FP.BF16.PACK_AB R172, R223, R222 ;  /* 0x000000dedfac723e */ /* 0x000fe200000010ff */
[C---:B------:R-:W-:Y:S02]  /*c250*/  FMUL.FTZ R162, R165.reuse, R162 ;  /* 0x000000a2a5a27220 */ /* 0x040fe40000410000 */
[C---:B------:R-:W-:Y:S02]  /*c260*/  FMUL.FTZ R163, R165.reuse, R163 ;  /* 0x000000a3a5a37220 */ /* 0x040fe40000410000 */
[C---:B------:R-:W-:Y:S03]  /*c270*/  FMUL.FTZ R52, R166.reuse, R52 ;  /* 0x00000034a6347220 */ /* 0x040fe60000410000 */
[----:B------:R-:W-:Y:S01]  /*c280*/  MUFU.EX2 R216, R9 ;  /* 0x0000000900d87308 */ /* 0x000fe20000000800 */
[----:B------:R-:W-:Y:S01]  /*c290*/  FMUL.FTZ R53, R166, R53 ;  /* 0x00000035a6357220 */ /* 0x000fe20000410000 */
[----:B--2---:R-:W1:Y:S01]  /*c2a0*/  SHFL.BFLY PT, R2, R0, 0x1, 0x1f ;  /* 0x0c201f0000027f89 */ /* 0x004e6200000e0000 */
[C---:B------:R-:W-:Y:S02]  /*c2b0*/  FMUL.FTZ R136, R164.reuse, R136 ;  /* 0x00000088a4887220 */ /* 0x040fe40000410000 */
[C---:B------:R-:W-:Y:S02]  /*c2c0*/  FMUL.FTZ R137, R164.reuse, R137 ;  /* 0x00000089a4897220 */ /* 0x040fe40000410000 */
[C---:B------:R-:W-:Y:S03]  /*c2d0*/  FMUL.FTZ R140, R164.reuse, R140 ;  /* 0x0000008ca48c7220 */ /* 0x040fe60000410000 */
[----:B------:R2:W-:Y:S01]  /*c2e0*/  MUFU.EX2 R246, R16 ;  /* 0x0000001000f67308 */ /* 0x0005e20000000800 */
[C---:B------:R-:W-:Y:S01]  /*c2f0*/  FMUL.FTZ R141, R164.reuse, R141 ;  /* 0x0000008da48d7220 */ /* 0x040fe20000410000 */
[----:B------:R-:W-:Y:S01]  /*c300*/  @P5 MOV R5, R199 ;  /* 0x000000c700055202 */ /* 0x000fe20000000f00 */
[C---:B------:R-:W-:Y:S02]  /*c310*/  FMUL.FTZ R152, R164.reuse, R152 ;  /* 0x00000098a4987220 */ /* 0x040fe40000410000 */
[C---:B------:R-:W-:Y:S02]  /*c320*/  FMUL.FTZ R153, R164.reuse, R153 ;  /* 0x00000099a4997220 */ /* 0x040fe40000410000 */
[C---:B------:R-:W-:Y:S03]  /*c330*/  FMUL.FTZ R156, R164.reuse, R156 ;  /* 0x0000009ca49c7220 */ /* 0x040fe60000410000 */
[----:B------:R3:W3:Y:S01]  /*c340*/  MUFU.EX2 R245, R17 ;  /* 0x0000001100f57308 */ /* 0x0006e20000000800 */
[----:B------:R-:W-:Y:S02]  /*c350*/  FMUL.FTZ R157, R164, R157 ;  /* 0x0000009da49d7220 */ /* 0x000fe40000410000 */
[C---:B------:R-:W-:Y:S02]  /*c360*/  FMUL.FTZ R54, R165.reuse, R54 ;  /* 0x00000036a5367220 */ /* 0x040fe40000410000 */
[----:B------:R-:W-:Y:S01]  /*c370*/  FMUL.FTZ R55, R165, R55 ;  /* 0x00000037a5377220 */ /* 0x000fe20000410000 */
[----:B-1----:R-:W-:Y:S01]  /*c380*/  FMNMX.FTZ R3, R0, R2, !PT ;  /* 0x0000000200037209 */ /* 0x002fe20007810000 */
[----:B------:R-:W-:Y:S01]  /*c390*/  @P5 IMAD R2, R4, c[0x0][0x1e0], RZ ;  /* 0x0000780004025a24 */ /* 0x000fe200078e02ff */
[----:B------:R-:W-:Y:S02]  /*c3a0*/  @P5 MOV R4, R250 ;  /* 0x000000fa00045202 */ /* 0x000fe40000000f00 */
[----:B------:R1:W-:Y:S01]  /*c3b0*/  MUFU.EX2 R221, R18 ;  /* 0x0000001200dd7308 */ /* 0x0003e20000000800 */
[----:B------:R-:W4:Y:S01]  /*c3c0*/  LDL.LU R250, [R1+0x18] ;  /* 0x0000180001fa7983 */ /* 0x000f220000300800 */
[----:B------:R-:W-:Y:S02]  /*c3d0*/  @P5 IMAD R2, R242, c[0x0][0x1e4], R2 ;  /* 0x00007900f2025a24 */ /* 0x000fe400078e0202 */
[----:B------:R-:W-:Y:S01]  /*c3e0*/  @P5 IMAD.WIDE.U32 R4, R6, 0x30, R4 ;  /* 0x0000003006045825 */ /* 0x000fe200078e0004 */
[----:B--2---:R-:W-:Y:S01]  /*c3f0*/  @P5 SHF.L.U64.HI R16, R247, 0x5, R248 ;  /* 0x00000005f7105819 */ /* 0x004fe200000102f8 */
[----:B------:R-:W2:Y:S01]  /*c400*/  LDL.LU R249, [R1+0x20] ;  /* 0x0000200001f97983 */ /* 0x000ea20000300800 */
[----:B------:R-:W-:Y:S01]  /*c410*/  @P5 IADD3 R2, R7, R2, RZ ;  /* 0x0000000207025210 */ /* 0x000fe20007ffe0ff */
[----:B------:R-:W-:Y:S01]  /*c420*/  FADD.FTZ R0, -R3, R170 ;  /* 0x000000aa03007221 */ /* 0x000fe20000010100 */
[----:B------:R-:W-:Y:S01]  /*c430*/  @P5 SHF.L.U32 R6, R4, 0x1, RZ ;  /* 0x0000000104065819 */ /* 0x000fe200000006ff */
[----:B------:R1:W1:Y:S01]  /*c440*/  MUFU.EX2 R220, R19 ;  /* 0x0000001300dc7308 */ /* 0x0002620000000800 */
[----:B------:R-:W-:Y:S02]  /*c450*/  FMUL.FTZ R56, R164, R56 ;  /* 0x00000038a4387220 */ /* 0x000fe40000410000 */
[----:B------:R-:W-:Y:S01]  /*c460*/  @P5 IMAD R2, R2, 0x30, RZ ;  /* 0x0000003002025824 */ /* 0x000fe200078e02ff */
[----:B------:R-:W-:Y:S01]  /*c470*/  @P5 IADD3 R8, P2, R6, 0x80, RZ ;  /* 0x0000008006085810 */ /* 0x000fe20007f5e0ff */
[----:B------:R-:W-:Y:S01]  /*c480*/  FMUL.FTZ R0, R0, c[0x0][0x2d0] ;  /* 0x0000b40000007a20 */ /* 0x000fe20000410000 */
[----:B------:R-:W-:Y:S01]  /*c490*/  @P5 IADD3 R6, P0, R6, c[0x0][0x1c8], RZ ;  /* 0x0000720006065a10 */ /* 0x000fe20007f1e0ff */
[----:B---3--:R-:W-:Y:S01]  /*c4a0*/  FMUL.FTZ R17, R166, R189 ;  /* 0x000000bda6117220 */ /* 0x008fe20000410000 */
[----:B------:R-:W-:Y:S01]  /*c4b0*/  @P5 IADD3 R2, R5, R2, RZ ;  /* 0x0000000205025210 */ /* 0x000fe20007ffe0ff */
[----:B------:R-:W-:Y:S01]  /*c4c0*/  FMUL.FTZ R57, R164, R57 ;  /* 0x00000039a4397220 */ /* 0x000fe20000410000 */
[----:B------:R-:W-:Y:S01]  /*c4d0*/  @P5 IADD3 R8, P1, R8, c[0x0][0x1c8], RZ ;  /* 0x0000720008085a10 */ /* 0x000fe20007f3e0ff */
[----:B------:R-:W3:Y:S01]  /*c4e0*/  MUFU.EX2 R0, R0 ;  /* 0x0000000000007308 */ /* 0x000ee20000000800 */
[----:B------:R-:W-:Y:S01]  /*c4f0*/  @P5 SHF.L.U64.HI R5, R4, 0x1, R2 ;  /* 0x0000000104055819 */ /* 0x000fe20000010202 */
[C---:B------:R-:W-:Y:S01]  /*c500*/  FMUL.FTZ R60, R164.reuse, R60 ;  /* 0x0000003ca43c7220 */ /* 0x040fe20000410000 */
[----:B------:R-:W-:Y:S01]  /*c510*/  @P5 SHF.L.U32 R2, R247, 0x5, RZ ;  /* 0x00000005f7025819 */ /* 0x000fe200000006ff */
[----:B-1----:R-:W-:Y:S01]  /*c520*/  FMUL.FTZ R18, R165, R190 ;  /* 0x000000bea5127220 */ /* 0x002fe20000410000 */
[----:B------:R-:W-:Y:S01]  /*c530*/  @P5 IADD3.X R7, R5, c[0x0][0x1cc], RZ, P0, !PT ;  /* 0x0000730005075a10 */ /* 0x000fe200007fe4ff */
[----:B------:R-:W-:Y:S01]  /*c540*/  FMUL.FTZ R61, R164, R61 ;  /* 0x0000003da43d7220 */ /* 0x000fe20000410000 */
[----:B------:R-:W-:Y:S01]  /*c550*/  @P5 IADD3.X R9, RZ, c[0x0][0x1cc], R5, P1, P2 ;  /* 0x00007300ff095a10 */ /* 0x000fe20000fe4405 */
[----:B------:R-:W-:Y:S01]  /*c560*/  FMUL.FTZ R64, R166, R64 ;  /* 0x00000040a6407220 */ /* 0x000fe20000410000 */
[----:B------:R-:W-:Y:S01]  /*c570*/  @P5 IADD3 R4, P0, R6, R2, RZ ;  /* 0x0000000206045210 */ /* 0x000fe20007f1e0ff */
[----:B------:R1:W-:Y:S01]  /*c580*/  @P5 LDGSTS.E.BYPASS.LTC128B.128 [R243+0x5080], [R6.64], !P4 ;  /* 0x0508000006f35fae */ /* 0x0003e2000e101d4e */
[----:B------:R1:W-:Y:S01]  /*c590*/  MUFU.EX2 R215, R12 ;  /* 0x0000000c00d77308 */ /* 0x0003e20000000800 */
[----:B------:R-:W-:Y:S01]  /*c5a0*/  F2FP.BF16.PACK_AB R174, R245, R246 ;  /* 0x000000f6f5ae723e */ /* 0x000fe200000010ff */
[----:B------:R-:W-:Y:S01]  /*c5b0*/  FMUL.FTZ R19, R165, R191 ;  /* 0x000000bfa5137220 */ /* 0x000fe20000410000 */
[----:B------:R-:W-:Y:S01]  /*c5c0*/  @P5 IADD3.X R5, R7, R16, RZ, P0, !PT ;  /* 0x0000001007055210 */ /* 0x000fe200007fe4ff */
[----:B------:R-:W-:Y:S01]  /*c5d0*/  FMUL.FTZ R65, R166, R65 ;  /* 0x00000041a6417220 */ /* 0x000fe20000410000 */
[----:B------:R-:W-:Y:S01]  /*c5e0*/  F2FP.BF16.PACK_AB R175, R220, R221 ;  /* 0x000000dddcaf723e */ /* 0x000fe200000010ff */
[C---:B------:R-:W-:Y:S01]  /*c5f0*/  FMUL.FTZ R66, R165.reuse, R66 ;  /* 0x00000042a5427220 */ /* 0x040fe20000410000 */
[----:B------:R1:W-:Y:S01]  /*c600*/  @P5 LDGSTS.E.BYPASS.LTC128B.128 [R243+0x6880], [R8.64], !P3 ;  /* 0x0688000008f35fae */ /* 0x0003e2000d901d4e */
[----:B------:R-:W-:Y:S01]  /*c610*/  FMUL.FTZ R67, R165, R67 ;  /* 0x00000043a5437220 */ /* 0x000fe20000410000 */
[----:B------:R-:W-:Y:S01]  /*c620*/  ISETP.GT.AND P0, PT, R244, UR4, PT ;  /* 0x00000004f4007c0c */ /* 0x000fe2000bf04270 */
[----:B------:R1:W1:Y:S01]  /*c630*/  MUFU.EX2 R214, R13 ;  /* 0x0000000d00d67308 */ /* 0x0002620000000800 */
[----:B------:R-:W-:Y:S01]  /*c640*/  FMUL.FTZ R68, R166, R68 ;  /* 0x00000044a6447220 */ /* 0x000fe20000410000 */
[----:B------:R-:W-:Y:S01]  /*c650*/  MOV R244, R242 ;  /* 0x000000f200f47202 */ /* 0x000fe20000000f00 */
[C---:B---3--:R-:W-:Y:S02]  /*c660*/  FMUL.FTZ R138, R0.reuse, R138 ;  /* 0x0000008a008a7220 */ /* 0x048fe40000410000 */
[----:B------:R3:W-:Y:S01]  /*c670*/  @P5 LDGSTS.E.BYPASS.LTC128B.128 [R243+0x5880], [R4.64], !P4 ;  /* 0x0588000004f35fae */ /* 0x0007e2000e101d4e */
[C---:B------:R-:W-:Y:S02]  /*c680*/  FMUL.FTZ R139, R0.reuse, R139 ;  /* 0x0000008b008b7220 */ /* 0x040fe40000410000 */
[C---:B------:R-:W-:Y:S02]  /*c690*/  FMUL.FTZ R142, R0.reuse, R142 ;  /* 0x0000008e008e7220 */ /* 0x040fe40000410000 */
[----:B------:R-:W-:Y:S01]  /*c6a0*/  MUFU.EX2 R213, R20 ;  /* 0x0000001400d57308 */ /* 0x000fe20000000800 */
[----:B------:R-:W-:Y:S02]  /*c6b0*/  FMUL.FTZ R143, R0, R143 ;  /* 0x0000008f008f7220 */ /* 0x000fe40000410000 */
[----:B------:R3:W-:Y:S01]  /*c6c0*/  @P5 LDGSTS.E.BYPASS.LTC128B.128 [R243+0x7080], [R4.64+0x80], !P3 ;  /* 0x0708008004f35fae */ /* 0x0007e2000d901d4e */
[----:B-1----:R-:W-:Y:S01]  /*c6d0*/  FMUL.FTZ R12, R164, R184 ;  /* 0x000000b8a40c7220 */ /* 0x002fe20000410000 */
[----:B------:R-:W-:Y:S01]  /*c6e0*/  @P5 IADD3 R6, P1, R4, R2, RZ ;  /* 0x0000000204065210 */ /* 0x000fe20007f3e0ff */
[----:B------:R-:W-:Y:S02]  /*c6f0*/  FMUL.FTZ R2, R3, c[0x0][0x2d0] ;  /* 0x0000b40003027a20 */ /* 0x000fe40000410000 */
[----:B------:R-:W-:Y:S01]  /*c700*/  FMUL.FTZ R154, R0, R154 ;  /* 0x0000009a009a7220 */ /* 0x000fe20000410000 */
[----:B------:R-:W-:Y:S01]  /*c710*/  @P5 IADD3.X R7, R5, R16, RZ, P1, !PT ;  /* 0x0000001005075210 */ /* 0x000fe20000ffe4ff */
[--C-:B------:R-:W-:Y:S01]  /*c720*/  FFMA.FTZ R10, R10, c[0x0][0x2d0], -R2.reuse ;  /* 0x0000b4000a0a7a23 */ /* 0x100fe20000010802 */
[----:B------:R-:W-:Y:S01]  /*c730*/  MUFU.EX2 R212, R21 ;  /* 0x0000001500d47308 */ /* 0x000fe20000000800 */
[--C-:B------:R-:W-:Y:S02]  /*c740*/  FFMA.FTZ R11, R11, c[0x0][0x2d0], -R2.reuse ;  /* 0x0000b4000b0b7a23 */ /* 0x100fe40000010802 */
[----:B------:R1:W-:Y:S01]  /*c750*/  @P5 LDGSTS.E.BYPASS.LTC128B.128 [R243+0x6080], [R6.64], !P4 ;  /* 0x0608000006f35fae */ /* 0x0003e2000e101d4e */
[--C-:B------:R-:W-:Y:S02]  /*c760*/  FFMA.FTZ R14, R14, c[0x0][0x2d0], -R2.reuse ;  /* 0x0000b4000e0e7a23 */ /* 0x100fe40000010802 */
[--C-:B------:R-:W-:Y:S02]  /*c770*/  FFMA.FTZ R15, R15, c[0x0][0x2d0], -R2.reuse ;  /* 0x0000b4000f0f7a23 */ /* 0x100fe40000010802 */
[C---:B------:R-:W-:Y:S02]  /*c780*/  FMUL.FTZ R8, R164.reuse, R180 ;  /* 0x000000b4a4087220 */ /* 0x040fe40000410000 */
[----:B------:R1:W-:Y:S01]  /*c790*/  MUFU.EX2 R202, R10 ;  /* 0x0000000a00ca7308 */ /* 0x0003e20000000800 */
[----:B------:R1:W-:Y:S01]  /*c7a0*/  @P5 LDGSTS.E.BYPASS.LTC128B.128 [R243+0x7880], [R6.64+0x80], !P3 ;  /* 0x0788008006f35fae */ /* 0x0003e2000d901d4e */
[C---:B------:R-:W-:Y:S02]  /*c7b0*/  FMUL.FTZ R9, R164.reuse, R181 ;  /* 0x000000b5a4097220 */ /* 0x040fe40000410000 */
[----:B------:R-:W-:Y:S02]  /*c7c0*/  FMUL.FTZ R13, R164, R185 ;  /* 0x000000b9a40d7220 */ /* 0x000fe40000410000 */
[C---:B------:R-:W-:Y:S02]  /*c7d0*/  FMUL.FTZ R16, R166.reuse, R188 ;  /* 0x000000bca6107220 */ /* 0x040fe40000410000 */
[C---:B---3--:R-:W-:Y:S01]  /*c7e0*/  FMUL.FTZ R4, R166.reuse, R176 ;  /* 0x000000b0a6047220 */ /* 0x048fe20000410000 */
[----:B------:R-:W3:Y:S01]  /*c7f0*/  LDSM.16.MT88.4 R192, [R225+0x2080] ;  /* 0x00208000e1c0783b */ /* 0x000ee20000004200 */
[----:B------:R1:W1:Y:S01]  /*c800*/  MUFU.EX2 R201, R11 ;  /* 0x0000000b00c97308 */ /* 0x0002620000000800 */
[----:B------:R-:W-:Y:S01]  /*c810*/  FMUL.FTZ R5, R166, R177 ;  /* 0x000000b1a6057220 */ /* 0x000fe20000410000 */
[----:B------:R-:W-:Y:S01]  /*c820*/  F2FP.BF16.PACK_AB R176, R216, R217 ;  /* 0x000000d9d8b0723e */ /* 0x000fe200000010ff */
[--C-:B------:R-:W-:Y:S02]  /*c830*/  FFMA.FTZ R26, R26, c[0x0][0x2d0], -R2.reuse ;  /* 0x0000b4001a1a7a23 */ /* 0x100fe40000010802 */
[----:B------:R-:W-:Y:S02]  /*c840*/  FFMA.FTZ R27, R27, c[0x0][0x2d0], -R2 ;  /* 0x0000b4001b1b7a23 */ /* 0x000fe40000010802 */
[----:B------:R-:W3:Y:S01]  /*c850*/  LDSM.16.MT88.4 R196, [R226+0x2080] ;  /* 0x00208000e2c4783b */ /* 0x000ee20000004200 */
[C---:B------:R-:W-:Y:S02]  /*c860*/  FMUL.FTZ R155, R0.reuse, R155 ;  /* 0x0000009b009b7220 */ /* 0x040fe40000410000 */
[----:B------:R3:W-:Y:S01]  /*c870*/  MUFU.EX2 R203, R14 ;  /* 0x0000000e00cb7308 */ /* 0x0007e20000000800 */
[C---:B------:R-:W-:Y:S02]  /*c880*/  FMUL.FTZ R158, R0.reuse, R158 ;  /* 0x0000009e009e7220 */ /* 0x040fe40000410000 */
[C---:B------:R-:W-:Y:S02]  /*c890*/  FMUL.FTZ R159, R0.reuse, R159 ;  /* 0x0000009f009f7220 */ /* 0x040fe40000410000 */
[C---:B-1----:R-:W-:Y:S01]  /*c8a0*/  FMUL.FTZ R10, R0.reuse, R182 ;  /* 0x000000b6000a7220 */ /* 0x042fe20000410000 */
[----:B------:R-:W-:Y:S01]  /*c8b0*/  LDSM.16.MT88.4 R188, [R225+0x3080] ;  /* 0x00308000e1bc783b */ /* 0x000fe20000004200 */
[----:B------:R-:W-:Y:S02]  /*c8c0*/  FMUL.FTZ R58, R0, R58 ;  /* 0x0000003a003a7220 */ /* 0x000fe40000410000 */
[C---:B------:R-:W-:Y:S01]  /*c8d0*/  FMUL.FTZ R6, R165.reuse, R178 ;  /* 0x000000b2a5067220 */ /* 0x040fe20000410000 */
[----:B------:R-:W1:Y:S01]  /*c8e0*/  MUFU.EX2 R204, R15 ;  /* 0x0000000f00cc7308 */ /* 0x000e620000000800 */
[----:B------:R-:W-:Y:S01]  /*c8f0*/  FMUL.FTZ R7, R165, R179 ;  /* 0x000000b3a5077220 */ /* 0x000fe20000410000 */
[----:B------:R-:W-:Y:S01]  /*c900*/  F2FP.BF16.PACK_AB R178, R214, R215 ;  /* 0x000000d7d6b2723e */ /* 0x000fe200000010ff */
[C---:B------:R-:W-:Y:S01]  /*c910*/  FMUL.FTZ R59, R0.reuse, R59 ;  /* 0x0000003b003b7220 */ /* 0x040fe20000410000 */
[----:B------:R-:W0:Y:S01]  /*c920*/  LDGDEPBAR ;  /* 0x00000000000079af */ /* 0x000e220000000000 */
[C---:B------:R-:W-:Y:S01]  /*c930*/  FMUL.FTZ R11, R0.reuse, R183 ;  /* 0x000000b7000b7220 */ /* 0x040fe20000410000 */
[----:B------:R-:W-:Y:S01]  /*c940*/  F2FP.BF16.PACK_AB R177, R201, R202 ;  /* 0x000000cac9b1723e */ /* 0x000fe200000010ff */
[C---:B------:R-:W-:Y:S02]  /*c950*/  FMUL.FTZ R62, R0.reuse, R62 ;  /* 0x0000003e003e7220 */ /* 0x040fe40000410000 */
[----:B------:R-:W-:Y:S01]  /*c960*/  FMUL.FTZ R63, R0, R63 ;  /* 0x0000003f003f7220 */ /* 0x000fe20000410000 */
[----:B------:R-:W-:Y:S01]  /*c970*/  MUFU.EX2 R209, R22 ;  /* 0x0000001600d17308 */ /* 0x000fe20000000800 */
[----:B------:R-:W-:Y:S01]  /*c980*/  FMUL.FTZ R69, R166, R69 ;  /* 0x00000045a6457220 */ /* 0x000fe20000410000 */
[----:B------:R-:W3:Y:S01]  /*c990*/  LDSM.16.MT88.4 R180, [R228+0x2080] ;  /* 0x00208000e4b4783b */ /* 0x000ee20000004200 */
[C---:B------:R-:W-:Y:S02]  /*c9a0*/  FMUL.FTZ R70, R165.reuse, R70 ;  /* 0x00000046a5467220 */ /* 0x040fe40000410000 */
[----:B---3--:R-:W-:Y:S02]  /*c9b0*/  FMUL.FTZ R14, R0, R186 ;  /* 0x000000ba000e7220 */ /* 0x008fe40000410000 */
[C---:B------:R-:W-:Y:S01]  /*c9c0*/  FMUL.FTZ R71, R165.reuse, R71 ;  /* 0x00000047a5477220 */ /* 0x040fe20000410000 */
[-C--:B------:R-:W-:Y:S02]  /*c9d0*/  HMMA.16816.F32.BF16 R4, R172, R192.reuse, R4 ;  /* 0x000000c0ac04723c */ /* 0x080fe40000041804 */
[----:B------:R-:W-:Y:S03]  /*c9e0*/  MUFU.EX2 R210, R33 ;  /* 0x0000002100d27308 */ /* 0x000fe60000000800 */
[----:B-1----:R-:W-:Y:S01]  /*c9f0*/  F2FP.BF16.PACK_AB R179, R204, R203 ;  /* 0x000000cbccb3723e */ /* 0x002fe200000010ff */
[----:B------:R-:W-:Y:S02]  /*ca00*/  FMUL.FTZ R15, R0, R187 ;  /* 0x000000bb000f7220 */ /* 0x000fe40000410000 */
[----:B------:R-:W1:Y:S01]  /*ca10*/  LDSM.16.MT88.4 R184, [R227+0x2080] ;  /* 0x00208000e3b8783b */ /* 0x000e620000004200 */
[----:B------:R-:W-:Y:S03]  /*ca20*/  FFMA.FTZ R32, R32, c[0x0][0x2d0], -R200 ;  /* 0x0000b40020207a23 */ /* 0x000fe600000108c8 */
        /* <DEDUP_REMOVED lines=8> */
[C---:B------:R-:W-:Y:S03]  /*cab0*/  HMMA.16816.F32.BF16 R16, R172.reuse, R194, R16 ;  /* 0x000000c2ac10723c */ /* 0x040fe60000041810 */
[----:B------:R-:W-:Y:S01]  /*cac0*/  MUFU.EX2 R192, R27 ;  /* 0x0000001b00c07308 */ /* 0x000fe20000000800 */
[C---:B------:R-:W-:Y:S02]  /*cad0*/  FMUL.FTZ R132, R166.reuse, R132 ;  /* 0x00000084a6847220 */ /* 0x040fe40000410000 */
[----:B------:R-:W-:Y:S02]  /*cae0*/  FMUL.FTZ R133, R166, R133 ;  /* 0x00000085a6857220 */ /* 0x000fe40000410000 */
[C---:B------:R-:W-:Y:S04]  /*caf0*/  FMUL.FTZ R134, R165.reuse, R134 ;  /* 0x00000086a5867220 */ /* 0x040fe80000410000 */
[C---:B------:R-:W-:Y:S01]  /*cb00*/  FMUL.FTZ R135, R165.reuse, R135 ;  /* 0x00000087a5877220 */ /* 0x040fe20000410000 */
[----:B------:R-:W-:Y:S01]  /*cb10*/  MUFU.EX2 R194, R36 ;  /* 0x0000002400c27308 */ /* 0x000fe20000000800 */
[C---:B------:R-:W-:Y:S02]  /*cb20*/  FMUL.FTZ R76, R164.reuse, R76 ;  /* 0x0000004ca44c7220 */ /* 0x040fe40000410000 */
[----:B------:R-:W-:Y:S02]  /*cb30*/  FMUL.FTZ R77, R164, R77 ;  /* 0x0000004da44d7220 */ /* 0x000fe40000410000 */
[C---:B------:R-:W-:Y:S01]  /*cb40*/  FMUL.FTZ R78, R0.reuse, R78 ;  /* 0x0000004e004e7220 */ /* 0x040fe20000410000 */
[-C--:B------:R-:W-:Y:S03]  /*cb50*/  HMMA.16816.F32.BF16 R132, R172, R196.reuse, R132 ;  /* 0x000000c4ac84723c */ /* 0x080fe60000041884 */
[----:B------:R-:W-:Y:S01]  /*cb60*/  FMUL.FTZ R79, R0, R79 ;  /* 0x0000004f004f7220 */ /* 0x000fe20000410000 */
[----:B------:R3:W-:Y:S01]  /*cb70*/  MUFU.EX2 R211, R32 ;  /* 0x0000002000d37308 */ /* 0x0007e20000000800 */
[C---:B------:R-:W-:Y:S02]  /*cb80*/  FMUL.FTZ R80, R166.reuse, R80 ;  /* 0x00000050a6507220 */ /* 0x040fe40000410000 */
[C---:B------:R-:W-:Y:S01]  /*cb90*/  FMUL.FTZ R81, R166.reuse, R81 ;  /* 0x00000051a6517220 */ /* 0x040fe20000410000 */
[C---:B------:R-:W-:Y:S04]  /*cba0*/  HMMA.16816.F32.BF16 R136, R176.reuse, R196, R136 ;  /* 0x000000c4b088723c */ /* 0x040fe80000041888 */
[C---:B------:R-:W-:Y:S02]  /*cbb0*/  FMUL.FTZ R82, R165.reuse, R82 ;  /* 0x00000052a5527220 */ /* 0x040fe40000410000 */
[----:B------:R-:W-:Y:S01]  /*cbc0*/  MUFU.EX2 R197, R25 ;  /* 0x0000001900c57308 */ /* 0x000fe20000000800 */
[C---:B------:R-:W-:Y:S01]  /*cbd0*/  FMUL.FTZ R83, R165.reuse, R83 ;  /* 0x00000053a5537220 */ /* 0x040fe20000410000 */
[-C--:B------:R-:W-:Y:S04]  /*cbe0*/  HMMA.16816.F32.BF16 R140, R176, R198.reuse, R140 ;  /* 0x000000c6b08c723c */ /* 0x080fe8000004188c */
[C---:B------:R-:W-:Y:S02]  /*cbf0*/  FMUL.FTZ R144, R166.reuse, R144 ;  /* 0x00000090a6907220 */ /* 0x040fe40000410000 */
[----:B------:R-:W-:Y:S02]  /*cc00*/  FMUL.FTZ R145, R166, R145 ;  /* 0x00000091a6917220 */ /* 0x000fe40000410000 */
[C---:B------:R-:W-:Y:S04]  /*cc10*/  FMUL.FTZ R146, R165.reuse, R146 ;  /* 0x00000092a5927220 */ /* 0x040fe80000410000 */
[----:B------:R-:W-:Y:S02]  /*cc20*/  FMUL.FTZ R147, R165, R147 ;  /* 0x00000093a5937220 */ /* 0x000fe40000410000 */
[--C-:B---3--:R-:W-:Y:S02]  /*cc30*/  FFMA.FTZ R32, R23, c[0x0][0x2d0], -R205.reuse ;  /* 0x0000b40017207a23 */ /* 0x108fe400000108cd */
[----:B------:R-:W-:Y:S01]  /*cc40*/  LDSM.16.MT88.4 R20, [R228+0x3880] ;  /* 0x00388000e414783b */ /* 0x000fe20000004200 */
[C---:B------:R-:W-:Y:S01]  /*cc50*/  FMUL.FTZ R88, R164.reuse, R88 ;  /* 0x00000058a4587220 */ /* 0x040fe20000410000 */
[----:B------:R-:W-:Y:S01]  /*cc60*/  MUFU.EX2 R208, R32 ;  /* 0x0000002000d07308 */ /* 0x000fe20000000800 */
[C---:B------:R-:W-:Y:S04]  /*cc70*/  HMMA.16816.F32.BF16 R144, R172.reuse, R198, R144 ;  /* 0x000000c6ac90723c */ /* 0x040fe80000041890 */
[----:B------:R-:W-:Y:S02]  /*cc80*/  FMUL.FTZ R89, R164, R89 ;  /* 0x00000059a4597220 */ /* 0x000fe40000410000 */
[C---:B------:R-:W-:Y:S02]  /*cc90*/  FMUL.FTZ R90, R0.reuse, R90 ;  /* 0x0000005a005a7220 */ /* 0x040fe40000410000 */
[-C--:B------:R-:W-:Y:S01]  /*cca0*/  HMMA.16816.F32.BF16 R148, R172, R180.reuse, R148 ;  /* 0x000000b4ac94723c */ /* 0x080fe20000041894 */
[----:B------:R3:W-:Y:S03]  /*ccb0*/  MUFU.EX2 R199, R35 ;  /* 0x0000002300c77308 */ /* 0x0007e60000000800 */
[----:B------:R-:W-:Y:S02]  /*ccc0*/  FMUL.FTZ R91, R0, R91 ;  /* 0x0000005b005b7220 */ /* 0x000fe40000410000 */
[C---:B------:R-:W-:Y:S02]  /*ccd0*/  FMUL.FTZ R92, R164.reuse, R92 ;  /* 0x0000005ca45c7220 */ /* 0x040fe40000410000 */
[C---:B------:R-:W-:Y:S03]  /*cce0*/  HMMA.16816.F32.BF16 R152, R176.reuse, R180, R152 ;  /* 0x000000b4b098723c */ /* 0x040fe60000041898 */
[----:B------:R3:W2:Y:S01]  /*ccf0*/  MUFU.EX2 R198, R24 ;  /* 0x0000001800c67308 */ /* 0x0006a20000000800 */
[----:B------:R-:W-:Y:S02]  /*cd00*/  FMUL.FTZ R93, R164, R93 ;  /* 0x0000005da45d7220 */ /* 0x000fe40000410000 */
[C---:B------:R-:W-:Y:S02]  /*cd10*/  FMUL.FTZ R94, R0.reuse, R94 ;  /* 0x0000005e005e7220 */ /* 0x040fe40000410000 */
[-C--:B------:R-:W-:Y:S04]  /*cd20*/  HMMA.16816.F32.BF16 R156, R176, R182.reuse, R156 ;  /* 0x000000b6b09c723c */ /* 0x080fe8000004189c */
[----:B------:R-:W-:Y:S02]  /*cd30*/  FMUL.FTZ R95, R0, R95 ;  /* 0x0000005f005f7220 */ /* 0x000fe40000410000 */
[C---:B------:R-:W-:Y:S02]  /*cd40*/  FMUL.FTZ R104, R164.reuse, R104 ;  /* 0x00000068a4687220 */ /* 0x040fe40000410000 */
[C---:B------:R-:W-:Y:S01]  /*cd50*/  HMMA.16816.F32.BF16 R160, R172.reuse, R182, R160 ;  /* 0x000000b6aca0723c */ /* 0x040fe200000418a0 */
[----:B------:R-:W4:Y:S03]  /*cd60*/  LDSM.16.MT88.4 R180, [R225+0x3880] ;  /* 0x00388000e1b4783b */ /* 0x000f260000004200 */
[----:B------:R-:W-:Y:S02]  /*cd70*/  FMUL.FTZ R105, R164, R105 ;  /* 0x00000069a4697220 */ /* 0x000fe40000410000 */
[C---:B------:R-:W-:Y:S02]  /*cd80*/  FMUL.FTZ R106, R0.reuse, R106 ;  /* 0x0000006a006a7220 */ /* 0x040fe40000410000 */
[-C--:B-1----:R-:W-:Y:S01]  /*cd90*/  HMMA.16816.F32.BF16 R52, R172, R184.reuse, R52 ;  /* 0x000000b8ac34723c */ /* 0x082fe20000041834 */
[----:B---3--:R-:W-:Y:S03]  /*cda0*/  LDSM.16.MT88.4 R32, [R227+0x3880] ;  /* 0x00388000e320783b */ /* 0x008fe60000004200 */
[----:B------:R-:W-:Y:S02]  /*cdb0*/  FMUL.FTZ R107, R0, R107 ;  /* 0x0000006b006b7220 */ /* 0x000fe40000410000 */
[C---:B------:R-:W-:Y:S02]  /*cdc0*/  FMUL.FTZ R108, R164.reuse, R108 ;  /* 0x0000006ca46c7220 */ /* 0x040fe40000410000 */
[C---:B------:R-:W-:Y:S01]  /*cdd0*/  HMMA.16816.F32.BF16 R56, R176.reuse, R184, R56 ;  /* 0x000000b8b038723c */ /* 0x040fe20000041838 */
[----:B------:R-:W-:Y:S03]  /*cde0*/  LDSM.16.MT88.4 R24, [R225+0x2880] ;  /* 0x00288000e118783b */ /* 0x000fe60000004200 */
        /* <DEDUP_REMOVED lines=9> */
[----:B------:R-:W-:Y:S01]  /*ce80*/  FMUL.FTZ R119, R165, R119 ;  /* 0x00000077a5777220 */ /* 0x000fe20000410000 */
[-C--:B----4-:R-:W-:Y:S03]  /*ce90*/  HMMA.16816.F32.BF16 R68, R172, R180.reuse, R68 ;  /* 0x000000b4ac44723c */ /* 0x090fe60000041844 */
[C---:B------:R-:W-:Y:S02]  /*cea0*/  FMUL.FTZ R120, R164.reuse, R120 ;  /* 0x00000078a4787220 */ /* 0x040fe40000410000 */
[----:B------:R-:W-:Y:S02]  /*ceb0*/  FMUL.FTZ R121, R164, R121 ;  /* 0x00000079a4797220 */ /* 0x000fe40000410000 */
[C---:B------:R-:W-:Y:S01]  /*cec0*/  FMUL.FTZ R122, R0.reuse, R122 ;  /* 0x0000007a007a7220 */ /* 0x040fe20000410000 */
[C---:B------:R-:W-:Y:S04]  /*ced0*/  HMMA.16816.F32.BF16 R72, R176.reuse, R180, R72 ;  /* 0x000000b4b048723c */ /* 0x040fe80000041848 */
[----:B------:R-:W-:Y:S02]  /*cee0*/  FMUL.FTZ R123, R0, R123 ;  /* 0x0000007b007b7220 */ /* 0x000fe40000410000 */
[--C-:B------:R-:W-:Y:S02]  /*cef0*/  FFMA.FTZ R28, R28, c[0x0][0x2d0], -R206.reuse ;  /* 0x0000b4001c1c7a23 */ /* 0x100fe400000108ce */
[-C--:B------:R-:W-:Y:S02]  /*cf00*/  HMMA.16816.F32.BF16 R76, R176, R182.reuse, R76 ;  /* 0x000000b6b04c723c */ /* 0x080fe4000004184c */
[----:B------:R2:W-:Y:S02]  /*cf10*/  MUFU.EX2 R196, R28 ;  /* 0x0000001c00c47308 */ /* 0x0005e40000000800 */
[----:B------:R-:W-:Y:S02]  /*cf20*/  FFMA.FTZ R29, R29, c[0x0][0x2d0], -R206 ;  /* 0x0000b4001d1d7a23 */ /* 0x000fe400000108ce */
[--C-:B------:R-:W-:Y:S02]  /*cf30*/  FFMA.FTZ R30, R30, c[0x0][0x2d0], -R2.reuse ;  /* 0x0000b4001e1e7a23 */ /* 0x100fe40000010802 */
[C---:B------:R-:W-:Y:S01]  /*cf40*/  HMMA.16816.F32.BF16 R80, R172.reuse, R182, R80 ;  /* 0x000000b6ac50723c */ /* 0x040fe20000041850 */
[----:B------:R-:W3:Y:S03]  /*cf50*/  LDSM.16.MT88.4 R180, [R226+0x2880] ;  /* 0x00288000e2b4783b */ /* 0x000ee60000004200 */
[C---:B------:R-:W-:Y:S01]  /*cf60*/  FMUL.FTZ R84, R166.reuse, R84 ;  /* 0x00000054a6547220 */ /* 0x040fe20000410000 */
[----:B------:R4:W4:Y:S01]  /*cf70*/  MUFU.EX2 R195, R29 ;  /* 0x0000001d00c37308 */ /* 0x0009220000000800 */
[----:B------:R-:W-:Y:S02]  /*cf80*/  FMUL.FTZ R85, R166, R85 ;  /* 0x00000055a6557220 */ /* 0x000fe40000410000 */
[C---:B------:R-:W-:Y:S04]  /*cf90*/  FMUL.FTZ R86, R165.reuse, R86 ;  /* 0x00000056a5567220 */ /* 0x040fe80000410000 */
[----:B------:R-:W-:Y:S02]  /*cfa0*/  FMUL.FTZ R87, R165, R87 ;  /* 0x00000057a5577220 */ /* 0x000fe40000410000 */
[----:B------:R-:W-:Y:S01]  /*cfb0*/  FFMA.FTZ R31, R31, c[0x0][0x2d0], -R2 ;  /* 0x0000b4001f1f7a23 */ /* 0x000fe20000010802 */
[----:B------:R3:W-:Y:S01]  /*cfc0*/  MUFU.EX2 R170, R30 ;  /* 0x0000001e00aa7308 */ /* 0x0007e20000000800 */
[C---:B------:R-:W-:Y:S01]  /*cfd0*/  FMUL.FTZ R124, R164.reuse, R124 ;  /* 0x0000007ca47c7220 */ /* 0x040fe20000410000 */
[----:B--2---:R-:W-:Y:S02]  /*cfe0*/  F2FP.BF16.PACK_AB R28, R197, R198 ;  /* 0x000000c6c51c723e */ /* 0x004fe400000010ff */
[-C--:B-1----:R-:W-:Y:S03]  /*cff0*/  HMMA.16816.F32.BF16 R84, R172, R184.reuse, R84 ;  /* 0x000000b8ac54723c */ /* 0x082fe60000041854 */
[----:B------:R-:W-:Y:S02]  /*d000*/  FMUL.FTZ R125, R164, R125 ;  /* 0x0000007da47d7220 */ /* 0x000fe40000410000 */
[C---:B------:R-:W-:Y:S01]  /*d010*/  FMUL.FTZ R126, R0.reuse, R126 ;  /* 0x0000007e007e7220 */ /* 0x040fe20000410000 */
[----:B------:R-:W1:Y:S01]  /*d020*/  MUFU.EX2 R171, R31 ;  /* 0x0000001f00ab7308 */ /* 0x000e620000000800 */
[----:B------:R-:W-:Y:S01]  /*d030*/  FMUL.FTZ R127, R0, R127 ;  /* 0x0000007f007f7220 */ /* 0x000fe20000410000 */
[C---:B------:R-:W-:Y:S04]  /*d040*/  HMMA.16816.F32.BF16 R88, R176.reuse, R184, R88 ;  /* 0x000000b8b058723c */ /* 0x040fe80000041858 */
[----:B----4-:R-:W-:Y:S01]  /*d050*/  F2FP.BF16.PACK_AB R29, R192, R193 ;  /* 0x000000c1c01d723e */ /* 0x010fe200000010ff */
[C---:B------:R-:W-:Y:S02]  /*d060*/  FMUL.FTZ R128, R166.reuse, R128 ;  /* 0x00000080a6807220 */ /* 0x040fe40000410000 */
[C---:B------:R-:W-:Y:S01]  /*d070*/  FMUL.FTZ R129, R166.reuse, R129 ;  /* 0x00000081a6817220 */ /* 0x040fe20000410000 */
[-C--:B------:R-:W-:Y:S04]  /*d080*/  HMMA.16816.F32.BF16 R92, R176, R186.reuse, R92 ;  /* 0x000000bab05c723c */ /* 0x080fe8000004185c */
[C---:B------:R-:W-:Y:S01]  /*d090*/  FMUL.FTZ R96, R166.reuse, R96 ;  /* 0x00000060a6607220 */ /* 0x040fe20000410000 */
[----:B---3--:R-:W-:Y:S01]  /*d0a0*/  F2FP.BF16.PACK_AB R30, R195, R196 ;  /* 0x000000c4c31e723e */ /* 0x008fe200000010ff */
[C---:B------:R-:W-:Y:S02]  /*d0b0*/  FMUL.FTZ R97, R166.reuse, R97 ;  /* 0x00000061a6617220 */ /* 0x040fe40000410000 */
[C---:B------:R-:W-:Y:S04]  /*d0c0*/  FMUL.FTZ R98, R165.reuse, R98 ;  /* 0x00000062a5627220 */ /* 0x040fe80000410000 */
[----:B------:R-:W-:Y:S01]  /*d0d0*/  FMUL.FTZ R99, R165, R99 ;  /* 0x00000063a5637220 */ /* 0x000fe20000410000 */
[----:B-1----:R-:W-:Y:S01]  /*d0e0*/  F2FP.BF16.PACK_AB R31, R171, R170 ;  /* 0x000000aaab1f723e */ /* 0x002fe200000010ff */
[C---:B------:R-:W-:Y:S02]  /*d0f0*/  FMUL.FTZ R130, R165.reuse, R130 ;  /* 0x00000082a5827220 */ /* 0x040fe40000410000 */
[C---:B------:R-:W-:Y:S03]  /*d100*/  FMUL.FTZ R131, R165.reuse, R131 ;  /* 0x00000083a5837220 */ /* 0x040fe60000410000 */
[C---:B------:R-:W-:Y:S04]  /*d110*/  HMMA.16816.F32.BF16 R96, R172.reuse, R186, R96 ;  /* 0x000000baac60723c */ /* 0x040fe80000041860 */
[C---:B------:R-:W-:Y:S02]  /*d120*/  FMUL.FTZ R100, R166.reuse, R100 ;  /* 0x00000064a6647220 */ /* 0x040fe40000410000 */
[C---:B------:R-:W-:Y:S02]  /*d130*/  FMUL.FTZ R101, R166.reuse, R101 ;  /* 0x00000065a6657220 */ /* 0x040fe40000410000 */
[C---:B------:R-:W-:Y:S04]  /*d140*/  FMUL.FTZ R102, R165.reuse, R102 ;  /* 0x00000066a5667220 */ /* 0x040fe80000410000 */
[----:B------:R-:W-:Y:S02]  /*d150*/  FMUL.FTZ R103, R165, R103 ;  /* 0x00000067a5677220 */ /* 0x000fe40000410000 */
[----:B------:R-:W-:Y:S02]  /*d160*/  FFMA.FTZ R49, R49, c[0x0][0x2d0], -R200 ;  /* 0x0000b40031317a23 */ /* 0x000fe400000108c8 */
[C---:B------:R-:W-:Y:S02]  /*d170*/  FMUL.FTZ R112, R166.reuse, R112 ;  /* 0x00000070a6707220 */ /* 0x040fe40000410000 */
[----:B------:R-:W-:Y:S01]  /*d180*/  FMUL.FTZ R113, R166, R113 ;  /* 0x00000071a6717220 */ /* 0x000fe20000410000 */
[-C--:B------:R-:W-:Y:S03]  /*d190*/  HMMA.16816.F32.BF16 R100, R172, R20.reuse, R100 ;  /* 0x00000014ac64723c */ /* 0x080fe60000041864 */
[C---:B------:R-:W-:Y:S02]  /*d1a0*/  FMUL.FTZ R114, R165.reuse, R114 ;  /* 0x00000072a5727220 */ /* 0x040fe40000410000 */
[----:B------:R-:W-:Y:S02]  /*d1b0*/  FMUL.FTZ R115, R165, R115 ;  /* 0x00000073a5737220 */ /* 0x000fe40000410000 */
[--C-:B------:R-:W-:Y:S01]  /*d1c0*/  FFMA.FTZ R51, R51, c[0x0][0x2d0], -R205.reuse ;  /* 0x0000b40033337a23 */ /* 0x100fe200000108cd */
[C---:B------:R-:W-:Y:S04]  /*d1d0*/  HMMA.16816.F32.BF16 R104, R176.reuse, R20, R104 ;  /* 0x00000014b068723c */ /* 0x040fe80000041868 */
[--C-:B------:R-:W-:Y:S01]  /*d1e0*/  FFMA.FTZ R40, R40, c[0x0][0x2d0], -R206.reuse ;  /* 0x0000b40028287a23 */ /* 0x100fe200000108ce */
[----:B------:R-:W-:Y:S01]  /*d1f0*/  MUFU.EX2 R51, R51 ;  /* 0x0000003300337308 */ /* 0x000fe20000000800 */
[----:B------:R-:W-:Y:S01]  /*d200*/  FFMA.FTZ R45, R45, c[0x0][0x2d0], -R206 ;  /* 0x0000b4002d2d7a23 */ /* 0x000fe200000108ce */
[----:B------:R-:W-:Y:S01]  /*d210*/  F2FP.BF16.PACK_AB R20, R212, R213 ;  /* 0x000000d5d414723e */ /* 0x000fe200000010ff */
[-C--:B------:R-:W-:Y:S04]  /*d220*/  HMMA.16816.F32.BF16 R108, R176, R22.reuse, R108 ;  /* 0x00000016b06c723c */ /* 0x080fe8000004186c */
[----:B------:R-:W-:Y:S01]  /*d230*/  F2FP.BF16.PACK_AB R21, R208, R209 ;  /* 0x000000d1d015723e */ /* 0x000fe200000010ff */
[----:B------:R-:W-:Y:S02]  /*d240*/  FFMA.FTZ R50, R50, c[0x0][0x2d0], -R205 ;  /* 0x0000b40032327a23 */ /* 0x000fe400000108cd */
[----:B------:R-:W-:Y:S01]  /*d250*/  MUFU.EX2 R45, R45 ;  /* 0x0000002d002d7308 */ /* 0x000fe20000000800 */
[C---:B------:R-:W-:Y:S04]  /*d260*/  HMMA.16816.F32.BF16 R112, R172.reuse, R22, R112 ;  /* 0x00000016ac70723c */ /* 0x040fe80000041870 */
[----:B------:R-:W-:Y:S02]  /*d270*/  FFMA.FTZ R48, R48, c[0x0][0x2d0], -R200 ;  /* 0x0000b40030307a23 */ /* 0x000fe400000108c8 */
[--C-:B------:R-:W-:Y:S01]  /*d280*/  FFMA.FTZ R41, R41, c[0x0][0x2d0], -R206.reuse ;  /* 0x0000b40029297a23 */ /* 0x100fe200000108ce */
[----:B------:R-:W-:Y:S01]  /*d290*/  F2FP.BF16.PACK_AB R22, R210, R211 ;  /* 0x000000d3d216723e */ /* 0x000fe200000010ff */
[-C--:B------:R-:W-:Y:S01]  /*d2a0*/  HMMA.16816.F32.BF16 R116, R172, R32.reuse, R116 ;  /* 0x00000020ac74723c */ /* 0x080fe20000041874 */
[----:B------:R-:W-:Y:S03]  /*d2b0*/  MUFU.EX2 R50, R50 ;  /* 0x0000003200327308 */ /* 0x000fe60000000800 */
[----:B------:R-:W-:Y:S01]  /*d2c0*/  F2FP.BF16.PACK_AB R23, R199, R207 ;  /* 0x000000cfc717723e */ /* 0x000fe200000010ff */
[----:B------:R-:W-:Y:S02]  /*d2d0*/  FFMA.FTZ R44, R44, c[0x0][0x2d0], -R206 ;  /* 0x0000b4002c2c7a23 */ /* 0x000fe400000108ce */
[--C-:B------:R-:W-:Y:S01]  /*d2e0*/  FFMA.FTZ R42, R42, c[0x0][0x2d0], -R2.reuse ;  /* 0x0000b4002a2a7a23 */ /* 0x100fe20000010802 */
[C---:B------:R-:W-:Y:S03]  /*d2f0*/  HMMA.16816.F32.BF16 R120, R176.reuse, R32, R120 ;  /* 0x00000020b078723c */ /* 0x040fe60000041878 */
[----:B------:R-:W-:Y:S01]  /*d300*/  MUFU.EX2 R41, R41 ;  /* 0x0000002900297308 */ /* 0x000fe20000000800 */
[--C-:B------:R-:W-:Y:S02]  /*d310*/  FFMA.FTZ R43, R43, c[0x0][0x2d0], -R2.reuse ;  /* 0x0000b4002b2b7a23 */ /* 0x100fe40000010802 */
[--C-:B------:R-:W-:Y:S02]  /*d320*/  FFMA.FTZ R46, R46, c[0x0][0x2d0], -R2.reuse ;  /* 0x0000b4002e2e7a23 */ /* 0x100fe40000010802 */
[-C--:B------:R-:W-:Y:S01]  /*d330*/  HMMA.16816.F32.BF16 R124, R176, R34.reuse, R124 ;  /* 0x00000022b07c723c */ /* 0x080fe2000004187c */
[----:B------:R-:W1:Y:S03]  /*d340*/  LDSM.16.MT88.4 R176, [R228+0x2880] ;  /* 0x00288000e4b0783b */ /* 0x000e660000004200 */
[----:B------:R-:W-:Y:S01]  /*d350*/  FFMA.FTZ R2, R47, c[0x0][0x2d0], -R2 ;  /* 0x0000b4002f027a23 */ /* 0x000fe20000010802 */
[----:B------:R-:W-:Y:S01]  /*d360*/  MUFU.EX2 R44, R44 ;  /* 0x0000002c002c7308 */ /* 0x000fe20000000800 */
[----:B------:R-:W-:Y:S02]  /*d370*/  FFMA.FTZ R166, R166, R252, R222 ;  /* 0x000000fca6a67223 */ /* 0x000fe400000100de */
[----:B------:R-:W-:Y:S01]  /*d380*/  HMMA.16816.F32.BF16 R128, R172, R34, R128 ;  /* 0x00000022ac80723c */ /* 0x000fe20000041880 */
[----:B------:R-:W-:Y:S03]  /*d390*/  LDSM.16.MT88.4 R32, [R225+0x4080] ;  /* 0x00408000e120783b */ /* 0x000fe60000004200 */
[----:B------:R-:W-:Y:S02]  /*d3a0*/  FFMA.FTZ R164, R164, R250, R217 ;  /* 0x000000faa4a47223 */ /* 0x000fe400000100d9 */
[----:B------:R-:W-:Y:S01]  /*d3b0*/  FFMA.FTZ R0, R0, R249, R202 ;  /* 0x000000f900007223 */ /* 0x000fe200000100ca */
[----:B------:R-:W-:Y:S01]  /*d3c0*/  MUFU.EX2 R174, R37 ;  /* 0x0000002500ae7308 */ /* 0x000fe20000000800 */
[-C--:B------:R-:W-:Y:S05]  /*d3d0*/  HMMA.16816.F32.BF16 R4, R20, R24.reuse, R4 ;  /* 0x000000181404723c */ /* 0x080fea0000041804 */
[----:B------:R-:W-:Y:S02]  /*d3e0*/  FADD.FTZ R0, R201, R0 ;  /* 0x00000000c9007221 */ /* 0x000fe40000010000 */
[----:B------:R-:W-:Y:S01]  /*d3f0*/  FFMA.FTZ R165, R165, R251, R218 ;  /* 0x000000fba5a57223 */ /* 0x000fe200000100da */
[C---:B------:R-:W-:Y:S01]  /*d400*/  HMMA.16816.F32.BF16 R8, R28.reuse, R24, R8 ;  /* 0x000000181c08723c */ /* 0x040fe20000041808 */
[----:B------:R-:W-:Y:S07]  /*d410*/  MUFU.EX2 R172, R38 ;  /* 0x0000002600ac7308 */ /* 0x000fee0000000800 */
[-C--:B------:R-:W-:Y:S03]  /*d420*/  HMMA.16816.F32.BF16 R12, R28, R26.reuse, R12 ;  /* 0x0000001a1c0c723c */ /* 0x080fe6000004180c */
[----:B------:R-:W-:Y:S05]  /*d430*/  MUFU.EX2 R173, R49 ;  /* 0x0000003100ad7308 */ /* 0x000fea0000000800 */
[C---:B------:R-:W-:Y:S01]  /*d440*/  HMMA.16816.F32.BF16 R16, R20.reuse, R26, R16 ;  /* 0x0000001a1410723c */ /* 0x040fe20000041810 */
[----:B------:R-:W2:Y:S04]  /*d450*/  LDSM.16.MT88.4 R24, [R227+0x2880] ;  /* 0x00288000e318783b */ /* 0x000ea80000004200 */
[----:B------:R3:W-:Y:S03]  /*d460*/  MUFU.EX2 R49, R39 ;  /* 0x0000002700317308 */ /* 0x0007e60000000800 */
[-C--:B------:R-:W-:Y:S07]  /*d470*/  HMMA.16816.F32.BF16 R132, R20, R180.reuse, R132 ;  /* 0x000000b41484723c */ /* 0x080fee0000041884 */
[----:B------:R-:W-:Y:S01]  /*d480*/  MUFU.EX2 R175, R48 ;  /* 0x0000003000af7308 */ /* 0x000fe20000000800 */
[C---:B------:R-:W-:Y:S08]  /*d490*/  HMMA.16816.F32.BF16 R136, R28.reuse, R180, R136 ;  /* 0x000000b41c88723c */ /* 0x040ff00000041888 */
[-C--:B------:R-:W-:Y:S01]  /*d4a0*/  HMMA.16816.F32.BF16 R140, R28, R182.reuse, R140 ;  /* 0x000000b61c8c723c */ /* 0x080fe2000004188c */
[----:B------:R-:W4:Y:S01]  /*d4b0*/  MUFU.EX2 R48, R40 ;  /* 0x0000002800307308 */ /* 0x000f220000000800 */
[----:B---3--:R-:W3:Y:S06]  /*d4c0*/  LDSM.16.MT88.4 R36, [R226+0x4080] ;  /* 0x00408000e224783b */ /* 0x008eec0000004200 */
[C---:B------:R-:W-:Y:S03]  /*d4d0*/  HMMA.16816.F32.BF16 R144, R20.reuse, R182, R144 ;  /* 0x000000b61490723c */ /* 0x040fe60000041890 */
[----:B------:R2:W-:Y:S05]  /*d4e0*/  MUFU.EX2 R40, R2 ;  /* 0x0000000200287308 */ /* 0x0005ea0000000800 */
[-C--:B-1----:R-:W-:Y:S05]  /*d4f0*/  HMMA.16816.F32.BF16 R148, R20, R176.reuse, R148 ;  /* 0x000000b01494723c */ /* 0x082fea0000041894 */
[----:B------:R-:W-:Y:S03]  /*d500*/  MUFU.EX2 R42, R42 ;  /* 0x0000002a002a7308 */ /* 0x000fe60000000800 */
[C---:B------:R-:W-:Y:S07]  /*d510*/  HMMA.16816.F32.BF16 R152, R28.reuse, R176, R152 ;  /* 0x000000b01c98723c */ /* 0x040fee0000041898 */
[----:B------:R-:W1:Y:S01]  /*d520*/  MUFU.EX2 R43, R43 ;  /* 0x0000002b002b7308 */ /* 0x000e620000000800 */
[-C--:B------:R-:W-:Y:S04]  /*d530*/  HMMA.16816.F32.BF16 R156, R28, R178.reuse, R156 ;  /* 0x000000b21c9c723c */ /* 0x080fe8000004189c */
[----:B--2---:R-:W-:Y:S04]  /*d540*/  FADD.FTZ R2, R203, R0 ;  /* 0x00000000cb027221 */ /* 0x004fe80000010000 */
[C---:B------:R-:W-:Y:S01]  /*d550*/  HMMA.16816.F32.BF16 R160, R20.reuse, R178, R160 ;  /* 0x000000b214a0723c */ /* 0x040fe200000418a0 */
[----:B------:R-:W2:Y:S07]  /*d560*/  MUFU.EX2 R46, R46 ;  /* 0x0000002e002e7308 */ /* 0x000eae0000000800 */
[-C--:B------:R-:W-:Y:S08]  /*d570*/  HMMA.16816.F32.BF16 R52, R20, R24.reuse, R52 ;  /* 0x000000181434723c */ /* 0x080ff00000041834 */
        /* <DEDUP_REMOVED lines=9> */
[-C--:B---3--:R-:W-:Y:S08]  /*d610*/  HMMA.16816.F32.BF16 R84, R20, R36.reuse, R84 ;  /* 0x000000241454723c */ /* 0x088ff00000041854 */
[C---:B------:R-:W-:Y:S08]  /*d620*/  HMMA.16816.F32.BF16 R88, R28.reuse, R36, R88 ;  /* 0x000000241c58723c */ /* 0x040ff00000041858 */
[-C--:B------:R-:W-:Y:S08]  /*d630*/  HMMA.16816.F32.BF16 R92, R28, R38.reuse, R92 ;  /* 0x000000261c5c723c */ /* 0x080ff0000004185c */
[C---:B------:R-:W-:Y:S01]  /*d640*/  HMMA.16816.F32.BF16 R96, R20.reuse, R38, R96 ;  /* 0x000000261460723c */ /* 0x040fe20000041860 */
[----:B------:R-:W3:Y:S07]  /*d650*/  LDSM.16.MT88.4 R36, [R226+0x3080] ;  /* 0x00308000e224783b */ /* 0x000eee0000004200 */
[-C--:B-1----:R-:W-:Y:S08]  /*d660*/  HMMA.16816.F32.BF16 R100, R20, R24.reuse, R100 ;  /* 0x000000181464723c */ /* 0x082ff00000041864 */
[C---:B------:R-:W-:Y:S07]  /*d670*/  HMMA.16816.F32.BF16 R104, R28.reuse, R24, R104 ;  /* 0x000000181c68723c */ /* 0x040fee0000041868 */
[----:B----4-:R-:W-:Y:S01]  /*d680*/  F2FP.BF16.PACK_AB R24, R41, R48 ;  /* 0x000000302918723e */ /* 0x010fe200000010ff */
[-C--:B------:R-:W-:Y:S04]  /*d690*/  HMMA.16816.F32.BF16 R108, R28, R26.reuse, R108 ;  /* 0x0000001a1c6c723c */ /* 0x080fe8000004186c */
[----:B------:R-:W-:Y:S04]  /*d6a0*/  F2FP.BF16.PACK_AB R25, R43, R42 ;  /* 0x0000002a2b19723e */ /* 0x000fe800000010ff */
[C---:B------:R-:W-:Y:S07]  /*d6b0*/  HMMA.16816.F32.BF16 R112, R20.reuse, R26, R112 ;  /* 0x0000001a1470723c */ /* 0x040fee0000041870 */
[----:B------:R-:W-:Y:S01]  /*d6c0*/  F2FP.BF16.PACK_AB R26, R45, R44 ;  /* 0x0000002c2d1a723e */ /* 0x000fe200000010ff */
[-C--:B--2---:R-:W-:Y:S04]  /*d6d0*/  HMMA.16816.F32.BF16 R116, R20, R32.reuse, R116 ;  /* 0x000000201474723c */ /* 0x084fe80000041874 */
[----:B------:R-:W-:Y:S04]  /*d6e0*/  F2FP.BF16.PACK_AB R27, R40, R46 ;  /* 0x0000002e281b723e */ /* 0x000fe800000010ff */
[C---:B------:R-:W-:Y:S08]  /*d6f0*/  HMMA.16816.F32.BF16 R120, R28.reuse, R32, R120 ;  /* 0x000000201c78723c */ /* 0x040ff00000041878 */
[-C--:B------:R-:W-:Y:S01]  /*d700*/  HMMA.16816.F32.BF16 R124, R28, R34.reuse, R124 ;  /* 0x000000221c7c723c */ /* 0x080fe2000004187c */
[----:B------:R-:W1:Y:S07]  /*d710*/  LDSM.16.MT88.4 R28, [R228+0x3080] ;  /* 0x00308000e41c783b */ /* 0x000e6e0000004200 */
[----:B------:R-:W-:Y:S01]  /*d720*/  HMMA.16816.F32.BF16 R128, R20, R34, R128 ;  /* 0x000000221480723c */ /* 0x000fe20000041880 */
[----:B------:R-:W2:Y:S06]  /*d730*/  LDSM.16.MT88.4 R32, [R227+0x3080] ;  /* 0x00308000e320783b */ /* 0x000eac0000004200 */
[----:B------:R-:W-:Y:S02]  /*d740*/  F2FP.BF16.PACK_AB R20, R174, R194 ;  /* 0x000000c2ae14723e */ /* 0x000fe400000010ff */
[----:B------:R-:W-:Y:S03]  /*d750*/  F2FP.BF16.PACK_AB R22, R173, R175 ;  /* 0x000000afad16723e */ /* 0x000fe600000010ff */
[----:B------:R-:W-:Y:S02]  /*d760*/  F2FP.BF16.PACK_AB R21, R49, R172 ;  /* 0x000000ac3115723e */ /* 0x000fe400000010ff */
[----:B------:R-:W-:Y:S07]  /*d770*/  F2FP.BF16.PACK_AB R23, R51, R50 ;  /* 0x000000323317723e */ /* 0x000fee00000010ff */
[-C--:B------:R-:W-:Y:S01]  /*d780*/  HMMA.16816.F32.BF16 R176, R20, R188.reuse, R4 ;  /* 0x000000bc14b0723c */ /* 0x080fe20000041804 */
[----:B------:R-:W4:Y:S07]  /*d790*/  LDSM.16.MT88.4 R4, [R225+0x4880] ;  /* 0x00488000e104783b */ /* 0x000f2e0000004200 */
[C---:B------:R-:W-:Y:S01]  /*d7a0*/  HMMA.16816.F32.BF16 R180, R24.reuse, R188, R8 ;  /* 0x000000bc18b4723c */ /* 0x040fe20000041808 */
[----:B------:R-:W1:Y:S07]  /*d7b0*/  LDSM.16.MT88.4 R8, [R226+0x4880] ;  /* 0x00488000e208783b */ /* 0x000e6e0000004200 */
[-C--:B------:R-:W-:Y:S01]  /*d7c0*/  HMMA.16816.F32.BF16 R184, R24, R190.reuse, R12 ;  /* 0x000000be18b8723c */ /* 0x080fe2000004180c */
[----:B------:R-:W1:Y:S07]  /*d7d0*/  LDSM.16.MT88.4 R12, [R228+0x4880] ;  /* 0x00488000e40c783b */ /* 0x000e6e0000004200 */
[C---:B------:R-:W-:Y:S01]  /*d7e0*/  HMMA.16816.F32.BF16 R188, R20.reuse, R190, R16 ;  /* 0x000000be14bc723c */ /* 0x040fe20000041810 */
[----:B------:R-:W2:Y:S07]  /*d7f0*/  LDSM.16.MT88.4 R16, [R227+0x4880] ;  /* 0x00488000e310783b */ /* 0x000eae0000004200 */
[-C--:B---3--:R-:W-:Y:S08]  /*d800*/  HMMA.16816.F32.BF16 R132, R20, R36.reuse, R132 ;  /* 0x000000241484723c */ /* 0x088ff00000041884 */
[C---:B------:R-:W-:Y:S08]  /*d810*/  HMMA.16816.F32.BF16 R136, R24.reuse, R36, R136 ;  /* 0x000000241888723c */ /* 0x040ff00000041888 */
[-C--:B------:R-:W-:Y:S08]  /*d820*/  HMMA.16816.F32.BF16 R140, R24, R38.reuse, R140 ;  /* 0x00000026188c723c */ /* 0x080ff0000004188c */
[C---:B------:R-:W-:Y:S08]  /*d830*/  HMMA.16816.F32.BF16 R144, R20.reuse, R38, R144 ;  /* 0x000000261490723c */ /* 0x040ff00000041890 */
[-C--:B-1----:R-:W-:Y:S08]  /*d840*/  HMMA.16816.F32.BF16 R148, R20, R28.reuse, R148 ;  /* 0x0000001c1494723c */ /* 0x082ff00000041894 */
[C---:B------:R-:W-:Y:S08]  /*d850*/  HMMA.16816.F32.BF16 R152, R24.reuse, R28, R152 ;  /* 0x0000001c1898723c */ /* 0x040ff00000041898 */
[-C--:B------:R-:W-:Y:S08]  /*d860*/  HMMA.16816.F32.BF16 R156, R24, R30.reuse, R156 ;  /* 0x0000001e189c723c */ /* 0x080ff0000004189c */
[C---:B------:R-:W-:Y:S08]  /*d870*/  HMMA.16816.F32.BF16 R160, R20.reuse, R30, R160 ;  /* 0x0000001e14a0723c */ /* 0x040ff000000418a0 */
[-C--:B--2---:R-:W-:Y:S08]  /*d880*/  HMMA.16816.F32.BF16 R52, R20, R32.reuse, R52 ;  /* 0x000000201434723c */ /* 0x084ff00000041834 */
        /* <DEDUP_REMOVED lines=26> */
[----:B------:R-:W-:Y:S04]  /*da30*/  FADD.FTZ R8, R220, R8 ;  /* 0x00000008dc087221 */ /* 0x000fe80000010000 */
[C---:B------:R-:W-:Y:S04]  /*da40*/  HMMA.16816.F32.BF16 R104, R24.reuse, R12, R104 ;  /* 0x0000000c1868723c */ /* 0x040fe80000041868 */
[----:B------:R-:W-:Y:S02]  /*da50*/  FADD.FTZ R4, R209, R8 ;  /* 0x00000008d1047221 */ /* 0x000fe40000010000 */
[----:B------:R-:W-:Y:S02]  /*da60*/  FADD.FTZ R8, R212, R5 ;  /* 0x00000005d4087221 */ /* 0x000fe40000010000 */
[----:B------:R-:W-:Y:S01]  /*da70*/  FADD.FTZ R7, R208, R4 ;  /* 0x00000004d0077221 */ /* 0x000fe20000010000 */
[-C--:B------:R-:W-:Y:S03]  /*da80*/  HMMA.16816.F32.BF16 R108, R24, R14.reuse, R108 ;  /* 0x0000000e186c723c */ /* 0x080fe6000004186c */
[----:B------:R-:W-:Y:S02]  /*da90*/  FADD.FTZ R4, R211, R8 ;  /* 0x00000008d3047221 */ /* 0x000fe40000010000 */
[----:B------:R-:W-:Y:S02]  /*daa0*/  FADD.FTZ R5, R192, R0 ;  /* 0x00000000c0057221 */ /* 0x000fe40000010000 */
[----:B------:R-:W-:Y:S01]  /*dab0*/  FADD.FTZ R2, R207, R7 ;  /* 0x00000007cf027221 */ /* 0x000fe20000010000 */
[C---:B------:R-:W-:Y:S04]  /*dac0*/  HMMA.16816.F32.BF16 R112, R20.reuse, R14, R112 ;  /* 0x0000000e1470723c */ /* 0x040fe80000041870 */
[----:B------:R-:W-:Y:S02]  /*dad0*/  FADD.FTZ R0, R196, R6 ;  /* 0x00000006c4007221 */ /* 0x000fe40000010000 */
[----:B------:R-:W-:Y:S02]  /*dae0*/  FADD.FTZ R7, R210, R4 ;  /* 0x00000004d2077221 */ /* 0x000fe40000010000 */
[----:B------:R-:W-:Y:S01]  /*daf0*/  FADD.FTZ R8, R170, R5 ;  /* 0x00000005aa087221 */ /* 0x000fe20000010000 */
[-C--:B------:R-:W-:Y:S03]  /*db00*/  HMMA.16816.F32.BF16 R116, R20, R16.reuse, R116 ;  /* 0x000000101474723c */ /* 0x080fe60000041874 */
[----:B------:R-:W-:Y:S01]  /*db10*/  FADD.FTZ R5, R199, R2 ;  /* 0x00000002c7057221 */ /* 0x000fe20000010000 */
[----:B------:R-:W-:Y:S01]  /*db20*/  MOV R170, R3 ;  /* 0x0000000300aa7202 */ /* 0x000fe20000000f00 */
[----:B------:R-:W-:Y:S02]  /*db30*/  FADD.FTZ R6, R195, R0 ;  /* 0x00000000c3067221 */ /* 0x000fe40000010000 */
[----:B------:R-:W-:Y:S01]  /*db40*/  FADD.FTZ R2, R194, R7 ;  /* 0x00000007c2027221 */ /* 0x000fe20000010000 */
        /* <DEDUP_REMOVED lines=14> */
[----:B------:R-:W-:Y:S01]  /*dc30*/  FADD.FTZ R2, R44, R0 ;  /* 0x000000002c027221 */ /* 0x000fe20000010000 */
[----:B------:R-:W-:Y:S01]  /*dc40*/  STL [R1+0x1c], R6 ;  /* 0x00001c0601007387 */ /* 0x000fe20000100800 */
[----:B------:R-:W-:Y:S02]  /*dc50*/  FADD.FTZ R0, R46, R4 ;  /* 0x000000042e007221 */ /* 0x000fe40000010000 */
[----:B------:R-:W-:Y:S02]  /*dc60*/  FADD.FTZ R4, R51, R5 ;  /* 0x0000000533047221 */ /* 0x000fe40000010000 */
[----:B------:R-:W-:Y:S02]  /*dc70*/  FADD.FTZ R2, R45, R2 ;  /* 0x000000022d027221 */ /* 0x000fe40000010000 */
[----:B------:R-:W-:Y:S01]  /*dc80*/  FADD.FTZ R0, R40, R0 ;  /* 0x0000000028007221 */ /* 0x000fe20000010000 */
[----:B------:R-:W-:Y:S04]  /*dc90*/  STL [R1+0x14], R4 ;  /* 0x0000140401007387 */ /* 0x000fe80000100800 */
[----:B------:R1:W-:Y:S04]  /*dca0*/  STL [R1+0x18], R2 ;  /* 0x0000180201007387 */ /* 0x0003e80000100800 */
[----:B------:R2:W-:Y:S01]  /*dcb0*/  STL [R1+0x20], R0 ;  /* 0x0000200001007387 */ /* 0x0005e20000100800 */
[----:B-1----:R-:W-:Y:S02]  /*dcc0*/  MOV R2, R168 ;  /* 0x000000a800027202 */ /* 0x002fe40000000f00 */
[----:B--2---:R-:W-:Y:S01]  /*dcd0*/  MOV R0, R169 ;  /* 0x000000a900007202 */ /* 0x004fe20000000f00 */
[----:B------:R-:W-:-:S05]  /*dce0*/  @P0 BRA `(.L_x_923) ;  /* 0xffffd31000000947 */ /* 0x000fca000383ffff */
.L_x_922:
[----:B------:R-:W-:-:S13]  /*dcf0*/  ISETP.GE.AND P0, PT, R242, UR8, PT ;  /* 0x00000008f2007c0c */ /* 0x000fda000bf06270 */
[----:B------:R-:W-:Y:S05]  /*dd00*/  @!P0 BRA `(.L_x_924) ;  /* 0x000043d000008947 */ /* 0x000fea0003800000 */
[----:B-12---:R-:W2:Y:S04]  /*dd10*/  LDL.64 R4, [R1+0x48] ;  /* 0x0000480001047983 */ /* 0x006ea80000100a00 */
[----:B------:R-:W3:Y:S01]  /*dd20*/  LDL.64 R6, [R1+0x38] ;  /* 0x0000380001067983 */ /* 0x000ee20000100a00 */
[----:B------:R-:W-:Y:S01]  /*dd30*/  IMAD.MOV.U32 R170, RZ, RZ, R3 ;  /* 0x000000ffffaa7224 */ /* 0x000fe200078e0003 */
[----:B------:R-:W-:Y:S02]  /*dd40*/  ULDC.64 UR4, c[0x0][0x1e0] ;  /* 0x0000780000047ab9 */ /* 0x000fe40000000a00 */
[----:B------:R-:W-:Y:S02]  /*dd50*/  USHF.L.U64.HI UR7, UR4, 0x5, UR5 ;  /* 0x0000000504077899 */ /* 0x000fe40008010205 */
[----:B------:R-:W-:-:S02]  /*dd60*/  USHF.L.U32 UR16, UR4, 0x5, URZ ;  /* 0x0000000504107899 */ /* 0x000fc4000800063f */
[----:B------:R-:W-:Y:S02]  /*dd70*/  UMOV UR13, 0x30 ;  /* 0x00000030000d7882 */ /* 0x000fe40000000000 */
[----:B------:R-:W-:Y:S01]  /*dd80*/  ULDC.64 UR4, c[0x0][0x208] ;  /* 0x0000820000047ab9 */ /* 0x000fe20000000a00 */
[----:B------:R-:W-:Y:S01]  /*dd90*/  IMAD.MOV.U32 R165, RZ, RZ, R168 ;  /* 0x000000ffffa57224 */ /* 0x000fe200078e00a8 */
[----:B------:R-:W-:Y:S01]  /*dda0*/  UIADD3 UR12, UP1, UR12, 0x80, URZ ;  /* 0x000000800c0c7890 */ /* 0x000fe2000ff3e03f */
[----:B------:R-:W-:Y:S01]  /*ddb0*/  MOV R164, R169 ;  /* 0x000000a900a47202 */ /* 0x000fe20000000f00 */
[----:B------:R-:W-:Y:S01]  /*ddc0*/  UIADD3 UR17, UP0, UR10, 0x80, URZ ;  /* 0x000000800a117890 */ /* 0x000fe2000ff1e03f */
[----:B------:R-:W-:Y:S01]  /*ddd0*/  MOV R166, R167 ;  /* 0x000000a700a67202 */ /* 0x000fe20000000f00 */
[----:B------:R-:W-:Y:S02]  /*dde0*/  UIMAD.WIDE.U32 UR18, UR13, UR4, URZ ;  /* 0x000000040d1272a5 */ /* 0x000fe4000f8e003f */
[----:B------:R-:W-:-:S02]  /*ddf0*/  UIMAD UR5, UR13, UR5, URZ ;  /* 0x000000050d0572a4 */ /* 0x000fc4000f8e023f */
[----:B------:R-:W-:Y:S02]  /*de00*/  UIADD3.X UR9, URZ, UR9, URZ, UP1, !UPT ;  /* 0x000000093f097290 */ /* 0x000fe40008ffe43f */
[----:B------:R-:W-:Y:S02]  /*de10*/  UIADD3.X UR4, URZ, UR11, URZ, UP0, !UPT ;  /* 0x0000000b3f047290 */ /* 0x000fe400087fe43f */
[----:B------:R-:W-:Y:S01]  /*de20*/  UIADD3 UR5, UR19, UR5, URZ ;  /* 0x0000000513057290 */ /* 0x000fe2000fffe03f */
[----:B--2---:R-:W-:Y:S02]  /*de30*/  IADD3 R8, P0, R4, 0x40, RZ ;  /* 0x0000004004087810 */ /* 0x004fe40007f1e0ff */
[----:B------:R-:W-:Y:S01]  /*de40*/  MOV R2, R4 ;  /* 0x0000000400027202 */ /* 0x000fe20000000f00 */
[--C-:B---3--:R-:W-:Y:S02]  /*de50*/  IMAD.MOV.U32 R3, RZ, RZ, R7.reuse ;  /* 0x000000ffff037224 */ /* 0x108fe400078e0007 */
[----:B------:R-:W-:-:S05]  /*de60*/  IMAD.X R9, RZ, RZ, R7, P0 ;  /* 0x000000ffff097224 */ /* 0x000fca00000e0607 */
[----:B------:R1:W-:Y:S04]  /*de70*/  STL.64 [R1], R8 ;  /* 0x0000000801007387 */ /* 0x0003e80000100a00 */
[----:B------:R1:W-:Y:S02]  /*de80*/  STL.64 [R1+0x8], R2 ;  /* 0x0000080201007387 */ /* 0x0003e40000100a00 */
.L_x_941:
[----:B--2---:R-:W2:Y:S01]  /*de90*/  LDL.64 R40, [R1+0x8] ;  /* 0x0000080001287983 */ /* 0x004ea20000100a00 */
[----:B------:R-:W-:Y:S04]  /*dea0*/  DEPBAR.LE SB0, 0x0 ;  /* 0x000080000000791a */ /* 0x000fe80000000000 */
[----:B------:R-:W3:Y:S05]  /*deb0*/  LDL.64 R168, [R1] ;  /* 0x0000000001a87983 */ /* 0x000eea0000100a00 */
[----:B------:R-:W-:Y:S01]  /*dec0*/  BAR.SYNC.DEFER_BLOCKING 0x0 ;  /* 0x0000000000007b1d */ /* 0x000fe20000010000 */
[C---:B------:R-:W-:Y:S01]  /*ded0*/  ISETP.GT.AND P6, PT, R242.reuse, UR8, PT ;  /* 0x00000008f2007c0c */ /* 0x040fe2000bfc4270 */
[----:B------:R-:W-:Y:S01]  /*dee0*/  IMAD R0, R242, UR5, RZ ;  /* 0x00000005f2007c24 */ /* 0x000fe2000f8e02ff */
[----:B-1----:R-:W-:Y:S05]  /*def0*/  SHF.R.S32.HI R2, RZ, 0x1f, R242 ;  /* 0x0000001fff027819 */ /* 0x002fea00000114f2 */
[----:B------:R-:W-:Y:S01]  /*df00*/  IMAD R0, R2, UR18, R0 ;  /* 0x0000001202007c24 */ /* 0x000fe2000f8e0200 */
[----:B-----5:R-:W-:Y:S05]  /*df10*/  LDSM.16.M88.4 R48, [R231+0x8080] ;  /* 0x00808000e730783b */ /* 0x020fea0000000200 */
[----:B------:R-:W1:Y:S05]  /*df20*/  LDSM.16.M88.4 R16, [R224+0x5080] ;  /* 0x00508000e010783b */ /* 0x000e6a0000000200 */
[----:B------:R-:W4:Y:S05]  /*df30*/  LDSM.16.M88.4 R44, [R231+0xa080] ;  /* 0x00a08000e72c783b */ /* 0x000f2a0000000200 */
[----:B------:R-:W4:Y:S05]  /*df40*/  LDSM.16.M88.4 R32, [R224+0x5880] ;  /* 0x00588000e020783b */ /* 0x000f2a0000000200 */
[----:B------:R-:W3:Y:S05]  /*df50*/  LDL.64 R246, [R1+0x30] ;  /* 0x0000300001f67983 */ /* 0x000eea0000100a00 */
[----:B------:R-:W4:Y:S05]  /*df60*/  LDSM.16.M88.4 R172, [R224+0x6080] ;  /* 0x00608000e0ac783b */ /* 0x000f2a0000000200 */
[----:B------:R-:W3:Y:S05]  /*df70*/  LDL.64 R244, [R1+0x40] ;  /* 0x0000400001f47983 */ /* 0x000eea0000100a00 */
[----:B------:R-:W-:Y:S05]  /*df80*/  LDSM.16.M88.4 R192, [R233+0x8080] ;  /* 0x00808000e9c0783b */ /* 0x000fea0000000200 */
[----:B------:R-:W3:Y:S01]  /*df90*/  LDL R171, [R1+0x24] ;  /* 0x0000240001ab7983 */ /* 0x000ee20000100800 */
[-C--:B-1----:R-:W-:Y:S04]  /*dfa0*/  HMMA.16816.F32.BF16 R4, R48, R16.reuse, RZ ;  /* 0x000000103004723c */ /* 0x082fe800000418ff */
[----:B------:R-:W1:Y:S05]  /*dfb0*/  LDSM.16.M88.4 R196, [R235] ;  /* 0x00000000ebc4783b */ /* 0x000e6a0000000200 */
[----:B------:R-:W1:Y:S01]  /*dfc0*/  LDSM.16.M88.4 R200, [R233+0xa080] ;  /* 0x00a08000e9c8783b */ /* 0x000e620000000200 */
[C---:B----4-:R-:W-:Y:S04]  /*dfd0*/  HMMA.16816.F32.BF16 R8, R44.reuse, R16, RZ ;  /* 0x000000102c08723c */ /* 0x050fe800000418ff */
[----:B------:R-:W4:Y:S04]  /*dfe0*/  LDSM.16.M88.4 R204, [R241] ;  /* 0x00000000f1cc783b */ /* 0x000f280000000200 */
[-C--:B------:R-:W-:Y:S08]  /*dff0*/  HMMA.16816.F32.BF16 R12, R44, R18.reuse, RZ ;  /* 0x000000122c0c723c */ /* 0x080ff000000418ff */
[C---:B------:R-:W-:Y:S08]  /*e000*/  HMMA.16816.F32.BF16 R16, R48.reuse, R18, RZ ;  /* 0x000000123010723c */ /* 0x040ff000000418ff */
[-C--:B------:R-:W-:Y:S08]  /*e010*/  HMMA.16816.F32.BF16 R20, R48, R32.reuse, RZ ;  /* 0x000000203014723c */ /* 0x080ff000000418ff */
[C---:B------:R-:W-:Y:S08]  /*e020*/  HMMA.16816.F32.BF16 R24, R44.reuse, R32, RZ ;  /* 0x000000202c18723c */ /* 0x040ff000000418ff */
[-C--:B------:R-:W-:Y:S08]  /*e030*/  HMMA.16816.F32.BF16 R28, R44, R34.reuse, RZ ;  /* 0x000000222c1c723c */ /* 0x080ff000000418ff */
[C---:B------:R-:W-:Y:S08]  /*e040*/  HMMA.16816.F32.BF16 R32, R48.reuse, R34, RZ ;  /* 0x000000223020723c */ /* 0x040ff000000418ff */
[-C--:B------:R-:W-:Y:S01]  /*e050*/  HMMA.16816.F32.BF16 R36, R48, R172.reuse, RZ ;  /* 0x000000ac3024723c */ /* 0x080fe200000418ff */
[C---:B--2---:R-:W-:Y:S07]  /*e060*/  IMAD.WIDE.U32 R208, R242.reuse, UR18, R40 ;  /* 0x00000012f2d07c25 */ /* 0x044fee000f8e0028 */
[C---:B------:R-:W-:Y:S04]  /*e070*/  HMMA.16816.F32.BF16 R40, R44.reuse, R172, RZ ;  /* 0x000000ac2c28723c */ /* 0x040fe800000418ff */
[----:B------:R-:W-:Y:S02]  /*e080*/  IMAD.IADD R167, R209, 0x1, R0 ;  /* 0x00000001d1a77824 */ /* 0x000fe400078e0200 */
[----:B---3--:R-:W-:Y:S01]  /*e090*/  IMAD.WIDE.U32 R2, R242, UR18, R168 ;  /* 0x00000012f2027c25 */ /* 0x008fe2000f8e00a8 */
[C---:B------:R-:W-:Y:S01]  /*e0a0*/  LEA R168, P1, R208.reuse, c[0x0][0x1f8], 0x1 ;  /* 0x00007e00d0a87a11 */ /* 0x040fe200078208ff */
[-C--:B------:R-:W-:Y:S04]  /*e0b0*/  HMMA.16816.F32.BF16 R44, R44, R174.reuse, RZ ;  /* 0x000000ae2c2c723c */ /* 0x080fe800000418ff */
[----:B------:R-:W-:Y:S02]  /*e0c0*/  LEA.HI.X R169, R208, c[0x0][0x1fc], R167, 0x1, P1 ;  /* 0x00007f00d0a97a11 */ /* 0x000fe400008f0ca7 */
[----:B------:R-:W2:Y:S01]  /*e0d0*/  LDL R167, [R1+0x10] ;  /* 0x0000100001a77983 */ /* 0x000ea20000100800 */
[----:B------:R-:W-:Y:S01]  /*e0e0*/  LEA R212, P0, R2, c[0x0][0x1f8], 0x1 ;  /* 0x00007e0002d47a11 */ /* 0x000fe200078008ff */
[----:B------:R-:W-:Y:S01]  /*e0f0*/  IMAD.IADD R0, R0, 0x1, R3 ;  /* 0x0000000100007824 */ /* 0x000fe200078e0203 */
[----:B------:R-:W-:Y:S02]  /*e100*/  HMMA.16816.F32.BF16 R48, R48, R174, RZ ;  /* 0x000000ae3030723c */ /* 0x000fe400000418ff */
[----:B------:R-:W3:Y:S02]  /*e110*/  LDSM.16.M88.4 R208, [R240] ;  /* 0x00000000f0d0783b */ /* 0x000ee40000000200 */
[----:B------:R-:W-:Y:S03]  /*e120*/  LEA.HI.X R213, R2, c[0x0][0x1fc], R0, 0x1, P0 ;  /* 0x00007f0002d57a11 */ /* 0x000fe600000f0c00 */
[----:B------:R-:W-:Y:S01]  /*e130*/  @!PT LDS RZ, [RZ] ;  /* 0x00000000fffff984 */ /* 0x000fe20000000800 */
[----:B------:R-:W-:Y:S01]  /*e140*/  @!PT LDS RZ, [RZ] ;  /* 0x00000000fffff984 */ /* 0x000fe20000000800 */
[----:B------:R-:W-:Y:S01]  /*e150*/  @!PT LDS RZ, [RZ] ;  /* 0x00000000fffff984 */ /* 0x000fe20000000800 */
[----:B------:R4:W-:Y:S01]  /*e160*/  LDGSTS.E.BYPASS.LTC128B.128 [R243+0x2080], [R168.64], !P4 ;  /* 0x02080000a8f37fae */ /* 0x0009e2000e101d4e */
[----:B------:R-:W-:Y:S01]  /*e170*/  IADD3 R2, P0, R168, UR10, RZ ;  /* 0x0000000aa8027c10 */ /* 0x000fe2000ff1e0ff */
[-C--:B-1----:R-:W-:Y:S03]  /*e180*/  HMMA.16816.F32.BF16 R4, R192, R196.reuse, R4 ;  /* 0x000000c4c004723c */ /* 0x082fe60000041804 */
[----:B------:R1:W-:Y:S02]  /*e190*/  LDGSTS.E.BYPASS.LTC128B.128 [R243+0x3880], [R212.64], !P3 ;  /* 0x03880000d4f37fae */ /* 0x0003e4000d901d4e */
[----:B------:R-:W-:Y:S02]  /*e1a0*/  IADD3.X R3, R169, UR11, RZ, P0, !PT ;  /* 0x0000000ba9037c10 */ /* 0x000fe400087fe4ff */
[----:B------:R-:W-:Y:S01]  /*e1b0*/  IADD3 R172, P1, R2, UR10, RZ ;  /* 0x0000000a02ac7c10 */ /* 0x000fe2000ff3e0ff */
[C---:B------:R-:W-:Y:S02]  /*e1c0*/  HMMA.16816.F32.BF16 R8, R200.reuse, R196, R8 ;  /* 0x000000c4c808723c */ /* 0x040fe40000041808 */
[----:B------:R1:W-:Y:S02]  /*e1d0*/  LDGSTS.E.BYPASS.LTC128B.128 [R243+0x2880], [R2.64], !P4 ;  /* 0x0288000002f37fae */ /* 0x0003e4000e101d4e */
[C---:B------:R-:W-:Y:S02]  /*e1e0*/  IADD3.X R173, R3.reuse, UR11, RZ, P1, !PT ;  /* 0x0000000b03ad7c10 */ /* 0x040fe40008ffe4ff */
[----:B------:R-:W-:Y:S01]  /*e1f0*/  PLOP3.LUT P1, PT, PT, PT, UP3, 0x80, 0x0 ;  /* 0x000000000000781c */ /* 0x000fe20003f2f038 */
[----:B------:R1:W-:Y:S01]  /*e200*/  LDGSTS.E.BYPASS.LTC128B.128 [R243+0x4080], [R2.64+0x80], !P3 ;  /* 0x0408008002f37fae */ /* 0x0003e2000d901d4e */
[-C--:B------:R-:W-:Y:S04]  /*e210*/  HMMA.16816.F32.BF16 R12, R200, R198.reuse, R12 ;  /* 0x000000c6c80c723c */ /* 0x080fe8000004180c */
[----:B------:R3:W-:Y:S01]  /*e220*/  LDGSTS.E.BYPASS.LTC128B.128 [R243+0x3080], [R172.64], !P4 ;  /* 0x03080000acf37fae */ /* 0x0007e2000e101d4e */
[----:B------:R-:W-:Y:S03]  /*e230*/  @P6 IADD3 R0, R242, -0x1, RZ ;  /* 0xfffffffff2006810 */ /* 0x000fe60007ffe0ff */
[C---:B------:R-:W-:Y:S04]  /*e240*/  HMMA.16816.F32.BF16 R16, R192.reuse, R198, R16 ;  /* 0x000000c6c010723c */ /* 0x040fe80000041810 */
[----:B----4-:R-:W-:Y:S04]  /*e250*/  IADD3 R168, P0, R2, UR17, RZ ;  /* 0x0000001102a87c10 */ /* 0x010fe8000ff1e0ff */
[-C--:B------:R-:W-:Y:S04]  /*e260*/  HMMA.16816.F32.BF16 R20, R192, R204.reuse, R20 ;  /* 0x000000ccc014723c */ /* 0x080fe80000041814 */
[----:B------:R-:W-:Y:S02]  /*e270*/  IADD3.X R169, R3, UR4, RZ, P0, !PT ;  /* 0x0000000403a97c10 */ /* 0x000fe400087fe4ff */
[----:B------:R-:W-:Y:S02]  /*e280*/  PLOP3.LUT P0, PT, PT, PT, UP3, 0x80, 0x0 ;  /* 0x000000000000781c */ /* 0x000fe40003f0f038 */
[C---:B------:R-:W-:Y:S01]  /*e290*/  HMMA.16816.F32.BF16 R24, R200.reuse, R204, R24 ;  /* 0x000000ccc818723c */ /* 0x040fe20000041818 */
[----:B------:R4:W-:Y:S03]  /*e2a0*/  LDGSTS.E.BYPASS.LTC128B.128 [R243+0x4880], [R168.64], !P3 ;  /* 0x04880000a8f37fae */ /* 0x0009e6000d901d4e */
[----:B-1----:R-:W-:Y:S01]  /*e2b0*/  @P6 SHF.R.S32.HI R2, RZ, 0x1f, R0 ;  /* 0x0000001fff026819 */ /* 0x002fe20000011400 */
[----:B------:R-:W-:Y:S01]  /*e2c0*/  @P6 IMAD.MOV.U32 R3, RZ, RZ, R247 ;  /* 0x000000ffff036224 */ /* 0x000fe200078e00f7 */
[----:B------:R-:W-:Y:S02]  /*e2d0*/  LDSM.16.M88.4 R212, [R230+0x5080] ;  /* 0x00508000e6d4783b */ /* 0x000fe40000000200 */
[-C--:B------:R-:W-:Y:S03]  /*e2e0*/  HMMA.16816.F32.BF16 R28, R200, R206.reuse, R28 ;  /* 0x000000cec81c723c */ /* 0x080fe6000004181c */
[----:B------:R-:W0:Y:S01]  /*e2f0*/  LDGDEPBAR ;  /* 0x00000000000079af */ /* 0x000e220000000000 */
[----:B------:R-:W-:Y:S04]  /*e300*/  @P6 IMAD R2, R2, c[0x0][0x1e0], RZ ;  /* 0x0000780002026a24 */ /* 0x000fe800078e02ff */
[C---:B------:R-:W-:Y:S01]  /*e310*/  HMMA.16816.F32.BF16 R32, R192.reuse, R206, R32 ;  /* 0x000000cec020723c */ /* 0x040fe20000041820 */
[----:B---3--:R-:W1:Y:S03]  /*e320*/  LDSM.16.M88.4 R172, [R232+0x8080] ;  /* 0x00808000e8ac783b */ /* 0x008e660000000200 */
[C---:B------:R-:W-:Y:S02]  /*e330*/  @P6 IMAD R2, R0.reuse, c[0x0][0x1e4], R2 ;  /* 0x0000790000026a24 */ /* 0x040fe400078e0202 */
[----:B------:R-:W3:Y:S02]  /*e340*/  LDSM.16.M88.4 R216, [R232+0xa080] ;  /* 0x00a08000e8d8783b */ /* 0x000ee40000000200 */
[-C--:B------:R-:W-:Y:S03]  /*e350*/  HMMA.16816.F32.BF16 R36, R192, R208.reuse, R36 ;  /* 0x000000d0c024723c */ /* 0x080fe60000041824 */
[----:B------:R-:W3:Y:S01]  /*e360*/  LDSM.16.M88.4 R196, [R230+0x5880] ;  /* 0x00588000e6c4783b */ /* 0x000ee20000000200 */
[----:B----4-:R-:W-:Y:S04]  /*e370*/  @P6 IMAD.WIDE.U32 R168, R0, c[0x0][0x1e0], RZ ;  /* 0x0000780000a86a25 */ /* 0x010fe800078e00ff */
[C---:B------:R-:W-:Y:S01]  /*e380*/  HMMA.16816.F32.BF16 R40, R200.reuse, R208, R40 ;  /* 0x000000d0c828723c */ /* 0x040fe20000041828 */
[----:B------:R-:W-:Y:S03]  /*e390*/  LDSM.16.M88.4 R204, [R229] ;  /* 0x00000000e5cc783b */ /* 0x000fe60000000200 */
[----:B------:R-:W-:Y:S02]  /*e3a0*/  @P6 IMAD.IADD R0, R169, 0x1, R2 ;  /* 0x00000001a9006824 */ /* 0x000fe400078e0202 */
[----:B------:R-:W-:Y:S01]  /*e3b0*/  LDSM.16.M88.4 R220, [R229+0x800] ;  /* 0x00080000e5dc783b */ /* 0x000fe20000000200 */
[----:B------:R-:W-:Y:S01]  /*e3c0*/  @P6 IMAD.MOV.U32 R2, RZ, RZ, R244 ;  /* 0x000000ffff026224 */ /* 0x000fe200078e00f4 */
[-C--:B------:R-:W-:Y:S03]  /*e3d0*/  HMMA.16816.F32.BF16 R44, R200, R210.reuse, R44 ;  /* 0x000000d2c82c723c */ /* 0x080fe6000004182c */
[----:B------:R-:W4:Y:S01]  /*e3e0*/  LDSM.16.M88.4 R200, [R230+0x6080] ;  /* 0x00608000e6c8783b */ /* 0x000f220000000200 */
[----:B------:R-:W-:Y:S04]  /*e3f0*/  @P6 IMAD.WIDE.U32 R2, R168, 0x30, R2 ;  /* 0x00000030a8026825 */ /* 0x000fe800078e0002 */
[----:B------:R-:W-:Y:S01]  /*e400*/  HMMA.16816.F32.BF16 R48, R192, R210, R48 ;  /* 0x000000d2c030723c */ /* 0x000fe20000041830 */
[----:B------:R-:W4:Y:S03]  /*e410*/  LDSM.16.M88.4 R192, [R234+0x8080] ;  /* 0x00808000eac0783b */ /* 0x000f260000000200 */
[----:B------:R-:W-:Y:S02]  /*e420*/  @P6 IMAD.SHL.U32 R168, R2, 0x2, RZ ;  /* 0x0000000202a86824 */ /* 0x000fe400078e00ff */
[----:B------:R-:W4:Y:S01]  /*e430*/  LDSM.16.M88.4 R208, [R234+0xa080] ;  /* 0x00a08000ead0783b */ /* 0x000f220000000200 */
[----:B------:R-:W-:Y:S01]  /*e440*/  @P6 IMAD R0, R0, 0x30, RZ ;  /* 0x0000003000006824 */ /* 0x000fe200078e02ff */
[-C--:B-1----:R-:W-:Y:S05]  /*e450*/  HMMA.16816.F32.BF16 R4, R172, R212.reuse, R4 ;  /* 0x000000d4ac04723c */ /* 0x082fea0000041804 */
[----:B------:R-:W-:Y:S02]  /*e460*/  @P6 IMAD.IADD R3, R3, 0x1, R0 ;  /* 0x0000000103036824 */ /* 0x000fe400078e0200 */
[----:B------:R-:W-:Y:S01]  /*e470*/  @P1 IMAD.HI.U32 R0, R171, c[0x0][0x2c8], RZ ;  /* 0x0000b200ab001a27 */ /* 0x000fe200078e00ff */
[C---:B---3--:R-:W-:Y:S04]  /*e480*/  HMMA.16816.F32.BF16 R8, R216.reuse, R212, R8 ;  /* 0x000000d4d808723c */ /* 0x048fe80000041808 */
[----:B------:R-:W-:Y:S02]  /*e490*/  @P6 SHF.L.U64.HI R3, R2, 0x1, R3 ;  /* 0x0000000102036819 */ /* 0x000fe40000010203 */
[----:B------:R-:W-:Y:S02]  /*e4a0*/  @P0 SHF.R.U32.HI R171, RZ, c[0x0][0x2cc], R0 ;  /* 0x0000b300ffab0a19 */ /* 0x000fe40000011600 */
        /* <DEDUP_REMOVED lines=8> */
[-C--:B----4-:R-:W-:Y:S08]  /*e530*/  HMMA.16816.F32.BF16 R36, R172, R200.reuse, R36 ;  /* 0x000000c8ac24723c */ /* 0x090ff00000041824 */
[C---:B------:R-:W-:Y:S08]  /*e540*/  HMMA.16816.F32.BF16 R40, R216.reuse, R200, R40 ;  /* 0x000000c8d828723c */ /* 0x040ff00000041828 */
[-C--:B------:R-:W-:Y:S01]  /*e550*/  HMMA.16816.F32.BF16 R44, R216, R202.reuse, R44 ;  /* 0x000000cad82c723c */ /* 0x080fe2000004182c */
[----:B------:R-:W-:Y:S07]  /*e560*/  LDSM.16.M88.4 R216, [R233+0xe080] ;  /* 0x00e08000e9d8783b */ /* 0x000fee0000000200 */
[----:B------:R-:W-:Y:S01]  /*e570*/  HMMA.16816.F32.BF16 R48, R172, R202, R48 ;  /* 0x000000caac30723c */ /* 0x000fe20000041830 */
[----:B------:R-:W3:Y:S05]  /*e580*/  LDSM.16.M88.4 R172, [R231+0xc080] ;  /* 0x00c08000e7ac783b */ /* 0x000eea0000000200 */
[----:B------:R-:W4:Y:S02]  /*e590*/  LDSM.16.M88.4 R200, [R231+0xe080] ;  /* 0x00e08000e7c8783b */ /* 0x000f240000000200 */
        /* <DEDUP_REMOVED lines=15> */
[----:B------:R-:W-:Y:S05]  /*e690*/  LDSM.16.M88.4 R192, [R233+0xc080] ;  /* 0x00c08000e9c0783b */ /* 0x000fea0000000200 */
[----:B------:R-:W1:Y:S02]  /*e6a0*/  LDSM.16.M88.4 R212, [R239] ;  /* 0x00000000efd4783b */ /* 0x000e640000000200 */
[-C--:B---3--:R-:W-:Y:S08]  /*e6b0*/  HMMA.16816.F32.BF16 R4, R172, R196.reuse, R4 ;  /* 0x000000c4ac04723c */ /* 0x088ff00000041804 */
[C---:B----4-:R-:W-:Y:S08]  /*e6c0*/  HMMA.16816.F32.BF16 R8, R200.reuse, R196, R8 ;  /* 0x000000c4c808723c */ /* 0x050ff00000041808 */
[-C--:B------:R-:W-:Y:S08]  /*e6d0*/  HMMA.16816.F32.BF16 R12, R200, R198.reuse, R12 ;  /* 0x000000c6c80c723c */ /* 0x080ff0000004180c */
[C---:B------:R-:W-:Y:S01]  /*e6e0*/  HMMA.16816.F32.BF16 R16, R172.reuse, R198, R16 ;  /* 0x000000c6ac10723c */ /* 0x040fe20000041810 */
[----:B------:R-:W3:Y:S07]  /*e6f0*/  LDSM.16.M88.4 R196, [R237] ;  /* 0x00000000edc4783b */ /* 0x000eee0000000200 */
[-C--:B--2---:R-:W-:Y:S08]  /*e700*/  HMMA.16816.F32.BF16 R20, R172, R204.reuse, R20 ;  /* 0x000000ccac14723c */ /* 0x084ff00000041814 */
        /* <DEDUP_REMOVED lines=9> */
[----:B------:R-:W1:Y:S05]  /*e7a0*/  LDSM.16.M88.4 R172, [R232+0xc080] ;  /* 0x00c08000e8ac783b */ /* 0x000e6a0000000200 */
[----:B------:R-:W2:Y:S02]  /*e7b0*/  LDSM.16.M88.4 R208, [R230+0x7080] ;  /* 0x00708000e6d0783b */ /* 0x000ea40000000200 */
[-C--:B------:R-:W-:Y:S08]  /*e7c0*/  HMMA.16816.F32.BF16 R4, R192, R212.reuse, R4 ;  /* 0x000000d4c004723c */ /* 0x080ff00000041804 */
[C---:B------:R-:W-:Y:S08]  /*e7d0*/  HMMA.16816.F32.BF16 R8, R216.reuse, R212, R8 ;  /* 0x000000d4d808723c */ /* 0x040ff00000041808 */
[-C--:B------:R-:W-:Y:S08]  /*e7e0*/  HMMA.16816.F32.BF16 R12, R216, R214.reuse, R12 ;  /* 0x000000d6d80c723c */ /* 0x080ff0000004180c */
[C---:B------:R-:W-:Y:S01]  /*e7f0*/  HMMA.16816.F32.BF16 R16, R192.reuse, R214, R16 ;  /* 0x000000d6c010723c */ /* 0x040fe20000041810 */
[----:B------:R-:W4:Y:S07]  /*e800*/  LDSM.16.M88.4 R212, [R230+0x7880] ;  /* 0x00788000e6d4783b */ /* 0x000f2e0000000200 */
[-C--:B------:R-:W-:Y:S08]  /*e810*/  HMMA.16816.F32.BF16 R20, R192, R220.reuse, R20 ;  /* 0x000000dcc014723c */ /* 0x080ff00000041814 */
[C---:B------:R-:W-:Y:S08]  /*e820*/  HMMA.16816.F32.BF16 R24, R216.reuse, R220, R24 ;  /* 0x000000dcd818723c */ /* 0x040ff00000041818 */
[-C--:B------:R-:W-:Y:S08]  /*e830*/  HMMA.16816.F32.BF16 R28, R216, R222.reuse, R28 ;  /* 0x000000ded81c723c */ /* 0x080ff0000004181c */
[C---:B------:R-:W-:Y:S08]  /*e840*/  HMMA.16816.F32.BF16 R32, R192.reuse, R222, R32 ;  /* 0x000000dec020723c */ /* 0x040ff00000041820 */
[-C--:B---3--:R-:W-:Y:S08]  /*e850*/  HMMA.16816.F32.BF16 R36, R192, R196.reuse, R36 ;  /* 0x000000c4c024723c */ /* 0x088ff00000041824 */
[C---:B------:R-:W-:Y:S08]  /*e860*/  HMMA.16816.F32.BF16 R40, R216.reuse, R196, R40 ;  /* 0x000000c4d828723c */ /* 0x040ff00000041828 */
[-C--:B------:R-:W-:Y:S01]  /*e870*/  HMMA.16816.F32.BF16 R44, R216, R198.reuse, R44 ;  /* 0x000000c6d82c723c */ /* 0x080fe2000004182c */
[----:B------:R-:W-:Y:S07]  /*e880*/  LDSM.16.M88.4 R216, [R236+0xe080] ;  /* 0x00e08000ecd8783b */ /* 0x000fee0000000200 */
[----:B------:R-:W-:Y:S01]  /*e890*/  HMMA.16816.F32.BF16 R48, R192, R198, R48 ;  /* 0x000000c6c030723c */ /* 0x000fe20000041830 */
[----:B------:R-:W-:Y:S05]  /*e8a0*/  LDSM.16.M88.4 R192, [R234+0xc080] ;  /* 0x00c08000eac0783b */ /* 0x000fea0000000200 */
[----:B------:R-:W3:Y:S02]  /*e8b0*/  LDSM.16.M88.4 R196, [R229+0x1800] ;  /* 0x00180000e5c4783b */ /* 0x000ee40000000200 */
[-C--:B-1----:R-:W-:Y:S08]  /*e8c0*/  HMMA.16816.F32.BF16 R4, R172, R200.reuse, R4 ;  /* 0x000000c8ac04723c */ /* 0x082ff00000041804 */
[C---:B------:R-:W-:Y:S08]  /*e8d0*/  HMMA.16816.F32.BF16 R8, R204.reuse, R200, R8 ;  /* 0x000000c8cc08723c */ /* 0x040ff00000041808 */
[-C--:B------:R-:W-:Y:S08]  /*e8e0*/  HMMA.16816.F32.BF16 R12, R204, R202.reuse, R12 ;  /* 0x000000cacc0c723c */ /* 0x080ff0000004180c */
[C---:B------:R-:W-:Y:S01]  /*e8f0*/  HMMA.16816.F32.BF16 R16, R172.reuse, R202, R16 ;  /* 0x000000caac10723c */ /* 0x040fe20000041810 */
[----:B------:R-:W1:Y:S07]  /*e900*/  LDSM.16.M88.4 R200, [R229+0x2000] ;  /* 0x00200000e5c8783b */ /* 0x000e6e0000000200 */
[-C--:B--2---:R-:W-:Y:S08]  /*e910*/  HMMA.16816.F32.BF16 R20, R172, R208.reuse, R20 ;  /* 0x000000d0ac14723c */ /* 0x084ff00000041814 */
[C---:B------:R-:W-:Y:S08]  /*e920*/  HMMA.16816.F32.BF16 R24, R204.reuse, R208, R24 ;  /* 0x000000d0cc18723c */ /* 0x040ff00000041818 */
[-C--:B------:R-:W-:Y:S08]  /*e930*/  HMMA.16816.F32.BF16 R28, R204, R210.reuse, R28 ;  /* 0x000000d2cc1c723c */ /* 0x080ff0000004181c */
[C---:B------:R-:W-:Y:S08]  /*e940*/  HMMA.16816.F32.BF16 R32, R172.reuse, R210, R32 ;  /* 0x000000d2ac20723c */ /* 0x040ff00000041820 */
[-C--:B----4-:R-:W-:Y:S08]  /*e950*/  HMMA.16816.F32.BF16 R36, R172, R212.reuse, R36 ;  /* 0x000000d4ac24723c */ /* 0x090ff00000041824 */
[C---:B------:R-:W-:Y:S08]  /*e960*/  HMMA.16816.F32.BF16 R40, R204.reuse, R212, R40 ;  /* 0x000000d4cc28723c */ /* 0x040ff00000041828 */
[-C--:B------:R-:W-:Y:S08]  /*e970*/  HMMA.16816.F32.BF16 R44, R204, R214.reuse, R44 ;  /* 0x000000d6cc2c723c */ /* 0x080ff0000004182c */
[----:B------:R-:W-:Y:S01]  /*e980*/  HMMA.16816.F32.BF16 R48, R172, R214, R48 ;  /* 0x000000d6ac30723c */ /* 0x000fe20000041830 */
[----:B------:R-:W2:Y:S01]  /*e990*/  LDSM.16.M88.4 R172, [R229+0x2800] ;  /* 0x00280000e5ac783b */ /* 0x000ea20000000200 */
[----:B------:R-:W-:Y:S04]  /*e9a0*/  DEPBAR.LE SB0, 0x0 ;  /* 0x000080000000791a */ /* 0x000fe80000000000 */
[----:B------:R-:W-:Y:S02]  /*e9b0*/  BAR.SYNC.DEFER_BLOCKING 0x0 ;  /* 0x0000000000007b1d */ /* 0x000fe40000010000 */
[-C--:B---3--:R-:W-:Y:S08]  /*e9c0*/  HMMA.16816.F32.BF16 R4, R192, R196.reuse, R4 ;  /* 0x000000c4c004723c */ /* 0x088ff00000041804 */
[C---:B------:R-:W-:Y:S07]  /*e9d0*/  HMMA.16816.F32.BF16 R8, R216.reuse, R196, R8 ;  /* 0x000000c4d808723c */ /* 0x040fee0000041808 */
[C---:B------:R-:W-:Y:S01]  /*e9e0*/  @P6 IADD3 R196, P2, R168.reuse, 0x80, RZ ;  /* 0x00000080a8c46810 */ /* 0x040fe20007f5e0ff */
[-C--:B------:R-:W-:Y:S04]  /*e9f0*/  HMMA.16816.F32.BF16 R12, R216, R198.reuse, R12 ;  /* 0x000000c6d80c723c */ /* 0x080fe8000004180c */
[----:B------:R-:W-:Y:S02]  /*ea00*/  @P6 IADD3 R168, P5, R168, c[0x0][0x1c8], RZ ;  /* 0x00007200a8a86a10 */ /* 0x000fe40007fbe0ff */
[----:B------:R-:W-:Y:S02]  /*ea10*/  @P6 IADD3 R196, P1, R196, c[0x0][0x1c8], RZ ;  /* 0x00007200c4c46a10 */ /* 0x000fe40007f3e0ff */
[C---:B------:R-:W-:Y:S04]  /*ea20*/  HMMA.16816.F32.BF16 R16, R192.reuse, R198, R16 ;  /* 0x000000c6c010723c */ /* 0x040fe80000041810 */
[----:B------:R-:W-:Y:S02]  /*ea30*/  @P6 IADD3.X R169, R3, c[0x0][0x1cc], RZ, P5, !PT ;  /* 0x0000730003a96a10 */ /* 0x000fe40002ffe4ff */
[----:B------:R-:W-:Y:S02]  /*ea40*/  @P6 IADD3.X R197, RZ, c[0x0][0x1cc], R3, P1, P2 ;  /* 0x00007300ffc56a10 */ /* 0x000fe40000fe4403 */
[-C--:B-1----:R-:W-:Y:S01]  /*ea50*/  HMMA.16816.F32.BF16 R20, R192, R200.reuse, R20 ;  /* 0x000000c8c014723c */ /* 0x082fe20000041814 */
[----:B------:R-:W-:Y:S01]  /*ea60*/  @!PT LDS RZ, [RZ] ;  /* 0x00000000fffff984 */ /* 0x000fe20000000800 */
[----:B------:R-:W-:Y:S01]  /*ea70*/  @!PT LDS RZ, [RZ] ;  /* 0x00000000fffff984 */ /* 0x000fe20000000800 */
[----:B------:R-:W-:Y:S01]  /*ea80*/  @!PT LDS RZ, [RZ] ;  /* 0x00000000fffff984 */ /* 0x000fe20000000800 */
[----:B------:R1:W-:Y:S03]  /*ea90*/  @P6 LDGSTS.E.BYPASS.LTC128B.128 [R243+0x5080], [R168.64], !P4 ;  /* 0x05080000a8f36fae */ /* 0x0003e6000e101d4e */
[----:B------:R-:W-:Y:S02]  /*eaa0*/  @P6 IADD3 R2, P0, R168, UR16, RZ ;  /* 0x00000010a8026c10 */ /* 0x000fe4000ff1e0ff */
[----:B------:R3:W-:Y:S02]  /*eab0*/  @P6 LDGSTS.E.BYPASS.LTC128B.128 [R243+0x6880], [R196.64], !P3 ;  /* 0x06880000c4f36fae */ /* 0x0007e4000d901d4e */
[C---:B------:R-:W-:Y:S04]  /*eac0*/  HMMA.16816.F32.BF16 R24, R216.reuse, R200, R24 ;  /* 0x000000c8d818723c */ /* 0x040fe80000041818 */
[----:B------:R-:W-:Y:S04]  /*ead0*/  @P6 IADD3.X R3, R169, UR7, RZ, P0, !PT ;  /* 0x00000007a9036c10 */ /* 0x000fe800087fe4ff */
[-C--:B------:R-:W-:Y:S01]  /*eae0*/  HMMA.16816.F32.BF16 R28, R216, R202.reuse, R28 ;  /* 0x000000cad81c723c */ /* 0x080fe2000004181c */
[----:B------:R4:W-:Y:S05]  /*eaf0*/  @P6 LDGSTS.E.BYPASS.LTC128B.128 [R243+0x5880], [R2.64], !P4 ;  /* 0x0588000002f36fae */ /* 0x0009ea000e101d4e */
[----:B------:R4:W-:Y:S02]  /*eb00*/  @P6 LDGSTS.E.BYPASS.LTC128B.128 [R243+0x7080], [R2.64+0x80], !P3 ;  /* 0x0708008002f36fae */ /* 0x0009e4000d901d4e */
[C---:B------:R-:W-:Y:S04]  /*eb10*/  HMMA.16816.F32.BF16 R32, R192.reuse, R202, R32 ;  /* 0x000000cac020723c */ /* 0x040fe80000041820 */
[----:B-1----:R-:W-:Y:S04]  /*eb20*/  IMAD R168, R242, -0x30, RZ ;  /* 0xffffffd0f2a87824 */ /* 0x002fe800078e02ff */
[-C--:B--2---:R-:W-:Y:S04]  /*eb30*/  HMMA.16816.F32.BF16 R36, R192, R172.reuse, R36 ;  /* 0x000000acc024723c */ /* 0x084fe80000041824 */
[C---:B---3--:R-:W-:Y:S04]  /*eb40*/  @P6 IADD3 R196, P1, R2.reuse, UR16, RZ ;  /* 0x0000001002c46c10 */ /* 0x048fe8000ff3e0ff */
[C---:B------:R-:W-:Y:S04]  /*eb50*/  HMMA.16816.F32.BF16 R40, R216.reuse, R172, R40 ;  /* 0x000000acd828723c */ /* 0x040fe80000041828 */
[C---:B------:R-:W-:Y:S03]  /*eb60*/  @P6 IADD3.X R197, R3.reuse, UR7, RZ, P1, !PT ;  /* 0x0000000703c56c10 */ /* 0x040fe60008ffe4ff */
[----:B------:R-:W-:Y:S01]  /*eb70*/  @P6 IADD3 R172, P0, R2, UR12, RZ ;  /* 0x0000000c02ac6c10 */ /* 0x000fe2000ff1e0ff */
[-C--:B------:R-:W-:Y:S01]  /*eb80*/  HMMA.16816.F32.BF16 R44, R216, R174.reuse, R44 ;  /* 0x000000aed82c723c */ /* 0x080fe2000004182c */
[----:B------:R1:W-:Y:S03]  /*eb90*/  @P6 LDGSTS.E.BYPASS.LTC128B.128 [R243+0x6080], [R196.64], !P4 ;  /* 0x06080000c4f36fae */ /* 0x0003e6000e101d4e */
[----:B------:R-:W-:Y:S02]  /*eba0*/  @P6 IADD3.X R173, R3, UR9, RZ, P0, !PT ;  /* 0x0000000903ad6c10 */ /* 0x000fe400087fe4ff */
[----:B----4-:R-:W2:Y:S01]  /*ebb0*/  SHFL.IDX PT, R3, R171, RZ, 0x1c1f ;  /* 0x001c1fffab037589 */ /* 0x010ea200000e0000 */
[----:B------:R-:W-:Y:S01]  /*ebc0*/  PLOP3.LUT P0, PT, PT, PT, UP2, 0x40, 0x0 ;  /* 0x000000000000781c */ /* 0x000fe20003f0e828 */
[----:B------:R-:W-:Y:S03]  /*ebd0*/  HMMA.16816.F32.BF16 R48, R192, R174, R48 ;  /* 0x000000aec030723c */ /* 0x000fe60000041830 */
[----:B------:R3:W-:Y:S04]  /*ebe0*/  @P6 LDGSTS.E.BYPASS.LTC128B.128 [R243+0x7880], [R172.64], !P3 ;  /* 0x07880000acf36fae */ /* 0x0007e8000d901d4e */
[----:B------:R-:W-:Y:S01]  /*ebf0*/  IMAD.IADD R174, R168, 0x1, -R167 ;  /* 0x00000001a8ae7824 */ /* 0x000fe200078e0aa7 */
[----:B------:R-:W0:Y:S01]  /*ec00*/  LDGDEPBAR ;  /* 0x00000000000079af */ /* 0x000e220000000000 */
[----:B---3--:R-:W-:Y:S04]  /*ec10*/  IADD3 R173, -R167, 0x1, R168 ;  /* 0x00000001a7ad7810 */ /* 0x008fe80007ffe1a8 */
[----:B------:R-:W-:Y:S04]  /*ec20*/  IADD3 R173, R173, c[0x0][0x1d0], RZ ;  /* 0x00007400adad7a10 */ /* 0x000fe80007ffe0ff */
[----:B------:R-:W-:Y:S04]  /*ec30*/  IADD3 R173, R173, -c[0x0][0x168], RZ ;  /* 0x80005a00adad7a10 */ /* 0x000fe80007ffe0ff */
[C---:B------:R-:W-:Y:S02]  /*ec40*/  IADD3 R172, R173.reuse, c[0x0][0x328], RZ ;  /* 0x0000ca00adac7a10 */ /* 0x040fe40007ffe0ff */
[----:B------:R-:W-:Y:S03]  /*ec50*/  IADD3 R173, R173, UR6, RZ ;  /* 0x00000006adad7c10 */ /* 0x000fe6000fffe0ff */
[--C-:B--2---:R-:W-:Y:S02]  /*ec60*/  IMAD.IADD R2, R172, 0x1, R3.reuse ;  /* 0x00000001ac027824 */ /* 0x104fe400078e0203 */
[----:B------:R-:W-:Y:S01]  /*ec70*/  IMAD.IADD R0, R173, 0x1, R3 ;  /* 0x00000001ad007824 */ /* 0x000fe200078e0203 */
[----:B------:R-:W-:-:S05]  /*ec80*/  @P0 BRA `(.L_x_925) ;  /* 0x0000018000000947 */ /* 0x000fca0003800000 */
[----:B-1----:R-:W-:Y:S01]  /*ec90*/  IADD3 R3, R3, c[0x0][0x1d0], RZ ;  /* 0x0000740003037a10 */ /* 0x002fe20007ffe0ff */
        /* <DEDUP_REMOVED lines=13> */
.L_x_927:
[----:B------:R-:W-:Y:S04]  /*ed70*/  MOV R167, c[0x0][0x32c] ;  /* 0x0000cb0000a77a02 */ /* 0x000fe80000000f00 */
[----:B------:R-:W-:Y:S11]  /*ed80*/  ISETP.NE.AND P0, PT, R167, 0x1, PT ;  /* 0x00000001a700780c */ /* 0x000ff60003f05270 */
[----:B------:R-:W-:Y:S02]  /*ed90*/  @!UPT UIADD3 URZ, URZ, URZ, URZ ;  /* 0x0000003f3f3ff290 */ /* 0x000fe4000fffe03f */
[----:B------:R-:W-:Y:S05]  /*eda0*/  @P0 IMAD.HI.U32 R167, R3, c[0x0][0x330], RZ ;  /* 0x0000cc0003a70a27 */ /* 0x000fea00078e00ff */
[----:B------:R-:W-:Y:S02]  /*edb0*/  @P0 SHF.R.U32.HI R3, RZ, c[0x0][0x334], R167 ;  /* 0x0000cd00ff030a19 */ /* 0x000fe400000116a7 */
.L_x_928:
[----:B------:R-:W-:Y:S05]  /*edc0*/  BSYNC B0 ;  /* 0x0000000000007941 */ /* 0x000fea0003800000 */
.L_x_926:
[----:B------:R-:W-:Y:S05]  /*edd0*/  IMAD R3, R3, c[0x0][0x32c], R174 ;  /* 0x0000cb0003037a24 */ /* 0x000fea00078e02ae */
[----:B------:R-:W-:Y:S02]  /*ede0*/  IADD3 R167, R3, c[0x0][0x32c], RZ ;  /* 0x0000cb0003a77a10 */ /* 0x000fe40007ffe0ff */
[----:B------:R-:W-:Y:S02]  /*edf0*/  IMNMX R0, R0, R3, !PT ;  /* 0x0000000300007217 */ /* 0x000fe40007800200 */
[----:B------:R-:W-:Y:S02]  /*ee00*/  IMNMX R2, R2, R167, PT ;  /* 0x000000a702027217 */ /* 0x000fe40003800200 */
.L_x_925:
[----:B-1----:R-:W-:Y:S01]  /*ee10*/  PLOP3.LUT P0, PT, PT, PT, UP2, 0x40, 0x0 ;  /* 0x000000000000781c */ /* 0x002fe20003f0e828 */
        /* <DEDUP_REMOVED lines=18> */
.L_x_931:
[----:B------:R-:W-:Y:S04]  /*ef40*/  MOV R175, c[0x0][0x32c] ;  /* 0x0000cb0000af7a02 */ /* 0x000fe80000000f00 */
[----:B------:R-:W-:Y:S11]  /*ef50*/  ISETP.NE.AND P0, PT, R175, 0x1, PT ;  /* 0x00000001af00780c */ /* 0x000ff60003f05270 */
[----:B------:R-:W-:Y:S02]  /*ef60*/  @!UPT UIADD3 URZ, URZ, URZ, URZ ;  /* 0x0000003f3f3ff290 */ /* 0x000fe4000fffe03f */
[----:B------:R-:W-:Y:S05]  /*ef70*/  @P0 IMAD.HI.U32 R175, R169, c[0x0][0x330], RZ ;  /* 0x0000cc00a9af0a27 */ /* 0x000fea00078e00ff */
[----:B------:R-:W-:Y:S02]  /*ef80*/  @P0 SHF.R.U32.HI R169, RZ, c[0x0][0x334], R175 ;  /* 0x0000cd00ffa90a19 */ /* 0x000fe400000116af */
.L_x_932:
[----:B------:R-:W-:Y:S05]  /*ef90*/  BSYNC B0 ;  /* 0x0000000000007941 */ /* 0x000fea0003800000 */
.L_x_930:
[----:B------:R-:W-:Y:S05]  /*efa0*/  IMAD R169, R169, c[0x0][0x32c], R174 ;  /* 0x0000cb00a9a97a24 */ /* 0x000fea00078e02ae */
[----:B------:R-:W-:Y:S02]  /*efb0*/  IADD3 R175, R169, c[0x0][0x32c], RZ ;  /* 0x0000cb00a9af7a10 */ /* 0x000fe40007ffe0ff */
[----:B------:R-:W-:Y:S02]  /*efc0*/  IMNMX R3, R3, R169, !PT ;  /* 0x000000a903037217 */ /* 0x000fe40007800200 */
[----:B------:R-:W-:Y:S02]  /*efd0*/  IMNMX R167, R167, R175, PT ;  /* 0x000000afa7a77217 */ /* 0x000fe40003800200 */
.L_x_929:
[C---:B------:R-:W-:Y:S02]  /*efe0*/  ISETP.GE.AND P0, PT, R168.reuse, 0x2, PT ;  /* 0x00000002a800780c */ /* 0x040fe40003f06270 */
[----:B------:R-:W-:Y:S02]  /*eff0*/  ISETP.GE.AND P2, PT, R168, 0xa, PT ;  /* 0x0000000aa800780c */ /* 0x000fe40003f46270 */
[----:B------:R-:W-:Y:S02]  /*f000*/  P2R R192, PR, RZ, 0x1 ;  /* 0x00000001ffc07803 */ /* 0x000fe40000000000 */
[----:B------:R-:W-:Y:S02]  /*f010*/  ISETP.GT.AND P0, PT, R0, 0x1, !P0 ;  /* 0x000000010000780c */ /* 0x000fe40004704270 */
[----:B------:R-:W-:Y:S02]  /*f020*/  ISETP.GE.AND P1, PT, R168, 0x9, PT ;  /* 0x00000009a800780c */ /* 0x000fe40003f26270 */
[----:B------:R-:W-:Y:S02]  /*f030*/  ISETP.LT.OR P0, PT, R2, 0x2, P0 ;  /* 0x000000020200780c */ /* 0x000fe40000701670 */
[----:B------:R-:W-:Y:S02]  /*f040*/  P2R R175, PR, RZ, 0x2 ;  /* 0x00000002ffaf7803 */ /* 0x000fe40000000000 */
[----:B------:R-:W-:Y:S02]  /*f050*/  FSEL R193, R5, -INF , !P0 ;  /* 0xff80000005c17808 */ /* 0x000fe40004000000 */
[C---:B------:R-:W-:Y:S02]  /*f060*/  ISETP.GT.AND P0, PT, R0.reuse, 0x9, !P2 ;  /* 0x000000090000780c */ /* 0x040fe40005704270 */
[----:B------:R-:W-:Y:S02]  /*f070*/  ISETP.GT.AND P1, PT, R0, 0x8, !P1 ;  /* 0x000000080000780c */ /* 0x000fe40004f24270 */
[----:B------:R-:W-:Y:S02]  /*f080*/  P2R R169, PR, RZ, 0x4 ;  /* 0x00000004ffa97803 */ /* 0x000fe40000000000 */
[----:B------:R-:W-:Y:S02]  /*f090*/  ISETP.LT.OR P0, PT, R2, 0xa, P0 ;  /* 0x0000000a0200780c */ /* 0x000fe40000701670 */
[----:B------:R-:W-:Y:S02]  /*f0a0*/  ISETP.GE.AND P2, PT, R168, 0x11, PT ;  /* 0x00000011a800780c */ /* 0x000fe40003f46270 */
[----:B------:R-:W-:Y:S02]  /*f0b0*/  ISETP.LT.OR P1, PT, R2, 0x9, P1 ;  /* 0x000000090200780c */ /* 0x000fe40000f21670 */
[----:B------:R-:W-:Y:S02]  /*f0c0*/  FSEL R195, R17, -INF , !P0 ;  /* 0xff80000011c37808 */ /* 0x000fe40004000000 */
[----:B------:R-:W-:Y:S02]  /*f0d0*/  ISETP.GT.AND P0, PT, R0, 0x10, !P2 ;  /* 0x000000100000780c */ /* 0x000fe40005704270 */
[----:B------:R-:W-:Y:S02]  /*f0e0*/  FSEL R194, R16, -INF , !P1 ;  /* 0xff80000010c27808 */ /* 0x000fe40004800000 */
        /* <DEDUP_REMOVED lines=19> */
[----:B------:R-:W-:Y:S02]  /*f220*/  ISETP.GE.AND P6, PT, R168, 0x22, PT ;  /* 0x00000022a800780c */ /* 0x000fe40003fc6270 */
        /* <DEDUP_REMOVED lines=10> */
[----:B------:R-:W-:Y:S04]  /*f2d0*/  ISETP.LT.OR P0, PT, R2, 0x29, P0 ;  /* 0x000000290200780c */ /* 0x000fe80000701670 */
[----:B------:R-:W-:Y:S02]  /*f2e0*/  FSEL R218, R48, -INF , !P0 ;  /* 0xff80000030da7808 */ /* 0x000fe40004000000 */
[----:B------:R-:W-:Y:S04]  /*f2f0*/  ISETP.GT.AND P0, PT, R0, RZ, !P2 ;  /* 0x000000ff0000720c */ /* 0x000fe80005704270 */
[----:B------:R-:W-:Y:S04]  /*f300*/  ISETP.LT.OR P0, PT, R2, 0x1, P0 ;  /* 0x000000010200780c */ /* 0x000fe80000701670 */
[----:B------:R-:W-:Y:S02]  /*f310*/  FSEL R32, R4, -INF , !P0 ;  /* 0xff80000004207808 */ /* 0x000fe40004000000 */
[----:B------:R-:W-:Y:S01]  /*f320*/  ISETP.GE.AND P0, PT, R168, 0x2a, PT ;  /* 0x0000002aa800780c */ /* 0x000fe20003f06270 */
[----:B------:R-:W1:Y:S03]  /*f330*/  SHFL.IDX PT, R4, R171, 0x2, 0x1c1f ;  /* 0x005c1f00ab047f89 */ /* 0x000e6600000e0000 */
[----:B------:R-:W-:Y:S04]  /*f340*/  ISETP.GT.AND P2, PT, R0, 0x29, !P0 ;  /* 0x000000290000780c */ /* 0x000fe80004744270 */
[----:B------:R-:W-:Y:S04]  /*f350*/  ISETP.LT.OR P2, PT, R2, 0x2a, P2 ;  /* 0x0000002a0200780c */ /* 0x000fe80001741670 */
[----:B------:R-:W-:Y:S02]  /*f360*/  FSEL R217, R49, -INF , !P2 ;  /* 0xff80000031d97808 */ /* 0x000fe40005000000 */
[----:B------:R-:W-:Y:S01]  /*f370*/  PLOP3.LUT P2, PT, PT, PT, UP2, 0x40, 0x0 ;  /* 0x000000000000781c */ /* 0x000fe20003f4e828 */
[--C-:B-1----:R-:W-:Y:S02]  /*f380*/  IMAD.IADD R2, R172, 0x1, R4.reuse ;  /* 0x00000001ac027824 */ /* 0x102fe400078e0204 */
[----:B------:R-:W-:Y:S10]  /*f390*/  IMAD.IADD R0, R173, 0x1, R4 ;  /* 0x00000001ad007824 */ /* 0x000ff400078e0204 */
        /* <DEDUP_REMOVED lines=15> */
.L_x_935:
[----:B------:R-:W-:Y:S04]  /*f490*/  MOV R33, c[0x0][0x32c] ;  /* 0x0000cb0000217a02 */ /* 0x000fe80000000f00 */
[----:B------:R-:W-:Y:S11]  /*f4a0*/  ISETP.NE.AND P2, PT, R33, 0x1, PT ;  /* 0x000000012100780c */ /* 0x000ff60003f45270 */
[----:B------:R-:W-:Y:S02]  /*f4b0*/  @!UPT UIADD3 URZ, URZ, URZ, URZ ;  /* 0x0000003f3f3ff290 */ /* 0x000fe4000fffe03f */
[----:B------:R-:W-:Y:S05]  /*f4c0*/  @P2 IMAD.HI.U32 R33, R4, c[0x0][0x330], RZ ;  /* 0x0000cc0004212a27 */ /* 0x000fea00078e00ff */
[----:B------:R-:W-:Y:S02]  /*f4d0*/  @P2 SHF.R.U32.HI R4, RZ, c[0x0][0x334], R33 ;  /* 0x0000cd00ff042a19 */ /* 0x000fe40000011621 */
.L_x_936:
[----:B------:R-:W-:Y:S05]  /*f4e0*/  BSYNC B0 ;  /* 0x0000000000007941 */ /* 0x000fea0003800000 */
.L_x_934:
[----:B------:R-:W-:Y:S05]  /*f4f0*/  IMAD R4, R4, c[0x0][0x32c], R174 ;  /* 0x0000cb0004047a24 */ /* 0x000fea00078e02ae */
[----:B------:R-:W-:Y:S02]  /*f500*/  IADD3 R33, R4, c[0x0][0x32c], RZ ;  /* 0x0000cb0004217a10 */ /* 0x000fe40007ffe0ff */
[----:B------:R-:W-:Y:S02]  /*f510*/  IMNMX R0, R0, R4, !PT ;  /* 0x0000000400007217 */ /* 0x000fe40007800200 */
[----:B------:R-:W-:Y:S02]  /*f520*/  IMNMX R2, R2, R33, PT ;  /* 0x0000002102027217 */ /* 0x000fe40003800200 */
.L_x_933:
[----:B------:R-:W-:Y:S02]  /*f530*/  ISETP.NE.AND P2, PT, R175, RZ, PT ;  /* 0x000000ffaf00720c */ /* 0x000fe40003f45270 */
[----:B------:R-:W-:Y:S02]  /*f540*/  P2R R48, PR, RZ, 0x10 ;  /* 0x00000010ff307803 */ /* 0x000fe40000000000 */
[----:B------:R-:W-:Y:S02]  /*f550*/  ISETP.GT.AND P2, PT, R3, 0x8, !P2 ;  /* 0x000000080300780c */ /* 0x000fe40005744270 */
[----:B------:R-:W-:Y:S02]  /*f560*/  ISETP.NE.AND P4, PT, R21, RZ, PT ;  /* 0x000000ff1500720c */ /* 0x000fe40003f85270 */
[----:B------:R-:W-:Y:S02]  /*f570*/  ISETP.LT.OR P2, PT, R167, 0x9, P2 ;  /* 0x00000009a700780c */ /* 0x000fe40001741670 */
[----:B------:R-:W-:Y:S02]  /*f580*/  P2R R37, PR, RZ, 0x8 ;  /* 0x00000008ff257803 */ /* 0x000fe40000000000 */
[----:B------:R-:W-:Y:S02]  /*f590*/  FSEL R33, R18, -INF , !P2 ;  /* 0xff80000012217808 */ /* 0x000fe40005000000 */
[----:B------:R-:W-:Y:S02]  /*f5a0*/  ISETP.NE.AND P2, PT, R169, RZ, PT ;  /* 0x000000ffa900720c */ /* 0x000fe40003f45270 */
[----:B------:R-:W-:Y:S02]  /*f5b0*/  ISETP.NE.AND P3, PT, R20, RZ, PT ;  /* 0x000000ff1400720c */ /* 0x000fe40003f65270 */
[----:B------:R-:W-:Y:S02]  /*f5c0*/  ISETP.GT.AND P2, PT, R3, 0x9, !P2 ;  /* 0x000000090300780c */ /* 0x000fe40005744270 */
[----:B------:R-:W-:Y:S02]  /*f5d0*/  P2R R4, PR, RZ, 0x10 ;  /* 0x00000010ff047803 */ /* 0x000fe40000000000 */
        /* <DEDUP_REMOVED lines=23> */
[----:B------:R-:W-:Y:S04]  /*f750*/  ISETP.NE.AND P2, PT, R192, RZ, PT ;  /* 0x000000ffc000720c */ /* 0x000fe80003f45270 */
        /* <DEDUP_REMOVED lines=9> */
[----:B------:R-:W-:Y:S02]  /*f7f0*/  ISETP.GT.AND P2, PT, R3, 0x29, !P0 ;  /* 0x000000290300780c */ /* 0x000fe40004744270 */
[----:B------:R-:W1:Y:S02]  /*f800*/  SHFL.IDX PT, R3, R171, 0x3, 0x1c1f ;  /* 0x007c1f00ab037f89 */ /* 0x000e6400000e0000 */
[----:B------:R-:W-:Y:S04]  /*f810*/  ISETP.LT.OR P2, PT, R167, 0x2a, P2 ;  /* 0x0000002aa700780c */ /* 0x000fe80001741670 */
[----:B------:R-:W-:Y:S02]  /*f820*/  FSEL R214, R51, -INF , !P2 ;  /* 0xff80000033d67808 */ /* 0x000fe40005000000 */
[----:B------:R-:W-:Y:S02]  /*f830*/  ISETP.GT.AND P2, PT, R0, RZ, !P4 ;  /* 0x000000ff0000720c */ /* 0x000fe40006744270 */
        /* <DEDUP_REMOVED lines=40> */
[----:B------:R-:W-:Y:S01]  /*fac0*/  ISETP.GT.AND P2, PT, R0, 0x29, !P0 ;  /* 0x000000290000780c */ /* 0x000fe20004744270 */
[--C-:B-1----:R-:W-:Y:S03]  /*fad0*/  IMAD.IADD R0, R173, 0x1, R3.reuse ;  /* 0x00000001ad007824 */ /* 0x102fe600078e0203 */
[----:B------:R-:W-:Y:S01]  /*fae0*/  ISETP.LT.OR P2, PT, R2, 0x2a, P2 ;  /* 0x0000002a0200780c */ /* 0x000fe20001741670 */
[----:B------:R-:W-:Y:S03]  /*faf0*/  IMAD.IADD R2, R172, 0x1, R3 ;  /* 0x00000001ac027824 */ /* 0x000fe600078e0203 */
        /* <DEDUP_REMOVED lines=18> */
.L_x_939:
[----:B------:R-:W-:Y:S04]  /*fc20*/  MOV R4, c[0x0][0x32c] ;  /* 0x0000cb0000047a02 */ /* 0x000fe80000000f00 */
[----:B------:R-:W-:Y:S11]  /*fc30*/  ISETP.NE.AND P2, PT, R4, 0x1, PT ;  /* 0x000000010400780c */ /* 0x000ff60003f45270 */
[----:B------:R-:W-:Y:S02]  /*fc40*/  @!UPT UIADD3 URZ, URZ, URZ, URZ ;  /* 0x0000003f3f3ff290 */ /* 0x000fe4000fffe03f */
[----:B------:R-:W-:Y:S05]  /*fc50*/  @P2 IMAD.HI.U32 R4, R3, c[0x0][0x330], RZ ;  /* 0x0000cc0003042a27 */ /* 0x000fea00078e00ff */
[----:B------:R-:W-:Y:S02]  /*fc60*/  @P2 SHF.R.U32.HI R3, RZ, c[0x0][0x334], R4 ;  /* 0x0000cd00ff032a19 */ /* 0x000fe40000011604 */
.L_x_940:
[----:B------:R-:W-:Y:S05]  /*fc70*/  BSYNC B0 ;  /* 0x0000000000007941 */ /* 0x000fea0003800000 */
.L_x_938:
[----:B------:R-:W-:Y:S05]  /*fc80*/  IMAD R174, R3, c[0x0][0x32c], R174 ;  /* 0x0000cb0003ae7a24 */ /* 0x000fea00078e02ae */
[----:B------:R-:W-:Y:S02]  /*fc90*/  IADD3 R3, R174, c[0x0][0x32c], RZ ;  /* 0x0000cb00ae037a10 */ /* 0x000fe40007ffe0ff */
[----:B------:R-:W-:Y:S02]  /*fca0*/  IMNMX R0, R0, R174, !PT ;  /* 0x000000ae00007217 */ /* 0x000fe40007800200 */
[----:B------:R-:W-:Y:S02]  /*fcb0*/  IMNMX R2, R2, R3, PT ;  /* 0x0000000302027217 */ /* 0x000fe40003800200 */
.L_x_937:
[----:B------:R-:W-:Y:S02]  /*fcc0*/  ISETP.NE.AND P2, PT, R17, RZ, PT ;  /* 0x000000ff1100720c */ /* 0x000fe40003f45270 */
[----:B------:R-:W-:Y:S02]  /*fcd0*/  FMNMX.FTZ R3, R6, R165, !PT ;  /* 0x000000a506037209 */ /* 0x000fe40007810000 */
[----:B------:R-:W-:Y:S02]  /*fce0*/  ISETP.GT.AND P2, PT, R0, RZ, !P2 ;  /* 0x000000ff0000720c */ /* 0x000fe40005744270 */
        /* <DEDUP_REMOVED lines=38> */
[----:B------:R-:W-:Y:S02]  /*ff50*/  FMNMX.FTZ R3, R208, R3, !PT ;  /* 0x00000003d0037209 */ /* 0x000fe40007810000 */
[----:B------:R-:W-:Y:S02]  /*ff60*/  FMNMX.FTZ R169, R218, R169, !PT ;  /* 0x000000a9daa97209 */ /* 0x000fe40007810000 */
[----:B------:R-:W-:Y:S02]  /*ff70*/  ISETP.LT.OR P2, PT, R2, 0x12, P2 ;  /* 0x000000120200780c */ /* 0x000fe40001741670 */
[----:B------:R-:W-:Y:S02]  /*ff80*/  FMNMX.FTZ R169, R217, R169, !PT ;  /* 0x000000a9d9a97209 */ /* 0x000fe40007810000 */
[----:B------:R-:W-:Y:S02]  /*ff90*/  FSEL R45, R27, -INF , !P2 ;  /* 0xff8000001b2d7808 */ /* 0x000fe40005000000 */
[----:B------:R-:W-:Y:S01]  /*ffa0*/  FMNMX.FTZ R3, R212, R3, !PT ;  /* 0x00000003d4037209 */ /* 0x000fe20007810000 */
[----:B------:R-:W1:Y:S01]  /*ffb0*/  SHFL.BFLY PT, R5, R169, 0x2, 0x1f ;  /* 0x0c401f00a9057f89 */ /* 0x000e6200000e0000 */
[----:B------:R-:W-:Y:S02]  /*ffc0*/  ISETP.NE.AND P2, PT, R21, RZ, PT ;  /* 0x000000ff1500720c */ /* 0x000fe40003f45270 */
[----:B------:R-:W-:Y:S02]  /*ffd0*/  FMNMX.FTZ R4, R18, R166, !PT ;  /* 0x000000a612047209 */ /* 0x000fe40007810000 */
[----:B------:R-:W-:Y:S02]  /*ffe0*/  ISETP.GT.AND P2, PT, R0, 0x18, !P2 ;  /* 0x000000180000780c */ /* 0x000fe40005744270 */
[----:B------:R-:W-:Y:S02]  /*fff0*/  FMNMX.FTZ R3, R214, R3, !PT ;  /* 0x00000003d6037209 */ /* 0x000fe40007810000 */
[----:B------:R-:W-:Y:S02]  /*10000*/  FMNMX.FTZ R4, R9, R4, !PT ;  /* 0x0000000409047209 */ /* 0x000fe40007810000 */
[----:B------:R-:W-:Y:S01]  /*10010*/  ISETP.LT.OR P2, PT, R2, 0x19, P2 ;  /* 0x000000190200780c */ /* 0x000fe20001741670 */
[----:B------:R-:W2:Y:S01]  /*10020*/  SHFL.BFLY PT, R168, R3, 0x2, 0x1f ;  /* 0x0c401f0003a87f89 */ /* 0x000ea200000e0000 */
        /* <DEDUP_REMOVED lines=9> */
[----:B------:R-:W-:Y:S01]  /*100c0*/  FMNMX.FTZ R4, R205, R4, !PT ;  /* 0x00000004cd047209 */ /* 0x000fe20007810000 */
[----:B------:R-:W-:Y:S01]  /*100d0*/  LDSM.16.MT88.4 R28, [R225+0x2080] ;  /* 0x00208000e11c783b */ /* 0x000fe20000004200 */
[----:B------:R-:W-:Y:S02]  /*100e0*/  ISETP.GT.AND P1, PT, R0, 0x20, !P1 ;  /* 0x000000200000780c */ /* 0x000fe40004f24270 */
[----:B------:R-:W-:Y:S02]  /*100f0*/  FMNMX.FTZ R4, R206, R4, !PT ;  /* 0x00000004ce047209 */ /* 0x000fe40007810000 */
[----:B------:R-:W-:Y:S02]  /*10100*/  ISETP.LT.OR P1, PT, R2, 0x21, P1 ;  /* 0x000000210200780c */ /* 0x000fe40000f21670 */
[----:B------:R-:W-:Y:S02]  /*10110*/  ISETP.GT.AND P6, PT, R0, 0x21, !P6 ;  /* 0x000000210000780c */ /* 0x000fe400077c4270 */
[----:B------:R-:W-:Y:S02]  /*10120*/  FSEL R174, R42, -INF , !P1 ;  /* 0xff8000002aae7808 */ /* 0x000fe40004800000 */
[C---:B------:R-:W-:Y:S02]  /*10130*/  ISETP.GT.AND P5, PT, R0.reuse, 0x28, !P5 ;  /* 0x000000280000780c */ /* 0x040fe40006fa4270 */
[----:B------:R-:W-:Y:S02]  /*10140*/  ISETP.GT.AND P0, PT, R0, 0x29, !P0 ;  /* 0x000000290000780c */ /* 0x000fe40004704270 */
[C---:B------:R-:W-:Y:S02]  /*10150*/  ISETP.LT.OR P6, PT, R2.reuse, 0x22, P6 ;  /* 0x000000220200780c */ /* 0x040fe400037c1670 */
[C---:B------:R-:W-:Y:S02]  /*10160*/  ISETP.LT.OR P0, PT, R2.reuse, 0x2a, P0 ;  /* 0x0000002a0200780c */ /* 0x040fe40000701670 */
[----:B------:R-:W-:Y:S02]  /*10170*/  FSEL R172, R43, -INF , !P6 ;  /* 0xff8000002bac7808 */ /* 0x000fe40007000000 */
[----:B------:R-:W-:Y:S02]  /*10180*/  FSEL R22, R47, -INF , !P0 ;  /* 0xff8000002f167808 */ /* 0x000fe40004000000 */
[----:B------:R-:W-:Y:S04]  /*10190*/  ISETP.LT.OR P5, PT, R2, 0x29, P5 ;  /* 0x000000290200780c */ /* 0x000fe80002fa1670 */
[----:B------:R-:W-:Y:S02]  /*101a0*/  FSEL R173, R46, -INF , !P5 ;  /* 0xff8000002ead7808 */ /* 0x000fe40006800000 */
[----:B-1----:R-:W-:Y:S02]  /*101b0*/  FMNMX.FTZ R169, R169, R5, !PT ;  /* 0x00000005a9a97209 */ /* 0x002fe40007810000 */
[----:B--2---:R-:W-:Y:S02]  /*101c0*/  FMNMX.FTZ R168, R3, R168, !PT ;  /* 0x000000a803a87209 */ /* 0x004fe40007810000 */
[----:B------:R-:W-:Y:S01]  /*101d0*/  FMNMX.FTZ R3, R211, R4, !PT ;  /* 0x00000004d3037209 */ /* 0x000fe20007810000 */
[----:B------:R-:W1:Y:S03]  /*101e0*/  SHFL.BFLY PT, R5, R169, 0x1, 0x1f ;  /* 0x0c201f00a9057f89 */ /* 0x000e6600000e0000 */
[----:B------:R-:W-:Y:S04]  /*101f0*/  FMNMX.FTZ R3, R213, R3, !PT ;  /* 0x00000003d5037209 */ /* 0x000fe80007810000 */
[----:B------:R-:W-:Y:S01]  /*10200*/  FMNMX.FTZ R3, R215, R3, !PT ;  /* 0x00000003d7037209 */ /* 0x000fe20007810000 */
[----:B------:R-:W2:Y:S03]  /*10210*/  SHFL.BFLY PT, R7, R168, 0x1, 0x1f ;  /* 0x0c201f00a8077f89 */ /* 0x000ea600000e0000 */
[----:B------:R-:W-:Y:S05]  /*10220*/  FMNMX.FTZ R3, R216, R3, !PT ;  /* 0x00000003d8037209 */ /* 0x000fea0007810000 */
[----:B------:R-:W3:Y:S01]  /*10230*/  SHFL.BFLY PT, R8, R3, 0x2, 0x1f ;  /* 0x0c401f0003087f89 */ /* 0x000ee200000e0000 */
[----:B-1----:R-:W-:Y:S04]  /*10240*/  FMNMX.FTZ R169, R169, R5, !PT ;  /* 0x00000005a9a97209 */ /* 0x002fe80007810000 */
[C---:B------:R-:W-:Y:S01]  /*10250*/  FSETP.NEU.FTZ.AND P2, PT, R169.reuse, -INF , PT ;  /* 0xff800000a900780b */ /* 0x040fe20003f5d000 */
[----:B------:R-:W-:Y:S01]  /*10260*/  FMUL.FTZ R23, R169, c[0x0][0x2d0] ;  /* 0x0000b400a9177a20 */ /* 0x000fe20000410000 */
[----:B--2---:R-:W-:Y:S04]  /*10270*/  FMNMX.FTZ R168, R168, R7, !PT ;  /* 0x00000007a8a87209 */ /* 0x004fe80007810000 */
[----:B------:R-:W-:Y:S02]  /*10280*/  FSEL R23, R23, RZ, P2 ;  /* 0x000000ff17177208 */ /* 0x000fe40001000000 */
[C---:B------:R-:W-:Y:S01]  /*10290*/  FSETP.NEU.FTZ.AND P1, PT, R168.reuse, -INF , PT ;  /* 0xff800000a800780b */ /* 0x040fe20003f3d000 */
[----:B------:R-:W-:Y:S02]  /*102a0*/  FMUL.FTZ R48, R168, c[0x0][0x2d0] ;  /* 0x0000b400a8307a20 */ /* 0x000fe40000410000 */
[--C-:B------:R-:W-:Y:S01]  /*102b0*/  FFMA.FTZ R4, R32, c[0x0][0x2d0], -R23.reuse ;  /* 0x0000b40020047a23 */ /* 0x100fe20000010817 */
[----:B---3--:R-:W-:Y:S01]  /*102c0*/  FMNMX.FTZ R3, R3, R8, !PT ;  /* 0x0000000803037209 */ /* 0x008fe20007810000 */
[--C-:B------:R-:W-:Y:S01]  /*102d0*/  FFMA.FTZ R5, R193, c[0x0][0x2d0], -R23.reuse ;  /* 0x0000b400c1057a23 */ /* 0x100fe20000010817 */
[----:B------:R-:W-:Y:S01]  /*102e0*/  FSEL R48, R48, RZ, P1 ;  /* 0x000000ff30307208 */ /* 0x000fe20000800000 */
[----:B------:R1:W-:Y:S01]  /*102f0*/  MUFU.EX2 R25, R4 ;  /* 0x0000000400197308 */ /* 0x0003e20000000800 */
[--C-:B------:R-:W-:Y:S01]  /*10300*/  FFMA.FTZ R40, R198, c[0x0][0x2d0], -R23.reuse ;  /* 0x0000b400c6287a23 */ /* 0x100fe20000010817 */
[----:B------:R-:W2:Y:S02]  /*10310*/  SHFL.BFLY PT, R167, R3, 0x1, 0x1f ;  /* 0x0c201f0003a77f89 */ /* 0x000ea400000e0000 */
[--C-:B------:R-:W-:Y:S06]  /*10320*/  FFMA.FTZ R0, R19, c[0x0][0x2d0], -R48.reuse ;  /* 0x0000b40013007a23 */ /* 0x100fec0000010830 */
[----:B------:R3:W-:Y:S10]  /*10330*/  MUFU.EX2 R175, R5 ;  /* 0x0000000500af7308 */ /* 0x0007f40000000800 */
[----:B------:R-:W-:Y:S01]  /*10340*/  MUFU.EX2 R193, R0 ;  /* 0x0000000000c17308 */ /* 0x000fe20000000800 */
[----:B-1----:R-:W-:Y:S02]  /*10350*/  FMNMX.FTZ R4, R10, R170, !PT ;  /* 0x000000aa0a047209 */ /* 0x002fe40007810000 */
[----:B--2---:R-:W-:Y:S01]  /*10360*/  FMNMX.FTZ R167, R3, R167, !PT ;  /* 0x000000a703a77209 */ /* 0x004fe20007810000 */
[--C-:B------:R-:W-:Y:S01]  /*10370*/  FFMA.FTZ R3, R36, c[0x0][0x2d0], -R48.reuse ;  /* 0x0000b40024037a23 */ /* 0x100fe20000010830 */
[----:B------:R-:W-:Y:S01]  /*10380*/  FMNMX.FTZ R4, R11, R4, !PT ;  /* 0x000000040b047209 */ /* 0x000fe20007810000 */
[----:B------:R-:W-:Y:S01]  /*10390*/  LDSM.16.MT88.4 R36, [R226+0x2080] ;  /* 0x00208000e224783b */ /* 0x000fe20000004200 */
[C---:B------:R-:W-:Y:S01]  /*103a0*/  FSETP.NEU.FTZ.AND P0, PT, R167.reuse, -INF , PT ;  /* 0xff800000a700780b */ /* 0x040fe20003f1d000 */
[----:B------:R-:W-:Y:S02]  /*103b0*/  FMUL.FTZ R49, R167, c[0x0][0x2d0] ;  /* 0x0000b400a7317a20 */ /* 0x000fe40000410000 */
[----:B------:R1:W-:Y:S01]  /*103c0*/  MUFU.EX2 R223, R40 ;  /* 0x0000002800df7308 */ /* 0x0003e20000000800 */
[----:B---3--:R-:W-:Y:S01]  /*103d0*/  FMNMX.FTZ R5, R14, R4, !PT ;  /* 0x000000040e057209 */ /* 0x008fe20007810000 */
[--C-:B------:R-:W-:Y:S01]  /*103e0*/  FFMA.FTZ R4, R194, c[0x0][0x2d0], -R23.reuse ;  /* 0x0000b400c2047a23 */ /* 0x100fe20000010817 */
[----:B------:R-:W-:Y:S02]  /*103f0*/  FSEL R49, R49, RZ, P0 ;  /* 0x000000ff31317208 */ /* 0x000fe40000000000 */
[----:B------:R-:W-:Y:S05]  /*10400*/  FMNMX.FTZ R5, R15, R5, !PT ;  /* 0x000000050f057209 */ /* 0x000fea0007810000 */
[----:B------:R2:W-:Y:S01]  /*10410*/  MUFU.EX2 R192, R4 ;  /* 0x0000000400c07308 */ /* 0x0005e20000000800 */
[--C-:B-1----:R-:W-:Y:S09]  /*10420*/  FFMA.FTZ R40, R197, c[0x0][0x2d0], -R48.reuse ;  /* 0x0000b400c5287a23 */ /* 0x102ff20000010830 */
[----:B------:R1:W-:Y:S01]  /*10430*/  MUFU.EX2 R222, R40 ;  /* 0x0000002800de7308 */ /* 0x0003e20000000800 */
[----:B--2---:R-:W-:Y:S01]  /*10440*/  FMNMX.FTZ R4, R41, R5, !PT ;  /* 0x0000000529047209 */ /* 0x004fe20007810000 */
[--C-:B------:R-:W-:Y:S03]  /*10450*/  FFMA.FTZ R5, R195, c[0x0][0x2d0], -R23.reuse ;  /* 0x0000b400c3057a23 */ /* 0x100fe60000010817 */
[----:B------:R-:W-:Y:S05]  /*10460*/  FMNMX.FTZ R4, R45, R4, !PT ;  /* 0x000000042d047209 */ /* 0x000fea0007810000 */
[----:B------:R2:W3:Y:S10]  /*10470*/  MUFU.EX2 R42, R5 ;  /* 0x00000005002a7308 */ /* 0x0004f40000000800 */
[----:B------:R4:W-:Y:S01]  /*10480*/  MUFU.EX2 R195, R3 ;  /* 0x0000000300c37308 */ /* 0x0009e20000000800 */
[----:B-1----:R-:W-:Y:S09]  /*10490*/  FFMA.FTZ R40, R202, c[0x0][0x2d0], -R23 ;  /* 0x0000b400ca287a23 */ /* 0x002ff20000010817 */
[----:B------:R1:W-:Y:S01]  /*104a0*/  MUFU.EX2 R219, R40 ;  /* 0x0000002800db7308 */ /* 0x0003e20000000800 */
[----:B--2---:R-:W-:Y:S01]  /*104b0*/  FMNMX.FTZ R5, R171, R4, !PT ;  /* 0x00000004ab057209 */ /* 0x004fe20007810000 */
[--C-:B------:R-:W-:Y:S01]  /*104c0*/  FFMA.FTZ R4, R6, c[0x0][0x2d0], -R48.reuse ;  /* 0x0000b40006047a23 */ /* 0x100fe20000010830 */
[----:B---3--:R-:W-:Y:S02]  /*104d0*/  F2FP.BF16.PACK_AB R26, R42, R192 ;  /* 0x000000c02a1a723e */ /* 0x008fe400000010ff */
[----:B------:R-:W-:Y:S05]  /*104e0*/  FMNMX.FTZ R5, R44, R5, !PT ;  /* 0x000000052c057209 */ /* 0x000fea0007810000 */
[----:B------:R2:W-:Y:S01]  /*104f0*/  MUFU.EX2 R24, R4 ;  /* 0x0000000400187308 */ /* 0x0005e20000000800 */
[--C-:B----4-:R-:W-:Y:S09]  /*10500*/  FFMA.FTZ R3, R18, c[0x0][0x2d0], -R49.reuse ;  /* 0x0000b40012037a23 */ /* 0x110ff20000010831 */
[----:B------:R3:W-:Y:S01]  /*10510*/  MUFU.EX2 R250, R3 ;  /* 0x0000000300fa7308 */ /* 0x0007e20000000800 */
[--C-:B-1----:R-:W-:Y:S09]  /*10520*/  FFMA.FTZ R40, R201, c[0x0][0x2d0], -R48.reuse ;  /* 0x0000b400c9287a23 */ /* 0x102ff20000010830 */
[----:B------:R1:W-:Y:S01]  /*10530*/  MUFU.EX2 R202, R40 ;  /* 0x0000002800ca7308 */ /* 0x0003e20000000800 */
[----:B--2---:R-:W-:Y:S04]  /*10540*/  FMNMX.FTZ R4, R174, R5, !PT ;  /* 0x00000005ae047209 */ /* 0x004fe80007810000 */
[----:B------:R-:W-:Y:S01]  /*10550*/  FMNMX.FTZ R2, R172, R4, !PT ;  /* 0x00000004ac027209 */ /* 0x000fe20007810000 */
[--C-:B------:R-:W-:Y:S03]  /*10560*/  FFMA.FTZ R4, R12, c[0x0][0x2d0], -R49.reuse ;  /* 0x0000b4000c047a23 */ /* 0x100fe60000010831 */
[----:B------:R-:W-:Y:S01]  /*10570*/  FMNMX.FTZ R0, R173, R2, !PT ;  /* 0x00000002ad007209 */ /* 0x000fe20007810000 */
[----:B------:R-:W-:Y:S01]  /*10580*/  FFMA.FTZ R2, R33, c[0x0][0x2d0], -R48 ;  /* 0x0000b40021027a23 */ /* 0x000fe20000010830 */
[----:B------:R-:W-:Y:S01]  /*10590*/  MUFU.EX2 R249, R4 ;  /* 0x0000000400f97308 */ /* 0x000fe20000000800 */
[--C-:B---3--:R-:W-:Y:S01]  /*105a0*/  FFMA.FTZ R3, R9, c[0x0][0x2d0], -R49.reuse ;  /* 0x0000b40009037a23 */ /* 0x108fe20000010831 */
[----:B------:R-:W-:Y:S08]  /*105b0*/  FMNMX.FTZ R0, R22, R0, !PT ;  /* 0x0000000016007209 */ /* 0x000ff00007810000 */
[----:B------:R2:W3:Y:S01]  /*105c0*/  MUFU.EX2 R194, R2 ;  /* 0x0000000200c27308 */ /* 0x0004e20000000800 */
[--C-:B-1----:R-:W-:Y:S01]  /*105d0*/  FFMA.FTZ R40, R204, c[0x0][0x2d0], -R49.reuse ;  /* 0x0000b400cc287a23 */ /* 0x102fe20000010831 */
[----:B------:R-:W-:Y:S08]  /*105e0*/  MOV R204, R42 ;  /* 0x0000002a00cc7202 */ /* 0x000ff00000000f00 */
[----:B------:R-:W1:Y:S01]  /*105f0*/  MUFU.EX2 R251, R3 ;  /* 0x0000000300fb7308 */ /* 0x000e620000000800 */
[----:B--2---:R-:W2:Y:S01]  /*10600*/  SHFL.BFLY PT, R2, R0, 0x2, 0x1f ;  /* 0x0c401f0000027f89 */ /* 0x004ea200000e0000 */
[----:B---3--:R-:W-:Y:S02]  /*10610*/  F2FP.BF16.PACK_AB R27, R195, R194 ;  /* 0x000000c2c31b723e */ /* 0x008fe400000010ff */
[----:B-1----:R-:W-:Y:S02]  /*10620*/  F2FP.BF16.PACK_AB R32, R251, R250 ;  /* 0x000000fafb20723e */ /* 0x002fe400000010ff */
[----:B--2---:R-:W-:Y:S01]  /*10630*/  FMNMX.FTZ R3, R0, R2, !PT ;  /* 0x0000000200037209 */ /* 0x004fe20007810000 */
[----:B------:R-:W-:Y:S01]  /*10640*/  FFMA.FTZ R2, R13, c[0x0][0x2d0], -R49 ;  /* 0x0000b4000d027a23 */ /* 0x000fe20000010831 */
[----:B------:R-:W-:Y:S03]  /*10650*/  FSEL R0, R169, RZ, P2 ;  /* 0x000000ffa9007208 */ /* 0x000fe60001000000 */
[----:B------:R1:W2:Y:S01]  /*10660*/  MUFU.EX2 R252, R2 ;  /* 0x0000000200fc7308 */ /* 0x0002a20000000800 */
[----:B------:R-:W3:Y:S01]  /*10670*/  SHFL.BFLY PT, R4, R3, 0x1, 0x1f ;  /* 0x0c201f0003047f89 */ /* 0x000ee200000e0000 */
[----:B------:R-:W-:Y:S01]  /*10680*/  FADD.FTZ R0, -R0, R164 ;  /* 0x000000a400007221 */ /* 0x000fe20000010100 */
[----:B------:R-:W-:Y:S03]  /*10690*/  MOV R164, R25 ;  /* 0x0000001900a47202 */ /* 0x000fe60000000f00 */
[----:B------:R-:W-:Y:S04]  /*106a0*/  FMUL.FTZ R0, R0, c[0x0][0x2d0] ;  /* 0x0000b40000007a20 */ /* 0x000fe80000410000 */
[----:B------:R4:W5:Y:S01]  /*106b0*/  MUFU.EX2 R21, R0 ;  /* 0x0000000000157308 */ /* 0x0009620000000800 */
[----:B-1----:R-:W-:Y:S02]  /*106c0*/  FSEL R2, R168, RZ, P1 ;  /* 0x000000ffa8027208 */ /* 0x002fe40000800000 */
[----:B---3--:R-:W-:Y:S02]  /*106d0*/  FMNMX.FTZ R3, R3, R4, !PT ;  /* 0x0000000403037209 */ /* 0x008fe40007810000 */
[----:B--2---:R-:W-:Y:S01]  /*106e0*/  F2FP.BF16.PACK_AB R34, R252, R249 ;  /* 0x000000f9fc22723e */ /* 0x004fe200000010ff */
[----:B------:R-:W-:Y:S01]  /*106f0*/  FADD.FTZ R2, -R2, R165 ;  /* 0x000000a502027221 */ /* 0x000fe20000010100 */
[----:B------:R-:W-:Y:S01]  /*10700*/  MOV R165, R24 ;  /* 0x0000001800a57202 */ /* 0x000fe20000000f00 */
[----:B------:R-:W-:Y:S01]  /*10710*/  FMUL.FTZ R50, R3, c[0x0][0x2d0] ;  /* 0x0000b40003327a20 */ /* 0x000fe20000410000 */
[----:B------:R-:W-:Y:S01]  /*10720*/  F2FP.BF16.PACK_AB R24, R175, R164 ;  /* 0x000000a4af18723e */ /* 0x000fe200000010ff */
[----:B------:R-:W-:Y:S01]  /*10730*/  FMUL.FTZ R2, R2, c[0x0][0x2d0] ;  /* 0x0000b40002027a20 */ /* 0x000fe20000410000 */
[----:B----4-:R-:W-:Y:S01]  /*10740*/  FSEL R0, R167, RZ, P0 ;  /* 0x000000ffa7007208 */ /* 0x010fe20000000000 */
[----:B-----5:R-:W-:Y:S01]  /*10750*/  FMUL.FTZ R5, R21, R177 ;  /* 0x000000b115057220 */ /* 0x020fe20000410000 */
[----:B------:R-:W-:Y:S01]  /*10760*/  FSETP.NEU.FTZ.AND P0, PT, R3, -INF , PT ;  /* 0xff8000000300780b */ /* 0x000fe20003f1d000 */
[----:B------:R-:W1:Y:S01]  /*10770*/  MUFU.EX2 R20, R2 ;  /* 0x0000000200147308 */ /* 0x000e620000000800 */
[----:B------:R-:W-:Y:S01]  /*10780*/  F2FP.BF16.PACK_AB R25, R193, R165 ;  /* 0x000000a5c119723e */ /* 0x000fe200000010ff */
[----:B------:R-:W-:Y:S01]  /*10790*/  FADD.FTZ R0, -R0, R166 ;  /* 0x000000a600007221 */ /* 0x000fe20000010100 */
[----:B------:R-:W-:Y:S01]  /*107a0*/  FSEL R50, R50, RZ, P0 ;  /* 0x000000ff32327208 */ /* 0x000fe20000000000 */
[C---:B------:R-:W-:Y:S02]  /*107b0*/  FMUL.FTZ R16, R21.reuse, R188 ;  /* 0x000000bc15107220 */ /* 0x040fe40000410000 */
[----:B------:R-:W-:Y:S02]  /*107c0*/  FMUL.FTZ R0, R0, c[0x0][0x2d0] ;  /* 0x0000b40000007a20 */ /* 0x000fe40000410000 */
[--C-:B------:R-:W-:Y:S02]  /*107d0*/  FFMA.FTZ R4, R14, c[0x0][0x2d0], -R50.reuse ;  /* 0x0000b4000e047a23 */ /* 0x100fe40000010832 */
[----:B------:R2:W3:Y:S01]  /*107e0*/  MUFU.EX2 R2, R0 ;  /* 0x0000000000027308 */ /* 0x0004e20000000800 */
[C---:B------:R-:W-:Y:S02]  /*107f0*/  FMUL.FTZ R17, R21.reuse, R189 ;  /* 0x000000bd15117220 */ /* 0x040fe40000410000 */
[C---:B------:R-:W-:Y:S02]  /*10800*/  FMUL.FTZ R132, R21.reuse, R132 ;  /* 0x0000008415847220 */ /* 0x040fe40000410000 */
[C---:B------:R-:W-:Y:S02]  /*10810*/  FMUL.FTZ R133, R21.reuse, R133 ;  /* 0x0000008515857220 */ /* 0x040fe40000410000 */
[C---:B------:R-:W-:Y:S02]  /*10820*/  FMUL.FTZ R144, R21.reuse, R144 ;  /* 0x0000009015907220 */ /* 0x040fe40000410000 */
[C---:B------:R-:W-:Y:S01]  /*10830*/  FMUL.FTZ R145, R21.reuse, R145 ;  /* 0x0000009115917220 */ /* 0x040fe20000410000 */
[----:B------:R4:W-:Y:S01]  /*10840*/  MUFU.EX2 R247, R4 ;  /* 0x0000000400f77308 */ /* 0x0009e20000000800 */
[C---:B------:R-:W-:Y:S02]  /*10850*/  FMUL.FTZ R148, R21.reuse, R148 ;  /* 0x0000009415947220 */ /* 0x040fe40000410000 */
[----:B------:R-:W-:Y:S02]  /*10860*/  FMUL.FTZ R149, R21, R149 ;  /* 0x0000009515957220 */ /* 0x000fe40000410000 */
[C---:B-1----:R-:W-:Y:S02]  /*10870*/  FMUL.FTZ R6, R20.reuse, R178 ;  /* 0x000000b214067220 */ /* 0x042fe40000410000 */
[C---:B------:R-:W-:Y:S02]  /*10880*/  FMUL.FTZ R7, R20.reuse, R179 ;  /* 0x000000b314077220 */ /* 0x040fe40000410000 */
[C---:B------:R-:W-:Y:S02]  /*10890*/  FMUL.FTZ R18, R20.reuse, R190 ;  /* 0x000000be14127220 */ /* 0x040fe40000410000 */
[C---:B------:R-:W-:Y:S02]  /*108a0*/  FMUL.FTZ R19, R20.reuse, R191 ;  /* 0x000000bf14137220 */ /* 0x040fe40000410000 */
[----:B------:R-:W-:Y:S01]  /*108b0*/  FMUL.FTZ R134, R20, R134 ;  /* 0x0000008614867220 */ /* 0x000fe20000410000 */
[----:B------:R-:W-:Y:S01]  /*108c0*/  LDSM.16.MT88.4 R188, [R225+0x3080] ;  /* 0x00308000e1bc783b */ /* 0x000fe20000004200 */
[--C-:B--2---:R-:W-:Y:S02]  /*108d0*/  FFMA.FTZ R0, R10, c[0x0][0x2d0], -R50.reuse ;  /* 0x0000b4000a007a23 */ /* 0x104fe40000010832 */
[C---:B---3--:R-:W-:Y:S02]  /*108e0*/  FMUL.FTZ R8, R2.reuse, R180 ;  /* 0x000000b402087220 */ /* 0x048fe40000410000 */
[----:B------:R1:W-:Y:S01]  /*108f0*/  MUFU.EX2 R245, R0 ;  /* 0x0000000000f57308 */ /* 0x0003e20000000800 */
[C---:B------:R-:W-:Y:S02]  /*10900*/  FMUL.FTZ R9, R2.reuse, R181 ;  /* 0x000000b502097220 */ /* 0x040fe40000410000 */
[C---:B------:R-:W-:Y:S02]  /*10910*/  FMUL.FTZ R12, R2.reuse, R184 ;  /* 0x000000b8020c7220 */ /* 0x040fe40000410000 */
[--C-:B----4-:R-:W-:Y:S02]  /*10920*/  FFMA.FTZ R4, R15, c[0x0][0x2d0], -R50.reuse ;  /* 0x0000b4000f047a23 */ /* 0x110fe40000010832 */
[----:B------:R-:W-:Y:S02]  /*10930*/  FMUL.FTZ R13, R2, R185 ;  /* 0x000000b9020d7220 */ /* 0x000fe40000410000 */
[----:B------:R-:W-:Y:S01]  /*10940*/  FMUL.FTZ R135, R20, R135 ;  /* 0x0000008714877220 */ /* 0x000fe20000410000 */
[----:B------:R2:W3:Y:S01]  /*10950*/  MUFU.EX2 R248, R4 ;  /* 0x0000000400f87308 */ /* 0x0004e20000000800 */
[C---:B------:R-:W-:Y:S02]  /*10960*/  FMUL.FTZ R136, R2.reuse, R136 ;  /* 0x0000008802887220 */ /* 0x040fe40000410000 */
[C---:B------:R-:W-:Y:S02]  /*10970*/  FMUL.FTZ R137, R2.reuse, R137 ;  /* 0x0000008902897220 */ /* 0x040fe40000410000 */
[C---:B------:R-:W-:Y:S02]  /*10980*/  FMUL.FTZ R140, R2.reuse, R140 ;  /* 0x0000008c028c7220 */ /* 0x040fe40000410000 */
[----:B------:R-:W-:Y:S02]  /*10990*/  FMUL.FTZ R141, R2, R141 ;  /* 0x0000008d028d7220 */ /* 0x000fe40000410000 */
[C---:B------:R-:W-:Y:S02]  /*109a0*/  FMUL.FTZ R146, R20.reuse, R146 ;  /* 0x0000009214927220 */ /* 0x040fe40000410000 */
[C---:B------:R-:W-:Y:S02]  /*109b0*/  FMUL.FTZ R147, R20.reuse, R147 ;  /* 0x0000009314937220 */ /* 0x040fe40000410000 */
[C---:B------:R-:W-:Y:S02]  /*109c0*/  FMUL.FTZ R150, R20.reuse, R150 ;  /* 0x0000009614967220 */ /* 0x040fe40000410000 */
[----:B-1----:R-:W-:Y:S02]  /*109d0*/  FFMA.FTZ R0, R11, c[0x0][0x2d0], -R50 ;  /* 0x0000b4000b007a23 */ /* 0x002fe40000010832 */
[----:B------:R-:W-:Y:S02]  /*109e0*/  FMUL.FTZ R151, R20, R151 ;  /* 0x0000009714977220 */ /* 0x000fe40000410000 */
[----:B------:R1:W4:Y:S01]  /*109f0*/  MUFU.EX2 R246, R0 ;  /* 0x0000000000f67308 */ /* 0x0003220000000800 */
[C---:B------:R-:W-:Y:S02]  /*10a00*/  FMUL.FTZ R152, R2.reuse, R152 ;  /* 0x0000009802987220 */ /* 0x040fe40000410000 */
[----:B------:R-:W-:Y:S02]  /*10a10*/  FMUL.FTZ R153, R2, R153 ;  /* 0x0000009902997220 */ /* 0x000fe40000410000 */
[C---:B--2---:R-:W-:Y:S01]  /*10a20*/  FMUL.FTZ R4, R21.reuse, R176 ;  /* 0x000000b015047220 */ /* 0x044fe20000410000 */
[----:B---3--:R-:W-:Y:S01]  /*10a30*/  F2FP.BF16.PACK_AB R35, R248, R247 ;  /* 0x000000f7f823723e */ /* 0x008fe200000010ff */
[C---:B------:R-:W-:Y:S02]  /*10a40*/  FMUL.FTZ R156, R2.reuse, R156 ;  /* 0x0000009c029c7220 */ /* 0x040fe40000410000 */
[----:B------:R-:W-:Y:S02]  /*10a50*/  FMUL.FTZ R157, R2, R157 ;  /* 0x0000009d029d7220 */ /* 0x000fe40000410000 */
[C---:B------:R-:W-:Y:S01]  /*10a60*/  FMUL.FTZ R160, R21.reuse, R160 ;  /* 0x000000a015a07220 */ /* 0x040fe20000410000 */
[-C--:B------:R-:W-:Y:S05]  /*10a70*/  HMMA.16816.F32.BF16 R4, R24, R28.reuse, R4 ;  /* 0x0000001c1804723c */ /* 0x080fea0000041804 */
[----:B------:R-:W-:Y:S02]  /*10a80*/  FMUL.FTZ R161, R21, R161 ;  /* 0x000000a115a17220 */ /* 0x000fe40000410000 */
[C---:B------:R-:W-:Y:S02]  /*10a90*/  FMUL.FTZ R162, R20.reuse, R162 ;  /* 0x000000a214a27220 */ /* 0x040fe40000410000 */
[----:B------:R-:W-:Y:S03]  /*10aa0*/  FMUL.FTZ R163, R20, R163 ;  /* 0x000000a314a37220 */ /* 0x000fe60000410000 */
[----:B-1----:R-:W-:Y:S01]  /*10ab0*/  FSEL R0, R3, RZ, P0 ;  /* 0x000000ff03007208 */ /* 0x002fe20000000000 */
[C---:B------:R-:W-:Y:S01]  /*10ac0*/  FMUL.FTZ R52, R21.reuse, R52 ;  /* 0x0000003415347220 */ /* 0x040fe20000410000 */
[----:B----4-:R-:W-:Y:S01]  /*10ad0*/  F2FP.BF16.PACK_AB R33, R246, R245 ;  /* 0x000000f5f621723e */ /* 0x010fe200000010ff */
[C---:B------:R-:W-:Y:S01]  /*10ae0*/  FMUL.FTZ R53, R21.reuse, R53 ;  /* 0x0000003515357220 */ /* 0x040fe20000410000 */
[----:B------:R-:W-:Y:S01]  /*10af0*/  ISETP.GT.AND P0, PT, R242, UR8, PT ;  /* 0x00000008f2007c0c */ /* 0x000fe2000bf04270 */
[----:B------:R-:W-:Y:S02]  /*10b00*/  FADD.FTZ R0, -R0, R170 ;  /* 0x000000aa00007221 */ /* 0x000fe40000010100 */
[----:B------:R-:W-:Y:S02]  /*10b10*/  FMUL.FTZ R54, R20, R54 ;  /* 0x0000003614367220 */ /* 0x000fe40000410000 */
[----:B------:R-:W-:Y:S02]  /*10b20*/  FMUL.FTZ R0, R0, c[0x0][0x2d0] ;  /* 0x0000b40000007a20 */ /* 0x000fe40000410000 */
[----:B------:R-:W-:Y:S02]  /*10b30*/  FMUL.FTZ R55, R20, R55 ;  /* 0x0000003714377220 */ /* 0x000fe40000410000 */
[C---:B------:R-:W-:Y:S02]  /*10b40*/  FMUL.FTZ R56, R2.reuse, R56 ;  /* 0x0000003802387220 */ /* 0x040fe40000410000 */
[----:B------:R-:W1:Y:S01]  /*10b50*/  MUFU.EX2 R0, R0 ;  /* 0x0000000000007308 */ /* 0x000e620000000800 */
        /* <DEDUP_REMOVED lines=11> */
[----:B------:R-:W-:Y:S02]  /*10c10*/  FMUL.FTZ R72, R2, R72 ;  /* 0x0000004802487220 */ /* 0x000fe40000410000 */
[C---:B-1----:R-:W-:Y:S02]  /*10c20*/  FMUL.FTZ R10, R0.reuse, R182 ;  /* 0x000000b6000a7220 */ /* 0x042fe40000410000 */
[C---:B------:R-:W-:Y:S02]  /*10c30*/  FMUL.FTZ R11, R0.reuse, R183 ;  /* 0x000000b7000b7220 */ /* 0x040fe40000410000 */
        /* <DEDUP_REMOVED lines=10> */
[----:B------:R-:W1:Y:S03]  /*10ce0*/  LDSM.16.MT88.4 R28, [R228+0x2080] ;  /* 0x00208000e41c783b */ /* 0x000e660000004200 */
[C---:B------:R-:W-:Y:S02]  /*10cf0*/  FMUL.FTZ R155, R0.reuse, R155 ;  /* 0x0000009b009b7220 */ /* 0x040fe40000410000 */
[C---:B------:R-:W-:Y:S02]  /*10d00*/  FMUL.FTZ R158, R0.reuse, R158 ;  /* 0x0000009e009e7220 */ /* 0x040fe40000410000 */
[-C--:B------:R-:W-:Y:S04]  /*10d10*/  HMMA.16816.F32.BF16 R132, R24, R36.reuse, R132 ;  /* 0x000000241884723c */ /* 0x080fe80000041884 */
[C---:B------:R-:W-:Y:S02]  /*10d20*/  FMUL.FTZ R159, R0.reuse, R159 ;  /* 0x0000009f009f7220 */ /* 0x040fe40000410000 */
[C---:B------:R-:W-:Y:S02]  /*10d30*/  FMUL.FTZ R58, R0.reuse, R58 ;  /* 0x0000003a003a7220 */ /* 0x040fe40000410000 */
[C---:B------:R-:W-:Y:S04]  /*10d40*/  HMMA.16816.F32.BF16 R136, R32.reuse, R36, R136 ;  /* 0x000000242088723c */ /* 0x040fe80000041888 */
[C---:B------:R-:W-:Y:S02]  /*10d50*/  FMUL.FTZ R59, R0.reuse, R59 ;  /* 0x0000003b003b7220 */ /* 0x040fe40000410000 */
[C---:B------:R-:W-:Y:S02]  /*10d60*/  FMUL.FTZ R62, R0.reuse, R62 ;  /* 0x0000003e003e7220 */ /* 0x040fe40000410000 */
[-C--:B------:R-:W-:Y:S04]  /*10d70*/  HMMA.16816.F32.BF16 R140, R32, R38.reuse, R140 ;  /* 0x00000026208c723c */ /* 0x080fe8000004188c */
[----:B------:R-:W-:Y:S02]  /*10d80*/  FMUL.FTZ R63, R0, R63 ;  /* 0x0000003f003f7220 */ /* 0x000fe40000410000 */
[----:B------:R-:W-:Y:S02]  /*10d90*/  FMUL.FTZ R73, R2, R73 ;  /* 0x0000004902497220 */ /* 0x000fe40000410000 */
[C---:B------:R-:W-:Y:S01]  /*10da0*/  HMMA.16816.F32.BF16 R144, R24.reuse, R38, R144 ;  /* 0x000000261890723c */ /* 0x040fe20000041890 */
[----:B------:R-:W2:Y:S03]  /*10db0*/  LDSM.16.MT88.4 R36, [R227+0x2080] ;  /* 0x00208000e324783b */ /* 0x000ea60000004200 */
        /* <DEDUP_REMOVED lines=17> */
[-C--:B--2---:R-:W-:Y:S04]  /*10ed0*/  HMMA.16816.F32.BF16 R52, R24, R36.reuse, R52 ;  /* 0x000000241834723c */ /* 0x084fe80000041834 */
[C---:B------:R-:W-:Y:S02]  /*10ee0*/  FMUL.FTZ R86, R20.reuse, R86 ;  /* 0x0000005614567220 */ /* 0x040fe40000410000 */
[----:B------:R-:W-:Y:S02]  /*10ef0*/  FMUL.FTZ R87, R20, R87 ;  /* 0x0000005714577220 */ /* 0x000fe40000410000 */
[C---:B------:R-:W-:Y:S04]  /*10f00*/  HMMA.16816.F32.BF16 R56, R32.reuse, R36, R56 ;  /* 0x000000242038723c */ /* 0x040fe80000041838 */
[C---:B------:R-:W-:Y:S02]  /*10f10*/  FMUL.FTZ R88, R2.reuse, R88 ;  /* 0x0000005802587220 */ /* 0x040fe40000410000 */
[----:B------:R-:W-:Y:S02]  /*10f20*/  FMUL.FTZ R89, R2, R89 ;  /* 0x0000005902597220 */ /* 0x000fe40000410000 */
[-C--:B------:R-:W-:Y:S04]  /*10f30*/  HMMA.16816.F32.BF16 R60, R32, R38.reuse, R60 ;  /* 0x00000026203c723c */ /* 0x080fe8000004183c */
[----:B------:R-:W-:Y:S02]  /*10f40*/  FFMA.FTZ R36, R196, c[0x0][0x2d0], -R23 ;  /* 0x0000b400c4247a23 */ /* 0x000fe40000010817 */
[C---:B------:R-:W-:Y:S02]  /*10f50*/  FMUL.FTZ R90, R0.reuse, R90 ;  /* 0x0000005a005a7220 */ /* 0x040fe40000410000 */
[C---:B------:R-:W-:Y:S01]  /*10f60*/  HMMA.16816.F32.BF16 R64, R24.reuse, R38, R64 ;  /* 0x000000261840723c */ /* 0x040fe20000041840 */
[----:B------:R2:W-:Y:S03]  /*10f70*/  MUFU.EX2 R244, R36 ;  /* 0x0000002400f47308 */ /* 0x0005e60000000800 */
        /* <DEDUP_REMOVED lines=10> */
[-C--:B------:R-:W-:Y:S01]  /*11020*/  HMMA.16816.F32.BF16 R76, R32, R30.reuse, R76 ;  /* 0x0000001e204c723c */ /* 0x080fe2000004184c */
[----:B--2---:R-:W1:Y:S03]  /*11030*/  LDSM.16.MT88.4 R36, [R226+0x3880] ;  /* 0x00388000e224783b */ /* 0x004e660000004200 */
[----:B------:R-:W-:Y:S02]  /*11040*/  FFMA.FTZ R28, R199, c[0x0][0x2d0], -R48 ;  /* 0x0000b400c71c7a23 */ /* 0x000fe40000010830 */
[C---:B------:R-:W-:Y:S01]  /*11050*/  FMUL.FTZ R99, R20.reuse, R99 ;  /* 0x0000006314637220 */ /* 0x040fe20000410000 */
[----:B------:R2:W-:Y:S01]  /*11060*/  MUFU.EX2 R199, R40 ;  /* 0x0000002800c77308 */ /* 0x0005e20000000800 */
[C---:B------:R-:W-:Y:S04]  /*11070*/  HMMA.16816.F32.BF16 R80, R24.reuse, R30, R80 ;  /* 0x0000001e1850723c */ /* 0x040fe80000041850 */
[C---:B------:R-:W-:Y:S02]  /*11080*/  FMUL.FTZ R100, R21.reuse, R100 ;  /* 0x0000006415647220 */ /* 0x040fe40000410000 */
[----:B------:R-:W-:Y:S02]  /*11090*/  FMUL.FTZ R101, R21, R101 ;  /* 0x0000006515657220 */ /* 0x000fe40000410000 */
[C---:B------:R-:W-:Y:S01]  /*110a0*/  FMUL.FTZ R102, R20.reuse, R102 ;  /* 0x0000006614667220 */ /* 0x040fe20000410000 */
[----:B------:R3:W-:Y:S03]  /*110b0*/  MUFU.EX2 R221, R28 ;  /* 0x0000001c00dd7308 */ /* 0x0007e60000000800 */
[----:B------:R-:W-:Y:S02]  /*110c0*/  FMUL.FTZ R103, R20, R103 ;  /* 0x0000006714677220 */ /* 0x000fe40000410000 */
[C---:B------:R-:W-:Y:S02]  /*110d0*/  FMUL.FTZ R104, R2.reuse, R104 ;  /* 0x0000006802687220 */ /* 0x040fe40000410000 */
[----:B------:R-:W-:Y:S02]  /*110e0*/  FMUL.FTZ R105, R2, R105 ;  /* 0x0000006902697220 */ /* 0x000fe40000410000 */
[C---:B------:R-:W-:Y:S02]  /*110f0*/  FMUL.FTZ R106, R0.reuse, R106 ;  /* 0x0000006a006a7220 */ /* 0x040fe40000410000 */
[----:B------:R-:W-:Y:S02]  /*11100*/  FMUL.FTZ R107, R0, R107 ;  /* 0x0000006b006b7220 */ /* 0x000fe40000410000 */
[C---:B------:R-:W-:Y:S02]  /*11110*/  FMUL.FTZ R108, R2.reuse, R108 ;  /* 0x0000006c026c7220 */ /* 0x040fe40000410000 */
[----:B--2---:R-:W-:Y:S02]  /*11120*/  FFMA.FTZ R40, R205, c[0x0][0x2d0], -R49 ;  /* 0x0000b400cd287a23 */ /* 0x004fe40000010831 */
[----:B------:R-:W2:Y:S01]  /*11130*/  LDL.LU R205, [R1+0x20] ;  /* 0x0000200001cd7983 */ /* 0x000ea20000300800 */
[----:B------:R-:W-:Y:S01]  /*11140*/  FMUL.FTZ R109, R2, R109 ;  /* 0x0000006d026d7220 */ /* 0x000fe20000410000 */
[----:B------:R4:W-:Y:S01]  /*11150*/  MUFU.EX2 R198, R40 ;  /* 0x0000002800c67308 */ /* 0x0009e20000000800 */
[C---:B------:R-:W-:Y:S02]  /*11160*/  FMUL.FTZ R110, R0.reuse, R110 ;  /* 0x0000006e006e7220 */ /* 0x040fe40000410000 */
[----:B------:R-:W-:Y:S01]  /*11170*/  FMUL.FTZ R111, R0, R111 ;  /* 0x0000006f006f7220 */ /* 0x000fe20000410000 */
[-C--:B-1----:R-:W-:Y:S03]  /*11180*/  HMMA.16816.F32.BF16 R84, R24, R36.reuse, R84 ;  /* 0x000000241854723c */ /* 0x082fe60000041854 */
[----:B---3--:R-:W-:Y:S02]  /*11190*/  FFMA.FTZ R28, R200, c[0x0][0x2d0], -R23 ;  /* 0x0000b400c81c7a23 */ /* 0x008fe40000010817 */
[C---:B------:R-:W-:Y:S02]  /*111a0*/  FMUL.FTZ R112, R21.reuse, R112 ;  /* 0x0000007015707220 */ /* 0x040fe40000410000 */
[----:B------:R1:W-:Y:S01]  /*111b0*/  MUFU.EX2 R220, R28 ;  /* 0x0000001c00dc7308 */ /* 0x0003e20000000800 */
[C---:B------:R-:W-:Y:S04]  /*111c0*/  HMMA.16816.F32.BF16 R88, R32.reuse, R36, R88 ;  /* 0x000000242058723c */ /* 0x040fe80000041858 */
[----:B------:R-:W-:Y:S02]  /*111d0*/  FMUL.FTZ R113, R21, R113 ;  /* 0x0000007115717220 */ /* 0x000fe40000410000 */
[C---:B------:R-:W-:Y:S02]  /*111e0*/  FMUL.FTZ R114, R20.reuse, R114 ;  /* 0x0000007214727220 */ /* 0x040fe40000410000 */
[-C--:B------:R-:W-:Y:S04]  /*111f0*/  HMMA.16816.F32.BF16 R92, R32, R38.reuse, R92 ;  /* 0x00000026205c723c */ /* 0x080fe8000004185c */
[----:B----4-:R-:W-:Y:S02]  /*11200*/  FFMA.FTZ R40, R171, c[0x0][0x2d0], -R50 ;  /* 0x0000b400ab287a23 */ /* 0x010fe40000010832 */
[----:B------:R-:W-:Y:S01]  /*11210*/  FFMA.FTZ R36, R203, c[0x0][0x2d0], -R48 ;  /* 0x0000b400cb247a23 */ /* 0x000fe20000010830 */
[----:B------:R-:W-:Y:S01]  /*11220*/  MOV R203, R195 ;  /* 0x000000c300cb7202 */ /* 0x000fe20000000f00 */
[C---:B------:R-:W-:Y:S02]  /*11230*/  HMMA.16816.F32.BF16 R96, R24.reuse, R38, R96 ;  /* 0x000000261860723c */ /* 0x040fe40000041860 */
[----:B------:R3:W-:Y:S02]  /*11240*/  MUFU.EX2 R201, R36 ;  /* 0x0000002400c97308 */ /* 0x0007e40000000800 */
[C---:B------:R-:W-:Y:S02]  /*11250*/  FMUL.FTZ R115, R20.reuse, R115 ;  /* 0x0000007314737220 */ /* 0x040fe40000410000 */
[C---:B------:R-:W-:Y:S01]  /*11260*/  FMUL.FTZ R116, R21.reuse, R116 ;  /* 0x0000007415747220 */ /* 0x040fe20000410000 */
[----:B-1----:R-:W1:Y:S01]  /*11270*/  LDSM.16.MT88.4 R28, [R228+0x3880] ;  /* 0x00388000e41c783b */ /* 0x002e620000004200 */
        /* <DEDUP_REMOVED lines=8> */
[--C-:B---3--:R-:W-:Y:S02]  /*11300*/  FFMA.FTZ R36, R51, c[0x0][0x2d0], -R49.reuse ;  /* 0x0000b40033247a23 */ /* 0x108fe40000010831 */
[----:B------:R-:W-:Y:S02]  /*11310*/  FMUL.FTZ R125, R2, R125 ;  /* 0x0000007d027d7220 */ /* 0x000fe40000410000 */
[----:B------:R3:W4:Y:S01]  /*11320*/  MUFU.EX2 R200, R36 ;  /* 0x0000002400c87308 */ /* 0x0007220000000800 */
[C---:B------:R-:W-:Y:S02]  /*11330*/  FMUL.FTZ R126, R0.reuse, R126 ;  /* 0x0000007e007e7220 */ /* 0x040fe40000410000 */
[----:B------:R-:W-:Y:S02]  /*11340*/  FMUL.FTZ R127, R0, R127 ;  /* 0x0000007f007f7220 */ /* 0x000fe40000410000 */
[C---:B------:R-:W-:Y:S02]  /*11350*/  FMUL.FTZ R128, R21.reuse, R128 ;  /* 0x0000008015807220 */ /* 0x040fe40000410000 */
[----:B------:R-:W-:Y:S02]  /*11360*/  FMUL.FTZ R129, R21, R129 ;  /* 0x0000008115817220 */ /* 0x000fe40000410000 */
[C---:B------:R-:W-:Y:S02]  /*11370*/  FMUL.FTZ R130, R20.reuse, R130 ;  /* 0x0000008214827220 */ /* 0x040fe40000410000 */
[----:B------:R-:W-:Y:S01]  /*11380*/  FMUL.FTZ R131, R20, R131 ;  /* 0x0000008314837220 */ /* 0x000fe20000410000 */
[-C--:B-1----:R-:W-:Y:S01]  /*11390*/  HMMA.16816.F32.BF16 R100, R24, R28.reuse, R100 ;  /* 0x0000001c1864723c */ /* 0x082fe20000041864 */
[----:B---3--:R-:W1:Y:S07]  /*113a0*/  LDSM.16.MT88.4 R36, [R227+0x3880] ;  /* 0x00388000e324783b */ /* 0x008e6e0000004200 */
[C---:B------:R-:W-:Y:S07]  /*113b0*/  HMMA.16816.F32.BF16 R104, R32.reuse, R28, R104 ;  /* 0x0000001c2068723c */ /* 0x040fee0000041868 */
[----:B------:R-:W-:Y:S01]  /*113c0*/  FFMA.FTZ R28, R206, c[0x0][0x2d0], -R49 ;  /* 0x0000b400ce1c7a23 */ /* 0x000fe20000010831 */
[-C--:B------:R-:W-:Y:S03]  /*113d0*/  HMMA.16816.F32.BF16 R108, R32, R30.reuse, R108 ;  /* 0x0000001e206c723c */ /* 0x080fe6000004186c */
[----:B------:R3:W5:Y:S01]  /*113e0*/  MUFU.EX2 R197, R28 ;  /* 0x0000001c00c57308 */ /* 0x0007620000000800 */
[----:B------:R-:W-:Y:S04]  /*113f0*/  MOV R206, R194 ;  /* 0x000000c200ce7202 */ /* 0x000fe80000000f00 */
[C---:B------:R-:W-:Y:S05]  /*11400*/  HMMA.16816.F32.BF16 R112, R24.reuse, R30, R112 ;  /* 0x0000001e1870723c */ /* 0x040fea0000041870 */
[----:B------:R4:W-:Y:S01]  /*11410*/  MUFU.EX2 R194, R40 ;  /* 0x0000002800c27308 */ /* 0x0009e20000000800 */
[--C-:B---3--:R-:W-:Y:S02]  /*11420*/  FFMA.FTZ R28, R41, c[0x0][0x2d0], -R50.reuse ;  /* 0x0000b400291c7a23 */ /* 0x108fe40000010832 */
[-C--:B-1----:R-:W-:Y:S07]  /*11430*/  HMMA.16816.F32.BF16 R116, R24, R36.reuse, R116 ;  /* 0x000000241874723c */ /* 0x082fee0000041874 */
[----:B------:R1:W-:Y:S01]  /*11440*/  MUFU.EX2 R196, R28 ;  /* 0x0000001c00c47308 */ /* 0x0003e20000000800 */
[----:B----4-:R-:W-:Y:S01]  /*11450*/  LDSM.16.MT88.4 R40, [R226+0x2880] ;  /* 0x00288000e228783b */ /* 0x010fe20000004200 */
[C---:B------:R-:W-:Y:S07]  /*11460*/  HMMA.16816.F32.BF16 R120, R32.reuse, R36, R120 ;  /* 0x000000242078723c */ /* 0x040fee0000041878 */
[--C-:B------:R-:W-:Y:S01]  /*11470*/  FFMA.FTZ R36, R44, c[0x0][0x2d0], -R50.reuse ;  /* 0x0000b4002c247a23 */ /* 0x100fe20000010832 */
[-C--:B------:R-:W-:Y:S03]  /*11480*/  HMMA.16816.F32.BF16 R124, R32, R38.reuse, R124 ;  /* 0x00000026207c723c */ /* 0x080fe6000004187c */
[----:B------:R-:W3:Y:S04]  /*11490*/  MUFU.EX2 R51, R36 ;  /* 0x0000002400337308 */ /* 0x000ee80000000800 */
[----:B------:R-:W-:Y:S01]  /*114a0*/  F2FP.BF16.PACK_AB R32, R199, R200 ;  /* 0x000000c8c720723e */ /* 0x000fe200000010ff */
[----:B------:R-:W-:Y:S04]  /*114b0*/  HMMA.16816.F32.BF16 R128, R24, R38, R128 ;  /* 0x000000261880723c */ /* 0x000fe80000041880 */
[----:B-1----:R-:W-:Y:S01]  /*114c0*/  FFMA.FTZ R28, R45, c[0x0][0x2d0], -R50 ;  /* 0x0000b4002d1c7a23 */ /* 0x002fe20000010832 */
[----:B-----5:R-:W-:Y:S01]  /*114d0*/  F2FP.BF16.PACK_AB R34, R197, R198 ;  /* 0x000000c6c522723e */ /* 0x020fe200000010ff */
[----:B------:R-:W-:Y:S01]  /*114e0*/  LDSM.16.MT88.4 R44, [R228+0x2880] ;  /* 0x00288000e42c783b */ /* 0x000fe20000004200 */
[----:B------:R-:W-:Y:S01]  /*114f0*/  F2FP.BF16.PACK_AB R24, R223, R244 ;  /* 0x000000f4df18723e */ /* 0x000fe200000010ff */
[----:B------:R1:W4:Y:S01]  /*11500*/  MUFU.EX2 R195, R28 ;  /* 0x0000001c00c37308 */ /* 0x0003220000000800 */
[----:B------:R-:W-:Y:S03]  /*11510*/  F2FP.BF16.PACK_AB R25, R221, R222 ;  /* 0x000000dedd19723e */ /* 0x000fe600000010ff */
[----:B------:R-:W-:Y:S02]  /*11520*/  F2FP.BF16.PACK_AB R26, R219, R220 ;  /* 0x000000dcdb1a723e */ /* 0x000fe400000010ff */
[----:B------:R-:W-:Y:S02]  /*11530*/  F2FP.BF16.PACK_AB R27, R201, R202 ;  /* 0x000000cac91b723e */ /* 0x000fe400000010ff */
[----:B---3--:R-:W-:Y:S01]  /*11540*/  F2FP.BF16.PACK_AB R35, R51, R194 ;  /* 0x000000c23323723e */ /* 0x008fe200000010ff */
[----:B------:R-:W-:Y:S08]  /*11550*/  LDSM.16.MT88.4 R36, [R227+0x2880] ;  /* 0x00288000e324783b */ /* 0x000ff00000004200 */
[----:B-1----:R-:W1:Y:S01]  /*11560*/  LDSM.16.MT88.4 R28, [R225+0x2880] ;  /* 0x00288000e11c783b */ /* 0x002e620000004200 */
[----:B----4-:R-:W-:Y:S01]  /*11570*/  F2FP.BF16.PACK_AB R33, R195, R196 ;  /* 0x000000c4c321723e */ /* 0x010fe200000010ff */
[-C--:B-1----:R-:W-:Y:S08]  /*11580*/  HMMA.16816.F32.BF16 R4, R24, R28.reuse, R4 ;  /* 0x0000001c1804723c */ /* 0x082ff00000041804 */
[C---:B------:R-:W-:Y:S08]  /*11590*/  HMMA.16816.F32.BF16 R8, R32.reuse, R28, R8 ;  /* 0x0000001c2008723c */ /* 0x040ff00000041808 */
[-C--:B------:R-:W-:Y:S08]  /*115a0*/  HMMA.16816.F32.BF16 R12, R32, R30.reuse, R12 ;  /* 0x0000001e200c723c */ /* 0x080ff0000004180c */
[C---:B------:R-:W-:Y:S01]  /*115b0*/  HMMA.16816.F32.BF16 R16, R24.reuse, R30, R16 ;  /* 0x0000001e1810723c */ /* 0x040fe20000041810 */
[----:B------:R-:W1:Y:S07]  /*115c0*/  LDSM.16.MT88.4 R28, [R225+0x4080] ;  /* 0x00408000e11c783b */ /* 0x000e6e0000004200 */
[-C--:B------:R-:W-:Y:S08]  /*115d0*/  HMMA.16816.F32.BF16 R132, R24, R40.reuse, R132 ;  /* 0x000000281884723c */ /* 0x080ff00000041884 */
[C---:B------:R-:W-:Y:S07]  /*115e0*/  HMMA.16816.F32.BF16 R136, R32.reuse, R40, R136 ;  /* 0x000000282088723c */ /* 0x040fee0000041888 */
[--C-:B------:R-:W-:Y:S01]  /*115f0*/  FFMA.FTZ R40, R209, c[0x0][0x2d0], -R23.reuse ;  /* 0x0000b400d1287a23 */ /* 0x100fe20000010817 */
[-C--:B------:R-:W-:Y:S04]  /*11600*/  HMMA.16816.F32.BF16 R140, R32, R42.reuse, R140 ;  /* 0x0000002a208c723c */ /* 0x080fe8000004188c */
[----:B------:R-:W-:Y:S02]  /*11610*/  MOV R209, R192 ;  /* 0x000000c000d17202 */ /* 0x000fe40000000f00 */
[----:B------:R3:W-:Y:S02]  /*11620*/  MUFU.EX2 R192, R40 ;  /* 0x0000002800c07308 */ /* 0x0007e40000000800 */
[C---:B------:R-:W-:Y:S08]  /*11630*/  HMMA.16816.F32.BF16 R144, R24.reuse, R42, R144 ;  /* 0x0000002a1890723c */ /* 0x040ff00000041890 */
[-C--:B------:R-:W-:Y:S08]  /*11640*/  HMMA.16816.F32.BF16 R148, R24, R44.reuse, R148 ;  /* 0x0000002c1894723c */ /* 0x080ff00000041894 */
[C---:B------:R-:W-:Y:S04]  /*11650*/  HMMA.16816.F32.BF16 R152, R32.reuse, R44, R152 ;  /* 0x0000002c2098723c */ /* 0x040fe80000041898 */
[--C-:B---3--:R-:W-:Y:S01]  /*11660*/  FFMA.FTZ R40, R210, c[0x0][0x2d0], -R23.reuse ;  /* 0x0000b400d2287a23 */ /* 0x108fe20000010817 */
[----:B------:R-:W-:Y:S03]  /*11670*/  MOV R210, R193 ;  /* 0x000000c100d27202 */ /* 0x000fe60000000f00 */
[-C--:B------:R-:W-:Y:S01]  /*11680*/  HMMA.16816.F32.BF16 R156, R32, R46.reuse, R156 ;  /* 0x0000002e209c723c */ /* 0x080fe2000004189c */
[----:B------:R3:W-:Y:S07]  /*11690*/  MUFU.EX2 R193, R40 ;  /* 0x0000002800c17308 */ /* 0x0007ee0000000800 */
[C---:B------:R-:W-:Y:S08]  /*116a0*/  HMMA.16816.F32.BF16 R160, R24.reuse, R46, R160 ;  /* 0x0000002e18a0723c */ /* 0x040ff000000418a0 */
[-C--:B------:R-:W-:Y:S08]  /*116b0*/  HMMA.16816.F32.BF16 R52, R24, R36.reuse, R52 ;  /* 0x000000241834723c */ /* 0x080ff00000041834 */
[C---:B------:R-:W-:Y:S01]  /*116c0*/  HMMA.16816.F32.BF16 R56, R32.reuse, R36, R56 ;  /* 0x000000242038723c */ /* 0x040fe20000041838 */
[----:B---3--:R-:W3:Y:S06]  /*116d0*/  LDSM.16.MT88.4 R40, [R226+0x4080] ;  /* 0x00408000e228783b */ /* 0x008eec0000004200 */
[--C-:B------:R-:W-:Y:S01]  /*116e0*/  FFMA.FTZ R36, R207, c[0x0][0x2d0], -R48.reuse ;  /* 0x0000b400cf247a23 */ /* 0x100fe20000010830 */
[-C--:B------:R-:W-:Y:S04]  /*116f0*/  HMMA.16816.F32.BF16 R60, R32, R38.reuse, R60 ;  /* 0x00000026203c723c */ /* 0x080fe8000004183c */
[----:B------:R-:W-:Y:S02]  /*11700*/  MOV R207, R175 ;  /* 0x000000af00cf7202 */ /* 0x000fe40000000f00 */
[----:B------:R4:W-:Y:S02]  /*11710*/  MUFU.EX2 R175, R36 ;  /* 0x0000002400af7308 */ /* 0x0009e40000000800 */
[C---:B------:R-:W-:Y:S08]  /*11720*/  HMMA.16816.F32.BF16 R64, R24.reuse, R38, R64 ;  /* 0x000000261840723c */ /* 0x040ff00000041840 */
[-C--:B-1----:R-:W-:Y:S08]  /*11730*/  HMMA.16816.F32.BF16 R68, R24, R28.reuse, R68 ;  /* 0x0000001c1844723c */ /* 0x082ff00000041844 */
[C---:B------:R-:W-:Y:S04]  /*11740*/  HMMA.16816.F32.BF16 R72, R32.reuse, R28, R72 ;  /* 0x0000001c2048723c */ /* 0x040fe80000041848 */
[--C-:B----4-:R-:W-:Y:S04]  /*11750*/  FFMA.FTZ R36, R208, c[0x0][0x2d0], -R48.reuse ;  /* 0x0000b400d0247a23 */ /* 0x110fe80000010830 */
[-C--:B------:R-:W-:Y:S01]  /*11760*/  HMMA.16816.F32.BF16 R76, R32, R30.reuse, R76 ;  /* 0x0000001e204c723c */ /* 0x080fe2000004184c */
[----:B------:R-:W4:Y:S01]  /*11770*/  LDL.LU R208, [R1+0x18] ;  /* 0x0000180001d07983 */ /* 0x000f220000300800 */
[----:B------:R1:W-:Y:S06]  /*11780*/  MUFU.EX2 R171, R36 ;  /* 0x0000002400ab7308 */ /* 0x0003ec0000000800 */
[C---:B------:R-:W-:Y:S01]  /*11790*/  HMMA.16816.F32.BF16 R80, R24.reuse, R30, R80 ;  /* 0x0000001e1850723c */ /* 0x040fe20000041850 */
[----:B------:R-:W-:Y:S07]  /*117a0*/  LDSM.16.MT88.4 R28, [R227+0x4080] ;  /* 0x00408000e31c783b */ /* 0x000fee0000004200 */
[-C--:B---3--:R-:W-:Y:S08]  /*117b0*/  HMMA.16816.F32.BF16 R84, R24, R40.reuse, R84 ;  /* 0x000000281854723c */ /* 0x088ff00000041854 */
[C---:B------:R-:W-:Y:S04]  /*117c0*/  HMMA.16816.F32.BF16 R88, R32.reuse, R40, R88 ;  /* 0x000000282058723c */ /* 0x040fe80000041858 */
[--C-:B-1----:R-:W-:Y:S02]  /*117d0*/  FFMA.FTZ R36, R218, c[0x0][0x2d0], -R23.reuse ;  /* 0x0000b400da247a23 */ /* 0x102fe40000010817 */
[----:B------:R-:W-:Y:S01]  /*117e0*/  FFMA.FTZ R23, R217, c[0x0][0x2d0], -R23 ;  /* 0x0000b400d9177a23 */ /* 0x000fe20000010817 */
[----:B------:R-:W-:Y:S01]  /*117f0*/  MOV R217, R165 ;  /* 0x000000a500d97202 */ /* 0x000fe20000000f00 */
[-C--:B------:R-:W-:Y:S01]  /*11800*/  HMMA.16816.F32.BF16 R92, R32, R42.reuse, R92 ;  /* 0x0000002a205c723c */ /* 0x080fe2000004185c */
[----:B------:R1:W-:Y:S01]  /*11810*/  MUFU.EX2 R170, R36 ;  /* 0x0000002400aa7308 */ /* 0x0003e20000000800 */
[----:B------:R-:W3:Y:S06]  /*11820*/  LDL.LU R218, [R1+0x14] ;  /* 0x0000140001da7983 */ /* 0x000eec0000300800 */
[C---:B------:R-:W-:Y:S01]  /*11830*/  HMMA.16816.F32.BF16 R96, R24.reuse, R42, R96 ;  /* 0x0000002a1860723c */ /* 0x040fe20000041860 */
[----:B------:R-:W-:Y:S02]  /*11840*/  LDSM.16.MT88.4 R40, [R227+0x3080] ;  /* 0x00308000e328783b */ /* 0x000fe40000004200 */
[----:B------:R5:W-:Y:S06]  /*11850*/  MUFU.EX2 R166, R23 ;  /* 0x0000001700a67308 */ /* 0x000bec0000000800 */
[----:B-1----:R-:W1:Y:S03]  /*11860*/  LDSM.16.MT88.4 R36, [R228+0x4080] ;  /* 0x00408000e424783b */ /* 0x002e660000004200 */
[--C-:B-----5:R-:W-:Y:S02]  /*11870*/  FFMA.FTZ R23, R212, c[0x0][0x2d0], -R48.reuse ;  /* 0x0000b400d4177a23 */ /* 0x120fe40000010830 */
[----:B------:R-:W-:Y:S01]  /*11880*/  FFMA.FTZ R48, R214, c[0x0][0x2d0], -R48 ;  /* 0x0000b400d6307a23 */ /* 0x000fe20000010830 */
[----:B------:R-:W-:Y:S01]  /*11890*/  MOV R214, R164 ;  /* 0x000000a400d67202 */ /* 0x000fe20000000f00 */
[----:B------:R5:W-:Y:S01]  /*118a0*/  MUFU.EX2 R165, R23 ;  /* 0x0000001700a57308 */ /* 0x000be20000000800 */
[----:B------:R-:W2:Y:S09]  /*118b0*/  LDL.LU R212, [R1+0x1c] ;  /* 0x00001c0001d47983 */ /* 0x000eb20000300800 */
[----:B------:R-:W-:Y:S01]  /*118c0*/  MUFU.EX2 R164, R48 ;  /* 0x0000003000a47308 */ /* 0x000fe20000000800 */
[--C-:B-----5:R-:W-:Y:S01]  /*118d0*/  FFMA.FTZ R23, R211, c[0x0][0x2d0], -R49.reuse ;  /* 0x0000b400d3177a23 */ /* 0x120fe20000010831 */
[-C--:B-1----:R-:W-:Y:S08]  /*118e0*/  HMMA.16816.F32.BF16 R100, R24, R36.reuse, R100 ;  /* 0x000000241864723c */ /* 0x082ff00000041864 */
[----:B------:R1:W-:Y:S01]  /*118f0*/  MUFU.EX2 R48, R23 ;  /* 0x0000001700307308 */ /* 0x0003e20000000800 */
[C---:B------:R-:W-:Y:S08]  /*11900*/  HMMA.16816.F32.BF16 R104, R32.reuse, R36, R104 ;  /* 0x000000242068723c */ /* 0x040ff00000041868 */
[-C--:B------:R-:W-:Y:S08]  /*11910*/  HMMA.16816.F32.BF16 R108, R32, R38.reuse, R108 ;  /* 0x00000026206c723c */ /* 0x080ff0000004186c */
[C---:B------:R-:W-:Y:S01]  /*11920*/  HMMA.16816.F32.BF16 R112, R24.reuse, R38, R112 ;  /* 0x000000261870723c */ /* 0x040fe20000041870 */
[----:B------:R-:W-:Y:S03]  /*11930*/  LDSM.16.MT88.4 R36, [R228+0x3080] ;  /* 0x00308000e424783b */ /* 0x000fe60000004200 */
[--C-:B-1----:R-:W-:Y:S04]  /*11940*/  FFMA.FTZ R23, R213, c[0x0][0x2d0], -R49.reuse ;  /* 0x0000b400d5177a23 */ /* 0x102fe80000010831 */
[-C--:B------:R-:W-:Y:S01]  /*11950*/  HMMA.16816.F32.BF16 R116, R24, R28.reuse, R116 ;  /* 0x0000001c1874723c */ /* 0x080fe20000041874 */
[----:B------:R1:W5:Y:S07]  /*11960*/  MUFU.EX2 R47, R23 ;  /* 0x00000017002f7308 */ /* 0x00036e0000000800 */
[C---:B------:R-:W-:Y:S08]  /*11970*/  HMMA.16816.F32.BF16 R120, R32.reuse, R28, R120 ;  /* 0x0000001c2078723c */ /* 0x040ff00000041878 */
[-C--:B------:R-:W-:Y:S01]  /*11980*/  HMMA.16816.F32.BF16 R124, R32, R30.reuse, R124 ;  /* 0x0000001e207c723c */ /* 0x080fe2000004187c */
[----:B------:R-:W4:Y:S07]  /*11990*/  LDSM.16.MT88.4 R32, [R226+0x3080] ;  /* 0x00308000e220783b */ /* 0x000f2e0000004200 */
[----:B------:R-:W-:Y:S04]  /*119a0*/  HMMA.16816.F32.BF16 R128, R24, R30, R128 ;  /* 0x0000001e1880723c */ /* 0x000fe80000041880 */
[--C-:B-1----:R-:W-:Y:S01]  /*119b0*/  FFMA.FTZ R23, R215, c[0x0][0x2d0], -R49.reuse ;  /* 0x0000b400d7177a23 */ /* 0x102fe20000010831 */
[----:B-----5:R-:W-:Y:S01]  /*119c0*/  F2FP.BF16.PACK_AB R28, R47, R48 ;  /* 0x000000302f1c723e */ /* 0x020fe200000010ff */
[----:B------:R-:W-:Y:S01]  /*119d0*/  FFMA.FTZ R49, R216, c[0x0][0x2d0], -R49 ;  /* 0x0000b400d8317a23 */ /* 0x000fe20000010831 */
[----:B------:R-:W-:Y:S01]  /*119e0*/  F2FP.BF16.PACK_AB R24, R193, R192 ;  /* 0x000000c0c118723e */ /* 0x000fe200000010ff */
[----:B------:R1:W-:Y:S01]  /*119f0*/  MUFU.EX2 R46, R23 ;  /* 0x00000017002e7308 */ /* 0x0003e20000000800 */
[----:B------:R-:W-:Y:S03]  /*11a00*/  F2FP.BF16.PACK_AB R25, R171, R175 ;  /* 0x000000afab19723e */ /* 0x000fe600000010ff */
[----:B------:R-:W-:Y:S02]  /*11a10*/  F2FP.BF16.PACK_AB R26, R166, R170 ;  /* 0x000000aaa61a723e */ /* 0x000fe400000010ff */
[----:B------:R-:W-:Y:S04]  /*11a20*/  F2FP.BF16.PACK_AB R27, R164, R165 ;  /* 0x000000a5a41b723e */ /* 0x000fe800000010ff */
[----:B------:R-:W5:Y:S03]  /*11a30*/  MUFU.EX2 R49, R49 ;  /* 0x0000003100317308 */ /* 0x000f660000000800 */
[-C--:B------:R-:W-:Y:S01]  /*11a40*/  HMMA.16816.F32.BF16 R176, R24, R188.reuse, R4 ;  /* 0x000000bc18b0723c */ /* 0x080fe20000041804 */
[----:B------:R-:W2:Y:S02]  /*11a50*/  LDSM.16.MT88.4 R4, [R225+0x4880] ;  /* 0x00488000e104783b */ /* 0x000ea40000004200 */
[--C-:B-1----:R-:W-:Y:S04]  /*11a60*/  FFMA.FTZ R23, R174, c[0x0][0x2d0], -R50.reuse ;  /* 0x0000b400ae177a23 */ /* 0x102fe80000010832 */
[----:B------:R1:W-:Y:S01]  /*11a70*/  MUFU.EX2 R44, R23 ;  /* 0x00000017002c7308 */ /* 0x0003e20000000800 */
[----:B-----5:R-:W-:Y:S01]  /*11a80*/  F2FP.BF16.PACK_AB R30, R49, R46 ;  /* 0x0000002e311e723e */ /* 0x020fe200000010ff */
[--C-:B-1----:R-:W-:Y:S08]  /*11a90*/  FFMA.FTZ R23, R172, c[0x0][0x2d0], -R50.reuse ;  /* 0x0000b400ac177a23 */ /* 0x102ff00000010832 */
[----:B------:R1:W5:Y:S02]  /*11aa0*/  MUFU.EX2 R45, R23 ;  /* 0x00000017002d7308 */ /* 0x0003640000000800 */
[--C-:B-1----:R-:W-:Y:S01]  /*11ab0*/  FFMA.FTZ R23, R173, c[0x0][0x2d0], -R50.reuse ;  /* 0x0000b400ad177a23 */ /* 0x102fe20000010832 */
[----:B-----5:R-:W-:Y:S01]  /*11ac0*/  F2FP.BF16.PACK_AB R29, R45, R44 ;  /* 0x0000002c2d1d723e */ /* 0x020fe200000010ff */
[----:B------:R-:W-:Y:S06]  /*11ad0*/  FFMA.FTZ R50, R22, c[0x0][0x2d0], -R50 ;  /* 0x0000b40016327a23 */ /* 0x000fec0000010832 */
[----:B------:R-:W-:Y:S10]  /*11ae0*/  MUFU.EX2 R23, R23 ;  /* 0x0000001700177308 */ /* 0x000ff40000000800 */
[----:B------:R-:W1:Y:S02]  /*11af0*/  MUFU.EX2 R50, R50 ;  /* 0x0000003200327308 */ /* 0x000e640000000800 */
[----:B-1----:R-:W-:Y:S07]  /*11b00*/  F2FP.BF16.PACK_AB R31, R50, R23 ;  /* 0x00000017321f723e */ /* 0x002fee00000010ff */
[C---:B------:R-:W-:Y:S01]  /*11b10*/  HMMA.16816.F32.BF16 R180, R28.reuse, R188, R8 ;  /* 0x000000bc1cb4723c */ /* 0x040fe20000041808 */
[----:B------:R-:W1:Y:S07]  /*11b20*/  LDSM.16.MT88.4 R8, [R226+0x4880] ;  /* 0x00488000e208783b */ /* 0x000e6e0000004200 */
[-C--:B------:R-:W-:Y:S01]  /*11b30*/  HMMA.16816.F32.BF16 R184, R28, R190.reuse, R12 ;  /* 0x000000be1cb8723c */ /* 0x080fe2000004180c */
[----:B------:R-:W5:Y:S07]  /*11b40*/  LDSM.16.MT88.4 R12, [R228+0x4880] ;  /* 0x00488000e40c783b */ /* 0x000f6e0000004200 */
[C---:B------:R-:W-:Y:S01]  /*11b50*/  HMMA.16816.F32.BF16 R188, R24.reuse, R190, R16 ;  /* 0x000000be18bc723c */ /* 0x040fe20000041810 */
[----:B------:R-:W1:Y:S07]  /*11b60*/  LDSM.16.MT88.4 R16, [R227+0x4880] ;  /* 0x00488000e310783b */ /* 0x000e6e0000004200 */
[-C--:B----4-:R-:W-:Y:S08]  /*11b70*/  HMMA.16816.F32.BF16 R132, R24, R32.reuse, R132 ;  /* 0x000000201884723c */ /* 0x090ff00000041884 */
[C---:B------:R-:W-:Y:S08]  /*11b80*/  HMMA.16816.F32.BF16 R136, R28.reuse, R32, R136 ;  /* 0x000000201c88723c */ /* 0x040ff00000041888 */
[-C--:B------:R-:W-:Y:S04]  /*11b90*/  HMMA.16816.F32.BF16 R140, R28, R34.reuse, R140 ;  /* 0x000000221c8c723c */ /* 0x080fe8000004188c */
[----:B---3--:R-:W-:Y:S04]  /*11ba0*/  FFMA.FTZ R20, R20, R218, R217 ;  /* 0x000000da14147223 */ /* 0x008fe800000100d9 */
[C---:B------:R-:W-:Y:S04]  /*11bb0*/  HMMA.16816.F32.BF16 R144, R24.reuse, R34, R144 ;  /* 0x000000221890723c */ /* 0x040fe80000041890 */
[----:B------:R-:W-:Y:S04]  /*11bc0*/  FADD.FTZ R20, R210, R20 ;  /* 0x00000014d2147221 */ /* 0x000fe80000010000 */
[-C--:B------:R-:W-:Y:S04]  /*11bd0*/  HMMA.16816.F32.BF16 R148, R24, R36.reuse, R148 ;  /* 0x000000241894723c */ /* 0x080fe80000041894 */
[----:B------:R-:W-:Y:S04]  /*11be0*/  FADD.FTZ R20, R206, R20 ;  /* 0x00000014ce147221 */ /* 0x000fe80000010000 */
[C---:B------:R-:W-:Y:S08]  /*11bf0*/  HMMA.16816.F32.BF16 R152, R28.reuse, R36, R152 ;  /* 0x000000241c98723c */ /* 0x040ff00000041898 */
[-C--:B------:R-:W-:Y:S08]  /*11c00*/  HMMA.16816.F32.BF16 R156, R28, R38.reuse, R156 ;  /* 0x000000261c9c723c */ /* 0x080ff0000004189c */
[C---:B------:R-:W-:Y:S04]  /*11c10*/  HMMA.16816.F32.BF16 R160, R24.reuse, R38, R160 ;  /* 0x0000002618a0723c */ /* 0x040fe800000418a0 */
[----:B--2---:R-:W-:Y:S04]  /*11c20*/  FFMA.FTZ R21, R21, R212, R214 ;  /* 0x000000d415157223 */ /* 0x004fe800000100d6 */
[-C--:B------:R-:W-:Y:S08]  /*11c30*/  HMMA.16816.F32.BF16 R52, R24, R40.reuse, R52 ;  /* 0x000000281834723c */ /* 0x080ff00000041834 */
[C---:B------:R-:W-:Y:S08]  /*11c40*/  HMMA.16816.F32.BF16 R56, R28.reuse, R40, R56 ;  /* 0x000000281c38723c */ /* 0x040ff00000041838 */
[-C--:B------:R-:W-:Y:S08]  /*11c50*/  HMMA.16816.F32.BF16 R60, R28, R42.reuse, R60 ;  /* 0x0000002a1c3c723c */ /* 0x080ff0000004183c */
[C---:B------:R-:W-:Y:S08]  /*11c60*/  HMMA.16816.F32.BF16 R64, R24.reuse, R42, R64 ;  /* 0x0000002a1840723c */ /* 0x040ff00000041840 */
[-C--:B------:R-:W-:Y:S08]  /*11c70*/  HMMA.16816.F32.BF16 R68, R24, R4.reuse, R68 ;  /* 0x000000041844723c */ /* 0x080ff00000041844 */
[C---:B------:R-:W-:Y:S07]  /*11c80*/  HMMA.16816.F32.BF16 R72, R28.reuse, R4, R72 ;  /* 0x000000041c48723c */ /* 0x040fee0000041848 */
[----:B------:R-:W-:Y:S01]  /*11c90*/  FFMA.FTZ R4, R2, R208, R250 ;  /* 0x000000d002047223 */ /* 0x000fe200000100fa */
[-C--:B------:R-:W-:Y:S04]  /*11ca0*/  HMMA.16816.F32.BF16 R76, R28, R6.reuse, R76 ;  /* 0x000000061c4c723c */ /* 0x080fe8000004184c */
[----:B------:R-:W-:Y:S02]  /*11cb0*/  FADD.FTZ R4, R251, R4 ;  /* 0x00000004fb047221 */ /* 0x000fe40000010000 */
[----:B------:R-:W-:Y:S02]  /*11cc0*/  FADD.FTZ R2, R207, R21 ;  /* 0x00000015cf027221 */ /* 0x000fe40000010000 */
[C---:B------:R-:W-:Y:S04]  /*11cd0*/  HMMA.16816.F32.BF16 R80, R24.reuse, R6, R80 ;  /* 0x000000061850723c */ /* 0x040fe80000041850 */
[----:B------:R-:W-:Y:S02]  /*11ce0*/  FADD.FTZ R5, R249, R4 ;  /* 0x00000004f9057221 */ /* 0x000fe40000010000 */
[----:B------:R-:W-:Y:S02]  /*11cf0*/  FFMA.FTZ R4, R0, R205, R245 ;  /* 0x000000cd00047223 */ /* 0x000fe400000100f5 */
        /* <DEDUP_REMOVED lines=12> */
[-C--:B-----5:R-:W-:Y:S04]  /*11dc0*/  HMMA.16816.F32.BF16 R100, R24, R12.reuse, R100 ;  /* 0x0000000c1864723c */ /* 0x0a0fe80000041864 */
        /* <DEDUP_REMOVED lines=29> */
[----:B------:R-:W-:Y:S01]  /*11fa0*/  FADD.FTZ R0, R170, R5 ;  /* 0x00000005aa007221 */ /* 0x000fe20000010000 */
[----:B------:R-:W-:Y:S01]  /*11fb0*/  MOV R170, R3 ;  /* 0x0000000300aa7202 */ /* 0x000fe20000000f00 */
        /* <DEDUP_REMOVED lines=9> */
[----:B------:R-:W-:Y:S01]  /*12050*/  FADD.FTZ R4, R49, R4 ;  /* 0x0000000431047221 */ /* 0x000fe20000010000 */
[----:B------:R2:W-:Y:S01]  /*12060*/  STL [R1+0x14], R5 ;  /* 0x0000140501007387 */ /* 0x0005e20000100800 */
[----:B------:R-:W-:Y:S03]  /*12070*/  FADD.FTZ R2, R23, R2 ;  /* 0x0000000217027221 */ /* 0x000fe60000010000 */
[----:B------:R2:W-:Y:S01]  /*12080*/  STL [R1+0x18], R4 ;  /* 0x0000180401007387 */ /* 0x0005e20000100800 */
[----:B------:R-:W-:Y:S05]  /*12090*/  FADD.FTZ R2, R50, R2 ;  /* 0x0000000232027221 */ /* 0x000fea0000010000 */
[----:B------:R2:W-:Y:S01]  /*120a0*/  STL [R1+0x20], R2 ;  /* 0x0000200201007387 */ /* 0x0005e20000100800 */
[----:B-1----:R-:W-:Y:S04]  /*120b0*/  IADD3 R0, R242, -0x1, RZ ;  /* 0xfffffffff2007810 */ /* 0x002fe80007ffe0ff */
[----:B------:R-:W-:Y:S01]  /*120c0*/  MOV R242, R0 ;  /* 0x0000000000f27202 */ /* 0x000fe20000000f00 */
[----:B------:R-:W-:-:S05]  /*120d0*/  @P0 BRA `(.L_x_941) ;  /* 0xffffbdb000000947 */ /* 0x000fca000383ffff */
.L_x_924:
[----:B-12---:R-:W2:Y:S04]  /*120e0*/  LDL.LU R0, [R1+0x1c] ;  /* 0x00001c0001007983 */ /* 0x006ea80000300800 */
        /* <DEDUP_REMOVED lines=21> */
[----:B------:R-:W-:Y:S01]  /*12240*/  MOV R0, RZ ;  /* 0x000000ff00007202 */ /* 0x000fe20000000f00 */
[----:B--2---:R-:W-:-:S03]  /*12250*/  FADD.FTZ R9, R9, R4 ;  /* 0x0000000409097221 */ /* 0x004fc60000010000 */
[----:B------:R-:W-:Y:S02]  /*12260*/  FSETP.NE.FTZ.AND P3, PT, R5, RZ, PT ;  /* 0x000000ff0500720b */ /* 0x000fe40003f75000 */
[----:B------:R-:W-:Y:S01]  /*12270*/  MOV R4, RZ ;  /* 0x000000ff00047202 */ /* 0x000fe20000000f00 */
[----:B---3--:R-:W-:Y:S01]  /*12280*/  FADD.FTZ R6, R6, R7 ;  /* 0x0000000706067221 */ /* 0x008fe20000010000 */
[----:B------:R-:W-:Y:S01]  /*12290*/  FSETP.NE.FTZ.AND P2, PT, R9, RZ, PT ;  /* 0x000000ff0900720b */ /* 0x000fe20003f55000 */
[----:B----4-:R-:W-:-:S03]  /*122a0*/  FADD.FTZ R8, R2, R8 ;  /* 0x0000000802087221 */ /* 0x010fc60000010000 */
[----:B------:R-:W-:Y:S02]  /*122b0*/  FSETP.NE.FTZ.AND P1, PT, R6, RZ, PT ;  /* 0x000000ff0600720b */ /* 0x000fe40003f35000 */
[----:B------:R-:W-:-:S03]  /*122c0*/  MOV R2, RZ ;  /* 0x000000ff00027202 */ /* 0x000fc60000000f00 */
[----:B------:R-:W1:Y:S01]  /*122d0*/  @P3 MUFU.RCP R0, R5 ;  /* 0x0000000500003308 */ /* 0x000e620000001000 */
[----:B------:R-:W-:-:S07]  /*122e0*/  FSETP.NE.FTZ.AND P0, PT, R8, RZ, PT ;  /* 0x000000ff0800720b */ /* 0x000fce0003f15000 */
[----:B------:R-:W-:Y:S01]  /*122f0*/  @P2 MUFU.RCP R4, R9 ;  /* 0x0000000900042308 */ /* 0x000fe20000001000 */
[----:B-1----:R-:W-:-:S07]  /*12300*/  FMUL.FTZ R176, R0, R176 ;  /* 0x000000b000b07220 */ /* 0x002fce0000410000 */
[----:B------:R-:W1:Y:S01]  /*12310*/  @P1 MUFU.RCP R2, R6 ;  /* 0x0000000600021308 */ /* 0x000e620000001000 */
[C---:B------:R-:W-:Y:S02]  /*12320*/  FMUL.FTZ R47, R0.reuse, R177 ;  /* 0x000000b1002f7220 */ /* 0x040fe40000410000 */
[C---:B------:R-:W-:Y:S02]  /*12330*/  FMUL.FTZ R188, R0.reuse, R188 ;  /* 0x000000bc00bc7220 */ /* 0x040fe40000410000 */
[C---:B------:R-:W-:Y:S02]  /*12340*/  FMUL.FTZ R45, R0.reuse, R189 ;  /* 0x000000bd002d7220 */ /* 0x040fe40000410000 */
[C---:B------:R-:W-:Y:S01]  /*12350*/  FMUL.FTZ R132, R0.reuse, R132 ;  /* 0x0000008400847220 */ /* 0x040fe20000410000 */
[----:B------:R-:W-:Y:S01]  /*12360*/  @P1 MUFU.LG2 R7, R6 ;  /* 0x0000000600071308 */ /* 0x000fe20000000c00 */
[C---:B------:R-:W-:Y:S02]  /*12370*/  FMUL.FTZ R49, R0.reuse, R133 ;  /* 0x0000008500317220 */ /* 0x040fe40000410000 */
        /* <DEDUP_REMOVED lines=12> */
[C---:B------:R-:W-:Y:S01]  /*12440*/  FMUL.FTZ R68, R0.reuse, R68 ;  /* 0x0000004400447220 */ /* 0x040fe20000410000 */
[----:B------:R-:W-:Y:S01]  /*12450*/  @P0 MUFU.LG2 R6, R8 ;  /* 0x0000000800060308 */ /* 0x000fe20000000c00 */
        /* <DEDUP_REMOVED lines=19> */
[----:B------:R1:W2:Y:S01]  /*12590*/  @P0 MUFU.RCP R0, R8 ;  /* 0x0000000800000308 */ /* 0x0002a20000001000 */
[C---:B------:R-:W-:Y:S02]  /*125a0*/  FMUL.FTZ R185, R2.reuse, R185 ;  /* 0x000000b902b97220 */ /* 0x040fe40000410000 */
[C---:B------:R-:W-:Y:S02]  /*125b0*/  FMUL.FTZ R136, R2.reuse, R136 ;  /* 0x0000008802887220 */ /* 0x040fe40000410000 */
[C---:B------:R-:W-:Y:S02]  /*125c0*/  FMUL.FTZ R137, R2.reuse, R137 ;  /* 0x0000008902897220 */ /* 0x040fe40000410000 */
[----:B------:R-:W-:-:S02]  /*125d0*/  FMUL.FTZ R140, R2, R140 ;  /* 0x0000008c028c7220 */ /* 0x000fc40000410000 */
[C---:B------:R-:W-:Y:S02]  /*125e0*/  FMUL.FTZ R141, R2.reuse, R141 ;  /* 0x0000008d028d7220 */ /* 0x040fe40000410000 */
[C---:B------:R-:W-:Y:S02]  /*125f0*/  FMUL.FTZ R152, R2.reuse, R152 ;  /* 0x0000009802987220 */ /* 0x040fe40000410000 */
[C---:B------:R-:W-:Y:S02]  /*12600*/  FMUL.FTZ R153, R2.reuse, R153 ;  /* 0x0000009902997220 */ /* 0x040fe40000410000 */
[C---:B------:R-:W-:Y:S01]  /*12610*/  FMUL.FTZ R156, R2.reuse, R156 ;  /* 0x0000009c029c7220 */ /* 0x040fe20000410000 */
[----:B-1----:R-:W-:Y:S01]  /*12620*/  @P0 MOV R8, 0x3f317218 ;  /* 0x3f31721800080802 */ /* 0x002fe20000000f00 */
        /* <DEDUP_REMOVED lines=55> */
[C---:B--2---:R-:W-:Y:S02]  /*129a0*/  FMUL.FTZ R182, R0.reuse, R182 ;  /* 0x000000b600b67220 */ /* 0x044fe40000410000 */
        /* <DEDUP_REMOVED lines=30> */
[----:B------:R-:W-:Y:S01]  /*12b90*/  FMUL.FTZ R127, R0, R127 ;  /* 0x0000007f007f7220 */ /* 0x000fe20000410000 */
[----:B------:R-:W-:Y:S01]  /*12ba0*/  @P1 MOV R0, 0x3f317218 ;  /* 0x3f31721800001802 */ /* 0x000fe20000000f00 */
[----:B------:R-:W-:-:S02]  /*12bb0*/  @P2 FMUL.FTZ R5, R2, c[0x0][0x2d0] ;  /* 0x0000b40002052a20 */ /* 0x000fc40000410000 */
[----:B------:R-:W-:Y:S02]  /*12bc0*/  @P3 FMUL.FTZ R10, R4, c[0x0][0x2d0] ;  /* 0x0000b400040a3a20 */ /* 0x000fe40000410000 */
[----:B------:R-:W-:Y:S02]  /*12bd0*/  @P1 FMUL.FTZ R2, R0, c[0x0][0x2d0] ;  /* 0x0000b40000021a20 */ /* 0x000fe40000410000 */
[----:B------:R-:W-:Y:S02]  /*12be0*/  @P3 FMUL.FTZ R11, R11, 0.69314718246459960938 ;  /* 0x3f3172180b0b3820 */ /* 0x000fe40000410000 */
[----:B------:R-:W-:Y:S02]  /*12bf0*/  @P2 FMUL.FTZ R9, R9, 0.69314718246459960938 ;  /* 0x3f31721809092820 */ /* 0x000fe40000410000 */
[----:B------:R-:W-:Y:S02]  /*12c00*/  @P1 FMUL.FTZ R7, R7, 0.69314718246459960938 ;  /* 0x3f31721807071820 */ /* 0x000fe40000410000 */
[----:B------:R-:W-:-:S02]  /*12c10*/  @P0 FMUL.FTZ R4, R6, 0.69314718246459960938 ;  /* 0x3f31721806040820 */ /* 0x000fc40000410000 */
[----:B------:R-:W-:Y:S02]  /*12c20*/  @P0 FMUL.FTZ R0, R8, c[0x0][0x2d0] ;  /* 0x0000b40008000a20 */ /* 0x000fe40000410000 */
[----:B------:R-:W-:Y:S02]  /*12c30*/  @P3 FFMA.FTZ R38, R10, R169, R11 ;  /* 0x000000a90a263223 */ /* 0x000fe4000001000b */
[----:B------:R-:W-:Y:S02]  /*12c40*/  @P2 FFMA.FTZ R39, R5, R168, R9 ;  /* 0x000000a805272223 */ /* 0x000fe40000010009 */
[----:B------:R-:W-:Y:S02]  /*12c50*/  @P1 FFMA.FTZ R40, R2, R167, R7 ;  /* 0x000000a702281223 */ /* 0x000fe40000010007 */
[----:B------:R-:W-:Y:S02]  /*12c60*/  @P0 FFMA.FTZ R41, R0, R3, R4 ;  /* 0x0000000300290223 */ /* 0x000fe40000010004 */
.L_x_880:
[----:B------:R-:W-:Y:S05]  /*12c70*/  @P4 BRA `(.L_x_942) ;  /* 0x00001ae000004947 */ /* 0x000fea0003800000 */
[----:B------:R-:W1:Y:S01]  /*12c80*/  S2R R13, SR_TID.X ;  /* 0x00000000000d7919 */ /* 0x000e620000002100 */
[----:B------:R-:W-:Y:S01]  /*12c90*/  F2FP.BF16.PACK_AB R43, R43, R52 ;  /* 0x000000342b2b723e */ /* 0x000fe200000010ff */
[----:B------:R-:W-:Y:S01]  /*12ca0*/  BSSY B0, `(.L_x_943) ;  /* 0x0000134000007945 */ /* 0x000fe20003800000 */
[----:B------:R-:W-:Y:S01]  /*12cb0*/  F2FP.BF16.PACK_AB R36, R36, R80 ;  /* 0x000000502424723e */ /* 0x000fe200000010ff */
[----:B------:R-:W2:Y:S01]  /*12cc0*/  S2R R20, SR_CTAID.Y ;  /* 0x0000000000147919 */ /* 0x000ea20000002600 */
[----:B------:R-:W-:Y:S01]  /*12cd0*/  F2FP.BF16.PACK_AB R54, R55, R54 ;  /* 0x000000363736723e */ /* 0x000fe200000010ff */
[----:B------:R-:W-:Y:S01]  /*12ce0*/  IMAD.MOV.U32 R55, RZ, RZ, c[0x0][0x4e8] ;  /* 0x00013a00ff377624 */ /* 0x000fe200078e00ff */
[----:B------:R-:W-:Y:S01]  /*12cf0*/  F2FP.BF16.PACK_AB R47, R47, R176 ;  /* 0x000000b02f2f723e */ /* 0x000fe200000010ff */
[----:B------:R-:W3:Y:S01]  /*12d00*/  S2R R14, SR_CTAID.Z ;  /* 0x00000000000e7919 */ /* 0x000ee20000002700 */
[----:B------:R-:W-:-:S02]  /*12d10*/  F2FP.BF16.PACK_AB R178, R179, R178 ;  /* 0x000000b2b3b2723e */ /* 0x000fc400000010ff */
[C---:B------:R-:W-:Y:S01]  /*12d20*/  ISETP.NE.AND P0, PT, R55.reuse, 0x1, PT ;  /* 0x000000013700780c */ /* 0x040fe20003f05270 */
[----:B------:R-:W4:Y:S01]  /*12d30*/  S2R R80, SR_CTAID.X ;  /* 0x0000000000507919 */ /* 0x000f220000002500 */
[----:B------:R-:W-:Y:S01]  /*12d40*/  IMAD R55, R55, c[0x0][0x388], RZ ;  /* 0x0000e20037377a24 */ /* 0x000fe200078e02ff */
[----:B------:R-:W-:Y:S02]  /*12d50*/  F2FP.BF16.PACK_AB R45, R45, R188 ;  /* 0x000000bc2d2d723e */ /* 0x000fe400000010ff */
[----:B------:R-:W-:Y:S01]  /*12d60*/  BAR.SYNC.DEFER_BLOCKING 0x1, 0x80 ;  /* 0x0042000000007b1d */ /* 0x000fe20000010000 */
[----:B------:R-:W-:Y:S02]  /*12d70*/  F2FP.BF16.PACK_AB R190, R191, R190 ;  /* 0x000000bebfbe723e */ /* 0x000fe400000010ff */
[----:B------:R-:W-:Y:S02]  /*12d80*/  F2FP.BF16.PACK_AB R180, R181, R180 ;  /* 0x000000b4b5b4723e */ /* 0x000fe400000010ff */
[----:B------:R-:W-:-:S02]  /*12d90*/  F2FP.BF16.PACK_AB R182, R183, R182 ;  /* 0x000000b6b7b6723e */ /* 0x000fc400000010ff */
[----:B------:R-:W-:Y:S02]  /*12da0*/  F2FP.BF16.PACK_AB R184, R185, R184 ;  /* 0x000000b8b9b8723e */ /* 0x000fe400000010ff */
[----:B-1----:R-:W-:Y:S02]  /*12db0*/  SHF.R.S32.HI R19, RZ, 0x1f, R13 ;  /* 0x0000001fff137819 */ /* 0x002fe4000001140d */
[----:B------:R-:W-:Y:S01]  /*12dc0*/  F2FP.BF16.PACK_AB R186, R187, R186 ;  /* 0x000000babbba723e */ /* 0x000fe200000010ff */
[----:B--2---:R-:W-:Y:S01]  /*12dd0*/  IMAD.WIDE.U32 R16, R20, c[0x0][0x490], RZ ;  /* 0x0001240014107a25 */ /* 0x004fe200078e00ff */
[----:B------:R-:W-:Y:S02]  /*12de0*/  SHF.R.S32.HI R0, RZ, 0x1f, R20 ;  /* 0x0000001fff007819 */ /* 0x000fe40000011414 */
[CC--:B------:R-:W-:Y:S02]  /*12df0*/  LEA.HI R2, R19.reuse, R13.reuse, RZ, 0x2 ;  /* 0x0000000d13027211 */ /* 0x0c0fe400078f10ff */
[CC--:B------:R-:W-:Y:S01]  /*12e00*/  LEA.HI R7, R19.reuse, R13.reuse, RZ, 0x5 ;  /* 0x0000000d13077211 */ /* 0x0c0fe200078f28ff */
[C---:B------:R-:W-:Y:S01]  /*12e10*/  IMAD R4, R0.reuse, c[0x0][0x490], RZ ;  /* 0x0001240000047a24 */ /* 0x040fe200078e02ff */
[----:B------:R-:W-:Y:S01]  /*12e20*/  LEA.HI R10, R19, R13, RZ, 0x3 ;  /* 0x0000000d130a7211 */ /* 0x000fe200078f18ff */
[----:B------:R-:W-:Y:S01]  /*12e30*/  IMAD R3, R0, c[0x0][0x3e8], RZ ;  /* 0x0000fa0000037a24 */ /* 0x000fe200078e02ff */
[----:B------:R-:W-:Y:S01]  /*12e40*/  SHF.R.S32.HI R8, RZ, 0x2, R2 ;  /* 0x00000002ff087819 */ /* 0x000fe20000011402 */
[C---:B------:R-:W-:Y:S01]  /*12e50*/  IMAD R4, R20.reuse, c[0x0][0x494], R4 ;  /* 0x0001250014047a24 */ /* 0x040fe200078e0204 */
[----:B------:R-:W-:Y:S01]  /*12e60*/  SHF.R.S32.HI R0, RZ, 0x1f, R2 ;  /* 0x0000001fff007819 */ /* 0x000fe20000011402 */
[----:B------:R-:W-:Y:S01]  /*12e70*/  IMAD R3, R20, c[0x0][0x3ec], R3 ;  /* 0x0000fb0014037a24 */ /* 0x000fe200078e0203 */
[----:B------:R-:W-:Y:S01]  /*12e80*/  LOP3.LUT R11, R7, 0xffffffe0, RZ, 0xc0, !PT ;  /* 0xffffffe0070b7812 */ /* 0x000fe200078ec0ff */
[----:B------:R-:W-:Y:S01]  /*12e90*/  IMAD.IADD R5, R17, 0x1, R4 ;  /* 0x0000000111057824 */ /* 0x000fe200078e0204 */
[----:B------:R-:W-:Y:S01]  /*12ea0*/  LOP3.LUT R12, R10, 0xfffffff8, RZ, 0xc0, !PT ;  /* 0xfffffff80a0c7812 */ /* 0x000fe200078ec0ff */
[----:B------:R-:W-:Y:S01]  /*12eb0*/  IMAD.MOV.U32 R4, RZ, RZ, R16 ;  /* 0x000000ffff047224 */ /* 0x000fe200078e0010 */
[----:B------:R-:W-:Y:S01]  /*12ec0*/  LEA.HI R6, R0, R8, RZ, 0x3 ;  /* 0x0000000800067211 */ /* 0x000fe200078f18ff */
[C---:B------:R-:W-:Y:S01]  /*12ed0*/  IMAD.IADD R0, R13.reuse, 0x1, -R11 ;  /* 0x000000010d007824 */ /* 0x040fe200078e0a0b */
[----:B------:R-:W-:Y:S01]  /*12ee0*/  LOP3.LUT R2, R2, 0xfffffffc, RZ, 0xc0, !PT ;  /* 0xfffffffc02027812 */ /* 0x000fe200078ec0ff */
[----:B------:R-:W-:Y:S01]  /*12ef0*/  IMAD.IADD R11, R13, 0x1, -R12 ;  /* 0x000000010d0b7824 */ /* 0x000fe200078e0a0c */
[----:B------:R-:W-:Y:S01]  /*12f00*/  LOP3.LUT R6, R6, 0xfffffff8, RZ, 0xc0, !PT ;  /* 0xfffffff806067812 */ /* 0x000fe200078ec0ff */
[----:B------:R-:W-:Y:S01]  /*12f10*/  IMAD.WIDE.U32 R20, R20, c[0x0][0x3e8], RZ ;  /* 0x0000fa0014147a25 */ /* 0x000fe200078e00ff */
[----:B------:R-:W-:-:S02]  /*12f20*/  SHF.R.S32.HI R12, RZ, 0x1f, R0 ;  /* 0x0000001fff0c7819 */ /* 0x000fc40000011400 */
[----:B------:R-:W-:Y:S01]  /*12f30*/  LEA.HI R19, R19, R13, RZ, 0x6 ;  /* 0x0000000d13137211 */ /* 0x000fe200078f30ff */
[----:B------:R-:W-:Y:S01]  /*12f40*/  IMAD.IADD R9, R13, 0x1, -R2 ;  /* 0x000000010d097824 */ /* 0x000fe200078e0a02 */
[----:B---3--:R-:W-:Y:S01]  /*12f50*/  SHF.R.S32.HI R13, RZ, 0x1f, R14 ;  /* 0x0000001fff0d7819 */ /* 0x008fe2000001140e */
[----:B------:R-:W-:Y:S01]  /*12f60*/  IMAD.IADD R8, R8, 0x1, -R6 ;  /* 0x0000000108087824 */ /* 0x000fe200078e0a06 */
[----:B------:R-:W-:Y:S01]  /*12f70*/  LOP3.LUT P3, RZ, R0, 0x3, RZ, 0xc0, !PT ;  /* 0x0000000300ff7812 */ /* 0x000fe2000786c0ff */
[----:B------:R-:W-:Y:S01]  /*12f80*/  IMAD.IADD R3, R21, 0x1, R3 ;  /* 0x0000000115037824 */ /* 0x000fe200078e0203 */
[----:B------:R-:W-:Y:S01]  /*12f90*/  LEA.HI R16, R12, R0, RZ, 0x2 ;  /* 0x000000000c107211 */ /* 0x000fe200078f10ff */
[C---:B------:R-:W-:Y:S01]  /*12fa0*/  IMAD R22, R13.reuse, c[0x0][0x498], RZ ;  /* 0x000126000d167a24 */ /* 0x040fe200078e02ff */
[--C-:B------:R-:W-:Y:S01]  /*12fb0*/  SHF.R.S32.HI R6, RZ, 0x5, R7.reuse ;  /* 0x00000005ff067819 */ /* 0x100fe20000011407 */
[----:B------:R-:W-:Y:S01]  /*12fc0*/  IMAD R17, R13, c[0x0][0x3f0], RZ ;  /* 0x0000fc000d117a24 */ /* 0x000fe200078e02ff */
[----:B------:R-:W-:Y:S01]  /*12fd0*/  SHF.R.S32.HI R0, RZ, 0x1f, R7 ;  /* 0x0000001fff007819 */ /* 0x000fe20000011407 */
[----:B------:R-:W-:Y:S01]  /*12fe0*/  IMAD.MOV.U32 R2, RZ, RZ, R20 ;  /* 0x000000ffff027224 */ /* 0x000fe200078e0014 */
[----:B------:R-:W-:Y:S01]  /*12ff0*/  SHF.R.S32.HI R52, RZ, 0x3, R10 ;  /* 0x00000003ff347819 */ /* 0x000fe2000001140a */
[----:B------:R-:W-:Y:S01]  /*13000*/  IMAD.WIDE.U32 R20, R14, c[0x0][0x498], R4 ;  /* 0x000126000e147a25 */ /* 0x000fe200078e0004 */
[----:B------:R-:W-:-:S02]  /*13010*/  LEA.HI R0, R0, R6, RZ, 0x2 ;  /* 0x0000000600007211 */ /* 0x000fc400078f10ff */
[----:B------:R-:W-:Y:S01]  /*13020*/  F2FP.BF16.PACK_AB R49, R49, R132 ;  /* 0x000000843131723e */ /* 0x000fe200000010ff */
[----:B------:R-:W-:Y:S01]  /*13030*/  IMAD.SHL.U32 R4, R52, 0x40, RZ ;  /* 0x0000004034047824 */ /* 0x000fe200078e00ff */
[----:B------:R-:W-:Y:S01]  /*13040*/  F2FP.BF16.PACK_AB R134, R135, R134 ;  /* 0x000000868786723e */ /* 0x000fe200000010ff */
[----:B------:R-:W-:Y:S01]  /*13050*/  IMAD R22, R14, c[0x0][0x49c], R22 ;  /* 0x000127000e167a24 */ /* 0x000fe200078e0216 */
[----:B------:R-:W-:Y:S01]  /*13060*/  F2FP.BF16.PACK_AB R48, R48, R144 ;  /* 0x000000903030723e */ /* 0x000fe200000010ff */
[C---:B------:R-:W-:Y:S01]  /*13070*/  IMAD R17, R14.reuse, c[0x0][0x3f4], R17 ;  /* 0x0000fd000e117a24 */ /* 0x040fe200078e0211 */
[----:B------:R-:W-:Y:S01]  /*13080*/  F2FP.BF16.PACK_AB R146, R147, R146 ;  /* 0x000000929392723e */ /* 0x000fe200000010ff */
[----:B------:R-:W-:Y:S01]  /*13090*/  IMAD.WIDE.U32 R14, R14, c[0x0][0x3f0], R2 ;  /* 0x0000fc000e0e7a25 */ /* 0x000fe200078e0002 */
[----:B------:R-:W-:Y:S02]  /*130a0*/  LOP3.LUT R3, R0, 0xffffffc, RZ, 0xc0, !PT ;  /* 0x0ffffffc00037812 */ /* 0x000fe400078ec0ff */
[----:B------:R-:W-:Y:S01]  /*130b0*/  LEA.HI R2, R9, R9, RZ, 0x1 ;  /* 0x0000000909027211 */ /* 0x000fe200078f08ff */
[----:B------:R-:W-:Y:S01]  /*130c0*/  IMAD.SHL.U32 R12, R11, 0x8, RZ ;  /* 0x000000080b0c7824 */ /* 0x000fe200078e00ff */
[----:B------:R-:W-:Y:S01]  /*130d0*/  LOP3.LUT R0, R4, 0x1c0, RZ, 0xc0, !PT ;  /* 0x000001c004007812 */ /* 0x000fe200078ec0ff */
[----:B------:R-:W-:Y:S01]  /*130e0*/  IMAD.IADD R7, R6, 0x1, -R3 ;  /* 0x0000000106077824 */ /* 0x000fe200078e0a03 */
[----:B------:R-:W-:Y:S01]  /*130f0*/  LOP3.LUT R4, R2, 0x1ffffffe, RZ, 0xc0, !PT ;  /* 0x1ffffffe02047812 */ /* 0x000fe200078ec0ff */
[----:B------:R-:W-:Y:S01]  /*13100*/  IMAD R18, R6, 0x200, R9 ;  /* 0x0000020006127824 */ /* 0x000fe200078e0209 */
[----:B------:R-:W-:Y:S01]  /*13110*/  SHF.R.U32.HI R5, RZ, 0x3, R0 ;  /* 0x00000003ff057819 */ /* 0x000fe20000011600 */
[----:B------:R-:W-:Y:S01]  /*13120*/  IMAD.SHL.U32 R6, R8, 0x40, RZ ;  /* 0x0000004008067824 */ /* 0x000fe200078e00ff */
[----:B------:R-:W-:Y:S01]  /*13130*/  LOP3.LUT R3, R0, 0x38, R12, 0xf8, !PT ;  /* 0x0000003800037812 */ /* 0x000fe200078ef80c */
[----:B------:R-:W-:Y:S01]  /*13140*/  IMAD.SHL.U32 R0, R2, 0x20, RZ ;  /* 0x0000002002007824 */ /* 0x000fe200078e00ff */
[----:B------:R-:W-:Y:S01]  /*13150*/  F2FP.BF16.PACK_AB R136, R137, R136 ;  /* 0x000000888988723e */ /* 0x000fe200000010ff */
[----:B------:R-:W-:Y:S01]  /*13160*/  IMAD.IADD R9, R9, 0x1, -R4 ;  /* 0x0000000109097824 */ /* 0x000fe200078e0a04 */
[----:B------:R-:W-:-:S02]  /*13170*/  LOP3.LUT R4, R8, 0x1, RZ, 0xc0, !PT ;  /* 0x0000000108047812 */ /* 0x000fc400078ec0ff */
[----:B------:R-:W-:Y:S01]  /*13180*/  LOP3.LUT R2, R0, 0xffffffc0, RZ, 0xc0, !PT ;  /* 0xffffffc000027812 */ /* 0x000fe200078ec0ff */
[----:B------:R-:W-:Y:S01]  /*13190*/  IMAD R0, R11, 0x10, R52 ;  /* 0x000000100b007824 */ /* 0x000fe200078e0234 */
[----:B------:R-:W-:Y:S02]  /*131a0*/  ISETP.NE.U32.AND P4, PT, R4, 0x1, PT ;  /* 0x000000010400780c */ /* 0x000fe40003f85070 */
[----:B------:R-:W-:Y:S01]  /*131b0*/  LOP3.LUT R13, R3, R5, RZ, 0x3c, !PT ;  /* 0x00000005030d7212 */ /* 0x000fe200078e3cff */
[----:B----4-:R-:W-:Y:S01]  /*131c0*/  IMAD R4, R80, 0x80, R0 ;  /* 0x0000008050047824 */ /* 0x010fe200078e0200 */
[----:B------:R-:W-:Y:S01]  /*131d0*/  SHF.R.S32.HI R3, RZ, 0x2, R16 ;  /* 0x00000002ff037819 */ /* 0x000fe20000011410 */
[----:B------:R-:W-:Y:S01]  /*131e0*/  IMAD R10, R9, 0x8, R2 ;  /* 0x00000008090a7824 */ /* 0x000fe200078e0202 */
[----:B------:R-:W-:Y:S01]  /*131f0*/  R2P PR, R8, 0x6 ;  /* 0x0000000608007804 */ /* 0x000fe20000000000 */
[----:B------:R-:W-:Y:S01]  /*13200*/  @P0 IMAD.HI.U32 R8, R4, c[0x0][0x4ec], RZ ;  /* 0x00013b0004080a27 */ /* 0x000fe200078e00ff */
[----:B------:R-:W-:-:S02]  /*13210*/  LOP3.LUT R6, R6, 0x1c0, RZ, 0xc0, !PT ;  /* 0x000001c006067812 */ /* 0x000fc400078ec0ff */
[----:B------:R-:W-:Y:S01]  /*13220*/  F2FP.BF16.PACK_AB R138, R139, R138 ;  /* 0x0000008a8b8a723e */ /* 0x000fe200000010ff */
[----:B------:R-:W-:Y:S01]  /*13230*/  IMAD R5, R7, 0x10, R3 ;  /* 0x0000001007057824 */ /* 0x000fe200078e0203 */
[----:B------:R-:W-:Y:S01]  /*13240*/  LEA.HI R9, R6, R6, RZ, 0x1d ;  /* 0x0000000606097211 */ /* 0x000fe200078fe8ff */
[----:B------:R-:W-:Y:S01]  /*13250*/  IMAD.SHL.U32 R7, R19, 0x8, RZ ;  /* 0x0000000813077824 */ /* 0x000fe200078e00ff */
[----:B------:R-:W-:Y:S01]  /*13260*/  F2FP.BF16.PACK_AB R140, R141, R140 ;  /* 0x0000008c8d8c723e */ /* 0x000fe200000010ff */
[----:B------:R-:W-:Y:S01]  /*13270*/  IMAD.MOV.U32 R0, RZ, RZ, R4 ;  /* 0x000000ffff007224 */ /* 0x000fe200078e0004 */
[----:B------:R-:W-:Y:S01]  /*13280*/  @P0 SHF.R.U32.HI R0, RZ, c[0x0][0x4f0], R8 ;  /* 0x00013c00ff000a19 */ /* 0x000fe20000011608 */
[----:B------:R-:W-:Y:S01]  /*13290*/  IMAD.IADD R11, R5, 0x1, R10 ;  /* 0x00000001050b7824 */ /* 0x000fe200078e020a */
[----:B------:R-:W-:Y:S01]  /*132a0*/  LOP3.LUT R13, R13, 0x7ffffe00, R7, 0xf8, !PT ;  /* 0x7ffffe000d0d7812 */ /* 0x000fe200078ef807 */
[----:B------:R-:W-:Y:S01]  /*132b0*/  IMAD R5, R80, 0x80, R5 ;  /* 0x0000008050057824 */ /* 0x000fe200078e0205 */
[----:B------:R-:W-:Y:S01]  /*132c0*/  SHF.R.S32.HI R7, RZ, 0x1f, R0 ;  /* 0x0000001fff077819 */ /* 0x000fe20000011400 */
[----:B------:R-:W-:Y:S01]  /*132d0*/  IMAD.IADD R3, R15, 0x1, R17 ;  /* 0x000000010f037824 */ /* 0x000fe200078e0211 */
[----:B------:R-:W-:Y:S01]  /*132e0*/  F2FP.BF16.PACK_AB R142, R143, R142 ;  /* 0x0000008e8f8e723e */ /* 0x000fe200000010ff */
[----:B------:R-:W-:Y:S01]  /*132f0*/  IMAD.MOV.U32 R2, RZ, RZ, R14 ;  /* 0x000000ffff027224 */ /* 0x000fe200078e000e */
[----:B------:R-:W-:Y:S01]  /*13300*/  IADD3 R8, R5, 0x8, RZ ;  /* 0x0000000805087810 */ /* 0x000fe20007ffe0ff */
[----:B------:R-:W-:Y:S01]  /*13310*/  IMAD R7, R7, c[0x0][0x3e0], RZ ;  /* 0x0000f80007077a24 */ /* 0x000fe200078e02ff */
[-C--:B------:R-:W-:Y:S01]  /*13320*/  ISETP.GE.OR P6, PT, R5, R55.reuse, P3 ;  /* 0x000000370500720c */ /* 0x080fe20001fc6670 */
[----:B------:R-:W-:Y:S01]  /*13330*/  IMAD.MOV R6, RZ, RZ, -R0 ;  /* 0x000000ffff067224 */ /* 0x000fe200078e0a00 */
[----:B------:R-:W-:Y:S01]  /*13340*/  ISETP.GE.OR P5, PT, R8, R55, P3 ;  /* 0x000000370800720c */ /* 0x000fe20001fa6670 */
[----:B------:R-:W-:Y:S01]  /*13350*/  IMAD.U32 R10, R18, 0x2, R9 ;  /* 0x00000002120a7824 */ /* 0x000fe200078e0009 */
[----:B------:R-:W-:Y:S01]  /*13360*/  F2FP.BF16.PACK_AB R46, R46, R148 ;  /* 0x000000942e2e723e */ /* 0x000fe200000010ff */
[----:B------:R-:W-:Y:S01]  /*13370*/  IMAD.WIDE.U32 R8, R0, c[0x0][0x3e0], R2 ;  /* 0x0000f80000087a25 */ /* 0x000fe200078e0002 */
[----:B------:R-:W-:-:S02]  /*13380*/  F2FP.BF16.PACK_AB R150, R151, R150 ;  /* 0x000000969796723e */ /* 0x000fc400000010ff */
[----:B------:R-:W-:Y:S01]  /*13390*/  F2FP.BF16.PACK_AB R44, R44, R160 ;  /* 0x000000a02c2c723e */ /* 0x000fe200000010ff */
[----:B------:R-:W-:Y:S01]  /*133a0*/  IMAD R7, R0, c[0x0][0x3e4], R7 ;  /* 0x0000f90000077a24 */ /* 0x000fe200078e0207 */
[----:B------:R-:W-:Y:S01]  /*133b0*/  F2FP.BF16.PACK_AB R162, R163, R162 ;  /* 0x000000a2a3a2723e */ /* 0x000fe200000010ff */
[----:B------:R-:W-:Y:S01]  /*133c0*/  IMAD R18, R6, c[0x0][0x4e8], R4 ;  /* 0x00013a0006127a24 */ /* 0x000fe200078e0204 */
[----:B------:R-:W-:Y:S01]  /*133d0*/  F2FP.BF16.PACK_AB R152, R153, R152 ;  /* 0x000000989998723e */ /* 0x000fe200000010ff */
[----:B------:R-:W-:Y:S01]  /*133e0*/  IMAD.SHL.U32 R0, R10, 0x2, RZ ;  /* 0x000000020a007824 */ /* 0x000fe200078e00ff */
[C---:B------:R-:W-:Y:S01]  /*133f0*/  IADD3 R10, R5.reuse, 0x40, RZ ;  /* 0x00000040050a7810 */ /* 0x040fe20007ffe0ff */
[----:B------:R-:W-:Y:S01]  /*13400*/  IMAD R6, R80, 0x80, R11 ;  /* 0x0000008050067824 */ /* 0x000fe200078e020b */
[----:B------:R-:W-:Y:S02]  /*13410*/  IADD3 R5, R5, 0x48, RZ ;  /* 0x0000004805057810 */ /* 0x000fe40007ffe0ff */
[----:B------:R-:W-:Y:S01]  /*13420*/  IADD3 R11, R0, 0x80, RZ ;  /* 0x00000080000b7810 */ /* 0x000fe20007ffe0ff */
[----:B------:R-:W-:Y:S01]  /*13430*/  @P0 IMAD.HI.U32 R4, R6, c[0x0][0x4ec], RZ ;  /* 0x00013b0006040a27 */ /* 0x000fe200078e00ff */
[----:B------:R-:W-:Y:S01]  /*13440*/  IADD3 R2, R0, 0x70, RZ ;  /* 0x0000007000027810 */ /* 0x000fe20007ffe0ff */
[----:B------:R-:W-:Y:S01]  /*13450*/  STS [R0+0x80], R47 ;  /* 0x0000802f00007388 */ /* 0x000fe20000000800 */
[----:B------:R-:W-:Y:S01]  /*13460*/  @P4 IADD3 R2, R11, 0x10, RZ ;  /* 0x000000100b024810 */ /* 0x000fe20007ffe0ff */
[----:B------:R-:W-:Y:S01]  /*13470*/  IMAD.MOV.U32 R3, RZ, RZ, R6 ;  /* 0x000000ffff037224 */ /* 0x000fe200078e0006 */
[-C--:B------:R-:W-:Y:S01]  /*13480*/  ISETP.GE.OR P4, PT, R10, R55.reuse, P3 ;  /* 0x000000370a00720c */ /* 0x080fe20001f86670 */
[----:B------:R-:W-:Y:S01]  /*13490*/  STS [R0+0x480], R178 ;  /* 0x000480b200007388 */ /* 0x000fe20000000800 */
[----:B------:R-:W-:Y:S01]  /*134a0*/  @P0 SHF.R.U32.HI R3, RZ, c[0x0][0x4f0], R4 ;  /* 0x00013c00ff030a19 */ /* 0x000fe20000011604 */
[----:B------:R-:W-:Y:S01]  /*134b0*/  IMAD.MOV.U32 R4, RZ, RZ, R8 ;  /* 0x000000ffff047224 */ /* 0x000fe200078e0008 */
[----:B------:R-:W-:Y:S01]  /*134c0*/  ISETP.GE.OR P3, PT, R5, R55, P3 ;  /* 0x000000370500720c */ /* 0x000fe20001f66670 */
[----:B------:R-:W-:Y:S01]  /*134d0*/  IMAD.IADD R5, R9, 0x1, R7 ;  /* 0x0000000109057824 */ /* 0x000fe200078e0207 */
[----:B------:R-:W-:Y:S01]  /*134e0*/  SHF.R.S32.HI R7, RZ, 0x1f, R18 ;  /* 0x0000001fff077819 */ /* 0x000fe20000011412 */
[--C-:B------:R-:W-:Y:S01]  /*134f0*/  IMAD.MOV R8, RZ, RZ, -R3.reuse ;  /* 0x000000ffff087224 */ /* 0x100fe200078e0a03 */
[----:B------:R-:W-:Y:S01]  /*13500*/  SHF.R.S32.HI R9, RZ, 0x1f, R3 ;  /* 0x0000001fff097819 */ /* 0x000fe20000011403 */
[----:B------:R-:W-:Y:S01]  /*13510*/  STS [R2], R45 ;  /* 0x0000002d02007388 */ /* 0x000fe20000000800 */
[----:B------:R-:W-:Y:S01]  /*13520*/  IADD3 R10, P0, R3, R20, RZ ;  /* 0x00000014030a7210 */ /* 0x000fe20007f1e0ff */
[----:B------:R-:W-:Y:S01]  /*13530*/  IMAD R7, R7, c[0x0][0x3d8], RZ ;  /* 0x0000f60007077a24 */ /* 0x000fe200078e02ff */
[----:B------:R-:W-:Y:S01]  /*13540*/  F2FP.BF16.PACK_AB R154, R155, R154 ;  /* 0x0000009a9b9a723e */ /* 0x000fe200000010ff */
[----:B------:R-:W-:Y:S01]  /*13550*/  IMAD R8, R8, c[0x0][0x4e8], R6 ;  /* 0x00013a0008087a24 */ /* 0x000fe200078e0206 */
[----:B------:R-:W-:Y:S01]  /*13560*/  IADD3.X R11, R9, R21, R22, P0, !PT ;  /* 0x00000015090b7210 */ /* 0x000fe200007fe416 */
[C---:B------:R-:W-:Y:S01]  /*13570*/  IMAD R53, R18.reuse, c[0x0][0x3dc], R7 ;  /* 0x0000f70012357a24 */ /* 0x040fe200078e0207 */
[----:B------:R-:W-:Y:S01]  /*13580*/  STS [R2+0x400], R190 ;  /* 0x000400be02007388 */ /* 0x000fe20000000800 */
[----:B------:R-:W-:Y:S01]  /*13590*/  IMAD.WIDE.U32 R18, R18, c[0x0][0x3d8], R4 ;  /* 0x0000f60012127a25 */ /* 0x000fe200078e0004 */
[----:B------:R-:W-:-:S02]  /*135a0*/  SHF.R.S32.HI R4, RZ, 0x1f, R8 ;  /* 0x0000001fff047819 */ /* 0x000fc40000011408 */
[----:B------:R-:W-:Y:S01]  /*135b0*/  STS [R0+0x2080], R180 ;  /* 0x002080b400007388 */ /* 0x000fe20000000800 */
[----:B------:R-:W-:Y:S01]  /*135c0*/  IMAD.MOV.U32 R9, RZ, RZ, 0x20 ;  /* 0x00000020ff097424 */ /* 0x000fe200078e00ff */
[----:B------:R-:W-:Y:S01]  /*135d0*/  F2FP.BF16.PACK_AB R156, R157, R156 ;  /* 0x0000009c9d9c723e */ /* 0x000fe200000010ff */
[----:B------:R-:W-:Y:S01]  /*135e0*/  IMAD R4, R4, c[0x0][0x488], RZ ;  /* 0x0001220004047a24 */ /* 0x000fe200078e02ff */
[----:B------:R-:W-:Y:S01]  /*135f0*/  STS [R0+0x2480], R182 ;  /* 0x002480b600007388 */ /* 0x000fe20000000800 */
[C---:B------:R-:W-:Y:S01]  /*13600*/  IMAD.WIDE.U32 R6, R8.reuse, c[0x0][0x488], R10 ;  /* 0x0001220008067a25 */ /* 0x040fe200078e000a */
[----:B------:R-:W-:Y:S02]  /*13610*/  SEL R9, R9, 0xffffffe0, !P1 ;  /* 0xffffffe009097807 */ /* 0x000fe40004800000 */
[----:B------:R-:W-:Y:S01]  /*13620*/  STS [R2+0x2000], R184 ;  /* 0x002000b802007388 */ /* 0x000fe20000000800 */
[----:B------:R-:W-:Y:S01]  /*13630*/  IMAD R8, R8, c[0x0][0x48c], R4 ;  /* 0x0001230008087a24 */ /* 0x000fe200078e0204 */
[----:B------:R-:W-:Y:S01]  /*13640*/  LEA R10, P0, R6, c[0x0][0x450], 0x2 ;  /* 0x00011400060a7a11 */ /* 0x000fe200078010ff */
[----:B------:R-:W-:Y:S01]  /*13650*/  IMAD.MOV.U32 R5, RZ, RZ, 0x40 ;  /* 0x00000040ff057424 */ /* 0x000fe200078e00ff */
[----:B------:R-:W-:Y:S01]  /*13660*/  STS [R2+0x2400], R186 ;  /* 0x002400ba02007388 */ /* 0x000fe20000000800 */
[----:B------:R-:W-:Y:S01]  /*13670*/  IMAD.IADD R8, R7, 0x1, R8 ;  /* 0x0000000107087824 */ /* 0x000fe200078e0208 */
[----:B------:R-:W-:Y:S01]  /*13680*/  F2FP.BF16.PACK_AB R158, R159, R158 ;  /* 0x0000009e9f9e723e */ /* 0x000fe200000010ff */
[----:B------:R-:W-:Y:S01]  /*13690*/  IMAD.IADD R3, R0, 0x1, R9 ;  /* 0x0000000100037824 */ /* 0x000fe200078e0209 */
[----:B------:R-:W-:Y:S01]  /*136a0*/  SEL R7, R5, 0xffffffc0, !P2 ;  /* 0xffffffc005077807 */ /* 0x000fe20005000000 */
[----:B------:R-:W-:Y:S01]  /*136b0*/  IMAD.IADD R4, R9, 0x1, R2 ;  /* 0x0000000109047824 */ /* 0x000fe200078e0202 */
[----:B------:R-:W-:Y:S01]  /*136c0*/  LEA.HI.X R9, R6, c[0x0][0x454], R8, 0x2, P0 ;  /* 0x0001150006097a11 */ /* 0x000fe200000f1408 */
[----:B------:R-:W-:Y:S01]  /*136d0*/  SHFL.IDX PT, R16, R10, RZ, 0x1c1f ;  /* 0x001c1fff0a107589 */ /* 0x000fe200000e0000 */
[----:B------:R-:W-:Y:S01]  /*136e0*/  F2FP.BF16.PACK_AB R42, R42, R64 ;  /* 0x000000402a2a723e */ /* 0x000fe200000010ff */
[----:B------:R-:W-:Y:S01]  /*136f0*/  IMAD.IADD R6, R0, 0x1, R7 ;  /* 0x0000000100067824 */ /* 0x000fe200078e0207 */
[----:B------:R-:W-:Y:S01]  /*13700*/  F2FP.BF16.PACK_AB R66, R67, R66 ;  /* 0x000000424342723e */ /* 0x000fe200000010ff */
[----:B------:R-:W-:Y:S01]  /*13710*/  STS [R3+0x80], R49 ;  /* 0x0000803103007388 */ /* 0x000fe20000000800 */
[----:B------:R-:W-:Y:S01]  /*13720*/  IMAD.IADD R8, R7, 0x1, R2 ;  /* 0x0000000107087824 */ /* 0x000fe200078e0202 */
[----:B------:R-:W-:Y:S01]  /*13730*/  F2FP.BF16.PACK_AB R56, R57, R56 ;  /* 0x000000383938723e */ /* 0x000fe200000010ff */
[----:B------:R-:W-:Y:S01]  /*13740*/  IMAD.IADD R5, R7, 0x1, R3 ;  /* 0x0000000107057824 */ /* 0x000fe200078e0203 */
[----:B------:R-:W-:Y:S01]  /*13750*/  STS [R3+0x480], R134 ;  /* 0x0004808603007388 */ /* 0x000fe20000000800 */
[----:B------:R-:W-:Y:S01]  /*13760*/  IMAD.IADD R7, R4, 0x1, R7 ;  /* 0x0000000104077824 */ /* 0x000fe200078e0207 */
[----:B------:R-:W-:-:S02]  /*13770*/  F2FP.BF16.PACK_AB R58, R59, R58 ;  /* 0x0000003a3b3a723e */ /* 0x000fc400000010ff */
[----:B------:R-:W-:Y:S01]  /*13780*/  STS [R4], R48 ;  /* 0x0000003004007388 */ /* 0x000fe20000000800 */
[----:B------:R-:W-:Y:S02]  /*13790*/  F2FP.BF16.PACK_AB R60, R61, R60 ;  /* 0x0000003c3d3c723e */ /* 0x000fe400000010ff */
        /* <DEDUP_REMOVED lines=22> */
[----:B------:R-:W-:Y:S01]  /*13900*/  STS [R8], R44 ;  /* 0x0000002c08007388 */ /* 0x000fe20000000800 */
        /* <DEDUP_REMOVED lines=42> */
[----:B-1----:R-:W-:Y:S01]  /*13bb0*/  IMAD.SHL.U32 R0, R13, 0x2, RZ ;  /* 0x000000020d007824 */ /* 0x002fe200078e00ff */
[----:B------:R-:W-:-:S02]  /*13bc0*/  LEA R13, P0, R18, c[0x0][0x380], 0x1 ;  /* 0x0000e000120d7a11 */ /* 0x000fc400078008ff */
        /* <DEDUP_REMOVED lines=16> */
[----:B-1----:R-:W-:-:S03]  /*13cd0*/  IMAD R6, R80, 0x80, R52 ;  /* 0x0000008050067824 */ /* 0x002fc600078e0234 */
[----:B------:R-:W-:Y:S04]  /*13ce0*/  STS [R5+0x6080], R120 ;  /* 0x0060807805007388 */ /* 0x000fe80000000800 */
[----:B------:R-:W-:Y:S04]  /*13cf0*/  STS [R5+0x6480], R122 ;  /* 0x0064807a05007388 */ /* 0x000fe80000000800 */
[----:B------:R-:W-:Y:S04]  /*13d00*/  STS [R7+0x6000], R124 ;  /* 0x0060007c07007388 */ /* 0x000fe80000000800 */
[----:B------:R-:W-:Y:S04]  /*13d10*/  STS [R7+0x6400], R126 ;  /* 0x0064007e07007388 */ /* 0x000fe80000000800 */
[----:B------:R-:W1:Y:S04]  /*13d20*/  SHFL.IDX PT, R17, R9, RZ, 0x1c1f ;  /* 0x001c1fff09117589 */ /* 0x000e6800000e0000 */
[----:B------:R-:W-:Y:S06]  /*13d30*/  BAR.SYNC.DEFER_BLOCKING 0x1, 0x80 ;  /* 0x0042000000007b1d */ /* 0x000fec0000010000 */
[----:B------:R-:W-:Y:S04]  /*13d40*/  SHFL.IDX PT, R2, R10, 0x1, 0x1c1f ;  /* 0x003c1f000a027f89 */ /* 0x000fe800000e0000 */
[----:B------:R-:W2:Y:S04]  /*13d50*/  SHFL.IDX PT, R3, R9, 0x1, 0x1c1f ;  /* 0x003c1f0009037f89 */ /* 0x000ea800000e0000 */
[----:B------:R-:W-:Y:S04]  /*13d60*/  SHFL.IDX PT, R14, R10, 0x2, 0x1c1f ;  /* 0x005c1f000a0e7f89 */ /* 0x000fe800000e0000 */
[----:B------:R-:W3:Y:S04]  /*13d70*/  SHFL.IDX PT, R15, R9, 0x2, 0x1c1f ;  /* 0x005c1f00090f7f89 */ /* 0x000ee800000e0000 */
[----:B------:R-:W-:Y:S04]  /*13d80*/  SHFL.IDX PT, R10, R10, 0x3, 0x1c1f ;  /* 0x007c1f000a0a7f89 */ /* 0x000fe800000e0000 */
[----:B------:R-:W4:Y:S04]  /*13d90*/  SHFL.IDX PT, R11, R9, 0x3, 0x1c1f ;  /* 0x007c1f00090b7f89 */ /* 0x000f2800000e0000 */
[----:B-1----:R-:W-:Y:S04]  /*13da0*/  @!P6 ST.E [R16.64], R38 ;  /* 0x000000261000e985 */ /* 0x002fe8000c10190e */
[----:B--2---:R1:W-:Y:S04]  /*13db0*/  @!P5 ST.E [R2.64], R39 ;  /* 0x000000270200d985 */ /* 0x0043e8000c10190e */
[----:B---3--:R2:W-:Y:S04]  /*13dc0*/  @!P4 ST.E [R14.64], R40 ;  /* 0x000000280e00c985 */ /* 0x0085e8000c10190e */
[----:B----4-:R2:W-:Y:S04]  /*13dd0*/  @!P3 ST.E [R10.64], R41 ;  /* 0x000000290a00b985 */ /* 0x0105e8000c10190e */
[----:B------:R2:W3:Y:S04]  /*13de0*/  LDS.128 R24, [R0+0x880] ;  /* 0x0008800000187984 */ /* 0x0004e80000000c00 */
[----:B------:R2:W4:Y:S01]  /*13df0*/  LDS.128 R32, [R0+0x1080] ;  /* 0x0010800000207984 */ /* 0x0005220000000c00 */
[----:B-1----:R-:W-:-:S03]  /*13e00*/  IMAD.IADD R2, R19, 0x1, R53 ;  /* 0x0000000113027824 */ /* 0x002fc600078e0235 */
[----:B------:R2:W1:Y:S04]  /*13e10*/  LDS.128 R40, [R0+0x1880] ;  /* 0x0018800000287984 */ /* 0x0004680000000c00 */
[----:B------:R2:W1:Y:S01]  /*13e20*/  LDS.128 R48, [R0+0x2080] ;  /* 0x0020800000307984 */ /* 0x0004620000000c00 */
[----:B------:R-:W-:Y:S02]  /*13e30*/  LEA.HI.X R7, R18, c[0x0][0x384], R2, 0x1, P0 ;  /* 0x0000e10012077a11 */ /* 0x000fe400000f0c02 */
[----:B------:R-:W-:Y:S01]  /*13e40*/  ISETP.GE.AND P0, PT, R6, R55, PT ;  /* 0x000000370600720c */ /* 0x000fe20003f06270 */
[----:B------:R2:W1:Y:S04]  /*13e50*/  LDS.128 R60, [R0+0x2880] ;  /* 0x00288000003c7984 */ /* 0x0004680000000c00 */
        /* <DEDUP_REMOVED lines=12> */
[----:B---34-:R-:W3:Y:S01]  /*13f20*/  LDS.128 R16, [R0+0x80] ;  /* 0x0000800000107984 */ /* 0x018ee20000000c00 */
[----:B------:R-:W-:-:S02]  /*13f30*/  IADD3 R4, R12, 0x40, RZ ;  /* 0x000000400c047810 */ /* 0x000fc40007ffe0ff */
[----:B------:R-:W-:Y:S01]  /*13f40*/  ISETP.GE.AND P1, PT, R12, c[0x0][0x3c8], PT ;  /* 0x0000f2000c007a0c */ /* 0x000fe20003f26270 */
[----:B--2---:R2:W4:Y:S01]  /*13f50*/  LDS.128 R8, [R0+0x4080] ;  /* 0x0040800000087984 */ /* 0x0045220000000c00 */
[----:B------:R-:W-:-:S13]  /*13f60*/  ISETP.GE.AND P0, PT, R4, c[0x0][0x3c8], PT ;  /* 0x0000f20004007a0c */ /* 0x000fda0003f06270 */
[----:B--2---:R-:W-:-:S04]  /*13f70*/  @!P0 SHF.R.S32.HI R0, RZ, 0x1f, R4 ;  /* 0x0000001fff008819 */ /* 0x004fc80000011404 */
[----:B------:R-:W-:Y:S01]  /*13f80*/  @!P0 LEA.HI R0, R0, R4, RZ, 0x3 ;  /* 0x0000000400008211 */ /* 0x000fe200078f18ff */
[----:B-1----:R-:W-:-:S03]  /*13f90*/  @!P1 IMAD.WIDE R4, R12, 0x2, R2 ;  /* 0x000000020c049825 */ /* 0x002fc600078e0202 */
[----:B------:R-:W-:-:S05]  /*13fa0*/  @!P0 LOP3.LUT R0, R0, 0xfffffff8, RZ, 0xc0, !PT ;  /* 0xfffffff800008812 */ /* 0x000fca00078ec0ff */
[----:B------:R-:W-:Y:S01]  /*13fb0*/  @!P0 IMAD.WIDE R2, R0, 0x2, R2 ;  /* 0x0000000200028825 */ /* 0x000fe200078e0202 */
[----:B---3--:R1:W-:Y:S04]  /*13fc0*/  @!P1 ST.E.128 [R4.64], R16 ;  /* 0x0000001004009985 */ /* 0x0083e8000c101d0e */
[----:B----4-:R1:W-:Y:S02]  /*13fd0*/  @!P0 ST.E.128 [R2.64], R8 ;  /* 0x0000000802008985 */ /* 0x0103e4000c101d0e */
.L_x_944:
[----:B---34-:R-:W-:Y:S05]  /*13fe0*/  BSYNC B0 ;  /* 0x0000000000007941 */ /* 0x018fea0003800000 */
.L_x_943:
[----:B--2---:R-:W-:Y:S01]  /*13ff0*/  IADD3 R0, R6, 0x10, RZ ;  /* 0x0000001006007810 */ /* 0x004fe20007ffe0ff */
[----:B-1----:R1:W2:Y:S01]  /*14000*/  SHFL.IDX PT, R3, R7, 0x1, 0x181f ;  /* 0x00381f0007037f89 */ /* 0x0022a200000e0000 */
        /* <DEDUP_REMOVED lines=14> */
.L_x_946:
[----:B------:R-:W-:Y:S05]  /*140f0*/  BSYNC B0 ;  /* 0x0000000000007941 */ /* 0x000fea0003800000 */
.L_x_945:
        /* <DEDUP_REMOVED lines=16> */
.L_x_948:
[----:B------:R-:W-:Y:S05]  /*14200*/  BSYNC B0 ;  /* 0x0000000000007941 */ /* 0x000fea0003800000 */
.L_x_947:
        /* <DEDUP_REMOVED lines=16> */
.L_x_950:
[----:B------:R-:W-:Y:S05]  /*14310*/  BSYNC B0 ;  /* 0x0000000000007941 */ /* 0x000fea0003800000 */
.L_x_949:
        /* <DEDUP_REMOVED lines=16> */
.L_x_952:
[----:B------:R-:W-:Y:S05]  /*14420*/  BSYNC B0 ;  /* 0x0000000000007941 */ /* 0x000fea0003800000 */
.L_x_951:
        /* <DEDUP_REMOVED lines=16> */
.L_x_954:
[----:B------:R-:W-:Y:S05]  /*14530*/  BSYNC B0 ;  /* 0x0000000000007941 */ /* 0x000fea0003800000 */
.L_x_953:
        /* <DEDUP_REMOVED lines=16> */
.L_x_956:
[----:B------:R-:W-:Y:S05]  /*14640*/  BSYNC B0 ;  /* 0x0000000000007941 */ /* 0x000fea0003800000 */
.L_x_955:
        /* <DEDUP_REMOVED lines=17> */
.L_x_942:
        /* <DEDUP_REMOVED lines=19> */
[----:B------:R-:W-:-:S04]  /*14890*/  IMAD R3, R3, c[0x0][0x490], RZ ;  /* 0x0001240003037a24 */ /* 0x000fc800078e02ff */
[----:B------:R-:W-:Y:S01]  /*148a0*/  IMAD R2, R4, c[0x0][0x494], R3 ;  /* 0x0001250004027a24 */ /* 0x000fe200078e0203 */
[----:B------:R-:W-:-:S04]  /*148b0*/  IADD3 R4, -R0, RZ, RZ ;  /* 0x000000ff00047210 */ /* 0x000fc80007ffe1ff */
[----:B------:R-:W-:Y:S01]  /*148c0*/  IADD3 R3, R7, R2, RZ ;  /* 0x0000000207037210 */ /* 0x000fe20007ffe0ff */
[----:B------:R-:W-:Y:S02]  /*148d0*/  IMAD.MOV.U32 R2, RZ, RZ, R6 ;  /* 0x000000ffff027224 */ /* 0x000fe400078e0006 */
        /* <DEDUP_REMOVED lines=16> */
.L_x_958:
[----:B------:R-:W-:Y:S05]  /*149e0*/  BSYNC B0 ;  /* 0x0000000000007941 */ /* 0x000fea0003800000 */
.L_x_957:
[----:B------:R-:W2:Y:S01]  /*149f0*/  S2R R6, SR_CTAID.Y ;  /* 0x0000000000067919 */ /* 0x000ea20000002600 */
[----:B-1----:R-:W-:Y:S01]  /*14a00*/  SHF.R.S32.HI R0, RZ, 0x1f, R11 ;  /* 0x0000001fff007819 */ /* 0x002fe2000001140b */
[----:B------:R-:W-:Y:S01]  /*14a10*/  BSSY B0, `(.L_x_959) ;  /* 0x0000036000007945 */ /* 0x000fe20003800000 */
[----:B------:R-:W-:Y:S01]  /*14a20*/  MOV R12, c[0x0][0x4e8] ;  /* 0x00013a00000c7a02 */ /* 0x000fe20000000f00 */
[----:B------:R-:W1:Y:S01]  /*14a30*/  S2R R13, SR_CTAID.X ;  /* 0x00000000000d7919 */ /* 0x000e620000002500 */
[----:B------:R-:W-:Y:S02]  /*14a40*/  LEA.HI R0, R0, R11, RZ, 0x3 ;  /* 0x0000000b00007211 */ /* 0x000fe400078f18ff */
[C---:B------:R-:W-:Y:S01]  /*14a50*/  ISETP.NE.AND P0, PT, R12.reuse, 0x1, PT ;  /* 0x000000010c00780c */ /* 0x040fe20003f05270 */
[----:B------:R-:W-:Y:S01]  /*14a60*/  IMAD R12, R12, c[0x0][0x388], RZ ;  /* 0x0000e2000c0c7a24 */ /* 0x000fe200078e02ff */
[----:B------:R-:W-:Y:S02]  /*14a70*/  LOP3.LUT R2, R0, 0xfffffff8, RZ, 0xc0, !PT ;  /* 0xfffffff800027812 */ /* 0x000fe400078ec0ff */
[----:B------:R-:W-:-:S03]  /*14a80*/  SHF.R.S32.HI R8, RZ, 0x3, R0 ;  /* 0x00000003ff087819 */ /* 0x000fc60000011400 */
[----:B------:R-:W-:-:S05]  /*14a90*/  IMAD.IADD R11, R11, 0x1, -R2 ;  /* 0x000000010b0b7824 */ /* 0x000fca00078e0a02 */
[----:B------:R-:W-:Y:S02]  /*14aa0*/  LEA R0, R11, R8, 0x4 ;  /* 0x000000080b007211 */ /* 0x000fe400078e20ff */
[----:B--2---:R-:W-:-:S03]  /*14ab0*/  SHF.R.S32.HI R3, RZ, 0x1f, R6 ;  /* 0x0000001fff037819 */ /* 0x004fc60000011406 */
[C---:B-1----:R-:W-:Y:S01]  /*14ac0*/  IMAD R5, R13.reuse, 0x80, R0 ;  /* 0x000000800d057824 */ /* 0x042fe200078e0200 */
[----:B------:R-:W-:Y:S01]  /*14ad0*/  LEA R8, R13, R8, 0x7 ;  /* 0x000000080d087211 */ /* 0x000fe200078e38ff */
[----:B------:R-:W-:Y:S02]  /*14ae0*/  IMAD R2, R3, c[0x0][0x3e8], RZ ;  /* 0x0000fa0003027a24 */ /* 0x000fe400078e02ff */
[----:B------:R-:W-:-:S04]  /*14af0*/  @P0 IMAD.HI.U32 R4, R5, c[0x0][0x4ec], RZ ;  /* 0x00013b0005040a27 */ /* 0x000fc800078e00ff */
[C---:B------:R-:W-:Y:S02]  /*14b00*/  IMAD R2, R6.reuse, c[0x0][0x3ec], R2 ;  /* 0x0000fb0006027a24 */ /* 0x040fe400078e0202 */
[----:B------:R-:W-:-:S04]  /*14b10*/  IMAD.WIDE.U32 R6, R6, c[0x0][0x3e8], RZ ;  /* 0x0000fa0006067a25 */ /* 0x000fc800078e00ff */
[----:B------:R-:W-:Y:S01]  /*14b20*/  IMAD.MOV.U32 R0, RZ, RZ, R5 ;  /* 0x000000ffff007224 */ /* 0x000fe200078e0005 */
        /* <DEDUP_REMOVED lines=14> */
[----:B------:R-:W-:-:S04]  /*14c10*/  SHF.L.U32 R6, R11, 0x3, RZ ;  /* 0x000000030b067819 */ /* 0x000fc800000006ff */
        /* <DEDUP_REMOVED lines=21> */
.L_x_960:
[----:B------:R-:W-:Y:S05]  /*14d70*/  BSYNC B0 ;  /* 0x0000000000007941 */ /* 0x000fea0003800000 */
.L_x_959:
        /* <DEDUP_REMOVED lines=15> */
.L_x_962:
[----:B------:R-:W-:Y:S05]  /*14e70*/  BSYNC B0 ;  /* 0x0000000000007941 */ /* 0x000fea0003800000 */
.L_x_961:
        /* <DEDUP_REMOVED lines=15> */
.L_x_964:
[----:B------:R-:W-:Y:S05]  /*14f70*/  BSYNC B0 ;  /* 0x0000000000007941 */ /* 0x000fea0003800000 */
.L_x_963:
        /* <DEDUP_REMOVED lines=15> */
.L_x_966:
[----:B------:R-:W-:Y:S05]  /*15070*/  BSYNC B0 ;  /* 0x0000000000007941 */ /* 0x000fea0003800000 */
.L_x_965:
        /* <DEDUP_REMOVED lines=15> */
.L_x_968:
[----:B------:R-:W-:Y:S05]  /*15170*/  BSYNC B0 ;  /* 0x0000000000007941 */ /* 0x000fea0003800000 */
.L_x_967:
        /* <DEDUP_REMOVED lines=15> */
.L_x_970:
[----:B------:R-:W-:Y:S05]  /*15270*/  BSYNC B0 ;  /* 0x0000000000007941 */ /* 0x000fea0003800000 */
.L_x_969:
        /* <DEDUP_REMOVED lines=15> */
.L_x_972:
[----:B------:R-:W-:Y:S05]  /*15370*/  BSYNC B0 ;  /* 0x0000000000007941 */ /* 0x000fea0003800000 */
.L_x_971:
        /* <DEDUP_REMOVED lines=16> */
.L_x_973:
        /* <DEDUP_REMOVED lines=16> */
.L_x_1838:


//--------------------- .text._ZN7cutlass13device_kernelIN5flash19enable_sm80_to_sm89INS1_16FlashAttnFwdSm80INS1_25CollectiveMainloopFwdSm80ILi4ELi1ELb0EN4cute5tupleIJNS5_1CILi128EEENS7_ILi48EEES8_EEELi128ENS_10bfloat16_tEfNS_4arch4Sm80ELb0ELb1ELb0ELb1ELb0ELb0ELb1ELb0EEENS1_21CollectiveEpilogueFwdINS6_IJS8_S8_S9_EEENS6_IJNS7_ILi1EEESH_SH_EEESB_SD_Li128ELb1ELb1ELb0ELb0EEENS1_19SingleTileSchedulerILb1ELb0ELb1ELi128EEEEEEEEEvNT_6ParamsE --------------------------
	.section	.text._ZN7cutlass13device_kernelIN5flash19enable_sm80_to_sm89INS1_16FlashAttnFwdSm80INS1_25CollectiveMainloopFwdSm80ILi4ELi1ELb0EN4cute5tupleIJNS5_1CILi128EEENS7_ILi48EEES8_EEELi128ENS_10bfloat16_tEfNS_4arch4Sm80ELb0ELb1ELb0ELb1ELb0ELb0ELb1ELb0EEENS1_21CollectiveEpilogueFwdINS6_IJS8_S8_S9_EEENS6_IJNS7_ILi1EEESH_SH_EEESB_SD_Li128ELb1ELb1ELb0ELb0EEENS1_19SingleTileSchedulerILb1ELb0ELb1ELi128EEEEEEEEEvNT_6ParamsE,"ax",@progbits
	.sectioninfo	@"SHI_REGISTERS=255"
	.align	128
.text._ZN7cutlass13device_kernelIN5flash19enable_sm80_to_sm89INS1_16FlashAttnFwdSm80INS1_25CollectiveMainloopFwdSm80ILi4ELi1ELb0EN4cute5tupleIJNS5_1CILi128EEENS7_ILi48EEES8_EEELi128ENS_10bfloat16_tEfNS_4arch4Sm80ELb0ELb1ELb0ELb1ELb0ELb0ELb1ELb0EEENS1_21CollectiveEpilogueFwdINS6_IJS8_S8_S9_EEENS6_IJNS7_ILi1EEESH_SH_EEESB_SD_Li128ELb1ELb1ELb0ELb0EEENS1_19SingleTileSchedulerILb1ELb0ELb1ELi128EEEEEEEEEvNT_6ParamsE:
        .type           _ZN7cutlass13device_kernelIN5flash19enable_sm80_to_sm89INS1_16FlashAttnFwdSm80INS1_25CollectiveMainloopFwdSm80ILi4ELi1ELb0EN4cute5tupleIJNS5_1CILi128EEENS7_ILi48EEES8_EEELi128ENS_10bfloat16_tEfNS_4arch4Sm80ELb0ELb1ELb0ELb1ELb0ELb0ELb1ELb0EEENS1_21CollectiveEpilogueFwdINS6_IJS8_S8_S9_EEENS6_IJNS7_ILi1EEESH_SH_EEESB_SD_Li128ELb1ELb1ELb0ELb0EEENS1_19SingleTileSchedulerILb1ELb0ELb1ELi128EEEEEEEEEvNT_6ParamsE,@function
        .size           _ZN7cutlass13device_kernelIN5flash19enable_sm80_to_sm89INS1_16FlashAttnFwdSm80INS1_25CollectiveMainloopFwdSm80ILi4ELi1ELb0EN4cute5tupleIJNS5_1CILi128EEENS7_ILi48EEES8_EEELi128ENS_10bfloat16_tEfNS_4arch4Sm80ELb0ELb1ELb0ELb1ELb0ELb0ELb1ELb0EEENS1_21CollectiveEpilogueFwdINS6_IJS8_S8_S9_EEENS6_IJNS7_ILi1EEESH_SH_EEESB_SD_Li128ELb1ELb1ELb0ELb0EEENS1_19SingleTileSchedulerILb1ELb0ELb1ELi128EEEEEEEEEvNT_6ParamsE,(.L_x_1839 - _ZN7cutlass13device_kernelIN5flash19enable_sm80_to_sm89INS1_16FlashAttnFwdSm80INS1_25CollectiveMainloopFwdSm80ILi4ELi1ELb0EN4cute5tupleIJNS5_1CILi128EEENS7_ILi48EEES8_EEELi128ENS_10bfloat16_tEfNS_4arch4Sm80ELb0ELb1ELb0ELb1ELb0ELb0ELb1ELb0EEENS1_21CollectiveEpilogueFwdINS6_IJS8_S8_S9_EEENS6_IJNS7_ILi1EEESH_SH_EEESB_SD_Li128ELb1ELb1ELb0ELb0EEENS1_19SingleTileSchedulerILb1ELb0ELb1ELi128EEEEEEEEEvNT_6ParamsE)
        .other          _ZN7cutlass13device_kernelIN5flash19enable_sm80_to_sm89INS1_16FlashAttnFwdSm80INS1_25CollectiveMainloopFwdSm80ILi4ELi1ELb0EN4cute5tupleIJNS5_1CILi128EEENS7_ILi48EEES8_EEELi128ENS_10bfloat16_tEfNS_4arch4Sm80ELb0ELb1ELb0ELb1ELb0ELb0ELb1ELb0EEENS1_21CollectiveEpilogueFwdINS6_IJS8_S8_S9_EEENS6_IJNS7_ILi1EEESH_SH_EEESB_SD_Li128ELb1ELb1ELb0ELb0EEENS1_19SingleTileSchedulerILb1ELb0ELb1ELi128EEEEEEEEEvNT_6ParamsE,@"STO_CUDA_ENTRY STV_DEFAULT"
_ZN7cutlass13device_kernelIN5flash19enable_sm80_to_sm89INS1_16FlashAttnFwdSm80INS1_25CollectiveMainloopFwdSm80ILi4ELi1ELb0EN4cute5tupleIJNS5_1CILi128EEENS7_ILi48EEES8_EEELi128ENS_10bfloat16_tEfNS_4arch4Sm80ELb0ELb1ELb0ELb1ELb0ELb0ELb1ELb0EEENS1_21CollectiveEpilogueFwdINS6_IJS8_S8_S9_EEENS6_IJNS7_ILi1EEESH_SH_EEESB_SD_Li128ELb1ELb1ELb0ELb0EEENS1_19SingleTileSchedulerILb1ELb0ELb1ELi128EEEEEEEEEvNT_6ParamsE:
        /* <DEDUP_REMOVED lines=17> */
.L_x_975:
        /* <DEDUP_REMOVED lines=8> */
.L_x_977:
[----:B------:R-:W-:-:S04]  /*0190*/  MOV R0, c[0x0][0x54c] ;  /* 0x0001530000007a02 */ /* 0x000fc80000000f00 */
.L_x_976:
[----:B------:R-:W-:Y:S01]  /*01a0*/  USHF.L.U32 UR23, UR23, 0x7, URZ ;  /* 0x0000000717177899 */ /* 0x000fe2000800063f */
[----:B-----5:R-:W-:-:S05]  /*01b0*/  IMAD R0, R0, c[0x0][0x548], RZ ;  /* 0x0001520000007a24 */ /* 0x020fca00078e02ff */
[----:B------:R-:W-:-:S04]  /*01c0*/  ISETP.LE.AND P0, PT, R0, UR23, PT ;  /* 0x0000001700007c0c */ /* 0x000fc8000bf03270 */
[----:B------:R-:W-:-:S05]  /*01d0*/  SEL R0, R5, 0xffffffff, !P0 ;  /* 0xffffffff05007807 */ /* 0x000fca0004000000 */
[----:B------:R2:W-:Y:S01]  /*01e0*/  STL [R1+0x50], R0 ;  /* 0x0000500001007387 */ /* 0x0005e20000100800 */
[----:B------:R-:W-:Y:S05]  /*01f0*/  BRA `(.L_x_978) ;  /* 0x0000013000007947 */ /* 0x000fea0003800000 */
.L_x_974:
[----:B------:R-:W-:-:S04]  /*0200*/  ISETP.NE.U32.AND P0, PT, RZ, c[0x0][0x568], PT ;  /* 0x00015a00ff007a0c */ /* 0x000fc80003f05070 */
[----:B------:R-:W-:-:S13]  /*0210*/  ISETP.NE.AND.EX P0, PT, RZ, c[0x0][0x56c], PT, P0 ;  /* 0x00015b00ff007a0c */ /* 0x000fda0003f05300 */
[----:B------:R-:W-:Y:S05]  /*0220*/  @!P0 BRA `(.L_x_979) ;  /* 0x0000002000008947 */ /* 0x000fea0003800000 */
[----:B------:R1:W5:Y:S01]  /*0230*/  LDG.E R0, [R2.64] ;  /* 0x0000001402007981 */ /* 0x000362000c1e1900 */
[----:B------:R-:W-:Y:S05]  /*0240*/  BRA `(.L_x_980) ;  /* 0x0000009000007947 */ /* 0x000fea0003800000 */
.L_x_979:
        /* <DEDUP_REMOVED lines=8> */
.L_x_981:
[----:B------:R-:W-:-:S04]  /*02d0*/  MOV R0, c[0x0][0x54c] ;  /* 0x0001530000007a02 */ /* 0x000fc80000000f00 */
.L_x_980:
[----:B------:R-:W-:Y:S01]  /*02e0*/  USHF.L.U32 UR23, UR23, 0x7, URZ ;  /* 0x0000000717177899 */ /* 0x000fe2000800063f */
[----:B-----5:R-:W-:-:S05]  /*02f0*/  IMAD R0, R0, c[0x0][0x548], RZ ;  /* 0x0001520000007a24 */ /* 0x020fca00078e02ff */
[----:B------:R-:W-:-:S04]  /*0300*/  ISETP.LE.AND P0, PT, R0, UR23, PT ;  /* 0x0000001700007c0c */ /* 0x000fc8000bf03270 */
[----:B------:R-:W-:-:S05]  /*0310*/  SEL R0, R5, 0xffffffff, !P0 ;  /* 0xffffffff05007807 */ /* 0x000fca0004000000 */
[----:B------:R2:W-:Y:S04]  /*0320*/  STL [R1+0x50], R0 ;  /* 0x0000500001007387 */ /* 0x0005e80000100800 */
.L_x_978:
[----:B------:R-:W3:Y:S02]  /*0330*/  LDL R52, [R1+0x50] ;  /* 0x0000500001347983 */ /* 0x000ee40000100800 */
[----:B---3--:R-:W-:-:S13]  /*0340*/  ISETP.GE.AND P0, PT, R52, RZ, PT ;  /* 0x000000ff3400720c */ /* 0x008fda0003f06270 */
        /* <DEDUP_REMOVED lines=10> */
[----:B-1----:R-:W-:Y:S01]  /*03f0*/  @P0 IMAD.WIDE R2, R52, R9, c[0x0][0x360] ;  /* 0x0000d80034020625 */ /* 0x002fe200078e0209 */
[----:B------:R1:W3:Y:S01]  /*0400*/  @P1 LDG.E R8, [R4.64] ;  /* 0x0000001404081981 */ /* 0x0002e2000c1e1900 */
[----:B------:R-:W-:-:S03]  /*0410*/  CS2R R6, SRZ ;  /* 0x0000000000067805 */ /* 0x000fc6000001ff00 */
[----:B--2---:R2:W4:Y:S01]  /*0420*/  @P0 LDG.E R0, [R2.64] ;  /* 0x0000001402000981 */ /* 0x004522000c1e1900 */
[----:B-1----:R-:W-:-:S04]  /*0430*/  IMAD.WIDE R4, R52, R9, c[0x0][0x348] ;  /* 0x0000d20034047625 */ /* 0x002fc800078e0209 */
[----:B--2---:R-:W-:Y:S01]  /*0440*/  IMAD.WIDE R2, R52, R9, c[0x0][0x350] ;  /* 0x0000d40034027625 */ /* 0x004fe200078e0209 */
[----:B------:R1:W5:Y:S04]  /*0450*/  @P6 LDG.E R6, [R4.64] ;  /* 0x0000001404066981 */ /* 0x000368000c1e1900 */
[----:B------:R1:W5:Y:S01]  /*0460*/  @P5 LDG.E R7, [R2.64] ;  /* 0x0000001402075981 */ /* 0x000362000c1e1900 */
[----:B------:R-:W-:Y:S02]  /*0470*/  UMOV UR8, URZ ;  /* 0x0000003f00087c82 */ /* 0x000fe40008000000 */
[----:B------:R-:W-:Y:S02]  /*0480*/  ULDC UR15, c[0x0][0x168] ;  /* 0x00005a00000f7ab9 */ /* 0x000fe40000000800 */
[----:B------:R-:W-:Y:S01]  /*0490*/  ULDC UR9, c[0x0][0x1d0] ;  /* 0x0000740000097ab9 */ /* 0x000fe20000000800 */
[----:B---3--:R1:W2:Y:S08]  /*04a0*/  @P1 R2UR UR8, R8 ;  /* 0x00000000080813c2 */ /* 0x0082b000000e0000 */
[----:B----4-:R1:W3:Y:S02]  /*04b0*/  @P0 R2UR UR15, R0 ;  /* 0x00000000000f03c2 */ /* 0x0102e400000e0000 */
[----:B-12---:R-:W-:Y:S05]  /*04c0*/  @P0 BRA `(.L_x_982) ;  /* 0x0000006000000947 */ /* 0x006fea0003800000 */
[----:B------:R-:W-:Y:S05]  /*04d0*/  @!P6 BRA `(.L_x_982) ;  /* 0x000000500000e947 */ /* 0x000fea0003800000 */
[----:B------:R1:W2:Y:S04]  /*04e0*/  LDG.E R0, [R4.64] ;  /* 0x0000001404007981 */ /* 0x0002a8000c1e1900 */
[----:B-1----:R-:W4:Y:S01]  /*04f0*/  LDG.E R4, [R4.64+0x4] ;  /* 0x0000041404047981 */ /* 0x002f22000c1e1900 */
[----:B--23--:R-:W1:Y:S08]  /*0500*/  R2UR UR15, R0 ;  /* 0x00000000000f73c2 */ /* 0x00ce7000000e0000 */
[----:B----4-:R-:W1:Y:S02]  /*0510*/  R2UR UR4, R4 ;  /* 0x00000000040473c2 */ /* 0x010e6400000e0000 */
[----:B-1----:R-:W-:-:S06]  /*0520*/  UIADD3 UR15, -UR15, UR4, URZ ;  /* 0x000000040f0f7290 */ /* 0x002fcc000fffe13f */
.L_x_982:
[----:B------:R-:W-:-:S04]  /*0530*/  ISETP.NE.U32.AND P0, PT, RZ, c[0x0][0x368], PT ;  /* 0x0000da00ff007a0c */ /* 0x000fc80003f05070 */
[----:B------:R-:W-:-:S13]  /*0540*/  ISETP.NE.AND.EX P0, PT, RZ, c[0x0][0x36c], PT, P0 ;  /* 0x0000db00ff007a0c */ /* 0x000fda0003f05300 */
[----:B------:R-:W-:Y:S05]  /*0550*/  @!P0 BRA `(.L_x_983) ;  /* 0x0000004000008947 */ /* 0x000fea0003800000 */
[----:B------:R-:W-:-:S05]  /*0560*/  IMAD.WIDE R2, R52, R9, c[0x0][0x368] ;  /* 0x0000da0034027625 */ /* 0x000fca00078e0209 */
[----:B------:R-:W2:Y:S02]  /*0570*/  LDG.E R0, [R2.64] ;  /* 0x0000001402007981 */ /* 0x000ea4000c1e1900 */
[----:B--2---:R1:W2:Y:S02]  /*0580*/  R2UR UR9, R0 ;  /* 0x00000000000973c2 */ /* 0x0042a400000e0000 */
[----:B-12---:R-:W-:Y:S05]  /*0590*/  BRA `(.L_x_984) ;  /* 0x0000006000007947 */ /* 0x006fea0003800000 */
.L_x_983:
[----:B------:R-:W-:Y:S05]  /*05a0*/  @!P5 BRA `(.L_x_984) ;  /* 0x000000500000d947 */ /* 0x000fea0003800000 */
[----:B------:R1:W2:Y:S04]  /*05b0*/  LDG.E R0, [R2.64] ;  /* 0x0000001402007981 */ /* 0x0002a8000c1e1900 */
[----:B-1----:R-:W4:Y:S01]  /*05c0*/  LDG.E R2, [R2.64+0x4] ;  /* 0x0000041402027981 */ /* 0x002f22000c1e1900 */
[----:B--2---:R-:W1:Y:S08]  /*05d0*/  R2UR UR9, R0 ;  /* 0x00000000000973c2 */ /* 0x004e7000000e0000 */
[----:B----4-:R-:W1:Y:S02]  /*05e0*/  R2UR UR4, R2 ;  /* 0x00000000020473c2 */ /* 0x010e6400000e0000 */
[----:B-1----:R-:W-:-:S06]  /*05f0*/  UIADD3 UR9, -UR9, UR4, URZ ;  /* 0x0000000409097290 */ /* 0x002fcc000fffe13f */
.L_x_984:
[----:B------:R-:W-:Y:S01]  /*0600*/  ULDC UR4, c[0x0][0x2c4] ;  /* 0x0000b10000047ab9 */ /* 0x000fe20000000800 */
[----:B-----5:R-:W-:Y:S01]  /*0610*/  IADD3 R7, R7, UR8, RZ ;  /* 0x0000000807077c10 */ /* 0x020fe2000fffe0ff */
[----:B------:R-:W-:-:S02]  /*0620*/  UISETP.NE.AND UP0, UPT, UR4, 0x1, UPT ;  /* 0x000000010400788c */ /* 0x000fc4000bf05270 */
[----:B------:R-:W-:Y:S02]  /*0630*/  ULDC.64 UR6, c[0x0][0x2c8] ;  /* 0x0000b20000067ab9 */ /* 0x000fe40000000a00 */
[----:B------:R-:W-:Y:S02]  /*0640*/  UIADD3 UR10, UR23, 0x7f, URZ ;  /* 0x0000007f170a7890 */ /* 0x000fe4000fffe03f */
[----:B------:R-:W-:Y:S02]  /*0650*/  ULDC.64 UR4, c[0x0][0x328] ;  /* 0x0000ca0000047ab9 */ /* 0x000fe40000000a00 */
[----:B------:R-:W-:Y:S02]  /*0660*/  UP2UR UR17, UPR, URZ, 0x1 ;  /* 0x000000013f117883 */ /* 0x000fe40008000000 */
[----:B------:R-:W-:Y:S02]  /*0670*/  UIADD3 UR9, -UR8, UR9, URZ ;  /* 0x0000000908097290 */ /* 0x000fe4000fffe13f */
[----:B------:R-:W-:-:S04]  /*0680*/  @UP0 UIADD3 UR12, UR23, 0x7f, URZ ;  /* 0x0000007f170c0890 */ /* 0x000fc8000fffe03f */
[----:B------:R-:W-:Y:S02]  /*0690*/  UIMAD.WIDE.U32 UR12, UR12, UR6, URZ ;  /* 0x000000060c0c72a5 */ /* 0x000fe4000f8e003f */
[----:B---3--:R-:W-:-:S05]  /*06a0*/  UIADD3 UR6, UR9, 0x1, -UR15 ;  /* 0x0000000109067890 */ /* 0x008fca000fffe80f */
[----:B------:R-:W-:Y:S02]  /*06b0*/  @UP0 UMOV UR11, UR13 ;  /* 0x0000000d000b0c82 */ /* 0x000fe40008000000 */
[----:B------:R-:W-:Y:S02]  /*06c0*/  @UP0 USHF.R.U32.HI UR10, URZ, UR7, UR11 ;  /* 0x000000073f0a0299 */ /* 0x000fe4000801160b */
[----:B------:R-:W-:Y:S02]  /*06d0*/  UISETP.GE.AND UP0, UPT, UR5, 0x1, UPT ;  /* 0x000000010500788c */ /* 0x000fe4000bf06270 */
[----:B------:R-:W-:Y:S02]  /*06e0*/  UIADD3 UR6, UR6, UR10, URZ ;  /* 0x0000000a06067290 */ /* 0x000fe4000fffe03f */
[----:B------:R-:W-:Y:S02]  /*06f0*/  UP2UR UR16, UPR, URZ, 0x1 ;  /* 0x000000013f107883 */ /* 0x000fe40008000000 */
[----:B------:R-:W-:Y:S01]  /*0700*/  PLOP3.LUT P0, PT, PT, PT, UP0, 0x40, 0x0 ;  /* 0x000000000000781c */ /* 0x000fe20003f0e808 */
[----:B------:R-:W-:-:S12]  /*0710*/  UIADD3 UR4, UR6, UR4, URZ ;  /* 0x0000000406047290 */ /* 0x000fd8000fffe03f */
[----:B------:R-:W-:Y:S05]  /*0720*/  @P0 BRA `(.L_x_985) ;  /* 0x0000012000000947 */ /* 0x000fea0003800000 */
[----:B------:R-:W-:Y:S01]  /*0730*/  ISETP.LT.AND P0, PT, RZ, UR6, PT ;  /* 0x00000006ff007c0c */ /* 0x000fe2000bf01270 */
[----:B------:R-:W-:-:S12]  /*0740*/  UIADD3 UR8, UR6, -0x1, URZ ;  /* 0xffffffff06087890 */ /* 0x000fd8000fffe03f */
        /* <DEDUP_REMOVED lines=8> */
.L_x_986:
[----:B------:R-:W-:Y:S02]  /*07d0*/  UISETP.NE.AND UP0, UPT, UR5, 0x1, UPT ;  /* 0x000000010500788c */ /* 0x000fe4000bf05270 */
[----:B------:R-:W-:Y:S02]  /*07e0*/  ULDC.64 UR6, c[0x0][0x330] ;  /* 0x0000cc0000067ab9 */ /* 0x000fe40000000a00 */
[----:B------:R-:W-:-:S07]  /*07f0*/  UIMAD.WIDE.U32 UR10, UR8, UR6, URZ ;  /* 0x00000006080a72a5 */ /* 0x000fce000f8e003f */
[----:B------:R-:W-:Y:S02]  /*0800*/  @UP0 USHF.R.U32.HI UR8, URZ, UR7, UR11 ;  /* 0x000000073f080299 */ /* 0x000fe4000801160b */
.L_x_987:
[----:B------:R-:W-:Y:S02]  /*0810*/  ULDC UR6, c[0x0][0x32c] ;  /* 0x0000cb0000067ab9 */ /* 0x000fe40000000800 */
[----:B------:R-:W-:-:S04]  /*0820*/  UIMAD UR6, UR8, UR5, UR6 ;  /* 0x00000005080672a4 */ /* 0x000fc8000f8e0206 */
[----:B------:R-:W-:-:S04]  /*0830*/  UISETP.LT.AND UP0, UPT, UR4, UR6, UPT ;  /* 0x000000060400728c */ /* 0x000fc8000bf01270 */
[----:B------:R-:W-:Y:S02]  /*0840*/  USEL UR4, UR4, UR6, UP0 ;  /* 0x0000000604047287 */ /* 0x000fe40008000000 */
.L_x_985:
[----:B------:R-:W-:Y:S02]  /*0850*/  UISETP.NE.AND UP0, UPT, UR17, URZ, UPT ;  /* 0x0000003f1100728c */ /* 0x000fe4000bf05270 */
[----:B------:R-:W-:Y:S02]  /*0860*/  UIADD3 UR18, UR9, 0x2f, URZ ;  /* 0x0000002f09127890 */ /* 0x000fe4000fffe03f */
[----:B------:R-:W-:Y:S02]  /*0870*/  UIADD3 UR10, UR4, 0x2f, URZ ;  /* 0x0000002f040a7890 */ /* 0x000fe4000fffe03f */
[----:B------:R-:W-:Y:S02]  /*0880*/  ULDC.64 UR6, c[0x0][0x2c8] ;  /* 0x0000b20000067ab9 */ /* 0x000fe40000000a00 */
[----:B------:R-:W-:Y:S02]  /*0890*/  UISETP.GE.AND UP1, UPT, UR5, 0x1, UPT ;  /* 0x000000010500788c */ /* 0x000fe4000bf26270 */
[----:B------:R-:W-:-:S02]  /*08a0*/  UIMAD.WIDE.U32 UR12, UR23, UR6, URZ ;  /* 0x00000006170c72a5 */ /* 0x000fc4000f8e003f */
[----:B------:R-:W-:Y:S02]  /*08b0*/  UIMAD.WIDE UR18, UR18, 0x2aaaaaab, URZ ;  /* 0x2aaaaaab121278a5 */ /* 0x000fe4000f8e023f */
[----:B------:R-:W-:Y:S01]  /*08c0*/  UIMAD.WIDE UR10, UR10, 0x2aaaaaab, URZ ;  /* 0x2aaaaaab0a0a78a5 */ /* 0x000fe2000f8e023f */
[----:B------:R-:W-:Y:S01]  /*08d0*/  PLOP3.LUT P0, PT, PT, PT, UP1, 0x40, 0x0 ;  /* 0x000000000000781c */ /* 0x000fe20003f0e818 */
[----:B------:R-:W-:Y:S02]  /*08e0*/  UMOV UR4, UR23 ;  /* 0x0000001700047c82 */ /* 0x000fe40008000000 */
[----:B------:R-:W-:Y:S02]  /*08f0*/  @UP0 USHF.R.U32.HI UR4, URZ, UR7, UR13 ;  /* 0x000000073f040299 */ /* 0x000fe4000801160d */
[----:B------:R-:W-:Y:S02]  /*0900*/  USHF.R.U32.HI UR7, URZ, 0x1f, UR19 ;  /* 0x0000001f3f077899 */ /* 0x000fe40008011613 */
[----:B------:R-:W-:-:S02]  /*0910*/  USHF.R.U32.HI UR13, URZ, 0x1f, UR11 ;  /* 0x0000001f3f0d7899 */ /* 0x000fc4000801160b */
[----:B------:R-:W-:Y:S02]  /*0920*/  UIADD3 UR22, UR9, -UR15, URZ ;  /* 0x8000000f09167290 */ /* 0x000fe4000fffe03f */
[----:B------:R-:W-:Y:S02]  /*0930*/  ULEA.HI.SX32 UR7, UR19, UR7, 0x1d ;  /* 0x0000000713077291 */ /* 0x000fe4000f8fea3f */
[----:B------:R-:W-:Y:S02]  /*0940*/  ULEA.HI.SX32 UR13, UR11, UR13, 0x1d ;  /* 0x0000000d0b0d7291 */ /* 0x000fe4000f8fea3f */
[----:B------:R-:W-:Y:S02]  /*0950*/  UIADD3 UR4, UR22, UR4, URZ ;  /* 0x0000000416047290 */ /* 0x000fe4000fffe03f */
[----:B------:R-:W-:Y:S02]  /*0960*/  UISETP.LT.AND UP0, UPT, UR7, UR13, UPT ;  /* 0x0000000d0700728c */ /* 0x000fe4000bf01270 */
[----:B------:R-:W-:-:S02]  /*0970*/  ULDC UR6, c[0x0][0x324] ;  /* 0x0000c90000067ab9 */ /* 0x000fc40000000800 */
[----:B------:R-:W-:Y:S02]  /*0980*/  UIADD3 UR6, UR4, -UR6, URZ ;  /* 0x8000000604067290 */ /* 0x000fe4000fffe03f */
[----:B------:R-:W-:Y:S01]  /*0990*/  USEL UR13, UR7, UR13, UP0 ;  /* 0x0000000d070d7287 */ /* 0x000fe20008000000 */
[----:B------:R-:W-:Y:S05]  /*09a0*/  @P0 BRA `(.L_x_988) ;  /* 0x0000013000000947 */ /* 0x000fea0003800000 */
[----:B------:R-:W-:Y:S02]  /*09b0*/  UMOV UR7, UR4 ;  /* 0x0000000400077c82 */ /* 0x000fe40008000000 */
[----:B------:R-:W-:-:S06]  /*09c0*/  UISETP.GT.AND UP0, UPT, UR7, -0x1, UPT ;  /* 0xffffffff0700788c */ /* 0x000fcc000bf04270 */
[----:B------:R-:W-:-:S13]  /*09d0*/  PLOP3.LUT P0, PT, PT, PT, UP0, 0x80, 0x0 ;  /* 0x000000000000781c */ /* 0x000fda0003f0f008 */
[----:B------:R-:W-:Y:S05]  /*09e0*/  @P0 BRA `(.L_x_989) ;  /* 0x0000007000000947 */ /* 0x000fea0003800000 */
[----:B------:R-:W-:Y:S02]  /*09f0*/  UISETP.NE.AND UP0, UPT, UR5, 0x1, UPT ;  /* 0x000000010500788c */ /* 0x000fe4000bf05270 */
[----:B------:R-:W-:Y:S02]  /*0a00*/  ULOP3.LUT UR7, URZ, UR7, URZ, 0x33, !UPT ;  /* 0x000000073f077292 */ /* 0x000fe4000f8e333f */
[----:B------:R-:W-:Y:S02]  /*0a10*/  ULDC.64 UR4, c[0x0][0x330] ;  /* 0x0000cc0000047ab9 */ /* 0x000fe40000000a00 */
[----:B------:R-:W-:-:S05]  /*0a20*/  UIMAD.WIDE.U32 UR10, UR7, UR4, URZ ;  /* 0x00000004070a72a5 */ /* 0x000fca000f8e003f */
[----:B------:R-:W-:-:S04]  /*0a30*/  @UP0 USHF.R.U32.HI UR7, URZ, UR5, UR11 ;  /* 0x000000053f070299 */ /* 0x000fc8000801160b */
[----:B------:R-:W-:Y:S01]  /*0a40*/  ULOP3.LUT UR7, URZ, UR7, URZ, 0x33, !UPT ;  /* 0x000000073f077292 */ /* 0x000fe2000f8e333f */
[----:B------:R-:W-:Y:S05]  /*0a50*/  BRA `(.L_x_990) ;  /* 0x0000004000007947 */ /* 0x000fea0003800000 */
.L_x_989:
[----:B------:R-:W-:-:S03]  /*0a60*/  UISETP.NE.AND UP0, UPT, UR5, 0x1, UPT ;  /* 0x000000010500788c */ /* 0x000fc6000bf05270 */
[----:B------:R-:W-:Y:S02]  /*0a70*/  ULDC.64 UR4, c[0x0][0x330] ;  /* 0x0000cc0000047ab9 */ /* 0x000fe40000000a00 */
[----:B------:R-:W-:-:S06]  /*0a80*/  UIMAD.WIDE.U32 UR10, UR7, UR4, URZ ;  /* 0x00000004070a72a5 */ /* 0x000fcc000f8e003f */
[----:B------:R-:W-:Y:S02]  /*0a90*/  @UP0 USHF.R.U32.HI UR7, URZ, UR5, UR11 ;  /* 0x000000053f070299 */ /* 0x000fe4000801160b */
.L_x_990:
[----:B------:R-:W-:Y:S02]  /*0aa0*/  ULDC UR4, c[0x0][0x32c] ;  /* 0x0000cb0000047ab9 */ /* 0x000fe40000000800 */
[----:B------:R-:W-:-:S04]  /*0ab0*/  UIMAD UR4, UR7, UR4, URZ ;  /* 0x00000004070472a4 */ /* 0x000fc8000f8e023f */
[----:B------:R-:W-:-:S04]  /*0ac0*/  UISETP.LT.AND UP0, UPT, UR6, UR4, UPT ;  /* 0x000000040600728c */ /* 0x000fc8000bf01270 */
[----:B------:R-:W-:-:S04]  /*0ad0*/  USEL UR6, UR6, UR4, !UP0 ;  /* 0x0000000406067287 */ /* 0x000fc8000c000000 */
.L_x_988:
[----:B------:R-:W-:Y:S01]  /*0ae0*/  UIMAD.WIDE UR4, UR6, 0x2aaaaaab, URZ ;  /* 0x2aaaaaab060478a5 */ /* 0x000fe2000f8e023f */
[----:B------:R-:W-:Y:S01]  /*0af0*/  PLOP3.LUT P0, PT, PT, PT, PT, 0x80, 0x0 ;  /* 0x000000000000781c */ /* 0x000fe20003f0f070 */
[----:B------:R-:W-:Y:S01]  /*0b00*/  CS2R R14, SRZ ;  /* 0x00000000000e7805 */ /* 0x000fe2000001ff00 */
[----:B------:R-:W-:Y:S01]  /*0b10*/  IMAD.MOV.U32 R126, RZ, RZ, RZ ;  /* 0x000000ffff7e7224 */ /* 0x000fe200078e00ff */
[----:B------:R-:W-:Y:S01]  /*0b20*/  USHF.R.U32.HI UR4, URZ, 0x1f, UR5 ;  /* 0x0000001f3f047899 */ /* 0x000fe20008011605 */
[----:B------:R-:W-:Y:S01]  /*0b30*/  CS2R R124, SRZ ;  /* 0x00000000007c7805 */ /* 0x000fe2000001ff00 */
[----:B------:R-:W-:Y:S01]  /*0b40*/  CS2R R130, SRZ ;  /* 0x0000000000827805 */ /* 0x000fe2000001ff00 */
[----:B------:R-:W-:Y:S01]  /*0b50*/  CS2R R128, SRZ ;  /* 0x0000000000807805 */ /* 0x000fe2000001ff00 */
[----:B------:R-:W-:Y:S01]  /*0b60*/  ULEA.HI.SX32 UR4, UR5, UR4, 0x1d ;  /* 0x0000000405047291 */ /* 0x000fe2000f8fea3f */
[----:B------:R-:W-:Y:S01]  /*0b70*/  CS2R R16, SRZ ;  /* 0x0000000000107805 */ /* 0x000fe2000001ff00 */
[----:B------:R-:W-:Y:S01]  /*0b80*/  IMAD.MOV.U32 R122, RZ, RZ, RZ ;  /* 0x000000ffff7a7224 */ /* 0x000fe200078e00ff */
[----:B------:R-:W-:Y:S01]  /*0b90*/  CS2R R120, SRZ ;  /* 0x0000000000787805 */ /* 0x000fe2000001ff00 */
[----:B------:R-:W-:Y:S01]  /*0ba0*/  UISETP.LT.AND UP0, UPT, URZ, UR4, UPT ;  /* 0x000000043f00728c */ /* 0x000fe2000bf01270 */
[----:B------:R-:W-:Y:S01]  /*0bb0*/  CS2R R118, SRZ ;  /* 0x0000000000767805 */ /* 0x000fe2000001ff00 */
[----:B------:R-:W-:Y:S01]  /*0bc0*/  CS2R R116, SRZ ;  /* 0x0000000000747805 */ /* 0x000fe2000001ff00 */
[----:B------:R-:W-:Y:S01]  /*0bd0*/  MOV R110, RZ ;  /* 0x000000ff006e7202 */ /* 0x000fe20000000f00 */
[----:B------:R-:W-:Y:S01]  /*0be0*/  USEL UR8, URZ, UR4, !UP0 ;  /* 0x000000043f087287 */ /* 0x000fe2000c000000 */
[----:B------:R-:W-:Y:S01]  /*0bf0*/  CS2R R18, SRZ ;  /* 0x0000000000127805 */ /* 0x000fe2000001ff00 */
[----:B------:R-:W-:Y:S01]  /*0c00*/  IMAD.MOV.U32 R108, RZ, RZ, RZ ;  /* 0x000000ffff6c7224 */ /* 0x000fe200078e00ff */
[----:B------:R-:W-:Y:S01]  /*0c10*/  MOV R114, RZ ;  /* 0x000000ff00727202 */ /* 0x000fe20000000f00 */
[----:B------:R-:W-:Y:S01]  /*0c20*/  UISETP.GT.AND UP0, UPT, UR13, UR8, UPT ;  /* 0x000000080d00728c */ /* 0x000fe2000bf04270 */
[----:B------:R-:W-:Y:S01]  /*0c30*/  CS2R R112, SRZ ;  /* 0x0000000000707805 */ /* 0x000fe2000001ff00 */
[----:B------:R-:W-:Y:S01]  /*0c40*/  CS2R R20, SRZ ;  /* 0x0000000000147805 */ /* 0x000fe2000001ff00 */
[----:B------:R-:W-:Y:S01]  /*0c50*/  IMAD.MOV.U32 R106, RZ, RZ, RZ ;  /* 0x000000ffff6a7224 */ /* 0x000fe200078e00ff */
[----:B------:R-:W-:Y:S01]  /*0c60*/  CS2R R22, SRZ ;  /* 0x0000000000167805 */ /* 0x000fe2000001ff00 */
[----:B------:R-:W-:Y:S01]  /*0c70*/  MOV R104, RZ ;  /* 0x000000ff00687202 */ /* 0x000fe20000000f00 */
[----:B------:R-:W-:Y:S01]  /*0c80*/  IMAD.MOV.U32 R102, RZ, RZ, RZ ;  /* 0x000000ffff667224 */ /* 0x000fe200078e00ff */
[----:B------:R-:W-:Y:S01]  /*0c90*/  PLOP3.LUT P1, PT, PT, PT, UP0, 0x80, 0x0 ;  /* 0x000000000000781c */ /* 0x000fe20003f2f008 */
        /* <DEDUP_REMOVED lines=41> */
[----:B------:R-:W-:Y:S01]  /*0f30*/  IMAD.MOV.U32 R148, RZ, RZ, RZ ;  /* 0x000000ffff947224 */ /* 0x000fe200078e00ff */
[----:B------:R-:W-:Y:S01]  /*0f40*/  CS2R R142, SRZ ;  /* 0x00000000008e7805 */ /* 0x000fe2000001ff00 */
[----:B------:R-:W-:Y:S01]  /*0f50*/  CS2R R54, SRZ ;  /* 0x0000000000367805 */ /* 0x000fe2000001ff00 */
        /* <DEDUP_REMOVED lines=20> */
[----:B------:R-:W-:-:S03]  /*10a0*/  UISETP.NE.AND UP0, UPT, UR17, URZ, UPT ;  /* 0x0000003f1100728c */ /* 0x000fc6000bf05270 */
[----:B------:R-:W-:-:S13]  /*10b0*/  ISETP.NE.AND.EX P2, PT, RZ, c[0x0][0x344], PT, P2 ;  /* 0x0000d100ff007a0c */ /* 0x000fda0003f45320 */
[----:B------:R-:W-:-:S05]  /*10c0*/  @P2 IMAD.WIDE R2, R52, R9, c[0x0][0x340] ;  /* 0x0000d00034022625 */ /* 0x000fca00078e0209 */
[----:B------:R1:W2:Y:S01]  /*10d0*/  @P2 LDG.E R21, [R2.64] ;  /* 0x0000001402152981 */ /* 0x0002a2000c1e1900 */
[----:B------:R-:W-:Y:S01]  /*10e0*/  SHF.R.S32.HI R122, RZ, 0x1f, R123 ;  /* 0x0000001fff7a7819 */ /* 0x000fe2000001147b */
[----:B------:R-:W-:Y:S01]  /*10f0*/  ULDC UR4, c[0x0][0x2c4] ;  /* 0x0000b10000047ab9 */ /* 0x000fe20000000800 */
[----:B------:R-:W-:Y:S01]  /*1100*/  SHF.R.S32.HI R0, RZ, 0x1f, R6 ;  /* 0x0000001fff007819 */ /* 0x000fe20000011406 */
[----:B------:R-:W3:Y:S01]  /*1110*/  S2R R17, SR_CTAID.Y ;  /* 0x0000000000117919 */ /* 0x000ee20000002600 */
[----:B------:R-:W-:Y:S01]  /*1120*/  PLOP3.LUT P1, PT, PT, PT, UP0, 0x80, 0x0 ;  /* 0x000000000000781c */ /* 0x000fe20003f2f008 */
[----:B------:R-:W-:Y:S01]  /*1130*/  UIMAD UR4, UR15, UR4, URZ ;  /* 0x000000040f0472a4 */ /* 0x000fe2000f8e023f */
[----:B------:R-:W-:Y:S01]  /*1140*/  SHF.R.S32.HI R19, RZ, 0x1f, R52 ;  /* 0x0000001fff137819 */ /* 0x000fe20000011434 */
[----:B------:R-:W-:Y:S01]  /*1150*/  IMAD R0, R0, c[0x0][0x178], RZ ;  /* 0x00005e0000007a24 */ /* 0x000fe200078e02ff */
[----:B------:R-:W-:Y:S01]  /*1160*/  LEA.HI R27, R122, R123, RZ, 0x4 ;  /* 0x0000007b7a1b7211 */ /* 0x000fe200078f20ff */
[----:B------:R-:W-:Y:S01]  /*1170*/  BSSY B0, `(.L_x_992) ;  /* 0x0000077000007945 */ /* 0x000fe20003800000 */
[----:B------:R-:W-:Y:S01]  /*1180*/  SEL R10, R19, RZ, !P6 ;  /* 0x000000ff130a7207 */ /* 0x000fe20007000000 */
[----:B------:R-:W-:Y:S01]  /*1190*/  IMAD R0, R6, c[0x0][0x17c], R0 ;  /* 0x00005f0006007a24 */ /* 0x000fe200078e0200 */
[----:B------:R-:W-:-:S03]  /*11a0*/  MOV R24, 0x20 ;  /* 0x0000002000187802 */ /* 0x000fc60000000f00 */
[----:B------:R-:W-:Y:S01]  /*11b0*/  IMAD R10, R10, c[0x0][0x1c0], RZ ;  /* 0x000070000a0a7a24 */ /* 0x000fe200078e02ff */
[----:B-1----:R-:W-:Y:S02]  /*11c0*/  LEA.HI R2, R122, R123, RZ, 0x3 ;  /* 0x0000007b7a027211 */ /* 0x002fe400078f18ff */
[----:B---3--:R-:W-:Y:S02]  /*11d0*/  SHF.R.S32.HI R16, RZ, 0x1f, R17 ;  /* 0x0000001fff107819 */ /* 0x008fe40000011411 */
[----:B------:R-:W-:Y:S02]  /*11e0*/  SHF.R.S32.HI R20, RZ, 0x3, R2 ;  /* 0x00000003ff147819 */ /* 0x000fe40000011402 */
[----:B------:R-:W-:Y:S01]  /*11f0*/  LOP3.LUT R2, R2, 0xfffffff8, RZ, 0xc0, !PT ;  /* 0xfffffff802027812 */ /* 0x000fe200078ec0ff */
[----:B------:R-:W-:Y:S02]  /*1200*/  IMAD R8, R16, c[0x0][0x1b8], RZ ;  /* 0x00006e0010087a24 */ /* 0x000fe400078e02ff */
[----:B------:R-:W-:-:S02]  /*1210*/  IMAD.SHL.U32 R4, R20, 0x40, RZ ;  /* 0x0000004014047824 */ /* 0x000fc400078e00ff */
[----:B------:R-:W-:Y:S02]  /*1220*/  IMAD.IADD R25, R123, 0x1, -R2 ;  /* 0x000000017b197824 */ /* 0x000fe400078e0a02 */
[----:B------:R-:W-:Y:S01]  /*1230*/  IMAD.WIDE.U32 R2, R6, c[0x0][0x178], RZ ;  /* 0x00005e0006027a25 */ /* 0x000fe200078e00ff */
[----:B------:R-:W-:-:S03]  /*1240*/  LOP3.LUT R4, R4, 0x1c0, RZ, 0xc0, !PT ;  /* 0x000001c004047812 */ /* 0x000fc600078ec0ff */
[----:B------:R-:W-:Y:S01]  /*1250*/  IMAD.SHL.U32 R12, R25, 0x8, RZ ;  /* 0x00000008190c7824 */ /* 0x000fe200078e00ff */
[----:B------:R-:W-:Y:S01]  /*1260*/  IADD3 R3, R3, R0, RZ ;  /* 0x0000000003037210 */ /* 0x000fe20007ffe0ff */
[----:B------:R-:W-:Y:S02]  /*1270*/  IMAD R9, R25, 0x10, R20 ;  /* 0x0000001019097824 */ /* 0x000fe400078e0214 */
[C---:B------:R-:W-:Y:S01]  /*1280*/  IMAD R8, R17.reuse, c[0x0][0x1bc], R8 ;  /* 0x00006f0011087a24 */ /* 0x040fe200078e0208 */
[----:B------:R-:W-:Y:S01]  /*1290*/  LOP3.LUT R0, R4, 0x38, R12, 0xf8, !PT ;  /* 0x0000003804007812 */ /* 0x000fe200078ef80c */
[----:B------:R-:W-:Y:S01]  /*12a0*/  IMAD.WIDE.U32 R2, R17, c[0x0][0x1b8], R2 ;  /* 0x00006e0011027a25 */ /* 0x000fe200078e0002 */
[----:B------:R-:W-:Y:S02]  /*12b0*/  SHF.R.U32.HI R4, RZ, 0x3, R4 ;  /* 0x00000003ff047819 */ /* 0x000fe40000011604 */
[----:B------:R-:W-:Y:S01]  /*12c0*/  IADD3 R5, R12, 0x40, RZ ;  /* 0x000000400c057810 */ /* 0x000fe20007ffe0ff */
[----:B------:R-:W-:Y:S01]  /*12d0*/  IMAD.IADD R3, R3, 0x1, R8 ;  /* 0x0000000103037824 */ /* 0x000fe200078e0208 */
[----:B------:R-:W-:-:S02]  /*12e0*/  LOP3.LUT R22, R0, R4, RZ, 0x3c, !PT ;  /* 0x0000000400167212 */ /* 0x000fc400078e3cff */
[----:B------:R-:W-:Y:S02]  /*12f0*/  SHF.R.S32.HI R4, RZ, 0x1f, R7 ;  /* 0x0000001fff047819 */ /* 0x000fe40000011407 */
[----:B------:R-:W-:Y:S02]  /*1300*/  IADD3 R0, P0, R7, R20, RZ ;  /* 0x0000001407007210 */ /* 0x000fe40007f1e0ff */
[----:B------:R-:W-:Y:S02]  /*1310*/  IADD3 R9, R9, UR23, RZ ;  /* 0x0000001709097c10 */ /* 0x000fe4000fffe0ff */
[----:B------:R-:W-:Y:S02]  /*1320*/  LEA.HI.X.SX32 R4, R20, R4, 0x1, P0 ;  /* 0x0000000414047211 */ /* 0x000fe400000f0eff */
[----:B------:R-:W-:Y:S01]  /*1330*/  PLOP3.LUT P0, PT, PT, PT, UP0, 0x80, 0x0 ;  /* 0x000000000000781c */ /* 0x000fe20003f0f008 */
[----:B------:R-:W-:Y:S01]  /*1340*/  @P1 IMAD.HI.U32 R11, R9, c[0x0][0x2c8], RZ ;  /* 0x0000b200090b1a27 */ /* 0x000fe200078e00ff */
[----:B------:R-:W-:-:S02]  /*1350*/  ISETP.GE.AND P3, PT, R5, c[0x0][0x1d4], PT ;  /* 0x0000750005007a0c */ /* 0x000fc40003f66270 */
[----:B------:R-:W-:Y:S01]  /*1360*/  SHF.R.S32.HI R13, RZ, 0x1f, R12 ;  /* 0x0000001fff0d7819 */ /* 0x000fe2000001140c */
[----:B------:R-:W-:Y:S01]  /*1370*/  IMAD R5, R4, c[0x0][0x1e0], RZ ;  /* 0x0000780004057a24 */ /* 0x000fe200078e02ff */
[----:B------:R-:W-:Y:S01]  /*1380*/  SEL R8, R52, RZ, !P6 ;  /* 0x000000ff34087207 */ /* 0x000fe20007000000 */
[----:B------:R-:W-:Y:S01]  /*1390*/  IMAD R4, R4, c[0x0][0x208], RZ ;  /* 0x0000820004047a24 */ /* 0x000fe200078e02ff */
[----:B------:R-:W-:Y:S01]  /*13a0*/  ISETP.GE.AND P4, PT, R12, c[0x0][0x1d4], PT ;  /* 0x000075000c007a0c */ /* 0x000fe20003f86270 */
[C---:B------:R-:W-:Y:S02]  /*13b0*/  IMAD R14, R0.reuse, c[0x0][0x1e4], R5 ;  /* 0x00007900000e7a24 */ /* 0x040fe400078e0205 */
[C---:B------:R-:W-:Y:S02]  /*13c0*/  IMAD R15, R0.reuse, c[0x0][0x20c], R4 ;  /* 0x00008300000f7a24 */ /* 0x040fe400078e0204 */
[----:B------:R-:W-:-:S04]  /*13d0*/  IMAD.WIDE.U32 R6, R0, c[0x0][0x1e0], R12 ;  /* 0x0000780000067a25 */ /* 0x000fc800078e000c */
[----:B------:R-:W-:Y:S01]  /*13e0*/  IMAD.WIDE.U32 R4, R0, c[0x0][0x208], R12 ;  /* 0x0000820000047a25 */ /* 0x000fe200078e000c */
[----:B------:R-:W-:Y:S02]  /*13f0*/  MOV R0, R9 ;  /* 0x0000000900007202 */ /* 0x000fe40000000f00 */
[----:B------:R-:W-:Y:S01]  /*1400*/  @P0 SHF.R.U32.HI R0, RZ, c[0x0][0x2cc], R11 ;  /* 0x0000b300ff000a19 */ /* 0x000fe2000001160b */
[C---:B------:R-:W-:Y:S02]  /*1410*/  IMAD R11, R8.reuse, c[0x0][0x1c4], R10 ;  /* 0x00007100080b7a24 */ /* 0x040fe400078e020a */
[----:B------:R-:W-:Y:S01]  /*1420*/  IMAD.WIDE.U32 R2, R8, c[0x0][0x1c0], R2 ;  /* 0x0000700008027a25 */ /* 0x000fe200078e0002 */
[----:B------:R-:W-:Y:S02]  /*1430*/  IADD3 R10, -R0, RZ, RZ ;  /* 0x000000ff000a7210 */ /* 0x000fe40007ffe1ff */
[----:B------:R-:W-:Y:S01]  /*1440*/  SHF.R.S32.HI R8, RZ, 0x1f, R0 ;  /* 0x0000001fff087819 */ /* 0x000fe20000011400 */
[----:B------:R-:W-:-:S02]  /*1450*/  IMAD.IADD R3, R3, 0x1, R11 ;  /* 0x0000000103037824 */ /* 0x000fc400078e020b */
        /* <DEDUP_REMOVED lines=9> */
[----:B------:R-:W-:Y:S02]  /*14f0*/  IMAD.IADD R0, R123, 0x1, -R9 ;  /* 0x000000017b007824 */ /* 0x000fe400078e0a09 */
[----:B------:R-:W-:Y:S02]  /*1500*/  IMAD R11, R11, c[0x0][0x1a8], RZ ;  /* 0x00006a000b0b7a24 */ /* 0x000fe400078e02ff */
[----:B------:R-:W-:-:S04]  /*1510*/  IMAD.WIDE.U32 R8, R17, c[0x0][0x1e8], R6 ;  /* 0x00007a0011087a25 */ /* 0x000fc800078e0006 */
[----:B------:R-:W-:-:S04]  /*1520*/  IMAD.WIDE.U32 R6, R17, c[0x0][0x210], R4 ;  /* 0x0000840011067a25 */ /* 0x000fc800078e0004 */
[C---:B------:R-:W-:Y:S02]  /*1530*/  IMAD R14, R16.reuse, c[0x0][0x1e8], RZ ;  /* 0x00007a00100e7a24 */ /* 0x040fe400078e02ff */
[----:B------:R-:W-:Y:S01]  /*1540*/  IMAD R15, R16, c[0x0][0x210], RZ ;  /* 0x00008400100f7a24 */ /* 0x000fe200078e02ff */
[----:B------:R-:W-:Y:S01]  /*1550*/  SHF.R.S32.HI R16, RZ, 0x1f, R0 ;  /* 0x0000001fff107819 */ /* 0x000fe20000011400 */
[C---:B------:R-:W-:Y:S02]  /*1560*/  IMAD R11, R10.reuse, c[0x0][0x1ac], R11 ;  /* 0x00006b000a0b7a24 */ /* 0x040fe400078e020b */
[----:B------:R-:W-:Y:S01]  /*1570*/  IMAD.WIDE.U32 R4, R10, c[0x0][0x1a8], R2 ;  /* 0x00006a000a047a25 */ /* 0x000fe200078e0002 */
[----:B------:R-:W-:Y:S02]  /*1580*/  LEA.HI R26, R16, R0, RZ, 0x3 ;  /* 0x00000000101a7211 */ /* 0x000fe400078f18ff */
[----:B------:R-:W-:Y:S01]  /*1590*/  IADD3 R16, R20, UR23, RZ ;  /* 0x0000001714107c10 */ /* 0x000fe2000fffe0ff */
[----:B------:R-:W-:Y:S01]  /*15a0*/  IMAD R14, R17, c[0x0][0x1ec], R14 ;  /* 0x00007b00110e7a24 */ /* 0x000fe200078e020e */
[----:B------:R-:W-:Y:S01]  /*15b0*/  IADD3 R2, R5, R11, RZ ;  /* 0x0000000b05027210 */ /* 0x000fe20007ffe0ff */
[----:B------:R-:W-:Y:S01]  /*15c0*/  IMAD R15, R17, c[0x0][0x214], R15 ;  /* 0x00008500110f7a24 */ /* 0x000fe200078e020f */
[----:B------:R-:W-:Y:S01]  /*15d0*/  LEA R18, P0, R4, c[0x0][0x160], 0x1 ;  /* 0x0000580004127a11 */ /* 0x000fe200078008ff */
[----:B------:R-:W-:Y:S01]  /*15e0*/  IMAD.IADD R9, R9, 0x1, R14 ;  /* 0x0000000109097824 */ /* 0x000fe200078e020e */
[----:B------:R-:W-:Y:S01]  /*15f0*/  LOP3.LUT R10, R26, 0xfffffff8, RZ, 0xc0, !PT ;  /* 0xfffffff81a0a7812 */ /* 0x000fe200078ec0ff */
[----:B------:R-:W-:Y:S01]  /*1600*/  IMAD.IADD R7, R7, 0x1, R15 ;  /* 0x0000000107077824 */ /* 0x000fe200078e020f */
[----:B------:R-:W-:Y:S01]  /*1610*/  LEA.HI.X R17, R4, c[0x0][0x164], R2, 0x1, P0 ;  /* 0x0000590004117a11 */ /* 0x000fe200000f0c02 */
[----:B------:R-:W-:Y:S01]  /*1620*/  IMAD.SHL.U32 R15, R25, 0x8, RZ ;  /* 0x00000008190f7824 */ /* 0x000fe200078e00ff */
[----:B------:R-:W-:Y:S01]  /*1630*/  LEA.HI R14, R122, R123, RZ, 0x6 ;  /* 0x0000007b7a0e7211 */ /* 0x000fe200078f30ff */
[----:B------:R-:W-:Y:S01]  /*1640*/  IMAD.IADD R23, R0, 0x1, -R10 ;  /* 0x0000000100177824 */ /* 0x000fe200078e0a0a */
[----:B------:R1:W3:Y:S02]  /*1650*/  SHFL.IDX PT, R4, R18, RZ, 0x181f ;  /* 0x00181fff12047589 */ /* 0x0002e400000e0000 */
[----:B------:R-:W-:Y:S01]  /*1660*/  ISETP.GE.AND P6, PT, R15, c[0x0][0x198], PT ;  /* 0x000066000f007a0c */ /* 0x000fe20003fc6270 */
[----:B------:R-:W-:Y:S01]  /*1670*/  IMAD.SHL.U32 R14, R14, 0x8, RZ ;  /* 0x000000080e0e7824 */ /* 0x000fe200078e00ff */
[----:B------:R1:W4:Y:S04]  /*1680*/  SHFL.IDX PT, R5, R17, RZ, 0x181f ;  /* 0x00181fff11057589 */ /* 0x00032800000e0000 */
[----:B------:R-:W-:-:S02]  /*1690*/  LOP3.LUT R14, R22, 0xfffffe00, R14, 0xf8, !PT ;  /* 0xfffffe00160e7812 */ /* 0x000fc400078ef80e */
[--C-:B--2---:R-:W-:Y:S01]  /*16a0*/  @P2 SHF.R.S32.HI R3, RZ, 0x1f, R21.reuse ;  /* 0x0000001fff032819 */ /* 0x104fe20000011415 */
[----:B------:R-:W-:Y:S01]  /*16b0*/  @P2 IMAD.MOV.U32 R2, RZ, RZ, R21 ;  /* 0x000000ffff022224 */ /* 0x000fe200078e0015 */
[----:B------:R-:W-:Y:S01]  /*16c0*/  @!P2 MOV R2, R52 ;  /* 0x000000340002a202 */ /* 0x000fe20000000f00 */
[----:B------:R-:W-:Y:S01]  /*16d0*/  @!P2 IMAD.MOV.U32 R3, RZ, RZ, R19 ;  /* 0x000000ffff03a224 */ /* 0x000fe200078e0013 */
[----:B------:R-:W-:Y:S01]  /*16e0*/  IADD3 R19, R15, 0x40, RZ ;  /* 0x000000400f137810 */ /* 0x000fe20007ffe0ff */
[----:B------:R-:W-:Y:S01]  /*16f0*/  IMAD.MOV.U32 R21, RZ, RZ, 0x10 ;  /* 0x00000010ff157424 */ /* 0x000fe200078e00ff */
[----:B------:R-:W-:Y:S02]  /*1700*/  SEL R0, R2, RZ, !P5 ;  /* 0x000000ff02007207 */ /* 0x000fe40006800000 */
[----:B------:R-:W-:Y:S02]  /*1710*/  SEL R2, R3, RZ, !P5 ;  /* 0x000000ff03027207 */ /* 0x000fe40006800000 */
[----:B------:R-:W-:Y:S01]  /*1720*/  ISETP.GE.AND P5, PT, R16, UR4, PT ;  /* 0x0000000410007c0c */ /* 0x000fe2000bfa6270 */
[----:B------:R-:W-:Y:S01]  /*1730*/  IMAD.WIDE.U32 R30, R0, c[0x0][0x1f0], R8 ;  /* 0x00007c00001e7a25 */ /* 0x000fe200078e0008 */
[----:B------:R-:W-:-:S03]  /*1740*/  ISETP.GE.AND P0, PT, R19, c[0x0][0x198], PT ;  /* 0x0000660013007a0c */ /* 0x000fc60003f06270 */
[C---:B------:R-:W-:Y:S01]  /*1750*/  IMAD R3, R2.reuse, c[0x0][0x1f0], RZ ;  /* 0x00007c0002037a24 */ /* 0x040fe200078e02ff */
[----:B------:R1:W-:Y:S01]  /*1760*/  STL.64 [R1+0x40], R30 ;  /* 0x0000401e01007387 */ /* 0x0003e20000100a00 */
[----:B------:R-:W-:Y:S01]  /*1770*/  IMAD R2, R2, c[0x0][0x218], RZ ;  /* 0x0000860002027a24 */ /* 0x000fe200078e02ff */
[----:B------:R-:W-:Y:S01]  /*1780*/  R2P PR, R23, 0x6 ;  /* 0x0000000617007804 */ /* 0x000fe20000000000 */
[C---:B------:R-:W-:Y:S02]  /*1790*/  IMAD R11, R0.reuse, c[0x0][0x1f4], R3 ;  /* 0x00007d00000b7a24 */ /* 0x040fe400078e0203 */
[C---:B------:R-:W-:Y:S02]  /*17a0*/  IMAD R10, R0.reuse, c[0x0][0x21c], R2 ;  /* 0x00008700000a7a24 */ /* 0x040fe400078e0202 */
[----:B------:R-:W-:Y:S01]  /*17b0*/  IMAD.WIDE.U32 R74, R0, c[0x0][0x218], R6 ;  /* 0x00008600004a7a25 */ /* 0x000fe200078e0006 */
[----:B------:R-:W-:Y:S02]  /*17c0*/  IADD3 R33, R31, R11, RZ ;  /* 0x0000000b1f217210 */ /* 0x000fe40007ffe0ff */
[----:B------:R-:W-:Y:S01]  /*17d0*/  SEL R3, R21, 0xfffffff0, !P1 ;  /* 0xfffffff015037807 */ /* 0x000fe20004800000 */
[----:B------:R-:W-:Y:S01]  /*17e0*/  IMAD.IADD R29, R75, 0x1, R10 ;  /* 0x000000014b1d7824 */ /* 0x000fe200078e020a */
[----:B------:R1:W-:Y:S01]  /*17f0*/  STL.64 [R1+0x48], R74 ;  /* 0x0000484a01007387 */ /* 0x0003e20000100a00 */
[----:B------:R-:W-:-:S03]  /*1800*/  SEL R2, R24, 0xffffffe0, !P2 ;  /* 0xffffffe018027807 */ /* 0x000fc60005000000 */
[----:B------:R1:W-:Y:S04]  /*1810*/  STL [R1+0x3c], R29 ;  /* 0x00003c1d01007387 */ /* 0x0003e80000100800 */
[----:B------:R1:W-:Y:S01]  /*1820*/  STL [R1+0x34], R33 ;  /* 0x0000342101007387 */ /* 0x0003e20000100800 */
[----:B------:R-:W-:Y:S05]  /*1830*/  @P5 BRA `(.L_x_993) ;  /* 0x000000a000005947 */ /* 0x000fea0003800000 */
[----:B---34-:R-:W-:Y:S02]  /*1840*/  SHF.R.S32.HI R0, RZ, 0x1f, R19 ;  /* 0x0000001fff007819 */ /* 0x018fe40000011413 */
[C---:B------:R-:W-:Y:S02]  /*1850*/  LEA R6, P1, R15.reuse, R4, 0x1 ;  /* 0x000000040f067211 */ /* 0x040fe400078208ff */
[----:B------:R-:W-:Y:S02]  /*1860*/  LEA.HI R0, R0, R19, RZ, 0x3 ;  /* 0x0000001300007211 */ /* 0x000fe400078f18ff */
[----:B------:R-:W-:-:S02]  /*1870*/  LEA.HI.X R7, R15, R5, R13, 0x1, P1 ;  /* 0x000000050f077211 */ /* 0x000fc400008f0c0d */
[----:B------:R-:W-:Y:S01]  /*1880*/  LOP3.LUT R8, R0, 0xfffffff8, RZ, 0xc0, !PT ;  /* 0xfffffff800087812 */ /* 0x000fe200078ec0ff */
[----:B------:R-:W-:-:S04]  /*1890*/  IMAD.SHL.U32 R0, R14, 0x2, RZ ;  /* 0x000000020e007824 */ /* 0x000fc800078e00ff */
[----:B------:R-:W-:Y:S01]  /*18a0*/  IMAD.WIDE R4, R8, 0x2, R4 ;  /* 0x0000000208047825 */ /* 0x000fe200078e0204 */
[----:B------:R-:W-:Y:S01]  /*18b0*/  @!PT LDS RZ, [RZ] ;  /* 0x00000000fffff984 */ /* 0x000fe20000000800 */
[----:B------:R2:W-:Y:S04]  /*18c0*/  LDGSTS.E.BYPASS.LTC128B.128 [R0+0x8080], [R6.64], !P6 ;  /* 0x0808000006007fae */ /* 0x0005e8000f101d54 */
[----:B------:R2:W-:Y:S02]  /*18d0*/  LDGSTS.E.BYPASS.LTC128B.128 [R0+0xc080], [R4.64], !P0 ;  /* 0x0c08000004007fae */ /* 0x0005e4000c101d54 */
.L_x_993:
[----:B---34-:R-:W-:Y:S05]  /*18e0*/  BSYNC B0 ;  /* 0x0000000000007941 */ /* 0x018fea0003800000 */
.L_x_992:
[----:B--2---:R-:W-:Y:S01]  /*18f0*/  IADD3 R0, R16, 0x10, RZ ;  /* 0x0000001010007810 */ /* 0x004fe20007ffe0ff */
[----:B------:R2:W3:Y:S01]  /*1900*/  SHFL.IDX PT, R5, R17, 0x1, 0x181f ;  /* 0x00381f0011057f89 */ /* 0x0004e200000e0000 */
[----:B------:R-:W-:Y:S02]  /*1910*/  BSSY B0, `(.L_x_994) ;  /* 0x000000e000007945 */ /* 0x000fe40003800000 */
[----:B------:R-:W-:Y:S01]  /*1920*/  ISETP.GE.AND P1, PT, R0, UR4, PT ;  /* 0x0000000400007c0c */ /* 0x000fe2000bf26270 */
[----:B------:R2:W4:-:S12]  /*1930*/  SHFL.IDX PT, R4, R18, 0x1, 0x181f ;  /* 0x00381f0012047f89 */ /* 0x00051800000e0000 */
[----:B------:R-:W-:Y:S05]  /*1940*/  @P1 BRA `(.L_x_995) ;  /* 0x000000a000001947 */ /* 0x000fea0003800000 */
[----:B------:R-:W-:Y:S02]  /*1950*/  SHF.R.S32.HI R0, RZ, 0x1f, R19 ;  /* 0x0000001fff007819 */ /* 0x000fe40000011413 */
[C---:B----4-:R-:W-:Y:S02]  /*1960*/  LEA R6, P1, R15.reuse, R4, 0x1 ;  /* 0x000000040f067211 */ /* 0x050fe400078208ff */
        /* <DEDUP_REMOVED lines=8> */
.L_x_995:
[----:B------:R-:W-:Y:S05]  /*19f0*/  BSYNC B0 ;  /* 0x0000000000007941 */ /* 0x000fea0003800000 */
.L_x_994:
[----:B---3--:R-:W-:Y:S01]  /*1a00*/  IADD3 R0, R16, 0x20, RZ ;  /* 0x0000002010007810 */ /* 0x008fe20007ffe0ff */
[----:B------:R3:W1:Y:S01]  /*1a10*/  SHFL.IDX PT, R5, R17, 0x2, 0x181f ;  /* 0x00581f0011057f89 */ /* 0x00066200000e0000 */
[----:B------:R-:W-:Y:S02]  /*1a20*/  BSSY B0, `(.L_x_996) ;  /* 0x000000e000007945 */ /* 0x000fe40003800000 */
[----:B------:R-:W-:Y:S01]  /*1a30*/  ISETP.GE.AND P1, PT, R0, UR4, PT ;  /* 0x0000000400007c0c */ /* 0x000fe2000bf26270 */
[----:B----4-:R3:W4:-:S12]  /*1a40*/  SHFL.IDX PT, R4, R18, 0x2, 0x181f ;  /* 0x00581f0012047f89 */ /* 0x01071800000e0000 */
[----:B------:R-:W-:Y:S05]  /*1a50*/  @P1 BRA `(.L_x_997) ;  /* 0x000000a000001947 */ /* 0x000fea0003800000 */
[----:B------:R-:W-:Y:S02]  /*1a60*/  SHF.R.S32.HI R0, RZ, 0x1f, R19 ;  /* 0x0000001fff007819 */ /* 0x000fe40000011413 */
[C---:B----4-:R-:W-:Y:S02]  /*1a70*/  LEA R6, P1, R15.reuse, R4, 0x1 ;  /* 0x000000040f067211 */ /* 0x050fe400078208ff */
        /* <DEDUP_REMOVED lines=8> */
.L_x_997:
[----:B------:R-:W-:Y:S05]  /*1b00*/  BSYNC B0 ;  /* 0x0000000000007941 */ /* 0x000fea0003800000 */
.L_x_996:
[----:B-1----:R-:W-:Y:S01]  /*1b10*/  IADD3 R0, R16, 0x30, RZ ;  /* 0x0000003010007810 */ /* 0x002fe20007ffe0ff */
[----:B------:R1:W2:Y:S01]  /*1b20*/  SHFL.IDX PT, R5, R17, 0x3, 0x181f ;  /* 0x00781f0011057f89 */ /* 0x0002a200000e0000 */
[----:B------:R-:W-:Y:S02]  /*1b30*/  BSSY B0, `(.L_x_998) ;  /* 0x000000e000007945 */ /* 0x000fe40003800000 */
[----:B------:R-:W-:Y:S01]  /*1b40*/  ISETP.GE.AND P1, PT, R0, UR4, PT ;  /* 0x0000000400007c0c */ /* 0x000fe2000bf26270 */
[----:B----4-:R1:W4:-:S12]  /*1b50*/  SHFL.IDX PT, R4, R18, 0x3, 0x181f ;  /* 0x00781f0012047f89 */ /* 0x01031800000e0000 */
[----:B------:R-:W-:Y:S05]  /*1b60*/  @P1 BRA `(.L_x_999) ;  /* 0x000000a000001947 */ /* 0x000fea0003800000 */
[----:B------:R-:W-:Y:S02]  /*1b70*/  SHF.R.S32.HI R0, RZ, 0x1f, R19 ;  /* 0x0000001fff007819 */ /* 0x000fe40000011413 */
[C---:B----4-:R-:W-:Y:S02]  /*1b80*/  LEA R6, P1, R15.reuse, R4, 0x1 ;  /* 0x000000040f067211 */ /* 0x050fe400078208ff */
        /* <DEDUP_REMOVED lines=8> */
.L_x_999:
[----:B------:R-:W-:Y:S05]  /*1c10*/  BSYNC B0 ;  /* 0x0000000000007941 */ /* 0x000fea0003800000 */
.L_x_998:
[----:B--2---:R-:W-:Y:S01]  /*1c20*/  IADD3 R0, R16, 0x40, RZ ;  /* 0x0000004010007810 */ /* 0x004fe20007ffe0ff */
        /* <DEDUP_REMOVED lines=15> */
.L_x_1001:
[----:B------:R-:W-:Y:S05]  /*1d20*/  BSYNC B0 ;  /* 0x0000000000007941 */ /* 0x000fea0003800000 */
.L_x_1000:
        /* <DEDUP_REMOVED lines=16> */
.L_x_1003:
[----:B------:R-:W-:Y:S05]  /*1e30*/  BSYNC B0 ;  /* 0x0000000000007941 */ /* 0x000fea0003800000 */
.L_x_1002:
        /* <DEDUP_REMOVED lines=16> */
.L_x_1005:
[----:B------:R-:W-:Y:S05]  /*1f40*/  BSYNC B0 ;  /* 0x0000000000007941 */ /* 0x000fea0003800000 */
.L_x_1004:
[----:B-1----:R-:W-:Y:S01]  /*1f50*/  IADD3 R0, R16, 0x70, RZ ;  /* 0x0000007010007810 */ /* 0x002fe20007ffe0ff */
[----:B----4-:R-:W1:Y:S01]  /*1f60*/  SHFL.IDX PT, R4, R18, 0x7, 0x181f ;  /* 0x00f81f0012047f89 */ /* 0x010e6200000e0000 */
[----:B------:R-:W-:Y:S01]  /*1f70*/  UMOV UR25, 0x30 ;  /* 0x0000003000197882 */ /* 0x000fe20000000000 */
[----:B------:R-:W-:Y:S01]  /*1f80*/  IMAD.SHL.U32 R243, R14, 0x2, RZ ;  /* 0x000000020ef37824 */ /* 0x000fe200078e00ff */
[----:B------:R-:W-:Y:S01]  /*1f90*/  ISETP.GE.AND P1, PT, R0, UR4, PT ;  /* 0x0000000400007c0c */ /* 0x000fe2000bf26270 */
[----:B------:R-:W4:Y:S01]  /*1fa0*/  SHFL.IDX PT, R5, R17, 0x7, 0x181f ;  /* 0x00f81f0011057f89 */ /* 0x000f2200000e0000 */
[----:B------:R-:W-:Y:S01]  /*1fb0*/  UIMAD UR24, UR13, -0x30, UR25 ;  /* 0xffffffd00d1878a4 */ /* 0x000fe2000f8e0219 */
[----:B------:R-:W-:Y:S01]  /*1fc0*/  IMAD.MOV.U32 R124, RZ, RZ, R32 ;  /* 0x000000ffff7c7224 */ /* 0x000fe200078e0020 */
[----:B------:R-:W-:Y:S01]  /*1fd0*/  ULDC.64 UR4, c[0x0][0x1e0] ;  /* 0x0000780000047ab9 */ /* 0x000fe20000000a00 */
[----:B------:R-:W-:Y:S01]  /*1fe0*/  IMAD.MOV.U32 R125, RZ, RZ, R33 ;  /* 0x000000ffff7d7224 */ /* 0x000fe200078e0021 */
[----:B------:R-:W-:Y:S01]  /*1ff0*/  UIMAD.WIDE.U32 UR28, UR25, UR4, URZ ;  /* 0x00000004191c72a5 */ /* 0x000fe2000f8e003f */
[----:B------:R-:W-:Y:S01]  /*2000*/  IMAD.MOV.U32 R124, RZ, RZ, R30 ;  /* 0x000000ffff7c7224 */ /* 0x000fe200078e001e */
[----:B------:R-:W-:Y:S01]  /*2010*/  UIMAD UR25, UR25, UR5, URZ ;  /* 0x00000005191972a4 */ /* 0x000fe2000f8e023f */
[----:B------:R-:W-:Y:S01]  /*2020*/  IMAD.U32 R119, RZ, RZ, UR24 ;  /* 0x00000018ff777e24 */ /* 0x000fe2000f8e00ff */
[----:B------:R-:W-:Y:S01]  /*2030*/  UIADD3 UR14, UR13, -0x1, URZ ;  /* 0xffffffff0d0e7890 */ /* 0x000fe2000fffe03f */
[----:B------:R-:W-:Y:S01]  /*2040*/  SHF.R.S32.HI R11, RZ, 0x4, R27 ;  /* 0x00000004ff0b7819 */ /* 0x000fe2000001141b */
[----:B------:R-:W-:Y:S01]  /*2050*/  UIADD3 UR25, UR29, UR25, URZ ;  /* 0x000000191d197290 */ /* 0x000fe2000fffe03f */
[----:B------:R-:W-:Y:S01]  /*2060*/  @!P1 SHF.R.S32.HI R0, RZ, 0x1f, R19 ;  /* 0x0000001fff009819 */ /* 0x000fe20000011413 */
[----:B------:R-:W-:Y:S01]  /*2070*/  IMAD.U32 R8, RZ, RZ, UR28 ;  /* 0x0000001cff087e24 */ /* 0x000fe2000f8e00ff */
[----:B------:R-:W-:Y:S01]  /*2080*/  IADD3 R24, R119, UR9, -R20 ;  /* 0x0000000977187c10 */ /* 0x000fe2000fffe814 */
[----:B------:R-:W-:Y:S01]  /*2090*/  USHF.R.S32.HI UR11, URZ, 0x1f, UR14 ;  /* 0x0000001f3f0b7899 */ /* 0x000fe2000801140e */
[----:B------:R-:W-:Y:S01]  /*20a0*/  @!P1 LEA.HI R0, R0, R19, RZ, 0x3 ;  /* 0x0000001300009211 */ /* 0x000fe200078f18ff */
[----:B------:R-:W-:Y:S01]  /*20b0*/  UIMAD UR6, UR25, UR14, URZ ;  /* 0x0000000e190672a4 */ /* 0x000fe2000f8e023f */
[----:B------:R-:W-:Y:S01]  /*20c0*/  ISETP.GE.AND P5, PT, R24, 0x11, PT ;  /* 0x000000111800780c */ /* 0x000fe20003fa6270 */
[----:B------:R-:W-:Y:S01]  /*20d0*/  IMAD.MOV.U32 R116, RZ, RZ, R8 ;  /* 0x000000ffff747224 */ /* 0x000fe200078e0008 */
[C---:B-1----:R-:W-:Y:S01]  /*20e0*/  @!P1 LEA R6, P2, R15.reuse, R4, 0x1 ;  /* 0x000000040f069211 */ /* 0x042fe200078408ff */
[----:B------:R-:W-:Y:S01]  /*20f0*/  UIMAD UR6, UR11, UR28, UR6 ;  /* 0x0000001c0b0672a4 */ /* 0x000fe2000f8e0206 */
[----:B------:R-:W-:Y:S01]  /*2100*/  @!P1 LOP3.LUT R0, R0, 0xfffffff8, RZ, 0xc0, !PT ;  /* 0xfffffff800009812 */ /* 0x000fe200078ec0ff */
[----:B------:R-:W-:Y:S01]  /*2110*/  IMAD.U32 R9, RZ, RZ, UR29 ;  /* 0x0000001dff097e24 */ /* 0x000fe2000f8e00ff */
[----:B----4-:R-:W-:Y:S01]  /*2120*/  @!P1 LEA.HI.X R7, R15, R5, R13, 0x1, P2 ;  /* 0x000000050f079211 */ /* 0x010fe200010f0c0d */
[----:B------:R-:W-:Y:S01]  /*2130*/  UIMAD.WIDE.U32 UR18, UR4, 0x20, URZ ;  /* 0x00000020041278a5 */ /* 0x000fe2000f8e003f */
[----:B------:R-:W-:Y:S01]  /*2140*/  ISETP.GE.AND P2, PT, R24, 0x21, PT ;  /* 0x000000211800780c */ /* 0x000fe20003f46270 */
[----:B------:R-:W-:Y:S01]  /*2150*/  @!P1 IMAD.WIDE R4, R0, 0x2, R4 ;  /* 0x0000000200049825 */ /* 0x000fe200078e0204 */
[----:B------:R-:W-:Y:S01]  /*2160*/  USHF.L.U32 UR10, UR5, 0x5, URZ ;  /* 0x00000005050a7899 */ /* 0x000fe2000800063f */
[----:B------:R-:W-:Y:S01]  /*2170*/  @!PT LDS RZ, [RZ] ;  /* 0x00000000fffff984 */ /* 0x000fe20000000800 */
[----:B------:R1:W-:Y:S01]  /*2180*/  @!P1 LDGSTS.E.BYPASS.LTC128B.128 [R243+0xb880], [R6.64], !P6 ;  /* 0x0b88000006f39fae */ /* 0x0003e2000f101d54 */
[----:B------:R-:W-:Y:S01]  /*2190*/  ISETP.GE.AND P6, PT, R24, 0x1, PT ;  /* 0x000000011800780c */ /* 0x000fe20003fc6270 */
[----:B------:R-:W-:Y:S01]  /*21a0*/  IMAD.U32 R9, RZ, RZ, UR5 ;  /* 0x00000005ff097e24 */ /* 0x000fe2000f8e00ff */
[----:B------:R-:W-:Y:S01]  /*21b0*/  UIADD3 UR10, UR19, UR10, URZ ;  /* 0x0000000a130a7290 */ /* 0x000fe2000fffe03f */
[----:B------:R4:W-:Y:S01]  /*21c0*/  @!P1 LDGSTS.E.BYPASS.LTC128B.128 [R243+0xf880], [R4.64], !P0 ;  /* 0x0f88000004f39fae */ /* 0x0009e2000c101d54 */
[----:B------:R-:W-:Y:S01]  /*21d0*/  LEA.HI R12, R27, R11, RZ, 0x1 ;  /* 0x0000000b1b0c7211 */ /* 0x000fe200078f08ff */
[----:B------:R-:W-:Y:S01]  /*21e0*/  IMAD.MOV.U32 R72, RZ, RZ, R28 ;  /* 0x000000ffff487224 */ /* 0x000fe200078e001c */
[----:B------:R-:W-:Y:S01]  /*21f0*/  LEA.HI R121, R122, R123, RZ, 0x5 ;  /* 0x0000007b7a797211 */ /* 0x000fe200078f28ff */
[----:B------:R-:W0:Y:S01]  /*2200*/  LDGDEPBAR ;  /* 0x00000000000079af */ /* 0x000e220000000000 */
[----:B------:R-:W-:Y:S01]  /*2210*/  IMAD.MOV.U32 R73, RZ, RZ, R29 ;  /* 0x000000ffff497224 */ /* 0x000fe200078e001d */
[----:B------:R-:W-:Y:S01]  /*2220*/  UISETP.GT.AND UP0, UPT, UR14, UR8, UPT ;  /* 0x000000080e00728c */ /* 0x000fe2000bf04270 */
[----:B------:R-:W-:Y:S01]  /*2230*/  SHF.R.S32.HI R120, RZ, 0x5, R121 ;  /* 0x00000005ff787819 */ /* 0x000fe20000011479 */
[----:B------:R-:W-:Y:S01]  /*2240*/  IMAD.MOV.U32 R72, RZ, RZ, R74 ;  /* 0x000000ffff487224 */ /* 0x000fe200078e004a */
[----:B------:R-:W-:Y:S04]  /*2250*/  STL.64 [R1+0x30], R124 ;  /* 0x0000307c01007387 */ /* 0x000fe80000100a00 */
[----:B------:R-:W-:Y:S01]  /*2260*/  STL.64 [R1+0x38], R72 ;  /* 0x0000384801007387 */ /* 0x000fe20000100a00 */
[----:B-1----:R-:W-:-:S02]  /*2270*/  IMAD.U32 R6, RZ, RZ, UR4 ;  /* 0x00000004ff067e24 */ /* 0x002fc4000f8e00ff */
[----:B----4-:R-:W-:-:S05]  /*2280*/  IMAD.WIDE.U32 R4, R116, UR14, R124 ;  /* 0x0000000e74047c25 */ /* 0x010fca000f8e007c */
[----:B------:R-:W-:Y:S01]  /*2290*/  IADD3 R0, R5, UR6, RZ ;  /* 0x0000000605007c10 */ /* 0x000fe2000fffe0ff */
[----:B------:R-:W-:Y:S01]  /*22a0*/  ULDC.64 UR6, c[0x0][0x208] ;  /* 0x0000820000067ab9 */ /* 0x000fe20000000a00 */
[----:B------:R-:W-:Y:S01]  /*22b0*/  BAR.SYNC.DEFER_BLOCKING 0x0 ;  /* 0x0000000000007b1d */ /* 0x000fe20000010000 */
[----:B------:R-:W-:Y:S01]  /*22c0*/  @P5 LEA R7, P0, R6, R4, 0x4 ;  /* 0x0000000406075211 */ /* 0x000fe200078020ff */
[----:B------:R-:W-:Y:S01]  /*22d0*/  UIMAD UR11, UR11, UR6, URZ ;  /* 0x000000060b0b72a4 */ /* 0x000fe2000f8e023f */
[----:B------:R-:W-:Y:S01]  /*22e0*/  @P6 LEA R8, P1, R4, c[0x0][0x1c8], 0x1 ;  /* 0x0000720004086a11 */ /* 0x000fe200078208ff */
[----:B------:R-:W-:Y:S01]  /*22f0*/  UIMAD.WIDE.U32 UR26, UR14, UR6, URZ ;  /* 0x000000060e1a72a5 */ /* 0x000fe2000f8e003f */
[----:B------:R-:W-:Y:S01]  /*2300*/  @P5 LEA.HI.X R10, R6, R0, R9, 0x4, P0 ;  /* 0x00000000060a5211 */ /* 0x000fe200000f2409 */
[----:B------:R-:W-:Y:S01]  /*2310*/  UIMAD UR11, UR14, UR7, UR11 ;  /* 0x000000070e0b72a4 */ /* 0x000fe2000f8e020b */
[C---:B------:R-:W-:Y:S01]  /*2320*/  @P2 IADD3 R5, P0, R4.reuse, UR18, RZ ;  /* 0x0000001204052c10 */ /* 0x040fe2000ff1e0ff */
[----:B------:R-:W-:Y:S01]  /*2330*/  USHF.L.U32 UR12, UR6, 0x5, URZ ;  /* 0x00000005060c7899 */ /* 0x000fe2000800063f */
[----:B------:R-:W-:-:S02]  /*2340*/  @P6 LEA.HI.X R9, R4, c[0x0][0x1cc], R0, 0x1, P1 ;  /* 0x0000730004096a11 */ /* 0x000fc400008f0c00 */
[----:B------:R-:W-:Y:S02]  /*2350*/  @P5 LEA R6, P1, R7, c[0x0][0x1c8], 0x1 ;  /* 0x0000720007065a11 */ /* 0x000fe400078208ff */
[----:B------:R-:W-:Y:S02]  /*2360*/  @P2 IADD3.X R0, R0, UR10, RZ, P0, !PT ;  /* 0x0000000a00002c10 */ /* 0x000fe400087fe4ff */
[----:B------:R-:W-:Y:S02]  /*2370*/  @P2 LEA R4, P0, R5, c[0x0][0x1c8], 0x1 ;  /* 0x0000720005042a11 */ /* 0x000fe400078008ff */
[----:B------:R-:W-:Y:S02]  /*2380*/  @P5 LEA.HI.X R7, R7, c[0x0][0x1cc], R10, 0x1, P1 ;  /* 0x0000730007075a11 */ /* 0x000fe400008f0c0a */
[----:B------:R-:W-:Y:S01]  /*2390*/  @P2 LEA.HI.X R5, R5, c[0x0][0x1cc], R0, 0x1, P0 ;  /* 0x0000730005052a11 */ /* 0x000fe200000f0c00 */
[----:B------:R-:W-:Y:S01]  /*23a0*/  IMAD.SHL.U32 R0, R25, 0x40, RZ ;  /* 0x0000004019007824 */ /* 0x000fe200078e00ff */
[----:B------:R-:W-:-:S02]  /*23b0*/  LOP3.LUT R10, R12, 0xfffffffe, RZ, 0xc0, !PT ;  /* 0xfffffffe0c0a7812 */ /* 0x000fc400078ec0ff */
[----:B------:R-:W-:Y:S01]  /*23c0*/  LOP3.LUT P0, RZ, R25, 0x2, RZ, 0xc0, !PT ;  /* 0x0000000219ff7812 */ /* 0x000fe2000780c0ff */
[----:B------:R-:W-:Y:S01]  /*23d0*/  @!PT LDS RZ, [RZ] ;  /* 0x00000000fffff984 */ /* 0x000fe20000000800 */
[----:B------:R-:W-:Y:S01]  /*23e0*/  @!PT LDS RZ, [RZ] ;  /* 0x00000000fffff984 */ /* 0x000fe20000000800 */
[----:B------:R-:W-:Y:S01]  /*23f0*/  @!PT LDS RZ, [RZ] ;  /* 0x00000000fffff984 */ /* 0x000fe20000000800 */
[----:B------:R1:W-:Y:S01]  /*2400*/  @P6 LDGSTS.E.BYPASS.LTC128B.128 [R243+0x5080], [R8.64], !P4 ;  /* 0x0508000008f36fae */ /* 0x0003e2000e101d54 */
[----:B------:R-:W-:Y:S01]  /*2410*/  LOP3.LUT R0, R0, 0x1c0, RZ, 0xc0, !PT ;  /* 0x000001c000007812 */ /* 0x000fe200078ec0ff */
[----:B------:R-:W-:Y:S01]  /*2420*/  IMAD.IADD R10, R11, 0x1, -R10 ;  /* 0x000000010b0a7824 */ /* 0x000fe200078e0a0a */
[C---:B------:R-:W-:Y:S01]  /*2430*/  ISETP.LT.OR P1, PT, R24.reuse, 0x1, P4 ;  /* 0x000000011800780c */ /* 0x040fe20002721670 */
[----:B------:R1:W-:Y:S01]  /*2440*/  @P6 LDGSTS.E.BYPASS.LTC128B.128 [R243+0x6880], [R8.64+0x80], !P3 ;  /* 0x0688008008f36fae */ /* 0x0003e2000d901d54 */
[----:B------:R-:W-:-:S03]  /*2450*/  ISETP.LT.OR P6, PT, R24, 0x1, P3 ;  /* 0x000000011800780c */ /* 0x000fc60001fc1670 */
[----:B------:R4:W-:Y:S04]  /*2460*/  @P5 LDGSTS.E.BYPASS.LTC128B.128 [R243+0x5880], [R6.64], !P4 ;  /* 0x0588000006f35fae */ /* 0x0009e8000e101d54 */
[----:B------:R4:W-:Y:S04]  /*2470*/  @P5 LDGSTS.E.BYPASS.LTC128B.128 [R243+0x7080], [R6.64+0x80], !P3 ;  /* 0x0708008006f35fae */ /* 0x0009e8000d901d54 */
[----:B------:R5:W-:Y:S04]  /*2480*/  @P2 LDGSTS.E.BYPASS.LTC128B.128 [R243+0x6080], [R4.64], !P4 ;  /* 0x0608000004f32fae */ /* 0x000be8000e101d54 */
[----:B------:R5:W-:Y:S04]  /*2490*/  @P2 LDGSTS.E.BYPASS.LTC128B.128 [R243+0x7880], [R4.64+0x80], !P3 ;  /* 0x0788008004f32fae */ /* 0x000be8000d901d54 */
[----:B------:R-:W0:Y:S01]  /*24a0*/  LDGDEPBAR ;  /* 0x00000000000079af */ /* 0x000e220000000000 */
[----:B----4-:R-:W-:-:S02]  /*24b0*/  IMAD.SHL.U32 R6, R23, 0x40, RZ ;  /* 0x0000004017067824 */ /* 0x010fc400078e00ff */
[----:B------:R-:W-:-:S05]  /*24c0*/  IMAD.SHL.U32 R7, R20, 0x8, RZ ;  /* 0x0000000814077824 */ /* 0x000fca00078e00ff */
[----:B------:R-:W-:Y:S01]  /*24d0*/  LOP3.LUT R7, R0, 0x8, R7, 0xf8, !PT ;  /* 0x0000000800077812 */ /* 0x000fe200078ef807 */
[----:B-----5:R-:W-:Y:S01]  /*24e0*/  IMAD.SHL.U32 R5, R26, 0x40, RZ ;  /* 0x000000401a057824 */ /* 0x020fe200078e00ff */
[----:B------:R-:W-:-:S04]  /*24f0*/  DEPBAR.LE SB0, 0x1 ;  /* 0x000080400000791a */ /* 0x000fc80000000000 */
[----:B------:R-:W-:Y:S01]  /*2500*/  LOP3.LUT R4, R6, 0x1c0, RZ, 0xc0, !PT ;  /* 0x000001c006047812 */ /* 0x000fe200078ec0ff */
[----:B------:R-:W-:-:S04]  /*2510*/  DEPBAR.LE SB0, 0x0 ;  /* 0x000080000000791a */ /* 0x000fc80000000000 */
[----:B------:R-:W-:Y:S01]  /*2520*/  IMAD.SHL.U32 R6, R10, 0x8, RZ ;  /* 0x000000080a067824 */ /* 0x000fe200078e00ff */
[----:B------:R-:W-:Y:S02]  /*2530*/  LOP3.LUT R118, R5, 0xfffffe00, RZ, 0xc0, !PT ;  /* 0xfffffe0005767812 */ /* 0x000fe400078ec0ff */
[----:B------:R-:W-:Y:S02]  /*2540*/  SHF.R.U32.HI R0, RZ, 0x3, R0 ;  /* 0x00000003ff007819 */ /* 0x000fe40000011600 */
[----:B------:R-:W-:Y:S02]  /*2550*/  LOP3.LUT R5, R4, 0x8, R6, 0xf8, !PT ;  /* 0x0000000804057812 */ /* 0x000fe400078ef806 */
[----:B------:R-:W-:Y:S02]  /*2560*/  SHF.R.U32.HI R4, RZ, 0x3, R4 ;  /* 0x00000003ff047819 */ /* 0x000fe40000011604 */
[----:B------:R-:W-:Y:S02]  /*2570*/  LOP3.LUT R0, R7, R0, RZ, 0x3c, !PT ;  /* 0x0000000007007212 */ /* 0x000fe400078e3cff */
[----:B------:R-:W-:Y:S01]  /*2580*/  LOP3.LUT R117, R5, R4, RZ, 0x3c, !PT ;  /* 0x0000000405757212 */ /* 0x000fe200078e3cff */
[----:B------:R-:W-:-:S02]  /*2590*/  IMAD R4, R120, 0x400, R118 ;  /* 0x0000040078047824 */ /* 0x000fc400078e0276 */
[----:B------:R-:W-:Y:S02]  /*25a0*/  IMAD R0, R10, 0x200, R0 ;  /* 0x000002000a007824 */ /* 0x000fe400078e0200 */
[----:B------:R-:W-:Y:S02]  /*25b0*/  IMAD.IADD R4, R117, 0x1, R4 ;  /* 0x0000000175047824 */ /* 0x000fe400078e0204 */
[----:B------:R-:W-:Y:S01]  /*25c0*/  IMAD.SHL.U32 R224, R0, 0x2, RZ ;  /* 0x0000000200e07824 */ /* 0x000fe200078e00ff */
[----:B------:R-:W-:Y:S01]  /*25d0*/  BAR.SYNC.DEFER_BLOCKING 0x0 ;  /* 0x0000000000007b1d */ /* 0x000fe20000010000 */
[----:B------:R-:W-:-:S03]  /*25e0*/  IMAD.SHL.U32 R231, R4, 0x2, RZ ;  /* 0x0000000204e77824 */ /* 0x000fc600078e00ff */
[C---:B------:R-:W-:Y:S01]  /*25f0*/  IADD3 R0, R224.reuse, 0x5080, RZ ;  /* 0x00005080e0007810 */ /* 0x040fe20007ffe0ff */
[C-C-:B------:R-:W-:Y:S01]  /*2600*/  IMAD R233, R3.reuse, 0x2, R231.reuse ;  /* 0x0000000203e97824 */ /* 0x140fe200078e02e7 */
[----:B------:R-:W-:Y:S01]  /*2610*/  IADD3 R235, R224, 0x50a0, RZ ;  /* 0x000050a0e0eb7810 */ /* 0x000fe20007ffe0ff */
[----:B------:R-:W-:Y:S01]  /*2620*/  IMAD R232, R2, 0x2, R231 ;  /* 0x0000000202e87824 */ /* 0x000fe200078e02e7 */
[----:B------:R-:W-:Y:S01]  /*2630*/  @P0 IADD3 R235, R0, -0x20, RZ ;  /* 0xffffffe000eb0810 */ /* 0x000fe20007ffe0ff */
[----:B------:R-:W-:Y:S02]  /*2640*/  IMAD R234, R2, 0x2, R233 ;  /* 0x0000000202ea7824 */ /* 0x000fe400078e02e9 */
[----:B------:R-:W-:Y:S01]  /*2650*/  IMAD R236, R3, 0x2, R232 ;  /* 0x0000000203ec7824 */ /* 0x000fe200078e02e8 */
[C---:B------:R-:W-:Y:S02]  /*2660*/  IADD3 R241, R235.reuse, 0x800, RZ ;  /* 0x00000800ebf17810 */ /* 0x040fe40007ffe0ff */
[----:B------:R-:W-:-:S02]  /*2670*/  IADD3 R240, R235, 0x1000, RZ ;  /* 0x00001000ebf07810 */ /* 0x000fc40007ffe0ff */
[C---:B------:R-:W-:Y:S02]  /*2680*/  IADD3 R239, R235.reuse, 0x1800, RZ ;  /* 0x00001800ebef7810 */ /* 0x040fe40007ffe0ff */
[C---:B------:R-:W-:Y:S02]  /*2690*/  IADD3 R238, R235.reuse, 0x2000, RZ ;  /* 0x00002000ebee7810 */ /* 0x040fe40007ffe0ff */
[----:B------:R-:W-:Y:S01]  /*26a0*/  IADD3 R237, R235, 0x2800, RZ ;  /* 0x00002800ebed7810 */ /* 0x000fe20007ffe0ff */
[----:B-1----:R-:W-:Y:S04]  /*26b0*/  LDSM.16.M88.4 R8, [R231+0x8080] ;  /* 0x00808000e708783b */ /* 0x002fe80000000200 */
[----:B------:R-:W-:Y:S04]  /*26c0*/  LDSM.16.M88.4 R4, [R231+0xa080] ;  /* 0x00a08000e704783b */ /* 0x000fe80000000200 */
[----:B--23--:R-:W1:Y:S04]  /*26d0*/  LDSM.16.M88.4 R16, [R224+0x5880] ;  /* 0x00588000e010783b */ /* 0x00ce680000000200 */
[----:B------:R-:W2:Y:S04]  /*26e0*/  LDSM.16.M88.4 R12, [R224+0x5080] ;  /* 0x00508000e00c783b */ /* 0x000ea80000000200 */
[----:B------:R-:W3:Y:S04]  /*26f0*/  LDSM.16.M88.4 R20, [R224+0x6080] ;  /* 0x00608000e014783b */ /* 0x000ee80000000200 */
[----:B------:R-:W-:Y:S04]  /*2700*/  LDSM.16.M88.4 R36, [R235] ;  /* 0x00000000eb24783b */ /* 0x000fe80000000200 */
[----:B------:R-:W-:Y:S04]  /*2710*/  LDSM.16.M88.4 R48, [R235+0x1000] ;  /* 0x00100000eb30783b */ /* 0x000fe80000000200 */
[----:B------:R-:W-:Y:S01]  /*2720*/  LDSM.16.M88.4 R40, [R235+0x800] ;  /* 0x00080000eb28783b */ /* 0x000fe20000000200 */
[-C--:B-1----:R-:W-:Y:S08]  /*2730*/  HMMA.16816.F32.BF16 R64, R8, R16.reuse, RZ ;  /* 0x000000100840723c */ /* 0x082ff000000418ff */
[----:B------:R-:W-:Y:S07]  /*2740*/  HMMA.16816.F32.BF16 R44, R4, R16, RZ ;  /* 0x00000010042c723c */ /* 0x000fee00000418ff */
[----:B------:R-:W-:Y:S01]  /*2750*/  IMAD.U32 R16, RZ, RZ, UR26 ;  /* 0x0000001aff107e24 */ /* 0x000fe2000f8e00ff */
[----:B--2---:R-:W-:Y:S01]  /*2760*/  HMMA.16816.F32.BF16 R68, R8, R12, RZ ;  /* 0x0000000c0844723c */ /* 0x004fe200000418ff */
[----:B------:R-:W-:Y:S01]  /*2770*/  UIADD3 UR26, UR27, UR11, URZ ;  /* 0x0000000b1b1a7290 */ /* 0x000fe2000fffe03f */
[----:B------:R-:W-:-:S02]  /*2780*/  IMAD.U32 R17, RZ, RZ, UR27 ;  /* 0x0000001bff117e24 */ /* 0x000fc4000f8e00ff */
[----:B------:R-:W-:Y:S02]  /*2790*/  UMOV UR11, 0x5 ;  /* 0x00000005000b7882 */ /* 0x000fe40000000000 */
[----:B------:R-:W-:Y:S02]  /*27a0*/  UIMAD UR26, UR26, 0x30, URZ ;  /* 0x000000301a1a78a4 */ /* 0x000fe4000f8e023f */
[----:B------:R-:W-:Y:S01]  /*27b0*/  HMMA.16816.F32.BF16 R32, R4, R12, RZ ;  /* 0x0000000c0420723c */ /* 0x000fe200000418ff */
[----:B------:R-:W-:-:S07]  /*27c0*/  USHF.L.U64.HI UR11, UR6, UR11, UR7 ;  /* 0x0000000b060b7299 */ /* 0x000fce0008010207 */
[-C--:B------:R-:W-:Y:S08]  /*27d0*/  HMMA.16816.F32.BF16 R56, R4, R14.reuse, RZ ;  /* 0x0000000e0438723c */ /* 0x080ff000000418ff */
[----:B------:R-:W-:Y:S01]  /*27e0*/  HMMA.16816.F32.BF16 R88, R8, R14, RZ ;  /* 0x0000000e0858723c */ /* 0x000fe200000418ff */
[----:B------:R-:W1:Y:S07]  /*27f0*/  LDSM.16.M88.4 R12, [R233+0xa080] ;  /* 0x00a08000e90c783b */ /* 0x000e6e0000000200 */
[C---:B------:R-:W-:Y:S08]  /*2800*/  HMMA.16816.F32.BF16 R52, R4.reuse, R18, RZ ;  /* 0x000000120434723c */ /* 0x040ff000000418ff */
[C---:B---3--:R-:W-:Y:S08]  /*2810*/  HMMA.16816.F32.BF16 R28, R4.reuse, R20, RZ ;  /* 0x00000014041c723c */ /* 0x048ff000000418ff */
[----:B------:R-:W-:Y:S07]  /*2820*/  HMMA.16816.F32.BF16 R60, R4, R22, RZ ;  /* 0x00000016043c723c */ /* 0x000fee00000418ff */
[----:B------:R-:W-:Y:S01]  /*2830*/  IMAD.WIDE.U32 R6, R16, 0x30, R72 ;  /* 0x0000003010067825 */ /* 0x000fe200078e0048 */
[----:B------:R-:W-:Y:S01]  /*2840*/  HMMA.16816.F32.BF16 R92, R8, R18, RZ ;  /* 0x00000012085c723c */ /* 0x000fe200000418ff */
[----:B------:R-:W2:Y:S03]  /*2850*/  LDSM.16.M88.4 R16, [R233+0x8080] ;  /* 0x00808000e910783b */ /* 0x000ea60000000200 */
[----:B------:R-:W-:-:S02]  /*2860*/  LEA R4, P0, R6, c[0x0][0x1f8], 0x1 ;  /* 0x00007e0006047a11 */ /* 0x000fc400078008ff */
[----:B------:R-:W-:Y:S02]  /*2870*/  IADD3 R0, R7, UR26, RZ ;  /* 0x0000001a07007c10 */ /* 0x000fe4000fffe0ff */
[C---:B------:R-:W-:Y:S02]  /*2880*/  HMMA.16816.F32.BF16 R80, R8.reuse, R20, RZ ;  /* 0x000000140850723c */ /* 0x040fe400000418ff */
[----:B------:R-:W-:Y:S01]  /*2890*/  LEA.HI.X R5, R6, c[0x0][0x1fc], R0, 0x1, P0 ;  /* 0x00007f0006057a11 */ /* 0x000fe200000f0c00 */
[----:B------:R-:W-:Y:S01]  /*28a0*/  IMAD.U32 R0, RZ, RZ, UR12 ;  /* 0x0000000cff007e24 */ /* 0x000fe2000f8e00ff */
[----:B------:R-:W-:Y:S02]  /*28b0*/  IADD3 R6, P2, R4, UR12, RZ ;  /* 0x0000000c04067c10 */ /* 0x000fe4000ff5e0ff */
[----:B------:R-:W-:Y:S01]  /*28c0*/  ISETP.LT.OR P0, PT, R24, 0x11, P4 ;  /* 0x000000111800780c */ /* 0x000fe20002701670 */
[----:B------:R-:W-:Y:S01]  /*28d0*/  @!PT LDS RZ, [RZ] ;  /* 0x00000000fffff984 */ /* 0x000fe20000000800 */
[----:B------:R-:W-:Y:S01]  /*28e0*/  @!PT LDS RZ, [RZ] ;  /* 0x00000000fffff984 */ /* 0x000fe20000000800 */
[----:B------:R-:W-:Y:S01]  /*28f0*/  @!PT LDS RZ, [RZ] ;  /* 0x00000000fffff984 */ /* 0x000fe20000000800 */
[----:B------:R3:W-:Y:S01]  /*2900*/  LDGSTS.E.BYPASS.LTC128B.128 [R243+0x2080], [R4.64], !P1 ;  /* 0x0208000004f37fae */ /* 0x0007e2000c901d54 */
[----:B------:R-:W-:Y:S01]  /*2910*/  HMMA.16816.F32.BF16 R20, R8, R22, RZ ;  /* 0x000000160814723c */ /* 0x000fe200000418ff */
[----:B------:R-:W-:-:S02]  /*2920*/  IADD3.X R7, R5, UR11, RZ, P2, !PT ;  /* 0x0000000b05077c10 */ /* 0x000fc400097fe4ff */
[----:B------:R3:W-:Y:S01]  /*2930*/  LDGSTS.E.BYPASS.LTC128B.128 [R243+0x3880], [R4.64+0x80], !P6 ;  /* 0x0388008004f37fae */ /* 0x0007e2000f101d54 */
[----:B------:R-:W-:Y:S02]  /*2940*/  ISETP.LT.OR P6, PT, R24, 0x11, P3 ;  /* 0x000000111800780c */ /* 0x000fe40001fc1670 */
[----:B------:R-:W-:Y:S02]  /*2950*/  LOP3.LUT P1, RZ, R25, 0x4, RZ, 0xc0, !PT ;  /* 0x0000000419ff7812 */ /* 0x000fe4000782c0ff */
[----:B------:R-:W-:Y:S01]  /*2960*/  IADD3 R8, P5, P2, R0, 0x80, R4 ;  /* 0x0000008000087810 */ /* 0x000fe20007abe004 */
[----:B------:R-:W-:Y:S01]  /*2970*/  IMAD.MOV.U32 R0, RZ, RZ, 0x40 ;  /* 0x00000040ff007424 */ /* 0x000fe200078e00ff */
[----:B-1----:R-:W-:Y:S01]  /*2980*/  HMMA.16816.F32.BF16 R104, R12, R36, R32 ;  /* 0x000000240c68723c */ /* 0x002fe20000041820 */
[----:B------:R1:W-:Y:S01]  /*2990*/  LDGSTS.E.BYPASS.LTC128B.128 [R243+0x2880], [R6.64], !P0 ;  /* 0x0288000006f37fae */ /* 0x0003e2000c101d54 */
[----:B------:R-:W-:Y:S02]  /*29a0*/  IADD3.X R9, RZ, UR11, R5, P5, P2 ;  /* 0x0000000bff097c10 */ /* 0x000fe4000afe4405 */
[----:B------:R-:W-:-:S02]  /*29b0*/  ISETP.LT.OR P5, PT, R24, 0x21, P4 ;  /* 0x000000211800780c */ /* 0x000fc400027a1670 */
[----:B------:R-:W-:Y:S01]  /*29c0*/  ISETP.LT.OR P2, PT, R24, 0x21, P3 ;  /* 0x000000211800780c */ /* 0x000fe20001f41670 */
[----:B------:R4:W-:Y:S01]  /*29d0*/  LDGSTS.E.BYPASS.LTC128B.128 [R243+0x4080], [R8.64], !P6 ;  /* 0x0408000008f37fae */ /* 0x0009e2000f101d54 */
[----:B------:R-:W-:Y:S01]  /*29e0*/  SEL R0, R0, 0xffffffc0, !P1 ;  /* 0xffffffc000007807 */ /* 0x000fe20004800000 */
[C---:B------:R-:W-:Y:S04]  /*29f0*/  HMMA.16816.F32.BF16 R96, R12.reuse, R48, R28 ;  /* 0x000000300c60723c */ /* 0x040fe8000004181c */
[----:B------:R-:W-:Y:S02]  /*2a00*/  IMAD.IADD R230, R224, 0x1, R0 ;  /* 0x00000001e0e67824 */ /* 0x000fe400078e0200 */
[----:B------:R-:W-:Y:S02]  /*2a10*/  IMAD.IADD R229, R0, 0x1, R235 ;  /* 0x0000000100e57824 */ /* 0x000fe400078e02eb */
[----:B------:R-:W-:Y:S01]  /*2a20*/  HMMA.16816.F32.BF16 R100, R12, R40, R44 ;  /* 0x000000280c64723c */ /* 0x000fe2000004182c */
[----:B---3--:R-:W-:-:S04]  /*2a30*/  IADD3 R4, P0, R6, UR12, RZ ;  /* 0x0000000c06047c10 */ /* 0x008fc8000ff1e0ff */
[----:B------:R-:W-:-:S03]  /*2a40*/  IADD3.X R5, R7, UR11, RZ, P0, !PT ;  /* 0x0000000b07057c10 */ /* 0x000fc600087fe4ff */
[C---:B------:R-:W-:Y:S01]  /*2a50*/  HMMA.16816.F32.BF16 R84, R12.reuse, R38, R56 ;  /* 0x000000260c54723c */ /* 0x040fe20000041838 */
[----:B------:R-:W-:Y:S01]  /*2a60*/  PLOP3.LUT P0, PT, PT, PT, UP0, 0x80, 0x0 ;  /* 0x000000000000781c */ /* 0x000fe20003f0f008 */
[----:B------:R1:W-:Y:S04]  /*2a70*/  LDGSTS.E.BYPASS.LTC128B.128 [R243+0x3080], [R4.64], !P5 ;  /* 0x0308000004f37fae */ /* 0x0003e8000e901d54 */
[----:B------:R1:W-:Y:S02]  /*2a80*/  LDGSTS.E.BYPASS.LTC128B.128 [R243+0x4880], [R4.64+0x80], !P2 ;  /* 0x0488008004f37fae */ /* 0x0003e4000d101d54 */
[C---:B------:R-:W-:Y:S02]  /*2a90*/  HMMA.16816.F32.BF16 R76, R12.reuse, R42, R52 ;  /* 0x0000002a0c4c723c */ /* 0x040fe40000041834 */
[----:B----4-:R-:W-:Y:S04]  /*2aa0*/  LDSM.16.M88.4 R8, [R232+0xa080] ;  /* 0x00a08000e808783b */ /* 0x010fe80000000200 */
[----:B------:R-:W3:Y:S02]  /*2ab0*/  LDSM.16.M88.4 R24, [R230+0x5880] ;  /* 0x00588000e618783b */ /* 0x000ee40000000200 */
[----:B------:R-:W-:Y:S02]  /*2ac0*/  HMMA.16816.F32.BF16 R72, R12, R50, R60 ;  /* 0x000000320c48723c */ /* 0x000fe4000004183c */
[----:B------:R-:W4:Y:S04]  /*2ad0*/  LDSM.16.M88.4 R28, [R230+0x5080] ;  /* 0x00508000e61c783b */ /* 0x000f280000000200 */
[----:B------:R-:W5:Y:S02]  /*2ae0*/  LDSM.16.M88.4 R32, [R230+0x6080] ;  /* 0x00608000e620783b */ /* 0x000f640000000200 */
[C---:B--2---:R-:W-:Y:S02]  /*2af0*/  HMMA.16816.F32.BF16 R68, R16.reuse, R36, R68 ;  /* 0x000000241044723c */ /* 0x044fe40000041844 */
[----:B------:R-:W2:Y:S04]  /*2b00*/  LDSM.16.M88.4 R12, [R232+0x8080] ;  /* 0x00808000e80c783b */ /* 0x000ea80000000200 */
[----:B------:R-:W-:Y:S02]  /*2b10*/  LDSM.16.M88.4 R60, [R229+0x800] ;  /* 0x00080000e53c783b */ /* 0x000fe40000000200 */
[C---:B------:R-:W-:Y:S02]  /*2b20*/  HMMA.16816.F32.BF16 R64, R16.reuse, R40, R64 ;  /* 0x000000281040723c */ /* 0x040fe40000041840 */
[----:B-1----:R-:W-:Y:S04]  /*2b30*/  LDSM.16.M88.4 R4, [R234+0xa080] ;  /* 0x00a08000ea04783b */ /* 0x002fe80000000200 */
[----:B------:R-:W-:Y:S02]  /*2b40*/  LDSM.16.M88.4 R56, [R229+0x1000] ;  /* 0x00100000e538783b */ /* 0x000fe40000000200 */
[C---:B------:R-:W-:Y:S02]  /*2b50*/  HMMA.16816.F32.BF16 R52, R16.reuse, R48, R80 ;  /* 0x000000301034723c */ /* 0x040fe40000041850 */
[----:B------:R-:W0:Y:S06]  /*2b60*/  LDGDEPBAR ;  /* 0x00000000000079af */ /* 0x000e2c0000000000 */
[C---:B------:R-:W-:Y:S01]  /*2b70*/  HMMA.16816.F32.BF16 R44, R16.reuse, R38, R88 ;  /* 0x00000026102c723c */ /* 0x040fe20000041858 */
[----:B------:R-:W1:Y:S07]  /*2b80*/  LDSM.16.M88.4 R36, [R229] ;  /* 0x00000000e524783b */ /* 0x000e6e0000000200 */
[C---:B------:R-:W-:Y:S08]  /*2b90*/  HMMA.16816.F32.BF16 R40, R16.reuse, R42, R92 ;  /* 0x0000002a1028723c */ /* 0x040ff0000004185c */
[----:B------:R-:W-:Y:S01]  /*2ba0*/  HMMA.16816.F32.BF16 R48, R16, R50, R20 ;  /* 0x000000321030723c */ /* 0x000fe20000041814 */
[----:B------:R-:W1:Y:S04]  /*2bb0*/  LDSM.16.M88.4 R20, [R234+0x8080] ;  /* 0x00808000ea14783b */ /* 0x000e680000000200 */
[----:B------:R-:W-:Y:S03]  /*2bc0*/  LDSM.16.M88.4 R16, [R231+0xe080] ;  /* 0x00e08000e710783b */ /* 0x000fe60000000200 */
[C---:B---3--:R-:W-:Y:S08]  /*2bd0*/  HMMA.16816.F32.BF16 R88, R8.reuse, R26, R76 ;  /* 0x0000001a0858723c */ /* 0x048ff0000004184c */
[C---:B----4-:R-:W-:Y:S08]  /*2be0*/  HMMA.16816.F32.BF16 R80, R8.reuse, R28, R104 ;  /* 0x0000001c0850723c */ /* 0x050ff00000041868 */
[C---:B------:R-:W-:Y:S08]  /*2bf0*/  HMMA.16816.F32.BF16 R92, R8.reuse, R24, R100 ;  /* 0x00000018085c723c */ /* 0x040ff00000041864 */
[C---:B-----5:R-:W-:Y:S08]  /*2c00*/  HMMA.16816.F32.BF16 R96, R8.reuse, R32, R96 ;  /* 0x000000200860723c */ /* 0x060ff00000041860 */
[C---:B------:R-:W-:Y:S08]  /*2c10*/  HMMA.16816.F32.BF16 R84, R8.reuse, R30, R84 ;  /* 0x0000001e0854723c */ /* 0x040ff00000041854 */
[----:B------:R-:W-:Y:S08]  /*2c20*/  HMMA.16816.F32.BF16 R76, R8, R34, R72 ;  /* 0x00000022084c723c */ /* 0x000ff00000041848 */
[C---:B--2---:R-:W-:Y:S08]  /*2c30*/  HMMA.16816.F32.BF16 R8, R12.reuse, R28, R68 ;  /* 0x0000001c0c08723c */ /* 0x044ff00000041844 */
[C---:B------:R-:W-:Y:S01]  /*2c40*/  HMMA.16816.F32.BF16 R68, R12.reuse, R30, R44 ;  /* 0x0000001e0c44723c */ /* 0x040fe2000004182c */
[----:B------:R-:W2:Y:S07]  /*2c50*/  LDSM.16.M88.4 R28, [R224+0x6880] ;  /* 0x00688000e01c783b */ /* 0x000eae0000000200 */
[C---:B------:R-:W-:Y:S08]  /*2c60*/  HMMA.16816.F32.BF16 R104, R12.reuse, R24, R64 ;  /* 0x000000180c68723c */ /* 0x040ff00000041840 */
[C---:B------:R-:W-:Y:S01]  /*2c70*/  HMMA.16816.F32.BF16 R112, R12.reuse, R26, R40 ;  /* 0x0000001a0c70723c */ /* 0x040fe20000041828 */
[----:B------:R-:W3:Y:S07]  /*2c80*/  LDSM.16.M88.4 R24, [R224+0x7080] ;  /* 0x00708000e018783b */ /* 0x000eee0000000200 */
[C---:B------:R-:W-:Y:S01]  /*2c90*/  HMMA.16816.F32.BF16 R108, R12.reuse, R32, R52 ;  /* 0x000000200c6c723c */ /* 0x040fe20000041834 */
[----:B------:R-:W-:Y:S07]  /*2ca0*/  LDSM.16.M88.4 R52, [R235+0x1800] ;  /* 0x00180000eb34783b */ /* 0x000fee0000000200 */
[----:B------:R-:W-:Y:S01]  /*2cb0*/  HMMA.16816.F32.BF16 R44, R12, R34, R48 ;  /* 0x000000220c2c723c */ /* 0x000fe20000041830 */
[----:B------:R-:W4:Y:S04]  /*2cc0*/  LDSM.16.M88.4 R12, [R224+0x7880] ;  /* 0x00788000e00c783b */ /* 0x000f280000000200 */
[----:B------:R-:W-:Y:S03]  /*2cd0*/  LDSM.16.M88.4 R48, [R235+0x2000] ;  /* 0x00200000eb30783b */ /* 0x000fe60000000200 */
[C---:B-1----:R-:W-:Y:S08]  /*2ce0*/  HMMA.16816.F32.BF16 R40, R4.reuse, R36, R80 ;  /* 0x000000240428723c */ /* 0x042ff00000041850 */
[C---:B------:R-:W-:Y:S08]  /*2cf0*/  HMMA.16816.F32.BF16 R64, R4.reuse, R60, R92 ;  /* 0x0000003c0440723c */ /* 0x040ff0000004185c */
[----:B------:R-:W-:Y:S08]  /*2d00*/  HMMA.16816.F32.BF16 R32, R4, R38, R84 ;  /* 0x000000260420723c */ /* 0x000ff00000041854 */
[----:B------:R-:W-:Y:S01]  /*2d10*/  HMMA.16816.F32.BF16 R92, R20, R36, R8 ;  /* 0x00000024145c723c */ /* 0x000fe20000041808 */
[----:B------:R-:W1:Y:S07]  /*2d20*/  LDSM.16.M88.4 R8, [R231+0xc080] ;  /* 0x00c08000e708783b */ /* 0x000e6e0000000200 */
[C---:B------:R-:W-:Y:S08]  /*2d30*/  HMMA.16816.F32.BF16 R72, R4.reuse, R62, R88 ;  /* 0x0000003e0448723c */ /* 0x040ff00000041858 */
[C---:B------:R-:W-:Y:S08]  /*2d40*/  HMMA.16816.F32.BF16 R100, R4.reuse, R56, R96 ;  /* 0x000000380464723c */ /* 0x040ff00000041860 */
[----:B------:R-:W-:Y:S01]  /*2d50*/  HMMA.16816.F32.BF16 R96, R4, R58, R76 ;  /* 0x0000003a0460723c */ /* 0x000fe2000004184c */
[----:B------:R-:W5:Y:S07]  /*2d60*/  LDSM.16.M88.4 R4, [R233+0xe080] ;  /* 0x00e08000e904783b */ /* 0x000f6e0000000200 */
[C---:B------:R-:W-:Y:S01]  /*2d70*/  HMMA.16816.F32.BF16 R84, R20.reuse, R38, R68 ;  /* 0x000000261454723c */ /* 0x040fe20000041844 */
[----:B------:R-:W1:Y:S07]  /*2d80*/  LDSM.16.M88.4 R68, [R235+0x2800] ;  /* 0x00280000eb44783b */ /* 0x000e6e0000000200 */
[C---:B------:R-:W-:Y:S08]  /*2d90*/  HMMA.16816.F32.BF16 R88, R20.reuse, R60, R104 ;  /* 0x0000003c1458723c */ /* 0x040ff00000041868 */
[C---:B------:R-:W-:Y:S08]  /*2da0*/  HMMA.16816.F32.BF16 R104, R20.reuse, R62, R112 ;  /* 0x0000003e1468723c */ /* 0x040ff00000041870 */
[C---:B------:R-:W-:Y:S08]  /*2db0*/  HMMA.16816.F32.BF16 R108, R20.reuse, R56, R108 ;  /* 0x00000038146c723c */ /* 0x040ff0000004186c */
[----:B------:R-:W-:Y:S01]  /*2dc0*/  HMMA.16816.F32.BF16 R80, R20, R58, R44 ;  /* 0x0000003a1450723c */ /* 0x000fe2000004182c */
[----:B------:R-:W1:Y:S07]  /*2dd0*/  LDSM.16.M88.4 R20, [R233+0xc080] ;  /* 0x00c08000e914783b */ /* 0x000e6e0000000200 */
[C---:B--2---:R-:W-:Y:S08]  /*2de0*/  HMMA.16816.F32.BF16 R76, R16.reuse, R28, R40 ;  /* 0x0000001c104c723c */ /* 0x044ff00000041828 */
[C---:B------:R-:W-:Y:S08]  /*2df0*/  HMMA.16816.F32.BF16 R44, R16.reuse, R30, R32 ;  /* 0x0000001e102c723c */ /* 0x040ff00000041820 */
[C---:B---3--:R-:W-:Y:S08]  /*2e00*/  HMMA.16816.F32.BF16 R40, R16.reuse, R24, R64 ;  /* 0x000000181028723c */ /* 0x048ff00000041840 */
[C---:B------:R-:W-:Y:S08]  /*2e10*/  HMMA.16816.F32.BF16 R36, R16.reuse, R26, R72 ;  /* 0x0000001a1024723c */ /* 0x040ff00000041848 */
[----:B----4-:R-:W-:Y:S08]  /*2e20*/  HMMA.16816.F32.BF16 R32, R16, R12, R100 ;  /* 0x0000000c1020723c */ /* 0x010ff00000041864 */
[C---:B-1----:R-:W-:Y:S08]  /*2e30*/  HMMA.16816.F32.BF16 R72, R8.reuse, R28, R92 ;  /* 0x0000001c0848723c */ /* 0x042ff0000004185c */
[----:B------:R-:W-:Y:S08]  /*2e40*/  HMMA.16816.F32.BF16 R64, R8, R30, R84 ;  /* 0x0000001e0840723c */ /* 0x000ff00000041854 */
[----:B------:R-:W-:Y:S01]  /*2e50*/  HMMA.16816.F32.BF16 R60, R16, R14, R96 ;  /* 0x0000000e103c723c */ /* 0x000fe20000041860 */
[----:B------:R-:W-:Y:S07]  /*2e60*/  LDSM.16.M88.4 R16, [R232+0xe080] ;  /* 0x00e08000e810783b */ /* 0x000fee0000000200 */
[C---:B------:R-:W-:Y:S08]  /*2e70*/  HMMA.16816.F32.BF16 R56, R8.reuse, R24, R88 ;  /* 0x000000180838723c */ /* 0x040ff00000041858 */
[C---:B------:R-:W-:Y:S08]  /*2e80*/  HMMA.16816.F32.BF16 R28, R8.reuse, R26, R104 ;  /* 0x0000001a081c723c */ /* 0x040ff00000041868 */
[C---:B------:R-:W-:Y:S08]  /*2e90*/  HMMA.16816.F32.BF16 R24, R8.reuse, R12, R108 ;  /* 0x0000000c0818723c */ /* 0x040ff0000004186c */
[----:B------:R-:W-:Y:S01]  /*2ea0*/  HMMA.16816.F32.BF16 R80, R8, R14, R80 ;  /* 0x0000000e0850723c */ /* 0x000fe20000041850 */
[----:B------:R-:W-:Y:S04]  /*2eb0*/  LDSM.16.M88.4 R12, [R232+0xc080] ;  /* 0x00c08000e80c783b */ /* 0x000fe80000000200 */
[----:B------:R-:W-:Y:S03]  /*2ec0*/  LDSM.16.M88.4 R8, [R234+0xc080] ;  /* 0x00c08000ea08783b */ /* 0x000fe60000000200 */
[C---:B-----5:R-:W-:Y:S01]  /*2ed0*/  HMMA.16816.F32.BF16 R108, R4.reuse, R48, R40 ;  /* 0x00000030046c723c */ /* 0x060fe20000041828 */
[----:B------:R-:W1:Y:S07]  /*2ee0*/  LDSM.16.M88.4 R40, [R230+0x6880] ;  /* 0x00688000e628783b */ /* 0x000e6e0000000200 */
[C---:B------:R-:W-:Y:S01]  /*2ef0*/  HMMA.16816.F32.BF16 R104, R4.reuse, R50, R36 ;  /* 0x000000320468723c */ /* 0x040fe20000041824 */
[----:B------:R-:W2:Y:S07]  /*2f00*/  LDSM.16.M88.4 R36, [R230+0x7080] ;  /* 0x00708000e624783b */ /* 0x000eae0000000200 */
[C---:B------:R-:W-:Y:S01]  /*2f10*/  HMMA.16816.F32.BF16 R100, R4.reuse, R68, R32 ;  /* 0x000000440464723c */ /* 0x040fe20000041820 */
[----:B------:R-:W3:Y:S07]  /*2f20*/  LDSM.16.M88.4 R32, [R230+0x7880] ;  /* 0x00788000e620783b */ /* 0x000eee0000000200 */
[C---:B------:R-:W-:Y:S08]  /*2f30*/  HMMA.16816.F32.BF16 R112, R4.reuse, R52, R76 ;  /* 0x000000340470723c */ /* 0x040ff0000004184c */
[----:B------:R-:W-:Y:S08]  /*2f40*/  HMMA.16816.F32.BF16 R76, R4, R54, R44 ;  /* 0x00000036044c723c */ /* 0x000ff0000004182c */
[C---:B------:R-:W-:Y:S08]  /*2f50*/  HMMA.16816.F32.BF16 R92, R20.reuse, R52, R72 ;  /* 0x00000034145c723c */ /* 0x040ff00000041848 */
[----:B------:R-:W-:Y:S08]  /*2f60*/  HMMA.16816.F32.BF16 R44, R20, R54, R64 ;  /* 0x00000036142c723c */ /* 0x000ff00000041840 */
[----:B------:R-:W-:Y:S01]  /*2f70*/  HMMA.16816.F32.BF16 R96, R4, R70, R60 ;  /* 0x000000460460723c */ /* 0x000fe2000004183c */
[----:B------:R-:W-:Y:S07]  /*2f80*/  LDSM.16.M88.4 R4, [R236+0xe080] ;  /* 0x00e08000ec04783b */ /* 0x000fee0000000200 */
[C---:B------:R-:W-:Y:S08]  /*2f90*/  HMMA.16816.F32.BF16 R88, R20.reuse, R48, R56 ;  /* 0x000000301458723c */ /* 0x040ff00000041838 */
[C---:B------:R-:W-:Y:S01]  /*2fa0*/  HMMA.16816.F32.BF16 R84, R20.reuse, R50, R28 ;  /* 0x000000321454723c */ /* 0x040fe2000004181c */
[----:B------:R-:W-:Y:S07]  /*2fb0*/  LDSM.16.M88.4 R28, [R229+0x1800] ;  /* 0x00180000e51c783b */ /* 0x000fee0000000200 */
[C---:B------:R-:W-:Y:S01]  /*2fc0*/  HMMA.16816.F32.BF16 R60, R20.reuse, R68, R24 ;  /* 0x00000044143c723c */ /* 0x040fe20000041818 */
[----:B------:R-:W4:Y:S07]  /*2fd0*/  LDSM.16.M88.4 R24, [R229+0x2000] ;  /* 0x00200000e518783b */ /* 0x000f2e0000000200 */
[----:B------:R-:W-:Y:S01]  /*2fe0*/  HMMA.16816.F32.BF16 R56, R20, R70, R80 ;  /* 0x000000461438723c */ /* 0x000fe20000041850 */
[----:B------:R-:W5:Y:S01]  /*2ff0*/  LDSM.16.M88.4 R20, [R229+0x2800] ;  /* 0x00280000e514783b */ /* 0x000f620000000200 */
[----:B------:R-:W-:-:S06]  /*3000*/  DEPBAR.LE SB0, 0x0 ;  /* 0x000080000000791a */ /* 0x000fcc0000000000 */
[C---:B-1----:R-:W-:Y:S08]  /*3010*/  HMMA.16816.F32.BF16 R80, R16.reuse, R40, R112 ;  /* 0x000000281050723c */ /* 0x042ff00000041870 */
[----:B------:R-:W-:Y:S08]  /*3020*/  HMMA.16816.F32.BF16 R76, R16, R42, R76 ;  /* 0x0000002a104c723c */ /* 0x000ff0000004184c */
[C---:B------:R-:W-:Y:S08]  /*3030*/  HMMA.16816.F32.BF16 R48, R12.reuse, R40, R92 ;  /* 0x000000280c30723c */ /* 0x040ff0000004185c */
[----:B------:R-:W-:Y:S08]  /*3040*/  HMMA.16816.F32.BF16 R44, R12, R42, R44 ;  /* 0x0000002a0c2c723c */ /* 0x000ff0000004182c */
[C---:B--2---:R-:W-:Y:S08]  /*3050*/  HMMA.16816.F32.BF16 R72, R16.reuse, R36, R108 ;  /* 0x000000241048723c */ /* 0x044ff0000004186c */
[C---:B------:R-:W-:Y:S08]  /*3060*/  HMMA.16816.F32.BF16 R68, R16.reuse, R38, R104 ;  /* 0x000000261044723c */ /* 0x040ff00000041868 */
[C---:B---3--:R-:W-:Y:S08]  /*3070*/  HMMA.16816.F32.BF16 R64, R16.reuse, R32, R100 ;  /* 0x000000201040723c */ /* 0x048ff00000041864 */
[----:B------:R-:W-:Y:S08]  /*3080*/  HMMA.16816.F32.BF16 R52, R16, R34, R96 ;  /* 0x000000221034723c */ /* 0x000ff00000041860 */
[C---:B------:R-:W-:Y:S08]  /*3090*/  HMMA.16816.F32.BF16 R40, R12.reuse, R36, R88 ;  /* 0x000000240c28723c */ /* 0x040ff00000041858 */
[C---:B------:R-:W-:Y:S08]  /*30a0*/  HMMA.16816.F32.BF16 R36, R12.reuse, R38, R84 ;  /* 0x000000260c24723c */ /* 0x040ff00000041854 */
[C---:B------:R-:W-:Y:S08]  /*30b0*/  HMMA.16816.F32.BF16 R16, R12.reuse, R32, R60 ;  /* 0x000000200c10723c */ /* 0x040ff0000004183c */
[----:B------:R-:W-:Y:S08]  /*30c0*/  HMMA.16816.F32.BF16 R12, R12, R34, R56 ;  /* 0x000000220c0c723c */ /* 0x000ff00000041838 */
[C---:B----4-:R-:W-:Y:S08]  /*30d0*/  HMMA.16816.F32.BF16 R72, R4.reuse, R24, R72 ;  /* 0x000000180448723c */ /* 0x050ff00000041848 */
[----:B------:R-:W-:Y:S08]  /*30e0*/  HMMA.16816.F32.BF16 R68, R4, R26, R68 ;  /* 0x0000001a0444723c */ /* 0x000ff00000041844 */
[C---:B------:R-:W-:Y:S08]  /*30f0*/  HMMA.16816.F32.BF16 R40, R8.reuse, R24, R40 ;  /* 0x000000180828723c */ /* 0x040ff00000041828 */
[----:B------:R-:W-:Y:S08]  /*3100*/  HMMA.16816.F32.BF16 R32, R8, R26, R36 ;  /* 0x0000001a0820723c */ /* 0x000ff00000041824 */
[C---:B------:R-:W-:Y:S08]  /*3110*/  HMMA.16816.F32.BF16 R80, R4.reuse, R28, R80 ;  /* 0x0000001c0450723c */ /* 0x040ff00000041850 */
[C---:B------:R-:W-:Y:S08]  /*3120*/  HMMA.16816.F32.BF16 R112, R4.reuse, R30, R76 ;  /* 0x0000001e0470723c */ /* 0x040ff0000004184c */
[C---:B-----5:R-:W-:Y:S08]  /*3130*/  HMMA.16816.F32.BF16 R64, R4.reuse, R20, R64 ;  /* 0x000000140440723c */ /* 0x060ff00000041840 */
[----:B------:R-:W-:Y:S08]  /*3140*/  HMMA.16816.F32.BF16 R56, R4, R22, R52 ;  /* 0x000000160438723c */ /* 0x000ff00000041834 */
[C---:B------:R-:W-:Y:S08]  /*3150*/  HMMA.16816.F32.BF16 R48, R8.reuse, R28, R48 ;  /* 0x0000001c0830723c */ /* 0x040ff00000041830 */
[C---:B------:R-:W-:Y:S08]  /*3160*/  HMMA.16816.F32.BF16 R44, R8.reuse, R30, R44 ;  /* 0x0000001e082c723c */ /* 0x040ff0000004182c */
[C---:B------:R-:W-:Y:S08]  /*3170*/  HMMA.16816.F32.BF16 R36, R8.reuse, R20, R16 ;  /* 0x000000140824723c */ /* 0x040ff00000041810 */
[----:B------:R-:W-:Y:S01]  /*3180*/  HMMA.16816.F32.BF16 R24, R8, R22, R12 ;  /* 0x000000160818723c */ /* 0x000fe2000004180c */
[----:B------:R-:W-:Y:S06]  /*3190*/  BAR.SYNC.DEFER_BLOCKING 0x0 ;  /* 0x0000000000007b1d */ /* 0x000fec0000010000 */
[----:B------:R-:W-:Y:S05]  /*31a0*/  @!P0 BRA `(.L_x_1006) ;  /* 0x000001a000008947 */ /* 0x000fea0003800000 */
[----:B------:R-:W-:-:S04]  /*31b0*/  UIADD3 UR7, UR13, -0x2, URZ ;  /* 0xfffffffe0d077890 */ /* 0x000fc8000fffe03f */
[----:B------:R-:W-:Y:S02]  /*31c0*/  USHF.R.S32.HI UR6, URZ, 0x1f, UR7 ;  /* 0x0000001f3f067899 */ /* 0x000fe40008011407 */
[----:B------:R-:W-:Y:S01]  /*31d0*/  UIMAD UR25, UR25, UR7, URZ ;  /* 0x00000007191972a4 */ /* 0x000fe2000f8e023f */
[----:B------:R-:W-:Y:S01]  /*31e0*/  IMAD.WIDE.U32 R8, R116, UR7, R124 ;  /* 0x0000000774087c25 */ /* 0x000fe2000f8e007c */
[----:B------:R-:W-:Y:S02]  /*31f0*/  USHF.L.U32 UR7, UR4, 0x5, URZ ;  /* 0x0000000504077899 */ /* 0x000fe4000800063f */
[----:B------:R-:W-:Y:S02]  /*3200*/  UIMAD UR6, UR6, UR28, UR25 ;  /* 0x0000001c060672a4 */ /* 0x000fe4000f8e0219 */
[----:B------:R-:W-:Y:S01]  /*3210*/  LEA R4, P0, R8, c[0x0][0x1c8], 0x1 ;  /* 0x0000720008047a11 */ /* 0x000fe200078008ff */
[----:B------:R-:W-:Y:S01]  /*3220*/  USHF.L.U64.HI UR4, UR4, 0x5, UR5 ;  /* 0x0000000504047899 */ /* 0x000fe20008010205 */
[----:B------:R-:W-:-:S02]  /*3230*/  IMAD.U32 R7, RZ, RZ, UR7 ;  /* 0x00000007ff077e24 */ /* 0x000fc4000f8e00ff */
[----:B------:R-:W-:Y:S02]  /*3240*/  IADD3 R0, R9, UR6, RZ ;  /* 0x0000000609007c10 */ /* 0x000fe4000fffe0ff */
[----:B------:R-:W-:Y:S02]  /*3250*/  IADD3 R6, P5, R4, UR7, RZ ;  /* 0x0000000704067c10 */ /* 0x000fe4000ffbe0ff */
[----:B------:R-:W-:Y:S02]  /*3260*/  LEA.HI.X R5, R8, c[0x0][0x1cc], R0, 0x1, P0 ;  /* 0x0000730008057a11 */ /* 0x000fe400000f0c00 */
[----:B------:R-:W-:Y:S02]  /*3270*/  IADD3 R10, P2, P1, R7, 0x80, R4 ;  /* 0x00000080070a7810 */ /* 0x000fe4000795e004 */
[----:B------:R-:W-:Y:S01]  /*3280*/  IADD3 R8, P0, R6, UR7, RZ ;  /* 0x0000000706087c10 */ /* 0x000fe2000ff1e0ff */
[----:B------:R-:W-:Y:S01]  /*3290*/  @!PT LDS RZ, [RZ] ;  /* 0x00000000fffff984 */ /* 0x000fe20000000800 */
[----:B------:R-:W-:Y:S01]  /*32a0*/  @!PT LDS RZ, [RZ] ;  /* 0x00000000fffff984 */ /* 0x000fe20000000800 */
[----:B------:R-:W-:Y:S01]  /*32b0*/  @!PT LDS RZ, [RZ] ;  /* 0x00000000fffff984 */ /* 0x000fe20000000800 */
[----:B------:R1:W-:Y:S01]  /*32c0*/  LDGSTS.E.BYPASS.LTC128B.128 [R243+0x5080], [R4.64], !P4 ;  /* 0x0508000004f37fae */ /* 0x0003e2000e101d54 */
[----:B------:R-:W-:-:S02]  /*32d0*/  IADD3.X R7, R5, UR4, RZ, P5, !PT ;  /* 0x0000000405077c10 */ /* 0x000fc4000affe4ff */
[----:B------:R-:W-:Y:S01]  /*32e0*/  IADD3.X R11, RZ, UR4, R5, P2, P1 ;  /* 0x00000004ff0b7c10 */ /* 0x000fe200097e2405 */
[----:B------:R1:W-:Y:S01]  /*32f0*/  LDGSTS.E.BYPASS.LTC128B.128 [R243+0x6880], [R4.64+0x80], !P3 ;  /* 0x0688008004f37fae */ /* 0x0003e2000d901d54 */
[----:B------:R-:W-:-:S03]  /*3300*/  IADD3.X R9, R7, UR4, RZ, P0, !PT ;  /* 0x0000000407097c10 */ /* 0x000fc600087fe4ff */
[----:B------:R1:W-:Y:S04]  /*3310*/  LDGSTS.E.BYPASS.LTC128B.128 [R243+0x5880], [R6.64], !P4 ;  /* 0x0588000006f37fae */ /* 0x0003e8000e101d54 */
[----:B------:R1:W-:Y:S04]  /*3320*/  LDGSTS.E.BYPASS.LTC128B.128 [R243+0x7080], [R10.64], !P3 ;  /* 0x070800000af37fae */ /* 0x0003e8000d901d54 */
[----:B------:R1:W-:Y:S04]  /*3330*/  LDGSTS.E.BYPASS.LTC128B.128 [R243+0x6080], [R8.64], !P4 ;  /* 0x0608000008f37fae */ /* 0x0003e8000e101d54 */
[----:B------:R1:W-:Y:S02]  /*3340*/  LDGSTS.E.BYPASS.LTC128B.128 [R243+0x7880], [R8.64+0x80], !P3 ;  /* 0x0788008008f37fae */ /* 0x0003e4000d901d54 */
.L_x_1006:
[----:B------:R-:W-:Y:S01]  /*3350*/  LOP3.LUT R0, R121, 0xffffffe0, RZ, 0xc0, !PT ;  /* 0xffffffe079007812 */ /* 0x000fe200078ec0ff */
[----:B------:R-:W-:Y:S01]  /*3360*/  UISETP.NE.AND UP1, UPT, UR17, URZ, UPT ;  /* 0x0000003f1100728c */ /* 0x000fe2000bf25270 */
[----:B-1----:R-:W-:Y:S01]  /*3370*/  LEA.HI R5, R122, R123, RZ, 0x2 ;  /* 0x0000007b7a057211 */ /* 0x002fe200078f10ff */
[----:B------:R-:W-:Y:S01]  /*3380*/  UIADD3 UR4, UR9, 0x1, UR24 ;  /* 0x0000000109047890 */ /* 0x000fe2000fffe018 */
[----:B------:R-:W-:Y:S01]  /*3390*/  SHF.R.S32.HI R4, RZ, 0x1f, R120 ;  /* 0x0000001fff047819 */ /* 0x000fe20000011478 */
[----:B------:R-:W-:Y:S01]  /*33a0*/  IMAD.IADD R0, R123, 0x1, -R0 ;  /* 0x000000017b007824 */ /* 0x000fe200078e0a00 */
[----:B------:R-:W-:Y:S01]  /*33b0*/  LOP3.LUT R5, R5, 0xfffffffc, RZ, 0xc0, !PT ;  /* 0xfffffffc05057812 */ /* 0x000fe200078ec0ff */
[----:B------:R-:W-:Y:S01]  /*33c0*/  UISETP.NE.AND UP0, UPT, UR16, URZ, UPT ;  /* 0x0000003f1000728c */ /* 0x000fe2000bf05270 */
[----:B------:R-:W-:Y:S01]  /*33d0*/  LEA.HI R4, R4, R120, RZ, 0x2 ;  /* 0x0000007804047211 */ /* 0x000fe200078f10ff */
[----:B------:R-:W-:Y:S01]  /*33e0*/  ULDC UR14, c[0x0][0x324] ;  /* 0x0000c900000e7ab9 */ /* 0x000fe20000000800 */
[----:B------:R-:W-:Y:S01]  /*33f0*/  SHF.R.S32.HI R7, RZ, 0x1f, R0 ;  /* 0x0000001fff077819 */ /* 0x000fe20000011400 */
[----:B------:R-:W-:Y:S01]  /*3400*/  IMAD.IADD R5, R123, 0x1, -R5 ;  /* 0x000000017b057824 */ /* 0x000fe200078e0a05 */
[----:B------:R-:W-:Y:S01]  /*3410*/  LOP3.LUT R6, R4, 0xffffffc, RZ, 0xc0, !PT ;  /* 0x0ffffffc04067812 */ /* 0x000fe200078ec0ff */
[----:B------:R-:W-:Y:S01]  /*3420*/  ULOP3.LUT UR14, URZ, UR14, URZ, 0x33, !UPT ;  /* 0x0000000e3f0e7292 */ /* 0x000fe2000f8e333f */
[----:B------:R-:W-:Y:S01]  /*3430*/  LEA.HI R7, R7, R0, RZ, 0x2 ;  /* 0x0000000007077211 */ /* 0x000fe200078f10ff */
[----:B------:R-:W0:Y:S01]  /*3440*/  LDGDEPBAR ;  /* 0x00000000000079af */ /* 0x000e220000000000 */
[----:B------:R-:W-:Y:S01]  /*3450*/  LEA.HI R4, R5, R5, RZ, 0x1 ;  /* 0x0000000505047211 */ /* 0x000fe200078f08ff */
[----:B------:R-:W-:Y:S01]  /*3460*/  IMAD.IADD R8, R120, 0x1, -R6 ;  /* 0x0000000178087824 */ /* 0x000fe200078e0a06 */
[----:B------:R-:W-:-:S02]  /*3470*/  LEA.HI.SX32 R6, R7, UR23, 0x1e ;  /* 0x0000001707067c11 */ /* 0x000fc4000f8ff2ff */
[----:B------:R-:W-:Y:S01]  /*3480*/  PLOP3.LUT P1, PT, PT, PT, UP1, 0x80, 0x0 ;  /* 0x000000000000781c */ /* 0x000fe20003f2f018 */
[C---:B------:R-:W-:Y:S01]  /*3490*/  IMAD.SHL.U32 R9, R4.reuse, 0x20, RZ ;  /* 0x0000002004097824 */ /* 0x040fe200078e00ff */
[----:B------:R-:W-:Y:S01]  /*34a0*/  LOP3.LUT R4, R4, 0x1ffffffe, RZ, 0xc0, !PT ;  /* 0x1ffffffe04047812 */ /* 0x000fe200078ec0ff */
[----:B------:R-:W-:Y:S01]  /*34b0*/  IMAD R8, R8, 0x10, R6 ;  /* 0x0000001008087824 */ /* 0x000fe200078e0206 */
[----:B------:R-:W-:Y:S02]  /*34c0*/  PLOP3.LUT P0, PT, PT, PT, UP1, 0x80, 0x0 ;  /* 0x000000000000781c */ /* 0x000fe40003f0f018 */
        /* <DEDUP_REMOVED lines=11> */
[----:B------:R-:W-:-:S02]  /*3580*/  IMAD.IADD R4, R0, 0x1, -R4 ;  /* 0x0000000100047824 */ /* 0x000fc400078e0a04 */
[----:B------:R-:W-:Y:S02]  /*3590*/  IMAD.U32 R0, RZ, RZ, UR4 ;  /* 0x00000004ff007e24 */ /* 0x000fe4000f8e00ff */
[----:B------:R-:W-:-:S05]  /*35a0*/  IMAD.SHL.U32 R8, R4, 0x2, RZ ;  /* 0x0000000204087824 */ /* 0x000fca00078e00ff */
[----:B------:R3:W-:Y:S01]  /*35b0*/  STL [R1+0x10], R8 ;  /* 0x0000100801007387 */ /* 0x0007e20000100800 */
[----:B------:R-:W-:Y:S02]  /*35c0*/  IADD3 R0, R0, -UR15, -R8 ;  /* 0x8000000f00007c10 */ /* 0x000fe4000fffe808 */
[----:B------:R-:W-:Y:S02]  /*35d0*/  IADD3 R11, -R8, UR9, R119 ;  /* 0x00000009080b7c10 */ /* 0x000fe4000fffe177 */
[C---:B-1----:R-:W-:Y:S02]  /*35e0*/  IADD3 R10, R0.reuse, c[0x0][0x328], RZ ;  /* 0x0000ca00000a7a10 */ /* 0x042fe40007ffe0ff */
[----:B------:R-:W-:Y:S01]  /*35f0*/  IADD3 R12, R0, UR14, RZ ;  /* 0x0000000e000c7c10 */ /* 0x000fe2000fffe0ff */
[----:B------:R-:W-:Y:S01]  /*3600*/  IMAD.IADD R0, R118, 0x1, R117 ;  /* 0x0000000176007824 */ /* 0x000fe200078e0275 */
[----:B------:R-:W-:Y:S01]  /*3610*/  IADD3 R13, -R8, UR24, RZ ;  /* 0x00000018080d7c10 */ /* 0x000fe2000fffe1ff */
[----:B--2---:R-:W-:-:S02]  /*3620*/  IMAD.IADD R5, R10, 0x1, R6 ;  /* 0x000000010a057824 */ /* 0x004fc400078e0206 */
[----:B------:R-:W-:-:S03]  /*3630*/  IMAD.IADD R4, R12, 0x1, R6 ;  /* 0x000000010c047824 */ /* 0x000fc600078e0206 */
[----:B------:R-:W-:Y:S01]  /*3640*/  IMNMX R5, R5, R11, PT ;  /* 0x0000000b05057217 */ /* 0x000fe20003800200 */
[----:B------:R-:W-:Y:S05]  /*3650*/  @P0 BRA `(.L_x_1007) ;  /* 0x0000015000000947 */ /* 0x000fea0003800000 */
[----:B------:R-:W-:Y:S01]  /*3660*/  IMAD.U32 R7, RZ, RZ, UR15 ;  /* 0x0000000fff077e24 */ /* 0x000fe2000f8e00ff */
[----:B------:R-:W-:Y:S04]  /*3670*/  BSSY B0, `(.L_x_1008) ;  /* 0x000000f000007945 */ /* 0x000fe80003800000 */
[----:B------:R-:W-:-:S04]  /*3680*/  IADD3 R6, -R7, UR9, R6 ;  /* 0x0000000907067c10 */ /* 0x000fc8000fffe106 */
        /* <DEDUP_REMOVED lines=9> */
.L_x_1009:
[----:B------:R-:W-:-:S04]  /*3720*/  MOV R7, c[0x0][0x32c] ;  /* 0x0000cb0000077a02 */ /* 0x000fc80000000f00 */
[----:B------:R-:W-:-:S13]  /*3730*/  ISETP.NE.AND P0, PT, R7, 0x1, PT ;  /* 0x000000010700780c */ /* 0x000fda0003f05270 */
[----:B------:R-:W-:-:S05]  /*3740*/  @P0 IMAD.HI.U32 R7, R6, c[0x0][0x330], RZ ;  /* 0x0000cc0006070a27 */ /* 0x000fca00078e00ff */
[----:B------:R-:W-:Y:S02]  /*3750*/  @P0 SHF.R.U32.HI R6, RZ, c[0x0][0x334], R7 ;  /* 0x0000cd00ff060a19 */ /* 0x000fe40000011607 */
.L_x_1010:
[----:B------:R-:W-:Y:S05]  /*3760*/  BSYNC B0 ;  /* 0x0000000000007941 */ /* 0x000fea0003800000 */
.L_x_1008:
[----:B------:R-:W-:-:S05]  /*3770*/  IMAD R6, R6, c[0x0][0x32c], R13 ;  /* 0x0000cb0006067a24 */ /* 0x000fca00078e020d */
[----:B------:R-:W-:Y:S02]  /*3780*/  IADD3 R7, R6, c[0x0][0x32c], RZ ;  /* 0x0000cb0006077a10 */ /* 0x000fe40007ffe0ff */
[----:B------:R-:W-:Y:S02]  /*3790*/  IMNMX R4, R4, R6, !PT ;  /* 0x0000000604047217 */ /* 0x000fe40007800200 */
[----:B------:R-:W-:Y:S02]  /*37a0*/  IMNMX R5, R5, R7, PT ;  /* 0x0000000705057217 */ /* 0x000fe40003800200 */
.L_x_1007:
[----:B---3--:R-:W1:Y:S01]  /*37b0*/  SHFL.IDX PT, R8, R9, 0x1, 0x1c1f ;  /* 0x003c1f0009087f89 */ /* 0x008e6200000e0000 */
[----:B------:R-:W-:-:S06]  /*37c0*/  UISETP.NE.AND UP0, UPT, UR16, URZ, UPT ;  /* 0x0000003f1000728c */ /* 0x000fcc000bf05270 */
[----:B------:R-:W-:Y:S01]  /*37d0*/  PLOP3.LUT P0, PT, PT, PT, UP0, 0x40, 0x0 ;  /* 0x000000000000781c */ /* 0x000fe20003f0e808 */
[--C-:B-1----:R-:W-:Y:S02]  /*37e0*/  IMAD.IADD R7, R10, 0x1, R8.reuse ;  /* 0x000000010a077824 */ /* 0x102fe400078e0208 */
[----:B------:R-:W-:-:S03]  /*37f0*/  IMAD.IADD R6, R12, 0x1, R8 ;  /* 0x000000010c067824 */ /* 0x000fc600078e0208 */
[----:B------:R-:W-:-:S07]  /*3800*/  IMNMX R7, R7, R11, PT ;  /* 0x0000000b07077217 */ /* 0x000fce0003800200 */
        /* <DEDUP_REMOVED lines=13> */
.L_x_1013:
[----:B------:R-:W-:-:S04]  /*38e0*/  MOV R14, c[0x0][0x32c] ;  /* 0x0000cb00000e7a02 */ /* 0x000fc80000000f00 */
[----:B------:R-:W-:-:S13]  /*38f0*/  ISETP.NE.AND P0, PT, R14, 0x1, PT ;  /* 0x000000010e00780c */ /* 0x000fda0003f05270 */
[----:B------:R-:W-:-:S05]  /*3900*/  @P0 IMAD.HI.U32 R14, R8, c[0x0][0x330], RZ ;  /* 0x0000cc00080e0a27 */ /* 0x000fca00078e00ff */
[----:B------:R-:W-:Y:S02]  /*3910*/  @P0 SHF.R.U32.HI R8, RZ, c[0x0][0x334], R14 ;  /* 0x0000cd00ff080a19 */ /* 0x000fe4000001160e */
.L_x_1014:
[----:B------:R-:W-:Y:S05]  /*3920*/  BSYNC B0 ;  /* 0x0000000000007941 */ /* 0x000fea0003800000 */
.L_x_1012:
[----:B------:R-:W-:-:S05]  /*3930*/  IMAD R8, R8, c[0x0][0x32c], R13 ;  /* 0x0000cb0008087a24 */ /* 0x000fca00078e020d */
[----:B------:R-:W-:Y:S02]  /*3940*/  IADD3 R14, R8, c[0x0][0x32c], RZ ;  /* 0x0000cb00080e7a10 */ /* 0x000fe40007ffe0ff */
[----:B------:R-:W-:Y:S02]  /*3950*/  IMNMX R6, R6, R8, !PT ;  /* 0x0000000806067217 */ /* 0x000fe40007800200 */
[----:B------:R-:W-:Y:S02]  /*3960*/  IMNMX R7, R7, R14, PT ;  /* 0x0000000e07077217 */ /* 0x000fe40003800200 */
.L_x_1011:
[----:B------:R-:W-:Y:S01]  /*3970*/  UISETP.GE.AND UP2, UPT, UR24, 0x9, UPT ;  /* 0x000000091800788c */ /* 0x000fe2000bf46270 */
[----:B------:R-:W1:Y:S01]  /*3980*/  SHFL.IDX PT, R8, R9, 0x2, 0x1c1f ;  /* 0x005c1f0009087f89 */ /* 0x000e6200000e0000 */
[----:B------:R-:W-:Y:S02]  /*3990*/  UISETP.GE.AND UP0, UPT, UR24, 0x1, UPT ;  /* 0x000000011800788c */ /* 0x000fe4000bf06270 */
[----:B------:R-:W-:Y:S02]  /*39a0*/  UISETP.GE.AND UP3, UPT, UR24, 0x2, UPT ;  /* 0x000000021800788c */ /* 0x000fe4000bf66270 */
[----:B------:R-:W-:Y:S01]  /*39b0*/  PLOP3.LUT P0, PT, PT, PT, UP2, 0x40, 0x0 ;  /* 0x000000000000781c */ /* 0x000fe20003f0e828 */
[----:B------:R-:W-:Y:S01]  /*39c0*/  UP2UR UR25, UPR, URZ, 0x1 ;  /* 0x000000013f197883 */ /* 0x000fe20008000000 */
[----:B------:R-:W-:Y:S01]  /*39d0*/  PLOP3.LUT P2, PT, PT, PT, UP0, 0x40, 0x0 ;  /* 0x000000000000781c */ /* 0x000fe20003f4e808 */
[----:B------:R-:W-:Y:S01]  /*39e0*/  UISETP.GE.AND UP4, UPT, UR24, 0x1a, UPT ;  /* 0x0000001a1800788c */ /* 0x000fe2000bf86270 */
[----:B------:R-:W-:Y:S01]  /*39f0*/  PLOP3.LUT P1, PT, PT, PT, UP3, 0x40, 0x0 ;  /* 0x000000000000781c */ /* 0x000fe20003f2e838 */
[----:B------:R-:W-:Y:S01]  /*3a00*/  UISETP.GE.AND UP1, UPT, UR24, 0xa, UPT ;  /* 0x0000000a1800788c */ /* 0x000fe2000bf26270 */
[C---:B------:R-:W-:Y:S01]  /*3a10*/  ISETP.GT.AND P0, PT, R4.reuse, 0x8, P0 ;  /* 0x000000080400780c */ /* 0x040fe20000704270 */
[----:B------:R-:W-:Y:S01]  /*3a20*/  UISETP.GE.AND UP0, UPT, UR24, 0x11, UPT ;  /* 0x000000111800788c */ /* 0x000fe2000bf06270 */
[C---:B------:R-:W-:Y:S01]  /*3a30*/  ISETP.GT.AND P2, PT, R4.reuse, RZ, P2 ;  /* 0x000000ff0400720c */ /* 0x040fe20001744270 */
[----:B------:R-:W-:Y:S01]  /*3a40*/  UISETP.GE.AND UP6, UPT, UR24, 0x12, UPT ;  /* 0x000000121800788c */ /* 0x000fe2000bfc6270 */
[----:B------:R-:W-:Y:S01]  /*3a50*/  ISETP.GT.AND P1, PT, R4, 0x1, P1 ;  /* 0x000000010400780c */ /* 0x000fe20000f24270 */
[----:B------:R-:W-:Y:S01]  /*3a60*/  UISETP.GE.AND UP5, UPT, UR24, 0x19, UPT ;  /* 0x000000191800788c */ /* 0x000fe2000bfa6270 */
[C---:B------:R-:W-:Y:S01]  /*3a70*/  ISETP.LT.OR P0, PT, R5.reuse, 0x9, P0 ;  /* 0x000000090500780c */ /* 0x040fe20000701670 */
[----:B------:R-:W-:Y:S01]  /*3a80*/  UP2UR UR26, UPR, URZ, 0x40 ;  /* 0x000000403f1a7883 */ /* 0x000fe20008000000 */
[C---:B------:R-:W-:Y:S01]  /*3a90*/  ISETP.LT.OR P2, PT, R5.reuse, 0x1, P2 ;  /* 0x000000010500780c */ /* 0x040fe20001741670 */
[----:B------:R-:W-:Y:S01]  /*3aa0*/  UP2UR UR7, UPR, URZ, 0x8 ;  /* 0x000000083f077883 */ /* 0x000fe20008000000 */
[----:B------:R-:W-:Y:S01]  /*3ab0*/  ISETP.LT.OR P1, PT, R5, 0x2, P1 ;  /* 0x000000020500780c */ /* 0x000fe20000f21670 */
[----:B------:R-:W-:Y:S01]  /*3ac0*/  UP2UR UR6, UPR, URZ, 0x4 ;  /* 0x000000043f067883 */ /* 0x000fe20008000000 */
[----:B------:R-:W-:Y:S01]  /*3ad0*/  FSEL R20, R44, -INF , !P0 ;  /* 0xff8000002c147808 */ /* 0x000fe20004000000 */
[----:B------:R-:W-:Y:S01]  /*3ae0*/  UP2UR UR5, UPR, URZ, 0x2 ;  /* 0x000000023f057883 */ /* 0x000fe20008000000 */
[----:B------:R-:W-:Y:S01]  /*3af0*/  FSEL R17, R48, -INF , !P2 ;  /* 0xff80000030117808 */ /* 0x000fe20005000000 */
[----:B------:R-:W-:Y:S01]  /*3b00*/  UP2UR UR4, UPR, URZ, 0x1 ;  /* 0x000000013f047883 */ /* 0x000fe20008000000 */
[----:B------:R-:W-:Y:S01]  /*3b10*/  FSEL R19, R49, -INF , !P1 ;  /* 0xff80000031137808 */ /* 0x000fe20004800000 */
[----:B------:R-:W-:Y:S01]  /*3b20*/  UISETP.GE.AND UP3, UPT, UR24, 0x21, UPT ;  /* 0x000000211800788c */ /* 0x000fe2000bf66270 */
[----:B------:R-:W-:Y:S01]  /*3b30*/  PLOP3.LUT P0, PT, PT, PT, UP4, 0x40, 0x0 ;  /* 0x000000000000781c */ /* 0x000fe20003f0e848 */
[----:B------:R-:W-:Y:S01]  /*3b40*/  UISETP.GE.AND UP2, UPT, UR24, 0x22, UPT ;  /* 0x000000221800788c */ /* 0x000fe2000bf46270 */
[----:B------:R-:W-:Y:S01]  /*3b50*/  PLOP3.LUT P6, PT, PT, PT, UP1, 0x40, 0x0 ;  /* 0x000000000000781c */ /* 0x000fe20003fce818 */
[----:B------:R-:W-:Y:S01]  /*3b60*/  UISETP.GE.AND UP1, UPT, UR24, 0x29, UPT ;  /* 0x000000291800788c */ /* 0x000fe2000bf26270 */
[----:B------:R-:W-:Y:S01]  /*3b70*/  PLOP3.LUT P5, PT, PT, PT, UP0, 0x40, 0x0 ;  /* 0x000000000000781c */ /* 0x000fe20003fae808 */
[----:B------:R-:W-:Y:S01]  /*3b80*/  UISETP.GE.AND UP0, UPT, UR24, 0x2a, UPT ;  /* 0x0000002a1800788c */ /* 0x000fe2000bf06270 */
[----:B------:R-:W-:Y:S01]  /*3b90*/  PLOP3.LUT P2, PT, PT, PT, UP6, 0x40, 0x0 ;  /* 0x000000000000781c */ /* 0x000fe20003f4e868 */
[----:B------:R-:W-:Y:S01]  /*3ba0*/  UISETP.NE.AND UP6, UPT, UR16, URZ, UPT ;  /* 0x0000003f1000728c */ /* 0x000fe2000bfc5270 */
[----:B------:R-:W-:-:S02]  /*3bb0*/  PLOP3.LUT P1, PT, PT, PT, UP5, 0x40, 0x0 ;  /* 0x000000000000781c */ /* 0x000fc40003f2e858 */
[C---:B------:R-:W-:Y:S02]  /*3bc0*/  ISETP.GT.AND P0, PT, R4.reuse, 0x19, P0 ;  /* 0x000000190400780c */ /* 0x040fe40000704270 */
[C---:B------:R-:W-:Y:S02]  /*3bd0*/  ISETP.GT.AND P6, PT, R4.reuse, 0x9, P6 ;  /* 0x000000090400780c */ /* 0x040fe400037c4270 */
[C---:B------:R-:W-:Y:S02]  /*3be0*/  ISETP.GT.AND P5, PT, R4.reuse, 0x10, P5 ;  /* 0x000000100400780c */ /* 0x040fe40002fa4270 */
[C---:B------:R-:W-:Y:S02]  /*3bf0*/  ISETP.GT.AND P2, PT, R4.reuse, 0x11, P2 ;  /* 0x000000110400780c */ /* 0x040fe40001744270 */
[----:B------:R-:W-:Y:S02]  /*3c00*/  ISETP.GT.AND P1, PT, R4, 0x18, P1 ;  /* 0x000000180400780c */ /* 0x000fe40000f24270 */
[----:B------:R-:W-:-:S02]  /*3c10*/  ISETP.LT.OR P0, PT, R5, 0x1a, P0 ;  /* 0x0000001a0500780c */ /* 0x000fc40000701670 */
[C---:B------:R-:W-:Y:S02]  /*3c20*/  ISETP.LT.OR P6, PT, R5.reuse, 0xa, P6 ;  /* 0x0000000a0500780c */ /* 0x040fe400037c1670 */
[C---:B------:R-:W-:Y:S02]  /*3c30*/  ISETP.LT.OR P5, PT, R5.reuse, 0x11, P5 ;  /* 0x000000110500780c */ /* 0x040fe40002fa1670 */
[C---:B------:R-:W-:Y:S02]  /*3c40*/  ISETP.LT.OR P2, PT, R5.reuse, 0x12, P2 ;  /* 0x000000120500780c */ /* 0x040fe40001741670 */
[----:B------:R-:W-:Y:S02]  /*3c50*/  ISETP.LT.OR P1, PT, R5, 0x19, P1 ;  /* 0x000000190500780c */ /* 0x000fe40000f21670 */
[----:B------:R-:W-:Y:S02]  /*3c60*/  FSEL R33, R33, -INF , !P0 ;  /* 0xff80000021217808 */ /* 0x000fe40004000000 */
[----:B------:R-:W-:-:S02]  /*3c70*/  FSEL R21, R45, -INF , !P6 ;  /* 0xff8000002d157808 */ /* 0x000fc40007000000 */
[----:B------:R-:W-:Y:S02]  /*3c80*/  FSEL R22, R40, -INF , !P5 ;  /* 0xff80000028167808 */ /* 0x000fe40006800000 */
[----:B------:R-:W-:Y:S02]  /*3c90*/  FSEL R23, R41, -INF , !P2 ;  /* 0xff80000029177808 */ /* 0x000fe40005000000 */
[----:B------:R-:W-:Y:S02]  /*3ca0*/  FSEL R32, R32, -INF , !P1 ;  /* 0xff80000020207808 */ /* 0x000fe40004800000 */
[----:B------:R-:W-:Y:S01]  /*3cb0*/  PLOP3.LUT P0, PT, PT, PT, UP6, 0x40, 0x0 ;  /* 0x000000000000781c */ /* 0x000fe20003f0e868 */
[----:B------:R-:W-:Y:S01]  /*3cc0*/  UISETP.NE.AND UP6, UPT, UR26, URZ, UPT ;  /* 0x0000003f1a00728c */ /* 0x000fe2000bfc5270 */
[----:B------:R-:W-:Y:S02]  /*3cd0*/  PLOP3.LUT P6, PT, PT, PT, UP3, 0x40, 0x0 ;  /* 0x000000000000781c */ /* 0x000fe40003fce838 */
[----:B------:R-:W-:-:S02]  /*3ce0*/  PLOP3.LUT P5, PT, PT, PT, UP2, 0x40, 0x0 ;  /* 0x000000000000781c */ /* 0x000fc40003fae828 */
[----:B------:R-:W-:Y:S02]  /*3cf0*/  PLOP3.LUT P2, PT, PT, PT, UP1, 0x40, 0x0 ;  /* 0x000000000000781c */ /* 0x000fe40003f4e818 */
[----:B------:R-:W-:Y:S02]  /*3d00*/  PLOP3.LUT P1, PT, PT, PT, UP0, 0x40, 0x0 ;  /* 0x000000000000781c */ /* 0x000fe40003f2e808 */
[C---:B------:R-:W-:Y:S02]  /*3d10*/  ISETP.GT.AND P6, PT, R4.reuse, 0x20, P6 ;  /* 0x000000200400780c */ /* 0x040fe400037c4270 */
[C---:B------:R-:W-:Y:S02]  /*3d20*/  ISETP.GT.AND P5, PT, R4.reuse, 0x21, P5 ;  /* 0x000000210400780c */ /* 0x040fe40002fa4270 */
[C---:B------:R-:W-:Y:S02]  /*3d30*/  ISETP.GT.AND P2, PT, R4.reuse, 0x28, P2 ;  /* 0x000000280400780c */ /* 0x040fe40001744270 */
[----:B------:R-:W-:Y:S01]  /*3d40*/  ISETP.GT.AND P1, PT, R4, 0x29, P1 ;  /* 0x000000290400780c */ /* 0x000fe20000f24270 */
[----:B-1----:R-:W-:Y:S01]  /*3d50*/  IMAD.IADD R4, R12, 0x1, R8 ;  /* 0x000000010c047824 */ /* 0x002fe200078e0208 */
[----:B------:R-:W-:-:S02]  /*3d60*/  ISETP.LT.OR P6, PT, R5, 0x21, P6 ;  /* 0x000000210500780c */ /* 0x000fc400037c1670 */
[C---:B------:R-:W-:Y:S02]  /*3d70*/  ISETP.LT.OR P5, PT, R5.reuse, 0x22, P5 ;  /* 0x000000220500780c */ /* 0x040fe40002fa1670 */
[C---:B------:R-:W-:Y:S02]  /*3d80*/  ISETP.LT.OR P2, PT, R5.reuse, 0x29, P2 ;  /* 0x000000290500780c */ /* 0x040fe40001741670 */
[----:B------:R-:W-:Y:S01]  /*3d90*/  ISETP.LT.OR P1, PT, R5, 0x2a, P1 ;  /* 0x0000002a0500780c */ /* 0x000fe20000f21670 */
[----:B------:R-:W-:Y:S01]  /*3da0*/  IMAD.IADD R5, R10, 0x1, R8 ;  /* 0x000000010a057824 */ /* 0x000fe200078e0208 */
[----:B------:R-:W-:Y:S02]  /*3db0*/  FSEL R177, R36, -INF , !P6 ;  /* 0xff80000024b17808 */ /* 0x000fe40007000000 */
[----:B------:R-:W-:Y:S02]  /*3dc0*/  FSEL R176, R37, -INF , !P5 ;  /* 0xff80000025b07808 */ /* 0x000fe40006800000 */
[----:B------:R-:W-:-:S02]  /*3dd0*/  IMNMX R5, R5, R11, PT ;  /* 0x0000000b05057217 */ /* 0x000fc40003800200 */
[----:B------:R-:W-:Y:S02]  /*3de0*/  FSEL R179, R24, -INF , !P2 ;  /* 0xff80000018b37808 */ /* 0x000fe40005000000 */
[----:B------:R-:W-:Y:S01]  /*3df0*/  FSEL R184, R25, -INF , !P1 ;  /* 0xff80000019b87808 */ /* 0x000fe20004800000 */
        /* <DEDUP_REMOVED lines=13> */
.L_x_1017:
[----:B------:R-:W-:-:S04]  /*3ed0*/  MOV R14, c[0x0][0x32c] ;  /* 0x0000cb00000e7a02 */ /* 0x000fc80000000f00 */
[----:B------:R-:W-:-:S13]  /*3ee0*/  ISETP.NE.AND P0, PT, R14, 0x1, PT ;  /* 0x000000010e00780c */ /* 0x000fda0003f05270 */
[----:B------:R-:W-:-:S05]  /*3ef0*/  @P0 IMAD.HI.U32 R14, R8, c[0x0][0x330], RZ ;  /* 0x0000cc00080e0a27 */ /* 0x000fca00078e00ff */
[----:B------:R-:W-:Y:S02]  /*3f00*/  @P0 SHF.R.U32.HI R8, RZ, c[0x0][0x334], R14 ;  /* 0x0000cd00ff080a19 */ /* 0x000fe4000001160e */
.L_x_1018:
[----:B------:R-:W-:Y:S05]  /*3f10*/  BSYNC B0 ;  /* 0x0000000000007941 */ /* 0x000fea0003800000 */
.L_x_1016:
[----:B------:R-:W-:-:S05]  /*3f20*/  IMAD R8, R8, c[0x0][0x32c], R13 ;  /* 0x0000cb0008087a24 */ /* 0x000fca00078e020d */
[----:B------:R-:W-:Y:S02]  /*3f30*/  IADD3 R14, R8, c[0x0][0x32c], RZ ;  /* 0x0000cb00080e7a10 */ /* 0x000fe40007ffe0ff */
[----:B------:R-:W-:Y:S02]  /*3f40*/  IMNMX R4, R4, R8, !PT ;  /* 0x0000000804047217 */ /* 0x000fe40007800200 */
[----:B------:R-:W-:Y:S02]  /*3f50*/  IMNMX R5, R5, R14, PT ;  /* 0x0000000e05057217 */ /* 0x000fe40003800200 */
.L_x_1015:
[----:B------:R-:W-:Y:S02]  /*3f60*/  UP2UR UR29, UPR, URZ, 0x10 ;  /* 0x000000103f1d7883 */ /* 0x000fe40008000000 */
[----:B------:R-:W-:Y:S02]  /*3f70*/  UISETP.NE.AND UP4, UPT, UR25, URZ, UPT ;  /* 0x0000003f1900728c */ /* 0x000fe4000bf85270 */
[----:B------:R-:W-:Y:S02]  /*3f80*/  UP2UR UR24, UPR, URZ, 0x1 ;  /* 0x000000013f187883 */ /* 0x000fe40008000000 */
[----:B------:R-:W-:-:S02]  /*3f90*/  UISETP.NE.AND UP0, UPT, UR4, URZ, UPT ;  /* 0x0000003f0400728c */ /* 0x000fc4000bf05270 */
[----:B------:R-:W-:Y:S01]  /*3fa0*/  PLOP3.LUT P1, PT, PT, PT, UP4, 0x40, 0x0 ;  /* 0x000000000000781c */ /* 0x000fe20003f2e848 */
[----:B------:R-:W-:Y:S02]  /*3fb0*/  UP2UR UR28, UPR, URZ, 0x8 ;  /* 0x000000083f1c7883 */ /* 0x000fe40008000000 */
[----:B------:R-:W-:Y:S01]  /*3fc0*/  UISETP.NE.AND UP3, UPT, UR7, URZ, UPT ;  /* 0x0000003f0700728c */ /* 0x000fe2000bf65270 */
[----:B------:R-:W-:Y:S01]  /*3fd0*/  ISETP.GT.AND P1, PT, R6, RZ, P1 ;  /* 0x000000ff0600720c */ /* 0x000fe20000f24270 */
[----:B------:R-:W-:Y:S01]  /*3fe0*/  UP2UR UR26, UPR, URZ, 0x2 ;  /* 0x000000023f1a7883 */ /* 0x000fe20008000000 */
[----:B------:R-:W-:Y:S01]  /*3ff0*/  PLOP3.LUT P2, PT, PT, PT, UP0, 0x40, 0x0 ;  /* 0x000000000000781c */ /* 0x000fe20003f4e808 */
[----:B------:R-:W-:Y:S01]  /*4000*/  UISETP.NE.AND UP1, UPT, UR5, URZ, UPT ;  /* 0x0000003f0500728c */ /* 0x000fe2000bf25270 */
[C---:B------:R-:W-:Y:S01]  /*4010*/  ISETP.LT.OR P1, PT, R7.reuse, 0x1, P1 ;  /* 0x000000010700780c */ /* 0x040fe20000f21670 */
[----:B------:R-:W-:Y:S01]  /*4020*/  UISETP.NE.AND UP0, UPT, UR24, URZ, UPT ;  /* 0x0000003f1800728c */ /* 0x000fe2000bf05270 */
[----:B------:R-:W-:Y:S01]  /*4030*/  PLOP3.LUT P0, PT, PT, PT, UP3, 0x40, 0x0 ;  /* 0x000000000000781c */ /* 0x000fe20003f0e838 */
[----:B------:R-:W-:Y:S01]  /*4040*/  UP2UR UR27, UPR, URZ, 0x4 ;  /* 0x000000043f1b7883 */ /* 0x000fe20008000000 */
[----:B------:R-:W-:Y:S01]  /*4050*/  FSEL R14, R50, -INF , !P1 ;  /* 0xff800000320e7808 */ /* 0x000fe20004800000 */
[----:B------:R-:W-:Y:S01]  /*4060*/  UP2UR UR24, UPR, URZ, 0x40 ;  /* 0x000000403f187883 */ /* 0x000fe20008000000 */
[----:B------:R-:W-:Y:S01]  /*4070*/  PLOP3.LUT P1, PT, PT, PT, UP6, 0x40, 0x0 ;  /* 0x000000000000781c */ /* 0x000fe20003f2e868 */
[----:B------:R-:W-:Y:S01]  /*4080*/  UISETP.NE.AND UP2, UPT, UR6, URZ, UPT ;  /* 0x0000003f0600728c */ /* 0x000fe2000bf45270 */
[----:B------:R-:W-:Y:S01]  /*4090*/  PLOP3.LUT P5, PT, PT, PT, UP1, 0x40, 0x0 ;  /* 0x000000000000781c */ /* 0x000fe20003fae818 */
[----:B------:R-:W-:Y:S01]  /*40a0*/  UISETP.NE.AND UP6, UPT, UR4, URZ, UPT ;  /* 0x0000003f0400728c */ /* 0x000fe2000bfc5270 */
[C---:B------:R-:W-:Y:S01]  /*40b0*/  ISETP.GT.AND P2, PT, R6.reuse, 0x10, P2 ;  /* 0x000000100600780c */ /* 0x040fe20001744270 */
[----:B------:R-:W-:Y:S01]  /*40c0*/  UISETP.NE.AND UP1, UPT, UR26, URZ, UPT ;  /* 0x0000003f1a00728c */ /* 0x000fe2000bf25270 */
[C---:B------:R-:W-:Y:S01]  /*40d0*/  ISETP.GT.AND P0, PT, R6.reuse, 0x1, P0 ;  /* 0x000000010600780c */ /* 0x040fe20000704270 */
[----:B------:R-:W-:Y:S01]  /*40e0*/  UP2UR UR26, UPR, URZ, 0x40 ;  /* 0x000000403f1a7883 */ /* 0x000fe20008000000 */
[----:B------:R-:W-:Y:S01]  /*40f0*/  PLOP3.LUT P6, PT, PT, PT, UP2, 0x40, 0x0 ;  /* 0x000000000000781c */ /* 0x000fe20003fce828 */
[----:B------:R-:W-:Y:S01]  /*4100*/  UISETP.NE.AND UP6, UPT, UR5, URZ, UPT ;  /* 0x0000003f0500728c */ /* 0x000fe2000bfc5270 */
[C---:B------:R-:W-:Y:S01]  /*4110*/  ISETP.LT.OR P2, PT, R7.reuse, 0x11, P2 ;  /* 0x000000110700780c */ /* 0x040fe20001741670 */
[----:B------:R-:W-:Y:S01]  /*4120*/  UISETP.NE.AND UP2, UPT, UR27, URZ, UPT ;  /* 0x0000003f1b00728c */ /* 0x000fe2000bf45270 */
[----:B------:R-:W-:Y:S01]  /*4130*/  ISETP.LT.OR P0, PT, R7, 0x2, P0 ;  /* 0x000000020700780c */ /* 0x000fe20000701670 */
[----:B------:R-:W-:Y:S01]  /*4140*/  UP2UR UR27, UPR, URZ, 0x40 ;  /* 0x000000403f1b7883 */ /* 0x000fe20008000000 */
[----:B------:R-:W-:Y:S01]  /*4150*/  ISETP.GT.AND P1, PT, R6, 0x11, P1 ;  /* 0x000000110600780c */ /* 0x000fe20000f24270 */
[----:B------:R-:W-:Y:S01]  /*4160*/  UISETP.NE.AND UP6, UPT, UR6, URZ, UPT ;  /* 0x0000003f0600728c */ /* 0x000fe2000bfc5270 */
[----:B------:R-:W-:Y:S01]  /*4170*/  FSEL R29, R42, -INF , !P2 ;  /* 0xff8000002a1d7808 */ /* 0x000fe20005000000 */
[----:B------:R-:W-:Y:S01]  /*4180*/  UISETP.NE.AND UP3, UPT, UR28, URZ, UPT ;  /* 0x0000003f1c00728c */ /* 0x000fe2000bf65270 */
[----:B------:R-:W-:Y:S01]  /*4190*/  FSEL R15, R51, -INF , !P0 ;  /* 0xff800000330f7808 */ /* 0x000fe20004000000 */
[----:B------:R-:W-:Y:S01]  /*41a0*/  UP2UR UR28, UPR, URZ, 0x40 ;  /* 0x000000403f1c7883 */ /* 0x000fe20008000000 */
[----:B------:R-:W-:Y:S01]  /*41b0*/  PLOP3.LUT P2, PT, PT, PT, UP2, 0x40, 0x0 ;  /* 0x000000000000781c */ /* 0x000fe20003f4e828 */
[----:B------:R-:W-:Y:S01]  /*41c0*/  UISETP.NE.AND UP6, UPT, UR7, URZ, UPT ;  /* 0x0000003f0700728c */ /* 0x000fe2000bfc5270 */
[----:B------:R-:W-:Y:S01]  /*41d0*/  PLOP3.LUT P0, PT, PT, PT, UP5, 0x40, 0x0 ;  /* 0x000000000000781c */ /* 0x000fe20003f0e858 */
[----:B------:R-:W-:Y:S01]  /*41e0*/  UISETP.NE.AND UP4, UPT, UR29, URZ, UPT ;  /* 0x0000003f1d00728c */ /* 0x000fe2000bf85270 */
[----:B------:R-:W-:Y:S01]  /*41f0*/  ISETP.LT.OR P1, PT, R7, 0x12, P1 ;  /* 0x000000120700780c */ /* 0x000fe20000f21670 */
[----:B------:R-:W-:Y:S01]  /*4200*/  UP2UR UR29, UPR, URZ, 0x40 ;  /* 0x000000403f1d7883 */ /* 0x000fe20008000000 */
[C---:B------:R-:W-:Y:S01]  /*4210*/  ISETP.GT.AND P2, PT, R6.reuse, 0x21, P2 ;  /* 0x000000210600780c */ /* 0x040fe20001744270 */
[----:B------:R-:W-:Y:S01]  /*4220*/  UISETP.NE.AND UP6, UPT, UR25, URZ, UPT ;  /* 0x0000003f1900728c */ /* 0x000fe2000bfc5270 */
[----:B------:R-:W-:-:S02]  /*4230*/  ISETP.GT.AND P0, PT, R6, 0x18, P0 ;  /* 0x000000180600780c */ /* 0x000fc40000704270 */
[----:B------:R-:W-:Y:S02]  /*4240*/  FSEL R30, R43, -INF , !P1 ;  /* 0xff8000002b1e7808 */ /* 0x000fe40004800000 */
[----:B------:R-:W-:Y:S02]  /*4250*/  PLOP3.LUT P1, PT, PT, PT, UP1, 0x40, 0x0 ;  /* 0x000000000000781c */ /* 0x000fe40003f2e818 */
[C---:B------:R-:W-:Y:S02]  /*4260*/  ISETP.LT.OR P2, PT, R7.reuse, 0x22, P2 ;  /* 0x000000220700780c */ /* 0x040fe40001741670 */
[----:B------:R-:W-:Y:S02]  /*4270*/  ISETP.LT.OR P0, PT, R7, 0x19, P0 ;  /* 0x000000190700780c */ /* 0x000fe40000701670 */
[C---:B------:R-:W-:Y:S02]  /*4280*/  ISETP.GT.AND P1, PT, R6.reuse, 0x28, P1 ;  /* 0x000000280600780c */ /* 0x040fe40000f24270 */
[----:B------:R-:W-:-:S02]  /*4290*/  ISETP.GT.AND P6, PT, R6, 0x8, P6 ;  /* 0x000000080600780c */ /* 0x000fc400037c4270 */
[----:B------:R-:W-:Y:S02]  /*42a0*/  FSEL R178, R39, -INF , !P2 ;  /* 0xff80000027b27808 */ /* 0x000fe40005000000 */
[----:B------:R-:W-:Y:S02]  /*42b0*/  FSEL R31, R34, -INF , !P0 ;  /* 0xff800000221f7808 */ /* 0x000fe40004000000 */
[----:B------:R-:W-:Y:S01]  /*42c0*/  PLOP3.LUT P2, PT, PT, PT, UP6, 0x40, 0x0 ;  /* 0x000000000000781c */ /* 0x000fe20003f4e868 */
[----:B------:R-:W-:Y:S01]  /*42d0*/  UISETP.NE.AND UP6, UPT, UR29, URZ, UPT ;  /* 0x0000003f1d00728c */ /* 0x000fe2000bfc5270 */
[----:B------:R-:W-:Y:S02]  /*42e0*/  PLOP3.LUT P0, PT, PT, PT, UP0, 0x40, 0x0 ;  /* 0x000000000000781c */ /* 0x000fe40003f0e808 */
[C---:B------:R-:W-:Y:S02]  /*42f0*/  ISETP.LT.OR P1, PT, R7.reuse, 0x29, P1 ;  /* 0x000000290700780c */ /* 0x040fe40000f21670 */
[----:B------:R-:W-:-:S02]  /*4300*/  ISETP.LT.OR P6, PT, R7, 0x9, P6 ;  /* 0x000000090700780c */ /* 0x000fc400037c1670 */
[C---:B------:R-:W-:Y:S02]  /*4310*/  ISETP.GT.AND P0, PT, R6.reuse, 0x29, P0 ;  /* 0x000000290600780c */ /* 0x040fe40000704270 */
[----:B------:R-:W-:Y:S02]  /*4320*/  ISETP.GT.AND P5, PT, R6, 0x9, P5 ;  /* 0x000000090600780c */ /* 0x000fe40002fa4270 */
[----:B------:R-:W-:Y:S02]  /*4330*/  FSEL R189, R26, -INF , !P1 ;  /* 0xff8000001abd7808 */ /* 0x000fe40004800000 */
[----:B------:R-:W-:Y:S02]  /*4340*/  FSEL R16, R46, -INF , !P6 ;  /* 0xff8000002e107808 */ /* 0x000fe40007000000 */
[----:B------:R-:W-:Y:S01]  /*4350*/  PLOP3.LUT P1, PT, PT, PT, UP6, 0x40, 0x0 ;  /* 0x000000000000781c */ /* 0x000fe20003f2e868 */
[----:B------:R-:W-:Y:S01]  /*4360*/  UISETP.NE.AND UP6, UPT, UR28, URZ, UPT ;  /* 0x0000003f1c00728c */ /* 0x000fe2000bfc5270 */
[----:B------:R-:W-:-:S02]  /*4370*/  PLOP3.LUT P6, PT, PT, PT, UP4, 0x40, 0x0 ;  /* 0x000000000000781c */ /* 0x000fc40003fce848 */
[C---:B------:R-:W-:Y:S02]  /*4380*/  ISETP.LT.OR P0, PT, R7.reuse, 0x2a, P0 ;  /* 0x0000002a0700780c */ /* 0x040fe40000701670 */
[----:B------:R-:W-:Y:S02]  /*4390*/  ISETP.LT.OR P5, PT, R7, 0xa, P5 ;  /* 0x0000000a0700780c */ /* 0x000fe40002fa1670 */
[----:B------:R-:W-:Y:S02]  /*43a0*/  ISETP.GT.AND P6, PT, R6, 0x19, P6 ;  /* 0x000000190600780c */ /* 0x000fe400037c4270 */
[----:B------:R-:W-:Y:S02]  /*43b0*/  FSEL R188, R27, -INF , !P0 ;  /* 0xff8000001bbc7808 */ /* 0x000fe40004000000 */
[----:B------:R-:W-:Y:S02]  /*43c0*/  FSEL R18, R47, -INF , !P5 ;  /* 0xff8000002f127808 */ /* 0x000fe40006800000 */
[----:B------:R-:W-:Y:S01]  /*43d0*/  PLOP3.LUT P0, PT, PT, PT, UP6, 0x40, 0x0 ;  /* 0x000000000000781c */ /* 0x000fe20003f0e868 */
[----:B------:R-:W-:Y:S01]  /*43e0*/  UISETP.NE.AND UP6, UPT, UR27, URZ, UPT ;  /* 0x0000003f1b00728c */ /* 0x000fe2000bfc5270 */
[----:B------:R-:W-:-:S02]  /*43f0*/  PLOP3.LUT P5, PT, PT, PT, UP3, 0x40, 0x0 ;  /* 0x000000000000781c */ /* 0x000fc40003fae838 */
[----:B------:R-:W-:Y:S02]  /*4400*/  ISETP.LT.OR P6, PT, R7, 0x1a, P6 ;  /* 0x0000001a0700780c */ /* 0x000fe400037c1670 */
[----:B------:R-:W-:Y:S02]  /*4410*/  ISETP.GT.AND P5, PT, R6, 0x20, P5 ;  /* 0x000000200600780c */ /* 0x000fe40002fa4270 */
[----:B------:R-:W-:Y:S01]  /*4420*/  FSEL R34, R35, -INF , !P6 ;  /* 0xff80000023227808 */ /* 0x000fe20007000000 */
[----:B------:R-:W1:Y:S01]  /*4430*/  SHFL.IDX PT, R6, R9, 0x3, 0x1c1f ;  /* 0x007c1f0009067f89 */ /* 0x000e6200000e0000 */
[----:B------:R-:W-:Y:S01]  /*4440*/  PLOP3.LUT P6, PT, PT, PT, UP6, 0x40, 0x0 ;  /* 0x000000000000781c */ /* 0x000fe20003fce868 */
[----:B------:R-:W-:Y:S01]  /*4450*/  UISETP.NE.AND UP6, UPT, UR26, URZ, UPT ;  /* 0x0000003f1a00728c */ /* 0x000fe2000bfc5270 */
[----:B------:R-:W-:Y:S02]  /*4460*/  ISETP.LT.OR P5, PT, R7, 0x21, P5 ;  /* 0x000000210700780c */ /* 0x000fe40002fa1670 */
[----:B------:R-:W-:-:S02]  /*4470*/  ISETP.GT.AND P0, PT, R4, 0x8, P0 ;  /* 0x000000080400780c */ /* 0x000fc40000704270 */
[C---:B------:R-:W-:Y:S02]  /*4480*/  ISETP.GT.AND P2, PT, R4.reuse, RZ, P2 ;  /* 0x000000ff0400720c */ /* 0x040fe40001744270 */
[----:B------:R-:W-:Y:S02]  /*4490*/  ISETP.GT.AND P1, PT, R4, 0x1, P1 ;  /* 0x000000010400780c */ /* 0x000fe40000f24270 */
[----:B------:R-:W-:Y:S02]  /*44a0*/  FSEL R175, R38, -INF , !P5 ;  /* 0xff80000026af7808 */ /* 0x000fe40006800000 */
[C---:B------:R-:W-:Y:S02]  /*44b0*/  ISETP.LT.OR P0, PT, R5.reuse, 0x9, P0 ;  /* 0x000000090500780c */ /* 0x040fe40000701670 */
[----:B------:R-:W-:Y:S01]  /*44c0*/  PLOP3.LUT P5, PT, PT, PT, UP6, 0x40, 0x0 ;  /* 0x000000000000781c */ /* 0x000fe20003fae868 */
[----:B------:R-:W-:Y:S01]  /*44d0*/  UISETP.NE.AND UP6, UPT, UR24, URZ, UPT ;  /* 0x0000003f1800728c */ /* 0x000fe2000bfc5270 */
[----:B------:R-:W-:-:S02]  /*44e0*/  ISETP.LT.OR P2, PT, R5, 0x1, P2 ;  /* 0x000000010500780c */ /* 0x000fc40001741670 */
[----:B------:R-:W-:Y:S01]  /*44f0*/  ISETP.LT.OR P1, PT, R5, 0x2, P1 ;  /* 0x000000020500780c */ /* 0x000fe20000f21670 */
[----:B------:R-:W-:Y:S01]  /*4500*/  UP2UR UR24, UPR, URZ, 0x40 ;  /* 0x000000403f187883 */ /* 0x000fe20008000000 */
[----:B------:R-:W-:Y:S02]  /*4510*/  FSEL R112, R112, -INF , !P0 ;  /* 0xff80000070707808 */ /* 0x000fe40004000000 */
[----:B------:R-:W-:Y:S01]  /*4520*/  PLOP3.LUT P0, PT, PT, PT, UP4, 0x40, 0x0 ;  /* 0x000000000000781c */ /* 0x000fe20003f0e848 */
[----:B-1----:R-:W-:Y:S01]  /*4530*/  IMAD.IADD R8, R12, 0x1, R6 ;  /* 0x000000010c087824 */ /* 0x002fe200078e0206 */
[----:B------:R-:W-:Y:S02]  /*4540*/  FSEL R78, R80, -INF , !P2 ;  /* 0xff800000504e7808 */ /* 0x000fe40005000000 */
[----:B------:R-:W-:Y:S02]  /*4550*/  FSEL R79, R81, -INF , !P1 ;  /* 0xff800000514f7808 */ /* 0x000fe40004800000 */
        /* <DEDUP_REMOVED lines=14> */
[----:B------:R-:W-:Y:S01]  /*4640*/  PLOP3.LUT P0, PT, PT, PT, UP6, 0x40, 0x0 ;  /* 0x000000000000781c */ /* 0x000fe20003f0e868 */
[----:B------:R-:W-:Y:S01]  /*4650*/  UISETP.NE.AND UP6, UPT, UR24, URZ, UPT ;  /* 0x0000003f1800728c */ /* 0x000fe2000bfc5270 */
[----:B------:R-:W-:-:S02]  /*4660*/  FSEL R113, R113, -INF , !P6 ;  /* 0xff80000071717808 */ /* 0x000fc40007000000 */
[----:B------:R-:W-:Y:S02]  /*4670*/  FSEL R132, R72, -INF , !P5 ;  /* 0xff80000048847808 */ /* 0x000fe40006800000 */
[----:B------:R-:W-:Y:S02]  /*4680*/  FSEL R133, R73, -INF , !P2 ;  /* 0xff80000049857808 */ /* 0x000fe40005000000 */
[----:B------:R-:W-:Y:S02]  /*4690*/  FSEL R134, R68, -INF , !P1 ;  /* 0xff80000044867808 */ /* 0x000fe40004800000 */
[----:B------:R-:W-:Y:S02]  /*46a0*/  PLOP3.LUT P6, PT, PT, PT, UP3, 0x40, 0x0 ;  /* 0x000000000000781c */ /* 0x000fe40003fce838 */
[----:B------:R-:W-:Y:S02]  /*46b0*/  PLOP3.LUT P5, PT, PT, PT, UP2, 0x40, 0x0 ;  /* 0x000000000000781c */ /* 0x000fe40003fae828 */
[----:B------:R-:W-:-:S02]  /*46c0*/  PLOP3.LUT P2, PT, PT, PT, UP1, 0x40, 0x0 ;  /* 0x000000000000781c */ /* 0x000fc40003f4e818 */
[----:B------:R-:W-:Y:S02]  /*46d0*/  PLOP3.LUT P1, PT, PT, PT, UP0, 0x40, 0x0 ;  /* 0x000000000000781c */ /* 0x000fe40003f2e808 */
[C---:B------:R-:W-:Y:S02]  /*46e0*/  ISETP.GT.AND P6, PT, R4.reuse, 0x20, P6 ;  /* 0x000000200400780c */ /* 0x040fe400037c4270 */
[C---:B------:R-:W-:Y:S02]  /*46f0*/  ISETP.GT.AND P5, PT, R4.reuse, 0x21, P5 ;  /* 0x000000210400780c */ /* 0x040fe40002fa4270 */
[C---:B------:R-:W-:Y:S02]  /*4700*/  ISETP.GT.AND P2, PT, R4.reuse, 0x28, P2 ;  /* 0x000000280400780c */ /* 0x040fe40001744270 */
[----:B------:R-:W-:Y:S01]  /*4710*/  ISETP.GT.AND P1, PT, R4, 0x29, P1 ;  /* 0x000000290400780c */ /* 0x000fe20000f24270 */
[----:B------:R-:W-:Y:S01]  /*4720*/  IMAD.IADD R4, R10, 0x1, R6 ;  /* 0x000000010a047824 */ /* 0x000fe200078e0206 */
[----:B------:R-:W-:-:S02]  /*4730*/  ISETP.LT.OR P6, PT, R5, 0x21, P6 ;  /* 0x000000210500780c */ /* 0x000fc400037c1670 */
[C---:B------:R-:W-:Y:S02]  /*4740*/  ISETP.LT.OR P5, PT, R5.reuse, 0x22, P5 ;  /* 0x000000220500780c */ /* 0x040fe40002fa1670 */
[C---:B------:R-:W-:Y:S02]  /*4750*/  ISETP.LT.OR P2, PT, R5.reuse, 0x29, P2 ;  /* 0x000000290500780c */ /* 0x040fe40001741670 */
[----:B------:R-:W-:Y:S02]  /*4760*/  ISETP.LT.OR P1, PT, R5, 0x2a, P1 ;  /* 0x0000002a0500780c */ /* 0x000fe40000f21670 */
[----:B------:R-:W-:Y:S02]  /*4770*/  IMNMX R9, R4, R11, PT ;  /* 0x0000000b04097217 */ /* 0x000fe40003800200 */
[----:B------:R-:W-:Y:S02]  /*4780*/  FSEL R190, R64, -INF , !P6 ;  /* 0xff80000040be7808 */ /* 0x000fe40007000000 */
[----:B------:R-:W-:-:S02]  /*4790*/  FSEL R191, R65, -INF , !P5 ;  /* 0xff80000041bf7808 */ /* 0x000fc40006800000 */
        /* <DEDUP_REMOVED lines=15> */
.L_x_1021:
[----:B------:R-:W-:-:S04]  /*4890*/  MOV R5, c[0x0][0x32c] ;  /* 0x0000cb0000057a02 */ /* 0x000fc80000000f00 */
[----:B------:R-:W-:-:S13]  /*48a0*/  ISETP.NE.AND P0, PT, R5, 0x1, PT ;  /* 0x000000010500780c */ /* 0x000fda0003f05270 */
[----:B------:R-:W-:-:S05]  /*48b0*/  @P0 IMAD.HI.U32 R5, R4, c[0x0][0x330], RZ ;  /* 0x0000cc0004050a27 */ /* 0x000fca00078e00ff */
[----:B------:R-:W-:Y:S02]  /*48c0*/  @P0 SHF.R.U32.HI R4, RZ, c[0x0][0x334], R5 ;  /* 0x0000cd00ff040a19 */ /* 0x000fe40000011605 */
.L_x_1022:
[----:B------:R-:W-:Y:S05]  /*48d0*/  BSYNC B0 ;  /* 0x0000000000007941 */ /* 0x000fea0003800000 */
.L_x_1020:
[----:B------:R-:W-:-:S05]  /*48e0*/  IMAD R4, R4, c[0x0][0x32c], R13 ;  /* 0x0000cb0004047a24 */ /* 0x000fca00078e020d */
[----:B------:R-:W-:Y:S02]  /*48f0*/  IADD3 R5, R4, c[0x0][0x32c], RZ ;  /* 0x0000cb0004057a10 */ /* 0x000fe40007ffe0ff */
[----:B------:R-:W-:Y:S02]  /*4900*/  IMNMX R8, R8, R4, !PT ;  /* 0x0000000408087217 */ /* 0x000fe40007800200 */
[----:B------:R-:W-:Y:S02]  /*4910*/  IMNMX R9, R9, R5, PT ;  /* 0x0000000509097217 */ /* 0x000fe40003800200 */
.L_x_1019:
[----:B------:R-:W-:Y:S01]  /*4920*/  FMNMX.FTZ R5, R17, R19, !PT ;  /* 0x0000001311057209 */ /* 0x000fe20007810000 */
[----:B------:R-:W-:Y:S01]  /*4930*/  UP2UR UR24, UPR, URZ, 0x10 ;  /* 0x000000103f187883 */ /* 0x000fe20008000000 */
[----:B------:R-:W-:Y:S01]  /*4940*/  FMNMX.FTZ R4, R14, R15, !PT ;  /* 0x0000000f0e047209 */ /* 0x000fe20007810000 */
[----:B------:R-:W-:Y:S01]  /*4950*/  UISETP.NE.AND UP4, UPT, UR25, URZ, UPT ;  /* 0x0000003f1900728c */ /* 0x000fe2000bf85270 */
[----:B------:R-:W-:Y:S01]  /*4960*/  FMNMX.FTZ R5, R20, R5, !PT ;  /* 0x0000000514057209 */ /* 0x000fe20007810000 */
[----:B------:R-:W-:Y:S01]  /*4970*/  UP2UR UR25, UPR, URZ, 0x8 ;  /* 0x000000083f197883 */ /* 0x000fe20008000000 */
[----:B------:R-:W-:Y:S01]  /*4980*/  FMNMX.FTZ R4, R16, R4, !PT ;  /* 0x0000000410047209 */ /* 0x000fe20007810000 */
[----:B------:R-:W-:Y:S01]  /*4990*/  UISETP.NE.AND UP3, UPT, UR7, URZ, UPT ;  /* 0x0000003f0700728c */ /* 0x000fe2000bf65270 */
[----:B------:R-:W-:Y:S01]  /*49a0*/  FMNMX.FTZ R169, R21, R5, !PT ;  /* 0x0000000515a97209 */ /* 0x000fe20007810000 */
[----:B------:R-:W-:Y:S01]  /*49b0*/  IMAD.SHL.U32 R225, R0, 0x2, RZ ;  /* 0x0000000200e17824 */ /* 0x000fe200078e00ff */
        /* <DEDUP_REMOVED lines=13> */
[----:B------:R-:W-:Y:S01]  /*4a90*/  IMAD R226, R3, 0x2, R225 ;  /* 0x0000000203e27824 */ /* 0x000fe200078e02e1 */
[----:B------:R-:W-:Y:S01]  /*4aa0*/  FMNMX.FTZ R169, R33, R169, !PT ;  /* 0x000000a921a97209 */ /* 0x000fe20007810000 */
[----:B------:R-:W-:Y:S01]  /*4ab0*/  STL [R1+0x74], R236 ;  /* 0x000074ec01007387 */ /* 0x000fe20000100800 */
[----:B------:R-:W-:Y:S01]  /*4ac0*/  FMNMX.FTZ R4, R34, R4, !PT ;  /* 0x0000000422047209 */ /* 0x000fe20007810000 */
[----:B------:R-:W-:Y:S01]  /*4ad0*/  IMAD R227, R2, 0x2, R226 ;  /* 0x0000000202e37824 */ /* 0x000fe200078e02e2 */
[----:B------:R-:W-:Y:S01]  /*4ae0*/  FMNMX.FTZ R169, R177, R169, !PT ;  /* 0x000000a9b1a97209 */ /* 0x000fe20007810000 */
[----:B------:R-:W-:Y:S01]  /*4af0*/  STL [R1+0x70], R235 ;  /* 0x000070eb01007387 */ /* 0x000fe20000100800 */
[----:B------:R-:W-:-:S02]  /*4b00*/  FMNMX.FTZ R4, R175, R4, !PT ;  /* 0x00000004af047209 */ /* 0x000fc40007810000 */
[----:B------:R-:W-:Y:S01]  /*4b10*/  FMNMX.FTZ R169, R176, R169, !PT ;  /* 0x000000a9b0a97209 */ /* 0x000fe20007810000 */
[----:B------:R-:W-:Y:S01]  /*4b20*/  STL [R1+0x6c], R234 ;  /* 0x00006cea01007387 */ /* 0x000fe20000100800 */
[----:B------:R-:W-:Y:S02]  /*4b30*/  FMNMX.FTZ R4, R178, R4, !PT ;  /* 0x00000004b2047209 */ /* 0x000fe40007810000 */
[----:B------:R-:W-:Y:S01]  /*4b40*/  FMNMX.FTZ R169, R179, R169, !PT ;  /* 0x000000a9b3a97209 */ /* 0x000fe20007810000 */
[----:B------:R-:W-:Y:S01]  /*4b50*/  STL [R1+0x68], R233 ;  /* 0x000068e901007387 */ /* 0x000fe20000100800 */
[----:B------:R-:W-:Y:S02]  /*4b60*/  FMNMX.FTZ R4, R189, R4, !PT ;  /* 0x00000004bd047209 */ /* 0x000fe40007810000 */
[----:B------:R-:W-:Y:S01]  /*4b70*/  FMNMX.FTZ R169, R184, R169, !PT ;  /* 0x000000a9b8a97209 */ /* 0x000fe20007810000 */
[----:B------:R-:W-:Y:S01]  /*4b80*/  STL [R1+0x64], R232 ;  /* 0x000064e801007387 */ /* 0x000fe20000100800 */
[----:B------:R-:W-:-:S02]  /*4b90*/  FMNMX.FTZ R168, R188, R4, !PT ;  /* 0x00000004bca87209 */ /* 0x000fc40007810000 */
[----:B------:R-:W-:Y:S01]  /*4ba0*/  PLOP3.LUT P0, PT, PT, PT, UP3, 0x40, 0x0 ;  /* 0x000000000000781c */ /* 0x000fe20003f0e838 */
[----:B------:R-:W1:Y:S01]  /*4bb0*/  SHFL.BFLY PT, R4, R169, 0x2, 0x1f ;  /* 0x0c401f00a9047f89 */ /* 0x000e6200000e0000 */
[----:B------:R-:W-:Y:S01]  /*4bc0*/  PLOP3.LUT P1, PT, PT, PT, UP4, 0x40, 0x0 ;  /* 0x000000000000781c */ /* 0x000fe20003f2e848 */
[----:B------:R-:W-:Y:S01]  /*4bd0*/  UISETP.NE.AND UP4, UPT, UR24, URZ, UPT ;  /* 0x0000003f1800728c */ /* 0x000fe2000bf85270 */
[C---:B------:R-:W-:Y:S01]  /*4be0*/  ISETP.GT.AND P0, PT, R8.reuse, 0x1, P0 ;  /* 0x000000010800780c */ /* 0x040fe20000704270 */
[----:B------:R-:W2:Y:S01]  /*4bf0*/  SHFL.BFLY PT, R5, R168, 0x2, 0x1f ;  /* 0x0c401f00a8057f89 */ /* 0x000ea200000e0000 */
[----:B------:R-:W-:Y:S01]  /*4c00*/  PLOP3.LUT P6, PT, PT, PT, UP2, 0x40, 0x0 ;  /* 0x000000000000781c */ /* 0x000fe20003fce828 */
[----:B------:R-:W-:Y:S01]  /*4c10*/  UISETP.NE.AND UP3, UPT, UR25, URZ, UPT ;  /* 0x0000003f1900728c */ /* 0x000fe2000bf65270 */
[----:B------:R-:W-:Y:S01]  /*4c20*/  ISETP.LT.OR P0, PT, R9, 0x2, P0 ;  /* 0x000000020900780c */ /* 0x000fe20000701670 */
[----:B------:R-:W-:Y:S01]  /*4c30*/  STL [R1+0x60], R231 ;  /* 0x000060e701007387 */ /* 0x000fe20000100800 */
[C---:B------:R-:W-:Y:S01]  /*4c40*/  ISETP.GT.AND P1, PT, R8.reuse, RZ, P1 ;  /* 0x000000ff0800720c */ /* 0x040fe20000f24270 */
[----:B------:R-:W-:Y:S01]  /*4c50*/  UISETP.NE.AND UP2, UPT, UR7, URZ, UPT ;  /* 0x0000003f0700728c */ /* 0x000fe2000bf45270 */
[----:B------:R-:W-:Y:S01]  /*4c60*/  FSEL R27, R83, -INF , !P0 ;  /* 0xff800000531b7808 */ /* 0x000fe20004000000 */
[----:B------:R-:W-:Y:S01]  /*4c70*/  STL [R1+0x5c], R230 ;  /* 0x00005ce601007387 */ /* 0x000fe20000100800 */
[----:B------:R-:W-:Y:S01]  /*4c80*/  PLOP3.LUT P5, PT, PT, PT, UP1, 0x40, 0x0 ;  /* 0x000000000000781c */ /* 0x000fe20003fae818 */
[----:B------:R-:W-:Y:S01]  /*4c90*/  UISETP.NE.AND UP1, UPT, UR6, URZ, UPT ;  /* 0x0000003f0600728c */ /* 0x000fe2000bf25270 */
[----:B------:R-:W-:Y:S01]  /*4ca0*/  ISETP.LT.OR P1, PT, R9, 0x1, P1 ;  /* 0x000000010900780c */ /* 0x000fe20000f21670 */
[----:B------:R-:W-:Y:S01]  /*4cb0*/  STL [R1+0x58], R229 ;  /* 0x000058e501007387 */ /* 0x000fe20000100800 */
[----:B------:R-:W-:-:S02]  /*4cc0*/  ISETP.GT.AND P6, PT, R8, 0x8, P6 ;  /* 0x000000080800780c */ /* 0x000fc400037c4270 */
[----:B------:R-:W-:Y:S01]  /*4cd0*/  PLOP3.LUT P2, PT, PT, PT, UP0, 0x40, 0x0 ;  /* 0x000000000000781c */ /* 0x000fe20003f4e808 */
[----:B------:R-:W-:Y:S01]  /*4ce0*/  UISETP.NE.AND UP0, UPT, UR5, URZ, UPT ;  /* 0x0000003f0500728c */ /* 0x000fe2000bf05270 */
[----:B------:R-:W-:Y:S01]  /*4cf0*/  FSEL R77, R82, -INF , !P1 ;  /* 0xff800000524d7808 */ /* 0x000fe20004800000 */
[----:B------:R-:W-:Y:S01]  /*4d00*/  LDSM.16.MT88.4 R52, [R225+0x3880] ;  /* 0x00388000e134783b */ /* 0x000fe20000004200 */
[----:B------:R-:W-:Y:S01]  /*4d10*/  ISETP.GT.AND P5, PT, R8, 0x9, P5 ;  /* 0x000000090800780c */ /* 0x000fe20002fa4270 */
[----:B------:R-:W-:Y:S01]  /*4d20*/  ULDC.64 UR4, c[0x0][0x2c8] ;  /* 0x0000b20000047ab9 */ /* 0x000fe20000000a00 */
[----:B-1----:R-:W-:Y:S01]  /*4d30*/  FMNMX.FTZ R169, R169, R4, !PT ;  /* 0x00000004a9a97209 */ /* 0x002fe20007810000 */
[----:B------:R-:W-:Y:S01]  /*4d40*/  LDSM.16.MT88.4 R48, [R225+0x2080] ;  /* 0x00208000e130783b */ /* 0x000fe20000004200 */
[----:B------:R-:W-:Y:S02]  /*4d50*/  ISETP.LT.OR P6, PT, R9, 0x9, P6 ;  /* 0x000000090900780c */ /* 0x000fe400037c1670 */
[----:B--2---:R-:W-:Y:S01]  /*4d60*/  FMNMX.FTZ R168, R168, R5, !PT ;  /* 0x00000005a8a87209 */ /* 0x004fe20007810000 */
[----:B------:R-:W1:Y:S01]  /*4d70*/  SHFL.BFLY PT, R4, R169, 0x1, 0x1f ;  /* 0x0c201f00a9047f89 */ /* 0x000e6200000e0000 */
[----:B------:R-:W-:-:S02]  /*4d80*/  LEA R228, R2, R225, 0x1 ;  /* 0x000000e102e47211 */ /* 0x000fc400078e08ff */
[----:B------:R-:W-:Y:S01]  /*4d90*/  PLOP3.LUT P1, PT, PT, PT, UP6, 0x40, 0x0 ;  /* 0x000000000000781c */ /* 0x000fe20003f2e868 */
[----:B------:R-:W2:Y:S01]  /*4da0*/  SHFL.BFLY PT, R5, R168, 0x1, 0x1f ;  /* 0x0c201f00a8057f89 */ /* 0x000ea200000e0000 */
[C---:B------:R-:W-:Y:S01]  /*4db0*/  ISETP.GT.AND P2, PT, R8.reuse, 0x10, P2 ;  /* 0x000000100800780c */ /* 0x040fe20001744270 */
[----:B------:R-:W-:Y:S01]  /*4dc0*/  UISETP.NE.AND UP6, UPT, UR16, URZ, UPT ;  /* 0x0000003f1000728c */ /* 0x000fe2000bfc5270 */
[----:B------:R-:W-:Y:S01]  /*4dd0*/  ISETP.LT.OR P5, PT, R9, 0xa, P5 ;  /* 0x0000000a0900780c */ /* 0x000fe20002fa1670 */
[----:B------:R-:W-:Y:S01]  /*4de0*/  LDSM.16.MT88.4 R120, [R228+0x3880] ;  /* 0x00388000e478783b */ /* 0x000fe20000004200 */
[----:B------:R-:W-:Y:S02]  /*4df0*/  FMNMX.FTZ R3, R77, R27, !PT ;  /* 0x0000001b4d037209 */ /* 0x000fe40007810000 */
[----:B------:R-:W-:Y:S01]  /*4e00*/  ISETP.GT.AND P1, PT, R8, 0x11, P1 ;  /* 0x000000110800780c */ /* 0x000fe20000f24270 */
[----:B------:R-:W-:Y:S01]  /*4e10*/  LDSM.16.MT88.4 R44, [R227+0x2080] ;  /* 0x00208000e32c783b */ /* 0x000fe20000004200 */
[----:B------:R-:W-:-:S02]  /*4e20*/  ISETP.LT.OR P2, PT, R9, 0x11, P2 ;  /* 0x000000110900780c */ /* 0x000fc40001741670 */
[----:B------:R-:W-:Y:S01]  /*4e30*/  FSEL R24, R115, -INF , !P5 ;  /* 0xff80000073187808 */ /* 0x000fe20006800000 */
[----:B------:R-:W-:Y:S01]  /*4e40*/  LDSM.16.MT88.4 R100, [R226+0x3880] ;  /* 0x00388000e264783b */ /* 0x000fe20000004200 */
[----:B------:R-:W-:Y:S02]  /*4e50*/  ISETP.LT.OR P1, PT, R9, 0x12, P1 ;  /* 0x000000120900780c */ /* 0x000fe40000f21670 */
[----:B------:R-:W-:Y:S01]  /*4e60*/  FSEL R25, R74, -INF , !P2 ;  /* 0xff8000004a197808 */ /* 0x000fe20005000000 */
[----:B------:R-:W-:Y:S01]  /*4e70*/  LDSM.16.MT88.4 R40, [R226+0x2080] ;  /* 0x00208000e228783b */ /* 0x000fe20000004200 */
[----:B------:R-:W-:Y:S02]  /*4e80*/  FSEL R26, R75, -INF , !P1 ;  /* 0xff8000004b1a7808 */ /* 0x000fe40004800000 */
[----:B------:R-:W-:Y:S01]  /*4e90*/  PLOP3.LUT P5, PT, PT, PT, UP3, 0x40, 0x0 ;  /* 0x000000000000781c */ /* 0x000fe20003fae838 */
[----:B------:R-:W-:Y:S01]  /*4ea0*/  LDSM.16.MT88.4 R36, [R228+0x2080] ;  /* 0x00208000e424783b */ /* 0x000fe20000004200 */
[----:B-1----:R-:W-:-:S02]  /*4eb0*/  FMNMX.FTZ R169, R169, R4, !PT ;  /* 0x00000004a9a97209 */ /* 0x002fc40007810000 */
[----:B------:R-:W-:Y:S01]  /*4ec0*/  PLOP3.LUT P2, PT, PT, PT, UP2, 0x40, 0x0 ;  /* 0x000000000000781c */ /* 0x000fe20003f4e828 */
[----:B------:R-:W-:Y:S01]  /*4ed0*/  LDSM.16.MT88.4 R124, [R227+0x3880] ;  /* 0x00388000e37c783b */ /* 0x000fe20000004200 */
[----:B--2---:R-:W-:Y:S01]  /*4ee0*/  FMNMX.FTZ R168, R168, R5, !PT ;  /* 0x00000005a8a87209 */ /* 0x004fe20007810000 */
[C---:B------:R-:W-:Y:S01]  /*4ef0*/  FMUL.FTZ R13, R169.reuse, c[0x0][0x2d0] ;  /* 0x0000b400a90d7a20 */ /* 0x040fe20000410000 */
[----:B------:R-:W-:Y:S01]  /*4f00*/  FSETP.NEU.FTZ.AND P0, PT, R169, -INF , PT ;  /* 0xff800000a900780b */ /* 0x000fe20003f1d000 */
[----:B------:R-:W-:Y:S01]  /*4f10*/  LDSM.16.MT88.4 R72, [R225+0x4080] ;  /* 0x00408000e148783b */ /* 0x000fe20000004200 */
[----:B------:R-:W-:Y:S01]  /*4f20*/  PLOP3.LUT P1, PT, PT, PT, UP1, 0x40, 0x0 ;  /* 0x000000000000781c */ /* 0x000fe20003f2e818 */
[C---:B------:R-:W-:Y:S01]  /*4f30*/  FMUL.FTZ R12, R168.reuse, c[0x0][0x2d0] ;  /* 0x0000b400a80c7a20 */ /* 0x040fe20000410000 */
[----:B------:R-:W-:Y:S01]  /*4f40*/  FSEL R13, R13, RZ, P0 ;  /* 0x000000ff0d0d7208 */ /* 0x000fe20000000000 */
[----:B------:R-:W-:Y:S01]  /*4f50*/  STL [R1+0x54], R224 ;  /* 0x000054e001007387 */ /* 0x000fe20000100800 */
[----:B------:R-:W-:-:S02]  /*4f60*/  FSETP.NEU.FTZ.AND P0, PT, R168, -INF , PT ;  /* 0xff800000a800780b */ /* 0x000fc40003f1d000 */
[----:B------:R-:W-:Y:S01]  /*4f70*/  ISETP.GT.AND P5, PT, R8, 0x20, P5 ;  /* 0x000000200800780c */ /* 0x000fe20002fa4270 */
[--C-:B------:R-:W-:Y:S01]  /*4f80*/  FFMA.FTZ R2, R22, c[0x0][0x2d0], -R13.reuse ;  /* 0x0000b40016027a23 */ /* 0x100fe2000001080d */
[----:B------:R-:W-:Y:S01]  /*4f90*/  FSEL R12, R12, RZ, P0 ;  /* 0x000000ff0c0c7208 */ /* 0x000fe20000000000 */
[----:B------:R-:W-:Y:S01]  /*4fa0*/  FFMA.FTZ R4, R17, c[0x0][0x2d0], -R13 ;  /* 0x0000b40011047a23 */ /* 0x000fe2000001080d */
[----:B------:R-:W-:Y:S01]  /*4fb0*/  PLOP3.LUT P0, PT, PT, PT, UP5, 0x40, 0x0 ;  /* 0x000000000000781c */ /* 0x000fe20003f0e858 */
[----:B------:R-:W-:Y:S01]  /*4fc0*/  MUFU.EX2 R229, R2 ;  /* 0x0000000200e57308 */ /* 0x000fe20000000800 */
[----:B------:R-:W-:Y:S01]  /*4fd0*/  ISETP.GT.AND P2, PT, R8, 0x21, P2 ;  /* 0x000000210800780c */ /* 0x000fe20001744270 */
[----:B------:R-:W-:Y:S01]  /*4fe0*/  FFMA.FTZ R0, R15, c[0x0][0x2d0], -R12 ;  /* 0x0000b4000f007a23 */ /* 0x000fe2000001080c */
[----:B------:R-:W-:Y:S01]  /*4ff0*/  FSEL R15, R114, -INF , !P6 ;  /* 0xff800000720f7808 */ /* 0x000fe20007000000 */
[----:B------:R-:W-:Y:S01]  /*5000*/  LDSM.16.MT88.4 R88, [R225+0x2880] ;  /* 0x00288000e158783b */ /* 0x000fe20000004200 */
[----:B------:R-:W-:Y:S01]  /*5010*/  ISETP.GT.AND P0, PT, R8, 0x18, P0 ;  /* 0x000000180800780c */ /* 0x000fe20000704270 */
[----:B------:R-:W-:Y:S01]  /*5020*/  UISETP.NE.AND UP5, UPT, UR17, URZ, UPT ;  /* 0x0000003f1100728c */ /* 0x000fe2000bfa5270 */
[----:B------:R-:W-:Y:S01]  /*5030*/  FMNMX.FTZ R3, R15, R3, !PT ;  /* 0x000000030f037209 */ /* 0x000fe20007810000 */
[----:B------:R1:W-:Y:S01]  /*5040*/  MUFU.EX2 R200, R0 ;  /* 0x0000000000c87308 */ /* 0x0003e20000000800 */
[----:B------:R-:W-:Y:S01]  /*5050*/  ISETP.LT.OR P0, PT, R9, 0x19, P0 ;  /* 0x000000190900780c */ /* 0x000fe20000701670 */
[----:B------:R-:W-:Y:S01]  /*5060*/  LDSM.16.MT88.4 R80, [R226+0x4080] ;  /* 0x00408000e250783b */ /* 0x000fe20000004200 */
[----:B------:R-:W-:-:S02]  /*5070*/  PLOP3.LUT P6, PT, PT, PT, UP4, 0x40, 0x0 ;  /* 0x000000000000781c */ /* 0x000fc40003fce848 */
[----:B------:R-:W-:Y:S01]  /*5080*/  FMNMX.FTZ R3, R24, R3, !PT ;  /* 0x0000000318037209 */ /* 0x000fe20007810000 */
[----:B------:R-:W-:Y:S01]  /*5090*/  LDSM.16.MT88.4 R84, [R226+0x2880] ;  /* 0x00288000e254783b */ /* 0x000fe20000004200 */
[----:B------:R-:W-:Y:S01]  /*50a0*/  FSEL R76, R70, -INF , !P0 ;  /* 0xff800000464c7808 */ /* 0x000fe20004000000 */
[----:B------:R2:W-:Y:S01]  /*50b0*/  MUFU.EX2 R236, R4 ;  /* 0x0000000400ec7308 */ /* 0x0005e20000000800 */
[----:B------:R-:W-:Y:S01]  /*50c0*/  PLOP3.LUT P0, PT, PT, PT, UP0, 0x40, 0x0 ;  /* 0x000000000000781c */ /* 0x000fe20003f0e808 */
[----:B------:R-:W-:Y:S01]  /*50d0*/  LDSM.16.MT88.4 R60, [R228+0x2880] ;  /* 0x00288000e43c783b */ /* 0x000fe20000004200 */
[C---:B------:R-:W-:Y:S02]  /*50e0*/  ISETP.GT.AND P6, PT, R8.reuse, 0x19, P6 ;  /* 0x000000190800780c */ /* 0x040fe400037c4270 */
[----:B------:R-:W-:Y:S02]  /*50f0*/  FMNMX.FTZ R3, R25, R3, !PT ;  /* 0x0000000319037209 */ /* 0x000fe40007810000 */
[----:B------:R-:W-:Y:S01]  /*5100*/  ISETP.GT.AND P1, PT, R8, 0x28, P1 ;  /* 0x000000280800780c */ /* 0x000fe20000f24270 */
[----:B-1----:R-:W-:Y:S01]  /*5110*/  FFMA.FTZ R0, R16, c[0x0][0x2d0], -R12 ;  /* 0x0000b40010007a23 */ /* 0x002fe2000001080c */
[----:B------:R-:W-:-:S02]  /*5120*/  ISETP.GT.AND P0, PT, R8, 0x29, P0 ;  /* 0x000000290800780c */ /* 0x000fc40000704270 */
[C---:B------:R-:W-:Y:S01]  /*5130*/  ISETP.LT.OR P6, PT, R9.reuse, 0x1a, P6 ;  /* 0x0000001a0900780c */ /* 0x040fe200037c1670 */
[----:B------:R1:W-:Y:S01]  /*5140*/  MUFU.EX2 R181, R0 ;  /* 0x0000000000b57308 */ /* 0x0003e20000000800 */
[----:B------:R-:W-:Y:S02]  /*5150*/  FMNMX.FTZ R3, R26, R3, !PT ;  /* 0x000000031a037209 */ /* 0x000fe40007810000 */
[----:B------:R-:W-:Y:S01]  /*5160*/  ISETP.LT.OR P5, PT, R9, 0x21, P5 ;  /* 0x000000210900780c */ /* 0x000fe20002fa1670 */
[----:B--2---:R-:W-:Y:S01]  /*5170*/  FFMA.FTZ R4, R19, c[0x0][0x2d0], -R13 ;  /* 0x0000b40013047a23 */ /* 0x004fe2000001080d */
[C---:B------:R-:W-:Y:S02]  /*5180*/  ISETP.LT.OR P2, PT, R9.reuse, 0x22, P2 ;  /* 0x000000220900780c */ /* 0x040fe40001741670 */
[C---:B------:R-:W-:Y:S01]  /*5190*/  ISETP.LT.OR P1, PT, R9.reuse, 0x29, P1 ;  /* 0x000000290900780c */ /* 0x040fe20000f21670 */
[----:B------:R2:W-:Y:S01]  /*51a0*/  MUFU.EX2 R230, R4 ;  /* 0x0000000400e67308 */ /* 0x0005e20000000800 */
[----:B------:R-:W-:-:S02]  /*51b0*/  ISETP.LT.OR P0, PT, R9, 0x2a, P0 ;  /* 0x0000002a0900780c */ /* 0x000fc40000701670 */
[----:B------:R-:W-:Y:S02]  /*51c0*/  FSEL R28, R71, -INF , !P6 ;  /* 0xff800000471c7808 */ /* 0x000fe40007000000 */
[----:B------:R-:W-:Y:S01]  /*51d0*/  FMNMX.FTZ R3, R76, R3, !PT ;  /* 0x000000034c037209 */ /* 0x000fe20007810000 */
[----:B------:R-:W-:Y:S01]  /*51e0*/  LDSM.16.MT88.4 R68, [R228+0x4080] ;  /* 0x00408000e444783b */ /* 0x000fe20000004200 */
[----:B------:R-:W-:Y:S01]  /*51f0*/  FSEL R171, R66, -INF , !P5 ;  /* 0xff80000042ab7808 */ /* 0x000fe20006800000 */
[----:B-1----:R-:W-:Y:S01]  /*5200*/  FFMA.FTZ R0, R18, c[0x0][0x2d0], -R12 ;  /* 0x0000b40012007a23 */ /* 0x002fe2000001080c */
[----:B------:R-:W-:Y:S02]  /*5210*/  FSEL R172, R67, -INF , !P2 ;  /* 0xff80000043ac7808 */ /* 0x000fe40005000000 */
[----:B------:R-:W-:Y:S01]  /*5220*/  FSEL R173, R58, -INF , !P1 ;  /* 0xff8000003aad7808 */ /* 0x000fe20004800000 */
[----:B------:R1:W3:Y:S01]  /*5230*/  MUFU.EX2 R202, R0 ;  /* 0x0000000000ca7308 */ /* 0x0002e20000000800 */
[----:B------:R-:W-:Y:S01]  /*5240*/  FSEL R174, R59, -INF , !P0 ;  /* 0xff8000003bae7808 */ /* 0x000fe20004000000 */
[----:B------:R-:W-:Y:S01]  /*5250*/  LDSM.16.MT88.4 R64, [R227+0x2880] ;  /* 0x00288000e340783b */ /* 0x000fe20000004200 */
[----:B--2---:R-:W-:-:S03]  /*5260*/  FFMA.FTZ R4, R20, c[0x0][0x2d0], -R13 ;  /* 0x0000b40014047a23 */ /* 0x004fc6000001080d */
[----:B------:R-:W-:Y:S02]  /*5270*/  LDSM.16.MT88.4 R56, [R227+0x4080] ;  /* 0x00408000e338783b */ /* 0x000fe40000004200 */
[----:B------:R2:W-:Y:S01]  /*5280*/  MUFU.EX2 R201, R4 ;  /* 0x0000000400c97308 */ /* 0x0005e20000000800 */
[----:B-1----:R-:W-:Y:S02]  /*5290*/  FMNMX.FTZ R0, R78, R79, !PT ;  /* 0x0000004f4e007209 */ /* 0x002fe40007810000 */
[----:B---3--:R-:W-:Y:S02]  /*52a0*/  F2FP.BF16.PACK_AB R7, R202, R181 ;  /* 0x000000b5ca07723e */ /* 0x008fe400000010ff */
[----:B------:R-:W-:-:S04]  /*52b0*/  FMNMX.FTZ R0, R112, R0, !PT ;  /* 0x0000000070007209 */ /* 0x000fc80007810000 */
[----:B------:R-:W-:Y:S01]  /*52c0*/  FMNMX.FTZ R0, R113, R0, !PT ;  /* 0x0000000071007209 */ /* 0x000fe20007810000 */
[----:B--2---:R-:W-:-:S03]  /*52d0*/  FFMA.FTZ R4, R21, c[0x0][0x2d0], -R13 ;  /* 0x0000b40015047a23 */ /* 0x004fc6000001080d */
[----:B------:R-:W-:Y:S01]  /*52e0*/  FMNMX.FTZ R0, R132, R0, !PT ;  /* 0x0000000084007209 */ /* 0x000fe20007810000 */
[----:B------:R-:W1:Y:S03]  /*52f0*/  MUFU.EX2 R180, R4 ;  /* 0x0000000400b47308 */ /* 0x000e660000000800 */
[----:B------:R-:W-:-:S04]  /*5300*/  FMNMX.FTZ R0, R133, R0, !PT ;  /* 0x0000000085007209 */ /* 0x000fc80007810000 */
[----:B------:R-:W-:-:S04]  /*5310*/  FMNMX.FTZ R0, R134, R0, !PT ;  /* 0x0000000086007209 */ /* 0x000fc80007810000 */
[----:B------:R-:W-:-:S04]  /*5320*/  FMNMX.FTZ R0, R135, R0, !PT ;  /* 0x0000000087007209 */ /* 0x000fc80007810000 */
[----:B------:R-:W-:Y:S01]  /*5330*/  FMNMX.FTZ R2, R190, R0, !PT ;  /* 0x00000000be027209 */ /* 0x000fe20007810000 */
[----:B------:R-:W-:Y:S01]  /*5340*/  FFMA.FTZ R0, R23, c[0x0][0x2d0], -R13 ;  /* 0x0000b40017007a23 */ /* 0x000fe2000001080d */
[----:B-1----:R-:W-:Y:S01]  /*5350*/  F2FP.BF16.PACK_AB R6, R180, R201 ;  /* 0x000000c9b406723e */ /* 0x002fe200000010ff */
[----:B------:R-:W-:Y:S01]  /*5360*/  FFMA.FTZ R4, R14, c[0x0][0x2d0], -R12 ;  /* 0x0000b4000e047a23 */ /* 0x000fe2000001080c */
[----:B------:R-:W-:Y:S01]  /*5370*/  FMNMX.FTZ R2, R191, R2, !PT ;  /* 0x00000002bf027209 */ /* 0x000fe20007810000 */
[----:B------:R1:W-:Y:S03]  /*5380*/  MUFU.EX2 R198, R0 ;  /* 0x0000000000c67308 */ /* 0x0003e60000000800 */
[----:B------:R-:W-:-:S04]  /*5390*/  FMNMX.FTZ R2, R196, R2, !PT ;  /* 0x00000002c4027209 */ /* 0x000fc80007810000 */
[----:B------:R-:W-:Y:S01]  /*53a0*/  FMNMX.FTZ R2, R197, R2, !PT ;  /* 0x00000002c5027209 */ /* 0x000fe20007810000 */
[----:B------:R2:W3:Y:S04]  /*53b0*/  MUFU.EX2 R182, R4 ;  /* 0x0000000400b67308 */ /* 0x0004e80000000800 */
[----:B------:R-:W4:Y:S01]  /*53c0*/  SHFL.BFLY PT, R9, R2, 0x2, 0x1f ;  /* 0x0c401f0002097f89 */ /* 0x000f2200000e0000 */
[----:B-1----:R-:W-:-:S04]  /*53d0*/  FFMA.FTZ R0, R32, c[0x0][0x2d0], -R13 ;  /* 0x0000b40020007a23 */ /* 0x002fc8000001080d */
[----:B------:R1:W-:Y:S01]  /*53e0*/  MUFU.EX2 R203, R0 ;  /* 0x0000000000cb7308 */ /* 0x0003e20000000800 */
[----:B--2---:R-:W-:Y:S02]  /*53f0*/  F2FP.BF16.PACK_AB R4, R230, R236 ;  /* 0x000000ece604723e */ /* 0x004fe400000010ff */
[----:B---3--:R-:W-:-:S07]  /*5400*/  F2FP.BF16.PACK_AB R5, R200, R182 ;  /* 0x000000b6c805723e */ /* 0x008fce00000010ff */
[C---:B------:R-:W-:Y:S01]  /*5410*/  HMMA.16816.F32.BF16 R152, R4.reuse, R52, RZ ;  /* 0x000000340498723c */ /* 0x040fe200000418ff */
[----:B-1----:R-:W-:Y:S01]  /*5420*/  FMNMX.FTZ R0, R28, R3, !PT ;  /* 0x000000031c007209 */ /* 0x002fe20007810000 */
[----:B------:R-:W-:Y:S01]  /*5430*/  FFMA.FTZ R3, R33, c[0x0][0x2d0], -R13 ;  /* 0x0000b40021037a23 */ /* 0x000fe2000001080d */
[----:B----4-:R-:W-:Y:S02]  /*5440*/  FMNMX.FTZ R2, R2, R9, !PT ;  /* 0x0000000902027209 */ /* 0x010fe40007810000 */
[----:B------:R-:W-:Y:S01]  /*5450*/  FMNMX.FTZ R0, R171, R0, !PT ;  /* 0x00000000ab007209 */ /* 0x000fe20007810000 */
[----:B------:R1:W2:Y:S02]  /*5460*/  MUFU.EX2 R183, R3 ;  /* 0x0000000300b77308 */ /* 0x0002a40000000800 */
[----:B------:R-:W-:Y:S01]  /*5470*/  HMMA.16816.F32.BF16 R140, R4, R48, RZ ;  /* 0x00000030048c723c */ /* 0x000fe200000418ff */
[----:B------:R-:W3:Y:S01]  /*5480*/  SHFL.BFLY PT, R14, R2, 0x1, 0x1f ;  /* 0x0c201f00020e7f89 */ /* 0x000ee200000e0000 */
[----:B------:R-:W-:-:S04]  /*5490*/  FMNMX.FTZ R0, R172, R0, !PT ;  /* 0x00000000ac007209 */ /* 0x000fc80007810000 */
[----:B------:R-:W-:Y:S02]  /*54a0*/  FMNMX.FTZ R0, R173, R0, !PT ;  /* 0x00000000ad007209 */ /* 0x000fe40007810000 */
[----:B------:R-:W-:Y:S02]  /*54b0*/  HMMA.16816.F32.BF16 R136, R4, R120, RZ ;  /* 0x000000780488723c */ /* 0x000fe400000418ff */
[----:B------:R-:W-:Y:S01]  /*54c0*/  FMNMX.FTZ R0, R174, R0, !PT ;  /* 0x00000000ae007209 */ /* 0x000fe20007810000 */
[----:B-1----:R-:W-:-:S04]  /*54d0*/  FFMA.FTZ R3, R29, c[0x0][0x2d0], -R12 ;  /* 0x0000b4001d037a23 */ /* 0x002fc8000001080c */
[----:B------:R-:W1:Y:S01]  /*54e0*/  SHFL.BFLY PT, R8, R0, 0x2, 0x1f ;  /* 0x0c401f0000087f89 */ /* 0x000e6200000e0000 */
[C---:B------:R-:W-:Y:S01]  /*54f0*/  HMMA.16816.F32.BF16 R160, R4.reuse, R44, RZ ;  /* 0x0000002c04a0723c */ /* 0x040fe200000418ff */
[----:B--2---:R-:W-:Y:S01]  /*5500*/  F2FP.BF16.PACK_AB R10, R183, R203 ;  /* 0x000000cbb70a723e */ /* 0x004fe200000010ff */
[----:B------:R2:W-:Y:S06]  /*5510*/  MUFU.EX2 R224, R3 ;  /* 0x0000000300e07308 */ /* 0x0005ec0000000800 */
[----:B------:R-:W-:Y:S01]  /*5520*/  HMMA.16816.F32.BF16 R144, R4, R100, RZ ;  /* 0x000000640490723c */ /* 0x000fe200000418ff */
[----:B---3--:R-:W-:-:S04]  /*5530*/  FMNMX.FTZ R167, R2, R14, !PT ;  /* 0x0000000e02a77209 */ /* 0x008fc80007810000 */
[----:B------:R-:W-:-:S03]  /*5540*/  FSETP.NEU.FTZ.AND P0, PT, R167, -INF , PT ;  /* 0xff800000a700780b */ /* 0x000fc60003f1d000 */
[----:B------:R-:W-:Y:S01]  /*5550*/  HMMA.16816.F32.BF16 R148, R4, R40, RZ ;  /* 0x000000280494723c */ /* 0x000fe200000418ff */
[----:B--2---:R-:W-:-:S04]  /*5560*/  FFMA.FTZ R3, R30, c[0x0][0x2d0], -R12 ;  /* 0x0000b4001e037a23 */ /* 0x004fc8000001080c */
[----:B------:R2:W3:Y:S03]  /*5570*/  MUFU.EX2 R199, R3 ;  /* 0x0000000300c77308 */ /* 0x0004e60000000800 */
[C---:B------:R-:W-:Y:S08]  /*5580*/  HMMA.16816.F32.BF16 R156, R4.reuse, R36, RZ ;  /* 0x00000024049c723c */ /* 0x040ff000000418ff */
[----:B------:R-:W-:Y:S01]  /*5590*/  HMMA.16816.F32.BF16 R128, R4, R124, RZ ;  /* 0x0000007c0480723c */ /* 0x000fe200000418ff */
[----:B--2---:R-:W-:Y:S01]  /*55a0*/  FFMA.FTZ R3, R31, c[0x0][0x2d0], -R12 ;  /* 0x0000b4001f037a23 */ /* 0x004fe2000001080c */
[----:B---3--:R-:W-:-:S06]  /*55b0*/  F2FP.BF16.PACK_AB R9, R199, R224 ;  /* 0x000000e0c709723e */ /* 0x008fcc00000010ff */
[C---:B------:R-:W-:Y:S01]  /*55c0*/  HMMA.16816.F32.BF16 R116, R4.reuse, R50, RZ ;  /* 0x000000320474723c */ /* 0x040fe200000418ff */
[----:B------:R2:W-:Y:S07]  /*55d0*/  MUFU.EX2 R235, R3 ;  /* 0x0000000300eb7308 */ /* 0x0005ee0000000800 */
[C---:B------:R-:W-:Y:S08]  /*55e0*/  HMMA.16816.F32.BF16 R108, R4.reuse, R42, RZ ;  /* 0x0000002a046c723c */ /* 0x040ff000000418ff */
[----:B------:R-:W-:Y:S01]  /*55f0*/  HMMA.16816.F32.BF16 R104, R4, R38, RZ ;  /* 0x000000260468723c */ /* 0x000fe200000418ff */
[----:B--2---:R-:W-:-:S04]  /*5600*/  FFMA.FTZ R3, R34, c[0x0][0x2d0], -R12 ;  /* 0x0000b40022037a23 */ /* 0x004fc8000001080c */
[----:B------:R1:W2:Y:S03]  /*5610*/  MUFU.EX2 R234, R3 ;  /* 0x0000000300ea7308 */ /* 0x0002a60000000800 */
[C---:B------:R-:W-:Y:S08]  /*5620*/  HMMA.16816.F32.BF16 R96, R4.reuse, R46, RZ ;  /* 0x0000002e0460723c */ /* 0x040ff000000418ff */
[----:B------:R-:W-:Y:S01]  /*5630*/  HMMA.16816.F32.BF16 R92, R4, R54, RZ ;  /* 0x00000036045c723c */ /* 0x000fe200000418ff */
[----:B-1----:R-:W-:Y:S01]  /*5640*/  FMNMX.FTZ R3, R0, R8, !PT ;  /* 0x0000000800037209 */ /* 0x002fe20007810000 */
[----:B------:R-:W-:Y:S01]  /*5650*/  FMUL.FTZ R0, R167, c[0x0][0x2d0] ;  /* 0x0000b400a7007a20 */ /* 0x000fe20000410000 */
[----:B------:R-:W-:-:S05]  /*5660*/  F2FP.BF16.PACK_AB R8, R198, R229 ;  /* 0x000000e5c608723e */ /* 0x000fca00000010ff */
[----:B------:R-:W-:Y:S01]  /*5670*/  HMMA.16816.F32.BF16 R32, R4, R102, RZ ;  /* 0x000000660420723c */ /* 0x000fe200000418ff */
[----:B--2---:R-:W-:Y:S02]  /*5680*/  F2FP.BF16.PACK_AB R11, R234, R235 ;  /* 0x000000ebea0b723e */ /* 0x004fe400000010ff */
[----:B------:R-:W-:-:S05]  /*5690*/  FSEL R0, R0, RZ, P0 ;  /* 0x000000ff00007208 */ /* 0x000fca0000000000 */
[----:B------:R-:W-:Y:S01]  /*56a0*/  HMMA.16816.F32.BF16 R20, R4, R122, RZ ;  /* 0x0000007a0414723c */ /* 0x000fe200000418ff */
[----:B------:R-:W-:-:S04]  /*56b0*/  FFMA.FTZ R2, R78, c[0x0][0x2d0], -R0 ;  /* 0x0000b4004e027a23 */ /* 0x000fc80000010800 */
[----:B------:R1:W-:Y:S03]  /*56c0*/  MUFU.EX2 R242, R2 ;  /* 0x0000000200f27308 */ /* 0x0003e60000000800 */
[----:B------:R-:W-:Y:S01]  /*56d0*/  HMMA.16816.F32.BF16 R16, R4, R126, RZ ;  /* 0x0000007e0410723c */ /* 0x000fe200000418ff */
[----:B------:R-:W2:Y:S07]  /*56e0*/  SHFL.BFLY PT, R4, R3, 0x1, 0x1f ;  /* 0x0c201f0003047f89 */ /* 0x000eae00000e0000 */
[----:B------:R-:W-:Y:S01]  /*56f0*/  HMMA.16816.F32.BF16 R152, R8, R72, R152 ;  /* 0x000000480898723c */ /* 0x000fe20000041898 */
[----:B-1----:R-:W-:-:S07]  /*5700*/  FFMA.FTZ R2, R79, c[0x0][0x2d0], -R0 ;  /* 0x0000b4004f027a23 */ /* 0x002fce0000010800 */
[C---:B------:R-:W-:Y:S01]  /*5710*/  HMMA.16816.F32.BF16 R208, R8.reuse, R88, R140 ;  /* 0x0000005808d0723c */ /* 0x040fe2000004188c */
[----:B------:R1:W-:Y:S07]  /*5720*/  MUFU.EX2 R14, R2 ;  /* 0x00000002000e7308 */ /* 0x0003ee0000000800 */
[----:B------:R-:W-:Y:S01]  /*5730*/  HMMA.16816.F32.BF16 R136, R8, R68, R136 ;  /* 0x000000440888723c */ /* 0x000fe20000041888 */
[----:B--2---:R-:W-:Y:S01]  /*5740*/  FMNMX.FTZ R3, R3, R4, !PT ;  /* 0x0000000403037209 */ /* 0x004fe20007810000 */
[----:B------:R-:W-:-:S03]  /*5750*/  FFMA.FTZ R4, R113, c[0x0][0x2d0], -R0 ;  /* 0x0000b40071047a23 */ /* 0x000fc60000010800 */
[----:B------:R-:W-:-:S03]  /*5760*/  FSETP.NEU.FTZ.AND P0, PT, R3, -INF , PT ;  /* 0xff8000000300780b */ /* 0x000fc60003f1d000 */
[----:B------:R-:W-:Y:S01]  /*5770*/  HMMA.16816.F32.BF16 R140, R8, R64, R160 ;  /* 0x00000040088c723c */ /* 0x000fe200000418a0 */
[----:B-1----:R-:W-:-:S07]  /*5780*/  FFMA.FTZ R2, R112, c[0x0][0x2d0], -R0 ;  /* 0x0000b40070027a23 */ /* 0x002fce0000010800 */
[C---:B------:R-:W-:Y:S08]  /*5790*/  HMMA.16816.F32.BF16 R144, R8.reuse, R80, R144 ;  /* 0x000000500890723c */ /* 0x040ff00000041890 */
[----:B------:R-:W-:Y:S01]  /*57a0*/  HMMA.16816.F32.BF16 R192, R8, R84, R148 ;  /* 0x0000005408c0723c */ /* 0x000fe20000041894 */
[----:B------:R-:W-:Y:S01]  /*57b0*/  MOV R185, R136 ;  /* 0x0000008800b97202 */ /* 0x000fe20000000f00 */
[----:B------:R-:W-:Y:S01]  /*57c0*/  IMAD.MOV.U32 R233, RZ, RZ, R137 ;  /* 0x000000ffffe97224 */ /* 0x000fe200078e0089 */
[----:B------:R-:W-:Y:S01]  /*57d0*/  MUFU.EX2 R136, R4 ;  /* 0x0000000400887308 */ /* 0x000fe20000000800 */
[----:B------:R-:W-:Y:S01]  /*57e0*/  IMAD.MOV.U32 R232, RZ, RZ, R138 ;  /* 0x000000ffffe87224 */ /* 0x000fe200078e008a */
[----:B------:R-:W-:-:S03]  /*57f0*/  MOV R231, R139 ;  /* 0x0000008b00e77202 */ /* 0x000fc60000000f00 */
[C---:B------:R-:W-:Y:S01]  /*5800*/  HMMA.16816.F32.BF16 R148, R8.reuse, R60, R156 ;  /* 0x0000003c0894723c */ /* 0x040fe2000004189c */
[----:B------:R-:W-:Y:S01]  /*5810*/  MOV R7, R140 ;  /* 0x0000008c00077202 */ /* 0x000fe20000000f00 */
[----:B------:R-:W-:Y:S02]  /*5820*/  IMAD.MOV.U32 R6, RZ, RZ, R142 ;  /* 0x000000ffff067224 */ /* 0x000fe400078e008e */
[----:B------:R-:W-:Y:S02]  /*5830*/  IMAD.MOV.U32 R142, RZ, RZ, R155 ;  /* 0x000000ffff8e7224 */ /* 0x000fe400078e009b */
[----:B------:R-:W-:Y:S01]  /*5840*/  IMAD.MOV.U32 R155, RZ, RZ, R7 ;  /* 0x000000ffff9b7224 */ /* 0x000fe200078e0007 */
[----:B------:R-:W-:Y:S01]  /*5850*/  MOV R158, R143 ;  /* 0x0000008f009e7202 */ /* 0x000fe20000000f00 */
[----:B------:R-:W-:Y:S01]  /*5860*/  IMAD.MOV.U32 R157, RZ, RZ, R152 ;  /* 0x000000ffff9d7224 */ /* 0x000fe200078e0098 */
[----:B------:R-:W-:Y:S01]  /*5870*/  MOV R140, R145 ;  /* 0x00000091008c7202 */ /* 0x000fe20000000f00 */
[----:B------:R-:W1:Y:S01]  /*5880*/  MUFU.EX2 R152, R2 ;  /* 0x0000000200987308 */ /* 0x000e620000000800 */
[----:B------:R-:W-:Y:S01]  /*5890*/  IMAD.MOV.U32 R159, RZ, RZ, R141 ;  /* 0x000000ffff9f7224 */ /* 0x000fe200078e008d */
[C---:B------:R-:W-:Y:S01]  /*58a0*/  HMMA.16816.F32.BF16 R116, R8.reuse, R90, R116 ;  /* 0x0000005a0874723c */ /* 0x040fe20000041874 */
        /* <DEDUP_REMOVED lines=8> */
[----:B------:R-:W-:-:S02]  /*5930*/  IMAD.MOV.U32 R187, RZ, RZ, R194 ;  /* 0x000000ffffbb7224 */ /* 0x000fc400078e00c2 */
[----:B------:R-:W-:Y:S02]  /*5940*/  IMAD.MOV.U32 R5, RZ, RZ, R192 ;  /* 0x000000ffff057224 */ /* 0x000fe400078e00c0 */
[----:B------:R-:W-:Y:S01]  /*5950*/  IMAD.MOV.U32 R156, RZ, RZ, R153 ;  /* 0x000000ffff9c7224 */ /* 0x000fe200078e0099 */
[----:B-1----:R-:W-:Y:S01]  /*5960*/  F2FP.BF16.PACK_AB R6, R136, R152 ;  /* 0x000000988806723e */ /* 0x002fe200000010ff */
[----:B------:R-:W-:Y:S01]  /*5970*/  FMUL.FTZ R2, R3, c[0x0][0x2d0] ;  /* 0x0000b40003027a20 */ /* 0x000fe20000410000 */
[----:B------:R-:W-:Y:S01]  /*5980*/  HMMA.16816.F32.BF16 R248, R8, R86, R108 ;  /* 0x0000005608f8723c */ /* 0x000fe2000004186c */
[----:B------:R-:W-:Y:S01]  /*5990*/  IMAD.MOV.U32 R153, RZ, RZ, R5 ;  /* 0x000000ffff997224 */ /* 0x000fe200078e0005 */
[----:B------:R-:W-:Y:S01]  /*59a0*/  MOV R131, R154 ;  /* 0x0000009a00837202 */ /* 0x000fe20000000f00 */
[----:B------:R-:W-:Y:S01]  /*59b0*/  IMAD.MOV.U32 R130, RZ, RZ, R159 ;  /* 0x000000ffff827224 */ /* 0x000fe200078e009f */
[----:B------:R-:W-:Y:S01]  /*59c0*/  FSEL R2, R2, RZ, P0 ;  /* 0x000000ff02027208 */ /* 0x000fe20000000000 */
[----:B------:R-:W-:Y:S01]  /*59d0*/  IMAD.MOV.U32 R129, RZ, RZ, R155 ;  /* 0x000000ffff817224 */ /* 0x000fe200078e009b */
[----:B------:R-:W-:-:S02]  /*59e0*/  MOV R159, R200 ;  /* 0x000000c8009f7202 */ /* 0x000fc40000000f00 */
[C---:B------:R-:W-:Y:S01]  /*59f0*/  HMMA.16816.F32.BF16 R160, R8.reuse, R62, R104 ;  /* 0x0000003e08a0723c */ /* 0x040fe20000041868 */
[----:B------:R-:W-:Y:S01]  /*5a00*/  FFMA.FTZ R4, R77, c[0x0][0x2d0], -R2 ;  /* 0x0000b4004d047a23 */ /* 0x000fe20000010802 */
[----:B------:R-:W-:Y:S01]  /*5a10*/  MOV R137, R117 ;  /* 0x0000007500897202 */ /* 0x000fe20000000f00 */
[----:B------:R-:W-:Y:S02]  /*5a20*/  IMAD.MOV.U32 R139, RZ, RZ, R118 ;  /* 0x000000ffff8b7224 */ /* 0x000fe400078e0076 */
[----:B------:R1:W-:Y:S01]  /*5a30*/  MUFU.EX2 R195, R4 ;  /* 0x0000000400c37308 */ /* 0x0003e20000000800 */
[----:B------:R-:W-:Y:S02]  /*5a40*/  IMAD.MOV.U32 R138, RZ, RZ, R119 ;  /* 0x000000ffff8a7224 */ /* 0x000fe400078e0077 */
[----:B------:R-:W-:Y:S01]  /*5a50*/  HMMA.16816.F32.BF16 R244, R8, R66, R96 ;  /* 0x0000004208f4723c */ /* 0x000fe20000041860 */
[----:B------:R-:W-:-:S07]  /*5a60*/  IMAD.MOV.U32 R77, RZ, RZ, R116 ;  /* 0x000000ffff4d7224 */ /* 0x000fce00078e0074 */
[----:B------:R-:W-:Y:S01]  /*5a70*/  HMMA.16816.F32.BF16 R220, R8, R74, R92 ;  /* 0x0000004a08dc723c */ /* 0x000fe2000004185c */
[----:B-1----:R-:W-:-:S07]  /*5a80*/  FFMA.FTZ R4, R27, c[0x0][0x2d0], -R2 ;  /* 0x0000b4001b047a23 */ /* 0x002fce0000010802 */
[C---:B------:R-:W-:Y:S01]  /*5a90*/  HMMA.16816.F32.BF16 R216, R8.reuse, R82, R32 ;  /* 0x0000005208d8723c */ /* 0x040fe20000041820 */
[----:B------:R1:W2:Y:S07]  /*5aa0*/  MUFU.EX2 R194, R4 ;  /* 0x0000000400c27308 */ /* 0x0002ae0000000800 */
[C---:B------:R-:W-:Y:S08]  /*5ab0*/  HMMA.16816.F32.BF16 R212, R8.reuse, R70, R20 ;  /* 0x0000004608d4723c */ /* 0x040ff00000041814 */
[----:B------:R-:W-:Y:S01]  /*5ac0*/  HMMA.16816.F32.BF16 R204, R8, R58, R16 ;  /* 0x0000003a08cc723c */ /* 0x000fe20000041810 */
[----:B-1----:R-:W-:Y:S01]  /*5ad0*/  FFMA.FTZ R4, R15, c[0x0][0x2d0], -R2 ;  /* 0x0000b4000f047a23 */ /* 0x002fe20000010802 */
[----:B--2---:R-:W-:-:S03]  /*5ae0*/  F2FP.BF16.PACK_AB R5, R194, R195 ;  /* 0x000000c3c205723e */ /* 0x004fc600000010ff */
[----:B------:R1:W-:Y:S02]  /*5af0*/  MUFU.EX2 R192, R4 ;  /* 0x0000000400c07308 */ /* 0x0003e40000000800 */
[----:B------:R-:W-:Y:S02]  /*5b00*/  FFMA.FTZ R8, R132, c[0x0][0x2d0], -R0 ;  /* 0x0000b40084087a23 */ /* 0x000fe40000010800 */
[----:B------:R-:W-:-:S04]  /*5b10*/  IMAD.MOV.U32 R132, RZ, RZ, R138 ;  /* 0x000000ffff847224 */ /* 0x000fc800078e008a */
[----:B------:R2:W-:Y:S01]  /*5b20*/  MUFU.EX2 R30, R8 ;  /* 0x00000008001e7308 */ /* 0x0005e20000000800 */
[----:B-1----:R-:W-:-:S07]  /*5b30*/  FFMA.FTZ R4, R24, c[0x0][0x2d0], -R2 ;  /* 0x0000b40018047a23 */ /* 0x002fce0000010802 */
[----:B------:R1:W3:Y:S01]  /*5b40*/  MUFU.EX2 R193, R4 ;  /* 0x0000000400c17308 */ /* 0x0002e20000000800 */
[----:B--2---:R-:W-:Y:S01]  /*5b50*/  FFMA.FTZ R8, R133, c[0x0][0x2d0], -R0 ;  /* 0x0000b40085087a23 */ /* 0x004fe20000010800 */
[----:B------:R-:W-:-:S06]  /*5b60*/  MOV R133, R139 ;  /* 0x0000008b00857202 */ /* 0x000fcc0000000f00 */
[----:B------:R2:W-:Y:S01]  /*5b70*/  MUFU.EX2 R15, R8 ;  /* 0x00000008000f7308 */ /* 0x0005e20000000800 */
[----:B-1----:R-:W-:Y:S02]  /*5b80*/  F2FP.BF16.PACK_AB R4, R14, R242 ;  /* 0x000000f20e04723e */ /* 0x002fe400000010ff */
[----:B---3--:R-:W-:Y:S01]  /*5b90*/  F2FP.BF16.PACK_AB R7, R193, R192 ;  /* 0x000000c0c107723e */ /* 0x008fe200000010ff */
[----:B--2---:R-:W-:-:S06]  /*5ba0*/  FFMA.FTZ R8, R134, c[0x0][0x2d0], -R0 ;  /* 0x0000b40086087a23 */ /* 0x004fcc0000010800 */
[C---:B------:R-:W-:Y:S01]  /*5bb0*/  HMMA.16816.F32.BF16 R108, R4.reuse, R40, RZ ;  /* 0x00000028046c723c */ /* 0x040fe200000418ff */
[----:B------:R-:W-:Y:S01]  /*5bc0*/  IMAD.MOV.U32 R134, RZ, RZ, R137 ;  /* 0x000000ffff867224 */ /* 0x000fe200078e0089 */
[----:B------:R1:W2:Y:S06]  /*5bd0*/  MUFU.EX2 R29, R8 ;  /* 0x00000008001d7308 */ /* 0x0002ac0000000800 */
[C---:B------:R-:W-:Y:S08]  /*5be0*/  HMMA.16816.F32.BF16 R104, R4.reuse, R42, RZ ;  /* 0x0000002a0468723c */ /* 0x040ff000000418ff */
[----:B------:R-:W-:Y:S01]  /*5bf0*/  HMMA.16816.F32.BF16 R40, R4, R102, RZ ;  /* 0x000000660428723c */ /* 0x000fe200000418ff */
[----:B-1----:R-:W-:-:S02]  /*5c00*/  FFMA.FTZ R8, R135, c[0x0][0x2d0], -R0 ;  /* 0x0000b40087087a23 */ /* 0x002fc40000010800 */
[----:B------:R-:W-:Y:S02]  /*5c10*/  IMAD.MOV.U32 R135, RZ, RZ, R30 ;  /* 0x000000ffff877224 */ /* 0x000fe400078e001e */
[----:B------:R1:W3:Y:S02]  /*5c20*/  MUFU.EX2 R128, R8 ;  /* 0x0000000800807308 */ /* 0x0002e40000000800 */
[----:B--2---:R-:W-:Y:S01]  /*5c30*/  MOV R103, R29 ;  /* 0x0000001d00677202 */ /* 0x004fe20000000f00 */
[----:B------:R-:W-:Y:S01]  /*5c40*/  HMMA.16816.F32.BF16 R116, R4, R48, RZ ;  /* 0x000000300474723c */ /* 0x000fe200000418ff */
[----:B------:R-:W-:-:S07]  /*5c50*/  IMAD.MOV.U32 R102, RZ, RZ, R181 ;  /* 0x000000ffff667224 */ /* 0x000fce00078e00b5 */
[----:B------:R-:W-:Y:S01]  /*5c60*/  HMMA.16816.F32.BF16 R112, R4, R50, RZ ;  /* 0x000000320470723c */ /* 0x000fe200000418ff */
[----:B-1----:R-:W-:-:S07]  /*5c70*/  FFMA.FTZ R8, R25, c[0x0][0x2d0], -R2 ;  /* 0x0000b40019087a23 */ /* 0x002fce0000010802 */
[C---:B------:R-:W-:Y:S01]  /*5c80*/  HMMA.16816.F32.BF16 R92, R4.reuse, R36, RZ ;  /* 0x00000024045c723c */ /* 0x040fe200000418ff */
[----:B------:R1:W-:Y:S07]  /*5c90*/  MUFU.EX2 R165, R8 ;  /* 0x0000000800a57308 */ /* 0x0003ee0000000800 */
[C---:B------:R-:W-:Y:S08]  /*5ca0*/  HMMA.16816.F32.BF16 R96, R4.reuse, R38, RZ ;  /* 0x000000260460723c */ /* 0x040ff000000418ff */
[----:B------:R-:W-:Y:S01]  /*5cb0*/  HMMA.16816.F32.BF16 R32, R4, R44, RZ ;  /* 0x0000002c0420723c */ /* 0x000fe200000418ff */
[----:B-1----:R-:W-:-:S04]  /*5cc0*/  FFMA.FTZ R8, R26, c[0x0][0x2d0], -R2 ;  /* 0x0000b4001a087a23 */ /* 0x002fc80000010802 */
[----:B------:R1:W2:Y:S03]  /*5cd0*/  MUFU.EX2 R170, R8 ;  /* 0x0000000800aa7308 */ /* 0x0002a60000000800 */
[C---:B------:R-:W-:Y:S07]  /*5ce0*/  HMMA.16816.F32.BF16 R24, R4.reuse, R52, RZ ;  /* 0x000000340418723c */ /* 0x040fee00000418ff */
[----:B------:R-:W-:Y:S01]  /*5cf0*/  IMAD.MOV.U32 R53, RZ, RZ, R183 ;  /* 0x000000ffff357224 */ /* 0x000fe200078e00b7 */
[----:B------:R-:W-:Y:S01]  /*5d00*/  HMMA.16816.F32.BF16 R48, R4, R46, RZ ;  /* 0x0000002e0430723c */ /* 0x000fe200000418ff */
[----:B------:R-:W-:Y:S01]  /*5d10*/  MOV R52, R203 ;  /* 0x000000cb00347202 */ /* 0x000fe20000000f00 */
[----:B-1----:R-:W-:-:S06]  /*5d20*/  FFMA.FTZ R8, R76, c[0x0][0x2d0], -R2 ;  /* 0x0000b4004c087a23 */ /* 0x002fcc0000010802 */
[C---:B------:R-:W-:Y:S01]  /*5d30*/  HMMA.16816.F32.BF16 R44, R4.reuse, R54, RZ ;  /* 0x00000036042c723c */ /* 0x040fe200000418ff */
[----:B------:R-:W-:Y:S01]  /*5d40*/  IMAD.MOV.U32 R76, RZ, RZ, R202 ;  /* 0x000000ffff4c7224 */ /* 0x000fe200078e00ca */
[----:B------:R1:W-:Y:S05]  /*5d50*/  MUFU.EX2 R166, R8 ;  /* 0x0000000800a67308 */ /* 0x0003ea0000000800 */
[----:B------:R-:W-:Y:S01]  /*5d60*/  MOV R54, R180 ;  /* 0x000000b400367202 */ /* 0x000fe20000000f00 */
[----:B------:R-:W-:Y:S01]  /*5d70*/  HMMA.16816.F32.BF16 R20, R4, R100, RZ ;  /* 0x000000640414723c */ /* 0x000fe200000418ff */
[----:B------:R-:W-:-:S06]  /*5d80*/  IMAD.MOV.U32 R55, RZ, RZ, R201 ;  /* 0x000000ffff377224 */ /* 0x000fcc00078e00c9 */
[----:B------:R-:W-:Y:S01]  /*5d90*/  MOV R100, R182 ;  /* 0x000000b600647202 */ /* 0x000fe20000000f00 */
[----:B------:R-:W-:Y:S01]  /*5da0*/  HMMA.16816.F32.BF16 R36, R4, R122, RZ ;  /* 0x0000007a0424723c */ /* 0x000fe200000418ff */
[----:B------:R-:W-:Y:S02]  /*5db0*/  IMAD.MOV.U32 R101, RZ, RZ, R136 ;  /* 0x000000ffff657224 */ /* 0x000fe400078e0088 */
[----:B-1----:R-:W-:-:S04]  /*5dc0*/  FFMA.FTZ R8, R28, c[0x0][0x2d0], -R2 ;  /* 0x0000b4001c087a23 */ /* 0x002fc80000010802 */
[----:B------:R1:W4:Y:S01]  /*5dd0*/  MUFU.EX2 R164, R8 ;  /* 0x0000000800a47308 */ /* 0x0003220000000800 */
[C---:B------:R-:W-:Y:S07]  /*5de0*/  HMMA.16816.F32.BF16 R28, R4.reuse, R126, RZ ;  /* 0x0000007e041c723c */ /* 0x040fee00000418ff */
[----:B---3--:R-:W-:Y:S01]  /*5df0*/  IMAD.MOV.U32 R127, RZ, RZ, R128 ;  /* 0x000000ffff7f7224 */ /* 0x008fe200078e0080 */
[----:B------:R-:W-:Y:S01]  /*5e00*/  HMMA.16816.F32.BF16 R16, R4, R124, RZ ;  /* 0x0000007c0410723c */ /* 0x000fe200000418ff */
[----:B------:R-:W-:-:S06]  /*5e10*/  IMAD.MOV.U32 R128, RZ, RZ, R153 ;  /* 0x000000ffff807224 */ /* 0x000fcc00078e0099 */
[----:B------:R-:W-:Y:S01]  /*5e20*/  IMAD.MOV.U32 R125, RZ, RZ, R152 ;  /* 0x000000ffff7d7224 */ /* 0x000fe200078e0098 */
[----:B-1----:R-:W-:Y:S07]  /*5e30*/  HMMA.16816.F32.BF16 R8, R4, R120, RZ ;  /* 0x000000780408723c */ /* 0x002fee00000418ff */
[----:B------:R-:W-:Y:S02]  /*5e40*/  F2FP.BF16.PACK_AB R4, R15, R135 ;  /* 0x000000870f04723e */ /* 0x000fe400000010ff */
[----:B------:R-:W-:-:S02]  /*5e50*/  F2FP.BF16.PACK_AB R6, R127, R103 ;  /* 0x000000677f06723e */ /* 0x000fc400000010ff */
[----:B--2---:R-:W-:Y:S02]  /*5e60*/  F2FP.BF16.PACK_AB R5, R170, R165 ;  /* 0x000000a5aa05723e */ /* 0x004fe400000010ff */
[----:B----4-:R-:W-:-:S07]  /*5e70*/  F2FP.BF16.PACK_AB R7, R164, R166 ;  /* 0x000000a6a407723e */ /* 0x010fce00000010ff */
[C---:B------:R-:W-:Y:S08]  /*5e80*/  HMMA.16816.F32.BF16 R24, R4.reuse, R72, R24 ;  /* 0x000000480418723c */ /* 0x040ff00000041818 */
[C---:B------:R-:W-:Y:S07]  /*5e90*/  HMMA.16816.F32.BF16 R120, R4.reuse, R68, R8 ;  /* 0x000000440478723c */ /* 0x040fee0000041808 */
[----:B------:R-:W-:Y:S01]  /*5ea0*/  FFMA.FTZ R8, R177, c[0x0][0x2d0], -R13 ;  /* 0x0000b400b1087a23 */ /* 0x000fe2000001080d */
[C---:B------:R-:W-:Y:S01]  /*5eb0*/  HMMA.16816.F32.BF16 R180, R4.reuse, R88, R116 ;  /* 0x0000005804b4723c */ /* 0x040fe20000041874 */
[----:B------:R-:W-:Y:S01]  /*5ec0*/  IMAD.MOV.U32 R68, RZ, RZ, R157 ;  /* 0x000000ffff447224 */ /* 0x000fe200078e009d */
[----:B------:R-:W-:Y:S01]  /*5ed0*/  MOV R69, R156 ;  /* 0x0000009c00457202 */ /* 0x000fe20000000f00 */
[----:B------:R1:W-:Y:S04]  /*5ee0*/  MUFU.EX2 R73, R8 ;  /* 0x0000000800497308 */ /* 0x0003e80000000800 */
[----:B------:R-:W-:Y:S01]  /*5ef0*/  IMAD.MOV.U32 R118, RZ, RZ, R125 ;  /* 0x000000ffff767224 */ /* 0x000fe200078e007d */
[----:B------:R-:W-:Y:S01]  /*5f00*/  HMMA.16816.F32.BF16 R88, R4, R90, R112 ;  /* 0x0000005a0458723c */ /* 0x000fe20000041870 */
[----:B------:R-:W-:Y:S01]  /*5f10*/  MOV R117, R54 ;  /* 0x0000003600757202 */ /* 0x000fe20000000f00 */
[----:B------:R-:W-:Y:S01]  /*5f20*/  IMAD.MOV.U32 R54, RZ, RZ, R134 ;  /* 0x000000ffff367224 */ /* 0x000fe200078e0086 */
[----:B------:R-:W-:Y:S01]  /*5f30*/  MOV R125, R52 ;  /* 0x00000034007d7202 */ /* 0x000fe20000000f00 */
[----:B------:R-:W-:-:S02]  /*5f40*/  IMAD.MOV.U32 R52, RZ, RZ, R77 ;  /* 0x000000ffff347224 */ /* 0x000fc400078e004d */
[----:B------:R-:W-:Y:S01]  /*5f50*/  IMAD.MOV.U32 R134, RZ, RZ, R187 ;  /* 0x000000ffff867224 */ /* 0x000fe200078e00bb */
[----:B------:R-:W-:Y:S01]  /*5f60*/  MOV R112, R78 ;  /* 0x0000004e00707202 */ /* 0x000fe20000000f00 */
[C---:B------:R-:W-:Y:S01]  /*5f70*/  HMMA.16816.F32.BF16 R200, R4.reuse, R56, R16 ;  /* 0x0000003804c8723c */ /* 0x040fe20000041810 */
[----:B------:R-:W-:Y:S01]  /*5f80*/  IMAD.MOV.U32 R77, RZ, RZ, R186 ;  /* 0x000000ffff4d7224 */ /* 0x000fe200078e00ba */
[----:B------:R-:W-:Y:S01]  /*5f90*/  MOV R115, R54 ;  /* 0x0000003600737202 */ /* 0x000fe20000000f00 */
[----:B-1----:R-:W-:Y:S01]  /*5fa0*/  FFMA.FTZ R8, R176, c[0x0][0x2d0], -R13 ;  /* 0x0000b400b0087a23 */ /* 0x002fe2000001080d */
[----:B------:R-:W-:Y:S01]  /*5fb0*/  MOV R113, R52 ;  /* 0x0000003400717202 */ /* 0x000fe20000000f00 */
[----:B------:R-:W-:Y:S02]  /*5fc0*/  IMAD.MOV.U32 R119, RZ, RZ, R55 ;  /* 0x000000ffff777224 */ /* 0x000fe400078e0037 */
[----:B------:R1:W2:Y:S01]  /*5fd0*/  MUFU.EX2 R124, R8 ;  /* 0x00000008007c7308 */ /* 0x0002a20000000800 */
[----:B------:R-:W-:Y:S01]  /*5fe0*/  HMMA.16816.F32.BF16 R16, R4, R62, R96 ;  /* 0x0000003e0410723c */ /* 0x000fe20000041860 */
[----:B------:R-:W-:Y:S01]  /*5ff0*/  IMAD.MOV.U32 R55, RZ, RZ, R133 ;  /* 0x000000ffff377224 */ /* 0x000fe200078e0085 */
[----:B------:R-:W-:Y:S01]  /*6000*/  MOV R133, R252 ;  /* 0x000000fc00857202 */ /* 0x000fe20000000f00 */
[----:B------:R-:W-:-:S02]  /*6010*/  IMAD.MOV.U32 R72, RZ, RZ, R125 ;  /* 0x000000ffff487224 */ /* 0x000fc400078e007d */
[----:B------:R-:W-:Y:S02]  /*6020*/  IMAD.MOV.U32 R125, RZ, RZ, R242 ;  /* 0x000000ffff7d7224 */ /* 0x000fe400078e00f2 */
[----:B------:R-:W-:Y:S01]  /*6030*/  IMAD.MOV.U32 R56, RZ, RZ, R55 ;  /* 0x000000ffff387224 */ /* 0x000fe200078e0037 */
[C---:B------:R-:W-:Y:S01]  /*6040*/  HMMA.16816.F32.BF16 R20, R4.reuse, R80, R20 ;  /* 0x000000500414723c */ /* 0x040fe20000041814 */
[----:B------:R-:W-:Y:S02]  /*6050*/  IMAD.MOV.U32 R99, RZ, RZ, R113 ;  /* 0x000000ffff637224 */ /* 0x000fe400078e0071 */
[----:B------:R-:W-:Y:S02]  /*6060*/  IMAD.MOV.U32 R52, RZ, RZ, R129 ;  /* 0x000000ffff347224 */ /* 0x000fe400078e0081 */
[----:B------:R-:W-:Y:S02]  /*6070*/  IMAD.MOV.U32 R54, RZ, RZ, R131 ;  /* 0x000000ffff367224 */ /* 0x000fe400078e0083 */
[----:B-1----:R-:W-:Y:S01]  /*6080*/  FFMA.FTZ R8, R179, c[0x0][0x2d0], -R13 ;  /* 0x0000b400b3087a23 */ /* 0x002fe2000001080d */
[C---:B------:R-:W-:Y:S01]  /*6090*/  HMMA.16816.F32.BF16 R136, R4.reuse, R84, R108 ;  /* 0x000000540488723c */ /* 0x040fe2000004186c */
[----:B--2---:R-:W-:Y:S01]  /*60a0*/  IMAD.MOV.U32 R96, RZ, RZ, R124 ;  /* 0x000000ffff607224 */ /* 0x004fe200078e007c */
[----:B------:R-:W-:Y:S01]  /*60b0*/  LDSM.16.MT88.4 R108, [R228+0x4880] ;  /* 0x00488000e46c783b */ /* 0x000fe20000004200 */
[----:B------:R1:W2:Y:S01]  /*60c0*/  MUFU.EX2 R116, R8 ;  /* 0x0000000800747308 */ /* 0x0002a20000000800 */
[----:B------:R-:W-:Y:S01]  /*60d0*/  IMAD.MOV.U32 R124, RZ, RZ, R76 ;  /* 0x000000ffff7c7224 */ /* 0x000fe200078e004c */
[----:B------:R-:W-:Y:S01]  /*60e0*/  MOV R76, R132 ;  /* 0x00000084004c7202 */ /* 0x000fe20000000f00 */
[----:B------:R-:W-:Y:S01]  /*60f0*/  IMAD.MOV.U32 R132, RZ, RZ, R128 ;  /* 0x000000ffff847224 */ /* 0x000fe200078e0080 */
[----:B------:R-:W-:Y:S01]  /*6100*/  MOV R128, R185 ;  /* 0x000000b900807202 */ /* 0x000fe20000000f00 */
[----:B------:R-:W-:Y:S01]  /*6110*/  HMMA.16816.F32.BF16 R104, R4, R86, R104 ;  /* 0x000000560468723c */ /* 0x000fe20000041868 */
[----:B------:R-:W-:Y:S01]  /*6120*/  MOV R84, R141 ;  /* 0x0000008d00547202 */ /* 0x000fe20000000f00 */
[----:B------:R-:W-:-:S02]  /*6130*/  IMAD.MOV.U32 R85, RZ, RZ, R140 ;  /* 0x000000ffff557224 */ /* 0x000fc400078e008c */
[----:B------:R-:W-:Y:S02]  /*6140*/  IMAD.MOV.U32 R81, RZ, RZ, R101 ;  /* 0x000000ffff517224 */ /* 0x000fe400078e0065 */
[----:B------:R-:W-:Y:S02]  /*6150*/  IMAD.MOV.U32 R57, RZ, RZ, R76 ;  /* 0x000000ffff397224 */ /* 0x000fe400078e004c */
[C---:B------:R-:W-:Y:S01]  /*6160*/  HMMA.16816.F32.BF16 R40, R4.reuse, R82, R40 ;  /* 0x000000520428723c */ /* 0x040fe20000041828 */
[----:B------:R-:W-:Y:S02]  /*6170*/  IMAD.MOV.U32 R86, RZ, RZ, R142 ;  /* 0x000000ffff567224 */ /* 0x000fe400078e008e */
[----:B-1----:R-:W-:Y:S02]  /*6180*/  FFMA.FTZ R8, R184, c[0x0][0x2d0], -R13 ;  /* 0x0000b400b8087a23 */ /* 0x002fe4000001080d */
[----:B------:R-:W1:Y:S01]  /*6190*/  LDSM.16.MT88.4 R184, [R225+0x3080] ;  /* 0x00308000e1b8783b */ /* 0x000e620000004200 */
[----:B------:R-:W-:Y:S01]  /*61a0*/  IMAD.MOV.U32 R13, RZ, RZ, R143 ;  /* 0x000000ffff0d7224 */ /* 0x000fe200078e008f */
[----:B------:R3:W-:Y:S01]  /*61b0*/  MUFU.EX2 R114, R8 ;  /* 0x0000000800727308 */ /* 0x0007e20000000800 */
[----:B--2---:R-:W-:Y:S01]  /*61c0*/  IMAD.MOV.U32 R82, RZ, RZ, R116 ;  /* 0x000000ffff527224 */ /* 0x004fe200078e0074 */
[----:B------:R-:W2:Y:S01]  /*61d0*/  LDSM.16.MT88.4 R140, [R226+0x3080] ;  /* 0x00308000e28c783b */ /* 0x000ea20000004200 */
[----:B------:R-:W-:Y:S01]  /*61e0*/  IMAD.MOV.U32 R87, RZ, RZ, R79 ;  /* 0x000000ffff577224 */ /* 0x000fe200078e004f */
[C---:B------:R-:W-:Y:S01]  /*61f0*/  HMMA.16816.F32.BF16 R152, R4.reuse, R60, R92 ;  /* 0x0000003c0498723c */ /* 0x040fe2000004185c */
[----:B------:R-:W-:Y:S01]  /*6200*/  IMAD.MOV.U32 R116, RZ, RZ, R119 ;  /* 0x000000ffff747224 */ /* 0x000fe200078e0077 */
[----:B------:R-:W-:Y:S01]  /*6210*/  LDSM.16.MT88.4 R60, [R227+0x3080] ;  /* 0x00308000e33c783b */ /* 0x000fe20000004200 */
[----:B------:R-:W-:Y:S01]  /*6220*/  IMAD.MOV.U32 R119, RZ, RZ, R135 ;  /* 0x000000ffff777224 */ /* 0x000fe200078e0087 */
[----:B------:R-:W-:Y:S01]  /*6230*/  MOV R135, R77 ;  /* 0x0000004d00877202 */ /* 0x000fe20000000f00 */
[----:B------:R-:W-:Y:S01]  /*6240*/  IMAD.MOV.U32 R98, RZ, RZ, R86 ;  /* 0x000000ffff627224 */ /* 0x000fe200078e0056 */
[----:B------:R-:W-:Y:S01]  /*6250*/  LDSM.16.MT88.4 R76, [R225+0x4880] ;  /* 0x00488000e14c783b */ /* 0x000fe20000004200 */
[----:B------:R-:W-:Y:S01]  /*6260*/  IMAD.MOV.U32 R97, RZ, RZ, R13 ;  /* 0x000000ffff617224 */ /* 0x000fe200078e000d */
[C---:B------:R-:W-:Y:S01]  /*6270*/  HMMA.16816.F32.BF16 R32, R4.reuse, R64, R32 ;  /* 0x000000400420723c */ /* 0x040fe20000041820 */
[----:B------:R-:W-:Y:S01]  /*6280*/  MOV R86, R87 ;  /* 0x0000005700567202 */ /* 0x000fe20000000f00 */
[----:B------:R-:W-:Y:S01]  /*6290*/  LDSM.16.MT88.4 R92, [R226+0x4880] ;  /* 0x00488000e25c783b */ /* 0x000fe20000004200 */
[----:B------:R-:W-:Y:S01]  /*62a0*/  IMAD.MOV.U32 R87, RZ, RZ, R112 ;  /* 0x000000ffff577224 */ /* 0x000fe200078e0070 */
[----:B------:R-:W-:Y:S01]  /*62b0*/  MOV R13, R115 ;  /* 0x00000073000d7202 */ /* 0x000fe20000000f00 */
[----:B---3--:R-:W-:Y:S01]  /*62c0*/  FFMA.FTZ R8, R175, c[0x0][0x2d0], -R12 ;  /* 0x0000b400af087a23 */ /* 0x008fe2000001080c */
[----:B------:R-:W-:Y:S01]  /*62d0*/  MOV R115, R81 ;  /* 0x0000005100737202 */ /* 0x000fe20000000f00 */
[----:B------:R-:W-:Y:S01]  /*62e0*/  IMAD.MOV.U32 R112, RZ, RZ, R56 ;  /* 0x000000ffff707224 */ /* 0x000fe200078e0038 */
[----:B------:R-:W-:Y:S01]  /*62f0*/  MOV R65, R124 ;  /* 0x0000007c00417202 */ /* 0x000fe20000000f00 */
[----:B------:R3:W-:Y:S01]  /*6300*/  MUFU.EX2 R126, R8 ;  /* 0x00000008007e7308 */ /* 0x0007e20000000800 */
[----:B------:R-:W-:Y:S01]  /*6310*/  IMAD.MOV.U32 R56, RZ, RZ, R72 ;  /* 0x000000ffff387224 */ /* 0x000fe200078e0048 */
[C---:B------:R-:W-:Y:S01]  /*6320*/  HMMA.16816.F32.BF16 R36, R4.reuse, R70, R36 ;  /* 0x000000460424723c */ /* 0x040fe20000041824 */
        /* <DEDUP_REMOVED lines=11> */
[----:B------:R-:W-:-:S02]  /*63e0*/  IMAD.MOV.U32 R64, RZ, RZ, R53 ;  /* 0x000000ffff407224 */ /* 0x000fc400078e0035 */
[----:B---3--:R-:W-:-:S03]  /*63f0*/  FFMA.FTZ R8, R178, c[0x0][0x2d0], -R12 ;  /* 0x0000b400b2087a23 */ /* 0x008fc6000001080c */
[C---:B------:R-:W-:Y:S01]  /*6400*/  HMMA.16816.F32.BF16 R44, R4.reuse, R74, R44 ;  /* 0x0000004a042c723c */ /* 0x040fe2000004182c */
[----:B------:R3:W4:Y:S01]  /*6410*/  MUFU.EX2 R80, R8 ;  /* 0x0000000800507308 */ /* 0x0007220000000800 */
[----:B------:R-:W-:Y:S01]  /*6420*/  IMAD.MOV.U32 R100, RZ, RZ, R234 ;  /* 0x000000ffff647224 */ /* 0x000fe200078e00ea */
[----:B------:R-:W-:Y:S01]  /*6430*/  MOV R67, R99 ;  /* 0x0000006300437202 */ /* 0x000fe20000000f00 */
[----:B------:R-:W-:Y:S01]  /*6440*/  IMAD.MOV.U32 R71, RZ, RZ, R98 ;  /* 0x000000ffff477224 */ /* 0x000fe200078e0062 */
[----:B------:R-:W-:Y:S01]  /*6450*/  MOV R70, R97 ;  /* 0x0000006100467202 */ /* 0x000fe20000000f00 */
[----:B------:R-:W-:Y:S01]  /*6460*/  IMAD.MOV.U32 R13, RZ, RZ, R56 ;  /* 0x000000ffff0d7224 */ /* 0x000fe200078e0038 */
[----:B------:R-:W-:Y:S01]  /*6470*/  MOV R53, R130 ;  /* 0x0000008200357202 */ /* 0x000fe20000000f00 */
[----:B------:R-:W-:Y:S01]  /*6480*/  HMMA.16816.F32.BF16 R28, R4, R58, R28 ;  /* 0x0000003a041c723c */ /* 0x000fe2000004181c */
[----:B------:R-:W-:Y:S01]  /*6490*/  IMAD.MOV.U32 R101, RZ, RZ, R128 ;  /* 0x000000ffff657224 */ /* 0x000fe200078e0080 */
[----:B------:R1:W5:Y:S01]  /*64a0*/  LDL.LU R236, [R1+0x74] ;  /* 0x0000740001ec7983 */ /* 0x0003620000300800 */
[----:B------:R-:W-:-:S02]  /*64b0*/  IMAD.MOV.U32 R117, RZ, RZ, R102 ;  /* 0x000000ffff757224 */ /* 0x000fc400078e0066 */
[----:B------:R-:W-:Y:S02]  /*64c0*/  IMAD.MOV.U32 R55, RZ, RZ, R158 ;  /* 0x000000ffff377224 */ /* 0x000fe400078e009e */
[----:B---3--:R-:W-:Y:S01]  /*64d0*/  FFMA.FTZ R8, R189, c[0x0][0x2d0], -R12 ;  /* 0x0000b400bd087a23 */ /* 0x008fe2000001080c */
[----:B------:R-:W-:Y:S01]  /*64e0*/  MOV R99, R115 ;  /* 0x0000007300637202 */ /* 0x000fe20000000f00 */
[----:B------:R-:W-:Y:S01]  /*64f0*/  FFMA.FTZ R4, R190, c[0x0][0x2d0], -R0 ;  /* 0x0000b400be047a23 */ /* 0x000fe20000010800 */
[----:B----4-:R-:W-:Y:S01]  /*6500*/  F2FP.BF16.PACK_AB R129, R80, R126 ;  /* 0x0000007e5081723e */ /* 0x010fe200000010ff */
[----:B------:R3:W-:Y:S01]  /*6510*/  MUFU.EX2 R252, R8 ;  /* 0x0000000800fc7308 */ /* 0x0007e20000000800 */
[----:B------:R-:W-:Y:S01]  /*6520*/  IMAD.MOV.U32 R98, RZ, RZ, R113 ;  /* 0x000000ffff627224 */ /* 0x000fe200078e0071 */
[----:B------:R-:W-:Y:S02]  /*6530*/  MOV R56, R118 ;  /* 0x0000007600387202 */ /* 0x000fe40000000f00 */
[----:B------:R-:W-:-:S02]  /*6540*/  MOV R97, R112 ;  /* 0x0000007000617202 */ /* 0x000fc40000000f00 */
[----:B------:R-:W-:Y:S01]  /*6550*/  F2FP.BF16.PACK_AB R130, R114, R82 ;  /* 0x000000527282723e */ /* 0x000fe200000010ff */
[----:B------:R-:W-:Y:S01]  /*6560*/  IMAD.MOV.U32 R74, RZ, RZ, R175 ;  /* 0x000000ffff4a7224 */ /* 0x000fe200078e00af */
[----:B------:R-:W-:Y:S01]  /*6570*/  F2FP.BF16.PACK_AB R128, R96, R73 ;  /* 0x000000496080723e */ /* 0x000fe200000010ff */
[----:B------:R-:W-:Y:S01]  /*6580*/  IMAD.MOV.U32 R58, RZ, RZ, R119 ;  /* 0x000000ffff3a7224 */ /* 0x000fe200078e0077 */
[----:B------:R-:W-:Y:S01]  /*6590*/  MOV R102, R235 ;  /* 0x000000eb00667202 */ /* 0x000fe20000000f00 */
[----:B------:R-:W-:Y:S01]  /*65a0*/  LDSM.16.MT88.4 R156, [R228+0x3080] ;  /* 0x00308000e49c783b */ /* 0x000fe20000004200 */
[----:B---3--:R-:W-:Y:S02]  /*65b0*/  FFMA.FTZ R8, R188, c[0x0][0x2d0], -R12 ;  /* 0x0000b400bc087a23 */ /* 0x008fe4000001080c */
[----:B------:R-:W-:Y:S01]  /*65c0*/  IMAD.MOV.U32 R113, RZ, RZ, R65 ;  /* 0x000000ffff717224 */ /* 0x000fe200078e0041 */
[----:B------:R-:W-:Y:S01]  /*65d0*/  MOV R118, R100 ;  /* 0x0000006400767202 */ /* 0x000fe20000000f00 */
[----:B------:R3:W4:Y:S01]  /*65e0*/  MUFU.EX2 R242, R8 ;  /* 0x0000000800f27308 */ /* 0x0007220000000800 */
[----:B------:R-:W-:-:S02]  /*65f0*/  MOV R112, R57 ;  /* 0x0000003900707202 */ /* 0x000fc40000000f00 */
[----:B------:R-:W-:Y:S01]  /*6600*/  MOV R189, R67 ;  /* 0x0000004300bd7202 */ /* 0x000fe20000000f00 */
[----:B------:R-:W-:Y:S01]  /*6610*/  IMAD.MOV.U32 R115, RZ, RZ, R117 ;  /* 0x000000ffff737224 */ /* 0x000fe200078e0075 */
[----:B------:R-:W-:Y:S01]  /*6620*/  MOV R75, R97 ;  /* 0x00000061004b7202 */ /* 0x000fe20000000f00 */
[----:B------:R-:W-:Y:S01]  /*6630*/  IMAD.MOV.U32 R66, RZ, RZ, R98 ;  /* 0x000000ffff427224 */ /* 0x000fe200078e0062 */
[----:B------:R2:W5:Y:S04]  /*6640*/  LDL.LU R235, [R1+0x70] ;  /* 0x0000700001eb7983 */ /* 0x0005680000300800 */
[----:B---3--:R-:W3:Y:S01]  /*6650*/  LDSM.16.MT88.4 R8, [R227+0x4880] ;  /* 0x00488000e308783b */ /* 0x008ee20000004200 */
[----:B------:R-:W-:Y:S01]  /*6660*/  IMAD.MOV.U32 R65, RZ, RZ, R127 ;  /* 0x000000ffff417224 */ /* 0x000fe200078e007f */
[----:B----4-:R-:W-:Y:S01]  /*6670*/  F2FP.BF16.PACK_AB R131, R242, R252 ;  /* 0x000000fcf283723e */ /* 0x010fe200000010ff */
        /* <DEDUP_REMOVED lines=8> */
[C---:B-1----:R-:W-:Y:S01]  /*6700*/  HMMA.16816.F32.BF16 R176, R128.reuse, R184, R208 ;  /* 0x000000b880b0723c */ /* 0x042fe200000418d0 */
[----:B------:R-:W-:Y:S01]  /*6710*/  MOV R116, R102 ;  /* 0x0000006600747202 */ /* 0x000fe20000000f00 */
[----:B------:R-:W-:Y:S01]  /*6720*/  IMAD.MOV.U32 R117, RZ, RZ, R103 ;  /* 0x000000ffff757224 */ /* 0x000fe200078e0067 */
[----:B------:R-:W-:Y:S01]  /*6730*/  MOV R97, R113 ;  /* 0x0000007100617202 */ /* 0x000fe20000000f00 */
[----:B------:R-:W-:Y:S01]  /*6740*/  IMAD.MOV.U32 R98, RZ, RZ, R115 ;  /* 0x000000ffff627224 */ /* 0x000fe200078e0073 */
[----:B------:R1:W5:Y:S03]  /*6750*/  LDL.LU R234, [R1+0x6c] ;  /* 0x00006c0001ea7983 */ /* 0x0003660000300800 */
[----:B--2---:R-:W-:Y:S01]  /*6760*/  HMMA.16816.F32.BF16 R132, R128, R140, R132 ;  /* 0x0000008c8084723c */ /* 0x004fe20000041884 */
[----:B----4-:R-:W-:-:S04]  /*6770*/  FFMA.FTZ R4, R191, c[0x0][0x2d0], -R0 ;  /* 0x0000b400bf047a23 */ /* 0x010fc80000010800 */
[----:B------:R2:W4:Y:S01]  /*6780*/  MUFU.EX2 R198, R4 ;  /* 0x0000000400c67308 */ /* 0x0005220000000800 */
        /* <DEDUP_REMOVED lines=9> */
[----:B--2---:R-:W-:-:S02]  /*6820*/  FFMA.FTZ R4, R196, c[0x0][0x2d0], -R0 ;  /* 0x0000b400c4047a23 */ /* 0x004fc40000010800 */
[----:B------:R-:W-:Y:S01]  /*6830*/  FFMA.FTZ R0, R197, c[0x0][0x2d0], -R0 ;  /* 0x0000b400c5007a23 */ /* 0x000fe20000010800 */
[----:B------:R-:W-:-:S03]  /*6840*/  MOV R98, R99 ;  /* 0x0000006300627202 */ /* 0x000fc60000000f00 */
[----:B------:R2:W-:Y:S01]  /*6850*/  MUFU.EX2 R175, R0 ;  /* 0x0000000000af7308 */ /* 0x0005e20000000800 */
        /* <DEDUP_REMOVED lines=9> */
[----:B--2---:R-:W-:-:S04]  /*68f0*/  FFMA.FTZ R0, R171, c[0x0][0x2d0], -R2 ;  /* 0x0000b400ab007a23 */ /* 0x004fc80000010802 */
[----:B------:R2:W-:Y:S01]  /*6900*/  MUFU.EX2 R5, R0 ;  /* 0x0000000000057308 */ /* 0x0005e20000000800 */
[----:B------:R-:W-:Y:S01]  /*6910*/  IMAD.MOV.U32 R64, RZ, RZ, R65 ;  /* 0x000000ffff407224 */ /* 0x000fe200078e0041 */
[----:B------:R-:W-:Y:S01]  /*6920*/  MOV R65, R118 ;  /* 0x0000007600417202 */ /* 0x000fe20000000f00 */
[----:B------:R-:W-:Y:S01]  /*6930*/  IMAD.MOV.U32 R12, RZ, RZ, R117 ;  /* 0x000000ffff0c7224 */ /* 0x000fe200078e0075 */
[----:B------:R-:W-:Y:S02]  /*6940*/  MOV R59, R116 ;  /* 0x00000074003b7202 */ /* 0x000fe40000000f00 */
[----:B---3--:R-:W-:Y:S02]  /*6950*/  HMMA.16816.F32.BF16 R116, R128, R8, R144 ;  /* 0x000000088074723c */ /* 0x008fe40000041890 */
[----:B------:R-:W3:Y:S01]  /*6960*/  MUFU.EX2 R196, R4 ;  /* 0x0000000400c47308 */ /* 0x000ee20000000800 */
[----:B------:R-:W-:Y:S01]  /*6970*/  MOV R83, R75 ;  /* 0x0000004b00537202 */ /* 0x000fe20000000f00 */
[----:B--2---:R-:W-:-:S04]  /*6980*/  FFMA.FTZ R0, R172, c[0x0][0x2d0], -R2 ;  /* 0x0000b400ac007a23 */ /* 0x004fc80000010802 */
[----:B------:R-:W-:Y:S02]  /*6990*/  HMMA.16816.F32.BF16 R144, R128, R142, R248 ;  /* 0x0000008e8090723c */ /* 0x000fe400000418f8 */
[----:B------:R2:W1:Y:S01]  /*69a0*/  MUFU.EX2 R4, R0 ;  /* 0x0000000000047308 */ /* 0x0004620000000800 */
[----:B------:R-:W-:Y:S01]  /*69b0*/  IMAD.MOV.U32 R74, RZ, RZ, R66 ;  /* 0x000000ffff4a7224 */ /* 0x000fe200078e0042 */
[----:B------:R-:W-:-:S03]  /*69c0*/  MOV R75, R67 ;  /* 0x00000043004b7202 */ /* 0x000fc60000000f00 */
[----:B------:R-:W-:Y:S01]  /*69d0*/  IMAD.MOV.U32 R248, RZ, RZ, R64 ;  /* 0x000000fffff87224 */ /* 0x000fe200078e0040 */
[----:B------:R-:W-:Y:S01]  /*69e0*/  HMMA.16816.F32.BF16 R188, R128, R186, R208 ;  /* 0x000000ba80bc723c */ /* 0x000fe200000418d0 */
[----:B------:R-:W-:Y:S01]  /*69f0*/  MOV R127, R230 ;  /* 0x000000e6007f7202 */ /* 0x000fe20000000f00 */
[----:B------:R-:W-:Y:S01]  /*6a00*/  IMAD.MOV.U32 R7, RZ, RZ, R98 ;  /* 0x000000ffff077224 */ /* 0x000fe200078e0062 */
[----:B------:R-:W-:-:S04]  /*6a10*/  MOV R6, R99 ;  /* 0x0000006300067202 */ /* 0x000fc80000000f00 */
[----:B------:R-:W-:Y:S02]  /*6a20*/  IMAD.MOV.U32 R210, RZ, RZ, R82 ;  /* 0x000000ffffd27224 */ /* 0x000fe400078e0052 */
[--C-:B--2---:R-:W-:Y:S02]  /*6a30*/  FFMA.FTZ R0, R173, c[0x0][0x2d0], -R2.reuse ;  /* 0x0000b400ad007a23 */ /* 0x104fe40000010802 */
[----:B------:R-:W-:Y:S01]  /*6a40*/  FFMA.FTZ R2, R174, c[0x0][0x2d0], -R2 ;  /* 0x0000b400ae027a23 */ /* 0x000fe20000010802 */
[----:B------:R-:W-:Y:S01]  /*6a50*/  MOV R174, R65 ;  /* 0x0000004100ae7202 */ /* 0x000fe20000000f00 */
[----:B------:R-:W-:Y:S01]  /*6a60*/  IMAD.MOV.U32 R209, RZ, RZ, R80 ;  /* 0x000000ffffd17224 */ /* 0x000fe200078e0050 */
[----:B------:R-:W-:Y:S01]  /*6a70*/  HMMA.16816.F32.BF16 R64, R128, R62, R244 ;  /* 0x0000003e8040723c */ /* 0x000fe200000418f4 */
[----:B------:R-:W-:-:S06]  /*6a80*/  IMAD.MOV.U32 R208, RZ, RZ, R96 ;  /* 0x000000ffffd07224 */ /* 0x000fcc00078e0060 */
[----:B------:R-:W-:Y:S02]  /*6a90*/  MOV R245, R83 ;  /* 0x0000005300f57202 */ /* 0x000fe40000000f00 */
[----:B------:R-:W-:Y:S02]  /*6aa0*/  MOV R244, R81 ;  /* 0x0000005100f47202 */ /* 0x000fe40000000f00 */
[----:B------:R-:W-:Y:S01]  /*6ab0*/  HMMA.16816.F32.BF16 R80, R128, R78, R220 ;  /* 0x0000004e8050723c */ /* 0x000fe200000418dc */
[----:B------:R-:W-:Y:S06]  /*6ac0*/  MUFU.EX2 R0, R0 ;  /* 0x0000000000007308 */ /* 0x000fec0000000800 */
[----:B------:R-:W-:-:S02]  /*6ad0*/  MOV R221, R97 ;  /* 0x0000006100dd7202 */ /* 0x000fc40000000f00 */
[----:B------:R-:W-:Y:S01]  /*6ae0*/  HMMA.16816.F32.BF16 R96, R128, R94, R216 ;  /* 0x0000005e8060723c */ /* 0x000fe200000418d8 */
[----:B------:R-:W2:Y:S01]  /*6af0*/  MUFU.EX2 R2, R2 ;  /* 0x0000000200027308 */ /* 0x000ea20000000800 */
[----:B------:R-:W-:-:S05]  /*6b00*/  IMAD.MOV.U32 R220, RZ, RZ, R72 ;  /* 0x000000ffffdc7224 */ /* 0x000fca00078e0048 */
[----:B------:R-:W-:Y:S02]  /*6b10*/  MOV R217, R127 ;  /* 0x0000007f00d97202 */ /* 0x000fe40000000f00 */
[----:B------:R-:W-:Y:S01]  /*6b20*/  MOV R219, R125 ;  /* 0x0000007d00db7202 */ /* 0x000fe20000000f00 */
[----:B------:R-:W-:Y:S02]  /*6b30*/  IMAD.MOV.U32 R218, RZ, RZ, R124 ;  /* 0x000000ffffda7224 */ /* 0x000fe400078e007c */
[----:B------:R-:W-:Y:S01]  /*6b40*/  FADD.FTZ R6, R6, R217 ;  /* 0x000000d906067221 */ /* 0x000fe20000010000 */
[----:B------:R-:W-:Y:S01]  /*6b50*/  MOV R222, R75 ;  /* 0x0000004b00de7202 */ /* 0x000fe20000000f00 */
[----:B------:R-:W-:Y:S02]  /*6b60*/  FADD.FTZ R14, R219, R14 ;  /* 0x0000000edb0e7221 */ /* 0x000fe40000010000 */
[----:B------:R-:W-:Y:S02]  /*6b70*/  IMAD.MOV.U32 R223, RZ, RZ, R74 ;  /* 0x000000ffffdf7224 */ /* 0x000fe400078e004a */
[----:B------:R-:W-:-:S02]  /*6b80*/  FADD.FTZ R7, R7, R218 ;  /* 0x000000da07077221 */ /* 0x000fc40000010000 */
[----:B------:R-:W-:Y:S01]  /*6b90*/  FADD.FTZ R6, R220, R6 ;  /* 0x00000006dc067221 */ /* 0x000fe20000010000 */
[----:B------:R-:W-:Y:S01]  /*6ba0*/  MOV R246, R59 ;  /* 0x0000003b00f67202 */ /* 0x000fe20000000f00 */
[----:B------:R-:W-:Y:S02]  /*6bb0*/  FADD.FTZ R14, R222, R14 ;  /* 0x0000000ede0e7221 */ /* 0x000fe40000010000 */
[----:B------:R-:W-:Y:S02]  /*6bc0*/  FADD.FTZ R7, R221, R7 ;  /* 0x00000007dd077221 */ /* 0x000fe40000010000 */
[----:B------:R-:W-:Y:S02]  /*6bd0*/  FADD.FTZ R6, R223, R6 ;  /* 0x00000006df067221 */ /* 0x000fe40000010000 */
[----:B------:R-:W-:Y:S02]  /*6be0*/  IMAD.MOV.U32 R247, RZ, RZ, R58 ;  /* 0x000000fffff77224 */ /* 0x000fe400078e003a */
[----:B------:R-:W-:-:S02]  /*6bf0*/  FADD.FTZ R14, R245, R14 ;  /* 0x0000000ef50e7221 */ /* 0x000fc40000010000 */
[----:B------:R-:W-:Y:S02]  /*6c00*/  FADD.FTZ R7, R244, R7 ;  /* 0x00000007f4077221 */ /* 0x000fe40000010000 */
[----:B------:R-:W-:Y:S01]  /*6c10*/  FADD.FTZ R6, R246, R6 ;  /* 0x00000006f6067221 */ /* 0x000fe20000010000 */
[----:B----4-:R-:W-:Y:S01]  /*6c20*/  F2FP.BF16.PACK_AB R124, R198, R199 ;  /* 0x000000c7c67c723e */ /* 0x010fe200000010ff */
[----:B------:R-:W-:Y:S01]  /*6c30*/  IMAD.MOV.U32 R197, RZ, RZ, R126 ;  /* 0x000000ffffc57224 */ /* 0x000fe200078e007e */
[----:B---3--:R-:W-:Y:S01]  /*6c40*/  F2FP.BF16.PACK_AB R126, R175, R196 ;  /* 0x000000c4af7e723e */ /* 0x008fe200000010ff */
[----:B------:R-:W-:Y:S01]  /*6c50*/  FADD.FTZ R14, R247, R14 ;  /* 0x0000000ef70e7221 */ /* 0x000fe20000010000 */
[----:B-1----:R-:W-:Y:S02]  /*6c60*/  F2FP.BF16.PACK_AB R125, R4, R5 ;  /* 0x00000005047d723e */ /* 0x002fe400000010ff */
[----:B--2---:R-:W-:Y:S01]  /*6c70*/  F2FP.BF16.PACK_AB R127, R2, R0 ;  /* 0x00000000027f723e */ /* 0x004fe200000010ff */
[----:B------:R-:W-:-:S02]  /*6c80*/  FADD.FTZ R12, R12, R7 ;  /* 0x000000070c0c7221 */ /* 0x000fc40000010000 */
[----:B------:R-:W-:Y:S02]  /*6c90*/  FADD.FTZ R6, R174, R6 ;  /* 0x00000006ae067221 */ /* 0x000fe40000010000 */
[----:B------:R-:W-:Y:S02]  /*6ca0*/  FADD.FTZ R7, R195, R194 ;  /* 0x000000c2c3077221 */ /* 0x000fe40000010000 */
[----:B------:R-:W-:Y:S01]  /*6cb0*/  FADD.FTZ R14, R15, R14 ;  /* 0x0000000e0f0e7221 */ /* 0x000fe20000010000 */
[C---:B------:R-:W-:Y:S01]  /*6cc0*/  HMMA.16816.F32.BF16 R136, R124.reuse, R140, R136 ;  /* 0x0000008c7c88723c */ /* 0x040fe20000041888 */
[----:B------:R-:W-:Y:S02]  /*6cd0*/  IMAD.MOV.U32 R249, RZ, RZ, R112 ;  /* 0x000000fffff97224 */ /* 0x000fe400078e0070 */
[----:B------:R-:W-:Y:S02]  /*6ce0*/  FADD.FTZ R12, R248, R12 ;  /* 0x0000000cf80c7221 */ /* 0x000fe40000010000 */
[----:B------:R-:W-:Y:S01]  /*6cf0*/  FADD.FTZ R15, R13, R6 ;  /* 0x000000060d0f7221 */ /* 0x000fe20000010000 */
[----:B------:R-:W-:Y:S01]  /*6d00*/  MOV R250, R113 ;  /* 0x0000007100fa7202 */ /* 0x000fe20000000f00 */
[----:B------:R-:W-:Y:S01]  /*6d10*/  FADD.FTZ R13, R192, R7 ;  /* 0x00000007c00d7221 */ /* 0x000fe20000010000 */
[----:B------:R-:W-:Y:S01]  /*6d20*/  HMMA.16816.F32.BF16 R140, R124, R142, R104 ;  /* 0x0000008e7c8c723c */ /* 0x000fe20000041868 */
[----:B------:R-:W-:Y:S01]  /*6d30*/  MOV R251, R115 ;  /* 0x0000007300fb7202 */ /* 0x000fe20000000f00 */
[----:B------:R-:W-:-:S02]  /*6d40*/  IMAD.MOV.U32 R173, RZ, RZ, R56 ;  /* 0x000000ffffad7224 */ /* 0x000fc400078e0038 */
[----:B------:R-:W-:Y:S01]  /*6d50*/  FADD.FTZ R7, R249, R12 ;  /* 0x0000000cf9077221 */ /* 0x000fe20000010000 */
[----:B------:R-:W-:-:S03]  /*6d60*/  MOV R172, R57 ;  /* 0x0000003900ac7202 */ /* 0x000fc60000000f00 */
[----:B------:R-:W-:Y:S01]  /*6d70*/  HMMA.16816.F32.BF16 R104, R124, R108, R120 ;  /* 0x0000006c7c68723c */ /* 0x000fe20000041878 */
[----:B------:R-:W-:Y:S01]  /*6d80*/  MOV R171, R73 ;  /* 0x0000004900ab7202 */ /* 0x000fe20000000f00 */
[----:B------:R-:W-:Y:S02]  /*6d90*/  FADD.FTZ R6, R250, R14 ;  /* 0x0000000efa067221 */ /* 0x000fe40000010000 */
[----:B------:R-:W-:-:S04]  /*6da0*/  FADD.FTZ R12, R251, R15 ;  /* 0x0000000ffb0c7221 */ /* 0x000fc80000010000 */
        /* <DEDUP_REMOVED lines=9> */
[----:B------:R-:W-:Y:S01]  /*6e40*/  FADD.FTZ R6, R166, R7 ;  /* 0x00000007a6067221 */ /* 0x000fe20000010000 */
[----:B------:R-:W-:Y:S01]  /*6e50*/  MOV R103, R231 ;  /* 0x000000e700677202 */ /* 0x000fe20000000f00 */
[----:B------:R-:W-:Y:S01]  /*6e60*/  IMAD.MOV.U32 R100, RZ, RZ, R101 ;  /* 0x000000ffff647224 */ /* 0x000fe200078e0065 */
[----:B------:R-:W-:Y:S01]  /*6e70*/  MOV R101, R233 ;  /* 0x000000e900657202 */ /* 0x000fe20000000f00 */
[----:B------:R-:W-:Y:S01]  /*6e80*/  IMAD.MOV.U32 R102, RZ, RZ, R232 ;  /* 0x000000ffff667224 */ /* 0x000fe200078e00e8 */
[----:B------:R-:W-:Y:S01]  /*6e90*/  HMMA.16816.F32.BF16 R180, R124, R184, R180 ;  /* 0x000000b87cb4723c */ /* 0x000fe200000418b4 */
[----:B------:R-:W-:Y:S01]  /*6ea0*/  FADD.FTZ R6, R164, R6 ;  /* 0x00000006a4067221 */ /* 0x000fe20000010000 */
[----:B------:R1:W5:Y:S01]  /*6eb0*/  LDL.LU R233, [R1+0x68] ;  /* 0x0000680001e97983 */ /* 0x0003620000300800 */
[----:B------:R-:W-:-:S02]  /*6ec0*/  IMAD.MOV.U32 R211, RZ, RZ, R114 ;  /* 0x000000ffffd37224 */ /* 0x000fc400078e0072 */
[----:B------:R-:W-:Y:S01]  /*6ed0*/  FADD.FTZ R5, R5, R6 ;  /* 0x0000000605057221 */ /* 0x000fe20000010000 */
[----:B------:R1:W5:Y:S02]  /*6ee0*/  LDL.LU R232, [R1+0x64] ;  /* 0x0000640001e87983 */ /* 0x0003640000300800 */
[----:B------:R-:W-:Y:S01]  /*6ef0*/  HMMA.16816.F32.BF16 R184, R124, R186, R88 ;  /* 0x000000ba7cb8723c */ /* 0x000fe20000041858 */
[----:B------:R-:W-:Y:S01]  /*6f00*/  FADD.FTZ R4, R4, R5 ;  /* 0x0000000504047221 */ /* 0x000fe20000010000 */
[----:B------:R1:W5:Y:S01]  /*6f10*/  LDL.LU R231, [R1+0x60] ;  /* 0x0000600001e77983 */ /* 0x0003620000300800 */
[----:B------:R-:W-:-:S05]  /*6f20*/  FADD.FTZ R9, R210, R9 ;  /* 0x00000009d2097221 */ /* 0x000fca0000010000 */
[C---:B------:R-:W-:Y:S01]  /*6f30*/  HMMA.16816.F32.BF16 R148, R128.reuse, R156, R148 ;  /* 0x0000009c8094723c */ /* 0x040fe20000041894 */
[----:B------:R-:W-:Y:S01]  /*6f40*/  FADD.FTZ R7, R209, R8 ;  /* 0x00000008d1077221 */ /* 0x000fe20000010000 */
[----:B------:R1:W5:Y:S06]  /*6f50*/  LDL.LU R230, [R1+0x5c] ;  /* 0x00005c0001e67983 */ /* 0x00036c0000300800 */
[C---:B------:R-:W-:Y:S01]  /*6f60*/  HMMA.16816.F32.BF16 R52, R128.reuse, R60, R52 ;  /* 0x0000003c8034723c */ /* 0x040fe20000041834 */
[----:B------:R-:W-:Y:S01]  /*6f70*/  FADD.FTZ R4, R0, R4 ;  /* 0x0000000400047221 */ /* 0x000fe20000010000 */
[----:B------:R1:W5:Y:S06]  /*6f80*/  LDL.LU R229, [R1+0x58] ;  /* 0x0000580001e57983 */ /* 0x00036c0000300800 */
        /* <DEDUP_REMOVED lines=9> */
[----:B------:R-:W-:Y:S01]  /*7020*/  FADD.FTZ R0, R211, R9 ;  /* 0x00000009d3007221 */ /* 0x000fe20000010000 */
[----:B------:R1:W5:Y:S06]  /*7030*/  LDL.LU R224, [R1+0x54] ;  /* 0x0000540001e07983 */ /* 0x00036c0000300800 */
[C---:B------:R-:W-:Y:S08]  /*7040*/  HMMA.16816.F32.BF16 R156, R124.reuse, R158, R16 ;  /* 0x0000009e7c9c723c */ /* 0x040ff00000041810 */
[C---:B------:R-:W-:Y:S08]  /*7050*/  HMMA.16816.F32.BF16 R60, R124.reuse, R62, R48 ;  /* 0x0000003e7c3c723c */ /* 0x040ff00000041830 */
[C---:B------:R-:W-:Y:S08]  /*7060*/  HMMA.16816.F32.BF16 R76, R124.reuse, R78, R44 ;  /* 0x0000004e7c4c723c */ /* 0x040ff0000004182c */
[C---:B------:R-:W-:Y:S08]  /*7070*/  HMMA.16816.F32.BF16 R92, R124.reuse, R94, R40 ;  /* 0x0000005e7c5c723c */ /* 0x040ff00000041828 */
[----:B------:R-:W-:Y:S01]  /*7080*/  HMMA.16816.F32.BF16 R108, R124, R110, R36 ;  /* 0x0000006e7c6c723c */ /* 0x000fe20000041824 */
[----:B------:R-:W-:-:S07]  /*7090*/  FADD.FTZ R7, R252, R7 ;  /* 0x00000007fc077221 */ /* 0x000fce0000010000 */
[-C--:B------:R-:W-:Y:S08]  /*70a0*/  HMMA.16816.F32.BF16 R128, R128, R10.reuse, R204 ;  /* 0x0000000a8080723c */ /* 0x080ff000000418cc */
[----:B------:R-:W-:Y:S07]  /*70b0*/  HMMA.16816.F32.BF16 R124, R124, R10, R28 ;  /* 0x0000000a7c7c723c */ /* 0x000fee000004181c */
[----:B------:R-:W-:-:S04]  /*70c0*/  FADD.FTZ R10, R199, R13 ;  /* 0x0000000dc70a7221 */ /* 0x000fc80000010000 */
[----:B------:R-:W-:Y:S01]  /*70d0*/  FADD.FTZ R8, R198, R10 ;  /* 0x0000000ac6087221 */ /* 0x000fe20000010000 */
[----:B------:R2:W-:Y:S01]  /*70e0*/  STL [R1+0x18], R0 ;  /* 0x0000180001007387 */ /* 0x0005e20000100800 */
[----:B------:R-:W-:Y:S02]  /*70f0*/  FADD.FTZ R7, R242, R7 ;  /* 0x00000007f2077221 */ /* 0x000fe40000010000 */
[----:B------:R-:W-:-:S04]  /*7100*/  FADD.FTZ R6, R196, R8 ;  /* 0x00000008c4067221 */ /* 0x000fc80000010000 */
[----:B------:R-:W-:Y:S01]  /*7110*/  FADD.FTZ R5, R175, R6 ;  /* 0x00000006af057221 */ /* 0x000fe20000010000 */
[----:B------:R1:W-:Y:S01]  /*7120*/  STL [R1+0x14], R7 ;  /* 0x0000140701007387 */ /* 0x0003e20000100800 */
[----:B------:R-:W-:Y:S01]  /*7130*/  UIMAD.WIDE.U32 UR6, UR23, UR4, URZ ;  /* 0x00000004170672a5 */ /* 0x000fe2000f8e003f */
[----:B------:R-:W-:Y:S01]  /*7140*/  PLOP3.LUT P0, PT, PT, PT, UP6, 0x40, 0x0 ;  /* 0x000000000000781c */ /* 0x000fe20003f0e868 */
[----:B--2---:R-:W-:-:S05]  /*7150*/  FADD.FTZ R0, R2, R4 ;  /* 0x0000000402007221 */ /* 0x004fca0000010000 */
[----:B------:R1:W-:Y:S04]  /*7160*/  STL [R1+0x20], R0 ;  /* 0x0000200001007387 */ /* 0x0003e80000100800 */
[----:B------:R1:W-:Y:S01]  /*7170*/  STL [R1+0x1c], R5 ;  /* 0x00001c0501007387 */ /* 0x0003e20000100800 */
[----:B------:R-:W-:-:S04]  /*7180*/  @UP5 USHF.R.U32.HI UR23, URZ, UR5, UR7 ;  /* 0x000000053f175299 */ /* 0x000fc80008011607 */
[----:B------:R-:W-:Y:S02]  /*7190*/  UIADD3 UR23, UR22, UR23, URZ ;  /* 0x0000001716177290 */ /* 0x000fe4000fffe03f */
[----:B------:R-:W-:Y:S02]  /*71a0*/  ULDC UR7, c[0x0][0x328] ;  /* 0x0000ca0000077ab9 */ /* 0x000fe40000000800 */
[----:B------:R-:W-:Y:S02]  /*71b0*/  UIADD3 UR13, UR13, -0x2, URZ ;  /* 0xfffffffe0d0d7890 */ /* 0x000fe4000fffe03f */
[----:B------:R-:W-:Y:S01]  /*71c0*/  UIADD3 UR7, UR23, UR7, URZ ;  /* 0x0000000717077290 */ /* 0x000fe2000fffe03f */
[----:B------:R-:W-:Y:S05]  /*71d0*/  @P0 BRA `(.L_x_1023) ;  /* 0x0000015000000947 */ /* 0x000fea0003800000 */
[----:B------:R-:W-:Y:S01]  /*71e0*/  ISETP.LT.AND P0, PT, RZ, UR23, PT ;  /* 0x00000017ff007c0c */ /* 0x000fe2000bf01270 */
[----:B------:R-:W-:Y:S02]  /*71f0*/  UIADD3 UR22, UR23, -0x1, URZ ;  /* 0xffffffff17167890 */ /* 0x000fe4000fffe03f */
[----:B------:R-:W-:-:S10]  /*7200*/  ULDC UR6, c[0x0][0x32c] ;  /* 0x0000cb0000067ab9 */ /* 0x000fd40000000800 */
[----:B------:R-:W-:Y:S05]  /*7210*/  @P0 BRA `(.L_x_1024) ;  /* 0x0000008000000947 */ /* 0x000fea0003800000 */
[----:B------:R-:W-:Y:S02]  /*7220*/  UISETP.NE.AND UP0, UPT, UR6, 0x1, UPT ;  /* 0x000000010600788c */ /* 0x000fe4000bf05270 */
[----:B------:R-:W-:Y:S02]  /*7230*/  UIADD3 UR22, -UR23, URZ, URZ ;  /* 0x0000003f17167290 */ /* 0x000fe4000fffe13f */
[----:B------:R-:W-:Y:S02]  /*7240*/  ULDC.64 UR4, c[0x0][0x330] ;  /* 0x0000cc0000047ab9 */ /* 0x000fe40000000a00 */
[----:B------:R-:W-:-:S07]  /*7250*/  UIMAD.WIDE.U32 UR24, UR22, UR4, URZ ;  /* 0x00000004161872a5 */ /* 0x000fce000f8e003f */
[----:B------:R-:W-:Y:S02]  /*7260*/  @UP0 UMOV UR23, UR25 ;  /* 0x0000001900170c82 */ /* 0x000fe40008000000 */
[----:B------:R-:W-:-:S04]  /*7270*/  @UP0 USHF.R.U32.HI UR22, URZ, UR5, UR23 ;  /* 0x000000053f160299 */ /* 0x000fc80008011617 */
[----:B------:R-:W-:Y:S01]  /*7280*/  ULOP3.LUT UR22, URZ, UR22, URZ, 0x33, !UPT ;  /* 0x000000163f167292 */ /* 0x000fe2000f8e333f */
[----:B------:R-:W-:Y:S05]  /*7290*/  BRA `(.L_x_1025) ;  /* 0x0000005000007947 */ /* 0x000fea0003800000 */
.L_x_1024:
[----:B------:R-:W-:Y:S02]  /*72a0*/  UISETP.NE.AND UP0, UPT, UR6, 0x1, UPT ;  /* 0x000000010600788c */ /* 0x000fe4000bf05270 */
[----:B------:R-:W-:Y:S02]  /*72b0*/  ULDC.64 UR4, c[0x0][0x330] ;  /* 0x0000cc0000047ab9 */ /* 0x000fe40000000a00 */
[----:B------:R-:W-:-:S07]  /*72c0*/  UIMAD.WIDE.U32 UR24, UR22, UR4, URZ ;  /* 0x00000004161872a5 */ /* 0x000fce000f8e003f */
[----:B------:R-:W-:Y:S02]  /*72d0*/  @UP0 UMOV UR23, UR25 ;  /* 0x0000001900170c82 */ /* 0x000fe40008000000 */
[----:B------:R-:W-:Y:S02]  /*72e0*/  @UP0 USHF.R.U32.HI UR22, URZ, UR5, UR23 ;  /* 0x000000053f160299 */ /* 0x000fe40008011617 */
.L_x_1025:
[----:B------:R-:W-:Y:S02]  /*72f0*/  ULDC UR4, c[0x0][0x32c] ;  /* 0x0000cb0000047ab9 */ /* 0x000fe40000000800 */
[----:B------:R-:W-:-:S04]  /*7300*/  UIMAD UR4, UR22, UR6, UR4 ;  /* 0x00000006160472a4 */ /* 0x000fc8000f8e0204 */
[----:B------:R-:W-:-:S04]  /*7310*/  UISETP.LT.AND UP0, UPT, UR7, UR4, UPT ;  /* 0x000000040700728c */ /* 0x000fc8000bf01270 */
[----:B------:R-:W-:-:S04]  /*7320*/  USEL UR7, UR7, UR4, UP0 ;  /* 0x0000000407077287 */ /* 0x000fc80008000000 */
.L_x_1023:
[----:B------:R-:W-:-:S04]  /*7330*/  UIMAD.WIDE UR4, UR7, 0x2aaaaaab, URZ ;  /* 0x2aaaaaab070478a5 */ /* 0x000fc8000f8e023f */
[----:B------:R-:W-:-:S04]  /*7340*/  USHF.R.U32.HI UR4, URZ, 0x1f, UR5 ;  /* 0x0000001f3f047899 */ /* 0x000fc80008011605 */
[----:B------:R-:W-:-:S04]  /*7350*/  ULEA.HI.SX32 UR4, UR5, UR4, 0x1d ;  /* 0x0000000405047291 */ /* 0x000fc8000f8fea3f */
[----:B------:R-:W-:-:S04]  /*7360*/  UISETP.LT.AND UP0, UPT, UR8, UR4, UPT ;  /* 0x000000040800728c */ /* 0x000fc8000bf01270 */
[----:B------:R-:W-:-:S04]  /*7370*/  USEL UR22, UR8, UR4, !UP0 ;  /* 0x0000000408167287 */ /* 0x000fc8000c000000 */
[----:B------:R-:W-:-:S06]  /*7380*/  UISETP.GE.AND UP0, UPT, UR13, UR22, UPT ;  /* 0x000000160d00728c */ /* 0x000fcc000bf06270 */
[----:B------:R-:W-:-:S13]  /*7390*/  PLOP3.LUT P0, PT, PT, PT, UP0, 0x80, 0x0 ;  /* 0x000000000000781c */ /* 0x000fda0003f0f008 */
[----:B------:R-:W-:Y:S05]  /*73a0*/  @!P0 BRA `(.L_x_1026) ;  /* 0x0000498000008947 */ /* 0x000fea0003800000 */
[----:B-1----:R-:W2:Y:S01]  /*73b0*/  LDL R0, [R1+0x24] ;  /* 0x0000240001007983 */ /* 0x002ea20000100800 */
[----:B------:R-:W-:Y:S01]  /*73c0*/  UISETP.NE.AND UP0, UPT, UR17, URZ, UPT ;  /* 0x0000003f1100728c */ /* 0x000fe2000bf05270 */
[----:B------:R-:W-:Y:S01]  /*73d0*/  IMAD.MOV.U32 R166, RZ, RZ, R168 ;  /* 0x000000ffffa67224 */ /* 0x000fe200078e00a8 */
[----:B------:R-:W-:Y:S01]  /*73e0*/  MOV R171, R3 ;  /* 0x0000000300ab7202 */ /* 0x000fe20000000f00 */
[----:B------:R-:W-:Y:S01]  /*73f0*/  IMAD.MOV.U32 R164, RZ, RZ, R169 ;  /* 0x000000ffffa47224 */ /* 0x000fe200078e00a9 */
[----:B------:R-:W-:Y:S01]  /*7400*/  ULDC.64 UR6, c[0x0][0x208] ;  /* 0x0000820000067ab9 */ /* 0x000fe20000000a00 */
[----:B------:R-:W-:Y:S01]  /*7410*/  IMAD.MOV.U32 R170, RZ, RZ, R167 ;  /* 0x000000ffffaa7224 */ /* 0x000fe200078e00a7 */
[----:B------:R-:W-:Y:S01]  /*7420*/  PLOP3.LUT P1, PT, PT, PT, UP0, 0x80, 0x0 ;  /* 0x000000000000781c */ /* 0x000fe20003f2f008 */
[----:B------:R-:W-:Y:S01]  /*7430*/  ULDC.64 UR4, c[0x0][0x1e0] ;  /* 0x0000780000047ab9 */ /* 0x000fe20000000a00 */
[----:B------:R-:W-:-:S11]  /*7440*/  PLOP3.LUT P0, PT, PT, PT, UP0, 0x80, 0x0 ;  /* 0x000000000000781c */ /* 0x000fd60003f0f008 */
[----:B--2---:R-:W-:-:S05]  /*7450*/  @P1 IMAD.HI.U32 R0, R0, c[0x0][0x2c8], RZ ;  /* 0x0000b20000001a27 */ /* 0x004fca00078e00ff */
[----:B------:R-:W-:-:S05]  /*7460*/  @P0 SHF.R.U32.HI R0, RZ, c[0x0][0x2cc], R0 ;  /* 0x0000b300ff000a19 */ /* 0x000fca0000011600 */
[----:B------:R1:W-:Y:S02]  /*7470*/  @P0 STL [R1+0x28], R0 ;  /* 0x0000280001000387 */ /* 0x0003e40000100800 */
.L_x_1043:
[----:B------:R-:W2:Y:S01]  /*7480*/  LDL.64 R36, [R1+0x38] ;  /* 0x0000380001247983 */ /* 0x000ea20000100a00 */
[----:B------:R-:W-:Y:S04]  /*7490*/  DEPBAR.LE SB0, 0x0 ;  /* 0x000080000000791a */ /* 0x000fe80000000000 */
[----:B-1----:R-:W2:Y:S01]  /*74a0*/  LDL.64 R2, [R1+0x48] ;  /* 0x0000480001027983 */ /* 0x002ea20000100a00 */
[----:B------:R-:W-:Y:S02]  /*74b0*/  UISETP.GT.AND UP0, UPT, UR8, UR13, UPT ;  /* 0x0000000d0800728c */ /* 0x000fe4000bf04270 */
[----:B------:R-:W-:Y:S02]  /*74c0*/  UISETP.NE.AND UP2, UPT, UR17, URZ, UPT ;  /* 0x0000003f1100728c */ /* 0x000fe4000bf45270 */
[----:B------:R-:W-:Y:S01]  /*74d0*/  BAR.SYNC.DEFER_BLOCKING 0x0 ;  /* 0x0000000000007b1d */ /* 0x000fe20000010000 */
[----:B------:R-:W-:Y:S01]  /*74e0*/  UISETP.NE.AND UP1, UPT, UR16, URZ, UPT ;  /* 0x0000003f1000728c */ /* 0x000fe2000bf25270 */
[----:B------:R-:W-:Y:S05]  /*74f0*/  PLOP3.LUT P0, PT, PT, PT, UP0, 0x80, 0x0 ;  /* 0x000000000000781c */ /* 0x000fea0003f0f008 */
[----:B------:R-:W-:Y:S02]  /*7500*/  @!UP0 USHF.R.S32.HI UR23, URZ, 0x1f, UR13 ;  /* 0x0000001f3f178899 */ /* 0x000fe4000801140d */
[----:B------:R-:W-:Y:S02]  /*7510*/  @!UP0 UIMAD.WIDE.U32 UR24, UR13, UR6, URZ ;  /* 0x000000060d1882a5 */ /* 0x000fe4000f8e003f */
[----:B------:R-:W-:Y:S04]  /*7520*/  @!UP0 UIMAD UR23, UR23, UR6, URZ ;  /* 0x00000006171782a4 */ /* 0x000fe8000f8e023f */
[----:B------:R-:W-:Y:S01]  /*7530*/  @!UP0 UIMAD UR23, UR13, UR7, UR23 ;  /* 0x000000070d1782a4 */ /* 0x000fe2000f8e0217 */
[----:B-1----:R-:W-:Y:S03]  /*7540*/  IMAD.U32 R0, RZ, RZ, UR24 ;  /* 0x00000018ff007e24 */ /* 0x002fe6000f8e00ff */
[----:B------:R-:W-:Y:S04]  /*7550*/  @!UP0 UIADD3 UR23, UR25, UR23, URZ ;  /* 0x0000001719178290 */ /* 0x000fe8000fffe03f */
[----:B------:R-:W-:Y:S01]  /*7560*/  @!UP0 UIMAD UR23, UR23, 0x30, URZ ;  /* 0x00000030171788a4 */ /* 0x000fe2000f8e023f */
[----:B-----5:R-:W-:Y:S01]  /*7570*/  LDSM.16.M88.4 R48, [R231+0x8080] ;  /* 0x00808000e730783b */ /* 0x020fe20000000200 */
[----:B------:R-:W-:Y:S04]  /*7580*/  UISETP.GT.AND UP0, UPT, UR13, UR8, UPT ;  /* 0x000000080d00728c */ /* 0x000fe8000bf04270 */
[----:B------:R-:W1:Y:S05]  /*7590*/  LDSM.16.M88.4 R16, [R224+0x5080] ;  /* 0x00508000e010783b */ /* 0x000e6a0000000200 */
[----:B------:R-:W3:Y:S02]  /*75a0*/  LDSM.16.M88.4 R44, [R231+0xa080] ;  /* 0x00a08000e72c783b */ /* 0x000ee40000000200 */
[----:B------:R-:W-:Y:S03]  /*75b0*/  @UP0 UIADD3 UR24, UR13, -0x1, URZ ;  /* 0xffffffff0d180890 */ /* 0x000fe6000fffe03f */
[----:B------:R-:W4:Y:S01]  /*75c0*/  LDSM.16.M88.4 R32, [R224+0x5880] ;  /* 0x00588000e020783b */ /* 0x000f220000000200 */
[----:B------:R-:W-:Y:S04]  /*75d0*/  @UP0 UIMAD.WIDE.U32 UR26, UR24, UR4, URZ ;  /* 0x00000004181a02a5 */ /* 0x000fe8000f8e003f */
        /* <DEDUP_REMOVED lines=18> */
[-C--:B------:R-:W-:Y:S01]  /*7700*/  HMMA.16816.F32.BF16 R36, R48, R172.reuse, RZ ;  /* 0x000000ac3024723c */ /* 0x080fe200000418ff */
[----:B------:R-:W-:Y:S04]  /*7710*/  @!P0 IMAD.WIDE.U32 R2, R0, 0x30, R2 ;  /* 0x0000003000028825 */ /* 0x000fe800078e0002 */
[----:B------:R-:W-:Y:S01]  /*7720*/  @!P0 IMAD.SHL.U32 R0, R2, 0x2, RZ ;  /* 0x0000000202008824 */ /* 0x000fe200078e00ff */
[----:B------:R-:W-:Y:S02]  /*7730*/  @!P0 IADD3 R165, R3, UR23, RZ ;  /* 0x0000001703a58c10 */ /* 0x000fe4000fffe0ff */
[C---:B------:R-:W-:Y:S01]  /*7740*/  HMMA.16816.F32.BF16 R40, R44.reuse, R172, RZ ;  /* 0x000000ac2c28723c */ /* 0x040fe200000418ff */
[----:B------:R-:W-:Y:S03]  /*7750*/  @UP0 USHF.R.S32.HI UR23, URZ, 0x1f, UR24 ;  /* 0x0000001f3f170899 */ /* 0x000fe60008011418 */
[----:B------:R-:W-:Y:S01]  /*7760*/  @!P0 IADD3 R168, P1, R0, c[0x0][0x1f8], RZ ;  /* 0x00007e0000a88a10 */ /* 0x000fe20007f3e0ff */
[----:B------:R-:W-:Y:S01]  /*7770*/  @UP0 UIMAD UR23, UR23, UR4, URZ ;  /* 0x00000004171702a4 */ /* 0x000fe2000f8e023f */
[----:B------:R-:W-:Y:S02]  /*7780*/  @!P0 SHF.L.U64.HI R165, R2, 0x1, R165 ;  /* 0x0000000102a58819 */ /* 0x000fe400000102a5 */
[-C--:B------:R-:W-:Y:S01]  /*7790*/  HMMA.16816.F32.BF16 R44, R44, R174.reuse, RZ ;  /* 0x000000ae2c2c723c */ /* 0x080fe200000418ff */
[----:B------:R-:W-:Y:S01]  /*77a0*/  @!P0 IADD3 R2, P2, R168, UR12, RZ ;  /* 0x0000000ca8028c10 */ /* 0x000fe2000ff5e0ff */
[----:B------:R-:W-:Y:S02]  /*77b0*/  @UP0 UIMAD UR23, UR24, UR5, UR23 ;  /* 0x00000005181702a4 */ /* 0x000fe4000f8e0217 */
[----:B------:R-:W-:Y:S01]  /*77c0*/  @!P0 IADD3.X R169, R165, c[0x0][0x1fc], RZ, P1, !PT ;  /* 0x00007f00a5a98a10 */ /* 0x000fe20000ffe4ff */
[----:B------:R-:W-:Y:S01]  /*77d0*/  @UP0 USHF.L.U64.HI UR24, UR4, 0x5, UR5 ;  /* 0x0000000504180899 */ /* 0x000fe20008010205 */
[----:B------:R-:W-:Y:S01]  /*77e0*/  @!P0 IADD3 R172, P1, R2, UR12, RZ ;  /* 0x0000000c02ac8c10 */ /* 0x000fe2000ff3e0ff */
[----:B------:R-:W-:Y:S01]  /*77f0*/  @UP0 UIADD3 UR23, UR27, UR23, URZ ;  /* 0x000000171b170290 */ /* 0x000fe2000fffe03f */
[----:B------:R-:W-:Y:S01]  /*7800*/  HMMA.16816.F32.BF16 R48, R48, R174, RZ ;  /* 0x000000ae3030723c */ /* 0x000fe200000418ff */
[----:B------:R-:W-:Y:S01]  /*7810*/  @!PT LDS RZ, [RZ] ;  /* 0x00000000fffff984 */ /* 0x000fe20000000800 */
[----:B------:R-:W-:Y:S01]  /*7820*/  @!PT LDS RZ, [RZ] ;  /* 0x00000000fffff984 */ /* 0x000fe20000000800 */
[----:B------:R-:W-:Y:S01]  /*7830*/  @!PT LDS RZ, [RZ] ;  /* 0x00000000fffff984 */ /* 0x000fe20000000800 */
[----:B------:R2:W-:Y:S02]  /*7840*/  @!P0 LDGSTS.E.BYPASS.LTC128B.128 [R243+0x2080], [R168.64], !P4 ;  /* 0x02080000a8f38fae */ /* 0x0005e4000e101d54 */
[----:B------:R-:W-:Y:S01]  /*7850*/  @UP0 UIMAD UR23, UR23, 0x30, URZ ;  /* 0x00000030171708a4 */ /* 0x000fe2000f8e023f */
[----:B------:R-:W-:Y:S02]  /*7860*/  @!P0 IADD3 R0, P6, R0, 0x80, RZ ;  /* 0x0000008000008810 */ /* 0x000fe40007fde0ff */
[----:B------:R-:W-:Y:S02]  /*7870*/  @!P0 IADD3.X R3, R169, UR11, RZ, P2, !PT ;  /* 0x0000000ba9038c10 */ /* 0x000fe400097fe4ff */
[-C--:B-1----:R-:W-:Y:S05]  /*7880*/  HMMA.16816.F32.BF16 R4, R192, R196.reuse, R4 ;  /* 0x000000c4c004723c */ /* 0x082fea0000041804 */
[----:B------:R-:W-:Y:S01]  /*7890*/  @!P0 IADD3 R212, P5, R0, c[0x0][0x1f8], RZ ;  /* 0x00007e0000d48a10 */ /* 0x000fe20007fbe0ff */
[----:B------:R-:W-:Y:S01]  /*78a0*/  IMAD.U32 R0, RZ, RZ, UR26 ;  /* 0x0000001aff007e24 */ /* 0x000fe2000f8e00ff */
[----:B------:R-:W-:Y:S01]  /*78b0*/  @!P0 IADD3.X R173, R3, UR11, RZ, P1, !PT ;  /* 0x0000000b03ad8c10 */ /* 0x000fe20008ffe4ff */
[C---:B------:R-:W-:Y:S01]  /*78c0*/  HMMA.16816.F32.BF16 R8, R200.reuse, R196, R8 ;  /* 0x000000c4c808723c */ /* 0x040fe20000041808 */
[----:B------:R-:W-:Y:S03]  /*78d0*/  PLOP3.LUT P1, PT, PT, PT, UP0, 0x80, 0x0 ;  /* 0x000000000000781c */ /* 0x000fe60003f2f008 */
[----:B------:R-:W-:Y:S04]  /*78e0*/  @!P0 IADD3.X R213, RZ, c[0x0][0x1fc], R165, P5, P6 ;  /* 0x00007f00ffd58a10 */ /* 0x000fe80002fec4a5 */
[-C--:B------:R-:W-:Y:S01]  /*78f0*/  HMMA.16816.F32.BF16 R12, R200, R198.reuse, R12 ;  /* 0x000000c6c80c723c */ /* 0x080fe2000004180c */
[----:B------:R1:W-:Y:S05]  /*7900*/  @!P0 LDGSTS.E.BYPASS.LTC128B.128 [R243+0x3880], [R212.64], !P3 ;  /* 0x03880000d4f38fae */ /* 0x0003ea000d901d54 */
[----:B------:R4:W-:Y:S02]  /*7910*/  @!P0 LDGSTS.E.BYPASS.LTC128B.128 [R243+0x2880], [R2.64], !P4 ;  /* 0x0288000002f38fae */ /* 0x0009e4000e101d54 */
[C---:B------:R-:W-:Y:S03]  /*7920*/  HMMA.16816.F32.BF16 R16, R192.reuse, R198, R16 ;  /* 0x000000c6c010723c */ /* 0x040fe60000041810 */
[----:B------:R4:W-:Y:S05]  /*7930*/  @!P0 LDGSTS.E.BYPASS.LTC128B.128 [R243+0x4080], [R2.64+0x80], !P3 ;  /* 0x0408008002f38fae */ /* 0x0009ea000d901d54 */
[-C--:B---3--:R-:W-:Y:S01]  /*7940*/  HMMA.16816.F32.BF16 R20, R192, R204.reuse, R20 ;  /* 0x000000ccc014723c */ /* 0x088fe20000041814 */
[----:B------:R3:W-:Y:S05]  /*7950*/  @!P0 LDGSTS.E.BYPASS.LTC128B.128 [R243+0x3080], [R172.64], !P4 ;  /* 0x03080000acf38fae */ /* 0x0007ea000e101d54 */
[----:B------:R3:W-:Y:S01]  /*7960*/  @!P0 LDGSTS.E.BYPASS.LTC128B.128 [R243+0x4880], [R172.64+0x80], !P3 ;  /* 0x04880080acf38fae */ /* 0x0007e2000d901d54 */
[----:B------:R-:W-:Y:S01]  /*7970*/  PLOP3.LUT P0, PT, PT, PT, UP2, 0x80, 0x0 ;  /* 0x000000000000781c */ /* 0x000fe20003f0f028 */
[C---:B------:R-:W-:Y:S03]  /*7980*/  HMMA.16816.F32.BF16 R24, R200.reuse, R204, R24 ;  /* 0x000000ccc818723c */ /* 0x040fe60000041818 */
[----:B------:R-:W-:Y:S05]  /*7990*/  LDSM.16.M88.4 R216, [R232+0xa080] ;  /* 0x00a08000e8d8783b */ /* 0x000fea0000000200 */
[-C--:B------:R-:W-:Y:S01]  /*79a0*/  HMMA.16816.F32.BF16 R28, R200, R206.reuse, R28 ;  /* 0x000000cec81c723c */ /* 0x080fe2000004181c */
[----:B------:R-:W0:Y:S05]  /*79b0*/  LDGDEPBAR ;  /* 0x00000000000079af */ /* 0x000e2a0000000000 */
[----:B-1----:R-:W-:Y:S01]  /*79c0*/  LDSM.16.M88.4 R212, [R230+0x5080] ;  /* 0x00508000e6d4783b */ /* 0x002fe20000000200 */
[----:B----4-:R-:W-:Y:S01]  /*79d0*/  @P1 IMAD.MOV.U32 R2, RZ, RZ, R244 ;  /* 0x000000ffff021224 */ /* 0x010fe200078e00f4 */
[C---:B------:R-:W-:Y:S03]  /*79e0*/  HMMA.16816.F32.BF16 R32, R192.reuse, R206, R32 ;  /* 0x000000cec020723c */ /* 0x040fe60000041820 */
[----:B------:R-:W-:Y:S01]  /*79f0*/  LDSM.16.M88.4 R196, [R230+0x5880] ;  /* 0x00588000e6c4783b */ /* 0x000fe20000000200 */
[----:B------:R-:W-:Y:S04]  /*7a00*/  @P1 IMAD.MOV.U32 R3, RZ, RZ, R247 ;  /* 0x000000ffff031224 */ /* 0x000fe800078e00f7 */
[-C--:B------:R-:W-:Y:S01]  /*7a10*/  HMMA.16816.F32.BF16 R36, R192, R208.reuse, R36 ;  /* 0x000000d0c024723c */ /* 0x080fe20000041824 */
[----:B---3--:R-:W1:Y:S03]  /*7a20*/  LDSM.16.M88.4 R172, [R232+0x8080] ;  /* 0x00808000e8ac783b */ /* 0x008e660000000200 */
[----:B------:R-:W-:Y:S02]  /*7a30*/  @P1 IMAD.WIDE.U32 R2, R0, 0x30, R2 ;  /* 0x0000003000021825 */ /* 0x000fe400078e0002 */
[----:B------:R-:W3:Y:S02]  /*7a40*/  LDSM.16.M88.4 R204, [R230+0x6080] ;  /* 0x00608000e6cc783b */ /* 0x000ee40000000200 */
[C---:B------:R-:W-:Y:S03]  /*7a50*/  HMMA.16816.F32.BF16 R40, R200.reuse, R208, R40 ;  /* 0x000000d0c828723c */ /* 0x040fe60000041828 */
[----:B------:R-:W-:Y:S01]  /*7a60*/  LDSM.16.M88.4 R220, [R229] ;  /* 0x00000000e5dc783b */ /* 0x000fe20000000200 */
[C---:B--2---:R-:W-:Y:S01]  /*7a70*/  @P1 IMAD.SHL.U32 R168, R2.reuse, 0x2, RZ ;  /* 0x0000000202a81824 */ /* 0x044fe200078e00ff */
[----:B------:R-:W-:Y:S01]  /*7a80*/  @P1 IADD3 R3, R3, UR23, RZ ;  /* 0x0000001703031c10 */ /* 0x000fe2000fffe0ff */
[----:B------:R-:W-:Y:S02]  /*7a90*/  @UP0 USHF.L.U32 UR23, UR4, 0x5, URZ ;  /* 0x0000000504170899 */ /* 0x000fe4000800063f */
[-C--:B------:R-:W-:Y:S01]  /*7aa0*/  HMMA.16816.F32.BF16 R44, R200, R210.reuse, R44 ;  /* 0x000000d2c82c723c */ /* 0x080fe2000004182c */
[----:B------:R-:W2:Y:S03]  /*7ab0*/  LDSM.16.M88.4 R200, [R234+0x8080] ;  /* 0x00808000eac8783b */ /* 0x000ea60000000200 */
[----:B------:R-:W-:Y:S04]  /*7ac0*/  @P1 SHF.L.U64.HI R3, R2, 0x1, R3 ;  /* 0x0000000102031819 */ /* 0x000fe80000010203 */
[----:B------:R-:W-:Y:S01]  /*7ad0*/  HMMA.16816.F32.BF16 R48, R192, R210, R48 ;  /* 0x000000d2c030723c */ /* 0x000fe20000041830 */
[----:B------:R-:W4:Y:S05]  /*7ae0*/  LDSM.16.M88.4 R192, [R234+0xa080] ;  /* 0x00a08000eac0783b */ /* 0x000f2a0000000200 */
[----:B------:R-:W2:Y:S02]  /*7af0*/  LDSM.16.M88.4 R208, [R229+0x800] ;  /* 0x00080000e5d0783b */ /* 0x000ea40000000200 */
        /* <DEDUP_REMOVED lines=10> */
[-C--:B---3--:R-:W-:Y:S08]  /*7ba0*/  HMMA.16816.F32.BF16 R36, R172, R204.reuse, R36 ;  /* 0x000000ccac24723c */ /* 0x088ff00000041824 */
[C---:B------:R-:W-:Y:S08]  /*7bb0*/  HMMA.16816.F32.BF16 R40, R216.reuse, R204, R40 ;  /* 0x000000ccd828723c */ /* 0x040ff00000041828 */
[-C--:B------:R-:W-:Y:S01]  /*7bc0*/  HMMA.16816.F32.BF16 R44, R216, R206.reuse, R44 ;  /* 0x000000ced82c723c */ /* 0x080fe2000004182c */
[----:B------:R-:W-:Y:S07]  /*7bd0*/  LDSM.16.M88.4 R216, [R224+0x7080] ;  /* 0x00708000e0d8783b */ /* 0x000fee0000000200 */
[----:B------:R-:W-:Y:S01]  /*7be0*/  HMMA.16816.F32.BF16 R48, R172, R206, R48 ;  /* 0x000000ceac30723c */ /* 0x000fe20000041830 */
[----:B------:R-:W3:Y:S05]  /*7bf0*/  LDSM.16.M88.4 R172, [R231+0xc080] ;  /* 0x00c08000e7ac783b */ /* 0x000eea0000000200 */
[----:B------:R-:W1:Y:S02]  /*7c00*/  LDSM.16.M88.4 R204, [R231+0xe080] ;  /* 0x00e08000e7cc783b */ /* 0x000e640000000200 */
[-C--:B--2---:R-:W-:Y:S08]  /*7c10*/  HMMA.16816.F32.BF16 R4, R200, R220.reuse, R4 ;  /* 0x000000dcc804723c */ /* 0x084ff00000041804 */
        /* <DEDUP_REMOVED lines=14> */
[----:B------:R-:W2:Y:S05]  /*7d00*/  LDSM.16.M88.4 R200, [R233+0xc080] ;  /* 0x00c08000e9c8783b */ /* 0x000eaa0000000200 */
[----:B------:R-:W4:Y:S02]  /*7d10*/  LDSM.16.M88.4 R212, [R233+0xe080] ;  /* 0x00e08000e9d4783b */ /* 0x000f240000000200 */
[-C--:B---3--:R-:W-:Y:S08]  /*7d20*/  HMMA.16816.F32.BF16 R4, R172, R196.reuse, R4 ;  /* 0x000000c4ac04723c */ /* 0x088ff00000041804 */
[C---:B------:R-:W-:Y:S08]  /*7d30*/  HMMA.16816.F32.BF16 R8, R204.reuse, R196, R8 ;  /* 0x000000c4cc08723c */ /* 0x040ff00000041808 */
[-C--:B------:R-:W-:Y:S08]  /*7d40*/  HMMA.16816.F32.BF16 R12, R204, R198.reuse, R12 ;  /* 0x000000c6cc0c723c */ /* 0x080ff0000004180c */
[C---:B------:R-:W-:Y:S01]  /*7d50*/  HMMA.16816.F32.BF16 R16, R172.reuse, R198, R16 ;  /* 0x000000c6ac10723c */ /* 0x040fe20000041810 */
[----:B------:R-:W3:Y:S07]  /*7d60*/  LDSM.16.M88.4 R196, [R237] ;  /* 0x00000000edc4783b */ /* 0x000eee0000000200 */
        /* <DEDUP_REMOVED lines=12> */
[-C--:B--2---:R-:W-:Y:S08]  /*7e30*/  HMMA.16816.F32.BF16 R4, R200, R208.reuse, R4 ;  /* 0x000000d0c804723c */ /* 0x084ff00000041804 */
[C---:B----4-:R-:W-:Y:S08]  /*7e40*/  HMMA.16816.F32.BF16 R8, R212.reuse, R208, R8 ;  /* 0x000000d0d408723c */ /* 0x050ff00000041808 */
        /* <DEDUP_REMOVED lines=11> */
[----:B------:R-:W3:Y:S07]  /*7f00*/  LDSM.16.M88.4 R212, [R230+0x7880] ;  /* 0x00788000e6d4783b */ /* 0x000eee0000000200 */
[----:B------:R-:W-:Y:S01]  /*7f10*/  HMMA.16816.F32.BF16 R48, R200, R198, R48 ;  /* 0x000000c6c830723c */ /* 0x000fe20000041830 */
[----:B------:R-:W3:Y:S05]  /*7f20*/  LDSM.16.M88.4 R196, [R236+0xe080] ;  /* 0x00e08000ecc4783b */ /* 0x000eea0000000200 */
[----:B------:R-:W3:Y:S02]  /*7f30*/  LDSM.16.M88.4 R200, [R229+0x2000] ;  /* 0x00200000e5c8783b */ /* 0x000ee40000000200 */
[-C--:B-1----:R-:W-:Y:S08]  /*7f40*/  HMMA.16816.F32.BF16 R4, R172, R192.reuse, R4 ;  /* 0x000000c0ac04723c */ /* 0x082ff00000041804 */
[C---:B------:R-:W-:Y:S07]  /*7f50*/  HMMA.16816.F32.BF16 R8, R204.reuse, R192, R8 ;  /* 0x000000c0cc08723c */ /* 0x040fee0000041808 */
[C---:B------:R-:W-:Y:S01]  /*7f60*/  @P1 IADD3 R192, P6, R168.reuse, 0x80, RZ ;  /* 0x00000080a8c01810 */ /* 0x040fe20007fde0ff */
[-C--:B------:R-:W-:Y:S04]  /*7f70*/  HMMA.16816.F32.BF16 R12, R204, R194.reuse, R12 ;  /* 0x000000c2cc0c723c */ /* 0x080fe8000004180c */
[----:B------:R-:W-:Y:S02]  /*7f80*/  @P1 IADD3 R168, P2, R168, c[0x0][0x1c8], RZ ;  /* 0x00007200a8a81a10 */ /* 0x000fe40007f5e0ff */
[----:B------:R-:W-:Y:S02]  /*7f90*/  @P1 IADD3 R192, P5, R192, c[0x0][0x1c8], RZ ;  /* 0x00007200c0c01a10 */ /* 0x000fe40007fbe0ff */
[C---:B------:R-:W-:Y:S01]  /*7fa0*/  HMMA.16816.F32.BF16 R16, R172.reuse, R194, R16 ;  /* 0x000000c2ac10723c */ /* 0x040fe20000041810 */
[----:B------:R-:W4:Y:S03]  /*7fb0*/  LDL R194, [R1+0x10] ;  /* 0x0000100001c27983 */ /* 0x000f260000100800 */
[----:B------:R-:W-:Y:S02]  /*7fc0*/  @P1 IADD3.X R169, R3, c[0x0][0x1cc], RZ, P2, !PT ;  /* 0x0000730003a91a10 */ /* 0x000fe400017fe4ff */
[----:B------:R-:W-:Y:S02]  /*7fd0*/  @P1 IADD3.X R193, RZ, c[0x0][0x1cc], R3, P5, P6 ;  /* 0x00007300ffc11a10 */ /* 0x000fe40002fec403 */
[-C--:B--2---:R-:W-:Y:S04]  /*7fe0*/  HMMA.16816.F32.BF16 R20, R172, R208.reuse, R20 ;  /* 0x000000d0ac14723c */ /* 0x084fe80000041814 */
[----:B------:R-:W-:Y:S04]  /*7ff0*/  @P1 IADD3 R2, P2, R168, UR23, RZ ;  /* 0x00000017a8021c10 */ /* 0x000fe8000ff5e0ff */
[C---:B------:R-:W-:Y:S04]  /*8000*/  HMMA.16816.F32.BF16 R24, R204.reuse, R208, R24 ;  /* 0x000000d0cc18723c */ /* 0x040fe80000041818 */
[----:B------:R-:W-:Y:S04]  /*8010*/  @P1 IADD3.X R3, R169, UR24, RZ, P2, !PT ;  /* 0x00000018a9031c10 */ /* 0x000fe800097fe4ff */
[-C--:B------:R-:W-:Y:S08]  /*8020*/  HMMA.16816.F32.BF16 R28, R204, R210.reuse, R28 ;  /* 0x000000d2cc1c723c */ /* 0x080ff0000004181c */
[C---:B------:R-:W-:Y:S08]  /*8030*/  HMMA.16816.F32.BF16 R32, R172.reuse, R210, R32 ;  /* 0x000000d2ac20723c */ /* 0x040ff00000041820 */
[-C--:B---3--:R-:W-:Y:S08]  /*8040*/  HMMA.16816.F32.BF16 R36, R172, R212.reuse, R36 ;  /* 0x000000d4ac24723c */ /* 0x088ff00000041824 */
[C---:B------:R-:W-:Y:S08]  /*8050*/  HMMA.16816.F32.BF16 R40, R204.reuse, R212, R40 ;  /* 0x000000d4cc28723c */ /* 0x040ff00000041828 */
[-C--:B------:R-:W-:Y:S08]  /*8060*/  HMMA.16816.F32.BF16 R44, R204, R214.reuse, R44 ;  /* 0x000000d6cc2c723c */ /* 0x080ff0000004182c */
[----:B------:R-:W-:Y:S01]  /*8070*/  HMMA.16816.F32.BF16 R48, R172, R214, R48 ;  /* 0x000000d6ac30723c */ /* 0x000fe20000041830 */
[----:B------:R-:W1:Y:S01]  /*8080*/  LDSM.16.M88.4 R172, [R229+0x2800] ;  /* 0x00280000e5ac783b */ /* 0x000e620000000200 */
[----:B------:R-:W-:Y:S04]  /*8090*/  DEPBAR.LE SB0, 0x0 ;  /* 0x000080000000791a */ /* 0x000fe80000000000 */
[----:B------:R-:W-:Y:S02]  /*80a0*/  BAR.SYNC.DEFER_BLOCKING 0x0 ;  /* 0x0000000000007b1d */ /* 0x000fe40000010000 */
[-C--:B------:R-:W-:Y:S08]  /*80b0*/  HMMA.16816.F32.BF16 R4, R216, R220.reuse, R4 ;  /* 0x000000dcd804723c */ /* 0x080ff00000041804 */
        /* <DEDUP_REMOVED lines=18> */
[----:B------:R-:W-:Y:S07]  /*81e0*/  HMMA.16816.F32.BF16 R48, R216, R174, R48 ;  /* 0x000000aed830723c */ /* 0x000fee0000041830 */
[----:B------:R-:W-:Y:S02]  /*81f0*/  IMAD.U32 R174, RZ, RZ, UR15 ;  /* 0x0000000fffae7e24 */ /* 0x000fe4000f8e00ff */
[----:B--2---:R-:W-:Y:S03]  /*8200*/  @P0 IMAD.MOV.U32 R172, RZ, RZ, R167 ;  /* 0x000000ffffac0224 */ /* 0x004fe600078e00a7 */
[----:B------:R-:W-:Y:S01]  /*8210*/  @P1 IADD3 R168, P0, R2, UR23, RZ ;  /* 0x0000001702a81c10 */ /* 0x000fe2000ff1e0ff */
[----:B------:R-:W-:Y:S01]  /*8220*/  UIMAD UR23, UR13, -0x30, URZ ;  /* 0xffffffd00d1778a4 */ /* 0x000fe2000f8e023f */
[----:B------:R-:W2:Y:S02]  /*8230*/  SHFL.IDX PT, R0, R172, RZ, 0x1c1f ;  /* 0x001c1fffac007589 */ /* 0x000ea400000e0000 */
[----:B------:R-:W-:Y:S03]  /*8240*/  @P1 IADD3.X R169, R3, UR24, RZ, P0, !PT ;  /* 0x0000001803a91c10 */ /* 0x000fe600087fe4ff */
[----:B-1----:R-:W-:Y:S01]  /*8250*/  IMAD.U32 R2, RZ, RZ, UR23 ;  /* 0x00000017ff027e24 */ /* 0x002fe2000f8e00ff */
[----:B------:R-:W-:Y:S01]  /*8260*/  PLOP3.LUT P0, PT, PT, PT, UP1, 0x40, 0x0 ;  /* 0x000000000000781c */ /* 0x000fe20003f0e818 */
[----:B------:R1:W-:Y:S03]  /*8270*/  @P1 LDGSTS.E.BYPASS.LTC128B.128 [R243+0x6080], [R168.64], !P4 ;  /* 0x06080000a8f31fae */ /* 0x0003e6000e101d54 */
[----:B----4-:R-:W-:Y:S02]  /*8280*/  IADD3 R2, -R194, 0x1, R2 ;  /* 0x00000001c2027810 */ /* 0x010fe40007ffe102 */
[----:B------:R1:W-:Y:S02]  /*8290*/  @P1 LDGSTS.E.BYPASS.LTC128B.128 [R243+0x7880], [R168.64+0x80], !P3 ;  /* 0x07880080a8f31fae */ /* 0x0003e4000d901d54 */
[----:B------:R-:W-:Y:S03]  /*82a0*/  IADD3 R174, -R174, UR9, R2 ;  /* 0x00000009aeae7c10 */ /* 0x000fe6000fffe102 */
[----:B------:R-:W0:Y:S01]  /*82b0*/  LDGDEPBAR ;  /* 0x00000000000079af */ /* 0x000e220000000000 */
[C---:B------:R-:W-:Y:S02]  /*82c0*/  IADD3 R173, R174.reuse, c[0x0][0x328], RZ ;  /* 0x0000ca00aead7a10 */ /* 0x040fe40007ffe0ff */
[----:B------:R-:W-:Y:S05]  /*82d0*/  IADD3 R174, R174, UR14, RZ ;  /* 0x0000000eaeae7c10 */ /* 0x000fea000fffe0ff */
[----:B--2---:R-:W-:Y:S02]  /*82e0*/  IMAD.IADD R167, R0, 0x1, R174 ;  /* 0x0000000100a77824 */ /* 0x004fe400078e02ae */
[----:B-1----:R-:W-:Y:S01]  /*82f0*/  IMAD.IADD R168, R173, 0x1, R0 ;  /* 0x00000001ada87824 */ /* 0x002fe200078e0200 */
[----:B------:R-:W-:-:S05]  /*8300*/  @P0 BRA `(.L_x_1027) ;  /* 0x0000019000000947 */ /* 0x000fca0003800000 */
[----:B---3--:R-:W-:Y:S01]  /*8310*/  IMAD.U32 R2, RZ, RZ, UR15 ;  /* 0x0000000fff027e24 */ /* 0x008fe2000f8e00ff */
[----:B------:R-:W-:Y:S04]  /*8320*/  BSSY B0, `(.L_x_1028) ;  /* 0x0000012000007945 */ /* 0x000fe80003800000 */
[----:B------:R-:W-:Y:S04]  /*8330*/  IADD3 R0, -R2, UR9, R0 ;  /* 0x0000000902007c10 */ /* 0x000fe8000fffe100 */
        /* <DEDUP_REMOVED lines=11> */
.L_x_1029:
[----:B------:R-:W-:Y:S04]  /*83f0*/  MOV R2, c[0x0][0x32c] ;  /* 0x0000cb0000027a02 */ /* 0x000fe80000000f00 */
[----:B------:R-:W-:Y:S11]  /*8400*/  ISETP.NE.AND P0, PT, R2, 0x1, PT ;  /* 0x000000010200780c */ /* 0x000ff60003f05270 */
[----:B------:R-:W-:Y:S02]  /*8410*/  @!UPT UIADD3 URZ, URZ, URZ, URZ ;  /* 0x0000003f3f3ff290 */ /* 0x000fe4000fffe03f */
[----:B------:R-:W-:Y:S05]  /*8420*/  @P0 IMAD.HI.U32 R2, R0, c[0x0][0x330], RZ ;  /* 0x0000cc0000020a27 */ /* 0x000fea00078e00ff */
[----:B------:R-:W-:Y:S02]  /*8430*/  @P0 SHF.R.U32.HI R0, RZ, c[0x0][0x334], R2 ;  /* 0x0000cd00ff000a19 */ /* 0x000fe40000011602 */
.L_x_1030:
[----:B------:R-:W-:Y:S05]  /*8440*/  BSYNC B0 ;  /* 0x0000000000007941 */ /* 0x000fea0003800000 */
.L_x_1028:
[----:B------:R-:W-:Y:S05]  /*8450*/  IADD3 R2, -R194, UR23, RZ ;  /* 0x00000017c2027c10 */ /* 0x000fea000fffe1ff */
[----:B------:R-:W-:Y:S05]  /*8460*/  IMAD R0, R0, c[0x0][0x32c], R2 ;  /* 0x0000cb0000007a24 */ /* 0x000fea00078e0202 */
[----:B------:R-:W-:Y:S02]  /*8470*/  IADD3 R2, R0, c[0x0][0x32c], RZ ;  /* 0x0000cb0000027a10 */ /* 0x000fe40007ffe0ff */
[----:B------:R-:W-:Y:S02]  /*8480*/  IMNMX R167, R167, R0, !PT ;  /* 0x00000000a7a77217 */ /* 0x000fe40007800200 */
[----:B------:R-:W-:Y:S02]  /*8490*/  IMNMX R168, R168, R2, PT ;  /* 0x00000002a8a87217 */ /* 0x000fe40003800200 */
.L_x_1027:
[----:B---3--:R-:W1:Y:S01]  /*84a0*/  SHFL.IDX PT, R0, R172, 0x1, 0x1c1f ;  /* 0x003c1f00ac007f89 */ /* 0x008e6200000e0000 */
[----:B------:R-:W-:Y:S06]  /*84b0*/  UISETP.NE.AND UP0, UPT, UR16, URZ, UPT ;  /* 0x0000003f1000728c */ /* 0x000fec000bf05270 */
[----:B------:R-:W-:Y:S02]  /*84c0*/  PLOP3.LUT P0, PT, PT, PT, UP0, 0x40, 0x0 ;  /* 0x000000000000781c */ /* 0x000fe40003f0e808 */
[----:B-1----:R-:W-:Y:S01]  /*84d0*/  IADD3 R3, R174, R0, RZ ;  /* 0x00000000ae037210 */ /* 0x002fe20007ffe0ff */
[----:B------:R-:W-:Y:S10]  /*84e0*/  IMAD.IADD R165, R173, 0x1, R0 ;  /* 0x00000001ada57824 */ /* 0x000ff400078e0200 */
[----:B------:R-:W-:-:S05]  /*84f0*/  @P0 BRA `(.L_x_1031) ;  /* 0x0000019000000947 */ /* 0x000fca0003800000 */
[----:B------:R-:W-:Y:S01]  /*8500*/  IMAD.U32 R2, RZ, RZ, UR15 ;  /* 0x0000000fff027e24 */ /* 0x000fe2000f8e00ff */
        /* <DEDUP_REMOVED lines=13> */
.L_x_1033:
[----:B------:R-:W-:Y:S04]  /*85e0*/  MOV R2, c[0x0][0x32c] ;  /* 0x0000cb0000027a02 */ /* 0x000fe80000000f00 */
[----:B------:R-:W-:Y:S11]  /*85f0*/  ISETP.NE.AND P0, PT, R2, 0x1, PT ;  /* 0x000000010200780c */ /* 0x000ff60003f05270 */
[----:B------:R-:W-:Y:S02]  /*8600*/  @!UPT UIADD3 URZ, URZ, URZ, URZ ;  /* 0x0000003f3f3ff290 */ /* 0x000fe4000fffe03f */
[----:B------:R-:W-:Y:S05]  /*8610*/  @P0 IMAD.HI.U32 R2, R0, c[0x0][0x330], RZ ;  /* 0x0000cc0000020a27 */ /* 0x000fea00078e00ff */
[----:B------:R-:W-:Y:S02]  /*8620*/  @P0 SHF.R.U32.HI R0, RZ, c[0x0][0x334], R2 ;  /* 0x0000cd00ff000a19 */ /* 0x000fe40000011602 */
.L_x_1034:
[----:B------:R-:W-:Y:S05]  /*8630*/  BSYNC B0 ;  /* 0x0000000000007941 */ /* 0x000fea0003800000 */
.L_x_1032:
[----:B------:R-:W-:Y:S05]  /*8640*/  IADD3 R2, -R194, UR23, RZ ;  /* 0x00000017c2027c10 */ /* 0x000fea000fffe1ff */
[----:B------:R-:W-:Y:S05]  /*8650*/  IMAD R0, R0, c[0x0][0x32c], R2 ;  /* 0x0000cb0000007a24 */ /* 0x000fea00078e0202 */
[----:B------:R-:W-:Y:S02]  /*8660*/  IADD3 R2, R0, c[0x0][0x32c], RZ ;  /* 0x0000cb0000027a10 */ /* 0x000fe40007ffe0ff */
[----:B------:R-:W-:Y:S02]  /*8670*/  IMNMX R3, R3, R0, !PT ;  /* 0x0000000003037217 */ /* 0x000fe40007800200 */
[----:B------:R-:W-:Y:S02]  /*8680*/  IMNMX R165, R165, R2, PT ;  /* 0x00000002a5a57217 */ /* 0x000fe40003800200 */
.L_x_1031:
[----:B------:R-:W1:Y:S01]  /*8690*/  SHFL.IDX PT, R169, R172, 0x2, 0x1c1f ;  /* 0x005c1f00aca97f89 */ /* 0x000e6200000e0000 */
        /* <DEDUP_REMOVED lines=19> */
.L_x_1037:
[----:B------:R-:W-:Y:S04]  /*87d0*/  MOV R175, c[0x0][0x32c] ;  /* 0x0000cb0000af7a02 */ /* 0x000fe80000000f00 */
[----:B------:R-:W-:Y:S11]  /*87e0*/  ISETP.NE.AND P0, PT, R175, 0x1, PT ;  /* 0x00000001af00780c */ /* 0x000ff60003f05270 */
[----:B------:R-:W-:Y:S02]  /*87f0*/  @!UPT UIADD3 URZ, URZ, URZ, URZ ;  /* 0x0000003f3f3ff290 */ /* 0x000fe4000fffe03f */
[----:B------:R-:W-:Y:S05]  /*8800*/  @P0 IMAD.HI.U32 R175, R169, c[0x0][0x330], RZ ;  /* 0x0000cc00a9af0a27 */ /* 0x000fea00078e00ff */
[----:B------:R-:W-:Y:S02]  /*8810*/  @P0 SHF.R.U32.HI R169, RZ, c[0x0][0x334], R175 ;  /* 0x0000cd00ffa90a19 */ /* 0x000fe400000116af */
.L_x_1038:
[----:B------:R-:W-:Y:S05]  /*8820*/  BSYNC B0 ;  /* 0x0000000000007941 */ /* 0x000fea0003800000 */
.L_x_1036:
[----:B------:R-:W-:Y:S05]  /*8830*/  IADD3 R175, -R194, UR23, RZ ;  /* 0x00000017c2af7c10 */ /* 0x000fea000fffe1ff */
[----:B------:R-:W-:Y:S05]  /*8840*/  IMAD R169, R169, c[0x0][0x32c], R175 ;  /* 0x0000cb00a9a97a24 */ /* 0x000fea00078e02af */
[----:B------:R-:W-:Y:S02]  /*8850*/  IADD3 R175, R169, c[0x0][0x32c], RZ ;  /* 0x0000cb00a9af7a10 */ /* 0x000fe40007ffe0ff */
[----:B------:R-:W-:Y:S02]  /*8860*/  IMNMX R0, R0, R169, !PT ;  /* 0x000000a900007217 */ /* 0x000fe40007800200 */
[----:B------:R-:W-:Y:S02]  /*8870*/  IMNMX R2, R2, R175, PT ;  /* 0x000000af02027217 */ /* 0x000fe40003800200 */
.L_x_1035:
[----:B------:R-:W-:Y:S02]  /*8880*/  UISETP.GE.AND UP3, UPT, UR23, 0x1, UPT ;  /* 0x000000011700788c */ /* 0x000fe4000bf66270 */
[----:B------:R-:W-:Y:S02]  /*8890*/  UISETP.GE.AND UP0, UPT, UR23, 0x2, UPT ;  /* 0x000000021700788c */ /* 0x000fe4000bf06270 */
[----:B------:R-:W-:Y:S02]  /*88a0*/  UISETP.GE.AND UP2, UPT, UR23, 0x9, UPT ;  /* 0x000000091700788c */ /* 0x000fe4000bf46270 */
[----:B------:R-:W-:Y:S01]  /*88b0*/  PLOP3.LUT P1, PT, PT, PT, UP3, 0x40, 0x0 ;  /* 0x000000000000781c */ /* 0x000fe20003f2e838 */
[----:B------:R-:W-:Y:S01]  /*88c0*/  UISETP.GE.AND UP1, UPT, UR23, 0xa, UPT ;  /* 0x0000000a1700788c */ /* 0x000fe2000bf26270 */
[----:B------:R-:W-:Y:S01]  /*88d0*/  PLOP3.LUT P2, PT, PT, PT, UP0, 0x40, 0x0 ;  /* 0x000000000000781c */ /* 0x000fe20003f4e808 */
[----:B------:R-:W-:Y:S01]  /*88e0*/  UP2UR UR27, UPR, URZ, 0x1 ;  /* 0x000000013f1b7883 */ /* 0x000fe20008000000 */
[----:B------:R-:W-:Y:S01]  /*88f0*/  ISETP.GT.AND P1, PT, R3, RZ, P1 ;  /* 0x000000ff0300720c */ /* 0x000fe20000f24270 */
[----:B------:R-:W-:Y:S01]  /*8900*/  UISETP.GE.AND UP6, UPT, UR23, 0x12, UPT ;  /* 0x000000121700788c */ /* 0x000fe2000bfc6270 */
[----:B------:R-:W-:Y:S01]  /*8910*/  PLOP3.LUT P0, PT, PT, PT, UP0, 0x40, 0x0 ;  /* 0x000000000000781c */ /* 0x000fe20003f0e808 */
[----:B------:R-:W-:Y:S01]  /*8920*/  UISETP.GE.AND UP0, UPT, UR23, 0x11, UPT ;  /* 0x000000111700788c */ /* 0x000fe2000bf06270 */
[----:B------:R-:W-:Y:S01]  /*8930*/  ISETP.LT.OR P1, PT, R165, 0x1, P1 ;  /* 0x00000001a500780c */ /* 0x000fe20000f21670 */
[----:B------:R-:W-:Y:S01]  /*8940*/  UISETP.GE.AND UP5, UPT, UR23, 0x19, UPT ;  /* 0x000000191700788c */ /* 0x000fe2000bfa6270 */
[----:B------:R-:W-:Y:S01]  /*8950*/  ISETP.GT.AND P2, PT, R167, 0x1, P2 ;  /* 0x00000001a700780c */ /* 0x000fe20001744270 */
[----:B------:R-:W-:Y:S01]  /*8960*/  UISETP.GE.AND UP4, UPT, UR23, 0x1a, UPT ;  /* 0x0000001a1700788c */ /* 0x000fe2000bf86270 */
[----:B------:R-:W-:Y:S01]  /*8970*/  ISETP.GT.AND P0, PT, R3, 0x1, P0 ;  /* 0x000000010300780c */ /* 0x000fe20000704270 */
[----:B------:R-:W-:Y:S01]  /*8980*/  UP2UR UR24, UPR, URZ, 0x1 ;  /* 0x000000013f187883 */ /* 0x000fe20008000000 */
[----:B------:R-:W-:Y:S01]  /*8990*/  FSEL R192, R6, -INF , !P1 ;  /* 0xff80000006c07808 */ /* 0x000fe20004800000 */
[----:B------:R-:W-:Y:S01]  /*89a0*/  UP2UR UR28, UPR, URZ, 0x8 ;  /* 0x000000083f1c7883 */ /* 0x000fe20008000000 */
[----:B------:R-:W-:Y:S01]  /*89b0*/  PLOP3.LUT P1, PT, PT, PT, UP2, 0x40, 0x0 ;  /* 0x000000000000781c */ /* 0x000fe20003f2e828 */
[----:B------:R-:W-:Y:S01]  /*89c0*/  UP2UR UR25, UPR, URZ, 0x2 ;  /* 0x000000023f197883 */ /* 0x000fe20008000000 */
[----:B------:R-:W-:Y:S01]  /*89d0*/  ISETP.LT.OR P2, PT, R168, 0x2, P2 ;  /* 0x00000002a800780c */ /* 0x000fe20001741670 */
[----:B------:R-:W-:Y:S01]  /*89e0*/  UP2UR UR29, UPR, URZ, 0x40 ;  /* 0x000000403f1d7883 */ /* 0x000fe20008000000 */
[----:B------:R-:W-:Y:S01]  /*89f0*/  ISETP.LT.OR P0, PT, R165, 0x2, P0 ;  /* 0x00000002a500780c */ /* 0x000fe20000701670 */
[----:B------:R-:W-:Y:S01]  /*8a00*/  UP2UR UR26, UPR, URZ, 0x4 ;  /* 0x000000043f1a7883 */ /* 0x000fe20008000000 */
[----:B------:R-:W-:Y:S02]  /*8a10*/  ISETP.GT.AND P1, PT, R3, 0x8, P1 ;  /* 0x000000080300780c */ /* 0x000fe40000f24270 */
[----:B------:R-:W-:Y:S01]  /*8a20*/  PLOP3.LUT P5, PT, PT, PT, UP3, 0x40, 0x0 ;  /* 0x000000000000781c */ /* 0x000fe20003fae838 */
[----:B------:R-:W-:Y:S01]  /*8a30*/  UISETP.GE.AND UP3, UPT, UR23, 0x21, UPT ;  /* 0x000000211700788c */ /* 0x000fe2000bf66270 */
[----:B------:R-:W-:Y:S02]  /*8a40*/  FSEL R5, R5, -INF , !P2 ;  /* 0xff80000005057808 */ /* 0x000fe40005000000 */
[----:B------:R-:W-:Y:S02]  /*8a50*/  FSEL R193, R7, -INF , !P0 ;  /* 0xff80000007c17808 */ /* 0x000fe40004000000 */
[----:B------:R-:W-:Y:S02]  /*8a60*/  PLOP3.LUT P2, PT, PT, PT, UP1, 0x40, 0x0 ;  /* 0x000000000000781c */ /* 0x000fe40003f4e818 */
[----:B------:R-:W-:Y:S01]  /*8a70*/  PLOP3.LUT P0, PT, PT, PT, UP1, 0x40, 0x0 ;  /* 0x000000000000781c */ /* 0x000fe20003f0e818 */
[----:B------:R-:W-:Y:S01]  /*8a80*/  UISETP.GE.AND UP1, UPT, UR23, 0x29, UPT ;  /* 0x000000291700788c */ /* 0x000fe2000bf26270 */
[----:B------:R-:W-:Y:S02]  /*8a90*/  ISETP.LT.OR P1, PT, R165, 0x9, P1 ;  /* 0x00000009a500780c */ /* 0x000fe40000f21670 */
[C---:B------:R-:W-:Y:S02]  /*8aa0*/  ISETP.GT.AND P5, PT, R167.reuse, RZ, P5 ;  /* 0x000000ffa700720c */ /* 0x040fe40002fa4270 */
[----:B------:R-:W-:Y:S02]  /*8ab0*/  ISETP.GT.AND P2, PT, R167, 0x9, P2 ;  /* 0x00000009a700780c */ /* 0x000fe40001744270 */
[----:B------:R-:W-:Y:S02]  /*8ac0*/  ISETP.GT.AND P0, PT, R3, 0x9, P0 ;  /* 0x000000090300780c */ /* 0x000fe40000704270 */
[----:B------:R-:W-:Y:S02]  /*8ad0*/  FSEL R18, R18, -INF , !P1 ;  /* 0xff80000012127808 */ /* 0x000fe40004800000 */
[----:B------:R-:W-:Y:S02]  /*8ae0*/  PLOP3.LUT P1, PT, PT, PT, UP0, 0x40, 0x0 ;  /* 0x000000000000781c */ /* 0x000fe40003f2e808 */
[C---:B------:R-:W-:Y:S02]  /*8af0*/  ISETP.LT.OR P5, PT, R168.reuse, 0x1, P5 ;  /* 0x00000001a800780c */ /* 0x040fe40002fa1670 */
[----:B------:R-:W-:Y:S02]  /*8b00*/  ISETP.LT.OR P2, PT, R168, 0xa, P2 ;  /* 0x0000000aa800780c */ /* 0x000fe40001741670 */
[----:B------:R-:W-:Y:S02]  /*8b10*/  ISETP.LT.OR P0, PT, R165, 0xa, P0 ;  /* 0x0000000aa500780c */ /* 0x000fe40000701670 */
[----:B------:R-:W-:Y:S02]  /*8b20*/  ISETP.GT.AND P1, PT, R3, 0x10, P1 ;  /* 0x000000100300780c */ /* 0x000fe40000f24270 */
[----:B------:R-:W-:Y:S02]  /*8b30*/  FSEL R175, R4, -INF , !P5 ;  /* 0xff80000004af7808 */ /* 0x000fe40006800000 */
[----:B------:R-:W-:Y:S01]  /*8b40*/  PLOP3.LUT P5, PT, PT, PT, UP2, 0x40, 0x0 ;  /* 0x000000000000781c */ /* 0x000fe20003fae828 */
[----:B------:R-:W-:Y:S01]  /*8b50*/  UISETP.GE.AND UP2, UPT, UR23, 0x22, UPT ;  /* 0x000000221700788c */ /* 0x000fe2000bf46270 */
[----:B------:R-:W-:Y:S02]  /*8b60*/  FSEL R17, R17, -INF , !P2 ;  /* 0xff80000011117808 */ /* 0x000fe40005000000 */
[----:B------:R-:W-:Y:S02]  /*8b70*/  FSEL R19, R19, -INF , !P0 ;  /* 0xff80000013137808 */ /* 0x000fe40004000000 */
[----:B------:R-:W-:Y:S02]  /*8b80*/  PLOP3.LUT P2, PT, PT, PT, UP6, 0x40, 0x0 ;  /* 0x000000000000781c */ /* 0x000fe40003f4e868 */
[----:B------:R-:W-:Y:S01]  /*8b90*/  PLOP3.LUT P0, PT, PT, PT, UP6, 0x40, 0x0 ;  /* 0x000000000000781c */ /* 0x000fe20003f0e868 */
[----:B------:R-:W-:Y:S01]  /*8ba0*/  UISETP.NE.AND UP6, UPT, UR24, URZ, UPT ;  /* 0x0000003f1800728c */ /* 0x000fe2000bfc5270 */
[----:B------:R-:W-:Y:S02]  /*8bb0*/  ISETP.LT.OR P1, PT, R165, 0x11, P1 ;  /* 0x00000011a500780c */ /* 0x000fe40000f21670 */
[C---:B------:R-:W-:Y:S01]  /*8bc0*/  ISETP.GT.AND P5, PT, R167.reuse, 0x8, P5 ;  /* 0x00000008a700780c */ /* 0x040fe20002fa4270 */
[----:B------:R-:W-:Y:S01]  /*8bd0*/  UP2UR UR30, UPR, URZ, 0x40 ;  /* 0x000000403f1e7883 */ /* 0x000fe20008000000 */
[----:B------:R-:W-:Y:S01]  /*8be0*/  ISETP.GT.AND P2, PT, R167, 0x11, P2 ;  /* 0x00000011a700780c */ /* 0x000fe20001744270 */
[----:B------:R-:W-:Y:S01]  /*8bf0*/  UISETP.NE.AND UP6, UPT, UR25, URZ, UPT ;  /* 0x0000003f1900728c */ /* 0x000fe2000bfc5270 */
[----:B------:R-:W-:Y:S02]  /*8c00*/  ISETP.GT.AND P0, PT, R3, 0x11, P0 ;  /* 0x000000110300780c */ /* 0x000fe40000704270 */
[----:B------:R-:W-:Y:S01]  /*8c10*/  FSEL R198, R22, -INF , !P1 ;  /* 0xff80000016c67808 */ /* 0x000fe20004800000 */
[----:B------:R-:W-:Y:S01]  /*8c20*/  UP2UR UR31, UPR, URZ, 0x40 ;  /* 0x000000403f1f7883 */ /* 0x000fe20008000000 */
[----:B------:R-:W-:Y:S01]  /*8c30*/  PLOP3.LUT P1, PT, PT, PT, UP5, 0x40, 0x0 ;  /* 0x000000000000781c */ /* 0x000fe20003f2e858 */
[----:B------:R-:W-:Y:S01]  /*8c40*/  UISETP.NE.AND UP6, UPT, UR26, URZ, UPT ;  /* 0x0000003f1a00728c */ /* 0x000fe2000bfc5270 */
[C---:B------:R-:W-:Y:S02]  /*8c50*/  ISETP.LT.OR P5, PT, R168.reuse, 0x9, P5 ;  /* 0x00000009a800780c */ /* 0x040fe40002fa1670 */
[----:B------:R-:W-:Y:S01]  /*8c60*/  ISETP.LT.OR P2, PT, R168, 0x12, P2 ;  /* 0x00000012a800780c */ /* 0x000fe20001741670 */
[----:B------:R-:W-:Y:S01]  /*8c70*/  UP2UR UR32, UPR, URZ, 0x40 ;  /* 0x000000403f207883 */ /* 0x000fe20008000000 */
[----:B------:R-:W-:Y:S01]  /*8c80*/  ISETP.LT.OR P0, PT, R165, 0x12, P0 ;  /* 0x00000012a500780c */ /* 0x000fe20000701670 */
[----:B------:R-:W-:Y:S01]  /*8c90*/  UISETP.NE.AND UP6, UPT, UR27, URZ, UPT ;  /* 0x0000003f1b00728c */ /* 0x000fe2000bfc5270 */
[----:B------:R-:W-:Y:S02]  /*8ca0*/  ISETP.GT.AND P1, PT, R3, 0x18, P1 ;  /* 0x000000180300780c */ /* 0x000fe40000f24270 */
[----:B------:R-:W-:Y:S01]  /*8cb0*/  FSEL R16, R16, -INF , !P5 ;  /* 0xff80000010107808 */ /* 0x000fe20006800000 */
[----:B------:R-:W-:Y:S01]  /*8cc0*/  UP2UR UR33, UPR, URZ, 0x40 ;  /* 0x000000403f217883 */ /* 0x000fe20008000000 */
[----:B------:R-:W-:Y:S01]  /*8cd0*/  PLOP3.LUT P5, PT, PT, PT, UP0, 0x40, 0x0 ;  /* 0x000000000000781c */ /* 0x000fe20003fae808 */
[----:B------:R-:W-:Y:S01]  /*8ce0*/  UISETP.GE.AND UP0, UPT, UR23, 0x2a, UPT ;  /* 0x0000002a1700788c */ /* 0x000fe2000bf06270 */
[----:B------:R-:W-:Y:S01]  /*8cf0*/  FSEL R197, R21, -INF , !P2 ;  /* 0xff80000015c57808 */ /* 0x000fe20005000000 */
[----:B------:R-:W-:Y:S01]  /*8d00*/  UISETP.NE.AND UP6, UPT, UR28, URZ, UPT ;  /* 0x0000003f1c00728c */ /* 0x000fe2000bfc5270 */
[----:B------:R-:W-:Y:S02]  /*8d10*/  FSEL R199, R23, -INF , !P0 ;  /* 0xff80000017c77808 */ /* 0x000fe40004000000 */
[----:B------:R-:W-:Y:S02]  /*8d20*/  PLOP3.LUT P2, PT, PT, PT, UP4, 0x40, 0x0 ;  /* 0x000000000000781c */ /* 0x000fe40003f4e848 */
[----:B------:R-:W-:Y:S02]  /*8d30*/  PLOP3.LUT P0, PT, PT, PT, UP4, 0x40, 0x0 ;  /* 0x000000000000781c */ /* 0x000fe40003f0e848 */
[----:B------:R-:W-:Y:S02]  /*8d40*/  ISETP.LT.OR P1, PT, R165, 0x19, P1 ;  /* 0x00000019a500780c */ /* 0x000fe40000f21670 */
[C---:B------:R-:W-:Y:S02]  /*8d50*/  ISETP.GT.AND P5, PT, R167.reuse, 0x10, P5 ;  /* 0x00000010a700780c */ /* 0x040fe40002fa4270 */
        /* <DEDUP_REMOVED lines=9> */
[----:B------:R-:W-:Y:S02]  /*8df0*/  PLOP3.LUT P5, PT, PT, PT, UP5, 0x40, 0x0 ;  /* 0x000000000000781c */ /* 0x000fe40003fae858 */
[----:B------:R-:W-:Y:S02]  /*8e00*/  FSEL R203, R33, -INF , !P2 ;  /* 0xff80000021cb7808 */ /* 0x000fe40005000000 */
        /* <DEDUP_REMOVED lines=16> */
[----:B------:R-:W-:Y:S02]  /*8f10*/  PLOP3.LUT P2, PT, PT, PT, UP1, 0x40, 0x0 ;  /* 0x000000000000781c */ /* 0x000fe40003f4e818 */
[----:B------:R-:W-:Y:S02]  /*8f20*/  FSEL R221, R39, -INF , !P0 ;  /* 0xff80000027dd7808 */ /* 0x000fe40004000000 */
[----:B------:R-:W-:Y:S01]  /*8f30*/  PLOP3.LUT P0, PT, PT, PT, UP6, 0x40, 0x0 ;  /* 0x000000000000781c */ /* 0x000fe20003f0e868 */
[----:B------:R-:W-:Y:S01]  /*8f40*/  UISETP.NE.AND UP6, UPT, UR33, URZ, UPT ;  /* 0x0000003f2100728c */ /* 0x000fe2000bfc5270 */
[----:B------:R-:W-:Y:S02]  /*8f50*/  ISETP.LT.OR P1, PT, R165, 0x2a, P1 ;  /* 0x0000002aa500780c */ /* 0x000fe40000f21670 */
[----:B------:R-:W-:Y:S02]  /*8f60*/  ISETP.GT.AND P5, PT, R167, 0x20, P5 ;  /* 0x00000020a700780c */ /* 0x000fe40002fa4270 */
[----:B------:R-:W-:Y:S02]  /*8f70*/  ISETP.GT.AND P2, PT, R3, 0x28, P2 ;  /* 0x000000280300780c */ /* 0x000fe40001744270 */
[----:B------:R-:W-:Y:S01]  /*8f80*/  PLOP3.LUT P6, PT, PT, PT, UP1, 0x40, 0x0 ;  /* 0x000000000000781c */ /* 0x000fe20003fce818 */
[----:B------:R-:W1:Y:S01]  /*8f90*/  SHFL.IDX PT, R3, R172, 0x3, 0x1c1f ;  /* 0x007c1f00ac037f89 */ /* 0x000e6200000e0000 */
[----:B------:R-:W-:Y:S02]  /*8fa0*/  FSEL R248, R51, -INF , !P1 ;  /* 0xff80000033f87808 */ /* 0x000fe40004800000 */
[----:B------:R-:W-:Y:S01]  /*8fb0*/  PLOP3.LUT P1, PT, PT, PT, UP6, 0x40, 0x0 ;  /* 0x000000000000781c */ /* 0x000fe20003f2e868 */
[----:B------:R-:W-:Y:S01]  /*8fc0*/  UISETP.NE.AND UP6, UPT, UR32, URZ, UPT ;  /* 0x0000003f2000728c */ /* 0x000fe2000bfc5270 */
[----:B------:R-:W-:Y:S02]  /*8fd0*/  ISETP.LT.OR P5, PT, R168, 0x21, P5 ;  /* 0x00000021a800780c */ /* 0x000fe40002fa1670 */
[----:B------:R-:W-:Y:S02]  /*8fe0*/  ISETP.LT.OR P2, PT, R165, 0x29, P2 ;  /* 0x00000029a500780c */ /* 0x000fe40001741670 */
[C---:B------:R-:W-:Y:S02]  /*8ff0*/  ISETP.GT.AND P6, PT, R167.reuse, 0x28, P6 ;  /* 0x00000028a700780c */ /* 0x040fe400037c4270 */
[----:B------:R-:W-:Y:S02]  /*9000*/  FSEL R215, R36, -INF , !P5 ;  /* 0xff80000024d77808 */ /* 0x000fe40006800000 */
[----:B------:R-:W-:Y:S02]  /*9010*/  PLOP3.LUT P5, PT, PT, PT, UP0, 0x40, 0x0 ;  /* 0x000000000000781c */ /* 0x000fe40003fae808 */
[----:B------:R-:W-:Y:S02]  /*9020*/  FSEL R245, R50, -INF , !P2 ;  /* 0xff80000032f57808 */ /* 0x000fe40005000000 */
[----:B------:R-:W-:Y:S02]  /*9030*/  ISETP.GT.AND P2, PT, R0, RZ, P0 ;  /* 0x000000ff0000720c */ /* 0x000fe40000744270 */
[----:B------:R-:W-:Y:S01]  /*9040*/  PLOP3.LUT P0, PT, PT, PT, UP6, 0x40, 0x0 ;  /* 0x000000000000781c */ /* 0x000fe20003f0e868 */
[----:B------:R-:W-:Y:S01]  /*9050*/  UISETP.NE.AND UP6, UPT, UR31, URZ, UPT ;  /* 0x0000003f1f00728c */ /* 0x000fe2000bfc5270 */
[----:B------:R-:W-:Y:S02]  /*9060*/  ISETP.LT.OR P6, PT, R168, 0x29, P6 ;  /* 0x00000029a800780c */ /* 0x000fe400037c1670 */
[----:B------:R-:W-:Y:S02]  /*9070*/  ISETP.GT.AND P5, PT, R167, 0x29, P5 ;  /* 0x00000029a700780c */ /* 0x000fe40002fa4270 */
[----:B------:R-:W-:Y:S02]  /*9080*/  FSEL R223, R48, -INF , !P6 ;  /* 0xff80000030df7808 */ /* 0x000fe40007000000 */
[----:B------:R-:W-:Y:S01]  /*9090*/  PLOP3.LUT P6, PT, PT, PT, UP6, 0x40, 0x0 ;  /* 0x000000000000781c */ /* 0x000fe20003fce868 */
[----:B------:R-:W-:Y:S01]  /*90a0*/  UISETP.NE.AND UP6, UPT, UR30, URZ, UPT ;  /* 0x0000003f1e00728c */ /* 0x000fe2000bfc5270 */
[----:B------:R-:W-:Y:S02]  /*90b0*/  ISETP.GT.AND P0, PT, R0, 0x8, P0 ;  /* 0x000000080000780c */ /* 0x000fe40000704270 */
[----:B------:R-:W-:Y:S02]  /*90c0*/  ISETP.LT.OR P5, PT, R168, 0x2a, P5 ;  /* 0x0000002aa800780c */ /* 0x000fe40002fa1670 */
[----:B------:R-:W-:Y:S02]  /*90d0*/  ISETP.GT.AND P1, PT, R0, 0x1, P1 ;  /* 0x000000010000780c */ /* 0x000fe40000f24270 */
[C---:B------:R-:W-:Y:S02]  /*90e0*/  ISETP.LT.OR P0, PT, R2.reuse, 0x9, P0 ;  /* 0x000000090200780c */ /* 0x040fe40000701670 */
[----:B------:R-:W-:Y:S02]  /*90f0*/  FSEL R242, R49, -INF , !P5 ;  /* 0xff80000031f27808 */ /* 0x000fe40006800000 */
[----:B------:R-:W-:Y:S01]  /*9100*/  PLOP3.LUT P5, PT, PT, PT, UP6, 0x40, 0x0 ;  /* 0x000000000000781c */ /* 0x000fe20003fae868 */
[----:B------:R-:W-:Y:S01]  /*9110*/  UISETP.NE.AND UP6, UPT, UR29, URZ, UPT ;  /* 0x0000003f1d00728c */ /* 0x000fe2000bfc5270 */
[C---:B------:R-:W-:Y:S02]  /*9120*/  ISETP.LT.OR P2, PT, R2.reuse, 0x1, P2 ;  /* 0x000000010200780c */ /* 0x040fe40001741670 */
[----:B------:R-:W-:Y:S01]  /*9130*/  ISETP.LT.OR P1, PT, R2, 0x2, P1 ;  /* 0x000000020200780c */ /* 0x000fe20000f21670 */
[----:B------:R-:W-:Y:S01]  /*9140*/  UP2UR UR29, UPR, URZ, 0x40 ;  /* 0x000000403f1d7883 */ /* 0x000fe20008000000 */
[----:B------:R-:W-:Y:S02]  /*9150*/  FSEL R12, R12, -INF , !P0 ;  /* 0xff8000000c0c7808 */ /* 0x000fe40004000000 */
[----:B------:R-:W-:Y:S02]  /*9160*/  PLOP3.LUT P0, PT, PT, PT, UP4, 0x40, 0x0 ;  /* 0x000000000000781c */ /* 0x000fe40003f0e848 */
[----:B------:R-:W-:Y:S02]  /*9170*/  FSEL R8, R8, -INF , !P2 ;  /* 0xff80000008087808 */ /* 0x000fe40005000000 */
[----:B------:R-:W-:Y:S01]  /*9180*/  PLOP3.LUT P2, PT, PT, PT, UP6, 0x40, 0x0 ;  /* 0x000000000000781c */ /* 0x000fe20003f4e868 */
[----:B------:R-:W-:Y:S01]  /*9190*/  UISETP.NE.AND UP6, UPT, UR16, URZ, UPT ;  /* 0x0000003f1000728c */ /* 0x000fe2000bfc5270 */
[----:B------:R-:W-:Y:S02]  /*91a0*/  FSEL R9, R9, -INF , !P1 ;  /* 0xff80000009097808 */ /* 0x000fe40004800000 */
[----:B------:R-:W-:Y:S02]  /*91b0*/  PLOP3.LUT P1, PT, PT, PT, UP5, 0x40, 0x0 ;  /* 0x000000000000781c */ /* 0x000fe40003f2e858 */
[C---:B------:R-:W-:Y:S02]  /*91c0*/  ISETP.GT.AND P0, PT, R0.reuse, 0x19, P0 ;  /* 0x000000190000780c */ /* 0x040fe40000704270 */
[C---:B------:R-:W-:Y:S02]  /*91d0*/  ISETP.GT.AND P6, PT, R0.reuse, 0x9, P6 ;  /* 0x000000090000780c */ /* 0x040fe400037c4270 */
[C---:B------:R-:W-:Y:S02]  /*91e0*/  ISETP.GT.AND P5, PT, R0.reuse, 0x10, P5 ;  /* 0x000000100000780c */ /* 0x040fe40002fa4270 */
[C---:B------:R-:W-:Y:S02]  /*91f0*/  ISETP.GT.AND P2, PT, R0.reuse, 0x11, P2 ;  /* 0x000000110000780c */ /* 0x040fe40001744270 */
[----:B------:R-:W-:Y:S02]  /*9200*/  ISETP.GT.AND P1, PT, R0, 0x18, P1 ;  /* 0x000000180000780c */ /* 0x000fe40000f24270 */
[C---:B------:R-:W-:Y:S02]  /*9210*/  ISETP.LT.OR P0, PT, R2.reuse, 0x1a, P0 ;  /* 0x0000001a0200780c */ /* 0x040fe40000701670 */
[C---:B------:R-:W-:Y:S02]  /*9220*/  ISETP.LT.OR P6, PT, R2.reuse, 0xa, P6 ;  /* 0x0000000a0200780c */ /* 0x040fe400037c1670 */
[C---:B------:R-:W-:Y:S02]  /*9230*/  ISETP.LT.OR P5, PT, R2.reuse, 0x11, P5 ;  /* 0x000000110200780c */ /* 0x040fe40002fa1670 */
[C---:B------:R-:W-:Y:S02]  /*9240*/  ISETP.LT.OR P2, PT, R2.reuse, 0x12, P2 ;  /* 0x000000120200780c */ /* 0x040fe40001741670 */
[----:B------:R-:W-:Y:S02]  /*9250*/  ISETP.LT.OR P1, PT, R2, 0x19, P1 ;  /* 0x000000190200780c */ /* 0x000fe40000f21670 */
[----:B------:R-:W-:Y:S02]  /*9260*/  FSEL R211, R29, -INF , !P0 ;  /* 0xff8000001dd37808 */ /* 0x000fe40004000000 */
[----:B------:R-:W-:Y:S01]  /*9270*/  PLOP3.LUT P0, PT, PT, PT, UP6, 0x40, 0x0 ;  /* 0x000000000000781c */ /* 0x000fe20003f0e868 */
[----:B------:R-:W-:Y:S01]  /*9280*/  UISETP.NE.AND UP6, UPT, UR29, URZ, UPT ;  /* 0x0000003f1d00728c */ /* 0x000fe2000bfc5270 */
[----:B------:R-:W-:Y:S02]  /*9290*/  FSEL R13, R13, -INF , !P6 ;  /* 0xff8000000d0d7808 */ /* 0x000fe40007000000 */
[----:B------:R-:W-:Y:S02]  /*92a0*/  PLOP3.LUT P6, PT, PT, PT, UP3, 0x40, 0x0 ;  /* 0x000000000000781c */ /* 0x000fe40003fce838 */
[----:B------:R-:W-:Y:S02]  /*92b0*/  FSEL R205, R24, -INF , !P5 ;  /* 0xff80000018cd7808 */ /* 0x000fe40006800000 */
[----:B------:R-:W-:Y:S02]  /*92c0*/  PLOP3.LUT P5, PT, PT, PT, UP2, 0x40, 0x0 ;  /* 0x000000000000781c */ /* 0x000fe40003fae828 */
[----:B------:R-:W-:Y:S02]  /*92d0*/  FSEL R208, R25, -INF , !P2 ;  /* 0xff80000019d07808 */ /* 0x000fe40005000000 */
[----:B------:R-:W-:Y:S02]  /*92e0*/  PLOP3.LUT P2, PT, PT, PT, UP1, 0x40, 0x0 ;  /* 0x000000000000781c */ /* 0x000fe40003f4e818 */
[----:B------:R-:W-:Y:S02]  /*92f0*/  FSEL R210, R28, -INF , !P1 ;  /* 0xff8000001cd27808 */ /* 0x000fe40004800000 */
[----:B------:R-:W-:Y:S02]  /*9300*/  PLOP3.LUT P1, PT, PT, PT, UP0, 0x40, 0x0 ;  /* 0x000000000000781c */ /* 0x000fe40003f2e808 */
[C---:B------:R-:W-:Y:S02]  /*9310*/  ISETP.GT.AND P6, PT, R0.reuse, 0x20, P6 ;  /* 0x000000200000780c */ /* 0x040fe400037c4270 */
[C---:B------:R-:W-:Y:S02]  /*9320*/  ISETP.GT.AND P5, PT, R0.reuse, 0x21, P5 ;  /* 0x000000210000780c */ /* 0x040fe40002fa4270 */
[C---:B------:R-:W-:Y:S02]  /*9330*/  ISETP.GT.AND P2, PT, R0.reuse, 0x28, P2 ;  /* 0x000000280000780c */ /* 0x040fe40001744270 */
[----:B------:R-:W-:Y:S01]  /*9340*/  ISETP.GT.AND P1, PT, R0, 0x29, P1 ;  /* 0x000000290000780c */ /* 0x000fe20000f24270 */
[--C-:B-1----:R-:W-:Y:S01]  /*9350*/  IMAD.IADD R0, R174, 0x1, R3.reuse ;  /* 0x00000001ae007824 */ /* 0x102fe200078e0203 */
[C---:B------:R-:W-:Y:S02]  /*9360*/  ISETP.LT.OR P6, PT, R2.reuse, 0x21, P6 ;  /* 0x000000210200780c */ /* 0x040fe400037c1670 */
[C---:B------:R-:W-:Y:S02]  /*9370*/  ISETP.LT.OR P5, PT, R2.reuse, 0x22, P5 ;  /* 0x000000220200780c */ /* 0x040fe40002fa1670 */
[C---:B------:R-:W-:Y:S02]  /*9380*/  ISETP.LT.OR P2, PT, R2.reuse, 0x29, P2 ;  /* 0x000000290200780c */ /* 0x040fe40001741670 */
[----:B------:R-:W-:Y:S01]  /*9390*/  ISETP.LT.OR P1, PT, R2, 0x2a, P1 ;  /* 0x0000002a0200780c */ /* 0x000fe20000f21670 */
[----:B------:R-:W-:Y:S01]  /*93a0*/  IMAD.IADD R2, R173, 0x1, R3 ;  /* 0x00000001ad027824 */ /* 0x000fe200078e0203 */
[----:B------:R-:W-:Y:S02]  /*93b0*/  FSEL R244, R40, -INF , !P6 ;  /* 0xff80000028f47808 */ /* 0x000fe40007000000 */
[----:B------:R-:W-:Y:S02]  /*93c0*/  FSEL R246, R41, -INF , !P5 ;  /* 0xff80000029f67808 */ /* 0x000fe40006800000 */
[----:B------:R-:W-:Y:S02]  /*93d0*/  FSEL R247, R44, -INF , !P2 ;  /* 0xff8000002cf77808 */ /* 0x000fe40005000000 */
[----:B------:R-:W-:Y:S01]  /*93e0*/  FSEL R249, R45, -INF , !P1 ;  /* 0xff8000002df97808 */ /* 0x000fe20004800000 */
        /* <DEDUP_REMOVED lines=15> */
.L_x_1041:
[----:B------:R-:W-:Y:S04]  /*94e0*/  MOV R4, c[0x0][0x32c] ;  /* 0x0000cb0000047a02 */ /* 0x000fe80000000f00 */
[----:B------:R-:W-:Y:S11]  /*94f0*/  ISETP.NE.AND P0, PT, R4, 0x1, PT ;  /* 0x000000010400780c */ /* 0x000ff60003f05270 */
[----:B------:R-:W-:Y:S02]  /*9500*/  @!UPT UIADD3 URZ, URZ, URZ, URZ ;  /* 0x0000003f3f3ff290 */ /* 0x000fe4000fffe03f */
[----:B------:R-:W-:Y:S05]  /*9510*/  @P0 IMAD.HI.U32 R4, R3, c[0x0][0x330], RZ ;  /* 0x0000cc0003040a27 */ /* 0x000fea00078e00ff */
[----:B------:R-:W-:Y:S02]  /*9520*/  @P0 SHF.R.U32.HI R3, RZ, c[0x0][0x334], R4 ;  /* 0x0000cd00ff030a19 */ /* 0x000fe40000011604 */
.L_x_1042:
[----:B------:R-:W-:Y:S05]  /*9530*/  BSYNC B0 ;  /* 0x0000000000007941 */ /* 0x000fea0003800000 */
.L_x_1040:
[----:B------:R-:W-:Y:S05]  /*9540*/  IADD3 R4, -R194, UR23, RZ ;  /* 0x00000017c2047c10 */ /* 0x000fea000fffe1ff */
[----:B------:R-:W-:Y:S05]  /*9550*/  IMAD R3, R3, c[0x0][0x32c], R4 ;  /* 0x0000cb0003037a24 */ /* 0x000fea00078e0204 */
[----:B------:R-:W-:Y:S02]  /*9560*/  IADD3 R4, R3, c[0x0][0x32c], RZ ;  /* 0x0000cb0003047a10 */ /* 0x000fe40007ffe0ff */
[----:B------:R-:W-:Y:S02]  /*9570*/  IMNMX R0, R0, R3, !PT ;  /* 0x0000000300007217 */ /* 0x000fe40007800200 */
[----:B------:R-:W-:Y:S02]  /*9580*/  IMNMX R2, R2, R4, PT ;  /* 0x0000000402027217 */ /* 0x000fe40003800200 */
.L_x_1039:
        /* <DEDUP_REMOVED lines=21> */
[----:B------:R-:W-:Y:S01]  /*96e0*/  LDSM.16.MT88.4 R36, [R226+0x2080] ;  /* 0x00208000e224783b */ /* 0x000fe20000004200 */
        /* <DEDUP_REMOVED lines=17> */
[----:B------:R-:W-:Y:S01]  /*9800*/  PLOP3.LUT P2, PT, PT, PT, UP2, 0x40, 0x0 ;  /* 0x000000000000781c */ /* 0x000fe20003f4e828 */
[----:B------:R-:W-:Y:S01]  /*9810*/  UISETP.NE.AND UP2, UPT, UR27, URZ, UPT ;  /* 0x0000003f1b00728c */ /* 0x000fe2000bf45270 */
[----:B------:R-:W-:Y:S02]  /*9820*/  FMNMX.FTZ R3, R208, R3, !PT ;  /* 0x00000003d0037209 */ /* 0x000fe40007810000 */
[----:B------:R-:W-:Y:S02]  /*9830*/  ISETP.GT.AND P2, PT, R0, 0x8, P2 ;  /* 0x000000080000780c */ /* 0x000fe40001744270 */
[----:B------:R-:W-:Y:S02]  /*9840*/  FMNMX.FTZ R3, R210, R3, !PT ;  /* 0x00000003d2037209 */ /* 0x000fe40007810000 */
[----:B------:R-:W-:Y:S02]  /*9850*/  ISETP.LT.OR P2, PT, R2, 0x9, P2 ;  /* 0x000000090200780c */ /* 0x000fe40001741670 */
[----:B------:R-:W-:Y:S02]  /*9860*/  FMNMX.FTZ R3, R211, R3, !PT ;  /* 0x00000003d3037209 */ /* 0x000fe40007810000 */
[----:B------:R-:W-:Y:S02]  /*9870*/  FSEL R14, R14, -INF , !P2 ;  /* 0xff8000000e0e7808 */ /* 0x000fe40005000000 */
[----:B------:R-:W-:Y:S02]  /*9880*/  FMNMX.FTZ R3, R244, R3, !PT ;  /* 0x00000003f4037209 */ /* 0x000fe40007810000 */
[----:B------:R-:W-:Y:S01]  /*9890*/  PLOP3.LUT P1, PT, PT, PT, UP4, 0x40, 0x0 ;  /* 0x000000000000781c */ /* 0x000fe20003f2e848 */
[----:B------:R-:W-:Y:S01]  /*98a0*/  UISETP.NE.AND UP4, UPT, UR23, URZ, UPT ;  /* 0x0000003f1700728c */ /* 0x000fe2000bf85270 */
[----:B------:R-:W-:Y:S02]  /*98b0*/  FMNMX.FTZ R3, R246, R3, !PT ;  /* 0x00000003f6037209 */ /* 0x000fe40007810000 */
[----:B-1----:R-:W-:Y:S02]  /*98c0*/  FMNMX.FTZ R169, R169, R6, !PT ;  /* 0x00000006a9a97209 */ /* 0x002fe40007810000 */
[----:B------:R-:W-:Y:S02]  /*98d0*/  FMNMX.FTZ R167, R247, R3, !PT ;  /* 0x00000003f7a77209 */ /* 0x000fe40007810000 */
[----:B------:R-:W-:Y:S01]  /*98e0*/  ISETP.GT.AND P1, PT, R0, RZ, P1 ;  /* 0x000000ff0000720c */ /* 0x000fe20000f24270 */
[----:B------:R-:W1:Y:S01]  /*98f0*/  SHFL.BFLY PT, R4, R169, 0x1, 0x1f ;  /* 0x0c201f00a9047f89 */ /* 0x000e6200000e0000 */
[----:B------:R-:W-:Y:S01]  /*9900*/  PLOP3.LUT P0, PT, PT, PT, UP3, 0x40, 0x0 ;  /* 0x000000000000781c */ /* 0x000fe20003f0e838 */
[----:B------:R-:W-:Y:S01]  /*9910*/  UISETP.NE.AND UP3, UPT, UR28, URZ, UPT ;  /* 0x0000003f1c00728c */ /* 0x000fe2000bf65270 */
[----:B------:R-:W-:Y:S02]  /*9920*/  ISETP.LT.OR P1, PT, R2, 0x1, P1 ;  /* 0x000000010200780c */ /* 0x000fe40000f21670 */
[----:B------:R-:W-:Y:S02]  /*9930*/  ISETP.GT.AND P0, PT, R0, 0x1, P0 ;  /* 0x000000010000780c */ /* 0x000fe40000704270 */
[----:B------:R-:W-:Y:S02]  /*9940*/  FMNMX.FTZ R168, R245, R168, !PT ;  /* 0x000000a8f5a87209 */ /* 0x000fe40007810000 */
[----:B------:R-:W-:Y:S02]  /*9950*/  ISETP.LT.OR P0, PT, R2, 0x2, P0 ;  /* 0x000000020200780c */ /* 0x000fe40000701670 */
[----:B------:R-:W-:Y:S02]  /*9960*/  FSEL R10, R10, -INF , !P1 ;  /* 0xff8000000a0a7808 */ /* 0x000fe40004800000 */
[----:B------:R-:W-:Y:S02]  /*9970*/  FMNMX.FTZ R168, R248, R168, !PT ;  /* 0x000000a8f8a87209 */ /* 0x000fe40007810000 */
[----:B------:R-:W-:Y:S02]  /*9980*/  FSEL R11, R11, -INF , !P0 ;  /* 0xff8000000b0b7808 */ /* 0x000fe40004000000 */
[----:B------:R-:W-:Y:S01]  /*9990*/  PLOP3.LUT P6, PT, PT, PT, UP1, 0x40, 0x0 ;  /* 0x000000000000781c */ /* 0x000fe20003fce818 */
[----:B------:R-:W2:Y:S01]  /*99a0*/  SHFL.BFLY PT, R6, R168, 0x2, 0x1f ;  /* 0x0c401f00a8067f89 */ /* 0x000ea200000e0000 */
[----:B------:R-:W-:Y:S01]  /*99b0*/  PLOP3.LUT P5, PT, PT, PT, UP0, 0x40, 0x0 ;  /* 0x000000000000781c */ /* 0x000fe20003fae808 */
[----:B------:R-:W-:Y:S01]  /*99c0*/  UISETP.NE.AND UP1, UPT, UR26, URZ, UPT ;  /* 0x0000003f1a00728c */ /* 0x000fe2000bf25270 */
[C---:B------:R-:W-:Y:S01]  /*99d0*/  ISETP.GT.AND P6, PT, R0.reuse, 0x9, P6 ;  /* 0x000000090000780c */ /* 0x040fe200037c4270 */
[----:B------:R-:W-:Y:S01]  /*99e0*/  UISETP.NE.AND UP0, UPT, UR25, URZ, UPT ;  /* 0x0000003f1900728c */ /* 0x000fe2000bf05270 */
[----:B------:R-:W-:Y:S02]  /*99f0*/  ISETP.GT.AND P5, PT, R0, 0x10, P5 ;  /* 0x000000100000780c */ /* 0x000fe40002fa4270 */
[----:B-1----:R-:W-:Y:S02]  /*9a00*/  FMNMX.FTZ R169, R169, R4, !PT ;  /* 0x00000004a9a97209 */ /* 0x002fe40007810000 */
[----:B------:R-:W-:Y:S02]  /*9a10*/  FMNMX.FTZ R4, R10, R171, !PT ;  /* 0x000000ab0a047209 */ /* 0x000fe40007810000 */
[C---:B------:R-:W-:Y:S01]  /*9a20*/  FSETP.NEU.FTZ.AND P2, PT, R169.reuse, -INF , PT ;  /* 0xff800000a900780b */ /* 0x040fe20003f5d000 */
[----:B------:R-:W-:Y:S01]  /*9a30*/  FMUL.FTZ R173, R169, c[0x0][0x2d0] ;  /* 0x0000b400a9ad7a20 */ /* 0x000fe20000410000 */
[C---:B------:R-:W-:Y:S02]  /*9a40*/  ISETP.LT.OR P6, PT, R2.reuse, 0xa, P6 ;  /* 0x0000000a0200780c */ /* 0x040fe400037c1670 */
[----:B------:R-:W-:Y:S02]  /*9a50*/  ISETP.LT.OR P5, PT, R2, 0x11, P5 ;  /* 0x000000110200780c */ /* 0x000fe40002fa1670 */
[----:B------:R-:W-:Y:S02]  /*9a60*/  FSEL R173, R173, RZ, P2 ;  /* 0x000000ffadad7208 */ /* 0x000fe40001000000 */
[----:B------:R-:W-:Y:S02]  /*9a70*/  FSEL R15, R15, -INF , !P6 ;  /* 0xff8000000f0f7808 */ /* 0x000fe40007000000 */
[----:B------:R-:W-:Y:S01]  /*9a80*/  FMNMX.FTZ R167, R249, R167, !PT ;  /* 0x000000a7f9a77209 */ /* 0x000fe20007810000 */
[--C-:B------:R-:W-:Y:S01]  /*9a90*/  FFMA.FTZ R3, R175, c[0x0][0x2d0], -R173.reuse ;  /* 0x0000b400af037a23 */ /* 0x100fe200000108ad */
[----:B------:R-:W-:Y:S02]  /*9aa0*/  FSEL R200, R26, -INF , !P5 ;  /* 0xff8000001ac87808 */ /* 0x000fe40006800000 */
[----:B--2---:R-:W-:Y:S01]  /*9ab0*/  FMNMX.FTZ R168, R168, R6, !PT ;  /* 0x00000006a8a87209 */ /* 0x004fe20007810000 */
[----:B------:R1:W-:Y:S01]  /*9ac0*/  MUFU.EX2 R250, R3 ;  /* 0x0000000300fa7308 */ /* 0x0003e20000000800 */
[----:B------:R-:W2:Y:S01]  /*9ad0*/  SHFL.BFLY PT, R6, R167, 0x2, 0x1f ;  /* 0x0c401f00a7067f89 */ /* 0x000ea200000e0000 */
[----:B------:R-:W-:Y:S02]  /*9ae0*/  PLOP3.LUT P1, PT, PT, PT, UP6, 0x40, 0x0 ;  /* 0x000000000000781c */ /* 0x000fe40003f2e868 */
[----:B------:R-:W-:Y:S02]  /*9af0*/  PLOP3.LUT P0, PT, PT, PT, UP5, 0x40, 0x0 ;  /* 0x000000000000781c */ /* 0x000fe40003f0e858 */
[C---:B------:R-:W-:Y:S02]  /*9b00*/  ISETP.GT.AND P6, PT, R0.reuse, 0x11, P1 ;  /* 0x000000110000780c */ /* 0x040fe40000fc4270 */
[----:B------:R-:W-:Y:S01]  /*9b10*/  ISETP.GT.AND P0, PT, R0, 0x18, P0 ;  /* 0x000000180000780c */ /* 0x000fe20000704270 */
[----:B------:R-:W3:Y:S01]  /*9b20*/  SHFL.BFLY PT, R7, R168, 0x1, 0x1f ;  /* 0x0c201f00a8077f89 */ /* 0x000ee200000e0000 */
[C---:B------:R-:W-:Y:S02]  /*9b30*/  ISETP.LT.OR P6, PT, R2.reuse, 0x12, P6 ;  /* 0x000000120200780c */ /* 0x040fe400037c1670 */
[----:B------:R-:W-:Y:S02]  /*9b40*/  PLOP3.LUT P1, PT, PT, PT, UP4, 0x40, 0x0 ;  /* 0x000000000000781c */ /* 0x000fe40003f2e848 */
[----:B------:R-:W-:Y:S02]  /*9b50*/  FSEL R202, R27, -INF , !P6 ;  /* 0xff8000001bca7808 */ /* 0x000fe40007000000 */
[----:B------:R-:W-:Y:S02]  /*9b60*/  ISETP.LT.OR P0, PT, R2, 0x19, P0 ;  /* 0x000000190200780c */ /* 0x000fe40000701670 */
[----:B------:R-:W-:Y:S02]  /*9b70*/  ISETP.GT.AND P1, PT, R0, 0x19, P1 ;  /* 0x000000190000780c */ /* 0x000fe40000f24270 */
[----:B------:R-:W-:Y:S02]  /*9b80*/  PLOP3.LUT P5, PT, PT, PT, UP3, 0x40, 0x0 ;  /* 0x000000000000781c */ /* 0x000fe40003fae838 */
[----:B------:R-:W-:Y:S01]  /*9b90*/  FSEL R204, R30, -INF , !P0 ;  /* 0xff8000001ecc7808 */ /* 0x000fe20004000000 */
[--C-:B-1----:R-:W-:Y:S01]  /*9ba0*/  FFMA.FTZ R3, R5, c[0x0][0x2d0], -R173.reuse ;  /* 0x0000b40005037a23 */ /* 0x102fe200000108ad */
[----:B------:R-:W-:Y:S02]  /*9bb0*/  ISETP.LT.OR P1, PT, R2, 0x1a, P1 ;  /* 0x0000001a0200780c */ /* 0x000fe40000f21670 */
[----:B--2---:R-:W-:Y:S01]  /*9bc0*/  FMNMX.FTZ R167, R167, R6, !PT ;  /* 0x00000006a7a77209 */ /* 0x004fe20007810000 */
[----:B------:R1:W2:Y:S01]  /*9bd0*/  MUFU.EX2 R251, R3 ;  /* 0x0000000300fb7308 */ /* 0x0002a20000000800 */
[----:B------:R-:W-:Y:S02]  /*9be0*/  ISETP.GT.AND P0, PT, R0, 0x20, P5 ;  /* 0x000000200000780c */ /* 0x000fe40002f04270 */
[----:B------:R-:W-:Y:S01]  /*9bf0*/  PLOP3.LUT P6, PT, PT, PT, UP2, 0x40, 0x0 ;  /* 0x000000000000781c */ /* 0x000fe20003fce828 */
[----:B------:R-:W4:Y:S01]  /*9c00*/  SHFL.BFLY PT, R5, R167, 0x1, 0x1f ;  /* 0x0c201f00a7057f89 */ /* 0x000f2200000e0000 */
[----:B---3--:R-:W-:Y:S02]  /*9c10*/  FMNMX.FTZ R168, R168, R7, !PT ;  /* 0x00000007a8a87209 */ /* 0x008fe40007810000 */
[----:B------:R-:W-:Y:S02]  /*9c20*/  FSEL R207, R31, -INF , !P1 ;  /* 0xff8000001fcf7808 */ /* 0x000fe40004800000 */
[----:B------:R-:W-:Y:S01]  /*9c30*/  ISETP.LT.OR P0, PT, R2, 0x21, P0 ;  /* 0x000000210200780c */ /* 0x000fe20000701670 */
[----:B------:R-:W-:Y:S01]  /*9c40*/  FMUL.FTZ R174, R168, c[0x0][0x2d0] ;  /* 0x0000b400a8ae7a20 */ /* 0x000fe20000410000 */
[----:B------:R-:W-:Y:S02]  /*9c50*/  ISETP.GT.AND P6, PT, R0, 0x21, P6 ;  /* 0x000000210000780c */ /* 0x000fe400037c4270 */
[----:B------:R-:W-:Y:S02]  /*9c60*/  FSETP.NEU.FTZ.AND P1, PT, R168, -INF , PT ;  /* 0xff800000a800780b */ /* 0x000fe40003f3d000 */
[----:B------:R-:W-:Y:S02]  /*9c70*/  FSEL R213, R42, -INF , !P0 ;  /* 0xff8000002ad57808 */ /* 0x000fe40004000000 */
[----:B------:R-:W-:Y:S02]  /*9c80*/  ISETP.LT.OR P6, PT, R2, 0x22, P6 ;  /* 0x000000220200780c */ /* 0x000fe400037c1670 */
[----:B------:R-:W-:Y:S02]  /*9c90*/  PLOP3.LUT P5, PT, PT, PT, UP1, 0x40, 0x0 ;  /* 0x000000000000781c */ /* 0x000fe40003fae818 */
[----:B------:R-:W-:Y:S01]  /*9ca0*/  PLOP3.LUT P0, PT, PT, PT, UP0, 0x40, 0x0 ;  /* 0x000000000000781c */ /* 0x000fe20003f0e808 */
[----:B------:R-:W-:Y:S01]  /*9cb0*/  UISETP.GT.AND UP0, UPT, UR13, UR22, UPT ;  /* 0x000000160d00728c */ /* 0x000fe2000bf04270 */
[----:B------:R-:W-:Y:S01]  /*9cc0*/  FSEL R174, R174, RZ, P1 ;  /* 0x000000ffaeae7208 */ /* 0x000fe20000800000 */
[----:B------:R-:W-:Y:S01]  /*9cd0*/  UIADD3 UR13, UR13, -0x1, URZ ;  /* 0xffffffff0d0d7890 */ /* 0x000fe2000fffe03f */
[----:B-1----:R-:W-:Y:S01]  /*9ce0*/  FMNMX.FTZ R3, R11, R4, !PT ;  /* 0x000000040b037209 */ /* 0x002fe20007810000 */
[--C-:B------:R-:W-:Y:S01]  /*9cf0*/  FFMA.FTZ R4, R16, c[0x0][0x2d0], -R173.reuse ;  /* 0x0000b40010047a23 */ /* 0x100fe200000108ad */
[----:B------:R-:W-:Y:S02]  /*9d00*/  FSEL R212, R43, -INF , !P6 ;  /* 0xff8000002bd47808 */ /* 0x000fe40007000000 */
[----:B------:R-:W-:Y:S01]  /*9d10*/  FMNMX.FTZ R3, R14, R3, !PT ;  /* 0x000000030e037209 */ /* 0x000fe20007810000 */
[----:B------:R1:W-:Y:S01]  /*9d20*/  MUFU.EX2 R49, R4 ;  /* 0x0000000400317308 */ /* 0x0003e20000000800 */
[C---:B------:R-:W-:Y:S02]  /*9d30*/  ISETP.GT.AND P5, PT, R0.reuse, 0x28, P5 ;  /* 0x000000280000780c */ /* 0x040fe40002fa4270 */
[----:B------:R-:W-:Y:S02]  /*9d40*/  FMNMX.FTZ R3, R15, R3, !PT ;  /* 0x000000030f037209 */ /* 0x000fe40007810000 */
[----:B------:R-:W-:Y:S01]  /*9d50*/  ISETP.GT.AND P0, PT, R0, 0x29, P0 ;  /* 0x000000290000780c */ /* 0x000fe20000704270 */
[--C-:B------:R-:W-:Y:S01]  /*9d60*/  FFMA.FTZ R0, R193, c[0x0][0x2d0], -R174.reuse ;  /* 0x0000b400c1007a23 */ /* 0x100fe200000108ae */
[C---:B------:R-:W-:Y:S02]  /*9d70*/  ISETP.LT.OR P5, PT, R2.reuse, 0x29, P5 ;  /* 0x000000290200780c */ /* 0x040fe40002fa1670 */
[----:B------:R-:W-:Y:S01]  /*9d80*/  ISETP.LT.OR P0, PT, R2, 0x2a, P0 ;  /* 0x0000002a0200780c */ /* 0x000fe20000701670 */
[----:B------:R-:W-:Y:S01]  /*9d90*/  MUFU.EX2 R28, R0 ;  /* 0x00000000001c7308 */ /* 0x000fe20000000800 */
[----:B----4-:R-:W-:Y:S02]  /*9da0*/  FMNMX.FTZ R167, R167, R5, !PT ;  /* 0x00000005a7a77209 */ /* 0x010fe40007810000 */
[----:B------:R-:W-:Y:S02]  /*9db0*/  FSEL R172, R47, -INF , !P0 ;  /* 0xff8000002fac7808 */ /* 0x000fe40004000000 */
[C---:B------:R-:W-:Y:S01]  /*9dc0*/  FSETP.NEU.FTZ.AND P0, PT, R167.reuse, -INF , PT ;  /* 0xff800000a700780b */ /* 0x040fe20003f1d000 */
[----:B------:R-:W-:Y:S01]  /*9dd0*/  FMUL.FTZ R175, R167, c[0x0][0x2d0] ;  /* 0x0000b400a7af7a20 */ /* 0x000fe20000410000 */
[----:B------:R-:W-:Y:S04]  /*9de0*/  FSEL R214, R46, -INF , !P5 ;  /* 0xff8000002ed67808 */ /* 0x000fe80006800000 */
[----:B------:R-:W-:Y:S02]  /*9df0*/  FSEL R175, R175, RZ, P0 ;  /* 0x000000ffafaf7208 */ /* 0x000fe40000000000 */
[----:B-1----:R-:W-:Y:S01]  /*9e00*/  FMNMX.FTZ R4, R200, R3, !PT ;  /* 0x00000003c8047209 */ /* 0x002fe20007810000 */
[----:B------:R-:W-:Y:S03]  /*9e10*/  FFMA.FTZ R3, R17, c[0x0][0x2d0], -R173 ;  /* 0x0000b40011037a23 */ /* 0x000fe600000108ad */
[----:B------:R-:W-:Y:S01]  /*9e20*/  FMNMX.FTZ R4, R202, R4, !PT ;  /* 0x00000004ca047209 */ /* 0x000fe20007810000 */
[----:B------:R1:W3:Y:S03]  /*9e30*/  MUFU.EX2 R32, R3 ;  /* 0x0000000300207308 */ /* 0x0002e60000000800 */
[----:B-1----:R-:W-:Y:S01]  /*9e40*/  FMNMX.FTZ R3, R204, R4, !PT ;  /* 0x00000004cc037209 */ /* 0x002fe20007810000 */
[--C-:B------:R-:W-:Y:S01]  /*9e50*/  FFMA.FTZ R4, R192, c[0x0][0x2d0], -R174.reuse ;  /* 0x0000b400c0047a23 */ /* 0x100fe200000108ae */
[----:B--2---:R-:W-:Y:S02]  /*9e60*/  F2FP.BF16.PACK_AB R192, R251, R250 ;  /* 0x000000fafbc0723e */ /* 0x004fe400000010ff */
[----:B------:R-:W-:Y:S03]  /*9e70*/  FMNMX.FTZ R3, R207, R3, !PT ;  /* 0x00000003cf037209 */ /* 0x000fe60007810000 */
[----:B------:R1:W2:Y:S01]  /*9e80*/  MUFU.EX2 R51, R4 ;  /* 0x0000000400337308 */ /* 0x0002a20000000800 */
[----:B---3--:R-:W-:Y:S02]  /*9e90*/  F2FP.BF16.PACK_AB R194, R32, R49 ;  /* 0x0000003120c2723e */ /* 0x008fe400000010ff */
[----:B------:R-:W-:Y:S04]  /*9ea0*/  FMNMX.FTZ R3, R213, R3, !PT ;  /* 0x00000003d5037209 */ /* 0x000fe80007810000 */
[----:B------:R-:W-:Y:S01]  /*9eb0*/  FMNMX.FTZ R2, R212, R3, !PT ;  /* 0x00000003d4027209 */ /* 0x000fe20007810000 */
[--C-:B------:R-:W-:Y:S03]  /*9ec0*/  FFMA.FTZ R3, R19, c[0x0][0x2d0], -R174.reuse ;  /* 0x0000b40013037a23 */ /* 0x100fe600000108ae */
[----:B------:R-:W-:Y:S01]  /*9ed0*/  FMNMX.FTZ R0, R214, R2, !PT ;  /* 0x00000002d6007209 */ /* 0x000fe20007810000 */
[----:B------:R3:W-:Y:S01]  /*9ee0*/  MUFU.EX2 R48, R3 ;  /* 0x0000000300307308 */ /* 0x0007e20000000800 */
[----:B------:R-:W-:Y:S02]  /*9ef0*/  FFMA.FTZ R2, R18, c[0x0][0x2d0], -R174 ;  /* 0x0000b40012027a23 */ /* 0x000fe400000108ae */
[----:B------:R-:W-:Y:S07]  /*9f00*/  FMNMX.FTZ R0, R172, R0, !PT ;  /* 0x00000000ac007209 */ /* 0x000fee0007810000 */
[----:B------:R4:W5:Y:S01]  /*9f10*/  MUFU.EX2 R29, R2 ;  /* 0x00000002001d7308 */ /* 0x0009620000000800 */
[--C-:B-1----:R-:W-:Y:S01]  /*9f20*/  FFMA.FTZ R4, R12, c[0x0][0x2d0], -R175.reuse ;  /* 0x0000b4000c047a23 */ /* 0x102fe200000108af */
[----:B--2---:R-:W-:Y:S08]  /*9f30*/  F2FP.BF16.PACK_AB R193, R28, R51 ;  /* 0x000000331cc1723e */ /* 0x004ff000000010ff */
[----:B------:R-:W-:Y:S01]  /*9f40*/  MUFU.EX2 R20, R4 ;  /* 0x0000000400147308 */ /* 0x000fe20000000800 */
[--C-:B---3--:R-:W-:Y:S09]  /*9f50*/  FFMA.FTZ R3, R8, c[0x0][0x2d0], -R175.reuse ;  /* 0x0000b40008037a23 */ /* 0x108ff200000108af */
[----:B------:R1:W-:Y:S01]  /*9f60*/  MUFU.EX2 R24, R3 ;  /* 0x0000000300187308 */ /* 0x0003e20000000800 */
[----:B----4-:R-:W2:Y:S01]  /*9f70*/  SHFL.BFLY PT, R2, R0, 0x2, 0x1f ;  /* 0x0c401f0000027f89 */ /* 0x010ea200000e0000 */
[----:B-----5:R-:W-:Y:S01]  /*9f80*/  F2FP.BF16.PACK_AB R195, R48, R29 ;  /* 0x0000001d30c3723e */ /* 0x020fe200000010ff */
[--C-:B-1----:R-:W-:Y:S07]  /*9f90*/  FFMA.FTZ R3, R9, c[0x0][0x2d0], -R175.reuse ;  /* 0x0000b40009037a23 */ /* 0x102fee00000108af */
[----:B------:R2:W-:Y:S02]  /*9fa0*/  MUFU.EX2 R25, R3 ;  /* 0x0000000300197308 */ /* 0x0005e40000000800 */
[----:B--2---:R-:W-:Y:S01]  /*9fb0*/  FMNMX.FTZ R3, R0, R2, !PT ;  /* 0x0000000200037209 */ /* 0x004fe20007810000 */
[----:B------:R-:W-:Y:S01]  /*9fc0*/  FFMA.FTZ R2, R13, c[0x0][0x2d0], -R175 ;  /* 0x0000b4000d027a23 */ /* 0x000fe200000108af */
[----:B------:R-:W-:Y:S06]  /*9fd0*/  FSEL R0, R169, RZ, P2 ;  /* 0x000000ffa9007208 */ /* 0x000fec0001000000 */
        /* <DEDUP_REMOVED lines=14> */
[----:B------:R-:W-:Y:S01]  /*a0c0*/  FMUL.FTZ R5, R165, R177 ;  /* 0x000000b1a5057220 */ /* 0x000fe20000410000 */
[----:B------:R-:W-:Y:S01]  /*a0d0*/  F2FP.BF16.PACK_AB R176, R25, R24 ;  /* 0x0000001819b0723e */ /* 0x000fe200000010ff */
[----:B------:R-:W-:Y:S01]  /*a0e0*/  FADD.FTZ R0, -R0, R170 ;  /* 0x000000aa00007221 */ /* 0x000fe20000010100 */
[----:B------:R-:W-:Y:S01]  /*a0f0*/  FSEL R166, R166, RZ, P0 ;  /* 0x000000ffa6a67208 */ /* 0x000fe20000000000 */
[----:B------:R-:W-:Y:S01]  /*a100*/  FMUL.FTZ R16, R165, R188 ;  /* 0x000000bca5107220 */ /* 0x000fe20000410000 */
[----:B------:R-:W-:Y:S01]  /*a110*/  MOV R170, R20 ;  /* 0x0000001400aa7202 */ /* 0x000fe20000000f00 */
[----:B------:R-:W-:Y:S01]  /*a120*/  FMUL.FTZ R0, R0, c[0x0][0x2d0] ;  /* 0x0000b40000007a20 */ /* 0x000fe20000410000 */
[----:B------:R-:W2:Y:S01]  /*a130*/  LDSM.16.MT88.4 R20, [R225+0x2080] ;  /* 0x00208000e114783b */ /* 0x000ea20000004200 */
[--C-:B------:R-:W-:Y:S02]  /*a140*/  FFMA.FTZ R10, R10, c[0x0][0x2d0], -R166.reuse ;  /* 0x0000b4000a0a7a23 */ /* 0x100fe400000108a6 */
[----:B------:R3:W4:Y:S01]  /*a150*/  MUFU.EX2 R2, R0 ;  /* 0x0000000000027308 */ /* 0x0007220000000800 */
[--C-:B------:R-:W-:Y:S02]  /*a160*/  FFMA.FTZ R14, R14, c[0x0][0x2d0], -R166.reuse ;  /* 0x0000b4000e0e7a23 */ /* 0x100fe400000108a6 */
[--C-:B------:R-:W-:Y:S02]  /*a170*/  FFMA.FTZ R15, R15, c[0x0][0x2d0], -R166.reuse ;  /* 0x0000b4000f0f7a23 */ /* 0x100fe400000108a6 */
[C---:B------:R-:W-:Y:S02]  /*a180*/  FMUL.FTZ R17, R165.reuse, R189 ;  /* 0x000000bda5117220 */ /* 0x040fe40000410000 */
[C---:B------:R-:W-:Y:S02]  /*a190*/  FMUL.FTZ R33, R165.reuse, R145 ;  /* 0x00000091a5217220 */ /* 0x040fe40000410000 */
[C---:B------:R-:W-:Y:S01]  /*a1a0*/  FMUL.FTZ R52, R165.reuse, R52 ;  /* 0x00000034a5347220 */ /* 0x040fe20000410000 */
[----:B------:R-:W-:Y:S01]  /*a1b0*/  MUFU.EX2 R218, R10 ;  /* 0x0000000a00da7308 */ /* 0x000fe20000000800 */
[----:B------:R-:W-:Y:S02]  /*a1c0*/  FMUL.FTZ R53, R165, R53 ;  /* 0x00000035a5357220 */ /* 0x000fe40000410000 */
[----:B-1----:R-:W-:Y:S01]  /*a1d0*/  FMUL.FTZ R6, R164, R178 ;  /* 0x000000b2a4067220 */ /* 0x002fe20000410000 */
[----:B------:R-:W-:Y:S01]  /*a1e0*/  F2FP.BF16.PACK_AB R178, R50, R170 ;  /* 0x000000aa32b2723e */ /* 0x000fe200000010ff */
[C---:B------:R-:W-:Y:S02]  /*a1f0*/  FMUL.FTZ R7, R164.reuse, R179 ;  /* 0x000000b3a4077220 */ /* 0x040fe40000410000 */
[C---:B------:R-:W-:Y:S02]  /*a200*/  FMUL.FTZ R34, R164.reuse, R146 ;  /* 0x00000092a4227220 */ /* 0x040fe40000410000 */
[C---:B------:R-:W-:Y:S01]  /*a210*/  FMUL.FTZ R35, R164.reuse, R147 ;  /* 0x00000093a4237220 */ /* 0x040fe20000410000 */
[----:B------:R-:W-:Y:S01]  /*a220*/  MUFU.EX2 R220, R14 ;  /* 0x0000000e00dc7308 */ /* 0x000fe20000000800 */
[C---:B------:R-:W-:Y:S01]  /*a230*/  FMUL.FTZ R18, R164.reuse, R190 ;  /* 0x000000bea4127220 */ /* 0x040fe20000410000 */
[----:B------:R-:W-:Y:S01]  /*a240*/  MOV R190, R25 ;  /* 0x0000001900be7202 */ /* 0x000fe20000000f00 */
[----:B------:R-:W-:Y:S01]  /*a250*/  FMUL.FTZ R19, R164, R191 ;  /* 0x000000bfa4137220 */ /* 0x000fe20000410000 */
[----:B------:R-:W-:Y:S01]  /*a260*/  MOV R191, R24 ;  /* 0x0000001800bf7202 */ /* 0x000fe20000000f00 */
[----:B---3--:R-:W-:Y:S02]  /*a270*/  FFMA.FTZ R0, R11, c[0x0][0x2d0], -R166 ;  /* 0x0000b4000b007a23 */ /* 0x008fe400000108a6 */
[C---:B----4-:R-:W-:Y:S02]  /*a280*/  FMUL.FTZ R24, R2.reuse, R136 ;  /* 0x0000008802187220 */ /* 0x050fe40000410000 */
[C---:B------:R-:W-:Y:S01]  /*a290*/  FMUL.FTZ R25, R2.reuse, R137 ;  /* 0x0000008902197220 */ /* 0x040fe20000410000 */
[----:B------:R1:W3:Y:S01]  /*a2a0*/  MUFU.EX2 R219, R0 ;  /* 0x0000000000db7308 */ /* 0x0002e20000000800 */
[C---:B------:R-:W-:Y:S02]  /*a2b0*/  FMUL.FTZ R40, R2.reuse, R152 ;  /* 0x0000009802287220 */ /* 0x040fe40000410000 */
[C---:B------:R-:W-:Y:S02]  /*a2c0*/  FMUL.FTZ R41, R2.reuse, R153 ;  /* 0x0000009902297220 */ /* 0x040fe40000410000 */
[C---:B------:R-:W-:Y:S01]  /*a2d0*/  FMUL.FTZ R13, R2.reuse, R185 ;  /* 0x000000b9020d7220 */ /* 0x040fe20000410000 */
[-C--:B--2---:R-:W-:Y:S01]  /*a2e0*/  HMMA.16816.F32.BF16 R4, R192, R20.reuse, R4 ;  /* 0x00000014c004723c */ /* 0x084fe20000041804 */
[C---:B------:R-:W-:Y:S01]  /*a2f0*/  FMUL.FTZ R8, R2.reuse, R180 ;  /* 0x000000b402087220 */ /* 0x040fe20000410000 */
[----:B------:R-:W-:Y:S02]  /*a300*/  MOV R180, R48 ;  /* 0x0000003000b47202 */ /* 0x000fe40000000f00 */
[----:B------:R-:W2:Y:S01]  /*a310*/  MUFU.EX2 R222, R15 ;  /* 0x0000000f00de7308 */ /* 0x000ea20000000800 */
[C---:B------:R-:W-:Y:S01]  /*a320*/  FMUL.FTZ R9, R2.reuse, R181 ;  /* 0x000000b502097220 */ /* 0x040fe20000410000 */
[----:B------:R-:W-:Y:S01]  /*a330*/  MOV R181, R32 ;  /* 0x0000002000b57202 */ /* 0x000fe20000000f00 */
[C---:B------:R-:W-:Y:S02]  /*a340*/  FMUL.FTZ R12, R2.reuse, R184 ;  /* 0x000000b8020c7220 */ /* 0x040fe40000410000 */
[C---:B------:R-:W-:Y:S02]  /*a350*/  FMUL.FTZ R32, R165.reuse, R144 ;  /* 0x00000090a5207220 */ /* 0x040fe40000410000 */
[----:B------:R-:W-:Y:S01]  /*a360*/  LDSM.16.MT88.4 R144, [R226+0x2880] ;  /* 0x00288000e290783b */ /* 0x000fe20000004200 */
[C---:B------:R-:W-:Y:S01]  /*a370*/  FMUL.FTZ R44, R2.reuse, R156 ;  /* 0x0000009c022c7220 */ /* 0x040fe20000410000 */
[----:B------:R-:W-:Y:S01]  /*a380*/  MOV R156, R51 ;  /* 0x00000033009c7202 */ /* 0x000fe20000000f00 */
[----:B------:R-:W-:Y:S01]  /*a390*/  FMUL.FTZ R45, R2, R157 ;  /* 0x0000009d022d7220 */ /* 0x000fe20000410000 */
[----:B------:R-:W-:Y:S01]  /*a3a0*/  MOV R157, R250 ;  /* 0x000000fa009d7202 */ /* 0x000fe20000000f00 */
[----:B------:R-:W-:Y:S01]  /*a3b0*/  FMUL.FTZ R48, R165, R160 ;  /* 0x000000a0a5307220 */ /* 0x000fe20000410000 */
[----:B-1----:R-:W-:Y:S01]  /*a3c0*/  FSEL R0, R3, RZ, P0 ;  /* 0x000000ff03007208 */ /* 0x002fe20000000000 */
[C---:B------:R-:W-:Y:S01]  /*a3d0*/  FMUL.FTZ R51, R164.reuse, R163 ;  /* 0x000000a3a4337220 */ /* 0x040fe20000410000 */
[----:B---3--:R-:W-:Y:S01]  /*a3e0*/  F2FP.BF16.PACK_AB R177, R219, R218 ;  /* 0x000000dadbb1723e */ /* 0x008fe200000010ff */
[----:B------:R-:W-:Y:S01]  /*a3f0*/  FMUL.FTZ R54, R164, R54 ;  /* 0x00000036a4367220 */ /* 0x000fe20000410000 */
[----:B------:R-:W-:Y:S01]  /*a400*/  PLOP3.LUT P0, PT, PT, PT, UP0, 0x80, 0x0 ;  /* 0x000000000000781c */ /* 0x000fe20003f0f008 */
[----:B------:R-:W-:Y:S02]  /*a410*/  FADD.FTZ R0, -R0, R171 ;  /* 0x000000ab00007221 */ /* 0x000fe40000010100 */
[----:B------:R-:W-:Y:S02]  /*a420*/  FMUL.FTZ R55, R164, R55 ;  /* 0x00000037a4377220 */ /* 0x000fe40000410000 */
[----:B------:R-:W-:Y:S01]  /*a430*/  FMUL.FTZ R0, R0, c[0x0][0x2d0] ;  /* 0x0000b40000007a20 */ /* 0x000fe20000410000 */
[----:B--2---:R-:W-:Y:S01]  /*a440*/  F2FP.BF16.PACK_AB R179, R222, R220 ;  /* 0x000000dcdeb3723e */ /* 0x004fe200000010ff */
[C---:B------:R-:W-:Y:S02]  /*a450*/  FMUL.FTZ R56, R2.reuse, R56 ;  /* 0x0000003802387220 */ /* 0x040fe40000410000 */
[C---:B------:R-:W-:Y:S02]  /*a460*/  FMUL.FTZ R57, R2.reuse, R57 ;  /* 0x0000003902397220 */ /* 0x040fe40000410000 */
[----:B------:R-:W1:Y:S01]  /*a470*/  MUFU.EX2 R0, R0 ;  /* 0x0000000000007308 */ /* 0x000e620000000800 */
        /* <DEDUP_REMOVED lines=19> */
[C---:B------:R-:W-:Y:S01]  /*a5b0*/  HMMA.16816.F32.BF16 R8, R176.reuse, R20, R8 ;  /* 0x00000014b008723c */ /* 0x040fe20000041808 */
[C---:B------:R-:W-:Y:S02]  /*a5c0*/  FMUL.FTZ R14, R0.reuse, R186 ;  /* 0x000000ba000e7220 */ /* 0x040fe40000410000 */
[----:B------:R-:W-:Y:S01]  /*a5d0*/  FMUL.FTZ R15, R0, R187 ;  /* 0x000000bb000f7220 */ /* 0x000fe20000410000 */
[----:B------:R-:W-:Y:S01]  /*a5e0*/  MOV R187, R49 ;  /* 0x0000003100bb7202 */ /* 0x000fe20000000f00 */
[----:B------:R-:W-:Y:S02]  /*a5f0*/  FMUL.FTZ R29, R2, R141 ;  /* 0x0000008d021d7220 */ /* 0x000fe40000410000 */
[C---:B------:R-:W-:Y:S02]  /*a600*/  FMUL.FTZ R20, R165.reuse, R132 ;  /* 0x00000084a5147220 */ /* 0x040fe40000410000 */
[----:B------:R-:W-:Y:S01]  /*a610*/  FMUL.FTZ R21, R165, R133 ;  /* 0x00000085a5157220 */ /* 0x000fe20000410000 */
[-C--:B------:R-:W-:Y:S02]  /*a620*/  HMMA.16816.F32.BF16 R12, R176, R22.reuse, R12 ;  /* 0x00000016b00c723c */ /* 0x080fe4000004180c */
[C---:B------:R-:W-:Y:S02]  /*a630*/  FMUL.FTZ R30, R0.reuse, R142 ;  /* 0x0000008e001e7220 */ /* 0x040fe40000410000 */
[C---:B------:R-:W-:Y:S02]  /*a640*/  FMUL.FTZ R31, R0.reuse, R143 ;  /* 0x0000008f001f7220 */ /* 0x040fe40000410000 */
[----:B------:R-:W-:Y:S02]  /*a650*/  FMUL.FTZ R42, R0, R154 ;  /* 0x0000009a002a7220 */ /* 0x000fe40000410000 */
[C---:B------:R-:W-:Y:S01]  /*a660*/  HMMA.16816.F32.BF16 R16, R192.reuse, R22, R16 ;  /* 0x00000016c010723c */ /* 0x040fe20000041810 */
[----:B------:R-:W-:Y:S03]  /*a670*/  FMUL.FTZ R28, R2, R140 ;  /* 0x0000008c021c7220 */ /* 0x000fe60000410000 */
[C---:B------:R-:W-:Y:S02]  /*a680*/  FMUL.FTZ R43, R0.reuse, R155 ;  /* 0x0000009b002b7220 */ /* 0x040fe40000410000 */
[----:B------:R-:W-:Y:S01]  /*a690*/  FMUL.FTZ R46, R0, R158 ;  /* 0x0000009e002e7220 */ /* 0x000fe20000410000 */
[----:B------:R-:W-:Y:S01]  /*a6a0*/  LDSM.16.MT88.4 R152, [R227+0x2880] ;  /* 0x00288000e398783b */ /* 0x000fe20000004200 */
[C---:B------:R-:W-:Y:S01]  /*a6b0*/  FMUL.FTZ R22, R164.reuse, R134 ;  /* 0x00000086a4167220 */ /* 0x040fe20000410000 */
[----:B------:R-:W-:Y:S03]  /*a6c0*/  MOV R158, R251 ;  /* 0x000000fb009e7202 */ /* 0x000fe60000000f00 */
[----:B------:R-:W-:Y:S02]  /*a6d0*/  FMUL.FTZ R23, R164, R135 ;  /* 0x00000087a4177220 */ /* 0x000fe40000410000 */
[--C-:B------:R-:W-:Y:S01]  /*a6e0*/  FFMA.FTZ R140, R197, c[0x0][0x2d0], -R173.reuse ;  /* 0x0000b400c58c7a23 */ /* 0x100fe200000108ad */
[----:B------:R-:W1:Y:S01]  /*a6f0*/  LDSM.16.MT88.4 R132, [R228+0x2080] ;  /* 0x00208000e484783b */ /* 0x000e620000004200 */
[----:B------:R-:W-:Y:S01]  /*a700*/  FMUL.FTZ R47, R0, R159 ;  /* 0x0000009f002f7220 */ /* 0x000fe20000410000 */
[----:B------:R-:W-:Y:S01]  /*a710*/  MOV R159, R50 ;  /* 0x00000032009f7202 */ /* 0x000fe20000000f00 */
[----:B------:R2:W-:Y:S01]  /*a720*/  MUFU.EX2 R189, R140 ;  /* 0x0000008c00bd7308 */ /* 0x0005e20000000800 */
[-C--:B------:R-:W-:Y:S01]  /*a730*/  HMMA.16816.F32.BF16 R20, R192, R36.reuse, R20 ;  /* 0x00000024c014723c */ /* 0x080fe20000041814 */
[C---:B------:R-:W-:Y:S02]  /*a740*/  FMUL.FTZ R49, R165.reuse, R161 ;  /* 0x000000a1a5317220 */ /* 0x040fe40000410000 */
[----:B------:R-:W-:Y:S02]  /*a750*/  FMUL.FTZ R50, R164, R162 ;  /* 0x000000a2a4327220 */ /* 0x000fe40000410000 */
[C---:B------:R-:W-:Y:S02]  /*a760*/  FMUL.FTZ R58, R0.reuse, R58 ;  /* 0x0000003a003a7220 */ /* 0x040fe40000410000 */
[C---:B------:R-:W-:Y:S01]  /*a770*/  FMUL.FTZ R59, R0.reuse, R59 ;  /* 0x0000003b003b7220 */ /* 0x040fe20000410000 */
[C---:B------:R-:W-:Y:S01]  /*a780*/  HMMA.16816.F32.BF16 R24, R176.reuse, R36, R24 ;  /* 0x00000024b018723c */ /* 0x040fe20000041818 */
[C---:B------:R-:W-:Y:S03]  /*a790*/  FMUL.FTZ R62, R0.reuse, R62 ;  /* 0x0000003e003e7220 */ /* 0x040fe60000410000 */
[C---:B------:R-:W-:Y:S02]  /*a7a0*/  FMUL.FTZ R63, R0.reuse, R63 ;  /* 0x0000003f003f7220 */ /* 0x040fe40000410000 */
[C---:B------:R-:W-:Y:S02]  /*a7b0*/  FMUL.FTZ R74, R0.reuse, R74 ;  /* 0x0000004a004a7220 */ /* 0x040fe40000410000 */
[-C--:B------:R-:W-:Y:S01]  /*a7c0*/  HMMA.16816.F32.BF16 R28, R176, R38.reuse, R28 ;  /* 0x00000026b01c723c */ /* 0x080fe2000004181c */
[C---:B------:R-:W-:Y:S03]  /*a7d0*/  FMUL.FTZ R36, R165.reuse, R148 ;  /* 0x00000094a5247220 */ /* 0x040fe60000410000 */
[C---:B------:R-:W-:Y:S02]  /*a7e0*/  FMUL.FTZ R37, R165.reuse, R149 ;  /* 0x00000095a5257220 */ /* 0x040fe40000410000 */
[----:B------:R-:W-:Y:S02]  /*a7f0*/  FMUL.FTZ R75, R0, R75 ;  /* 0x0000004b004b7220 */ /* 0x000fe40000410000 */
[C---:B------:R-:W-:Y:S01]  /*a800*/  HMMA.16816.F32.BF16 R32, R192.reuse, R38, R32 ;  /* 0x00000026c020723c */ /* 0x040fe20000041820 */
[C---:B------:R-:W-:Y:S03]  /*a810*/  FMUL.FTZ R76, R2.reuse, R76 ;  /* 0x0000004c024c7220 */ /* 0x040fe60000410000 */
[----:B------:R-:W-:Y:S02]  /*a820*/  FMUL.FTZ R77, R2, R77 ;  /* 0x0000004d024d7220 */ /* 0x000fe40000410000 */
[----:B------:R-:W-:Y:S02]  /*a830*/  FMUL.FTZ R78, R0, R78 ;  /* 0x0000004e004e7220 */ /* 0x000fe40000410000 */
[C---:B------:R-:W-:Y:S04]  /*a840*/  FMUL.FTZ R38, R164.reuse, R150 ;  /* 0x00000096a4267220 */ /* 0x040fe80000410000 */
[----:B------:R-:W-:Y:S02]  /*a850*/  FMUL.FTZ R39, R164, R151 ;  /* 0x00000097a4277220 */ /* 0x000fe40000410000 */
[----:B------:R-:W-:Y:S01]  /*a860*/  LDSM.16.MT88.4 R148, [R228+0x2880] ;  /* 0x00288000e494783b */ /* 0x000fe20000004200 */
[--C-:B--2---:R-:W-:Y:S02]  /*a870*/  FFMA.FTZ R140, R198, c[0x0][0x2d0], -R174.reuse ;  /* 0x0000b400c68c7a23 */ /* 0x104fe400000108ae */
[----:B------:R-:W-:Y:S02]  /*a880*/  FMUL.FTZ R79, R0, R79 ;  /* 0x0000004f004f7220 */ /* 0x000fe40000410000 */
[-C--:B-1----:R-:W-:Y:S01]  /*a890*/  HMMA.16816.F32.BF16 R36, R192, R132.reuse, R36 ;  /* 0x00000084c024723c */ /* 0x082fe20000041824 */
[C---:B------:R-:W-:Y:S01]  /*a8a0*/  FMUL.FTZ R80, R165.reuse, R80 ;  /* 0x00000050a5507220 */ /* 0x040fe20000410000 */
[----:B------:R1:W-:Y:S01]  /*a8b0*/  MUFU.EX2 R171, R140 ;  /* 0x0000008c00ab7308 */ /* 0x0003e20000000800 */
[C---:B------:R-:W-:Y:S02]  /*a8c0*/  FMUL.FTZ R81, R165.reuse, R81 ;  /* 0x00000051a5517220 */ /* 0x040fe40000410000 */
[C---:B------:R-:W-:Y:S02]  /*a8d0*/  FMUL.FTZ R82, R164.reuse, R82 ;  /* 0x00000052a4527220 */ /* 0x040fe40000410000 */
[C---:B------:R-:W-:Y:S01]  /*a8e0*/  FMUL.FTZ R83, R164.reuse, R83 ;  /* 0x00000053a4537220 */ /* 0x040fe20000410000 */
[C---:B------:R-:W-:Y:S01]  /*a8f0*/  HMMA.16816.F32.BF16 R40, R176.reuse, R132, R40 ;  /* 0x00000084b028723c */ /* 0x040fe20000041828 */
[C---:B------:R-:W-:Y:S03]  /*a900*/  FMUL.FTZ R84, R165.reuse, R84 ;  /* 0x00000054a5547220 */ /* 0x040fe60000410000 */
[C---:B------:R-:W-:Y:S02]  /*a910*/  FMUL.FTZ R85, R165.reuse, R85 ;  /* 0x00000055a5557220 */ /* 0x040fe40000410000 */
[C---:B------:R-:W-:Y:S02]  /*a920*/  FMUL.FTZ R86, R164.reuse, R86 ;  /* 0x00000056a4567220 */ /* 0x040fe40000410000 */
[-C--:B------:R-:W-:Y:S01]  /*a930*/  HMMA.16816.F32.BF16 R44, R176, R134.reuse, R44 ;  /* 0x00000086b02c723c */ /* 0x080fe2000004182c */
[----:B------:R-:W-:Y:S03]  /*a940*/  FMUL.FTZ R87, R164, R87 ;  /* 0x00000057a4577220 */ /* 0x000fe60000410000 */
[C---:B------:R-:W-:Y:S02]  /*a950*/  FMUL.FTZ R88, R2.reuse, R88 ;  /* 0x0000005802587220 */ /* 0x040fe40000410000 */
[----:B------:R-:W-:Y:S02]  /*a960*/  FMUL.FTZ R89, R2, R89 ;  /* 0x0000005902597220 */ /* 0x000fe40000410000 */
[C---:B------:R-:W-:Y:S01]  /*a970*/  HMMA.16816.F32.BF16 R48, R192.reuse, R134, R48 ;  /* 0x00000086c030723c */ /* 0x040fe20000041830 */
[----:B------:R-:W2:Y:S03]  /*a980*/  LDSM.16.MT88.4 R132, [R225+0x3880] ;  /* 0x00388000e184783b */ /* 0x000ea60000004200 */
[C---:B------:R-:W-:Y:S02]  /*a990*/  FMUL.FTZ R90, R0.reuse, R90 ;  /* 0x0000005a005a7220 */ /* 0x040fe40000410000 */
[----:B------:R-:W-:Y:S02]  /*a9a0*/  FMUL.FTZ R91, R0, R91 ;  /* 0x0000005b005b7220 */ /* 0x000fe40000410000 */
[-C--:B------:R-:W-:Y:S01]  /*a9b0*/  HMMA.16816.F32.BF16 R52, R192, R136.reuse, R52 ;  /* 0x00000088c034723c */ /* 0x080fe20000041834 */
[C---:B------:R-:W-:Y:S03]  /*a9c0*/  FMUL.FTZ R92, R2.reuse, R92 ;  /* 0x0000005c025c7220 */ /* 0x040fe60000410000 */
[----:B------:R-:W-:Y:S02]  /*a9d0*/  FMUL.FTZ R93, R2, R93 ;  /* 0x0000005d025d7220 */ /* 0x000fe40000410000 */
[C---:B------:R-:W-:Y:S02]  /*a9e0*/  FMUL.FTZ R94, R0.reuse, R94 ;  /* 0x0000005e005e7220 */ /* 0x040fe40000410000 */
[C---:B------:R-:W-:Y:S01]  /*a9f0*/  HMMA.16816.F32.BF16 R56, R176.reuse, R136, R56 ;  /* 0x00000088b038723c */ /* 0x040fe20000041838 */
[----:B------:R-:W-:Y:S03]  /*aa00*/  FMUL.FTZ R95, R0, R95 ;  /* 0x0000005f005f7220 */ /* 0x000fe60000410000 */
[C---:B------:R-:W-:Y:S02]  /*aa10*/  FMUL.FTZ R96, R165.reuse, R96 ;  /* 0x00000060a5607220 */ /* 0x040fe40000410000 */
[----:B------:R-:W-:Y:S02]  /*aa20*/  FMUL.FTZ R97, R165, R97 ;  /* 0x00000061a5617220 */ /* 0x000fe40000410000 */
[-C--:B------:R-:W-:Y:S01]  /*aa30*/  HMMA.16816.F32.BF16 R60, R176, R138.reuse, R60 ;  /* 0x0000008ab03c723c */ /* 0x080fe2000004183c */
[--C-:B------:R-:W-:Y:S03]  /*aa40*/  FFMA.FTZ R136, R196, c[0x0][0x2d0], -R173.reuse ;  /* 0x0000b400c4887a23 */ /* 0x100fe600000108ad */
[C---:B------:R-:W-:Y:S01]  /*aa50*/  FMUL.FTZ R98, R164.reuse, R98 ;  /* 0x00000062a4627220 */ /* 0x040fe20000410000 */
[----:B------:R3:W-:Y:S01]  /*aa60*/  MUFU.EX2 R162, R136 ;  /* 0x0000008800a27308 */ /* 0x0007e20000000800 */
[----:B------:R-:W-:Y:S02]  /*aa70*/  FMUL.FTZ R99, R164, R99 ;  /* 0x00000063a4637220 */ /* 0x000fe40000410000 */
[C---:B------:R-:W-:Y:S01]  /*aa80*/  HMMA.16816.F32.BF16 R64, R192.reuse, R138, R64 ;  /* 0x0000008ac040723c */ /* 0x040fe20000041840 */
[C---:B------:R-:W-:Y:S03]  /*aa90*/  FMUL.FTZ R104, R2.reuse, R104 ;  /* 0x0000006802687220 */ /* 0x040fe60000410000 */
[----:B------:R-:W-:Y:S02]  /*aaa0*/  FMUL.FTZ R105, R2, R105 ;  /* 0x0000006902697220 */ /* 0x000fe40000410000 */
[C---:B------:R-:W-:Y:S02]  /*aab0*/  FMUL.FTZ R106, R0.reuse, R106 ;  /* 0x0000006a006a7220 */ /* 0x040fe40000410000 */
[----:B------:R-:W-:Y:S01]  /*aac0*/  FMUL.FTZ R107, R0, R107 ;  /* 0x0000006b006b7220 */ /* 0x000fe20000410000 */
[-C--:B--2---:R-:W-:Y:S03]  /*aad0*/  HMMA.16816.F32.BF16 R68, R192, R132.reuse, R68 ;  /* 0x00000084c044723c */ /* 0x084fe60000041844 */
[--C-:B-1----:R-:W-:Y:S02]  /*aae0*/  FFMA.FTZ R140, R203, c[0x0][0x2d0], -R173.reuse ;  /* 0x0000b400cb8c7a23 */ /* 0x102fe400000108ad */
[C---:B------:R-:W-:Y:S02]  /*aaf0*/  FMUL.FTZ R108, R2.reuse, R108 ;  /* 0x0000006c026c7220 */ /* 0x040fe40000410000 */
[----:B------:R1:W-:Y:S01]  /*ab00*/  MUFU.EX2 R184, R140 ;  /* 0x0000008c00b87308 */ /* 0x0003e20000000800 */
[C---:B------:R-:W-:Y:S01]  /*ab10*/  HMMA.16816.F32.BF16 R72, R176.reuse, R132, R72 ;  /* 0x00000084b048723c */ /* 0x040fe20000041848 */
[----:B------:R-:W-:Y:S01]  /*ab20*/  FMUL.FTZ R109, R2, R109 ;  /* 0x0000006d026d7220 */ /* 0x000fe20000410000 */
[----:B---3--:R-:W2:Y:S02]  /*ab30*/  LDSM.16.MT88.4 R136, [R226+0x3880] ;  /* 0x00388000e288783b */ /* 0x008ea40000004200 */
[C---:B------:R-:W-:Y:S03]  /*ab40*/  FMUL.FTZ R110, R0.reuse, R110 ;  /* 0x0000006e006e7220 */ /* 0x040fe60000410000 */
[--C-:B------:R-:W-:Y:S01]  /*ab50*/  FFMA.FTZ R132, R199, c[0x0][0x2d0], -R174.reuse ;  /* 0x0000b400c7847a23 */ /* 0x100fe200000108ae */
[-C--:B------:R-:W-:Y:S01]  /*ab60*/  HMMA.16816.F32.BF16 R76, R176, R134.reuse, R76 ;  /* 0x00000086b04c723c */ /* 0x080fe2000004184c */
[----:B------:R-:W-:Y:S02]  /*ab70*/  FMUL.FTZ R111, R0, R111 ;  /* 0x0000006f006f7220 */ /* 0x000fe40000410000 */
[----:B------:R3:W4:Y:S01]  /*ab80*/  MUFU.EX2 R160, R132 ;  /* 0x0000008400a07308 */ /* 0x0007220000000800 */
[C---:B------:R-:W-:Y:S02]  /*ab90*/  FMUL.FTZ R112, R165.reuse, R112 ;  /* 0x00000070a5707220 */ /* 0x040fe40000410000 */
[C---:B------:R-:W-:Y:S02]  /*aba0*/  FMUL.FTZ R113, R165.reuse, R113 ;  /* 0x00000071a5717220 */ /* 0x040fe40000410000 */
[C---:B------:R-:W-:Y:S01]  /*abb0*/  HMMA.16816.F32.BF16 R80, R192.reuse, R134, R80 ;  /* 0x00000086c050723c */ /* 0x040fe20000041850 */
[C---:B------:R-:W-:Y:S03]  /*abc0*/  FMUL.FTZ R114, R164.reuse, R114 ;  /* 0x00000072a4727220 */ /* 0x040fe60000410000 */
[----:B------:R-:W-:Y:S02]  /*abd0*/  FMUL.FTZ R115, R164, R115 ;  /* 0x00000073a4737220 */ /* 0x000fe40000410000 */
[C---:B------:R-:W-:Y:S02]  /*abe0*/  FMUL.FTZ R116, R165.reuse, R116 ;  /* 0x00000074a5747220 */ /* 0x040fe40000410000 */
[--C-:B-1----:R-:W-:Y:S04]  /*abf0*/  FFMA.FTZ R140, R206, c[0x0][0x2d0], -R174.reuse ;  /* 0x0000b400ce8c7a23 */ /* 0x102fe800000108ae */
[----:B------:R1:W-:Y:S01]  /*ac00*/  MUFU.EX2 R196, R140 ;  /* 0x0000008c00c47308 */ /* 0x0003e20000000800 */
[----:B------:R-:W-:Y:S02]  /*ac10*/  FMUL.FTZ R117, R165, R117 ;  /* 0x00000075a5757220 */ /* 0x000fe40000410000 */
[C---:B------:R-:W-:Y:S02]  /*ac20*/  FMUL.FTZ R118, R164.reuse, R118 ;  /* 0x00000076a4767220 */ /* 0x040fe40000410000 */
[----:B------:R-:W-:Y:S02]  /*ac30*/  FMUL.FTZ R119, R164, R119 ;  /* 0x00000077a4777220 */ /* 0x000fe40000410000 */
[----:B---3--:R-:W-:Y:S02]  /*ac40*/  FFMA.FTZ R132, R201, c[0x0][0x2d0], -R173 ;  /* 0x0000b400c9847a23 */ /* 0x008fe400000108ad */
[C---:B------:R-:W-:Y:S02]  /*ac50*/  FMUL.FTZ R120, R2.reuse, R120 ;  /* 0x0000007802787220 */ /* 0x040fe40000410000 */
[----:B------:R3:W5:Y:S01]  /*ac60*/  MUFU.EX2 R163, R132 ;  /* 0x0000008400a37308 */ /* 0x0007620000000800 */
[----:B------:R-:W-:Y:S02]  /*ac70*/  FMUL.FTZ R121, R2, R121 ;  /* 0x0000007902797220 */ /* 0x000fe40000410000 */
[C---:B------:R-:W-:Y:S01]  /*ac80*/  FMUL.FTZ R122, R0.reuse, R122 ;  /* 0x0000007a007a7220 */ /* 0x040fe20000410000 */
[-C--:B--2---:R-:W-:Y:S01]  /*ac90*/  HMMA.16816.F32.BF16 R84, R192, R136.reuse, R84 ;  /* 0x00000088c054723c */ /* 0x084fe20000041854 */
[----:B------:R-:W-:Y:S02]  /*aca0*/  FMUL.FTZ R123, R0, R123 ;  /* 0x0000007b007b7220 */ /* 0x000fe40000410000 */
[C---:B------:R-:W-:Y:S02]  /*acb0*/  FMUL.FTZ R124, R2.reuse, R124 ;  /* 0x0000007c027c7220 */ /* 0x040fe40000410000 */
[----:B------:R-:W-:Y:S02]  /*acc0*/  FMUL.FTZ R125, R2, R125 ;  /* 0x0000007d027d7220 */ /* 0x000fe40000410000 */
[----:B------:R-:W-:Y:S01]  /*acd0*/  FMUL.FTZ R126, R0, R126 ;  /* 0x0000007e007e7220 */ /* 0x000fe20000410000 */
[C---:B------:R-:W-:Y:S01]  /*ace0*/  HMMA.16816.F32.BF16 R88, R176.reuse, R136, R88 ;  /* 0x00000088b058723c */ /* 0x040fe20000041858 */
[--C-:B-1----:R-:W-:Y:S03]  /*acf0*/  FFMA.FTZ R140, R208, c[0x0][0x2d0], -R175.reuse ;  /* 0x0000b400d08c7a23 */ /* 0x102fe600000108af */
[----:B------:R-:W-:Y:S01]  /*ad00*/  FMUL.FTZ R127, R0, R127 ;  /* 0x0000007f007f7220 */ /* 0x000fe20000410000 */
[----:B------:R1:W-:Y:S01]  /*ad10*/  MUFU.EX2 R161, R140 ;  /* 0x0000008c00a17308 */ /* 0x0003e20000000800 */
[----:B------:R-:W-:Y:S02]  /*ad20*/  FMUL.FTZ R128, R165, R128 ;  /* 0x00000080a5807220 */ /* 0x000fe40000410000 */
[-C--:B------:R-:W-:Y:S01]  /*ad30*/  HMMA.16816.F32.BF16 R92, R176, R138.reuse, R92 ;  /* 0x0000008ab05c723c */ /* 0x080fe2000004185c */
[----:B------:R-:W-:Y:S01]  /*ad40*/  FFMA.FTZ R136, R209, c[0x0][0x2d0], -R174 ;  /* 0x0000b400d1887a23 */ /* 0x000fe200000108ae */
[----:B---3--:R-:W2:Y:S02]  /*ad50*/  LDSM.16.MT88.4 R132, [R228+0x3880] ;  /* 0x00388000e484783b */ /* 0x008ea40000004200 */
[C---:B------:R-:W-:Y:S02]  /*ad60*/  FMUL.FTZ R129, R165.reuse, R129 ;  /* 0x00000081a5817220 */ /* 0x040fe40000410000 */
[C---:B------:R-:W-:Y:S01]  /*ad70*/  FMUL.FTZ R130, R164.reuse, R130 ;  /* 0x00000082a4827220 */ /* 0x040fe20000410000 */
[----:B------:R3:W2:Y:S01]  /*ad80*/  MUFU.EX2 R186, R136 ;  /* 0x0000008800ba7308 */ /* 0x0006a20000000800 */
[C---:B------:R-:W-:Y:S01]  /*ad90*/  HMMA.16816.F32.BF16 R96, R192.reuse, R138, R96 ;  /* 0x0000008ac060723c */ /* 0x040fe20000041860 */
[C---:B------:R-:W-:Y:S03]  /*ada0*/  FMUL.FTZ R100, R165.reuse, R100 ;  /* 0x00000064a5647220 */ /* 0x040fe60000410000 */
[----:B------:R-:W-:Y:S02]  /*adb0*/  FMUL.FTZ R101, R165, R101 ;  /* 0x00000065a5657220 */ /* 0x000fe40000410000 */
[C---:B------:R-:W-:Y:S02]  /*adc0*/  FMUL.FTZ R102, R164.reuse, R102 ;  /* 0x00000066a4667220 */ /* 0x040fe40000410000 */
[C---:B------:R-:W-:Y:S04]  /*add0*/  FMUL.FTZ R103, R164.reuse, R103 ;  /* 0x00000067a4677220 */ /* 0x040fe80000410000 */
[----:B------:R-:W-:Y:S02]  /*ade0*/  FMUL.FTZ R131, R164, R131 ;  /* 0x00000083a4837220 */ /* 0x000fe40000410000 */
[--C-:B-1----:R-:W-:Y:S04]  /*adf0*/  FFMA.FTZ R140, R210, c[0x0][0x2d0], -R175.reuse ;  /* 0x0000b400d28c7a23 */ /* 0x102fe800000108af */
[----:B------:R1:W-:Y:S01]  /*ae00*/  MUFU.EX2 R185, R140 ;  /* 0x0000008c00b97308 */ /* 0x0003e20000000800 */
[--C-:B---3--:R-:W-:Y:S09]  /*ae10*/  FFMA.FTZ R136, R205, c[0x0][0x2d0], -R175.reuse ;  /* 0x0000b400cd887a23 */ /* 0x108ff200000108af */
[----:B------:R3:W3:Y:S01]  /*ae20*/  MUFU.EX2 R188, R136 ;  /* 0x0000008800bc7308 */ /* 0x0006e20000000800 */
[-C--:B--2---:R-:W-:Y:S01]  /*ae30*/  HMMA.16816.F32.BF16 R100, R192, R132.reuse, R100 ;  /* 0x00000084c064723c */ /* 0x084fe20000041864 */
[----:B-1----:R-:W-:Y:S07]  /*ae40*/  LDSM.16.MT88.4 R140, [R225+0x2880] ;  /* 0x00288000e18c783b */ /* 0x002fee0000004200 */
[C---:B------:R-:W-:Y:S07]  /*ae50*/  HMMA.16816.F32.BF16 R104, R176.reuse, R132, R104 ;  /* 0x00000084b068723c */ /* 0x040fee0000041868 */
[----:B------:R-:W-:Y:S01]  /*ae60*/  FFMA.FTZ R132, R211, c[0x0][0x2d0], -R175 ;  /* 0x0000b400d3847a23 */ /* 0x000fe200000108af */
[-C--:B------:R-:W-:Y:S01]  /*ae70*/  HMMA.16816.F32.BF16 R108, R176, R134.reuse, R108 ;  /* 0x00000086b06c723c */ /* 0x080fe2000004186c */
[----:B---3--:R-:W1:Y:S02]  /*ae80*/  LDSM.16.MT88.4 R136, [R227+0x3880] ;  /* 0x00388000e388783b */ /* 0x008e640000004200 */
[----:B------:R2:W3:Y:S01]  /*ae90*/  MUFU.EX2 R252, R132 ;  /* 0x0000008400fc7308 */ /* 0x0004e20000000800 */
[----:B----4-:R-:W-:Y:S04]  /*aea0*/  F2FP.BF16.PACK_AB R133, R160, R171 ;  /* 0x000000aba085723e */ /* 0x010fe800000010ff */
[C---:B------:R-:W-:Y:S07]  /*aeb0*/  HMMA.16816.F32.BF16 R112, R192.reuse, R134, R112 ;  /* 0x00000086c070723c */ /* 0x040fee0000041870 */
[----:B-----5:R-:W-:Y:S02]  /*aec0*/  F2FP.BF16.PACK_AB R134, R184, R163 ;  /* 0x000000a3b886723e */ /* 0x020fe400000010ff */
[----:B------:R-:W-:Y:S03]  /*aed0*/  F2FP.BF16.PACK_AB R135, R186, R196 ;  /* 0x000000c4ba87723e */ /* 0x000fe600000010ff */
[--C-:B--2---:R-:W-:Y:S04]  /*aee0*/  FFMA.FTZ R132, R200, c[0x0][0x2d0], -R166.reuse ;  /* 0x0000b400c8847a23 */ /* 0x104fe800000108a6 */
[----:B------:R2:W-:Y:S01]  /*aef0*/  MUFU.EX2 R205, R132 ;  /* 0x0000008400cd7308 */ /* 0x0005e20000000800 */
[-C--:B-1----:R-:W-:Y:S08]  /*af00*/  HMMA.16816.F32.BF16 R116, R192, R136.reuse, R116 ;  /* 0x00000088c074723c */ /* 0x082ff00000041874 */
[C---:B------:R-:W-:Y:S01]  /*af10*/  HMMA.16816.F32.BF16 R120, R176.reuse, R136, R120 ;  /* 0x00000088b078723c */ /* 0x040fe20000041878 */
[--C-:B--2---:R-:W-:Y:S06]  /*af20*/  FFMA.FTZ R132, R202, c[0x0][0x2d0], -R166.reuse ;  /* 0x0000b400ca847a23 */ /* 0x104fec00000108a6 */
[----:B------:R-:W-:Y:S01]  /*af30*/  F2FP.BF16.PACK_AB R136, R161, R188 ;  /* 0x000000bca188723e */ /* 0x000fe200000010ff */
[-C--:B------:R-:W-:Y:S01]  /*af40*/  HMMA.16816.F32.BF16 R124, R176, R138.reuse, R124 ;  /* 0x0000008ab07c723c */ /* 0x080fe2000004187c */
[----:B------:R1:W2:Y:S07]  /*af50*/  MUFU.EX2 R203, R132 ;  /* 0x0000008400cb7308 */ /* 0x0002ae0000000800 */
[----:B------:R-:W-:Y:S07]  /*af60*/  HMMA.16816.F32.BF16 R128, R192, R138, R128 ;  /* 0x0000008ac080723c */ /* 0x000fee0000041880 */
[----:B---3--:R-:W-:Y:S01]  /*af70*/  F2FP.BF16.PACK_AB R138, R252, R185 ;  /* 0x000000b9fc8a723e */ /* 0x008fe200000010ff */
        /* <DEDUP_REMOVED lines=16> */
[----:B------:R2:W-:Y:S05]  /*b080*/  MUFU.EX2 R250, R144 ;  /* 0x0000009000fa7308 */ /* 0x0005ea0000000800 */
[C---:B------:R-:W-:Y:S08]  /*b090*/  HMMA.16816.F32.BF16 R32, R132.reuse, R146, R32 ;  /* 0x000000928420723c */ /* 0x040ff00000041820 */
[-C--:B------:R-:W-:Y:S08]  /*b0a0*/  HMMA.16816.F32.BF16 R36, R132, R148.reuse, R36 ;  /* 0x000000948424723c */ /* 0x080ff00000041824 */
[C---:B------:R-:W-:Y:S01]  /*b0b0*/  HMMA.16816.F32.BF16 R40, R136.reuse, R148, R40 ;  /* 0x000000948828723c */ /* 0x040fe20000041828 */
[--C-:B--2---:R-:W-:Y:S06]  /*b0c0*/  FFMA.FTZ R144, R216, c[0x0][0x2d0], -R173.reuse ;  /* 0x0000b400d8907a23 */ /* 0x104fec00000108ad */
[--C-:B------:R-:W-:Y:S01]  /*b0d0*/  FFMA.FTZ R148, R221, c[0x0][0x2d0], -R174.reuse ;  /* 0x0000b400dd947a23 */ /* 0x100fe200000108ae */
[-C--:B------:R-:W-:Y:S01]  /*b0e0*/  HMMA.16816.F32.BF16 R44, R136, R150.reuse, R44 ;  /* 0x00000096882c723c */ /* 0x080fe2000004182c */
[----:B------:R2:W-:Y:S03]  /*b0f0*/  MUFU.EX2 R251, R144 ;  /* 0x0000009000fb7308 */ /* 0x0005e60000000800 */
[----:B------:R-:W-:Y:S04]  /*b100*/  MOV R221, R186 ;  /* 0x000000ba00dd7202 */ /* 0x000fe80000000f00 */
[C---:B------:R-:W-:Y:S03]  /*b110*/  HMMA.16816.F32.BF16 R48, R132.reuse, R150, R48 ;  /* 0x000000968430723c */ /* 0x040fe60000041830 */
[----:B------:R3:W-:Y:S05]  /*b120*/  MUFU.EX2 R216, R148 ;  /* 0x0000009400d87308 */ /* 0x0007ea0000000800 */
[-C--:B------:R-:W-:Y:S08]  /*b130*/  HMMA.16816.F32.BF16 R52, R132, R152.reuse, R52 ;  /* 0x000000988434723c */ /* 0x080ff00000041834 */
[C---:B------:R-:W-:Y:S01]  /*b140*/  HMMA.16816.F32.BF16 R56, R136.reuse, R152, R56 ;  /* 0x000000988838723c */ /* 0x040fe20000041838 */
[--C-:B--2---:R-:W-:Y:S04]  /*b150*/  FFMA.FTZ R144, R217, c[0x0][0x2d0], -R174.reuse ;  /* 0x0000b400d9907a23 */ /* 0x104fe800000108ae */
[----:B------:R2:W4:Y:S02]  /*b160*/  MUFU.EX2 R217, R144 ;  /* 0x0000009000d97308 */ /* 0x0005240000000800 */
[----:B------:R-:W-:Y:S01]  /*b170*/  MOV R152, R187 ;  /* 0x000000bb00987202 */ /* 0x000fe20000000f00 */
[-C--:B------:R-:W-:Y:S01]  /*b180*/  HMMA.16816.F32.BF16 R60, R136, R154.reuse, R60 ;  /* 0x0000009a883c723c */ /* 0x080fe2000004183c */
[--C-:B---3--:R-:W-:Y:S03]  /*b190*/  FFMA.FTZ R148, R223, c[0x0][0x2d0], -R173.reuse ;  /* 0x0000b400df947a23 */ /* 0x108fe600000108ad */
[----:B------:R-:W-:Y:S01]  /*b1a0*/  MOV R223, R183 ;  /* 0x000000b700df7202 */ /* 0x000fe20000000f00 */
[----:B------:R-:W-:Y:S01]  /*b1b0*/  FFMA.FTZ R173, R242, c[0x0][0x2d0], -R173 ;  /* 0x0000b400f2ad7a23 */ /* 0x000fe200000108ad */
[----:B------:R-:W-:Y:S02]  /*b1c0*/  MOV R242, R182 ;  /* 0x000000b600f27202 */ /* 0x000fe40000000f00 */
[C---:B------:R-:W-:Y:S01]  /*b1d0*/  HMMA.16816.F32.BF16 R64, R132.reuse, R154, R64 ;  /* 0x0000009a8440723c */ /* 0x040fe20000041840 */
[----:B------:R3:W-:Y:S06]  /*b1e0*/  MUFU.EX2 R215, R148 ;  /* 0x0000009400d77308 */ /* 0x0007ec0000000800 */
[----:B------:R-:W-:Y:S01]  /*b1f0*/  MOV R155, R185 ;  /* 0x000000b9009b7202 */ /* 0x000fe20000000f00 */
[-C--:B-1----:R-:W-:Y:S01]  /*b200*/  HMMA.16816.F32.BF16 R68, R132, R140.reuse, R68 ;  /* 0x0000008c8444723c */ /* 0x082fe20000041844 */
[----:B------:R-:W-:Y:S02]  /*b210*/  MOV R154, R184 ;  /* 0x000000b8009a7202 */ /* 0x000fe40000000f00 */
[----:B------:R4:W1:Y:S01]  /*b220*/  MUFU.EX2 R211, R173 ;  /* 0x000000ad00d37308 */ /* 0x0008620000000800 */
[----:B--2---:R-:W2:Y:S04]  /*b230*/  LDSM.16.MT88.4 R144, [R226+0x4080] ;  /* 0x00408000e290783b */ /* 0x004ea80000004200 */
[C---:B------:R-:W-:Y:S07]  /*b240*/  HMMA.16816.F32.BF16 R72, R136.reuse, R140, R72 ;  /* 0x0000008c8848723c */ /* 0x040fee0000041848 */
[--C-:B------:R-:W-:Y:S01]  /*b250*/  FFMA.FTZ R140, R245, c[0x0][0x2d0], -R174.reuse ;  /* 0x0000b400f58c7a23 */ /* 0x100fe200000108ae */
[-C--:B------:R-:W-:Y:S01]  /*b260*/  HMMA.16816.F32.BF16 R76, R136, R142.reuse, R76 ;  /* 0x0000008e884c723c */ /* 0x080fe2000004184c */
[----:B---3--:R-:W3:Y:S02]  /*b270*/  LDSM.16.MT88.4 R148, [R228+0x4080] ;  /* 0x00408000e494783b */ /* 0x008ee40000004200 */
[----:B------:R5:W-:Y:S01]  /*b280*/  MUFU.EX2 R210, R140 ;  /* 0x0000008c00d27308 */ /* 0x000be20000000800 */
[----:B------:R-:W-:Y:S01]  /*b290*/  MOV R245, R196 ;  /* 0x000000c400f57202 */ /* 0x000fe20000000f00 */
[----:B------:R-:W-:Y:S01]  /*b2a0*/  FFMA.FTZ R174, R248, c[0x0][0x2d0], -R174 ;  /* 0x0000b400f8ae7a23 */ /* 0x000fe200000108ae */
[----:B------:R-:W-:Y:S02]  /*b2b0*/  MOV R248, R163 ;  /* 0x000000a300f87202 */ /* 0x000fe40000000f00 */
[C---:B------:R-:W-:Y:S01]  /*b2c0*/  HMMA.16816.F32.BF16 R80, R132.reuse, R142, R80 ;  /* 0x0000008e8450723c */ /* 0x040fe20000041850 */
[----:B------:R-:W-:Y:S03]  /*b2d0*/  LDSM.16.MT88.4 R196, [R227+0x3080] ;  /* 0x00308000e3c4783b */ /* 0x000fe60000004200 */
[----:B----4-:R-:W-:Y:S01]  /*b2e0*/  F2FP.BF16.PACK_AB R173, R216, R217 ;  /* 0x000000d9d8ad723e */ /* 0x010fe200000010ff */
[----:B------:R1:W-:Y:S01]  /*b2f0*/  MUFU.EX2 R209, R174 ;  /* 0x000000ae00d17308 */ /* 0x0003e20000000800 */
[--C-:B-----5:R-:W-:Y:S01]  /*b300*/  FFMA.FTZ R140, R244, c[0x0][0x2d0], -R175.reuse ;  /* 0x0000b400f48c7a23 */ /* 0x120fe200000108af */
[----:B------:R-:W-:Y:S01]  /*b310*/  MOV R244, R161 ;  /* 0x000000a100f47202 */ /* 0x000fe20000000f00 */
[-C--:B--2---:R-:W-:Y:S01]  /*b320*/  HMMA.16816.F32.BF16 R84, R132, R144.reuse, R84 ;  /* 0x000000908454723c */ /* 0x084fe20000041854 */
[----:B------:R-:W-:Y:S06]  /*b330*/  MOV R161, R159 ;  /* 0x0000009f00a17202 */ /* 0x000fec0000000f00 */
[----:B------:R2:W-:Y:S01]  /*b340*/  MUFU.EX2 R208, R140 ;  /* 0x0000008c00d07308 */ /* 0x0005e20000000800 */
[----:B------:R-:W-:Y:S01]  /*b350*/  MOV R159, R191 ;  /* 0x000000bf009f7202 */ /* 0x000fe20000000f00 */
[C---:B------:R-:W-:Y:S03]  /*b360*/  HMMA.16816.F32.BF16 R88, R136.reuse, R144, R88 ;  /* 0x000000908858723c */ /* 0x040fe60000041858 */
[----:B-1----:R-:W-:Y:S04]  /*b370*/  F2FP.BF16.PACK_AB R174, R211, R215 ;  /* 0x000000d7d3ae723e */ /* 0x002fe800000010ff */
[--C-:B------:R-:W-:Y:S01]  /*b380*/  FFMA.FTZ R144, R213, c[0x0][0x2d0], -R166.reuse ;  /* 0x0000b400d5907a23 */ /* 0x100fe200000108a6 */
[-C--:B------:R-:W-:Y:S01]  /*b390*/  HMMA.16816.F32.BF16 R92, R136, R146.reuse, R92 ;  /* 0x00000092885c723c */ /* 0x080fe2000004185c */
[----:B------:R-:W-:Y:S02]  /*b3a0*/  MOV R213, R171 ;  /* 0x000000ab00d57202 */ /* 0x000fe40000000f00 */
[----:B------:R1:W-:Y:S05]  /*b3b0*/  MUFU.EX2 R171, R144 ;  /* 0x0000009000ab7308 */ /* 0x0003ea0000000800 */
[C---:B------:R-:W-:Y:S01]  /*b3c0*/  HMMA.16816.F32.BF16 R96, R132.reuse, R146, R96 ;  /* 0x000000928460723c */ /* 0x040fe20000041860 */
[--C-:B--2---:R-:W-:Y:S03]  /*b3d0*/  FFMA.FTZ R140, R246, c[0x0][0x2d0], -R175.reuse ;  /* 0x0000b400f68c7a23 */ /* 0x104fe600000108af */
[----:B------:R-:W-:Y:S02]  /*b3e0*/  MOV R246, R160 ;  /* 0x000000a000f67202 */ /* 0x000fe40000000f00 */
[----:B------:R-:W-:Y:S02]  /*b3f0*/  MOV R160, R190 ;  /* 0x000000be00a07202 */ /* 0x000fe40000000f00 */
[-C--:B---3--:R-:W-:Y:S01]  /*b400*/  HMMA.16816.F32.BF16 R100, R132, R148.reuse, R100 ;  /* 0x000000948464723c */ /* 0x088fe20000041864 */
[----:B------:R2:W3:Y:S03]  /*b410*/  MUFU.EX2 R207, R140 ;  /* 0x0000008c00cf7308 */ /* 0x0004e60000000800 */
[----:B------:R-:W-:Y:S04]  /*b420*/  MOV R153, R160 ;  /* 0x000000a000997202 */ /* 0x000fe80000000f00 */
[C---:B------:R-:W-:Y:S01]  /*b430*/  HMMA.16816.F32.BF16 R104, R136.reuse, R148, R104 ;  /* 0x000000948868723c */ /* 0x040fe20000041868 */
[--C-:B-1----:R-:W-:Y:S03]  /*b440*/  FFMA.FTZ R144, R212, c[0x0][0x2d0], -R166.reuse ;  /* 0x0000b400d4907a23 */ /* 0x102fe600000108a6 */
[----:B------:R-:W-:Y:S03]  /*b450*/  MOV R212, R162 ;  /* 0x000000a200d47202 */ /* 0x000fe60000000f00 */
[----:B------:R-:W-:Y:S01]  /*b460*/  MOV R149, R170 ;  /* 0x000000aa00957202 */ /* 0x000fe20000000f00 */
[-C--:B------:R-:W-:Y:S01]  /*b470*/  HMMA.16816.F32.BF16 R108, R136, R150.reuse, R108 ;  /* 0x00000096886c723c */ /* 0x080fe2000004186c */
[----:B------:R1:W4:Y:S03]  /*b480*/  MUFU.EX2 R200, R144 ;  /* 0x0000009000c87308 */ /* 0x0003260000000800 */
[----:B------:R-:W-:Y:S04]  /*b490*/  MOV R148, R181 ;  /* 0x000000b500947202 */ /* 0x000fe80000000f00 */
[C---:B------:R-:W-:Y:S01]  /*b4a0*/  HMMA.16816.F32.BF16 R112, R132.reuse, R150, R112 ;  /* 0x000000968470723c */ /* 0x040fe20000041870 */
[--C-:B--2---:R-:W-:Y:S03]  /*b4b0*/  FFMA.FTZ R140, R247, c[0x0][0x2d0], -R175.reuse ;  /* 0x0000b400f78c7a23 */ /* 0x104fe600000108af */
[----:B------:R-:W-:Y:S01]  /*b4c0*/  MOV R247, R189 ;  /* 0x000000bd00f77202 */ /* 0x000fe20000000f00 */
[----:B------:R2:W-:Y:S01]  /*b4d0*/  MUFU.EX2 R206, R140 ;  /* 0x0000008c00ce7308 */ /* 0x0005e20000000800 */
[----:B------:R-:W-:Y:S01]  /*b4e0*/  FFMA.FTZ R175, R249, c[0x0][0x2d0], -R175 ;  /* 0x0000b400f9af7a23 */ /* 0x000fe200000108af */
[----:B------:R-:W-:Y:S02]  /*b4f0*/  MOV R249, R188 ;  /* 0x000000bc00f97202 */ /* 0x000fe40000000f00 */
[----:B------:R-:W-:Y:S03]  /*b500*/  LDSM.16.MT88.4 R188, [R225+0x3080] ;  /* 0x00308000e1bc783b */ /* 0x000fe60000004200 */
[----:B---3--:R-:W-:Y:S02]  /*b510*/  F2FP.BF16.PACK_AB R192, R207, R208 ;  /* 0x000000d0cfc0723e */ /* 0x008fe400000010ff */
[----:B------:R-:W-:Y:S01]  /*b520*/  MOV R151, R180 ;  /* 0x000000b400977202 */ /* 0x000fe20000000f00 */
[----:B------:R3:W5:Y:S01]  /*b530*/  MUFU.EX2 R204, R175 ;  /* 0x000000af00cc7308 */ /* 0x0007620000000800 */
[--C-:B-1----:R-:W-:Y:S01]  /*b540*/  FFMA.FTZ R144, R214, c[0x0][0x2d0], -R166.reuse ;  /* 0x0000b400d6907a23 */ /* 0x102fe200000108a6 */
[----:B----4-:R-:W-:Y:S01]  /*b550*/  F2FP.BF16.PACK_AB R193, R200, R171 ;  /* 0x000000abc8c1723e */ /* 0x010fe200000010ff */
[----:B------:R-:W-:Y:S01]  /*b560*/  FFMA.FTZ R166, R172, c[0x0][0x2d0], -R166 ;  /* 0x0000b400aca67a23 */ /* 0x000fe200000108a6 */
[----:B------:R-:W-:Y:S02]  /*b570*/  F2FP.BF16.PACK_AB R172, R251, R250 ;  /* 0x000000fafbac723e */ /* 0x000fe400000010ff */
[----:B------:R-:W-:Y:S02]  /*b580*/  MOV R214, R161 ;  /* 0x000000a100d67202 */ /* 0x000fe40000000f00 */
[----:B------:R-:W-:Y:S02]  /*b590*/  LDSM.16.MT88.4 R160, [R228+0x3080] ;  /* 0x00308000e4a0783b */ /* 0x000fe40000004200 */
[----:B------:R1:W-:Y:S06]  /*b5a0*/  MUFU.EX2 R170, R144 ;  /* 0x0000009000aa7308 */ /* 0x0003ec0000000800 */
[----:B--2---:R-:W2:Y:S04]  /*b5b0*/  LDSM.16.MT88.4 R140, [R227+0x4080] ;  /* 0x00408000e38c783b */ /* 0x004ea80000004200 */
[----:B------:R-:W4:Y:S01]  /*b5c0*/  MUFU.EX2 R166, R166 ;  /* 0x000000a600a67308 */ /* 0x000f220000000800 */
[----:B---3--:R-:W-:Y:S02]  /*b5d0*/  F2FP.BF16.PACK_AB R175, R209, R210 ;  /* 0x000000d2d1af723e */ /* 0x008fe400000010ff */
[----:B-----5:R-:W-:Y:S01]  /*b5e0*/  F2FP.BF16.PACK_AB R194, R204, R206 ;  /* 0x000000ceccc2723e */ /* 0x020fe200000010ff */
[----:B-1----:R-:W1:Y:S01]  /*b5f0*/  LDSM.16.MT88.4 R144, [R226+0x3080] ;  /* 0x00308000e290783b */ /* 0x002e620000004200 */
[----:B----4-:R-:W-:Y:S01]  /*b600*/  F2FP.BF16.PACK_AB R195, R166, R170 ;  /* 0x000000aaa6c3723e */ /* 0x010fe200000010ff */
[-C--:B--2---:R-:W-:Y:S08]  /*b610*/  HMMA.16816.F32.BF16 R116, R132, R140.reuse, R116 ;  /* 0x0000008c8474723c */ /* 0x084ff00000041874 */
[C---:B------:R-:W-:Y:S08]  /*b620*/  HMMA.16816.F32.BF16 R120, R136.reuse, R140, R120 ;  /* 0x0000008c8878723c */ /* 0x040ff00000041878 */
[-C--:B------:R-:W-:Y:S08]  /*b630*/  HMMA.16816.F32.BF16 R124, R136, R142.reuse, R124 ;  /* 0x0000008e887c723c */ /* 0x080ff0000004187c */
        /* <DEDUP_REMOVED lines=12> */
[C---:B------:R-:W-:Y:S01]  /*b700*/  HMMA.16816.F32.BF16 R136, R192.reuse, R144, R24 ;  /* 0x00000090c088723c */ /* 0x040fe20000041818 */
[----:B------:R-:W-:Y:S03]  /*b710*/  MOV R22, R148 ;  /* 0x0000009400167202 */ /* 0x000fe60000000f00 */
[----:B------:R-:W-:Y:S03]  /*b720*/  MOV R21, R149 ;  /* 0x0000009500157202 */ /* 0x000fe60000000f00 */
[----:B------:R-:W-:Y:S01]  /*b730*/  MOV R27, R242 ;  /* 0x000000f2001b7202 */ /* 0x000fe20000000f00 */
[-C--:B------:R-:W-:Y:S01]  /*b740*/  HMMA.16816.F32.BF16 R140, R192, R146.reuse, R28 ;  /* 0x00000092c08c723c */ /* 0x080fe2000004181c */
[----:B------:R-:W5:Y:S03]  /*b750*/  LDL.LU R29, [R1+0x14] ;  /* 0x00001400011d7983 */ /* 0x000f660000300800 */
[----:B------:R-:W-:Y:S01]  /*b760*/  MOV R242, R155 ;  /* 0x0000009b00f27202 */ /* 0x000fe20000000f00 */
[----:B------:R-:W5:Y:S01]  /*b770*/  LDL.LU R28, [R1+0x1c] ;  /* 0x00001c00011c7983 */ /* 0x000f620000300800 */
[----:B------:R-:W-:Y:S02]  /*b780*/  MOV R24, R223 ;  /* 0x000000df00187202 */ /* 0x000fe40000000f00 */
[C---:B------:R-:W-:Y:S01]  /*b790*/  HMMA.16816.F32.BF16 R144, R172.reuse, R146, R32 ;  /* 0x00000092ac90723c */ /* 0x040fe20000041820 */
[----:B------:R-:W5:Y:S03]  /*b7a0*/  LDL.LU R34, [R1+0x18] ;  /* 0x0000180001227983 */ /* 0x000f660000300800 */
[----:B------:R-:W-:Y:S02]  /*b7b0*/  MOV R223, R154 ;  /* 0x0000009a00df7202 */ /* 0x000fe40000000f00 */
[----:B------:R-:W-:Y:S02]  /*b7c0*/  MOV R26, R152 ;  /* 0x00000098001a7202 */ /* 0x000fe40000000f00 */
[-C--:B------:R-:W-:Y:S01]  /*b7d0*/  HMMA.16816.F32.BF16 R148, R172, R160.reuse, R36 ;  /* 0x000000a0ac94723c */ /* 0x080fe20000041824 */
[----:B------:R-:W-:Y:S03]  /*b7e0*/  MOV R25, R153 ;  /* 0x0000009900197202 */ /* 0x000fe60000000f00 */
[----:B------:R-:W-:Y:S02]  /*b7f0*/  MOV R30, R159 ;  /* 0x0000009f001e7202 */ /* 0x000fe40000000f00 */
[----:B------:R-:W-:Y:S02]  /*b800*/  MOV R31, R158 ;  /* 0x0000009e001f7202 */ /* 0x000fe40000000f00 */
[C---:B------:R-:W-:Y:S01]  /*b810*/  HMMA.16816.F32.BF16 R152, R192.reuse, R160, R40 ;  /* 0x000000a0c098723c */ /* 0x040fe20000041828 */
[----:B------:R-:W-:Y:S03]  /*b820*/  MOV R33, R157 ;  /* 0x0000009d00217202 */ /* 0x000fe60000000f00 */
[----:B------:R-:W-:Y:S04]  /*b830*/  MOV R35, R156 ;  /* 0x0000009c00237202 */ /* 0x000fe80000000f00 */
        /* <DEDUP_REMOVED lines=21> */
[----:B------:R-:W-:Y:S01]  /*b990*/  HMMA.16816.F32.BF16 R128, R172, R18, R128 ;  /* 0x00000012ac80723c */ /* 0x000fe20000041880 */
[----:B-----5:R-:W-:Y:S03]  /*b9a0*/  FFMA.FTZ R164, R164, R29, R35 ;  /* 0x0000001da4a47223 */ /* 0x020fe60000010023 */
[----:B------:R-:W-:Y:S02]  /*b9b0*/  FFMA.FTZ R4, R2, R28, R30 ;  /* 0x0000001c02047223 */ /* 0x000fe4000001001e */
[----:B------:R-:W-:Y:S02]  /*b9c0*/  FADD.FTZ R164, R24, R164 ;  /* 0x000000a418a47221 */ /* 0x000fe40000010000 */
[----:B------:R-:W-:Y:S04]  /*b9d0*/  FFMA.FTZ R165, R165, R34, R33 ;  /* 0x00000022a5a57223 */ /* 0x000fe80000010021 */
[----:B------:R-:W-:Y:S02]  /*b9e0*/  FADD.FTZ R4, R25, R4 ;  /* 0x0000000419047221 */ /* 0x000fe40000010000 */
        /* <DEDUP_REMOVED lines=39> */
[----:B------:R-:W-:Y:S01]  /*bc60*/  FADD.FTZ R4, R210, R6 ;  /* 0x00000006d2047221 */ /* 0x000fe20000010000 */
[----:B------:R1:W-:Y:S01]  /*bc70*/  STL [R1+0x18], R5 ;  /* 0x0000180501007387 */ /* 0x0003e20000100800 */
[----:B------:R-:W-:Y:S02]  /*bc80*/  FADD.FTZ R2, R206, R2 ;  /* 0x00000002ce027221 */ /* 0x000fe40000010000 */
[----:B------:R-:W-:Y:S02]  /*bc90*/  FADD.FTZ R4, R209, R4 ;  /* 0x00000004d1047221 */ /* 0x000fe40000010000 */
[----:B------:R-:W-:Y:S02]  /*bca0*/  FADD.FTZ R2, R204, R2 ;  /* 0x00000002cc027221 */ /* 0x000fe40000010000 */
[----:B------:R-:W-:Y:S01]  /*bcb0*/  FADD.FTZ R0, R170, R0 ;  /* 0x00000000aa007221 */ /* 0x000fe20000010000 */
[----:B------:R1:W-:Y:S01]  /*bcc0*/  STL [R1+0x14], R4 ;  /* 0x0000140401007387 */ /* 0x0003e20000100800 */
[----:B------:R-:W-:Y:S02]  /*bcd0*/  MOV R170, R167 ;  /* 0x000000a700aa7202 */ /* 0x000fe40000000f00 */
[----:B------:R-:W-:Y:S01]  /*bce0*/  FADD.FTZ R0, R166, R0 ;  /* 0x00000000a6007221 */ /* 0x000fe20000010000 */
[----:B------:R1:W-:Y:S01]  /*bcf0*/  STL [R1+0x1c], R2 ;  /* 0x00001c0201007387 */ /* 0x0003e20000100800 */
[----:B------:R-:W-:Y:S03]  /*bd00*/  MOV R166, R168 ;  /* 0x000000a800a67202 */ /* 0x000fe60000000f00 */
[----:B------:R1:W-:Y:S01]  /*bd10*/  STL [R1+0x20], R0 ;  /* 0x0000200001007387 */ /* 0x0003e20000100800 */
[----:B------:R-:W-:-:S05]  /*bd20*/  @P0 BRA `(.L_x_1043) ;  /* 0xffffb75000000947 */ /* 0x000fca000383ffff */
.L_x_1026:
[----:B------:R-:W2:Y:S01]  /*bd30*/  S2UR UR6, SR_CTAID.X ;  /* 0x00000000000679c3 */ /* 0x000ea20000002500 */
[----:B------:R-:W-:-:S02]  /*bd40*/  UISETP.NE.AND UP1, UPT, UR17, URZ, UPT ;  /* 0x0000003f1100728c */ /* 0x000fc4000bf25270 */
[----:B------:R-:W-:Y:S02]  /*bd50*/  ULDC.64 UR4, c[0x0][0x2c8] ;  /* 0x0000b20000047ab9 */ /* 0x000fe40000000a00 */
[----:B------:R-:W-:-:S06]  /*bd60*/  UISETP.NE.AND UP0, UPT, UR16, URZ, UPT ;  /* 0x0000003f1000728c */ /* 0x000fcc000bf05270 */
[----:B------:R-:W-:Y:S01]  /*bd70*/  PLOP3.LUT P0, PT, PT, PT, UP0, 0x40, 0x0 ;  /* 0x000000000000781c */ /* 0x000fe20003f0e808 */
[----:B--2---:R-:W-:-:S04]  /*bd80*/  ULEA UR6, UR6, 0x7f, 0x7 ;  /* 0x0000007f06067891 */ /* 0x004fc8000f8e383f */
[----:B------:R-:W-:Y:S02]  /*bd90*/  UIMAD.WIDE.U32 UR22, UR6, UR4, URZ ;  /* 0x00000004061672a5 */ /* 0x000fe4000f8e003f */
[----:B------:R-:W-:-:S05]  /*bda0*/  UIADD3 UR4, UR9, 0x1, -UR15 ;  /* 0x0000000109047890 */ /* 0x000fca000fffe80f */
[----:B------:R-:W-:Y:S02]  /*bdb0*/  @UP1 UMOV UR7, UR23 ;  /* 0x0000001700071c82 */ /* 0x000fe40008000000 */
[----:B------:R-:W-:-:S04]  /*bdc0*/  @UP1 USHF.R.U32.HI UR6, URZ, UR5, UR7 ;  /* 0x000000053f061299 */ /* 0x000fc80008011607 */
[----:B------:R-:W-:-:S03]  /*bdd0*/  UIADD3 UR7, UR4, UR6, URZ ;  /* 0x0000000604077290 */ /* 0x000fc6000fffe03f */
        /* <DEDUP_REMOVED lines=14> */
.L_x_1045:
[----:B------:R-:W-:Y:S02]  /*bec0*/  ULDC UR4, c[0x0][0x32c] ;  /* 0x0000cb0000047ab9 */ /* 0x000fe40000000800 */
[----:B------:R-:W-:-:S03]  /*bed0*/  UISETP.NE.AND UP0, UPT, UR4, 0x1, UPT ;  /* 0x000000010400788c */ /* 0x000fc6000bf05270 */
[----:B------:R-:W-:Y:S02]  /*bee0*/  ULDC.64 UR4, c[0x0][0x330] ;  /* 0x0000cc0000047ab9 */ /* 0x000fe40000000a00 */
[----:B------:R-:W-:-:S06]  /*bef0*/  UIMAD.WIDE.U32 UR22, UR7, UR4, URZ ;  /* 0x00000004071672a5 */ /* 0x000fcc000f8e003f */
[----:B------:R-:W-:Y:S02]  /*bf00*/  @UP0 USHF.R.U32.HI UR7, URZ, UR5, UR23 ;  /* 0x000000053f070299 */ /* 0x000fe40008011617 */
.L_x_1046:
[----:B------:R-:W-:Y:S02]  /*bf10*/  ULDC UR4, c[0x0][0x32c] ;  /* 0x0000cb0000047ab9 */ /* 0x000fe40000000800 */
[----:B------:R-:W-:-:S04]  /*bf20*/  UIMAD UR4, UR7, UR4, URZ ;  /* 0x00000004070472a4 */ /* 0x000fc8000f8e023f */
[----:B------:R-:W-:-:S04]  /*bf30*/  UISETP.LT.AND UP0, UPT, UR6, UR4, UPT ;  /* 0x000000040600728c */ /* 0x000fc8000bf01270 */
[----:B------:R-:W-:-:S04]  /*bf40*/  USEL UR6, UR6, UR4, !UP0 ;  /* 0x0000000406067287 */ /* 0x000fc8000c000000 */
.L_x_1044:
[----:B------:R-:W-:-:S04]  /*bf50*/  UIADD3 UR6, UR6, 0x2f, URZ ;  /* 0x0000002f06067890 */ /* 0x000fc8000fffe03f */
        /* <DEDUP_REMOVED lines=8> */
[----:B-1----:R-:W-:Y:S01]  /*bfe0*/  IMAD.MOV.U32 R2, RZ, RZ, R168 ;  /* 0x000000ffff027224 */ /* 0x002fe200078e00a8 */
[----:B------:R-:W-:Y:S01]  /*bff0*/  MOV R170, R3 ;  /* 0x0000000300aa7202 */ /* 0x000fe20000000f00 */
[----:B------:R-:W-:Y:S01]  /*c000*/  IMAD.MOV.U32 R0, RZ, RZ, R169 ;  /* 0x000000ffff007224 */ /* 0x000fe200078e00a9 */
[----:B------:R-:W-:Y:S01]  /*c010*/  MOV R164, R167 ;  /* 0x000000a700a47202 */ /* 0x000fe20000000f00 */
[----:B------:R-:W-:Y:S02]  /*c020*/  UMOV UR23, UR13 ;  /* 0x0000000d00177c82 */ /* 0x000fe40008000000 */
[----:B------:R-:W-:Y:S02]  /*c030*/  ULDC.64 UR6, c[0x0][0x208] ;  /* 0x0000820000067ab9 */ /* 0x000fe40000000a00 */
[----:B------:R-:W-:Y:S02]  /*c040*/  ULDC.64 UR4, c[0x0][0x1e0] ;  /* 0x0000780000047ab9 */ /* 0x000fe40000000a00 */
.L_x_1048:
[----:B------:R-:W2:Y:S01]  /*c050*/  LDL.64 R22, [R1+0x38] ;  /* 0x0000380001167983 */ /* 0x000ea20000100a00 */
[----:B------:R-:W-:Y:S04]  /*c060*/  DEPBAR.LE SB0, 0x0 ;  /* 0x000080000000791a */ /* 0x000fe80000000000 */
[----:B------:R-:W-:Y:S01]  /*c070*/  UISETP.GT.AND UP0, UPT, UR8, UR23, UPT ;  /* 0x000000170800728c */ /* 0x000fe2000bf04270 */
[----:B------:R-:W3:Y:S06]  /*c080*/  LDL.64 R20, [R1+0x48] ;  /* 0x0000480001147983 */ /* 0x000eec0000100a00 */
[----:B------:R-:W-:Y:S01]  /*c090*/  BAR.SYNC.DEFER_BLOCKING 0x0 ;  /* 0x0000000000007b1d */ /* 0x000fe20000010000 */
[----:B------:R-:W-:Y:S03]  /*c0a0*/  PLOP3.LUT P0, PT, PT, PT, UP0, 0x80, 0x0 ;  /* 0x000000000000781c */ /* 0x000fe60003f0f008 */
[----:B------:R-:W-:Y:S02]  /*c0b0*/  @!UP0 USHF.R.S32.HI UR13, URZ, 0x1f, UR23 ;  /* 0x0000001f3f0d8899 */ /* 0x000fe40008011417 */
[----:B------:R-:W-:Y:S02]  /*c0c0*/  @!UP0 UIMAD.WIDE.U32 UR24, UR23, UR6, URZ ;  /* 0x00000006171882a5 */ /* 0x000fe4000f8e003f */
[----:B------:R-:W-:Y:S04]  /*c0d0*/  @!UP0 UIMAD UR13, UR13, UR6, URZ ;  /* 0x000000060d0d82a4 */ /* 0x000fe8000f8e023f */
[----:B------:R-:W-:Y:S01]  /*c0e0*/  @!UP0 UIMAD UR13, UR23, UR7, UR13 ;  /* 0x00000007170d82a4 */ /* 0x000fe2000f8e020d */
[----:B------:R-:W-:Y:S03]  /*c0f0*/  MOV R3, UR24 ;  /* 0x0000001800037c02 */ /* 0x000fe60008000f00 */
[----:B------:R-:W-:Y:S04]  /*c100*/  @!UP0 UIADD3 UR13, UR25, UR13, URZ ;  /* 0x0000000d190d8290 */ /* 0x000fe8000fffe03f */
[----:B------:R-:W-:Y:S02]  /*c110*/  @!UP0 UIMAD UR13, UR13, 0x30, URZ ;  /* 0x000000300d0d88a4 */ /* 0x000fe4000f8e023f */
[----:B------:R-:W-:Y:S01]  /*c120*/  UISETP.GT.AND UP0, UPT, UR23, UR8, UPT ;  /* 0x000000081700728c */ /* 0x000fe2000bf04270 */
[----:B-----5:R-:W-:Y:S08]  /*c130*/  LDSM.16.M88.4 R48, [R231+0x8080] ;  /* 0x00808000e730783b */ /* 0x020ff00000000200 */
[----:B------:R-:W1:Y:S02]  /*c140*/  LDSM.16.M88.4 R16, [R224+0x5080] ;  /* 0x00508000e010783b */ /* 0x000e640000000200 */
[----:B------:R-:W-:Y:S06]  /*c150*/  @UP0 USHF.L.U64.HI UR25, UR4, 0x5, UR5 ;  /* 0x0000000504190899 */ /* 0x000fec0008010205 */
[----:B------:R-:W4:Y:S08]  /*c160*/  LDSM.16.M88.4 R44, [R231+0xa080] ;  /* 0x00a08000e72c783b */ /* 0x000f300000000200 */
[----:B------:R-:W2:Y:S08]  /*c170*/  LDSM.16.M88.4 R32, [R224+0x5880] ;  /* 0x00588000e020783b */ /* 0x000eb00000000200 */
        /* <DEDUP_REMOVED lines=9> */
[----:B------:R-:W1:Y:S08]  /*c210*/  LDSM.16.M88.4 R208, [R240] ;  /* 0x00000000f0d0783b */ /* 0x000e700000000200 */
[----:B------:R-:W4:Y:S01]  /*c220*/  LDL.64 R250, [R1+0x40] ;  /* 0x0000400001fa7983 */ /* 0x000f220000100a00 */
[----:B--2---:R-:W-:Y:S02]  /*c230*/  @!P0 MOV R25, R23 ;  /* 0x0000001700198202 */ /* 0x004fe40000000f00 */
[----:B---3--:R-:W-:Y:S02]  /*c240*/  @!P0 MOV R24, R20 ;  /* 0x0000001400188202 */ /* 0x008fe40000000f00 */
[-C--:B------:R-:W-:Y:S03]  /*c250*/  HMMA.16816.F32.BF16 R20, R48, R32.reuse, RZ ;  /* 0x000000203014723c */ /* 0x080fe600000418ff */
[----:B------:R-:W-:Y:S05]  /*c260*/  @!P0 IMAD.WIDE.U32 R24, R3, 0x30, R24 ;  /* 0x0000003003188825 */ /* 0x000fea00078e0018 */
[C---:B------:R-:W-:Y:S04]  /*c270*/  @!P0 SHF.L.U32 R3, R24.reuse, 0x1, RZ ;  /* 0x0000000118038819 */ /* 0x040fe800000006ff */
[----:B------:R-:W-:Y:S01]  /*c280*/  @!P0 IADD3 R25, R25, UR13, RZ ;  /* 0x0000000d19198c10 */ /* 0x000fe2000fffe0ff */
[----:B------:R-:W-:Y:S01]  /*c290*/  UIADD3 UR13, UR23, -0x1, URZ ;  /* 0xffffffff170d7890 */ /* 0x000fe2000fffe03f */
[C---:B------:R-:W-:Y:S02]  /*c2a0*/  @!P0 IADD3 R28, P1, R3.reuse, c[0x0][0x1f8], RZ ;  /* 0x00007e00031c8a10 */ /* 0x040fe40007f3e0ff */
[----:B------:R-:W-:Y:S01]  /*c2b0*/  @!P0 IADD3 R40, P6, R3, 0x80, RZ ;  /* 0x0000008003288810 */ /* 0x000fe20007fde0ff */
[----:B------:R-:W-:Y:S01]  /*c2c0*/  @UP0 UIMAD.WIDE.U32 UR26, UR13, UR4, URZ ;  /* 0x000000040d1a02a5 */ /* 0x000fe2000f8e003f */
[----:B------:R-:W-:Y:S01]  /*c2d0*/  @!P0 SHF.L.U64.HI R3, R24, 0x1, R25 ;  /* 0x0000000118038819 */ /* 0x000fe20000010219 */
[----:B------:R-:W-:Y:S01]  /*c2e0*/  @UP0 USHF.R.S32.HI UR24, URZ, 0x1f, UR13 ;  /* 0x0000001f3f180899 */ /* 0x000fe2000801140d */
[C---:B------:R-:W-:Y:S02]  /*c2f0*/  HMMA.16816.F32.BF16 R24, R44.reuse, R32, RZ ;  /* 0x000000202c18723c */ /* 0x040fe400000418ff */
[----:B------:R-:W-:Y:S01]  /*c300*/  @!P0 IADD3.X R29, R3, c[0x0][0x1fc], RZ, P1, !PT ;  /* 0x00007f00031d8a10 */ /* 0x000fe20000ffe4ff */
[----:B------:R-:W-:Y:S01]  /*c310*/  @UP0 UIMAD UR24, UR24, UR4, URZ ;  /* 0x00000004181802a4 */ /* 0x000fe2000f8e023f */
[----:B------:R-:W-:Y:S02]  /*c320*/  @!P0 IADD3 R40, P5, R40, c[0x0][0x1f8], RZ ;  /* 0x00007e0028288a10 */ /* 0x000fe40007fbe0ff */
[----:B------:R-:W-:Y:S01]  /*c330*/  @!P0 IADD3 R36, P2, R28, UR12, RZ ;  /* 0x0000000c1c248c10 */ /* 0x000fe2000ff5e0ff */
[----:B------:R-:W-:Y:S01]  /*c340*/  @!PT LDS RZ, [RZ] ;  /* 0x00000000fffff984 */ /* 0x000fe20000000800 */
[----:B------:R-:W-:Y:S01]  /*c350*/  @!PT LDS RZ, [RZ] ;  /* 0x00000000fffff984 */ /* 0x000fe20000000800 */
[----:B------:R-:W-:Y:S01]  /*c360*/  @!PT LDS RZ, [RZ] ;  /* 0x00000000fffff984 */ /* 0x000fe20000000800 */
[----:B------:R2:W-:Y:S01]  /*c370*/  @!P0 LDGSTS.E.BYPASS.LTC128B.128 [R243+0x2080], [R28.64], !P4 ;  /* 0x020800001cf38fae */ /* 0x0005e2000e101d54 */
[----:B------:R-:W-:Y:S01]  /*c380*/  @!P0 IADD3.X R41, RZ, c[0x0][0x1fc], R3, P5, P6 ;  /* 0x00007f00ff298a10 */ /* 0x000fe20002fec403 */
[----:B------:R-:W-:Y:S03]  /*c390*/  @UP0 UIMAD UR24, UR13, UR5, UR24 ;  /* 0x000000050d1802a4 */ /* 0x000fe6000f8e0218 */
[----:B------:R-:W-:Y:S01]  /*c3a0*/  @!P0 IADD3.X R37, R29, UR11, RZ, P2, !PT ;  /* 0x0000000b1d258c10 */ /* 0x000fe200097fe4ff */
[----:B------:R-:W-:Y:S01]  /*c3b0*/  @UP0 UIADD3 UR24, UR27, UR24, URZ ;  /* 0x000000181b180290 */ /* 0x000fe2000fffe03f */
[----:B------:R-:W-:Y:S01]  /*c3c0*/  @!P0 IADD3 R38, P1, R36, UR12, RZ ;  /* 0x0000000c24268c10 */ /* 0x000fe2000ff3e0ff */
[----:B------:R3:W-:Y:S02]  /*c3d0*/  @!P0 LDGSTS.E.BYPASS.LTC128B.128 [R243+0x3880], [R40.64], !P3 ;  /* 0x0388000028f38fae */ /* 0x0007e4000d901d54 */
[----:B------:R-:W-:Y:S01]  /*c3e0*/  @UP0 UIMAD UR24, UR24, 0x30, URZ ;  /* 0x00000030181808a4 */ /* 0x000fe2000f8e023f */
[----:B------:R-:W-:Y:S05]  /*c3f0*/  @!P0 IADD3.X R39, R37, UR11, RZ, P1, !PT ;  /* 0x0000000b25278c10 */ /* 0x000fea0008ffe4ff */
[----:B------:R1:W-:Y:S08]  /*c400*/  @!P0 LDGSTS.E.BYPASS.LTC128B.128 [R243+0x2880], [R36.64], !P4 ;  /* 0x0288000024f38fae */ /* 0x0003f0000e101d54 */
[----:B------:R1:W-:Y:S01]  /*c410*/  @!P0 LDGSTS.E.BYPASS.LTC128B.128 [R243+0x4080], [R36.64+0x80], !P3 ;  /* 0x0408008024f38fae */ /* 0x0003e2000d901d54 */
[-C--:B--2---:R-:W-:Y:S07]  /*c420*/  HMMA.16816.F32.BF16 R28, R44, R34.reuse, RZ ;  /* 0x000000222c1c723c */ /* 0x084fee00000418ff */
[----:B------:R1:W-:Y:S01]  /*c430*/  @!P0 LDGSTS.E.BYPASS.LTC128B.128 [R243+0x3080], [R38.64], !P4 ;  /* 0x0308000026f38fae */ /* 0x0003e2000e101d54 */
[C---:B------:R-:W-:Y:S07]  /*c440*/  HMMA.16816.F32.BF16 R32, R48.reuse, R34, RZ ;  /* 0x000000223020723c */ /* 0x040fee00000418ff */
[----:B------:R1:W-:Y:S01]  /*c450*/  @!P0 LDGSTS.E.BYPASS.LTC128B.128 [R243+0x4880], [R38.64+0x80], !P3 ;  /* 0x0488008026f38fae */ /* 0x0003e2000d901d54 */
[----:B------:R-:W-:Y:S07]  /*c460*/  PLOP3.LUT P0, PT, PT, PT, UP0, 0x80, 0x0 ;  /* 0x000000000000781c */ /* 0x000fee0003f0f008 */
[----:B------:R-:W-:Y:S08]  /*c470*/  LDSM.16.M88.4 R212, [R232+0x8080] ;  /* 0x00808000e8d4783b */ /* 0x000ff00000000200 */
[----:B------:R-:W0:Y:S08]  /*c480*/  LDGDEPBAR ;  /* 0x00000000000079af */ /* 0x000e300000000000 */
[----:B------:R-:W2:Y:S01]  /*c490*/  LDSM.16.M88.4 R216, [R230+0x5080] ;  /* 0x00508000e6d8783b */ /* 0x000ea20000000200 */
[-C--:B-1----:R-:W-:Y:S07]  /*c4a0*/  HMMA.16816.F32.BF16 R36, R48, R172.reuse, RZ ;  /* 0x000000ac3024723c */ /* 0x082fee00000418ff */
[----:B------:R-:W1:Y:S01]  /*c4b0*/  LDSM.16.M88.4 R220, [R232+0xa080] ;  /* 0x00a08000e8dc783b */ /* 0x000e620000000200 */
[C---:B---3--:R-:W-:Y:S08]  /*c4c0*/  HMMA.16816.F32.BF16 R40, R44.reuse, R172, RZ ;  /* 0x000000ac2c28723c */ /* 0x048ff000000418ff */
[-C--:B------:R-:W-:Y:S08]  /*c4d0*/  HMMA.16816.F32.BF16 R44, R44, R174.reuse, RZ ;  /* 0x000000ae2c2c723c */ /* 0x080ff000000418ff */
[----:B------:R-:W-:Y:S01]  /*c4e0*/  HMMA.16816.F32.BF16 R48, R48, R174, RZ ;  /* 0x000000ae3030723c */ /* 0x000fe200000418ff */
[----:B------:R-:W3:Y:S07]  /*c4f0*/  LDSM.16.M88.4 R172, [R230+0x5880] ;  /* 0x00588000e6ac783b */ /* 0x000eee0000000200 */
[-C--:B------:R-:W-:Y:S08]  /*c500*/  HMMA.16816.F32.BF16 R4, R192, R196.reuse, R4 ;  /* 0x000000c4c004723c */ /* 0x080ff00000041804 */
[C---:B----4-:R-:W-:Y:S08]  /*c510*/  HMMA.16816.F32.BF16 R8, R200.reuse, R196, R8 ;  /* 0x000000c4c808723c */ /* 0x050ff00000041808 */
[-C--:B------:R-:W-:Y:S08]  /*c520*/  HMMA.16816.F32.BF16 R12, R200, R198.reuse, R12 ;  /* 0x000000c6c80c723c */ /* 0x080ff0000004180c */
[C---:B------:R-:W-:Y:S01]  /*c530*/  HMMA.16816.F32.BF16 R16, R192.reuse, R198, R16 ;  /* 0x000000c6c010723c */ /* 0x040fe20000041810 */
[----:B------:R-:W4:Y:S07]  /*c540*/  LDSM.16.M88.4 R196, [R230+0x6080] ;  /* 0x00608000e6c4783b */ /* 0x000f2e0000000200 */
        /* <DEDUP_REMOVED lines=13> */
[C---:B-1----:R-:W-:Y:S08]  /*c620*/  HMMA.16816.F32.BF16 R8, R220.reuse, R216, R8 ;  /* 0x000000d8dc08723c */ /* 0x042ff00000041808 */
[-C--:B------:R-:W-:Y:S08]  /*c630*/  HMMA.16816.F32.BF16 R12, R220, R218.reuse, R12 ;  /* 0x000000dadc0c723c */ /* 0x080ff0000004180c */
[C---:B------:R-:W-:Y:S01]  /*c640*/  HMMA.16816.F32.BF16 R16, R212.reuse, R218, R16 ;  /* 0x000000dad410723c */ /* 0x040fe20000041810 */
[----:B------:R-:W-:Y:S07]  /*c650*/  LDSM.16.M88.4 R216, [R231+0xe080] ;  /* 0x00e08000e7d8783b */ /* 0x000fee0000000200 */
[-C--:B---3--:R-:W-:Y:S08]  /*c660*/  HMMA.16816.F32.BF16 R20, R212, R172.reuse, R20 ;  /* 0x000000acd414723c */ /* 0x088ff00000041814 */
[C---:B------:R-:W-:Y:S08]  /*c670*/  HMMA.16816.F32.BF16 R24, R220.reuse, R172, R24 ;  /* 0x000000acdc18723c */ /* 0x040ff00000041818 */
[-C--:B------:R-:W-:Y:S08]  /*c680*/  HMMA.16816.F32.BF16 R28, R220, R174.reuse, R28 ;  /* 0x000000aedc1c723c */ /* 0x080ff0000004181c */
[C---:B------:R-:W-:Y:S01]  /*c690*/  HMMA.16816.F32.BF16 R32, R212.reuse, R174, R32 ;  /* 0x000000aed420723c */ /* 0x040fe20000041820 */
[----:B------:R-:W1:Y:S07]  /*c6a0*/  LDSM.16.M88.4 R172, [R229+0x1000] ;  /* 0x00100000e5ac783b */ /* 0x000e6e0000000200 */
[-C--:B----4-:R-:W-:Y:S08]  /*c6b0*/  HMMA.16816.F32.BF16 R36, R212, R196.reuse, R36 ;  /* 0x000000c4d424723c */ /* 0x090ff00000041824 */
[C---:B------:R-:W-:Y:S08]  /*c6c0*/  HMMA.16816.F32.BF16 R40, R220.reuse, R196, R40 ;  /* 0x000000c4dc28723c */ /* 0x040ff00000041828 */
[-C--:B------:R-:W-:Y:S01]  /*c6d0*/  HMMA.16816.F32.BF16 R44, R220, R198.reuse, R44 ;  /* 0x000000c6dc2c723c */ /* 0x080fe2000004182c */
[----:B------:R-:W-:Y:S07]  /*c6e0*/  LDSM.16.M88.4 R220, [R238] ;  /* 0x00000000eedc783b */ /* 0x000fee0000000200 */
[----:B------:R-:W-:Y:S01]  /*c6f0*/  HMMA.16816.F32.BF16 R48, R212, R198, R48 ;  /* 0x000000c6d430723c */ /* 0x000fe20000041830 */
[----:B------:R-:W-:Y:S07]  /*c700*/  LDSM.16.M88.4 R196, [R231+0xc080] ;  /* 0x00c08000e7c4783b */ /* 0x000fee0000000200 */
[-C--:B------:R-:W-:Y:S01]  /*c710*/  HMMA.16816.F32.BF16 R4, R192, R200.reuse, R4 ;  /* 0x000000c8c004723c */ /* 0x080fe20000041804 */
[----:B------:R-:W3:Y:S07]  /*c720*/  LDSM.16.M88.4 R212, [R224+0x6880] ;  /* 0x00688000e0d4783b */ /* 0x000eee0000000200 */
        /* <DEDUP_REMOVED lines=8> */
[----:B------:R-:W2:Y:S07]  /*c7b0*/  LDSM.16.M88.4 R208, [R224+0x7880] ;  /* 0x00788000e0d0783b */ /* 0x000eae0000000200 */
[-C--:B-1----:R-:W-:Y:S08]  /*c7c0*/  HMMA.16816.F32.BF16 R36, R192, R172.reuse, R36 ;  /* 0x000000acc024723c */ /* 0x082ff00000041824 */
[C---:B------:R-:W-:Y:S08]  /*c7d0*/  HMMA.16816.F32.BF16 R40, R204.reuse, R172, R40 ;  /* 0x000000accc28723c */ /* 0x040ff00000041828 */
[-C--:B------:R-:W-:Y:S01]  /*c7e0*/  HMMA.16816.F32.BF16 R44, R204, R174.reuse, R44 ;  /* 0x000000aecc2c723c */ /* 0x080fe2000004182c */
[----:B------:R-:W-:Y:S07]  /*c7f0*/  LDSM.16.M88.4 R204, [R233+0xe080] ;  /* 0x00e08000e9cc783b */ /* 0x000fee0000000200 */
[----:B------:R-:W-:Y:S01]  /*c800*/  HMMA.16816.F32.BF16 R48, R192, R174, R48 ;  /* 0x000000aec030723c */ /* 0x000fe20000041830 */
[----:B------:R-:W-:Y:S07]  /*c810*/  LDSM.16.M88.4 R172, [R233+0xc080] ;  /* 0x00c08000e9ac783b */ /* 0x000fee0000000200 */
[-C--:B---3--:R-:W-:Y:S01]  /*c820*/  HMMA.16816.F32.BF16 R4, R196, R212.reuse, R4 ;  /* 0x000000d4c404723c */ /* 0x088fe20000041804 */
[----:B------:R-:W1:Y:S07]  /*c830*/  LDSM.16.M88.4 R192, [R239] ;  /* 0x00000000efc0783b */ /* 0x000e6e0000000200 */
[C---:B------:R-:W-:Y:S08]  /*c840*/  HMMA.16816.F32.BF16 R8, R216.reuse, R212, R8 ;  /* 0x000000d4d808723c */ /* 0x040ff00000041808 */
[-C--:B------:R-:W-:Y:S08]  /*c850*/  HMMA.16816.F32.BF16 R12, R216, R214.reuse, R12 ;  /* 0x000000d6d80c723c */ /* 0x080ff0000004180c */
[C---:B------:R-:W-:Y:S01]  /*c860*/  HMMA.16816.F32.BF16 R16, R196.reuse, R214, R16 ;  /* 0x000000d6c410723c */ /* 0x040fe20000041810 */
[----:B------:R-:W3:Y:S07]  /*c870*/  LDSM.16.M88.4 R212, [R237] ;  /* 0x00000000edd4783b */ /* 0x000eee0000000200 */
[-C--:B----4-:R-:W-:Y:S08]  /*c880*/  HMMA.16816.F32.BF16 R20, R196, R200.reuse, R20 ;  /* 0x000000c8c414723c */ /* 0x090ff00000041814 */
        /* <DEDUP_REMOVED lines=9> */
[----:B------:R-:W2:Y:S07]  /*c920*/  LDSM.16.M88.4 R196, [R232+0xc080] ;  /* 0x00c08000e8c4783b */ /* 0x000eae0000000200 */
[-C--:B-1----:R-:W-:Y:S01]  /*c930*/  HMMA.16816.F32.BF16 R4, R172, R192.reuse, R4 ;  /* 0x000000c0ac04723c */ /* 0x082fe20000041804 */
[----:B------:R-:W1:Y:S07]  /*c940*/  LDSM.16.M88.4 R208, [R232+0xe080] ;  /* 0x00e08000e8d0783b */ /* 0x000e6e0000000200 */
[C---:B------:R-:W-:Y:S08]  /*c950*/  HMMA.16816.F32.BF16 R8, R204.reuse, R192, R8 ;  /* 0x000000c0cc08723c */ /* 0x040ff00000041808 */
        /* <DEDUP_REMOVED lines=13> */
[----:B------:R-:W3:Y:S07]  /*ca30*/  LDSM.16.M88.4 R172, [R236+0xe080] ;  /* 0x00e08000ecac783b */ /* 0x000eee0000000200 */
[-C--:B--2---:R-:W-:Y:S01]  /*ca40*/  HMMA.16816.F32.BF16 R4, R196, R200.reuse, R4 ;  /* 0x000000c8c404723c */ /* 0x084fe20000041804 */
[----:B------:R-:W2:Y:S07]  /*ca50*/  LDSM.16.M88.4 R212, [R229+0x2000] ;  /* 0x00200000e5d4783b */ /* 0x000eae0000000200 */
[C---:B-1----:R-:W-:Y:S08]  /*ca60*/  HMMA.16816.F32.BF16 R8, R208.reuse, R200, R8 ;  /* 0x000000c8d008723c */ /* 0x042ff00000041808 */
[-C--:B------:R-:W-:Y:S08]  /*ca70*/  HMMA.16816.F32.BF16 R12, R208, R202.reuse, R12 ;  /* 0x000000cad00c723c */ /* 0x080ff0000004180c */
[C---:B------:R-:W-:Y:S01]  /*ca80*/  HMMA.16816.F32.BF16 R16, R196.reuse, R202, R16 ;  /* 0x000000cac410723c */ /* 0x040fe20000041810 */
[----:B------:R-:W1:Y:S01]  /*ca90*/  LDSM.16.M88.4 R200, [R229+0x2800] ;  /* 0x00280000e5c8783b */ /* 0x000e620000000200 */
[----:B------:R-:W-:Y:S06]  /*caa0*/  DEPBAR.LE SB0, 0x0 ;  /* 0x000080000000791a */ /* 0x000fec0000000000 */
[-C--:B----4-:R-:W-:Y:S01]  /*cab0*/  HMMA.16816.F32.BF16 R20, R196, R192.reuse, R20 ;  /* 0x000000c0c414723c */ /* 0x090fe20000041814 */
[----:B------:R-:W-:Y:S07]  /*cac0*/  BAR.SYNC.DEFER_BLOCKING 0x0 ;  /* 0x0000000000007b1d */ /* 0x000fee0000010000 */
[C---:B------:R-:W-:Y:S08]  /*cad0*/  HMMA.16816.F32.BF16 R24, R208.reuse, R192, R24 ;  /* 0x000000c0d018723c */ /* 0x040ff00000041818 */
[-C--:B------:R-:W-:Y:S08]  /*cae0*/  HMMA.16816.F32.BF16 R28, R208, R194.reuse, R28 ;  /* 0x000000c2d01c723c */ /* 0x080ff0000004181c */
[C---:B------:R-:W-:Y:S01]  /*caf0*/  HMMA.16816.F32.BF16 R32, R196.reuse, R194, R32 ;  /* 0x000000c2c420723c */ /* 0x040fe20000041820 */
[----:B------:R-:W3:Y:S06]  /*cb00*/  LDL.64 R192, [R1+0x30] ;  /* 0x0000300001c07983 */ /* 0x000eec0000100a00 */
[----:B------:R-:W3:Y:S01]  /*cb10*/  LDL.LU R252, [R1+0x18] ;  /* 0x0000180001fc7983 */ /* 0x000ee20000300800 */
[-C--:B------:R-:W-:Y:S03]  /*cb20*/  HMMA.16816.F32.BF16 R36, R196, R216.reuse, R36 ;  /* 0x000000d8c424723c */ /* 0x080fe60000041824 */
[----:B------:R-:W3:Y:S05]  /*cb30*/  LDL.LU R251, [R1+0x14] ;  /* 0x0000140001fb7983 */ /* 0x000eea0000300800 */
[C---:B------:R-:W-:Y:S08]  /*cb40*/  HMMA.16816.F32.BF16 R40, R208.reuse, R216, R40 ;  /* 0x000000d8d028723c */ /* 0x040ff00000041828 */
[-C--:B------:R-:W-:Y:S08]  /*cb50*/  HMMA.16816.F32.BF16 R44, R208, R218.reuse, R44 ;  /* 0x000000dad02c723c */ /* 0x080ff0000004182c */
[----:B------:R-:W-:Y:S08]  /*cb60*/  HMMA.16816.F32.BF16 R48, R196, R218, R48 ;  /* 0x000000dac430723c */ /* 0x000ff00000041830 */
[-C--:B---3--:R-:W-:Y:S08]  /*cb70*/  HMMA.16816.F32.BF16 R4, R204, R220.reuse, R4 ;  /* 0x000000dccc04723c */ /* 0x088ff00000041804 */
[C---:B------:R-:W-:Y:S08]  /*cb80*/  HMMA.16816.F32.BF16 R8, R172.reuse, R220, R8 ;  /* 0x000000dcac08723c */ /* 0x040ff00000041808 */
[-C--:B------:R-:W-:Y:S08]  /*cb90*/  HMMA.16816.F32.BF16 R12, R172, R222.reuse, R12 ;  /* 0x000000deac0c723c */ /* 0x080ff0000004180c */
[C---:B------:R-:W-:Y:S04]  /*cba0*/  HMMA.16816.F32.BF16 R16, R204.reuse, R222, R16 ;  /* 0x000000decc10723c */ /* 0x040fe80000041810 */
[----:B------:R-:W-:Y:S02]  /*cbb0*/  FMNMX.FTZ R3, R4, R0, !PT ;  /* 0x0000000004037209 */ /* 0x000fe40007810000 */
[----:B------:R-:W-:Y:S02]  /*cbc0*/  FMNMX.FTZ R165, R6, R2, !PT ;  /* 0x0000000206a57209 */ /* 0x000fe40007810000 */
[-C--:B--2---:R-:W-:Y:S04]  /*cbd0*/  HMMA.16816.F32.BF16 R20, R204, R212.reuse, R20 ;  /* 0x000000d4cc14723c */ /* 0x084fe80000041814 */
        /* <DEDUP_REMOVED lines=40> */
[----:B------:R-:W2:Y:S01]  /*ce60*/  SHFL.BFLY PT, R167, R3, 0x2, 0x1f ;  /* 0x0c401f0003a77f89 */ /* 0x000ea200000e0000 */
[----:B------:R-:W-:Y:S04]  /*ce70*/  FMNMX.FTZ R165, R44, R165, !PT ;  /* 0x000000a52ca57209 */ /* 0x000fe80007810000 */
[----:B------:R-:W-:Y:S05]  /*ce80*/  FMNMX.FTZ R165, R45, R165, !PT ;  /* 0x000000a52da57209 */ /* 0x000fea0007810000 */
[----:B------:R-:W3:Y:S01]  /*ce90*/  SHFL.BFLY PT, R168, R165, 0x2, 0x1f ;  /* 0x0c401f00a5a87f89 */ /* 0x000ee200000e0000 */
[----:B-1----:R-:W-:Y:S02]  /*cea0*/  FMNMX.FTZ R169, R169, R166, !PT ;  /* 0x000000a6a9a97209 */ /* 0x002fe40007810000 */
[----:B------:R-:W-:Y:S05]  /*ceb0*/  FMNMX.FTZ R166, R10, R170, !PT ;  /* 0x000000aa0aa67209 */ /* 0x000fea0007810000 */
[----:B------:R-:W1:Y:S01]  /*cec0*/  SHFL.BFLY PT, R171, R169, 0x1, 0x1f ;  /* 0x0c201f00a9ab7f89 */ /* 0x000e6200000e0000 */
[----:B------:R-:W-:Y:S04]  /*ced0*/  FMNMX.FTZ R166, R11, R166, !PT ;  /* 0x000000a60ba67209 */ /* 0x000fe80007810000 */
[----:B------:R-:W-:Y:S02]  /*cee0*/  FMNMX.FTZ R166, R14, R166, !PT ;  /* 0x000000a60ea67209 */ /* 0x000fe40007810000 */
[----:B--2---:R-:W-:Y:S02]  /*cef0*/  FMNMX.FTZ R3, R3, R167, !PT ;  /* 0x000000a703037209 */ /* 0x004fe40007810000 */
[----:B------:R-:W-:Y:S03]  /*cf00*/  FMNMX.FTZ R166, R15, R166, !PT ;  /* 0x000000a60fa67209 */ /* 0x000fe60007810000 */
[----:B------:R-:W2:Y:S01]  /*cf10*/  SHFL.BFLY PT, R167, R3, 0x1, 0x1f ;  /* 0x0c201f0003a77f89 */ /* 0x000ea200000e0000 */
[----:B------:R-:W-:Y:S02]  /*cf20*/  FMNMX.FTZ R166, R26, R166, !PT ;  /* 0x000000a61aa67209 */ /* 0x000fe40007810000 */
[----:B---3--:R-:W-:Y:S02]  /*cf30*/  FMNMX.FTZ R165, R165, R168, !PT ;  /* 0x000000a8a5a57209 */ /* 0x008fe40007810000 */
[----:B------:R-:W-:Y:S03]  /*cf40*/  FMNMX.FTZ R166, R27, R166, !PT ;  /* 0x000000a61ba67209 */ /* 0x000fe60007810000 */
[----:B------:R-:W3:Y:S01]  /*cf50*/  SHFL.BFLY PT, R172, R165, 0x1, 0x1f ;  /* 0x0c201f00a5ac7f89 */ /* 0x000ee200000e0000 */
[----:B------:R-:W-:Y:S02]  /*cf60*/  FMNMX.FTZ R166, R30, R166, !PT ;  /* 0x000000a61ea67209 */ /* 0x000fe40007810000 */
[----:B-1----:R-:W-:Y:S02]  /*cf70*/  FMNMX.FTZ R169, R169, R171, !PT ;  /* 0x000000aba9a97209 */ /* 0x002fe40007810000 */
[----:B------:R-:W-:Y:S03]  /*cf80*/  FMNMX.FTZ R166, R31, R166, !PT ;  /* 0x000000a61fa67209 */ /* 0x000fe60007810000 */
[C---:B------:R-:W-:Y:S02]  /*cf90*/  FADD.FTZ R0, -R169.reuse, R0 ;  /* 0x00000000a9007221 */ /* 0x040fe40000010100 */
[----:B------:R-:W-:Y:S02]  /*cfa0*/  FMUL.FTZ R204, R169, c[0x0][0x2d0] ;  /* 0x0000b400a9cc7a20 */ /* 0x000fe40000410000 */
[----:B------:R-:W-:Y:S02]  /*cfb0*/  FMUL.FTZ R0, R0, c[0x0][0x2d0] ;  /* 0x0000b40000007a20 */ /* 0x000fe40000410000 */
[--C-:B------:R-:W-:Y:S01]  /*cfc0*/  FFMA.FTZ R4, R4, c[0x0][0x2d0], -R204.reuse ;  /* 0x0000b40004047a23 */ /* 0x100fe200000108cc */
[----:B--2---:R-:W-:Y:S01]  /*cfd0*/  FMNMX.FTZ R168, R3, R167, !PT ;  /* 0x000000a703a87209 */ /* 0x004fe20007810000 */
[--C-:B------:R-:W-:Y:S01]  /*cfe0*/  FFMA.FTZ R5, R5, c[0x0][0x2d0], -R204.reuse ;  /* 0x0000b40005057a23 */ /* 0x100fe200000108cc */
[----:B------:R-:W-:Y:S01]  /*cff0*/  FMNMX.FTZ R3, R42, R166, !PT ;  /* 0x000000a62a037209 */ /* 0x000fe20007810000 */
[----:B------:R1:W-:Y:S01]  /*d000*/  MUFU.EX2 R245, R4 ;  /* 0x0000000400f57308 */ /* 0x0003e20000000800 */
[----:B------:R-:W-:Y:S02]  /*d010*/  FFMA.FTZ R16, R16, c[0x0][0x2d0], -R204 ;  /* 0x0000b40010107a23 */ /* 0x000fe400000108cc */
[C---:B------:R-:W-:Y:S02]  /*d020*/  FADD.FTZ R2, -R168.reuse, R2 ;  /* 0x00000002a8027221 */ /* 0x040fe40000010100 */
[----:B------:R-:W-:Y:S01]  /*d030*/  FMUL.FTZ R205, R168, c[0x0][0x2d0] ;  /* 0x0000b400a8cd7a20 */ /* 0x000fe20000410000 */
[----:B---3--:R-:W-:Y:S01]  /*d040*/  FMNMX.FTZ R167, R165, R172, !PT ;  /* 0x000000aca5a77209 */ /* 0x008fe20007810000 */
[----:B------:R-:W-:Y:S02]  /*d050*/  FMUL.FTZ R2, R2, c[0x0][0x2d0] ;  /* 0x0000b40002027a20 */ /* 0x000fe40000410000 */
[--C-:B------:R-:W-:Y:S01]  /*d060*/  FFMA.FTZ R6, R6, c[0x0][0x2d0], -R205.reuse ;  /* 0x0000b40006067a23 */ /* 0x100fe200000108cd */
[----:B------:R2:W-:Y:S01]  /*d070*/  MUFU.EX2 R166, R0 ;  /* 0x0000000000a67308 */ /* 0x0005e20000000800 */
[----:B------:R-:W-:Y:S02]  /*d080*/  FMUL.FTZ R206, R167, c[0x0][0x2d0] ;  /* 0x0000b400a7ce7a20 */ /* 0x000fe40000410000 */
[--C-:B------:R-:W-:Y:S02]  /*d090*/  FFMA.FTZ R7, R7, c[0x0][0x2d0], -R205.reuse ;  /* 0x0000b40007077a23 */ /* 0x100fe400000108cd */
[--C-:B------:R-:W-:Y:S02]  /*d0a0*/  FFMA.FTZ R8, R8, c[0x0][0x2d0], -R206.reuse ;  /* 0x0000b40008087a23 */ /* 0x100fe400000108ce */
[----:B------:R-:W-:Y:S02]  /*d0b0*/  FFMA.FTZ R9, R9, c[0x0][0x2d0], -R206 ;  /* 0x0000b40009097a23 */ /* 0x000fe400000108ce */
[----:B------:R-:W-:Y:S01]  /*d0c0*/  FFMA.FTZ R17, R17, c[0x0][0x2d0], -R204 ;  /* 0x0000b40011117a23 */ /* 0x000fe200000108cc */
[----:B------:R3:W-:Y:S01]  /*d0d0*/  MUFU.EX2 R165, R2 ;  /* 0x0000000200a57308 */ /* 0x0007e20000000800 */
[--C-:B------:R-:W-:Y:S02]  /*d0e0*/  FFMA.FTZ R18, R18, c[0x0][0x2d0], -R205.reuse ;  /* 0x0000b40012127a23 */ /* 0x100fe400000108cd */
[--C-:B------:R-:W-:Y:S01]  /*d0f0*/  FFMA.FTZ R19, R19, c[0x0][0x2d0], -R205.reuse ;  /* 0x0000b40013137a23 */ /* 0x100fe200000108cd */
[----:B-1----:R-:W-:Y:S01]  /*d100*/  @P0 MOV R4, R250 ;  /* 0x000000fa00040202 */ /* 0x002fe20000000f00 */
[--C-:B------:R-:W-:Y:S01]  /*d110*/  FFMA.FTZ R12, R12, c[0x0][0x2d0], -R206.reuse ;  /* 0x0000b4000c0c7a23 */ /* 0x100fe200000108ce */
[----:B------:R-:W4:Y:S01]  /*d120*/  LDL.LU R250, [R1+0x1c] ;  /* 0x00001c0001fa7983 */ /* 0x000f220000300800 */
[----:B------:R-:W-:Y:S02]  /*d130*/  FFMA.FTZ R13, R13, c[0x0][0x2d0], -R206 ;  /* 0x0000b4000d0d7a23 */ /* 0x000fe400000108ce */
[--C-:B------:R-:W-:Y:S01]  /*d140*/  FFMA.FTZ R20, R20, c[0x0][0x2d0], -R204.reuse ;  /* 0x0000b40014147a23 */ /* 0x100fe200000108cc */
[----:B------:R-:W1:Y:S01]  /*d150*/  MUFU.EX2 R246, R5 ;  /* 0x0000000500f67308 */ /* 0x000e620000000800 */
[----:B------:R-:W4:Y:S01]  /*d160*/  LDL.LU R249, [R1+0x20] ;  /* 0x0000200001f97983 */ /* 0x000f220000300800 */
[--C-:B------:R-:W-:Y:S01]  /*d170*/  FFMA.FTZ R21, R21, c[0x0][0x2d0], -R204.reuse ;  /* 0x0000b40015157a23 */ /* 0x100fe200000108cc */
[----:B--2---:R-:W-:Y:S01]  /*d180*/  FMNMX.FTZ R0, R43, R3, !PT ;  /* 0x000000032b007209 */ /* 0x004fe20007810000 */
[--C-:B------:R-:W-:Y:S02]  /*d190*/  FFMA.FTZ R22, R22, c[0x0][0x2d0], -R205.reuse ;  /* 0x0000b40016167a23 */ /* 0x100fe400000108cd */
[----:B------:R-:W-:Y:S01]  /*d1a0*/  FFMA.FTZ R33, R33, c[0x0][0x2d0], -R204 ;  /* 0x0000b40021217a23 */ /* 0x000fe200000108cc */
[----:B------:R-:W-:Y:S01]  /*d1b0*/  FMNMX.FTZ R0, R46, R0, !PT ;  /* 0x000000002e007209 */ /* 0x000fe20007810000 */
[--C-:B------:R-:W-:Y:S02]  /*d1c0*/  FFMA.FTZ R34, R34, c[0x0][0x2d0], -R205.reuse ;  /* 0x0000b40022227a23 */ /* 0x100fe400000108cd */
[----:B------:R-:W-:Y:S01]  /*d1d0*/  MUFU.EX2 R222, R6 ;  /* 0x0000000600de7308 */ /* 0x000fe20000000800 */
[--C-:B------:R-:W-:Y:S01]  /*d1e0*/  FFMA.FTZ R35, R35, c[0x0][0x2d0], -R205.reuse ;  /* 0x0000b40023237a23 */ /* 0x100fe200000108cd */
[----:B------:R-:W-:Y:S01]  /*d1f0*/  FMNMX.FTZ R0, R47, R0, !PT ;  /* 0x000000002f007209 */ /* 0x000fe20007810000 */
[----:B------:R-:W-:Y:S02]  /*d200*/  FFMA.FTZ R24, R24, c[0x0][0x2d0], -R206 ;  /* 0x0000b40018187a23 */ /* 0x000fe400000108ce */
[----:B---3--:R-:W-:Y:S02]  /*d210*/  FADD.FTZ R2, -R167, R164 ;  /* 0x000000a4a7027221 */ /* 0x008fe40000010100 */
[----:B------:R-:W2:Y:S01]  /*d220*/  SHFL.BFLY PT, R3, R0, 0x2, 0x1f ;  /* 0x0c401f0000037f89 */ /* 0x000ea200000e0000 */
[----:B------:R-:W-:Y:S02]  /*d230*/  FFMA.FTZ R25, R25, c[0x0][0x2d0], -R206 ;  /* 0x0000b40019197a23 */ /* 0x000fe400000108ce */
[----:B------:R-:W-:Y:S01]  /*d240*/  FMUL.FTZ R2, R2, c[0x0][0x2d0] ;  /* 0x0000b40002027a20 */ /* 0x000fe20000410000 */
[----:B------:R-:W-:Y:S01]  /*d250*/  MUFU.EX2 R221, R8 ;  /* 0x0000000800dd7308 */ /* 0x000fe20000000800 */
[--C-:B------:R-:W-:Y:S01]  /*d260*/  FFMA.FTZ R36, R36, c[0x0][0x2d0], -R204.reuse ;  /* 0x0000b40024247a23 */ /* 0x100fe200000108cc */
[----:B-1----:R-:W-:Y:S01]  /*d270*/  F2FP.BF16.PACK_AB R172, R246, R245 ;  /* 0x000000f5f6ac723e */ /* 0x002fe200000010ff */
[----:B------:R-:W-:Y:S02]  /*d280*/  FFMA.FTZ R37, R37, c[0x0][0x2d0], -R204 ;  /* 0x0000b40025257a23 */ /* 0x000fe400000108cc */
[--C-:B------:R-:W-:Y:S02]  /*d290*/  FFMA.FTZ R38, R38, c[0x0][0x2d0], -R205.reuse ;  /* 0x0000b40026267a23 */ /* 0x100fe400000108cd */
[----:B------:R-:W-:Y:S03]  /*d2a0*/  FFMA.FTZ R39, R39, c[0x0][0x2d0], -R205 ;  /* 0x0000b40027277a23 */ /* 0x000fe600000108cd */
[----:B------:R1:W3:Y:S01]  /*d2b0*/  MUFU.EX2 R164, R2 ;  /* 0x0000000200a47308 */ /* 0x0002e20000000800 */
[C---:B------:R-:W-:Y:S02]  /*d2c0*/  FMUL.FTZ R132, R166.reuse, R132 ;  /* 0x00000084a6847220 */ /* 0x040fe40000410000 */
[C---:B------:R-:W-:Y:S02]  /*d2d0*/  FMUL.FTZ R133, R166.reuse, R133 ;  /* 0x00000085a6857220 */ /* 0x040fe40000410000 */
[C---:B------:R-:W-:Y:S02]  /*d2e0*/  FMUL.FTZ R134, R165.reuse, R134 ;  /* 0x00000086a5867220 */ /* 0x040fe40000410000 */
[C---:B------:R-:W-:Y:S02]  /*d2f0*/  FMUL.FTZ R135, R165.reuse, R135 ;  /* 0x00000087a5877220 */ /* 0x040fe40000410000 */
[----:B------:R-:W-:Y:S01]  /*d300*/  FMUL.FTZ R144, R166, R144 ;  /* 0x00000090a6907220 */ /* 0x000fe20000410000 */
[----:B--2---:R-:W-:Y:S01]  /*d310*/  FMNMX.FTZ R0, R0, R3, !PT ;  /* 0x0000000300007209 */ /* 0x004fe20007810000 */
[----:B------:R-:W2:Y:S01]  /*d320*/  MUFU.EX2 R223, R7 ;  /* 0x0000000700df7308 */ /* 0x000ea20000000800 */
[----:B------:R-:W-:Y:S01]  /*d330*/  @P0 MOV R5, R193 ;  /* 0x000000c100050202 */ /* 0x000fe20000000f00 */
[C---:B------:R-:W-:Y:S02]  /*d340*/  FMUL.FTZ R145, R166.reuse, R145 ;  /* 0x00000091a6917220 */ /* 0x040fe40000410000 */
[C---:B------:R-:W-:Y:S02]  /*d350*/  FMUL.FTZ R146, R165.reuse, R146 ;  /* 0x00000092a5927220 */ /* 0x040fe40000410000 */
[C---:B------:R-:W-:Y:S02]  /*d360*/  FMUL.FTZ R147, R165.reuse, R147 ;  /* 0x00000093a5937220 */ /* 0x040fe40000410000 */
[C---:B------:R-:W-:Y:S02]  /*d370*/  FMUL.FTZ R148, R166.reuse, R148 ;  /* 0x00000094a6947220 */ /* 0x040fe40000410000 */
[----:B------:R2:W-:Y:S01]  /*d380*/  MUFU.EX2 R220, R9 ;  /* 0x0000000900dc7308 */ /* 0x0005e20000000800 */
[----:B------:R-:W-:Y:S01]  /*d390*/  FMUL.FTZ R149, R166, R149 ;  /* 0x00000095a6957220 */ /* 0x000fe20000410000 */
[----:B-1----:R-:W1:Y:S01]  /*d3a0*/  SHFL.BFLY PT, R2, R0, 0x1, 0x1f ;  /* 0x0c201f0000027f89 */ /* 0x002e6200000e0000 */
[C---:B------:R-:W-:Y:S02]  /*d3b0*/  FMUL.FTZ R150, R165.reuse, R150 ;  /* 0x00000096a5967220 */ /* 0x040fe40000410000 */
[----:B------:R-:W-:Y:S02]  /*d3c0*/  FMUL.FTZ R151, R165, R151 ;  /* 0x00000097a5977220 */ /* 0x000fe40000410000 */
[C---:B---3--:R-:W-:Y:S03]  /*d3d0*/  FMUL.FTZ R152, R164.reuse, R152 ;  /* 0x00000098a4987220 */ /* 0x048fe60000410000 */
[----:B------:R-:W-:Y:S01]  /*d3e0*/  MUFU.EX2 R248, R16 ;  /* 0x0000001000f87308 */ /* 0x000fe20000000800 */
[C---:B------:R-:W-:Y:S02]  /*d3f0*/  FMUL.FTZ R153, R164.reuse, R153 ;  /* 0x00000099a4997220 */ /* 0x040fe40000410000 */
[C---:B------:R-:W-:Y:S01]  /*d400*/  FMUL.FTZ R156, R164.reuse, R156 ;  /* 0x0000009ca49c7220 */ /* 0x040fe20000410000 */
[----:B--2---:R-:W-:Y:S01]  /*d410*/  F2FP.BF16.PACK_AB R173, R223, R222 ;  /* 0x000000dedfad723e */ /* 0x004fe200000010ff */
[----:B------:R-:W-:Y:S02]  /*d420*/  FMUL.FTZ R157, R164, R157 ;  /* 0x0000009da49d7220 */ /* 0x000fe40000410000 */
[C---:B------:R-:W-:Y:S02]  /*d430*/  FMUL.FTZ R160, R166.reuse, R160 ;  /* 0x000000a0a6a07220 */ /* 0x040fe40000410000 */
[C---:B------:R-:W-:Y:S01]  /*d440*/  FMUL.FTZ R161, R166.reuse, R161 ;  /* 0x000000a1a6a17220 */ /* 0x040fe20000410000 */
[----:B------:R-:W2:Y:S01]  /*d450*/  MUFU.EX2 R247, R17 ;  /* 0x0000001100f77308 */ /* 0x000ea20000000800 */
[C---:B------:R-:W-:Y:S02]  /*d460*/  FMUL.FTZ R162, R165.reuse, R162 ;  /* 0x000000a2a5a27220 */ /* 0x040fe40000410000 */
[C---:B------:R-:W-:Y:S02]  /*d470*/  FMUL.FTZ R163, R165.reuse, R163 ;  /* 0x000000a3a5a37220 */ /* 0x040fe40000410000 */
[----:B------:R-:W-:Y:S01]  /*d480*/  FMUL.FTZ R52, R166, R52 ;  /* 0x00000034a6347220 */ /* 0x000fe20000410000 */
[----:B-1----:R-:W-:Y:S01]  /*d490*/  FMNMX.FTZ R3, R0, R2, !PT ;  /* 0x0000000200037209 */ /* 0x002fe20007810000 */
[----:B------:R-:W-:Y:S01]  /*d4a0*/  FMUL.FTZ R53, R166, R53 ;  /* 0x00000035a6357220 */ /* 0x000fe20000410000 */
[----:B------:R-:W-:Y:S02]  /*d4b0*/  MOV R2, UR26 ;  /* 0x0000001a00027c02 */ /* 0x000fe40008000f00 */
[----:B------:R1:W-:Y:S01]  /*d4c0*/  MUFU.EX2 R244, R18 ;  /* 0x0000001200f47308 */ /* 0x0003e20000000800 */
[----:B------:R-:W-:Y:S02]  /*d4d0*/  FMUL.FTZ R54, R165, R54 ;  /* 0x00000036a5367220 */ /* 0x000fe40000410000 */
[C---:B------:R-:W-:Y:S02]  /*d4e0*/  FADD.FTZ R0, -R3.reuse, R170 ;  /* 0x000000aa03007221 */ /* 0x040fe40000010100 */
[----:B------:R-:W-:Y:S04]  /*d4f0*/  @P0 IMAD.WIDE.U32 R4, R2, 0x30, R4 ;  /* 0x0000003002040825 */ /* 0x000fe800078e0004 */
[----:B------:R-:W-:Y:S01]  /*d500*/  FMUL.FTZ R2, R3, c[0x0][0x2d0] ;  /* 0x0000b40003027a20 */ /* 0x000fe20000410000 */
[----:B------:R-:W-:Y:S01]  /*d510*/  @P0 SHF.L.U32 R6, R4, 0x1, RZ ;  /* 0x0000000104060819 */ /* 0x000fe200000006ff */
[----:B------:R-:W3:Y:S01]  /*d520*/  MUFU.EX2 R242, R19 ;  /* 0x0000001300f27308 */ /* 0x000ee20000000800 */
[----:B------:R-:W-:Y:S01]  /*d530*/  @P0 IADD3 R5, R5, UR24, RZ ;  /* 0x0000001805050c10 */ /* 0x000fe2000fffe0ff */
[----:B------:R-:W-:Y:S01]  /*d540*/  @UP0 USHF.L.U32 UR24, UR4, 0x5, URZ ;  /* 0x0000000504180899 */ /* 0x000fe2000800063f */
[----:B------:R-:W-:Y:S01]  /*d550*/  @P0 IADD3 R8, P5, R6, 0x80, RZ ;  /* 0x0000008006080810 */ /* 0x000fe20007fbe0ff */
[----:B------:R-:W-:Y:S01]  /*d560*/  FMUL.FTZ R0, R0, c[0x0][0x2d0] ;  /* 0x0000b40000007a20 */ /* 0x000fe20000410000 */
[----:B------:R-:W-:Y:S01]  /*d570*/  @P0 IADD3 R6, P1, R6, c[0x0][0x1c8], RZ ;  /* 0x0000720006060a10 */ /* 0x000fe20007f3e0ff */
[--C-:B------:R-:W-:Y:S01]  /*d580*/  FFMA.FTZ R10, R10, c[0x0][0x2d0], -R2.reuse ;  /* 0x0000b4000a0a7a23 */ /* 0x100fe20000010802 */
[----:B------:R-:W-:Y:S01]  /*d590*/  @P0 SHF.L.U64.HI R5, R4, 0x1, R5 ;  /* 0x0000000104050819 */ /* 0x000fe20000010205 */
[--C-:B------:R-:W-:Y:S01]  /*d5a0*/  FFMA.FTZ R11, R11, c[0x0][0x2d0], -R2.reuse ;  /* 0x0000b4000b0b7a23 */ /* 0x100fe20000010802 */
[----:B------:R-:W-:Y:S01]  /*d5b0*/  @P0 IADD3 R8, P2, R8, c[0x0][0x1c8], RZ ;  /* 0x0000720008080a10 */ /* 0x000fe20007f5e0ff */
[--C-:B------:R-:W-:Y:S01]  /*d5c0*/  FFMA.FTZ R14, R14, c[0x0][0x2d0], -R2.reuse ;  /* 0x0000b4000e0e7a23 */ /* 0x100fe20000010802 */
[----:B------:R-:W-:Y:S01]  /*d5d0*/  @P0 IADD3.X R7, R5, c[0x0][0x1cc], RZ, P1, !PT ;  /* 0x0000730005070a10 */ /* 0x000fe20000ffe4ff */
[--C-:B------:R-:W-:Y:S01]  /*d5e0*/  FFMA.FTZ R15, R15, c[0x0][0x2d0], -R2.reuse ;  /* 0x0000b4000f0f7a23 */ /* 0x100fe20000010802 */
[----:B------:R-:W-:Y:S01]  /*d5f0*/  @P0 IADD3.X R9, RZ, c[0x0][0x1cc], R5, P2, P5 ;  /* 0x00007300ff090a10 */ /* 0x000fe200017ea405 */
[----:B------:R-:W3:Y:S01]  /*d600*/  MUFU.EX2 R0, R0 ;  /* 0x0000000000007308 */ /* 0x000ee20000000800 */
[----:B------:R-:W-:Y:S01]  /*d610*/  @P0 IADD3 R4, P1, R6, UR24, RZ ;  /* 0x0000001806040c10 */ /* 0x000fe2000ff3e0ff */
[----:B------:R3:W-:Y:S01]  /*d620*/  @P0 LDGSTS.E.BYPASS.LTC128B.128 [R243+0x5080], [R6.64], !P4 ;  /* 0x0508000006f30fae */ /* 0x0007e2000e101d54 */
[----:B--2---:R-:W-:Y:S01]  /*d630*/  F2FP.BF16.PACK_AB R174, R247, R248 ;  /* 0x000000f8f7ae723e */ /* 0x004fe200000010ff */
[C---:B------:R-:W-:Y:S01]  /*d640*/  FMUL.FTZ R16, R166.reuse, R188 ;  /* 0x000000bca6107220 */ /* 0x040fe20000410000 */
[----:B------:R-:W-:Y:S01]  /*d650*/  @P0 IADD3.X R5, R7, UR25, RZ, P1, !PT ;  /* 0x0000001907050c10 */ /* 0x000fe20008ffe4ff */
[----:B------:R-:W-:Y:S01]  /*d660*/  FMUL.FTZ R17, R166, R189 ;  /* 0x000000bda6117220 */ /* 0x000fe20000410000 */
[----:B------:R-:W-:Y:S01]  /*d670*/  UISETP.GT.AND UP0, UPT, UR23, UR22, UPT ;  /* 0x000000161700728c */ /* 0x000fe2000bf04270 */
[C---:B-1----:R-:W-:Y:S02]  /*d680*/  FMUL.FTZ R18, R165.reuse, R190 ;  /* 0x000000bea5127220 */ /* 0x042fe40000410000 */
[----:B------:R1:W-:Y:S01]  /*d690*/  @P0 LDGSTS.E.BYPASS.LTC128B.128 [R243+0x6880], [R8.64], !P3 ;  /* 0x0688000008f30fae */ /* 0x0003e2000d901d54 */
[----:B------:R2:W-:Y:S01]  /*d6a0*/  MUFU.EX2 R219, R12 ;  /* 0x0000000c00db7308 */ /* 0x0005e20000000800 */
[----:B---3--:R-:W-:Y:S01]  /*d6b0*/  F2FP.BF16.PACK_AB R175, R242, R244 ;  /* 0x000000f4f2af723e */ /* 0x008fe200000010ff */
[----:B------:R-:W-:Y:S01]  /*d6c0*/  FMUL.FTZ R19, R165, R191 ;  /* 0x000000bfa5137220 */ /* 0x000fe20000410000 */
[----:B------:R-:W-:Y:S01]  /*d6d0*/  UMOV UR23, UR13 ;  /* 0x0000000d00177c82 */ /* 0x000fe20008000000 */
[--C-:B------:R-:W-:Y:S02]  /*d6e0*/  FFMA.FTZ R26, R26, c[0x0][0x2d0], -R2.reuse ;  /* 0x0000b4001a1a7a23 */ /* 0x100fe40000010802 */
[----:B------:R-:W-:Y:S01]  /*d6f0*/  FFMA.FTZ R27, R27, c[0x0][0x2d0], -R2 ;  /* 0x0000b4001b1b7a23 */ /* 0x000fe20000010802 */
[----:B------:R3:W-:Y:S01]  /*d700*/  @P0 LDGSTS.E.BYPASS.LTC128B.128 [R243+0x5880], [R4.64], !P4 ;  /* 0x0588000004f30fae */ /* 0x0007e2000e101d54 */
[----:B------:R-:W-:Y:S02]  /*d710*/  FMUL.FTZ R55, R165, R55 ;  /* 0x00000037a5377220 */ /* 0x000fe40000410000 */
[----:B------:R3:W-:Y:S01]  /*d720*/  MUFU.EX2 R218, R13 ;  /* 0x0000000d00da7308 */ /* 0x0007e20000000800 */
[----:B------:R-:W-:Y:S02]  /*d730*/  FMUL.FTZ R56, R164, R56 ;  /* 0x00000038a4387220 */ /* 0x000fe40000410000 */
[C---:B------:R-:W-:Y:S02]  /*d740*/  FMUL.FTZ R154, R0.reuse, R154 ;  /* 0x0000009a009a7220 */ /* 0x040fe40000410000 */
[----:B------:R3:W-:Y:S01]  /*d750*/  @P0 LDGSTS.E.BYPASS.LTC128B.128 [R243+0x7080], [R4.64+0x80], !P3 ;  /* 0x0708008004f30fae */ /* 0x0007e2000d901d54 */
[----:B------:R-:W-:Y:S01]  /*d760*/  FMUL.FTZ R155, R0, R155 ;  /* 0x0000009b009b7220 */ /* 0x000fe20000410000 */
[----:B------:R-:W-:Y:S01]  /*d770*/  @P0 IADD3 R6, P2, R4, UR24, RZ ;  /* 0x0000001804060c10 */ /* 0x000fe2000ff5e0ff */
[C---:B------:R-:W-:Y:S02]  /*d780*/  FMUL.FTZ R158, R0.reuse, R158 ;  /* 0x0000009e009e7220 */ /* 0x040fe40000410000 */
[----:B------:R3:W-:Y:S01]  /*d790*/  MUFU.EX2 R201, R10 ;  /* 0x0000000a00c97308 */ /* 0x0007e20000000800 */
[----:B------:R-:W-:Y:S01]  /*d7a0*/  FMUL.FTZ R159, R0, R159 ;  /* 0x0000009f009f7220 */ /* 0x000fe20000410000 */
[----:B------:R-:W-:Y:S01]  /*d7b0*/  @P0 IADD3.X R7, R5, UR25, RZ, P2, !PT ;  /* 0x0000001905070c10 */ /* 0x000fe200097fe4ff */
[C---:B------:R-:W-:Y:S02]  /*d7c0*/  FMUL.FTZ R57, R164.reuse, R57 ;  /* 0x00000039a4397220 */ /* 0x040fe40000410000 */
[C---:B--2---:R-:W-:Y:S02]  /*d7d0*/  FMUL.FTZ R12, R164.reuse, R184 ;  /* 0x000000b8a40c7220 */ /* 0x044fe40000410000 */
[----:B------:R2:W-:Y:S01]  /*d7e0*/  @P0 LDGSTS.E.BYPASS.LTC128B.128 [R243+0x6080], [R6.64], !P4 ;  /* 0x0608000006f30fae */ /* 0x0005e2000e101d54 */
[C---:B-1----:R-:W-:Y:S02]  /*d7f0*/  FMUL.FTZ R8, R164.reuse, R180 ;  /* 0x000000b4a4087220 */ /* 0x042fe40000410000 */
[----:B------:R1:W1:Y:S01]  /*d800*/  MUFU.EX2 R200, R11 ;  /* 0x0000000b00c87308 */ /* 0x0002620000000800 */
[----:B------:R-:W-:Y:S02]  /*d810*/  FMUL.FTZ R9, R164, R181 ;  /* 0x000000b5a4097220 */ /* 0x000fe40000410000 */
[----:B------:R-:W-:Y:S02]  /*d820*/  FMUL.FTZ R58, R0, R58 ;  /* 0x0000003a003a7220 */ /* 0x000fe40000410000 */
[----:B------:R2:W-:Y:S01]  /*d830*/  @P0 LDGSTS.E.BYPASS.LTC128B.128 [R243+0x7880], [R6.64+0x80], !P3 ;  /* 0x0788008006f30fae */ /* 0x0005e2000d901d54 */
[----:B---3--:R-:W-:Y:S01]  /*d840*/  FMUL.FTZ R13, R164, R185 ;  /* 0x000000b9a40d7220 */ /* 0x008fe20000410000 */
[----:B------:R-:W-:Y:S01]  /*d850*/  PLOP3.LUT P0, PT, PT, PT, UP0, 0x80, 0x0 ;  /* 0x000000000000781c */ /* 0x000fe20003f0f008 */
[----:B------:R-:W-:Y:S02]  /*d860*/  FMUL.FTZ R59, R0, R59 ;  /* 0x0000003b003b7220 */ /* 0x000fe40000410000 */
[----:B------:R3:W-:Y:S01]  /*d870*/  MUFU.EX2 R202, R14 ;  /* 0x0000000e00ca7308 */ /* 0x0007e20000000800 */
[----:B------:R-:W-:Y:S02]  /*d880*/  FMUL.FTZ R60, R164, R60 ;  /* 0x0000003ca43c7220 */ /* 0x000fe40000410000 */
[----:B------:R-:W3:Y:S01]  /*d890*/  LDSM.16.MT88.4 R192, [R225+0x2080] ;  /* 0x00208000e1c0783b */ /* 0x000ee20000004200 */
[----:B------:R-:W-:Y:S01]  /*d8a0*/  FMUL.FTZ R4, R166, R176 ;  /* 0x000000b0a6047220 */ /* 0x000fe20000410000 */
[----:B------:R-:W-:Y:S01]  /*d8b0*/  F2FP.BF16.PACK_AB R176, R220, R221 ;  /* 0x000000dddcb0723e */ /* 0x000fe200000010ff */
[----:B------:R-:W-:Y:S02]  /*d8c0*/  FMUL.FTZ R5, R166, R177 ;  /* 0x000000b1a6057220 */ /* 0x000fe40000410000 */
[----:B------:R-:W-:Y:S02]  /*d8d0*/  FMUL.FTZ R10, R0, R182 ;  /* 0x000000b6000a7220 */ /* 0x000fe40000410000 */
[----:B------:R-:W3:Y:S01]  /*d8e0*/  MUFU.EX2 R203, R15 ;  /* 0x0000000f00cb7308 */ /* 0x000ee20000000800 */
[----:B------:R-:W3:Y:S01]  /*d8f0*/  LDSM.16.MT88.4 R196, [R226+0x2080] ;  /* 0x00208000e2c4783b */ /* 0x000ee20000004200 */
[----:B------:R-:W-:Y:S02]  /*d900*/  FMUL.FTZ R61, R164, R61 ;  /* 0x0000003da43d7220 */ /* 0x000fe40000410000 */
[----:B-1----:R-:W-:Y:S01]  /*d910*/  FMUL.FTZ R11, R0, R183 ;  /* 0x000000b7000b7220 */ /* 0x002fe20000410000 */
[----:B------:R-:W-:Y:S01]  /*d920*/  F2FP.BF16.PACK_AB R177, R200, R201 ;  /* 0x000000c9c8b1723e */ /* 0x000fe200000010ff */
[C---:B------:R-:W-:Y:S02]  /*d930*/  FMUL.FTZ R62, R0.reuse, R62 ;  /* 0x0000003e003e7220 */ /* 0x040fe40000410000 */
[----:B------:R-:W-:Y:S01]  /*d940*/  FMUL.FTZ R63, R0, R63 ;  /* 0x0000003f003f7220 */ /* 0x000fe20000410000 */
[----:B------:R-:W1:Y:S01]  /*d950*/  LDSM.16.MT88.4 R180, [R228+0x2080] ;  /* 0x00208000e4b4783b */ /* 0x000e620000004200 */
[----:B------:R-:W-:Y:S01]  /*d960*/  MUFU.EX2 R217, R20 ;  /* 0x0000001400d97308 */ /* 0x000fe20000000800 */
[----:B------:R-:W-:Y:S02]  /*d970*/  FMUL.FTZ R64, R166, R64 ;  /* 0x00000040a6407220 */ /* 0x000fe40000410000 */
[C---:B--2---:R-:W-:Y:S01]  /*d980*/  FMUL.FTZ R6, R165.reuse, R178 ;  /* 0x000000b2a5067220 */ /* 0x044fe20000410000 */
[----:B------:R-:W-:Y:S01]  /*d990*/  F2FP.BF16.PACK_AB R178, R218, R219 ;  /* 0x000000dbdab2723e */ /* 0x000fe200000010ff */
[C---:B------:R-:W-:Y:S02]  /*d9a0*/  FMUL.FTZ R7, R165.reuse, R179 ;  /* 0x000000b3a5077220 */ /* 0x040fe40000410000 */
[----:B------:R-:W-:Y:S01]  /*d9b0*/  LDSM.16.MT88.4 R188, [R225+0x3080] ;  /* 0x00308000e1bc783b */ /* 0x000fe20000004200 */
[----:B---3--:R-:W-:Y:S02]  /*d9c0*/  FMUL.FTZ R14, R0, R186 ;  /* 0x000000ba000e7220 */ /* 0x008fe40000410000 */
[----:B------:R-:W-:Y:S01]  /*d9d0*/  MUFU.EX2 R216, R21 ;  /* 0x0000001500d87308 */ /* 0x000fe20000000800 */
[----:B------:R-:W-:Y:S02]  /*d9e0*/  FMUL.FTZ R65, R166, R65 ;  /* 0x00000041a6417220 */ /* 0x000fe40000410000 */
[----:B------:R-:W-:Y:S01]  /*d9f0*/  FMUL.FTZ R66, R165, R66 ;  /* 0x00000042a5427220 */ /* 0x000fe20000410000 */
[----:B------:R-:W-:Y:S01]  /*da00*/  F2FP.BF16.PACK_AB R179, R203, R202 ;  /* 0x000000cacbb3723e */ /* 0x000fe200000010ff */
[----:B------:R-:W0:Y:S01]  /*da10*/  LDGDEPBAR ;  /* 0x00000000000079af */ /* 0x000e220000000000 */
[----:B------:R-:W-:Y:S02]  /*da20*/  FMUL.FTZ R15, R0, R187 ;  /* 0x000000bb000f7220 */ /* 0x000fe40000410000 */
[C---:B------:R-:W-:Y:S02]  /*da30*/  FMUL.FTZ R67, R165.reuse, R67 ;  /* 0x00000043a5437220 */ /* 0x040fe40000410000 */
[----:B------:R-:W-:Y:S01]  /*da40*/  MUFU.EX2 R213, R22 ;  /* 0x0000001600d57308 */ /* 0x000fe20000000800 */
[C---:B------:R-:W-:Y:S01]  /*da50*/  FMUL.FTZ R68, R166.reuse, R68 ;  /* 0x00000044a6447220 */ /* 0x040fe20000410000 */
[-C--:B------:R-:W-:Y:S01]  /*da60*/  HMMA.16816.F32.BF16 R4, R172, R192.reuse, R4 ;  /* 0x000000c0ac04723c */ /* 0x080fe20000041804 */
[----:B------:R-:W2:Y:S04]  /*da70*/  LDSM.16.MT88.4 R184, [R227+0x2080] ;  /* 0x00208000e3b8783b */ /* 0x000ea80000004200 */
[----:B------:R-:W-:Y:S03]  /*da80*/  FMUL.FTZ R69, R166, R69 ;  /* 0x00000045a6457220 */ /* 0x000fe60000410000 */
[----:B------:R-:W-:Y:S01]  /*da90*/  MUFU.EX2 R214, R33 ;  /* 0x0000002100d67308 */ /* 0x000fe20000000800 */
[C---:B------:R-:W-:Y:S04]  /*daa0*/  HMMA.16816.F32.BF16 R8, R176.reuse, R192, R8 ;  /* 0x000000c0b008723c */ /* 0x040fe80000041808 */
[C---:B------:R-:W-:Y:S02]  /*dab0*/  FMUL.FTZ R70, R165.reuse, R70 ;  /* 0x00000046a5467220 */ /* 0x040fe40000410000 */
[C---:B------:R-:W-:Y:S02]  /*dac0*/  FMUL.FTZ R71, R165.reuse, R71 ;  /* 0x00000047a5477220 */ /* 0x040fe40000410000 */
[-C--:B------:R-:W-:Y:S01]  /*dad0*/  HMMA.16816.F32.BF16 R12, R176, R194.reuse, R12 ;  /* 0x000000c2b00c723c */ /* 0x080fe2000004180c */
[----:B------:R-:W-:Y:S03]  /*dae0*/  MUFU.EX2 R211, R34 ;  /* 0x0000002200d37308 */ /* 0x000fe60000000800 */
[----:B------:R-:W-:Y:S02]  /*daf0*/  FFMA.FTZ R32, R32, c[0x0][0x2d0], -R204 ;  /* 0x0000b40020207a23 */ /* 0x000fe400000108cc */
[C---:B------:R-:W-:Y:S02]  /*db00*/  FMUL.FTZ R72, R164.reuse, R72 ;  /* 0x00000048a4487220 */ /* 0x040fe40000410000 */
[C---:B------:R-:W-:Y:S03]  /*db10*/  HMMA.16816.F32.BF16 R16, R172.reuse, R194, R16 ;  /* 0x000000c2ac10723c */ /* 0x040fe60000041810 */
[----:B------:R-:W-:Y:S01]  /*db20*/  MUFU.EX2 R210, R35 ;  /* 0x0000002300d27308 */ /* 0x000fe20000000800 */
[----:B------:R-:W-:Y:S02]  /*db30*/  FMUL.FTZ R73, R164, R73 ;  /* 0x00000049a4497220 */ /* 0x000fe40000410000 */
[----:B------:R-:W-:Y:S02]  /*db40*/  FMUL.FTZ R74, R0, R74 ;  /* 0x0000004a004a7220 */ /* 0x000fe40000410000 */
[-C--:B------:R-:W-:Y:S04]  /*db50*/  HMMA.16816.F32.BF16 R132, R172, R196.reuse, R132 ;  /* 0x000000c4ac84723c */ /* 0x080fe80000041884 */
[C---:B------:R-:W-:Y:S01]  /*db60*/  FMUL.FTZ R136, R164.reuse, R136 ;  /* 0x00000088a4887220 */ /* 0x040fe20000410000 */
[----:B------:R-:W-:Y:S01]  /*db70*/  MUFU.EX2 R209, R24 ;  /* 0x0000001800d17308 */ /* 0x000fe20000000800 */
[----:B------:R-:W-:Y:S02]  /*db80*/  FMUL.FTZ R137, R164, R137 ;  /* 0x00000089a4897220 */ /* 0x000fe40000410000 */
[C---:B------:R-:W-:Y:S04]  /*db90*/  FMUL.FTZ R138, R0.reuse, R138 ;  /* 0x0000008a008a7220 */ /* 0x040fe80000410000 */
[C---:B------:R-:W-:Y:S02]  /*dba0*/  FMUL.FTZ R139, R0.reuse, R139 ;  /* 0x0000008b008b7220 */ /* 0x040fe40000410000 */
[----:B------:R-:W-:Y:S01]  /*dbb0*/  FMUL.FTZ R75, R0, R75 ;  /* 0x0000004b004b7220 */ /* 0x000fe20000410000 */
[----:B------:R-:W3:Y:S01]  /*dbc0*/  MUFU.EX2 R208, R25 ;  /* 0x0000001900d07308 */ /* 0x000ee20000000800 */
[C---:B------:R-:W-:Y:S02]  /*dbd0*/  FMUL.FTZ R76, R164.reuse, R76 ;  /* 0x0000004ca44c7220 */ /* 0x040fe40000410000 */
[C---:B------:R-:W-:Y:S01]  /*dbe0*/  FMUL.FTZ R77, R164.reuse, R77 ;  /* 0x0000004da44d7220 */ /* 0x040fe20000410000 */
[C---:B------:R-:W-:Y:S04]  /*dbf0*/  HMMA.16816.F32.BF16 R136, R176.reuse, R196, R136 ;  /* 0x000000c4b088723c */ /* 0x040fe80000041888 */
[C---:B------:R-:W-:Y:S02]  /*dc00*/  FMUL.FTZ R140, R164.reuse, R140 ;  /* 0x0000008ca48c7220 */ /* 0x040fe40000410000 */
[----:B------:R-:W-:Y:S01]  /*dc10*/  FMUL.FTZ R141, R164, R141 ;  /* 0x0000008da48d7220 */ /* 0x000fe20000410000 */
[----:B------:R-:W-:Y:S01]  /*dc20*/  MUFU.EX2 R193, R26 ;  /* 0x0000001a00c17308 */ /* 0x000fe20000000800 */
[C---:B------:R-:W-:Y:S04]  /*dc30*/  FMUL.FTZ R142, R0.reuse, R142 ;  /* 0x0000008e008e7220 */ /* 0x040fe80000410000 */
[C---:B------:R-:W-:Y:S02]  /*dc40*/  FMUL.FTZ R143, R0.reuse, R143 ;  /* 0x0000008f008f7220 */ /* 0x040fe40000410000 */
[C---:B------:R-:W-:Y:S02]  /*dc50*/  FMUL.FTZ R78, R0.reuse, R78 ;  /* 0x0000004e004e7220 */ /* 0x040fe40000410000 */
[----:B------:R-:W-:Y:S01]  /*dc60*/  FMUL.FTZ R79, R0, R79 ;  /* 0x0000004f004f7220 */ /* 0x000fe20000410000 */
[----:B------:R2:W2:Y:S01]  /*dc70*/  MUFU.EX2 R192, R27 ;  /* 0x0000001b00c07308 */ /* 0x0004a20000000800 */
[C---:B------:R-:W-:Y:S01]  /*dc80*/  FMUL.FTZ R80, R166.reuse, R80 ;  /* 0x00000050a6507220 */ /* 0x040fe20000410000 */
[-C--:B------:R-:W-:Y:S03]  /*dc90*/  HMMA.16816.F32.BF16 R140, R176, R198.reuse, R140 ;  /* 0x000000c6b08c723c */ /* 0x080fe6000004188c */
[C---:B------:R-:W-:Y:S02]  /*dca0*/  FMUL.FTZ R81, R166.reuse, R81 ;  /* 0x00000051a6517220 */ /* 0x040fe40000410000 */
[C---:B------:R-:W-:Y:S02]  /*dcb0*/  FMUL.FTZ R82, R165.reuse, R82 ;  /* 0x00000052a5527220 */ /* 0x040fe40000410000 */
[C---:B------:R-:W-:Y:S01]  /*dcc0*/  FMUL.FTZ R83, R165.reuse, R83 ;  /* 0x00000053a5537220 */ /* 0x040fe20000410000 */
[C---:B------:R-:W-:Y:S01]  /*dcd0*/  HMMA.16816.F32.BF16 R144, R172.reuse, R198, R144 ;  /* 0x000000c6ac90723c */ /* 0x040fe20000041890 */
[----:B------:R-:W-:Y:S03]  /*dce0*/  MUFU.EX2 R198, R36 ;  /* 0x0000002400c67308 */ /* 0x000fe60000000800 */
[C---:B------:R-:W-:Y:S02]  /*dcf0*/  FMUL.FTZ R84, R166.reuse, R84 ;  /* 0x00000054a6547220 */ /* 0x040fe40000410000 */
[----:B------:R-:W-:Y:S02]  /*dd00*/  FMUL.FTZ R85, R166, R85 ;  /* 0x00000055a6557220 */ /* 0x000fe40000410000 */
[-C--:B-1----:R-:W-:Y:S03]  /*dd10*/  HMMA.16816.F32.BF16 R148, R172, R180.reuse, R148 ;  /* 0x000000b4ac94723c */ /* 0x082fe60000041894 */
[----:B------:R-:W-:Y:S01]  /*dd20*/  MUFU.EX2 R197, R37 ;  /* 0x0000002500c57308 */ /* 0x000fe20000000800 */
[C---:B------:R-:W-:Y:S01]  /*dd30*/  FMUL.FTZ R86, R165.reuse, R86 ;  /* 0x00000056a5567220 */ /* 0x040fe20000410000 */
[----:B--2---:R-:W-:Y:S01]  /*dd40*/  LDSM.16.MT88.4 R24, [R225+0x2880] ;  /* 0x00288000e118783b */ /* 0x004fe20000004200 */
[----:B------:R-:W-:Y:S02]  /*dd50*/  FMUL.FTZ R87, R165, R87 ;  /* 0x00000057a5577220 */ /* 0x000fe40000410000 */
[C---:B------:R-:W-:Y:S04]  /*dd60*/  HMMA.16816.F32.BF16 R152, R176.reuse, R180, R152 ;  /* 0x000000b4b098723c */ /* 0x040fe80000041898 */
[C---:B------:R-:W-:Y:S01]  /*dd70*/  FMUL.FTZ R88, R164.reuse, R88 ;  /* 0x00000058a4587220 */ /* 0x040fe20000410000 */
[----:B------:R-:W-:Y:S01]  /*dd80*/  MUFU.EX2 R194, R38 ;  /* 0x0000002600c27308 */ /* 0x000fe20000000800 */
[----:B------:R-:W-:Y:S02]  /*dd90*/  FMUL.FTZ R89, R164, R89 ;  /* 0x00000059a4597220 */ /* 0x000fe40000410000 */
[-C--:B------:R-:W-:Y:S04]  /*dda0*/  HMMA.16816.F32.BF16 R156, R176, R182.reuse, R156 ;  /* 0x000000b6b09c723c */ /* 0x080fe8000004189c */
[C---:B------:R-:W-:Y:S02]  /*ddb0*/  FMUL.FTZ R90, R0.reuse, R90 ;  /* 0x0000005a005a7220 */ /* 0x040fe40000410000 */
[----:B------:R-:W-:Y:S01]  /*ddc0*/  FMUL.FTZ R91, R0, R91 ;  /* 0x0000005b005b7220 */ /* 0x000fe20000410000 */
[----:B------:R1:W-:Y:S01]  /*ddd0*/  MUFU.EX2 R215, R32 ;  /* 0x0000002000d77308 */ /* 0x0003e20000000800 */
[C---:B------:R-:W-:Y:S01]  /*dde0*/  HMMA.16816.F32.BF16 R160, R172.reuse, R182, R160 ;  /* 0x000000b6aca0723c */ /* 0x040fe200000418a0 */
[----:B------:R-:W2:Y:S03]  /*ddf0*/  LDSM.16.MT88.4 R180, [R225+0x3880] ;  /* 0x00388000e1b4783b */ /* 0x000ea60000004200 */
[C---:B------:R-:W-:Y:S02]  /*de00*/  FMUL.FTZ R92, R164.reuse, R92 ;  /* 0x0000005ca45c7220 */ /* 0x040fe40000410000 */
[----:B------:R-:W-:Y:S02]  /*de10*/  FMUL.FTZ R93, R164, R93 ;  /* 0x0000005da45d7220 */ /* 0x000fe40000410000 */
[-C--:B------:R-:W-:Y:S04]  /*de20*/  HMMA.16816.F32.BF16 R52, R172, R184.reuse, R52 ;  /* 0x000000b8ac34723c */ /* 0x080fe80000041834 */
[C---:B------:R-:W-:Y:S02]  /*de30*/  FMUL.FTZ R94, R0.reuse, R94 ;  /* 0x0000005e005e7220 */ /* 0x040fe40000410000 */
[----:B------:R-:W-:Y:S02]  /*de40*/  FMUL.FTZ R95, R0, R95 ;  /* 0x0000005f005f7220 */ /* 0x000fe40000410000 */
[C---:B------:R-:W-:Y:S04]  /*de50*/  HMMA.16816.F32.BF16 R56, R176.reuse, R184, R56 ;  /* 0x000000b8b038723c */ /* 0x040fe80000041838 */
[C---:B------:R-:W-:Y:S02]  /*de60*/  FMUL.FTZ R96, R166.reuse, R96 ;  /* 0x00000060a6607220 */ /* 0x040fe40000410000 */
[C---:B------:R-:W-:Y:S02]  /*de70*/  FMUL.FTZ R97, R166.reuse, R97 ;  /* 0x00000061a6617220 */ /* 0x040fe40000410000 */
[-C--:B------:R-:W-:Y:S04]  /*de80*/  HMMA.16816.F32.BF16 R60, R176, R186.reuse, R60 ;  /* 0x000000bab03c723c */ /* 0x080fe8000004183c */
[--C-:B-1----:R-:W-:Y:S02]  /*de90*/  FFMA.FTZ R32, R23, c[0x0][0x2d0], -R205.reuse ;  /* 0x0000b40017207a23 */ /* 0x102fe400000108cd */
[----:B------:R-:W-:Y:S01]  /*dea0*/  LDSM.16.MT88.4 R20, [R228+0x3880] ;  /* 0x00388000e414783b */ /* 0x000fe20000004200 */
[C---:B------:R-:W-:Y:S01]  /*deb0*/  FMUL.FTZ R98, R165.reuse, R98 ;  /* 0x00000062a5627220 */ /* 0x040fe20000410000 */
[C---:B------:R-:W-:Y:S01]  /*dec0*/  HMMA.16816.F32.BF16 R64, R172.reuse, R186, R64 ;  /* 0x000000baac40723c */ /* 0x040fe20000041840 */
[----:B------:R1:W1:Y:S03]  /*ded0*/  MUFU.EX2 R212, R32 ;  /* 0x0000002000d47308 */ /* 0x0002660000000800 */
[C---:B------:R-:W-:Y:S02]  /*dee0*/  FMUL.FTZ R99, R165.reuse, R99 ;  /* 0x00000063a5637220 */ /* 0x040fe40000410000 */
[----:B------:R-:W3:Y:S01]  /*def0*/  LDSM.16.MT88.4 R184, [R226+0x3880] ;  /* 0x00388000e2b8783b */ /* 0x000ee20000004200 */
[C---:B------:R-:W-:Y:S01]  /*df00*/  FMUL.FTZ R100, R166.reuse, R100 ;  /* 0x00000064a6647220 */ /* 0x040fe20000410000 */
[-C--:B--2---:R-:W-:Y:S04]  /*df10*/  HMMA.16816.F32.BF16 R68, R172, R180.reuse, R68 ;  /* 0x000000b4ac44723c */ /* 0x084fe80000041844 */
[C---:B------:R-:W-:Y:S02]  /*df20*/  FMUL.FTZ R101, R166.reuse, R101 ;  /* 0x00000065a6657220 */ /* 0x040fe40000410000 */
[C---:B------:R-:W-:Y:S02]  /*df30*/  FMUL.FTZ R102, R165.reuse, R102 ;  /* 0x00000066a5667220 */ /* 0x040fe40000410000 */
[C---:B------:R-:W-:Y:S01]  /*df40*/  FMUL.FTZ R103, R165.reuse, R103 ;  /* 0x00000067a5677220 */ /* 0x040fe20000410000 */
[C---:B------:R-:W-:Y:S04]  /*df50*/  HMMA.16816.F32.BF16 R72, R176.reuse, R180, R72 ;  /* 0x000000b4b048723c */ /* 0x040fe80000041848 */
[C---:B------:R-:W-:Y:S02]  /*df60*/  FMUL.FTZ R112, R166.reuse, R112 ;  /* 0x00000070a6707220 */ /* 0x040fe40000410000 */
[C---:B------:R-:W-:Y:S02]  /*df70*/  FMUL.FTZ R113, R166.reuse, R113 ;  /* 0x00000071a6717220 */ /* 0x040fe40000410000 */
[-C--:B------:R-:W-:Y:S01]  /*df80*/  HMMA.16816.F32.BF16 R76, R176, R182.reuse, R76 ;  /* 0x000000b6b04c723c */ /* 0x080fe2000004184c */
[----:B-1----:R-:W1:Y:S03]  /*df90*/  LDSM.16.MT88.4 R32, [R227+0x3880] ;  /* 0x00388000e320783b */ /* 0x002e660000004200 */
[C---:B------:R-:W-:Y:S02]  /*dfa0*/  FMUL.FTZ R114, R165.reuse, R114 ;  /* 0x00000072a5727220 */ /* 0x040fe40000410000 */
[C---:B------:R-:W-:Y:S02]  /*dfb0*/  FMUL.FTZ R115, R165.reuse, R115 ;  /* 0x00000073a5737220 */ /* 0x040fe40000410000 */
[C---:B------:R-:W-:Y:S01]  /*dfc0*/  HMMA.16816.F32.BF16 R80, R172.reuse, R182, R80 ;  /* 0x000000b6ac50723c */ /* 0x040fe20000041850 */
[----:B------:R-:W2:Y:S03]  /*dfd0*/  LDSM.16.MT88.4 R180, [R226+0x2880] ;  /* 0x00288000e2b4783b */ /* 0x000ea60000004200 */
[C---:B------:R-:W-:Y:S02]  /*dfe0*/  FMUL.FTZ R116, R166.reuse, R116 ;  /* 0x00000074a6747220 */ /* 0x040fe40000410000 */
[----:B------:R-:W-:Y:S02]  /*dff0*/  FMUL.FTZ R117, R166, R117 ;  /* 0x00000075a6757220 */ /* 0x000fe40000410000 */
[C---:B------:R-:W-:Y:S04]  /*e000*/  FMUL.FTZ R118, R165.reuse, R118 ;  /* 0x00000076a5767220 */ /* 0x040fe80000410000 */
[----:B------:R-:W-:Y:S01]  /*e010*/  FMUL.FTZ R119, R165, R119 ;  /* 0x00000077a5777220 */ /* 0x000fe20000410000 */
[-C--:B---3--:R-:W-:Y:S03]  /*e020*/  HMMA.16816.F32.BF16 R84, R172, R184.reuse, R84 ;  /* 0x000000b8ac54723c */ /* 0x088fe60000041854 */
        /* <DEDUP_REMOVED lines=11> */
[----:B------:R-:W1:Y:S03]  /*e0e0*/  LDSM.16.MT88.4 R184, [R228+0x2880] ;  /* 0x00288000e4b8783b */ /* 0x000e660000004200 */
[----:B------:R-:W-:Y:S01]  /*e0f0*/  FFMA.FTZ R31, R31, c[0x0][0x2d0], -R2 ;  /* 0x0000b4001f1f7a23 */ /* 0x000fe20000010802 */
[----:B------:R2:W2:Y:S01]  /*e100*/  MUFU.EX2 R199, R29 ;  /* 0x0000001d00c77308 */ /* 0x0004a20000000800 */
[C---:B------:R-:W-:Y:S02]  /*e110*/  FMUL.FTZ R124, R164.reuse, R124 ;  /* 0x0000007ca47c7220 */ /* 0x040fe40000410000 */
[-C--:B------:R-:W-:Y:S04]  /*e120*/  HMMA.16816.F32.BF16 R100, R172, R20.reuse, R100 ;  /* 0x00000014ac64723c */ /* 0x080fe80000041864 */
[C---:B------:R-:W-:Y:S02]  /*e130*/  FMUL.FTZ R104, R164.reuse, R104 ;  /* 0x00000068a4687220 */ /* 0x040fe40000410000 */
[----:B------:R-:W-:Y:S01]  /*e140*/  FMUL.FTZ R105, R164, R105 ;  /* 0x00000069a4697220 */ /* 0x000fe20000410000 */
[----:B------:R4:W-:Y:S01]  /*e150*/  MUFU.EX2 R171, R30 ;  /* 0x0000001e00ab7308 */ /* 0x0009e20000000800 */
[C---:B------:R-:W-:Y:S04]  /*e160*/  FMUL.FTZ R106, R0.reuse, R106 ;  /* 0x0000006a006a7220 */ /* 0x040fe80000410000 */
[----:B------:R-:W-:Y:S01]  /*e170*/  FMUL.FTZ R107, R0, R107 ;  /* 0x0000006b006b7220 */ /* 0x000fe20000410000 */
[----:B---3--:R-:W-:Y:S01]  /*e180*/  F2FP.BF16.PACK_AB R28, R208, R209 ;  /* 0x000000d1d01c723e */ /* 0x008fe200000010ff */
[----:B------:R-:W-:Y:S02]  /*e190*/  FMUL.FTZ R125, R164, R125 ;  /* 0x0000007da47d7220 */ /* 0x000fe40000410000 */
[C---:B------:R-:W-:Y:S01]  /*e1a0*/  FMUL.FTZ R126, R0.reuse, R126 ;  /* 0x0000007e007e7220 */ /* 0x040fe20000410000 */
[----:B------:R-:W3:Y:S01]  /*e1b0*/  MUFU.EX2 R170, R31 ;  /* 0x0000001f00aa7308 */ /* 0x000ee20000000800 */
[----:B------:R-:W-:Y:S01]  /*e1c0*/  FMUL.FTZ R127, R0, R127 ;  /* 0x0000007f007f7220 */ /* 0x000fe20000410000 */
[C---:B------:R-:W-:Y:S04]  /*e1d0*/  HMMA.16816.F32.BF16 R104, R176.reuse, R20, R104 ;  /* 0x00000014b068723c */ /* 0x040fe80000041868 */
[----:B------:R-:W-:Y:S01]  /*e1e0*/  FMUL.FTZ R108, R164, R108 ;  /* 0x0000006ca46c7220 */ /* 0x000fe20000410000 */
[----:B--2---:R-:W-:Y:S01]  /*e1f0*/  F2FP.BF16.PACK_AB R29, R192, R193 ;  /* 0x000000c1c01d723e */ /* 0x004fe200000010ff */
[----:B------:R-:W-:Y:S01]  /*e200*/  FMUL.FTZ R109, R164, R109 ;  /* 0x0000006da46d7220 */ /* 0x000fe20000410000 */
[----:B------:R-:W-:Y:S01]  /*e210*/  F2FP.BF16.PACK_AB R20, R216, R217 ;  /* 0x000000d9d814723e */ /* 0x000fe200000010ff */
[----:B------:R-:W-:Y:S01]  /*e220*/  FMUL.FTZ R110, R0, R110 ;  /* 0x0000006e006e7220 */ /* 0x000fe20000410000 */
[----:B------:R-:W-:Y:S03]  /*e230*/  F2FP.BF16.PACK_AB R21, R212, R213 ;  /* 0x000000d5d415723e */ /* 0x000fe600000010ff */
[----:B------:R-:W-:Y:S01]  /*e240*/  FMUL.FTZ R111, R0, R111 ;  /* 0x0000006f006f7220 */ /* 0x000fe20000410000 */
[----:B----4-:R-:W-:Y:S01]  /*e250*/  F2FP.BF16.PACK_AB R30, R199, R207 ;  /* 0x000000cfc71e723e */ /* 0x010fe200000010ff */
[C---:B------:R-:W-:Y:S02]  /*e260*/  FMUL.FTZ R128, R166.reuse, R128 ;  /* 0x00000080a6807220 */ /* 0x040fe40000410000 */
[----:B------:R-:W-:Y:S02]  /*e270*/  FMUL.FTZ R129, R166, R129 ;  /* 0x00000081a6817220 */ /* 0x000fe40000410000 */
[C---:B------:R-:W-:Y:S01]  /*e280*/  FMUL.FTZ R130, R165.reuse, R130 ;  /* 0x00000082a5827220 */ /* 0x040fe20000410000 */
[-C--:B------:R-:W-:Y:S03]  /*e290*/  HMMA.16816.F32.BF16 R108, R176, R22.reuse, R108 ;  /* 0x00000016b06c723c */ /* 0x080fe6000004186c */
[----:B---3--:R-:W-:Y:S01]  /*e2a0*/  F2FP.BF16.PACK_AB R31, R170, R171 ;  /* 0x000000abaa1f723e */ /* 0x008fe200000010ff */
[----:B------:R-:W-:Y:S02]  /*e2b0*/  FMUL.FTZ R131, R165, R131 ;  /* 0x00000083a5837220 */ /* 0x000fe40000410000 */
[----:B------:R-:W-:Y:S02]  /*e2c0*/  FFMA.FTZ R49, R49, c[0x0][0x2d0], -R204 ;  /* 0x0000b40031317a23 */ /* 0x000fe400000108cc */
[C---:B------:R-:W-:Y:S02]  /*e2d0*/  HMMA.16816.F32.BF16 R112, R172.reuse, R22, R112 ;  /* 0x00000016ac70723c */ /* 0x040fe40000041870 */
[----:B------:R-:W-:Y:S02]  /*e2e0*/  MUFU.EX2 R195, R49 ;  /* 0x0000003100c37308 */ /* 0x000fe40000000800 */
[--C-:B------:R-:W-:Y:S02]  /*e2f0*/  FFMA.FTZ R51, R51, c[0x0][0x2d0], -R205.reuse ;  /* 0x0000b40033337a23 */ /* 0x100fe400000108cd */
[--C-:B------:R-:W-:Y:S01]  /*e300*/  FFMA.FTZ R40, R40, c[0x0][0x2d0], -R206.reuse ;  /* 0x0000b40028287a23 */ /* 0x100fe200000108ce */
[----:B------:R-:W-:Y:S01]  /*e310*/  F2FP.BF16.PACK_AB R22, R214, R215 ;  /* 0x000000d7d616723e */ /* 0x000fe200000010ff */
[-C--:B-1----:R-:W-:Y:S04]  /*e320*/  HMMA.16816.F32.BF16 R116, R172, R32.reuse, R116 ;  /* 0x00000020ac74723c */ /* 0x082fe80000041874 */
[----:B------:R1:W-:Y:S01]  /*e330*/  MUFU.EX2 R49, R39 ;  /* 0x0000002700317308 */ /* 0x0003e20000000800 */
[----:B------:R-:W-:Y:S01]  /*e340*/  F2FP.BF16.PACK_AB R23, R210, R211 ;  /* 0x000000d3d217723e */ /* 0x000fe200000010ff */
[----:B------:R-:W-:Y:S02]  /*e350*/  FFMA.FTZ R45, R45, c[0x0][0x2d0], -R206 ;  /* 0x0000b4002d2d7a23 */ /* 0x000fe400000108ce */
[C---:B------:R-:W-:Y:S04]  /*e360*/  HMMA.16816.F32.BF16 R120, R176.reuse, R32, R120 ;  /* 0x00000020b078723c */ /* 0x040fe80000041878 */
[----:B------:R-:W-:Y:S02]  /*e370*/  FFMA.FTZ R50, R50, c[0x0][0x2d0], -R205 ;  /* 0x0000b40032327a23 */ /* 0x000fe400000108cd */
[----:B------:R-:W-:Y:S01]  /*e380*/  MUFU.EX2 R51, R51 ;  /* 0x0000003300337308 */ /* 0x000fe20000000800 */
[----:B------:R-:W-:Y:S01]  /*e390*/  FFMA.FTZ R48, R48, c[0x0][0x2d0], -R204 ;  /* 0x0000b40030307a23 */ /* 0x000fe200000108cc */
[-C--:B------:R-:W-:Y:S04]  /*e3a0*/  HMMA.16816.F32.BF16 R124, R176, R34.reuse, R124 ;  /* 0x00000022b07c723c */ /* 0x080fe8000004187c */
[--C-:B------:R-:W-:Y:S02]  /*e3b0*/  FFMA.FTZ R41, R41, c[0x0][0x2d0], -R206.reuse ;  /* 0x0000b40029297a23 */ /* 0x100fe400000108ce */
[----:B------:R-:W-:Y:S02]  /*e3c0*/  FFMA.FTZ R44, R44, c[0x0][0x2d0], -R206 ;  /* 0x0000b4002c2c7a23 */ /* 0x000fe400000108ce */
[----:B------:R-:W-:Y:S01]  /*e3d0*/  HMMA.16816.F32.BF16 R128, R172, R34, R128 ;  /* 0x00000022ac80723c */ /* 0x000fe20000041880 */
[----:B------:R-:W2:Y:S01]  /*e3e0*/  LDSM.16.MT88.4 R32, [R227+0x2880] ;  /* 0x00288000e320783b */ /* 0x000ea20000004200 */
[----:B------:R-:W-:Y:S02]  /*e3f0*/  MUFU.EX2 R45, R45 ;  /* 0x0000002d002d7308 */ /* 0x000fe40000000800 */
[--C-:B------:R-:W-:Y:S02]  /*e400*/  FFMA.FTZ R42, R42, c[0x0][0x2d0], -R2.reuse ;  /* 0x0000b4002a2a7a23 */ /* 0x100fe40000010802 */
[--C-:B------:R-:W-:Y:S02]  /*e410*/  FFMA.FTZ R43, R43, c[0x0][0x2d0], -R2.reuse ;  /* 0x0000b4002b2b7a23 */ /* 0x100fe40000010802 */
[-C--:B------:R-:W-:Y:S01]  /*e420*/  HMMA.16816.F32.BF16 R4, R20, R24.reuse, R4 ;  /* 0x000000181404723c */ /* 0x080fe20000041804 */
[----:B------:R-:W-:Y:S03]  /*e430*/  LDSM.16.MT88.4 R172, [R226+0x4080] ;  /* 0x00408000e2ac783b */ /* 0x000fe60000004200 */
[----:B------:R-:W-:Y:S01]  /*e440*/  MUFU.EX2 R196, R48 ;  /* 0x0000003000c47308 */ /* 0x000fe20000000800 */
[--C-:B------:R-:W-:Y:S02]  /*e450*/  FFMA.FTZ R46, R46, c[0x0][0x2d0], -R2.reuse ;  /* 0x0000b4002e2e7a23 */ /* 0x100fe40000010802 */
[----:B------:R-:W-:Y:S01]  /*e460*/  FFMA.FTZ R2, R47, c[0x0][0x2d0], -R2 ;  /* 0x0000b4002f027a23 */ /* 0x000fe20000010802 */
[C---:B------:R-:W-:Y:S01]  /*e470*/  HMMA.16816.F32.BF16 R8, R28.reuse, R24, R8 ;  /* 0x000000181c08723c */ /* 0x040fe20000041808 */
[----:B-1----:R-:W-:Y:S03]  /*e480*/  LDSM.16.MT88.4 R36, [R227+0x3080] ;  /* 0x00308000e324783b */ /* 0x002fe60000004200 */
[----:B------:R-:W-:Y:S02]  /*e490*/  FFMA.FTZ R166, R166, R252, R245 ;  /* 0x000000fca6a67223 */ /* 0x000fe400000100f5 */
[----:B------:R-:W-:Y:S01]  /*e4a0*/  MUFU.EX2 R50, R50 ;  /* 0x0000003200327308 */ /* 0x000fe20000000800 */
[----:B------:R-:W-:Y:S01]  /*e4b0*/  FFMA.FTZ R165, R165, R251, R222 ;  /* 0x000000fba5a57223 */ /* 0x000fe200000100de */
[-C--:B------:R-:W-:Y:S04]  /*e4c0*/  HMMA.16816.F32.BF16 R12, R28, R26.reuse, R12 ;  /* 0x0000001a1c0c723c */ /* 0x080fe8000004180c */
[----:B------:R-:W-:Y:S04]  /*e4d0*/  FFMA.FTZ R164, R164, R250, R221 ;  /* 0x000000faa4a47223 */ /* 0x000fe800000100dd */
[C---:B------:R-:W-:Y:S01]  /*e4e0*/  HMMA.16816.F32.BF16 R16, R20.reuse, R26, R16 ;  /* 0x0000001a1410723c */ /* 0x040fe20000041810 */
[----:B------:R-:W1:Y:S01]  /*e4f0*/  LDSM.16.MT88.4 R24, [R225+0x4080] ;  /* 0x00408000e118783b */ /* 0x000e620000004200 */
[----:B------:R-:W-:Y:S06]  /*e500*/  MUFU.EX2 R48, R40 ;  /* 0x0000002800307308 */ /* 0x000fec0000000800 */
[-C--:B------:R-:W-:Y:S04]  /*e510*/  HMMA.16816.F32.BF16 R132, R20, R180.reuse, R132 ;  /* 0x000000b41484723c */ /* 0x080fe80000041884 */
[----:B------:R3:W-:Y:S04]  /*e520*/  MUFU.EX2 R40, R2 ;  /* 0x0000000200287308 */ /* 0x0007e80000000800 */
[C---:B------:R-:W-:Y:S06]  /*e530*/  HMMA.16816.F32.BF16 R136, R28.reuse, R180, R136 ;  /* 0x000000b41c88723c */ /* 0x040fec0000041888 */
[----:B------:R-:W4:Y:S02]  /*e540*/  MUFU.EX2 R41, R41 ;  /* 0x0000002900297308 */ /* 0x000f240000000800 */
[-C--:B------:R-:W-:Y:S08]  /*e550*/  HMMA.16816.F32.BF16 R140, R28, R182.reuse, R140 ;  /* 0x000000b61c8c723c */ /* 0x080ff0000004188c */
[C---:B------:R-:W-:Y:S01]  /*e560*/  HMMA.16816.F32.BF16 R144, R20.reuse, R182, R144 ;  /* 0x000000b61490723c */ /* 0x040fe20000041890 */
[----:B------:R-:W-:Y:S03]  /*e570*/  MUFU.EX2 R44, R44 ;  /* 0x0000002c002c7308 */ /* 0x000fe60000000800 */
[----:B---3--:R-:W-:Y:S04]  /*e580*/  FADD.FTZ R2, R246, R166 ;  /* 0x000000a6f6027221 */ /* 0x008fe80000010000 */
[-C--:B------:R-:W-:Y:S03]  /*e590*/  HMMA.16816.F32.BF16 R148, R20, R184.reuse, R148 ;  /* 0x000000b81494723c */ /* 0x080fe60000041894 */
[----:B------:R-:W-:Y:S01]  /*e5a0*/  MUFU.EX2 R42, R42 ;  /* 0x0000002a002a7308 */ /* 0x000fe20000000800 */
[----:B------:R-:W-:Y:S04]  /*e5b0*/  FADD.FTZ R2, R248, R2 ;  /* 0x00000002f8027221 */ /* 0x000fe80000010000 */
[C---:B------:R-:W-:Y:S04]  /*e5c0*/  HMMA.16816.F32.BF16 R152, R28.reuse, R184, R152 ;  /* 0x000000b81c98723c */ /* 0x040fe80000041898 */
[----:B------:R-:W-:Y:S01]  /*e5d0*/  FADD.FTZ R2, R247, R2 ;  /* 0x00000002f7027221 */ /* 0x000fe20000010000 */
[----:B------:R-:W3:Y:S03]  /*e5e0*/  MUFU.EX2 R43, R43 ;  /* 0x0000002b002b7308 */ /* 0x000ee60000000800 */
[-C--:B------:R-:W-:Y:S07]  /*e5f0*/  HMMA.16816.F32.BF16 R156, R28, R186.reuse, R156 ;  /* 0x000000ba1c9c723c */ /* 0x080fee000004189c */
[----:B------:R-:W1:Y:S01]  /*e600*/  MUFU.EX2 R46, R46 ;  /* 0x0000002e002e7308 */ /* 0x000e620000000800 */
[C---:B------:R-:W-:Y:S08]  /*e610*/  HMMA.16816.F32.BF16 R160, R20.reuse, R186, R160 ;  /* 0x000000ba14a0723c */ /* 0x040ff000000418a0 */
[-C--:B--2---:R-:W-:Y:S08]  /*e620*/  HMMA.16816.F32.BF16 R52, R20, R32.reuse, R52 ;  /* 0x000000201434723c */ /* 0x084ff00000041834 */
        /* <DEDUP_REMOVED lines=12> */
[C---:B------:R-:W-:Y:S08]  /*e6f0*/  HMMA.16816.F32.BF16 R96, R20.reuse, R174, R96 ;  /* 0x000000ae1460723c */ /* 0x040ff00000041860 */
[-C--:B--2---:R-:W-:Y:S08]  /*e700*/  HMMA.16816.F32.BF16 R100, R20, R32.reuse, R100 ;  /* 0x000000201464723c */ /* 0x084ff00000041864 */
[C---:B------:R-:W-:Y:S08]  /*e710*/  HMMA.16816.F32.BF16 R104, R28.reuse, R32, R104 ;  /* 0x000000201c68723c */ /* 0x040ff00000041868 */
[-C--:B------:R-:W-:Y:S08]  /*e720*/  HMMA.16816.F32.BF16 R108, R28, R34.reuse, R108 ;  /* 0x000000221c6c723c */ /* 0x080ff0000004186c */
[C---:B------:R-:W-:Y:S01]  /*e730*/  HMMA.16816.F32.BF16 R112, R20.reuse, R34, R112 ;  /* 0x000000221470723c */ /* 0x040fe20000041870 */
[----:B------:R-:W-:Y:S07]  /*e740*/  LDSM.16.MT88.4 R32, [R228+0x3080] ;  /* 0x00308000e420783b */ /* 0x000fee0000004200 */
[-C--:B-1----:R-:W-:Y:S08]  /*e750*/  HMMA.16816.F32.BF16 R116, R20, R24.reuse, R116 ;  /* 0x000000181474723c */ /* 0x082ff00000041874 */
[C---:B------:R-:W-:Y:S07]  /*e760*/  HMMA.16816.F32.BF16 R120, R28.reuse, R24, R120 ;  /* 0x000000181c78723c */ /* 0x040fee0000041878 */
[----:B----4-:R-:W-:Y:S01]  /*e770*/  F2FP.BF16.PACK_AB R24, R41, R48 ;  /* 0x000000302918723e */ /* 0x010fe200000010ff */
[-C--:B------:R-:W-:Y:S01]  /*e780*/  HMMA.16816.F32.BF16 R124, R28, R26.reuse, R124 ;  /* 0x0000001a1c7c723c */ /* 0x080fe2000004187c */
[----:B------:R-:W1:Y:S03]  /*e790*/  LDSM.16.MT88.4 R28, [R226+0x3080] ;  /* 0x00308000e21c783b */ /* 0x000e660000004200 */
[----:B---3--:R-:W-:Y:S04]  /*e7a0*/  F2FP.BF16.PACK_AB R25, R43, R42 ;  /* 0x0000002a2b19723e */ /* 0x008fe800000010ff */
[----:B------:R-:W-:Y:S07]  /*e7b0*/  HMMA.16816.F32.BF16 R128, R20, R26, R128 ;  /* 0x0000001a1480723c */ /* 0x000fee0000041880 */
[----:B------:R-:W-:Y:S02]  /*e7c0*/  F2FP.BF16.PACK_AB R20, R197, R198 ;  /* 0x000000c6c514723e */ /* 0x000fe400000010ff */
[----:B------:R-:W-:Y:S03]  /*e7d0*/  F2FP.BF16.PACK_AB R22, R195, R196 ;  /* 0x000000c4c316723e */ /* 0x000fe600000010ff */
[----:B------:R-:W-:Y:S02]  /*e7e0*/  F2FP.BF16.PACK_AB R21, R49, R194 ;  /* 0x000000c23115723e */ /* 0x000fe400000010ff */
[----:B------:R-:W-:Y:S02]  /*e7f0*/  F2FP.BF16.PACK_AB R23, R51, R50 ;  /* 0x000000323317723e */ /* 0x000fe400000010ff */
[----:B------:R-:W-:Y:S02]  /*e800*/  F2FP.BF16.PACK_AB R26, R45, R44 ;  /* 0x0000002c2d1a723e */ /* 0x000fe400000010ff */
[----:B------:R-:W-:Y:S03]  /*e810*/  F2FP.BF16.PACK_AB R27, R40, R46 ;  /* 0x0000002e281b723e */ /* 0x000fe600000010ff */
        /* <DEDUP_REMOVED lines=8> */
[-C--:B-1----:R-:W-:Y:S08]  /*e8a0*/  HMMA.16816.F32.BF16 R132, R20, R28.reuse, R132 ;  /* 0x0000001c1484723c */ /* 0x082ff00000041884 */
        /* <DEDUP_REMOVED lines=11> */
[-C--:B--2---:R-:W-:Y:S08]  /*e960*/  HMMA.16816.F32.BF16 R68, R20, R4.reuse, R68 ;  /* 0x000000041444723c */ /* 0x084ff00000041844 */
[C---:B------:R-:W-:Y:S07]  /*e970*/  HMMA.16816.F32.BF16 R72, R24.reuse, R4, R72 ;  /* 0x000000041848723c */ /* 0x040fee0000041848 */
[----:B------:R-:W-:Y:S01]  /*e980*/  FFMA.FTZ R4, R0, R249, R201 ;  /* 0x000000f900047223 */ /* 0x000fe200000100c9 */
[-C--:B------:R-:W-:Y:S04]  /*e990*/  HMMA.16816.F32.BF16 R76, R24, R6.reuse, R76 ;  /* 0x00000006184c723c */ /* 0x080fe8000004184c */
[----:B------:R-:W-:Y:S02]  /*e9a0*/  FADD.FTZ R4, R200, R4 ;  /* 0x00000004c8047221 */ /* 0x000fe40000010000 */
[----:B------:R-:W-:Y:S02]  /*e9b0*/  FADD.FTZ R0, R223, R165 ;  /* 0x000000a5df007221 */ /* 0x000fe40000010000 */
[C---:B------:R-:W-:Y:S04]  /*e9c0*/  HMMA.16816.F32.BF16 R80, R20.reuse, R6, R80 ;  /* 0x000000061450723c */ /* 0x040fe80000041850 */
[----:B------:R-:W-:Y:S02]  /*e9d0*/  FADD.FTZ R4, R202, R4 ;  /* 0x00000004ca047221 */ /* 0x000fe40000010000 */
[----:B------:R-:W-:Y:S02]  /*e9e0*/  FADD.FTZ R0, R244, R0 ;  /* 0x00000000f4007221 */ /* 0x000fe40000010000 */
[-C--:B---3--:R-:W-:Y:S04]  /*e9f0*/  HMMA.16816.F32.BF16 R84, R20, R8.reuse, R84 ;  /* 0x000000081454723c */ /* 0x088fe80000041854 */
[----:B------:R-:W-:Y:S02]  /*ea00*/  FADD.FTZ R0, R242, R0 ;  /* 0x00000000f2007221 */ /* 0x000fe40000010000 */
[----:B------:R-:W-:Y:S02]  /*ea10*/  FADD.FTZ R6, R217, R2 ;  /* 0x00000002d9067221 */ /* 0x000fe40000010000 */
[C---:B------:R-:W-:Y:S04]  /*ea20*/  HMMA.16816.F32.BF16 R88, R24.reuse, R8, R88 ;  /* 0x000000081858723c */ /* 0x040fe80000041858 */
[----:B------:R-:W-:Y:S02]  /*ea30*/  FADD.FTZ R5, R213, R0 ;  /* 0x00000000d5057221 */ /* 0x000fe40000010000 */
[----:B------:R-:W-:Y:S02]  /*ea40*/  FADD.FTZ R0, R216, R6 ;  /* 0x00000006d8007221 */ /* 0x000fe40000010000 */
[-C--:B------:R-:W-:Y:S04]  /*ea50*/  HMMA.16816.F32.BF16 R92, R24, R10.reuse, R92 ;  /* 0x0000000a185c723c */ /* 0x080fe8000004185c */
[----:B------:R-:W-:Y:S02]  /*ea60*/  FADD.FTZ R7, R203, R4 ;  /* 0x00000004cb077221 */ /* 0x000fe40000010000 */
[----:B------:R-:W-:Y:S01]  /*ea70*/  FADD.FTZ R8, R220, R164 ;  /* 0x000000a4dc087221 */ /* 0x000fe20000010000 */
[----:B------:R-:W-:Y:S01]  /*ea80*/  MOV R164, R167 ;  /* 0x000000a700a47202 */ /* 0x000fe20000000f00 */
        /* <DEDUP_REMOVED lines=23> */
[----:B------:R-:W-:Y:S01]  /*ec00*/  FADD.FTZ R2, R194, R7 ;  /* 0x00000007c2027221 */ /* 0x000fe20000010000 */
[----:B------:R-:W-:Y:S01]  /*ec10*/  MOV R170, R3 ;  /* 0x0000000300aa7202 */ /* 0x000fe20000000f00 */
        /* <DEDUP_REMOVED lines=9> */
[----:B------:R-:W-:Y:S03]  /*ecb0*/  FADD.FTZ R4, R50, R4 ;  /* 0x0000000432047221 */ /* 0x000fe60000010000 */
[----:B------:R-:W-:Y:S01]  /*ecc0*/  STL [R1+0x18], R5 ;  /* 0x0000180501007387 */ /* 0x000fe20000100800 */
[----:B------:R-:W-:Y:S02]  /*ecd0*/  FADD.FTZ R4, R51, R4 ;  /* 0x0000000433047221 */ /* 0x000fe40000010000 */
[----:B------:R-:W-:Y:S02]  /*ece0*/  FADD.FTZ R2, R44, R2 ;  /* 0x000000022c027221 */ /* 0x000fe40000010000 */
[----:B------:R-:W-:Y:S01]  /*ecf0*/  FADD.FTZ R0, R43, R6 ;  /* 0x000000062b007221 */ /* 0x000fe20000010000 */
[----:B------:R-:W-:Y:S01]  /*ed00*/  STL [R1+0x14], R4 ;  /* 0x0000140401007387 */ /* 0x000fe20000100800 */
[----:B------:R-:W-:Y:S02]  /*ed10*/  FADD.FTZ R2, R45, R2 ;  /* 0x000000022d027221 */ /* 0x000fe40000010000 */
[----:B------:R-:W-:Y:S03]  /*ed20*/  FADD.FTZ R0, R46, R0 ;  /* 0x000000002e007221 */ /* 0x000fe60000010000 */
[----:B------:R1:W-:Y:S01]  /*ed30*/  STL [R1+0x1c], R2 ;  /* 0x00001c0201007387 */ /* 0x0003e20000100800 */
[----:B------:R-:W-:Y:S05]  /*ed40*/  FADD.FTZ R0, R40, R0 ;  /* 0x0000000028007221 */ /* 0x000fea0000010000 */
[----:B------:R2:W-:Y:S01]  /*ed50*/  STL [R1+0x20], R0 ;  /* 0x0000200001007387 */ /* 0x0005e20000100800 */
[----:B-1----:R-:W-:Y:S02]  /*ed60*/  MOV R2, R168 ;  /* 0x000000a800027202 */ /* 0x002fe40000000f00 */
[----:B--2---:R-:W-:Y:S01]  /*ed70*/  MOV R0, R169 ;  /* 0x000000a900007202 */ /* 0x004fe20000000f00 */
[----:B------:R-:W-:-:S05]  /*ed80*/  @P0 BRA `(.L_x_1048) ;  /* 0xffffd2c000000947 */ /* 0x000fca000383ffff */
.L_x_1047:
[----:B------:R-:W-:-:S06]  /*ed90*/  UISETP.GE.AND UP0, UPT, UR13, UR8, UPT ;  /* 0x000000080d00728c */ /* 0x000fcc000bf06270 */
[----:B------:R-:W-:-:S13]  /*eda0*/  PLOP3.LUT P0, PT, PT, PT, UP0, 0x80, 0x0 ;  /* 0x000000000000781c */ /* 0x000fda0003f0f008 */
[----:B------:R-:W-:Y:S05]  /*edb0*/  @!P0 BRA `(.L_x_1049) ;  /* 0x000048e000008947 */ /* 0x000fea0003800000 */
[----:B-1----:R-:W2:Y:S04]  /*edc0*/  LDL.64 R4, [R1+0x48] ;  /* 0x0000480001047983 */ /* 0x002ea80000100a00 */
        /* <DEDUP_REMOVED lines=23> */
.L_x_1066:
[----:B------:R-:W2:Y:S01]  /*ef40*/  LDL.64 R40, [R1+0x8] ;  /* 0x0000080001287983 */ /* 0x000ea20000100a00 */
[----:B------:R-:W-:Y:S04]  /*ef50*/  DEPBAR.LE SB0, 0x0 ;  /* 0x000080000000791a */ /* 0x000fe80000000000 */
[----:B------:R-:W-:Y:S01]  /*ef60*/  USHF.R.S32.HI UR5, URZ, 0x1f, UR13 ;  /* 0x0000001f3f057899 */ /* 0x000fe2000801140d */
[----:B------:R-:W3:Y:S01]  /*ef70*/  LDL.64 R168, [R1] ;  /* 0x0000000001a87983 */ /* 0x000ee20000100a00 */
[----:B-1----:R-:W-:Y:S01]  /*ef80*/  IMAD.U32 R2, RZ, RZ, UR22 ;  /* 0x00000016ff027e24 */ /* 0x002fe2000f8e00ff */
[----:B------:R-:W-:Y:S01]  /*ef90*/  UIMAD UR4, UR25, UR13, URZ ;  /* 0x0000000d190472a4 */ /* 0x000fe2000f8e023f */
[----:B------:R-:W-:Y:S01]  /*efa0*/  IMAD.U32 R3, RZ, RZ, UR23 ;  /* 0x00000017ff037e24 */ /* 0x000fe2000f8e00ff */
[----:B------:R-:W-:Y:S02]  /*efb0*/  UISETP.GT.AND UP0, UPT, UR13, UR8, UPT ;  /* 0x000000080d00728c */ /* 0x000fe4000bf04270 */
[----:B------:R-:W-:Y:S01]  /*efc0*/  BAR.SYNC.DEFER_BLOCKING 0x0 ;  /* 0x0000000000007b1d */ /* 0x000fe20000010000 */
[----:B------:R-:W-:Y:S02]  /*efd0*/  UIMAD UR4, UR5, UR22, UR4 ;  /* 0x00000016050472a4 */ /* 0x000fe4000f8e0204 */
[----:B------:R-:W-:Y:S06]  /*efe0*/  UISETP.NE.AND UP1, UPT, UR17, URZ, UPT ;  /* 0x0000003f1100728c */ /* 0x000fec000bf25270 */
[----:B------:R-:W-:Y:S01]  /*eff0*/  PLOP3.LUT P2, PT, PT, PT, UP1, 0x80, 0x0 ;  /* 0x000000000000781c */ /* 0x000fe20003f4f018 */
[----:B------:R-:W-:Y:S04]  /*f000*/  @UP0 UIADD3 UR27, UR13, -0x1, URZ ;  /* 0xffffffff0d1b0890 */ /* 0x000fe8000fffe03f */
[----:B------:R-:W-:Y:S01]  /*f010*/  @UP0 USHF.R.S32.HI UR26, URZ, 0x1f, UR27 ;  /* 0x0000001f3f1a0899 */ /* 0x000fe2000801141b */
[----:B-----5:R-:W-:Y:S06]  /*f020*/  LDSM.16.M88.4 R48, [R231+0x8080] ;  /* 0x00808000e730783b */ /* 0x020fec0000000200 */
[----:B------:R-:W1:Y:S06]  /*f030*/  LDSM.16.M88.4 R16, [R224+0x5080] ;  /* 0x00508000e010783b */ /* 0x000e6c0000000200 */
[----:B------:R-:W4:Y:S06]  /*f040*/  LDSM.16.M88.4 R44, [R231+0xa080] ;  /* 0x00a08000e72c783b */ /* 0x000f2c0000000200 */
[----:B------:R-:W4:Y:S06]  /*f050*/  LDSM.16.M88.4 R32, [R224+0x5880] ;  /* 0x00588000e020783b */ /* 0x000f2c0000000200 */
[----:B------:R-:W3:Y:S06]  /*f060*/  LDL.64 R246, [R1+0x30] ;  /* 0x0000300001f67983 */ /* 0x000eec0000100a00 */
[----:B------:R-:W4:Y:S06]  /*f070*/  LDSM.16.M88.4 R172, [R224+0x6080] ;  /* 0x00608000e0ac783b */ /* 0x000f2c0000000200 */
[----:B------:R-:W3:Y:S06]  /*f080*/  LDL.64 R244, [R1+0x40] ;  /* 0x0000400001f47983 */ /* 0x000eec0000100a00 */
[----:B------:R-:W-:Y:S01]  /*f090*/  LDSM.16.M88.4 R192, [R233+0x8080] ;  /* 0x00808000e9c0783b */ /* 0x000fe20000000200 */
[-C--:B-1----:R-:W-:Y:S05]  /*f0a0*/  HMMA.16816.F32.BF16 R4, R48, R16.reuse, RZ ;  /* 0x000000103004723c */ /* 0x082fea00000418ff */
[----:B------:R-:W3:Y:S03]  /*f0b0*/  LDL R171, [R1+0x24] ;  /* 0x0000240001ab7983 */ /* 0x000ee60000100800 */
[C---:B----4-:R-:W-:Y:S03]  /*f0c0*/  HMMA.16816.F32.BF16 R8, R44.reuse, R16, RZ ;  /* 0x000000102c08723c */ /* 0x050fe600000418ff */
[----:B------:R-:W1:Y:S06]  /*f0d0*/  LDSM.16.M88.4 R196, [R235] ;  /* 0x00000000ebc4783b */ /* 0x000e6c0000000200 */
[----:B------:R-:W4:Y:S01]  /*f0e0*/  LDL R167, [R1+0x10] ;  /* 0x0000100001a77983 */ /* 0x000f220000100800 */
[-C--:B------:R-:W-:Y:S05]  /*f0f0*/  HMMA.16816.F32.BF16 R12, R44, R18.reuse, RZ ;  /* 0x000000122c0c723c */ /* 0x080fea00000418ff */
[----:B------:R-:W1:Y:S03]  /*f100*/  LDSM.16.M88.4 R200, [R233+0xa080] ;  /* 0x00a08000e9c8783b */ /* 0x000e660000000200 */
[C---:B------:R-:W-:Y:S03]  /*f110*/  HMMA.16816.F32.BF16 R16, R48.reuse, R18, RZ ;  /* 0x000000123010723c */ /* 0x040fe600000418ff */
[----:B------:R-:W1:Y:S05]  /*f120*/  LDSM.16.M88.4 R204, [R241] ;  /* 0x00000000f1cc783b */ /* 0x000e6a0000000200 */
[-C--:B------:R-:W-:Y:S08]  /*f130*/  HMMA.16816.F32.BF16 R20, R48, R32.reuse, RZ ;  /* 0x000000203014723c */ /* 0x080ff000000418ff */
[C---:B------:R-:W-:Y:S08]  /*f140*/  HMMA.16816.F32.BF16 R24, R44.reuse, R32, RZ ;  /* 0x000000202c18723c */ /* 0x040ff000000418ff */
[-C--:B------:R-:W-:Y:S08]  /*f150*/  HMMA.16816.F32.BF16 R28, R44, R34.reuse, RZ ;  /* 0x000000222c1c723c */ /* 0x080ff000000418ff */
[C---:B------:R-:W-:Y:S08]  /*f160*/  HMMA.16816.F32.BF16 R32, R48.reuse, R34, RZ ;  /* 0x000000223020723c */ /* 0x040ff000000418ff */
[-C--:B------:R-:W-:Y:S01]  /*f170*/  HMMA.16816.F32.BF16 R36, R48, R172.reuse, RZ ;  /* 0x000000ac3024723c */ /* 0x080fe200000418ff */
[C---:B--2---:R-:W-:Y:S07]  /*f180*/  IMAD.WIDE.U32 R208, R2.reuse, UR13, R40 ;  /* 0x0000000d02d07c25 */ /* 0x044fee000f8e0028 */
[C---:B------:R-:W-:Y:S04]  /*f190*/  HMMA.16816.F32.BF16 R40, R44.reuse, R172, RZ ;  /* 0x000000ac2c28723c */ /* 0x040fe800000418ff */
[----:B------:R-:W-:Y:S01]  /*f1a0*/  IADD3 R0, R209, UR4, RZ ;  /* 0x00000004d1007c10 */ /* 0x000fe2000fffe0ff */
[----:B---3--:R-:W-:Y:S01]  /*f1b0*/  IMAD.WIDE.U32 R2, R2, UR13, R168 ;  /* 0x0000000d02027c25 */ /* 0x008fe2000f8e00a8 */
[C---:B------:R-:W-:Y:S02]  /*f1c0*/  LEA R168, P1, R208.reuse, c[0x0][0x1f8], 0x1 ;  /* 0x00007e00d0a87a11 */ /* 0x040fe400078208ff */
[-C--:B------:R-:W-:Y:S04]  /*f1d0*/  HMMA.16816.F32.BF16 R44, R44, R174.reuse, RZ ;  /* 0x000000ae2c2c723c */ /* 0x080fe800000418ff */
[----:B------:R-:W-:Y:S02]  /*f1e0*/  LEA.HI.X R169, R208, c[0x0][0x1fc], R0, 0x1, P1 ;  /* 0x00007f00d0a97a11 */ /* 0x000fe400008f0c00 */
[----:B------:R-:W2:Y:S01]  /*f1f0*/  LDSM.16.M88.4 R208, [R240] ;  /* 0x00000000f0d0783b */ /* 0x000ea20000000200 */
[----:B------:R-:W-:Y:S01]  /*f200*/  IADD3 R3, R3, UR4, RZ ;  /* 0x0000000403037c10 */ /* 0x000fe2000fffe0ff */
[----:B------:R-:W-:Y:S01]  /*f210*/  ULDC.64 UR4, c[0x0][0x1e0] ;  /* 0x0000780000047ab9 */ /* 0x000fe20000000a00 */
[C---:B------:R-:W-:Y:S01]  /*f220*/  LEA R212, P0, R2.reuse, c[0x0][0x1f8], 0x1 ;  /* 0x00007e0002d47a11 */ /* 0x040fe200078008ff */
[----:B------:R-:W-:Y:S01]  /*f230*/  @UP0 UIMAD.WIDE.U32 UR28, UR27, UR4, URZ ;  /* 0x000000041b1c02a5 */ /* 0x000fe2000f8e003f */
[----:B------:R-:W-:Y:S01]  /*f240*/  HMMA.16816.F32.BF16 R48, R48, R174, RZ ;  /* 0x000000ae3030723c */ /* 0x000fe200000418ff */
[----:B------:R-:W-:Y:S01]  /*f250*/  @!PT LDS RZ, [RZ] ;  /* 0x00000000fffff984 */ /* 0x000fe20000000800 */
[----:B------:R-:W-:Y:S01]  /*f260*/  @!PT LDS RZ, [RZ] ;  /* 0x00000000fffff984 */ /* 0x000fe20000000800 */
[----:B------:R-:W-:Y:S01]  /*f270*/  @!PT LDS RZ, [RZ] ;  /* 0x00000000fffff984 */ /* 0x000fe20000000800 */
[----:B------:R3:W-:Y:S01]  /*f280*/  LDGSTS.E.BYPASS.LTC128B.128 [R243+0x2080], [R168.64], !P4 ;  /* 0x02080000a8f37fae */ /* 0x0007e2000e101d54 */
[----:B------:R-:W-:Y:S01]  /*f290*/  @UP0 UIMAD UR26, UR26, UR4, URZ ;  /* 0x000000041a1a02a4 */ /* 0x000fe2000f8e023f */
[----:B------:R-:W-:Y:S02]  /*f2a0*/  LEA.HI.X R213, R2, c[0x0][0x1fc], R3, 0x1, P0 ;  /* 0x00007f0002d57a11 */ /* 0x000fe400000f0c03 */
[----:B------:R-:W-:Y:S01]  /*f2b0*/  IMAD.U32 R0, RZ, RZ, UR28 ;  /* 0x0000001cff007e24 */ /* 0x000fe2000f8e00ff */
[----:B------:R-:W-:Y:S01]  /*f2c0*/  IADD3 R2, P0, R168, UR12, RZ ;  /* 0x0000000ca8027c10 */ /* 0x000fe2000ff1e0ff */
[----:B------:R-:W-:Y:S01]  /*f2d0*/  @UP0 UIMAD UR26, UR27, UR5, UR26 ;  /* 0x000000051b1a02a4 */ /* 0x000fe2000f8e021a */
[-C--:B-1----:R-:W-:Y:S01]  /*f2e0*/  HMMA.16816.F32.BF16 R4, R192, R196.reuse, R4 ;  /* 0x000000c4c004723c */ /* 0x082fe20000041804 */
[----:B------:R1:W-:Y:S02]  /*f2f0*/  LDGSTS.E.BYPASS.LTC128B.128 [R243+0x3880], [R212.64], !P3 ;  /* 0x03880000d4f37fae */ /* 0x0003e4000d901d54 */
[----:B------:R-:W-:Y:S02]  /*f300*/  @UP0 UIADD3 UR4, UR29, UR26, URZ ;  /* 0x0000001a1d040290 */ /* 0x000fe4000fffe03f */
[----:B------:R-:W-:Y:S01]  /*f310*/  IADD3.X R3, R169, UR11, RZ, P0, !PT ;  /* 0x0000000ba9037c10 */ /* 0x000fe200087fe4ff */
[----:B------:R-:W-:Y:S01]  /*f320*/  UIMAD UR29, UR13, -0x30, URZ ;  /* 0xffffffd00d1d78a4 */ /* 0x000fe2000f8e023f */
[C---:B------:R-:W-:Y:S01]  /*f330*/  IADD3 R172, P1, R2.reuse, UR12, RZ ;  /* 0x0000000c02ac7c10 */ /* 0x040fe2000ff3e0ff */
[C---:B------:R-:W-:Y:S01]  /*f340*/  HMMA.16816.F32.BF16 R8, R200.reuse, R196, R8 ;  /* 0x000000c4c808723c */ /* 0x040fe20000041808 */
[----:B------:R-:W-:Y:S01]  /*f350*/  @UP0 UIMAD UR4, UR4, 0x30, URZ ;  /* 0x00000030040408a4 */ /* 0x000fe2000f8e023f */
[----:B------:R1:W-:Y:S02]  /*f360*/  LDGSTS.E.BYPASS.LTC128B.128 [R243+0x2880], [R2.64], !P4 ;  /* 0x0288000002f37fae */ /* 0x0003e4000e101d54 */
[C---:B------:R-:W-:Y:S02]  /*f370*/  IADD3.X R173, R3.reuse, UR11, RZ, P1, !PT ;  /* 0x0000000b03ad7c10 */ /* 0x040fe40008ffe4ff */
[----:B------:R-:W-:Y:S01]  /*f380*/  PLOP3.LUT P1, PT, PT, PT, UP0, 0x80, 0x0 ;  /* 0x000000000000781c */ /* 0x000fe20003f2f008 */
[----:B------:R-:W-:Y:S01]  /*f390*/  UISETP.NE.AND UP0, UPT, UR16, URZ, UPT ;  /* 0x0000003f1000728c */ /* 0x000fe2000bf05270 */
[-C--:B------:R-:W-:Y:S01]  /*f3a0*/  HMMA.16816.F32.BF16 R12, R200, R198.reuse, R12 ;  /* 0x000000c6c80c723c */ /* 0x080fe2000004180c */
[----:B------:R2:W-:Y:S03]  /*f3b0*/  LDGSTS.E.BYPASS.LTC128B.128 [R243+0x4080], [R2.64+0x80], !P3 ;  /* 0x0408008002f37fae */ /* 0x0005e6000d901d54 */
[----:B---3--:R-:W-:Y:S03]  /*f3c0*/  IADD3 R168, P0, R2, UR19, RZ ;  /* 0x0000001302a87c10 */ /* 0x008fe6000ff1e0ff */
[----:B------:R3:W-:Y:S01]  /*f3d0*/  LDGSTS.E.BYPASS.LTC128B.128 [R243+0x3080], [R172.64], !P4 ;  /* 0x03080000acf37fae */ /* 0x0007e2000e101d54 */
[C---:B------:R-:W-:Y:S04]  /*f3e0*/  HMMA.16816.F32.BF16 R16, R192.reuse, R198, R16 ;  /* 0x000000c6c010723c */ /* 0x040fe80000041810 */
[----:B------:R-:W-:Y:S02]  /*f3f0*/  IADD3.X R169, R3, UR24, RZ, P0, !PT ;  /* 0x0000001803a97c10 */ /* 0x000fe400087fe4ff */
[----:B------:R-:W-:Y:S02]  /*f400*/  PLOP3.LUT P0, PT, PT, PT, UP1, 0x80, 0x0 ;  /* 0x000000000000781c */ /* 0x000fe40003f0f018 */
[-C--:B------:R-:W-:Y:S01]  /*f410*/  HMMA.16816.F32.BF16 R20, R192, R204.reuse, R20 ;  /* 0x000000ccc014723c */ /* 0x080fe20000041814 */
[----:B------:R4:W-:Y:S06]  /*f420*/  LDGSTS.E.BYPASS.LTC128B.128 [R243+0x4880], [R168.64], !P3 ;  /* 0x04880000a8f37fae */ /* 0x0009ec000d901d54 */
[----:B-1----:R-:W-:Y:S01]  /*f430*/  LDSM.16.M88.4 R212, [R230+0x5080] ;  /* 0x00508000e6d4783b */ /* 0x002fe20000000200 */
[C---:B------:R-:W-:Y:S04]  /*f440*/  HMMA.16816.F32.BF16 R24, R200.reuse, R204, R24 ;  /* 0x000000ccc818723c */ /* 0x040fe80000041818 */
[----:B--2---:R-:W-:Y:S01]  /*f450*/  @P1 IMAD.MOV.U32 R3, RZ, RZ, R247 ;  /* 0x000000ffff031224 */ /* 0x004fe200078e00f7 */
[----:B------:R-:W0:Y:S01]  /*f460*/  LDGDEPBAR ;  /* 0x00000000000079af */ /* 0x000e220000000000 */
[----:B------:R-:W-:Y:S02]  /*f470*/  @P1 IMAD.MOV.U32 R2, RZ, RZ, R244 ;  /* 0x000000ffff021224 */ /* 0x000fe400078e00f4 */
[-C--:B------:R-:W-:Y:S03]  /*f480*/  HMMA.16816.F32.BF16 R28, R200, R206.reuse, R28 ;  /* 0x000000cec81c723c */ /* 0x080fe6000004181c */
[----:B---3--:R-:W1:Y:S01]  /*f490*/  LDSM.16.M88.4 R172, [R232+0x8080] ;  /* 0x00808000e8ac783b */ /* 0x008e620000000200 */
[----:B------:R-:W-:Y:S04]  /*f4a0*/  @P1 IMAD.WIDE.U32 R2, R0, 0x30, R2 ;  /* 0x0000003000021825 */ /* 0x000fe800078e0002 */
[C---:B------:R-:W-:Y:S01]  /*f4b0*/  HMMA.16816.F32.BF16 R32, R192.reuse, R206, R32 ;  /* 0x000000cec020723c */ /* 0x040fe20000041820 */
[----:B------:R-:W2:Y:S03]  /*f4c0*/  LDSM.16.M88.4 R216, [R232+0xa080] ;  /* 0x00a08000e8d8783b */ /* 0x000ea60000000200 */
[----:B------:R-:W-:Y:S01]  /*f4d0*/  @P2 IMAD.HI.U32 R0, R171, c[0x0][0x2c8], RZ ;  /* 0x0000b200ab002a27 */ /* 0x000fe200078e00ff */
[----:B------:R-:W-:Y:S02]  /*f4e0*/  @P1 IADD3 R3, R3, UR4, RZ ;  /* 0x0000000403031c10 */ /* 0x000fe4000fffe0ff */
[----:B------:R-:W3:Y:S01]  /*f4f0*/  LDSM.16.M88.4 R196, [R230+0x5880] ;  /* 0x00588000e6c4783b */ /* 0x000ee20000000200 */
[-C--:B------:R-:W-:Y:S04]  /*f500*/  HMMA.16816.F32.BF16 R36, R192, R208.reuse, R36 ;  /* 0x000000d0c024723c */ /* 0x080fe80000041824 */
[C---:B------:R-:W-:Y:S01]  /*f510*/  @P1 SHF.L.U64.HI R3, R2.reuse, 0x1, R3 ;  /* 0x0000000102031819 */ /* 0x040fe20000010203 */
[----:B------:R-:W-:Y:S01]  /*f520*/  LDSM.16.M88.4 R204, [R229] ;  /* 0x00000000e5cc783b */ /* 0x000fe20000000200 */
[----:B----4-:R-:W-:Y:S01]  /*f530*/  IMAD.MOV.U32 R169, RZ, RZ, R171 ;  /* 0x000000ffffa97224 */ /* 0x010fe200078e00ab */
[----:B------:R-:W-:Y:S01]  /*f540*/  @P0 SHF.R.U32.HI R169, RZ, c[0x0][0x2cc], R0 ;  /* 0x0000b300ffa90a19 */ /* 0x000fe20000011600 */
[C---:B------:R-:W-:Y:S01]  /*f550*/  HMMA.16816.F32.BF16 R40, R200.reuse, R208, R40 ;  /* 0x000000d0c828723c */ /* 0x040fe20000041828 */
[----:B------:R-:W-:Y:S02]  /*f560*/  IMAD.U32 R0, RZ, RZ, UR29 ;  /* 0x0000001dff007e24 */ /* 0x000fe4000f8e00ff */
[----:B------:R-:W-:Y:S03]  /*f570*/  LDSM.16.M88.4 R220, [R229+0x800] ;  /* 0x00080000e5dc783b */ /* 0x000fe60000000200 */
[----:B------:R-:W-:Y:S02]  /*f580*/  IADD3 R0, -R167, 0x1, R0 ;  /* 0x00000001a7007810 */ /* 0x000fe40007ffe100 */
[-C--:B------:R-:W-:Y:S01]  /*f590*/  HMMA.16816.F32.BF16 R44, R200, R210.reuse, R44 ;  /* 0x000000d2c82c723c */ /* 0x080fe2000004182c */
[----:B------:R-:W4:Y:S07]  /*f5a0*/  LDSM.16.M88.4 R200, [R230+0x6080] ;  /* 0x00608000e6c8783b */ /* 0x000f2e0000000200 */
[----:B------:R-:W-:Y:S01]  /*f5b0*/  HMMA.16816.F32.BF16 R48, R192, R210, R48 ;  /* 0x000000d2c030723c */ /* 0x000fe20000041830 */
[----:B------:R-:W4:Y:S06]  /*f5c0*/  LDSM.16.M88.4 R192, [R234+0x8080] ;  /* 0x00808000eac0783b */ /* 0x000f2c0000000200 */
[----:B------:R-:W4:Y:S01]  /*f5d0*/  LDSM.16.M88.4 R208, [R234+0xa080] ;  /* 0x00a08000ead0783b */ /* 0x000f220000000200 */
[-C--:B-1----:R-:W-:Y:S08]  /*f5e0*/  HMMA.16816.F32.BF16 R4, R172, R212.reuse, R4 ;  /* 0x000000d4ac04723c */ /* 0x082ff00000041804 */
[C---:B--2---:R-:W-:Y:S08]  /*f5f0*/  HMMA.16816.F32.BF16 R8, R216.reuse, R212, R8 ;  /* 0x000000d4d808723c */ /* 0x044ff00000041808 */
[-C--:B------:R-:W-:Y:S08]  /*f600*/  HMMA.16816.F32.BF16 R12, R216, R214.reuse, R12 ;  /* 0x000000d6d80c723c */ /* 0x080ff0000004180c */
[C---:B------:R-:W-:Y:S01]  /*f610*/  HMMA.16816.F32.BF16 R16, R172.reuse, R214, R16 ;  /* 0x000000d6ac10723c */ /* 0x040fe20000041810 */
[----:B------:R-:W1:Y:S07]  /*f620*/  LDSM.16.M88.4 R212, [R229+0x1000] ;  /* 0x00100000e5d4783b */ /* 0x000e6e0000000200 */
[-C--:B---3--:R-:W-:Y:S08]  /*f630*/  HMMA.16816.F32.BF16 R20, R172, R196.reuse, R20 ;  /* 0x000000c4ac14723c */ /* 0x088ff00000041814 */
        /* <DEDUP_REMOVED lines=9> */
[----:B------:R-:W2:Y:S06]  /*f6d0*/  LDSM.16.M88.4 R172, [R231+0xc080] ;  /* 0x00c08000e7ac783b */ /* 0x000eac0000000200 */
[----:B------:R-:W3:Y:S01]  /*f6e0*/  LDSM.16.M88.4 R200, [R231+0xe080] ;  /* 0x00e08000e7c8783b */ /* 0x000ee20000000200 */
        /* <DEDUP_REMOVED lines=15> */
[----:B------:R-:W-:Y:S06]  /*f7e0*/  LDSM.16.M88.4 R192, [R233+0xc080] ;  /* 0x00c08000e9c0783b */ /* 0x000fec0000000200 */
[----:B------:R-:W1:Y:S01]  /*f7f0*/  LDSM.16.M88.4 R212, [R239] ;  /* 0x00000000efd4783b */ /* 0x000e620000000200 */
[-C--:B--2---:R-:W-:Y:S08]  /*f800*/  HMMA.16816.F32.BF16 R4, R172, R196.reuse, R4 ;  /* 0x000000c4ac04723c */ /* 0x084ff00000041804 */
[C---:B---3--:R-:W-:Y:S08]  /*f810*/  HMMA.16816.F32.BF16 R8, R200.reuse, R196, R8 ;  /* 0x000000c4c808723c */ /* 0x048ff00000041808 */
[-C--:B------:R-:W-:Y:S08]  /*f820*/  HMMA.16816.F32.BF16 R12, R200, R198.reuse, R12 ;  /* 0x000000c6c80c723c */ /* 0x080ff0000004180c */
[C---:B------:R-:W-:Y:S01]  /*f830*/  HMMA.16816.F32.BF16 R16, R172.reuse, R198, R16 ;  /* 0x000000c6ac10723c */ /* 0x040fe20000041810 */
[----:B------:R-:W2:Y:S07]  /*f840*/  LDSM.16.M88.4 R196, [R237] ;  /* 0x00000000edc4783b */ /* 0x000eae0000000200 */
[-C--:B----4-:R-:W-:Y:S08]  /*f850*/  HMMA.16816.F32.BF16 R20, R172, R204.reuse, R20 ;  /* 0x000000ccac14723c */ /* 0x090ff00000041814 */
        /* <DEDUP_REMOVED lines=9> */
[----:B------:R-:W1:Y:S06]  /*f8f0*/  LDSM.16.M88.4 R172, [R232+0xc080] ;  /* 0x00c08000e8ac783b */ /* 0x000e6c0000000200 */
        /* <DEDUP_REMOVED lines=16> */
[----:B------:R-:W-:Y:S06]  /*fa00*/  LDSM.16.M88.4 R192, [R234+0xc080] ;  /* 0x00c08000eac0783b */ /* 0x000fec0000000200 */
[----:B------:R-:W2:Y:S01]  /*fa10*/  LDSM.16.M88.4 R196, [R229+0x1800] ;  /* 0x00180000e5c4783b */ /* 0x000ea20000000200 */
[-C--:B-1----:R-:W-:Y:S08]  /*fa20*/  HMMA.16816.F32.BF16 R4, R172, R200.reuse, R4 ;  /* 0x000000c8ac04723c */ /* 0x082ff00000041804 */
        /* <DEDUP_REMOVED lines=10> */
[----:B------:R-:W-:Y:S01]  /*fad0*/  HMMA.16816.F32.BF16 R48, R172, R214, R48 ;  /* 0x000000d6ac30723c */ /* 0x000fe20000041830 */
[----:B------:R-:W1:Y:S01]  /*fae0*/  LDSM.16.M88.4 R172, [R229+0x2800] ;  /* 0x00280000e5ac783b */ /* 0x000e620000000200 */
[----:B------:R-:W-:Y:S05]  /*faf0*/  DEPBAR.LE SB0, 0x0 ;  /* 0x000080000000791a */ /* 0x000fea0000000000 */
[----:B------:R-:W-:Y:S01]  /*fb00*/  BAR.SYNC.DEFER_BLOCKING 0x0 ;  /* 0x0000000000007b1d */ /* 0x000fe20000010000 */
[-C--:B--2---:R-:W-:Y:S08]  /*fb10*/  HMMA.16816.F32.BF16 R4, R192, R196.reuse, R4 ;  /* 0x000000c4c004723c */ /* 0x084ff00000041804 */
[C---:B------:R-:W-:Y:S07]  /*fb20*/  HMMA.16816.F32.BF16 R8, R216.reuse, R196, R8 ;  /* 0x000000c4d808723c */ /* 0x040fee0000041808 */
[----:B------:R-:W-:Y:S01]  /*fb30*/  @P1 IMAD.SHL.U32 R196, R2, 0x2, RZ ;  /* 0x0000000202c41824 */ /* 0x000fe200078e00ff */
[-C--:B------:R-:W-:Y:S08]  /*fb40*/  HMMA.16816.F32.BF16 R12, R216, R198.reuse, R12 ;  /* 0x000000c6d80c723c */ /* 0x080ff0000004180c */
        /* <DEDUP_REMOVED lines=8> */
[-C--:B------:R-:W-:Y:S01]  /*fbd0*/  HMMA.16816.F32.BF16 R28, R216, R222.reuse, R28 ;  /* 0x000000ded81c723c */ /* 0x080fe2000004181c */
[----:B------:R-:W-:Y:S01]  /*fbe0*/  @!PT LDS RZ, [RZ] ;  /* 0x00000000fffff984 */ /* 0x000fe20000000800 */
[----:B------:R-:W-:Y:S01]  /*fbf0*/  @!PT LDS RZ, [RZ] ;  /* 0x00000000fffff984 */ /* 0x000fe20000000800 */
[----:B------:R-:W-:Y:S01]  /*fc00*/  @!PT LDS RZ, [RZ] ;  /* 0x00000000fffff984 */ /* 0x000fe20000000800 */
[----:B------:R2:W-:Y:S03]  /*fc10*/  @P1 LDGSTS.E.BYPASS.LTC128B.128 [R243+0x5080], [R196.64], !P4 ;  /* 0x05080000c4f31fae */ /* 0x0005e6000e101d54 */
[----:B------:R-:W-:Y:S03]  /*fc20*/  @P1 IADD3 R2, P0, R196, UR7, RZ ;  /* 0x00000007c4021c10 */ /* 0x000fe6000ff1e0ff */
[----:B------:R3:W-:Y:S01]  /*fc30*/  @P1 LDGSTS.E.BYPASS.LTC128B.128 [R243+0x6880], [R198.64], !P3 ;  /* 0x06880000c6f31fae */ /* 0x0007e2000d901d54 */
[C---:B------:R-:W-:Y:S04]  /*fc40*/  HMMA.16816.F32.BF16 R32, R192.reuse, R222, R32 ;  /* 0x000000dec020723c */ /* 0x040fe80000041820 */
[----:B------:R-:W-:Y:S04]  /*fc50*/  @P1 IADD3.X R3, R197, UR6, RZ, P0, !PT ;  /* 0x00000006c5031c10 */ /* 0x000fe800087fe4ff */
[-C--:B-1----:R-:W-:Y:S01]  /*fc60*/  HMMA.16816.F32.BF16 R36, R192, R172.reuse, R36 ;  /* 0x000000acc024723c */ /* 0x082fe20000041824 */
[----:B------:R1:W-:Y:S06]  /*fc70*/  @P1 LDGSTS.E.BYPASS.LTC128B.128 [R243+0x5880], [R2.64], !P4 ;  /* 0x0588000002f31fae */ /* 0x0003ec000e101d54 */
[----:B------:R1:W-:Y:S01]  /*fc80*/  @P1 LDGSTS.E.BYPASS.LTC128B.128 [R243+0x7080], [R2.64+0x80], !P3 ;  /* 0x0708008002f31fae */ /* 0x0003e2000d901d54 */
[C---:B------:R-:W-:Y:S04]  /*fc90*/  HMMA.16816.F32.BF16 R40, R216.reuse, R172, R40 ;  /* 0x000000acd828723c */ /* 0x040fe80000041828 */
[C---:B--2---:R-:W-:Y:S03]  /*fca0*/  @P1 IADD3 R196, P2, R2.reuse, UR7, RZ ;  /* 0x0000000702c41c10 */ /* 0x044fe6000ff5e0ff */
[----:B------:R-:W-:Y:S01]  /*fcb0*/  @P1 IADD3 R172, P0, R2, UR18, RZ ;  /* 0x0000001202ac1c10 */ /* 0x000fe2000ff1e0ff */
[-C--:B------:R-:W-:Y:S04]  /*fcc0*/  HMMA.16816.F32.BF16 R44, R216, R174.reuse, R44 ;  /* 0x000000aed82c723c */ /* 0x080fe8000004182c */
[C---:B------:R-:W-:Y:S02]  /*fcd0*/  @P1 IADD3.X R197, R3.reuse, UR6, RZ, P2, !PT ;  /* 0x0000000603c51c10 */ /* 0x040fe400097fe4ff */
[----:B------:R-:W-:Y:S02]  /*fce0*/  @P1 IADD3.X R173, R3, UR10, RZ, P0, !PT ;  /* 0x0000000a03ad1c10 */ /* 0x000fe400087fe4ff */
[----:B------:R-:W-:Y:S01]  /*fcf0*/  HMMA.16816.F32.BF16 R48, R192, R174, R48 ;  /* 0x000000aec030723c */ /* 0x000fe20000041830 */
[----:B------:R3:W-:Y:S01]  /*fd00*/  @P1 LDGSTS.E.BYPASS.LTC128B.128 [R243+0x6080], [R196.64], !P4 ;  /* 0x06080000c4f31fae */ /* 0x0007e2000e101d54 */
[----:B------:R-:W-:Y:S05]  /*fd10*/  PLOP3.LUT P0, PT, PT, PT, UP0, 0x40, 0x0 ;  /* 0x000000000000781c */ /* 0x000fea0003f0e808 */
[----:B------:R2:W-:Y:S06]  /*fd20*/  @P1 LDGSTS.E.BYPASS.LTC128B.128 [R243+0x7880], [R172.64], !P3 ;  /* 0x07880000acf31fae */ /* 0x0005ec000d901d54 */
[----:B-1----:R-:W1:Y:S06]  /*fd30*/  SHFL.IDX PT, R3, R169, RZ, 0x1c1f ;  /* 0x001c1fffa9037589 */ /* 0x002e6c00000e0000 */
[----:B------:R-:W0:Y:S01]  /*fd40*/  LDGDEPBAR ;  /* 0x00000000000079af */ /* 0x000e220000000000 */
[----:B--2---:R-:W-:Y:S01]  /*fd50*/  IADD3 R173, -R167, UR29, RZ ;  /* 0x0000001da7ad7c10 */ /* 0x004fe2000fffe1ff */
[----:B------:R-:W-:Y:S05]  /*fd60*/  IMAD.U32 R172, RZ, RZ, UR15 ;  /* 0x0000000fffac7e24 */ /* 0x000fea000f8e00ff */
[----:B------:R-:W-:Y:S04]  /*fd70*/  IADD3 R172, -R172, UR9, R0 ;  /* 0x00000009acac7c10 */ /* 0x000fe8000fffe100 */
[C---:B------:R-:W-:Y:S02]  /*fd80*/  IADD3 R171, R172.reuse, c[0x0][0x328], RZ ;  /* 0x0000ca00acab7a10 */ /* 0x040fe40007ffe0ff */
[----:B------:R-:W-:Y:S03]  /*fd90*/  IADD3 R172, R172, UR14, RZ ;  /* 0x0000000eacac7c10 */ /* 0x000fe6000fffe0ff */
[--C-:B-1----:R-:W-:Y:S02]  /*fda0*/  IMAD.IADD R2, R171, 0x1, R3.reuse ;  /* 0x00000001ab027824 */ /* 0x102fe400078e0203 */
[----:B------:R-:W-:Y:S01]  /*fdb0*/  IMAD.IADD R0, R172, 0x1, R3 ;  /* 0x00000001ac007824 */ /* 0x000fe200078e0203 */
        /* <DEDUP_REMOVED lines=15> */
.L_x_1052:
[----:B------:R-:W-:Y:S04]  /*feb0*/  MOV R167, c[0x0][0x32c] ;  /* 0x0000cb0000a77a02 */ /* 0x000fe80000000f00 */
[----:B------:R-:W-:Y:S11]  /*fec0*/  ISETP.NE.AND P0, PT, R167, 0x1, PT ;  /* 0x00000001a700780c */ /* 0x000ff60003f05270 */
[----:B------:R-:W-:Y:S02]  /*fed0*/  @!UPT UIADD3 URZ, URZ, URZ, URZ ;  /* 0x0000003f3f3ff290 */ /* 0x000fe4000fffe03f */
[----:B------:R-:W-:Y:S05]  /*fee0*/  @P0 IMAD.HI.U32 R167, R3, c[0x0][0x330], RZ ;  /* 0x0000cc0003a70a27 */ /* 0x000fea00078e00ff */
[----:B------:R-:W-:Y:S02]  /*fef0*/  @P0 SHF.R.U32.HI R3, RZ, c[0x0][0x334], R167 ;  /* 0x0000cd00ff030a19 */ /* 0x000fe400000116a7 */
.L_x_1053:
[----:B------:R-:W-:Y:S05]  /*ff00*/  BSYNC B0 ;  /* 0x0000000000007941 */ /* 0x000fea0003800000 */
.L_x_1051:
[----:B------:R-:W-:Y:S05]  /*ff10*/  IMAD R3, R3, c[0x0][0x32c], R173 ;  /* 0x0000cb0003037a24 */ /* 0x000fea00078e02ad */
[----:B------:R-:W-:Y:S02]  /*ff20*/  IADD3 R167, R3, c[0x0][0x32c], RZ ;  /* 0x0000cb0003a77a10 */ /* 0x000fe40007ffe0ff */
[----:B------:R-:W-:Y:S02]  /*ff30*/  IMNMX R0, R0, R3, !PT ;  /* 0x0000000300007217 */ /* 0x000fe40007800200 */
[----:B------:R-:W-:Y:S02]  /*ff40*/  IMNMX R2, R2, R167, PT ;  /* 0x000000a702027217 */ /* 0x000fe40003800200 */
.L_x_1050:
        /* <DEDUP_REMOVED lines=20> */
.L_x_1056:
[----:B------:R-:W-:Y:S04]  /*10090*/  MOV R174, c[0x0][0x32c] ;  /* 0x0000cb0000ae7a02 */ /* 0x000fe80000000f00 */
[----:B------:R-:W-:Y:S11]  /*100a0*/  ISETP.NE.AND P0, PT, R174, 0x1, PT ;  /* 0x00000001ae00780c */ /* 0x000ff60003f05270 */
[----:B------:R-:W-:Y:S02]  /*100b0*/  @!UPT UIADD3 URZ, URZ, URZ, URZ ;  /* 0x0000003f3f3ff290 */ /* 0x000fe4000fffe03f */
[----:B------:R-:W-:Y:S05]  /*100c0*/  @P0 IMAD.HI.U32 R174, R168, c[0x0][0x330], RZ ;  /* 0x0000cc00a8ae0a27 */ /* 0x000fea00078e00ff */
[----:B------:R-:W-:Y:S02]  /*100d0*/  @P0 SHF.R.U32.HI R168, RZ, c[0x0][0x334], R174 ;  /* 0x0000cd00ffa80a19 */ /* 0x000fe400000116ae */
.L_x_1057:
[----:B------:R-:W-:Y:S05]  /*100e0*/  BSYNC B0 ;  /* 0x0000000000007941 */ /* 0x000fea0003800000 */
.L_x_1055:
[----:B------:R-:W-:Y:S05]  /*100f0*/  IMAD R168, R168, c[0x0][0x32c], R173 ;  /* 0x0000cb00a8a87a24 */ /* 0x000fea00078e02ad */
[----:B------:R-:W-:Y:S02]  /*10100*/  IADD3 R174, R168, c[0x0][0x32c], RZ ;  /* 0x0000cb00a8ae7a10 */ /* 0x000fe40007ffe0ff */
[----:B------:R-:W-:Y:S02]  /*10110*/  IMNMX R3, R3, R168, !PT ;  /* 0x000000a803037217 */ /* 0x000fe40007800200 */
[----:B------:R-:W-:Y:S02]  /*10120*/  IMNMX R167, R167, R174, PT ;  /* 0x000000aea7a77217 */ /* 0x000fe40003800200 */
.L_x_1054:
[----:B------:R-:W-:Y:S01]  /*10130*/  UISETP.GE.AND UP2, UPT, UR29, 0x9, UPT ;  /* 0x000000091d00788c */ /* 0x000fe2000bf46270 */
[----:B------:R-:W1:Y:S01]  /*10140*/  SHFL.IDX PT, R168, R169, 0x2, 0x1c1f ;  /* 0x005c1f00a9a87f89 */ /* 0x000e6200000e0000 */
[----:B------:R-:W-:Y:S02]  /*10150*/  UISETP.GE.AND UP0, UPT, UR29, 0x1, UPT ;  /* 0x000000011d00788c */ /* 0x000fe4000bf06270 */
[----:B------:R-:W-:Y:S02]  /*10160*/  UISETP.GE.AND UP3, UPT, UR29, 0x2, UPT ;  /* 0x000000021d00788c */ /* 0x000fe4000bf66270 */
[----:B------:R-:W-:Y:S01]  /*10170*/  PLOP3.LUT P0, PT, PT, PT, UP2, 0x40, 0x0 ;  /* 0x000000000000781c */ /* 0x000fe20003f0e828 */
[----:B------:R-:W-:Y:S01]  /*10180*/  UISETP.GE.AND UP4, UPT, UR29, 0x1a, UPT ;  /* 0x0000001a1d00788c */ /* 0x000fe2000bf86270 */
[----:B------:R-:W-:Y:S01]  /*10190*/  PLOP3.LUT P2, PT, PT, PT, UP0, 0x40, 0x0 ;  /* 0x000000000000781c */ /* 0x000fe20003f4e808 */
[----:B------:R-:W-:Y:S01]  /*101a0*/  UISETP.GE.AND UP1, UPT, UR29, 0xa, UPT ;  /* 0x0000000a1d00788c */ /* 0x000fe2000bf26270 */
[----:B------:R-:W-:Y:S01]  /*101b0*/  PLOP3.LUT P1, PT, PT, PT, UP3, 0x40, 0x0 ;  /* 0x000000000000781c */ /* 0x000fe20003f2e838 */
[----:B------:R-:W-:Y:S01]  /*101c0*/  UP2UR UR28, UPR, URZ, 0x1 ;  /* 0x000000013f1c7883 */ /* 0x000fe20008000000 */
        /* <DEDUP_REMOVED lines=14> */
[----:B------:R-:W-:Y:S01]  /*102b0*/  PLOP3.LUT P0, PT, PT, PT, UP4, 0x40, 0x0 ;  /* 0x000000000000781c */ /* 0x000fe20003f0e848 */
[----:B------:R-:W-:Y:S01]  /*102c0*/  UP2UR UR4, UPR, URZ, 0x1 ;  /* 0x000000013f047883 */ /* 0x000fe20008000000 */
[----:B------:R-:W-:Y:S01]  /*102d0*/  PLOP3.LUT P6, PT, PT, PT, UP1, 0x40, 0x0 ;  /* 0x000000000000781c */ /* 0x000fe20003fce818 */
[----:B------:R-:W-:Y:S01]  /*102e0*/  UISETP.GE.AND UP3, UPT, UR29, 0x21, UPT ;  /* 0x000000211d00788c */ /* 0x000fe2000bf66270 */
[----:B------:R-:W-:Y:S01]  /*102f0*/  PLOP3.LUT P5, PT, PT, PT, UP0, 0x40, 0x0 ;  /* 0x000000000000781c */ /* 0x000fe20003fae808 */
[----:B------:R-:W-:Y:S01]  /*10300*/  UISETP.GE.AND UP2, UPT, UR29, 0x22, UPT ;  /* 0x000000221d00788c */ /* 0x000fe2000bf46270 */
[----:B------:R-:W-:Y:S01]  /*10310*/  FSEL R174, R4, -INF , !P2 ;  /* 0xff80000004ae7808 */ /* 0x000fe20005000000 */
[----:B------:R-:W-:Y:S01]  /*10320*/  UISETP.GE.AND UP1, UPT, UR29, 0x29, UPT ;  /* 0x000000291d00788c */ /* 0x000fe2000bf26270 */
[----:B------:R-:W-:Y:S01]  /*10330*/  PLOP3.LUT P2, PT, PT, PT, UP6, 0x40, 0x0 ;  /* 0x000000000000781c */ /* 0x000fe20003f4e868 */
[----:B------:R-:W-:Y:S01]  /*10340*/  UISETP.NE.AND UP6, UPT, UR16, URZ, UPT ;  /* 0x0000003f1000728c */ /* 0x000fe2000bfc5270 */
[----:B------:R-:W-:Y:S01]  /*10350*/  FSEL R175, R5, -INF , !P1 ;  /* 0xff80000005af7808 */ /* 0x000fe20004800000 */
[----:B------:R-:W-:Y:S01]  /*10360*/  UISETP.GE.AND UP0, UPT, UR29, 0x2a, UPT ;  /* 0x0000002a1d00788c */ /* 0x000fe2000bf06270 */
        /* <DEDUP_REMOVED lines=51> */
.L_x_1060:
[----:B------:R-:W-:Y:S04]  /*106a0*/  MOV R5, c[0x0][0x32c] ;  /* 0x0000cb0000057a02 */ /* 0x000fe80000000f00 */
[----:B------:R-:W-:Y:S11]  /*106b0*/  ISETP.NE.AND P0, PT, R5, 0x1, PT ;  /* 0x000000010500780c */ /* 0x000ff60003f05270 */
[----:B------:R-:W-:Y:S02]  /*106c0*/  @!UPT UIADD3 URZ, URZ, URZ, URZ ;  /* 0x0000003f3f3ff290 */ /* 0x000fe4000fffe03f */
[----:B------:R-:W-:Y:S05]  /*106d0*/  @P0 IMAD.HI.U32 R5, R4, c[0x0][0x330], RZ ;  /* 0x0000cc0004050a27 */ /* 0x000fea00078e00ff */
[----:B------:R-:W-:Y:S02]  /*106e0*/  @P0 SHF.R.U32.HI R4, RZ, c[0x0][0x334], R5 ;  /* 0x0000cd00ff040a19 */ /* 0x000fe40000011605 */
.L_x_1061:
[----:B------:R-:W-:Y:S05]  /*106f0*/  BSYNC B0 ;  /* 0x0000000000007941 */ /* 0x000fea0003800000 */
.L_x_1059:
[----:B------:R-:W-:Y:S05]  /*10700*/  IMAD R4, R4, c[0x0][0x32c], R173 ;  /* 0x0000cb0004047a24 */ /* 0x000fea00078e02ad */
[----:B------:R-:W-:Y:S02]  /*10710*/  IADD3 R5, R4, c[0x0][0x32c], RZ ;  /* 0x0000cb0004057a10 */ /* 0x000fe40007ffe0ff */
[----:B------:R-:W-:Y:S02]  /*10720*/  IMNMX R0, R0, R4, !PT ;  /* 0x0000000400007217 */ /* 0x000fe40007800200 */
[----:B------:R-:W-:Y:S02]  /*10730*/  IMNMX R2, R2, R5, PT ;  /* 0x0000000502027217 */ /* 0x000fe40003800200 */
.L_x_1058:
[----:B------:R-:W-:Y:S02]  /*10740*/  UP2UR UR33, UPR, URZ, 0x10 ;  /* 0x000000103f217883 */ /* 0x000fe40008000000 */
[----:B------:R-:W-:Y:S02]  /*10750*/  UISETP.NE.AND UP4, UPT, UR28, URZ, UPT ;  /* 0x0000003f1c00728c */ /* 0x000fe4000bf85270 */
[----:B------:R-:W-:Y:S02]  /*10760*/  UP2UR UR32, UPR, URZ, 0x8 ;  /* 0x000000083f207883 */ /* 0x000fe40008000000 */
[----:B------:R-:W-:Y:S02]  /*10770*/  UISETP.NE.AND UP3, UPT, UR27, URZ, UPT ;  /* 0x0000003f1b00728c */ /* 0x000fe4000bf65270 */
[----:B------:R-:W-:Y:S01]  /*10780*/  PLOP3.LUT P1, PT, PT, PT, UP4, 0x40, 0x0 ;  /* 0x000000000000781c */ /* 0x000fe20003f2e848 */
[----:B------:R-:W-:Y:S02]  /*10790*/  UP2UR UR29, UPR, URZ, 0x1 ;  /* 0x000000013f1d7883 */ /* 0x000fe40008000000 */
[----:B------:R-:W-:Y:S01]  /*107a0*/  UISETP.NE.AND UP0, UPT, UR4, URZ, UPT ;  /* 0x0000003f0400728c */ /* 0x000fe2000bf05270 */
[----:B------:R-:W-:Y:S01]  /*107b0*/  ISETP.GT.AND P1, PT, R3, RZ, P1 ;  /* 0x000000ff0300720c */ /* 0x000fe20000f24270 */
[----:B------:R-:W-:Y:S01]  /*107c0*/  UP2UR UR31, UPR, URZ, 0x4 ;  /* 0x000000043f1f7883 */ /* 0x000fe20008000000 */
[----:B------:R-:W-:Y:S01]  /*107d0*/  PLOP3.LUT P0, PT, PT, PT, UP3, 0x40, 0x0 ;  /* 0x000000000000781c */ /* 0x000fe20003f0e838 */
[----:B------:R-:W-:Y:S01]  /*107e0*/  UISETP.NE.AND UP2, UPT, UR26, URZ, UPT ;  /* 0x0000003f1a00728c */ /* 0x000fe2000bf45270 */
[----:B------:R-:W-:Y:S01]  /*107f0*/  ISETP.LT.OR P1, PT, R167, 0x1, P1 ;  /* 0x00000001a700780c */ /* 0x000fe20000f21670 */
[----:B------:R-:W-:Y:S01]  /*10800*/  UP2UR UR30, UPR, URZ, 0x2 ;  /* 0x000000023f1e7883 */ /* 0x000fe20008000000 */
[----:B------:R-:W-:Y:S01]  /*10810*/  PLOP3.LUT P2, PT, PT, PT, UP0, 0x40, 0x0 ;  /* 0x000000000000781c */ /* 0x000fe20003f4e808 */
[----:B------:R-:W-:Y:S01]  /*10820*/  UISETP.NE.AND UP1, UPT, UR5, URZ, UPT ;  /* 0x0000003f0500728c */ /* 0x000fe2000bf25270 */
[----:B------:R-:W-:Y:S01]  /*10830*/  FSEL R6, R6, -INF , !P1 ;  /* 0xff80000006067808 */ /* 0x000fe20004800000 */
[----:B------:R-:W-:Y:S01]  /*10840*/  UISETP.NE.AND UP0, UPT, UR29, URZ, UPT ;  /* 0x0000003f1d00728c */ /* 0x000fe2000bf05270 */
[----:B------:R-:W-:Y:S01]  /*10850*/  PLOP3.LUT P1, PT, PT, PT, UP6, 0x40, 0x0 ;  /* 0x000000000000781c */ /* 0x000fe20003f2e868 */
[----:B------:R-:W-:Y:S01]  /*10860*/  UP2UR UR29, UPR, URZ, 0x40 ;  /* 0x000000403f1d7883 */ /* 0x000fe20008000000 */
[C---:B------:R-:W-:Y:S01]  /*10870*/  ISETP.GT.AND P0, PT, R3.reuse, 0x1, P0 ;  /* 0x000000010300780c */ /* 0x040fe20000704270 */
[----:B------:R-:W-:Y:S01]  /*10880*/  UISETP.NE.AND UP6, UPT, UR4, URZ, UPT ;  /* 0x0000003f0400728c */ /* 0x000fe2000bfc5270 */
[----:B------:R-:W-:Y:S01]  /*10890*/  ISETP.GT.AND P2, PT, R3, 0x10, P2 ;  /* 0x000000100300780c */ /* 0x000fe20001744270 */
[----:B------:R-:W-:Y:S01]  /*108a0*/  UISETP.NE.AND UP3, UPT, UR32, URZ, UPT ;  /* 0x0000003f2000728c */ /* 0x000fe2000bf65270 */
[----:B------:R-:W-:Y:S01]  /*108b0*/  PLOP3.LUT P6, PT, PT, PT, UP2, 0x40, 0x0 ;  /* 0x000000000000781c */ /* 0x000fe20003fce828 */
[----:B------:R-:W-:Y:S01]  /*108c0*/  UISETP.NE.AND UP2, UPT, UR31, URZ, UPT ;  /* 0x0000003f1f00728c */ /* 0x000fe2000bf45270 */
[----:B------:R-:W-:Y:S01]  /*108d0*/  PLOP3.LUT P5, PT, PT, PT, UP1, 0x40, 0x0 ;  /* 0x000000000000781c */ /* 0x000fe20003fae818 */
[----:B------:R-:W-:Y:S01]  /*108e0*/  UISETP.NE.AND UP1, UPT, UR30, URZ, UPT ;  /* 0x0000003f1e00728c */ /* 0x000fe2000bf25270 */
[C---:B------:R-:W-:Y:S01]  /*108f0*/  ISETP.LT.OR P0, PT, R167.reuse, 0x2, P0 ;  /* 0x00000002a700780c */ /* 0x040fe20000701670 */
[----:B------:R-:W-:Y:S01]  /*10900*/  UP2UR UR30, UPR, URZ, 0x40 ;  /* 0x000000403f1e7883 */ /* 0x000fe20008000000 */
[----:B------:R-:W-:Y:S01]  /*10910*/  ISETP.LT.OR P2, PT, R167, 0x11, P2 ;  /* 0x00000011a700780c */ /* 0x000fe20001741670 */
[----:B------:R-:W-:Y:S01]  /*10920*/  UISETP.NE.AND UP6, UPT, UR5, URZ, UPT ;  /* 0x0000003f0500728c */ /* 0x000fe2000bfc5270 */
[----:B------:R-:W-:Y:S01]  /*10930*/  ISETP.GT.AND P1, PT, R3, 0x11, P1 ;  /* 0x000000110300780c */ /* 0x000fe20000f24270 */
[----:B------:R-:W-:Y:S01]  /*10940*/  UISETP.NE.AND UP4, UPT, UR33, URZ, UPT ;  /* 0x0000003f2100728c */ /* 0x000fe2000bf85270 */
[----:B------:R-:W-:Y:S01]  /*10950*/  FSEL R16, R7, -INF , !P0 ;  /* 0xff80000007107808 */ /* 0x000fe20004000000 */
[----:B------:R-:W-:Y:S01]  /*10960*/  UP2UR UR31, UPR, URZ, 0x40 ;  /* 0x000000403f1f7883 */ /* 0x000fe20008000000 */
[----:B------:R-:W-:Y:S01]  /*10970*/  PLOP3.LUT P0, PT, PT, PT, UP5, 0x40, 0x0 ;  /* 0x000000000000781c */ /* 0x000fe20003f0e858 */
[----:B------:R-:W-:Y:S01]  /*10980*/  UISETP.NE.AND UP6, UPT, UR26, URZ, UPT ;  /* 0x0000003f1a00728c */ /* 0x000fe2000bfc5270 */
[----:B------:R-:W-:Y:S02]  /*10990*/  FSEL R193, R22, -INF , !P2 ;  /* 0xff80000016c17808 */ /* 0x000fe40005000000 */
[----:B------:R-:W-:Y:S01]  /*109a0*/  PLOP3.LUT P2, PT, PT, PT, UP2, 0x40, 0x0 ;  /* 0x000000000000781c */ /* 0x000fe20003f4e828 */
[----:B------:R-:W-:Y:S01]  /*109b0*/  UP2UR UR32, UPR, URZ, 0x40 ;  /* 0x000000403f207883 */ /* 0x000fe20008000000 */
[----:B------:R-:W-:Y:S01]  /*109c0*/  ISETP.LT.OR P1, PT, R167, 0x12, P1 ;  /* 0x00000012a700780c */ /* 0x000fe20000f21670 */
[----:B------:R-:W-:Y:S01]  /*109d0*/  UISETP.NE.AND UP6, UPT, UR27, URZ, UPT ;  /* 0x0000003f1b00728c */ /* 0x000fe2000bfc5270 */
[C---:B------:R-:W-:Y:S02]  /*109e0*/  ISETP.GT.AND P0, PT, R3.reuse, 0x18, P0 ;  /* 0x000000180300780c */ /* 0x040fe40000704270 */
[----:B------:R-:W-:Y:S01]  /*109f0*/  ISETP.GT.AND P2, PT, R3, 0x21, P2 ;  /* 0x000000210300780c */ /* 0x000fe20001744270 */
[----:B------:R-:W-:Y:S01]  /*10a00*/  UP2UR UR33, UPR, URZ, 0x40 ;  /* 0x000000403f217883 */ /* 0x000fe20008000000 */
[----:B------:R-:W-:Y:S01]  /*10a10*/  FSEL R195, R23, -INF , !P1 ;  /* 0xff80000017c37808 */ /* 0x000fe20004800000 */
[----:B------:R-:W-:Y:S01]  /*10a20*/  UISETP.NE.AND UP6, UPT, UR28, URZ, UPT ;  /* 0x0000003f1c00728c */ /* 0x000fe2000bfc5270 */
[----:B------:R-:W-:Y:S02]  /*10a30*/  PLOP3.LUT P1, PT, PT, PT, UP1, 0x40, 0x0 ;  /* 0x000000000000781c */ /* 0x000fe40003f2e818 */
[C---:B------:R-:W-:Y:S02]  /*10a40*/  ISETP.LT.OR P0, PT, R167.reuse, 0x19, P0 ;  /* 0x00000019a700780c */ /* 0x040fe40000701670 */
[----:B------:R-:W-:Y:S02]  /*10a50*/  ISETP.LT.OR P2, PT, R167, 0x22, P2 ;  /* 0x00000022a700780c */ /* 0x000fe40001741670 */
[C---:B------:R-:W-:Y:S02]  /*10a60*/  ISETP.GT.AND P6, PT, R3.reuse, 0x8, P6 ;  /* 0x000000080300780c */ /* 0x040fe400037c4270 */
[----:B------:R-:W-:Y:S02]  /*10a70*/  ISETP.GT.AND P1, PT, R3, 0x28, P1 ;  /* 0x000000280300780c */ /* 0x000fe40000f24270 */
[----:B------:R-:W-:Y:S02]  /*10a80*/  FSEL R197, R34, -INF , !P0 ;  /* 0xff80000022c57808 */ /* 0x000fe40004000000 */
[----:B------:R-:W-:Y:S02]  /*10a90*/  PLOP3.LUT P0, PT, PT, PT, UP0, 0x40, 0x0 ;  /* 0x000000000000781c */ /* 0x000fe40003f0e808 */
[----:B------:R-:W-:Y:S02]  /*10aa0*/  FSEL R205, R39, -INF , !P2 ;  /* 0xff80000027cd7808 */ /* 0x000fe40005000000 */
[----:B------:R-:W-:Y:S01]  /*10ab0*/  PLOP3.LUT P2, PT, PT, PT, UP6, 0x40, 0x0 ;  /* 0x000000000000781c */ /* 0x000fe20003f4e868 */
[----:B------:R-:W-:Y:S01]  /*10ac0*/  UISETP.NE.AND UP6, UPT, UR33, URZ, UPT ;  /* 0x0000003f2100728c */ /* 0x000fe2000bfc5270 */
        /* <DEDUP_REMOVED lines=11> */
[----:B------:R-:W-:Y:S02]  /*10b80*/  ISETP.GT.AND P6, PT, R3, 0x19, P6 ;  /* 0x000000190300780c */ /* 0x000fe400037c4270 */
[----:B------:R-:W-:Y:S02]  /*10b90*/  FSEL R19, R19, -INF , !P5 ;  /* 0xff80000013137808 */ /* 0x000fe40006800000 */
[----:B------:R-:W-:Y:S02]  /*10ba0*/  PLOP3.LUT P5, PT, PT, PT, UP3, 0x40, 0x0 ;  /* 0x000000000000781c */ /* 0x000fe40003fae838 */
[----:B------:R-:W-:Y:S02]  /*10bb0*/  FSEL R214, R51, -INF , !P0 ;  /* 0xff80000033d67808 */ /* 0x000fe40004000000 */
[----:B------:R-:W-:Y:S01]  /*10bc0*/  PLOP3.LUT P0, PT, PT, PT, UP6, 0x40, 0x0 ;  /* 0x000000000000781c */ /* 0x000fe20003f0e868 */
[----:B------:R-:W-:Y:S01]  /*10bd0*/  UISETP.NE.AND UP6, UPT, UR31, URZ, UPT ;  /* 0x0000003f1f00728c */ /* 0x000fe2000bfc5270 */
[----:B------:R-:W-:Y:S02]  /*10be0*/  ISETP.LT.OR P6, PT, R167, 0x1a, P6 ;  /* 0x0000001aa700780c */ /* 0x000fe400037c1670 */
[----:B------:R-:W-:Y:S02]  /*10bf0*/  ISETP.GT.AND P5, PT, R3, 0x20, P5 ;  /* 0x000000200300780c */ /* 0x000fe40002fa4270 */
[----:B------:R-:W-:Y:S01]  /*10c00*/  FSEL R199, R35, -INF , !P6 ;  /* 0xff80000023c77808 */ /* 0x000fe20007000000 */
[----:B------:R-:W1:Y:S01]  /*10c10*/  SHFL.IDX PT, R3, R169, 0x3, 0x1c1f ;  /* 0x007c1f00a9037f89 */ /* 0x000e6200000e0000 */
[----:B------:R-:W-:Y:S01]  /*10c20*/  PLOP3.LUT P6, PT, PT, PT, UP6, 0x40, 0x0 ;  /* 0x000000000000781c */ /* 0x000fe20003fce868 */
[----:B------:R-:W-:Y:S01]  /*10c30*/  UISETP.NE.AND UP6, UPT, UR30, URZ, UPT ;  /* 0x0000003f1e00728c */ /* 0x000fe2000bfc5270 */
[C---:B------:R-:W-:Y:S02]  /*10c40*/  ISETP.GT.AND P0, PT, R0.reuse, 0x8, P0 ;  /* 0x000000080000780c */ /* 0x040fe40000704270 */
[----:B------:R-:W-:Y:S02]  /*10c50*/  ISETP.LT.OR P5, PT, R167, 0x21, P5 ;  /* 0x00000021a700780c */ /* 0x000fe40002fa1670 */
[C---:B------:R-:W-:Y:S02]  /*10c60*/  ISETP.GT.AND P2, PT, R0.reuse, RZ, P2 ;  /* 0x000000ff0000720c */ /* 0x040fe40001744270 */
[----:B------:R-:W-:Y:S02]  /*10c70*/  ISETP.GT.AND P1, PT, R0, 0x1, P1 ;  /* 0x000000010000780c */ /* 0x000fe40000f24270 */
[----:B------:R-:W-:Y:S02]  /*10c80*/  ISETP.LT.OR P0, PT, R2, 0x9, P0 ;  /* 0x000000090200780c */ /* 0x000fe40000701670 */
        /* <DEDUP_REMOVED lines=63> */
.L_x_1064:
[----:B------:R-:W-:Y:S04]  /*11080*/  MOV R4, c[0x0][0x32c] ;  /* 0x0000cb0000047a02 */ /* 0x000fe80000000f00 */
[----:B------:R-:W-:Y:S11]  /*11090*/  ISETP.NE.AND P0, PT, R4, 0x1, PT ;  /* 0x000000010400780c */ /* 0x000ff60003f05270 */
[----:B------:R-:W-:Y:S02]  /*110a0*/  @!UPT UIADD3 URZ, URZ, URZ, URZ ;  /* 0x0000003f3f3ff290 */ /* 0x000fe4000fffe03f */
[----:B------:R-:W-:Y:S05]  /*110b0*/  @P0 IMAD.HI.U32 R4, R3, c[0x0][0x330], RZ ;  /* 0x0000cc0003040a27 */ /* 0x000fea00078e00ff */
[----:B------:R-:W-:Y:S02]  /*110c0*/  @P0 SHF.R.U32.HI R3, RZ, c[0x0][0x334], R4 ;  /* 0x0000cd00ff030a19 */ /* 0x000fe40000011604 */
.L_x_1065:
[----:B------:R-:W-:Y:S05]  /*110d0*/  BSYNC B0 ;  /* 0x0000000000007941 */ /* 0x000fea0003800000 */
.L_x_1063:
[----:B------:R-:W-:Y:S05]  /*110e0*/  IMAD R173, R3, c[0x0][0x32c], R173 ;  /* 0x0000cb0003ad7a24 */ /* 0x000fea00078e02ad */
[----:B------:R-:W-:Y:S02]  /*110f0*/  IADD3 R3, R173, c[0x0][0x32c], RZ ;  /* 0x0000cb00ad037a10 */ /* 0x000fe40007ffe0ff */
[----:B------:R-:W-:Y:S02]  /*11100*/  IMNMX R0, R0, R173, !PT ;  /* 0x000000ad00007217 */ /* 0x000fe40007800200 */
[----:B------:R-:W-:Y:S02]  /*11110*/  IMNMX R2, R2, R3, PT ;  /* 0x0000000302027217 */ /* 0x000fe40003800200 */
.L_x_1062:
        /* <DEDUP_REMOVED lines=48> */
[----:B------:R-:W-:Y:S02]  /*11420*/  FMNMX.FTZ R168, R211, R168, !PT ;  /* 0x000000a8d3a87209 */ /* 0x000fe40007810000 */
[----:B------:R-:W-:Y:S02]  /*11430*/  FMNMX.FTZ R3, R212, R3, !PT ;  /* 0x00000003d4037209 */ /* 0x000fe40007810000 */
[----:B-1----:R-:W-:Y:S02]  /*11440*/  FMNMX.FTZ R169, R169, R5, !PT ;  /* 0x00000005a9a97209 */ /* 0x002fe40007810000 */
[----:B------:R-:W-:Y:S02]  /*11450*/  FMNMX.FTZ R167, R213, R3, !PT ;  /* 0x00000003d5a77209 */ /* 0x000fe40007810000 */
[----:B------:R-:W-:Y:S01]  /*11460*/  FMNMX.FTZ R168, R214, R168, !PT ;  /* 0x000000a8d6a87209 */ /* 0x000fe20007810000 */
[----:B------:R-:W1:Y:S01]  /*11470*/  SHFL.BFLY PT, R4, R169, 0x1, 0x1f ;  /* 0x0c201f00a9047f89 */ /* 0x000e6200000e0000 */
[----:B------:R-:W-:Y:S01]  /*11480*/  PLOP3.LUT P1, PT, PT, PT, UP4, 0x40, 0x0 ;  /* 0x000000000000781c */ /* 0x000fe20003f2e848 */
[----:B------:R-:W-:Y:S01]  /*11490*/  UISETP.NE.AND UP4, UPT, UR29, URZ, UPT ;  /* 0x0000003f1d00728c */ /* 0x000fe2000bf85270 */
[----:B------:R-:W-:Y:S01]  /*114a0*/  PLOP3.LUT P0, PT, PT, PT, UP3, 0x40, 0x0 ;  /* 0x000000000000781c */ /* 0x000fe20003f0e838 */
[----:B------:R-:W-:Y:S01]  /*114b0*/  UISETP.NE.AND UP3, UPT, UR28, URZ, UPT ;  /* 0x0000003f1c00728c */ /* 0x000fe2000bf65270 */
[C---:B------:R-:W-:Y:S02]  /*114c0*/  ISETP.GT.AND P1, PT, R0.reuse, RZ, P1 ;  /* 0x000000ff0000720c */ /* 0x040fe40000f24270 */
[----:B------:R-:W-:Y:S01]  /*114d0*/  ISETP.GT.AND P0, PT, R0, 0x1, P0 ;  /* 0x000000010000780c */ /* 0x000fe20000704270 */
[----:B------:R-:W2:Y:S01]  /*114e0*/  SHFL.BFLY PT, R5, R168, 0x2, 0x1f ;  /* 0x0c401f00a8057f89 */ /* 0x000ea200000e0000 */
[C---:B------:R-:W-:Y:S02]  /*114f0*/  ISETP.LT.OR P1, PT, R2.reuse, 0x1, P1 ;  /* 0x000000010200780c */ /* 0x040fe40000f21670 */
[----:B------:R-:W-:Y:S02]  /*11500*/  ISETP.LT.OR P0, PT, R2, 0x2, P0 ;  /* 0x000000020200780c */ /* 0x000fe40000701670 */
[----:B------:R-:W-:Y:S02]  /*11510*/  FSEL R10, R10, -INF , !P1 ;  /* 0xff8000000a0a7808 */ /* 0x000fe40004800000 */
[----:B------:R-:W-:Y:S02]  /*11520*/  FSEL R11, R11, -INF , !P0 ;  /* 0xff8000000b0b7808 */ /* 0x000fe40004000000 */
[----:B------:R-:W-:Y:S01]  /*11530*/  PLOP3.LUT P6, PT, PT, PT, UP1, 0x40, 0x0 ;  /* 0x000000000000781c */ /* 0x000fe20003fce818 */
[----:B------:R-:W-:Y:S01]  /*11540*/  UISETP.NE.AND UP1, UPT, UR26, URZ, UPT ;  /* 0x0000003f1a00728c */ /* 0x000fe2000bf25270 */
[----:B------:R-:W-:Y:S01]  /*11550*/  PLOP3.LUT P5, PT, PT, PT, UP0, 0x40, 0x0 ;  /* 0x000000000000781c */ /* 0x000fe20003fae808 */
[----:B------:R-:W-:Y:S01]  /*11560*/  UISETP.NE.AND UP0, UPT, UR5, URZ, UPT ;  /* 0x0000003f0500728c */ /* 0x000fe2000bf05270 */
[C---:B------:R-:W-:Y:S02]  /*11570*/  ISETP.GT.AND P6, PT, R0.reuse, 0x9, P6 ;  /* 0x000000090000780c */ /* 0x040fe400037c4270 */
[----:B------:R-:W-:Y:S02]  /*11580*/  ISETP.GT.AND P5, PT, R0, 0x10, P5 ;  /* 0x000000100000780c */ /* 0x000fe40002fa4270 */
[----:B-1----:R-:W-:Y:S02]  /*11590*/  FMNMX.FTZ R169, R169, R4, !PT ;  /* 0x00000004a9a97209 */ /* 0x002fe40007810000 */
[----:B------:R-:W-:Y:S02]  /*115a0*/  FMNMX.FTZ R4, R10, R170, !PT ;  /* 0x000000aa0a047209 */ /* 0x000fe40007810000 */
[C---:B------:R-:W-:Y:S01]  /*115b0*/  FSETP.NEU.FTZ.AND P2, PT, R169.reuse, -INF , PT ;  /* 0xff800000a900780b */ /* 0x040fe20003f5d000 */
[----:B------:R-:W-:Y:S01]  /*115c0*/  FMUL.FTZ R23, R169, c[0x0][0x2d0] ;  /* 0x0000b400a9177a20 */ /* 0x000fe20000410000 */
[----:B------:R-:W-:Y:S02]  /*115d0*/  ISETP.LT.OR P6, PT, R2, 0xa, P6 ;  /* 0x0000000a0200780c */ /* 0x000fe400037c1670 */
[----:B--2---:R-:W-:Y:S02]  /*115e0*/  FMNMX.FTZ R168, R168, R5, !PT ;  /* 0x00000005a8a87209 */ /* 0x004fe40007810000 */
[----:B------:R-:W-:Y:S02]  /*115f0*/  FSEL R23, R23, RZ, P2 ;  /* 0x000000ff17177208 */ /* 0x000fe40001000000 */
[----:B------:R-:W-:Y:S01]  /*11600*/  ISETP.LT.OR P5, PT, R2, 0x11, P5 ;  /* 0x000000110200780c */ /* 0x000fe20002fa1670 */
[----:B------:R-:W1:Y:S01]  /*11610*/  SHFL.BFLY PT, R7, R168, 0x1, 0x1f ;  /* 0x0c201f00a8077f89 */ /* 0x000e6200000e0000 */
[----:B------:R-:W-:Y:S01]  /*11620*/  FSEL R15, R15, -INF , !P6 ;  /* 0xff8000000f0f7808 */ /* 0x000fe20007000000 */
[--C-:B------:R-:W-:Y:S01]  /*11630*/  FFMA.FTZ R3, R174, c[0x0][0x2d0], -R23.reuse ;  /* 0x0000b400ae037a23 */ /* 0x100fe20000010817 */
[----:B------:R-:W-:Y:S01]  /*11640*/  FMNMX.FTZ R167, R216, R167, !PT ;  /* 0x000000a7d8a77209 */ /* 0x000fe20007810000 */
[--C-:B------:R-:W-:Y:S01]  /*11650*/  FFMA.FTZ R40, R196, c[0x0][0x2d0], -R23.reuse ;  /* 0x0000b400c4287a23 */ /* 0x100fe20000010817 */
[----:B------:R-:W-:Y:S01]  /*11660*/  FSEL R41, R26, -INF , !P5 ;  /* 0xff8000001a297808 */ /* 0x000fe20006800000 */
[----:B------:R2:W-:Y:S01]  /*11670*/  MUFU.EX2 R24, R3 ;  /* 0x0000000300187308 */ /* 0x0005e20000000800 */
[----:B------:R-:W-:Y:S01]  /*11680*/  PLOP3.LUT P1, PT, PT, PT, UP6, 0x40, 0x0 ;  /* 0x000000000000781c */ /* 0x000fe20003f2e868 */
[----:B------:R-:W3:Y:S01]  /*11690*/  SHFL.BFLY PT, R5, R167, 0x2, 0x1f ;  /* 0x0c401f00a7057f89 */ /* 0x000ee200000e0000 */
[----:B------:R-:W-:Y:S02]  /*116a0*/  PLOP3.LUT P0, PT, PT, PT, UP5, 0x40, 0x0 ;  /* 0x000000000000781c */ /* 0x000fe40003f0e858 */
[C---:B------:R-:W-:Y:S02]  /*116b0*/  ISETP.GT.AND P6, PT, R0.reuse, 0x11, P1 ;  /* 0x000000110000780c */ /* 0x040fe40000fc4270 */
[----:B------:R-:W-:Y:S02]  /*116c0*/  ISETP.GT.AND P0, PT, R0, 0x18, P0 ;  /* 0x000000180000780c */ /* 0x000fe40000704270 */
[C---:B------:R-:W-:Y:S01]  /*116d0*/  ISETP.LT.OR P6, PT, R2.reuse, 0x12, P6 ;  /* 0x000000120200780c */ /* 0x040fe200037c1670 */
[----:B------:R-:W-:Y:S01]  /*116e0*/  MUFU.EX2 R244, R40 ;  /* 0x0000002800f47308 */ /* 0x000fe20000000800 */
[----:B------:R-:W-:Y:S02]  /*116f0*/  PLOP3.LUT P1, PT, PT, PT, UP4, 0x40, 0x0 ;  /* 0x000000000000781c */ /* 0x000fe40003f2e848 */
[----:B------:R-:W-:Y:S02]  /*11700*/  FSEL R44, R27, -INF , !P6 ;  /* 0xff8000001b2c7808 */ /* 0x000fe40007000000 */
[----:B------:R-:W-:Y:S02]  /*11710*/  ISETP.LT.OR P0, PT, R2, 0x19, P0 ;  /* 0x000000190200780c */ /* 0x000fe40000701670 */
[----:B------:R-:W-:Y:S02]  /*11720*/  ISETP.GT.AND P1, PT, R0, 0x19, P1 ;  /* 0x000000190000780c */ /* 0x000fe40000f24270 */
[----:B-1----:R-:W-:Y:S02]  /*11730*/  FMNMX.FTZ R168, R168, R7, !PT ;  /* 0x00000007a8a87209 */ /* 0x002fe40007810000 */
[----:B------:R-:W-:Y:S02]  /*11740*/  PLOP3.LUT P5, PT, PT, PT, UP3, 0x40, 0x0 ;  /* 0x000000000000781c */ /* 0x000fe40003fae838 */
[----:B------:R-:W-:Y:S01]  /*11750*/  FSEL R45, R30, -INF , !P0 ;  /* 0xff8000001e2d7808 */ /* 0x000fe20004000000 */
[--C-:B--2---:R-:W-:Y:S01]  /*11760*/  FFMA.FTZ R3, R175, c[0x0][0x2d0], -R23.reuse ;  /* 0x0000b400af037a23 */ /* 0x104fe20000010817 */
[----:B------:R-:W-:Y:S01]  /*11770*/  ISETP.LT.OR P1, PT, R2, 0x1a, P1 ;  /* 0x0000001a0200780c */ /* 0x000fe20000f21670 */
[----:B------:R-:W-:Y:S01]  /*11780*/  FMUL.FTZ R48, R168, c[0x0][0x2d0] ;  /* 0x0000b400a8307a20 */ /* 0x000fe20000410000 */
[----:B------:R-:W-:Y:S01]  /*11790*/  ISETP.GT.AND P0, PT, R0, 0x20, P5 ;  /* 0x000000200000780c */ /* 0x000fe20002f04270 */
[----:B------:R1:W2:Y:S01]  /*117a0*/  MUFU.EX2 R21, R3 ;  /* 0x0000000300157308 */ /* 0x0002a20000000800 */
[----:B---3--:R-:W-:Y:S02]  /*117b0*/  FMNMX.FTZ R167, R167, R5, !PT ;  /* 0x00000005a7a77209 */ /* 0x008fe40007810000 */
[----:B------:R-:W-:Y:S02]  /*117c0*/  PLOP3.LUT P6, PT, PT, PT, UP2, 0x40, 0x0 ;  /* 0x000000000000781c */ /* 0x000fe40003fce828 */
[----:B------:R-:W-:Y:S01]  /*117d0*/  FSEL R171, R31, -INF , !P1 ;  /* 0xff8000001fab7808 */ /* 0x000fe20004800000 */
[----:B------:R-:W3:Y:S01]  /*117e0*/  SHFL.BFLY PT, R5, R167, 0x1, 0x1f ;  /* 0x0c201f00a7057f89 */ /* 0x000ee200000e0000 */
[----:B------:R-:W-:Y:S02]  /*117f0*/  ISETP.LT.OR P0, PT, R2, 0x21, P0 ;  /* 0x000000210200780c */ /* 0x000fe40000701670 */
[----:B------:R-:W-:Y:S02]  /*11800*/  ISETP.GT.AND P6, PT, R0, 0x21, P6 ;  /* 0x000000210000780c */ /* 0x000fe400037c4270 */
[----:B------:R-:W-:Y:S02]  /*11810*/  FSETP.NEU.FTZ.AND P1, PT, R168, -INF , PT ;  /* 0xff800000a800780b */ /* 0x000fe40003f3d000 */
[----:B------:R-:W-:Y:S01]  /*11820*/  FSEL R173, R42, -INF , !P0 ;  /* 0xff8000002aad7808 */ /* 0x000fe20004000000 */
[----:B------:R-:W-:Y:S01]  /*11830*/  LDSM.16.MT88.4 R28, [R225+0x2080] ;  /* 0x00208000e11c783b */ /* 0x000fe20000004200 */
[----:B------:R-:W-:Y:S02]  /*11840*/  ISETP.LT.OR P6, PT, R2, 0x22, P6 ;  /* 0x000000220200780c */ /* 0x000fe400037c1670 */
[----:B------:R-:W-:Y:S02]  /*11850*/  PLOP3.LUT P5, PT, PT, PT, UP1, 0x40, 0x0 ;  /* 0x000000000000781c */ /* 0x000fe40003fae818 */
[----:B------:R-:W-:Y:S01]  /*11860*/  PLOP3.LUT P0, PT, PT, PT, UP0, 0x40, 0x0 ;  /* 0x000000000000781c */ /* 0x000fe20003f0e808 */
[----:B------:R-:W-:Y:S01]  /*11870*/  UISETP.GT.AND UP0, UPT, UR13, UR8, UPT ;  /* 0x000000080d00728c */ /* 0x000fe2000bf04270 */
[----:B------:R-:W-:Y:S01]  /*11880*/  FSEL R48, R48, RZ, P1 ;  /* 0x000000ff30307208 */ /* 0x000fe20000800000 */
[----:B------:R-:W-:Y:S01]  /*11890*/  UIADD3 UR13, UR13, -0x1, URZ ;  /* 0xffffffff0d0d7890 */ /* 0x000fe2000fffe03f */
[----:B------:R-:W-:Y:S02]  /*118a0*/  FSEL R172, R43, -INF , !P6 ;  /* 0xff8000002bac7808 */ /* 0x000fe40007000000 */
[----:B-1----:R-:W-:Y:S01]  /*118b0*/  FMNMX.FTZ R3, R11, R4, !PT ;  /* 0x000000040b037209 */ /* 0x002fe20007810000 */
[--C-:B------:R-:W-:Y:S01]  /*118c0*/  FFMA.FTZ R4, R192, c[0x0][0x2d0], -R23.reuse ;  /* 0x0000b400c0047a23 */ /* 0x100fe20000010817 */
[----:B------:R-:W-:Y:S01]  /*118d0*/  ISETP.GT.AND P5, PT, R0, 0x28, P5 ;  /* 0x000000280000780c */ /* 0x000fe20002fa4270 */
[--C-:B------:R-:W-:Y:S01]  /*118e0*/  FFMA.FTZ R40, R193, c[0x0][0x2d0], -R48.reuse ;  /* 0x0000b400c1287a23 */ /* 0x100fe20000010830 */
[----:B------:R-:W-:Y:S01]  /*118f0*/  FMNMX.FTZ R3, R14, R3, !PT ;  /* 0x000000030e037209 */ /* 0x000fe20007810000 */
[----:B------:R1:W4:Y:S01]  /*11900*/  MUFU.EX2 R20, R4 ;  /* 0x0000000400147308 */ /* 0x0003220000000800 */
[----:B------:R-:W-:Y:S01]  /*11910*/  ISETP.GT.AND P0, PT, R0, 0x29, P0 ;  /* 0x000000290000780c */ /* 0x000fe20000704270 */
[--C-:B------:R-:W-:Y:S01]  /*11920*/  FFMA.FTZ R0, R16, c[0x0][0x2d0], -R48.reuse ;  /* 0x0000b40010007a23 */ /* 0x100fe20000010830 */
[----:B------:R-:W-:Y:S02]  /*11930*/  FMNMX.FTZ R3, R15, R3, !PT ;  /* 0x000000030f037209 */ /* 0x000fe40007810000 */
[C---:B------:R-:W-:Y:S02]  /*11940*/  ISETP.LT.OR P5, PT, R2.reuse, 0x29, P5 ;  /* 0x000000290200780c */ /* 0x040fe40002fa1670 */
[----:B------:R-:W-:Y:S02]  /*11950*/  ISETP.LT.OR P0, PT, R2, 0x2a, P0 ;  /* 0x0000002a0200780c */ /* 0x000fe40000701670 */
[----:B---3--:R-:W-:Y:S01]  /*11960*/  FMNMX.FTZ R167, R167, R5, !PT ;  /* 0x00000005a7a77209 */ /* 0x008fe20007810000 */
[----:B------:R-:W-:Y:S01]  /*11970*/  MUFU.EX2 R252, R0 ;  /* 0x0000000000fc7308 */ /* 0x000fe20000000800 */
[----:B------:R-:W-:Y:S02]  /*11980*/  FSEL R22, R47, -INF , !P0 ;  /* 0xff8000002f167808 */ /* 0x000fe40004000000 */
[C---:B------:R-:W-:Y:S01]  /*11990*/  FSETP.NEU.FTZ.AND P0, PT, R167.reuse, -INF , PT ;  /* 0xff800000a700780b */ /* 0x040fe20003f1d000 */
[----:B------:R-:W-:Y:S01]  /*119a0*/  FMUL.FTZ R49, R167, c[0x0][0x2d0] ;  /* 0x0000b400a7317a20 */ /* 0x000fe20000410000 */
[----:B------:R-:W-:Y:S02]  /*119b0*/  FSEL R174, R46, -INF , !P5 ;  /* 0xff8000002eae7808 */ /* 0x000fe40006800000 */
[----:B--2---:R-:W-:Y:S02]  /*119c0*/  MOV R43, R21 ;  /* 0x00000015002b7202 */ /* 0x004fe40000000f00 */
[----:B------:R-:W-:Y:S01]  /*119d0*/  FSEL R49, R49, RZ, P0 ;  /* 0x000000ff31317208 */ /* 0x000fe20000000000 */
[----:B------:R2:W-:Y:S01]  /*119e0*/  MUFU.EX2 R242, R40 ;  /* 0x0000002800f27308 */ /* 0x0005e20000000800 */
[----:B-1----:R-:W-:Y:S01]  /*119f0*/  FMNMX.FTZ R4, R41, R3, !PT ;  /* 0x0000000329047209 */ /* 0x002fe20007810000 */
[--C-:B------:R-:W-:Y:S01]  /*11a00*/  FFMA.FTZ R3, R17, c[0x0][0x2d0], -R23.reuse ;  /* 0x0000b40011037a23 */ /* 0x100fe20000010817 */
[----:B----4-:R-:W-:Y:S02]  /*11a10*/  MOV R42, R20 ;  /* 0x00000014002a7202 */ /* 0x010fe40000000f00 */
[----:B------:R-:W-:Y:S05]  /*11a20*/  FMNMX.FTZ R4, R44, R4, !PT ;  /* 0x000000042c047209 */ /* 0x000fea0007810000 */
[----:B------:R1:W3:Y:S01]  /*11a30*/  MUFU.EX2 R7, R3 ;  /* 0x0000000300077308 */ /* 0x0002e20000000800 */
[----:B--2---:R-:W-:Y:S09]  /*11a40*/  FFMA.FTZ R40, R200, c[0x0][0x2d0], -R23 ;  /* 0x0000b400c8287a23 */ /* 0x004ff20000010817 */
[----:B------:R2:W-:Y:S01]  /*11a50*/  MUFU.EX2 R221, R40 ;  /* 0x0000002800dd7308 */ /* 0x0005e20000000800 */
[----:B-1----:R-:W-:Y:S01]  /*11a60*/  FMNMX.FTZ R3, R45, R4, !PT ;  /* 0x000000042d037209 */ /* 0x002fe20007810000 */
[--C-:B------:R-:W-:Y:S01]  /*11a70*/  FFMA.FTZ R4, R6, c[0x0][0x2d0], -R48.reuse ;  /* 0x0000b40006047a23 */ /* 0x100fe20000010830 */
[----:B---3--:R-:W-:Y:S02]  /*11a80*/  MOV R47, R7 ;  /* 0x00000007002f7202 */ /* 0x008fe40000000f00 */
[----:B------:R-:W-:Y:S05]  /*11a90*/  FMNMX.FTZ R3, R171, R3, !PT ;  /* 0x00000003ab037209 */ /* 0x000fea0007810000 */
[----:B------:R1:W3:Y:S01]  /*11aa0*/  MUFU.EX2 R20, R4 ;  /* 0x0000000400147308 */ /* 0x0002e20000000800 */
[----:B------:R-:W-:Y:S02]  /*11ab0*/  F2FP.BF16.PACK_AB R26, R47, R42 ;  /* 0x0000002a2f1a723e */ /* 0x000fe400000010ff */
[----:B------:R-:W-:Y:S04]  /*11ac0*/  FMNMX.FTZ R3, R173, R3, !PT ;  /* 0x00000003ad037209 */ /* 0x000fe80007810000 */
[----:B------:R-:W-:Y:S01]  /*11ad0*/  FMNMX.FTZ R2, R172, R3, !PT ;  /* 0x00000003ac027209 */ /* 0x000fe20007810000 */
[--C-:B------:R-:W-:Y:S03]  /*11ae0*/  FFMA.FTZ R3, R19, c[0x0][0x2d0], -R48.reuse ;  /* 0x0000b40013037a23 */ /* 0x100fe60000010830 */
[----:B------:R-:W-:Y:S01]  /*11af0*/  FMNMX.FTZ R0, R174, R2, !PT ;  /* 0x00000002ae007209 */ /* 0x000fe20007810000 */
[----:B------:R4:W-:Y:S01]  /*11b00*/  MUFU.EX2 R251, R3 ;  /* 0x0000000300fb7308 */ /* 0x0009e20000000800 */
[--C-:B------:R-:W-:Y:S02]  /*11b10*/  FFMA.FTZ R2, R18, c[0x0][0x2d0], -R48.reuse ;  /* 0x0000b40012027a23 */ /* 0x100fe40000010830 */
[----:B------:R-:W-:Y:S01]  /*11b20*/  FMNMX.FTZ R0, R22, R0, !PT ;  /* 0x0000000016007209 */ /* 0x000fe20007810000 */
[----:B--2---:R-:W-:Y:S06]  /*11b30*/  FFMA.FTZ R40, R197, c[0x0][0x2d0], -R48 ;  /* 0x0000b400c5287a23 */ /* 0x004fec0000010830 */
[----:B------:R2:W5:Y:S01]  /*11b40*/  MUFU.EX2 R250, R2 ;  /* 0x0000000200fa7308 */ /* 0x0005620000000800 */
[--C-:B-1----:R-:W-:Y:S01]  /*11b50*/  FFMA.FTZ R4, R12, c[0x0][0x2d0], -R49.reuse ;  /* 0x0000b4000c047a23 */ /* 0x102fe20000010831 */
[----:B---3--:R-:W-:Y:S04]  /*11b60*/  MOV R46, R20 ;  /* 0x00000014002e7202 */ /* 0x008fe80000000f00 */
[----:B------:R-:W-:Y:S04]  /*11b70*/  F2FP.BF16.PACK_AB R25, R252, R46 ;  /* 0x0000002efc19723e */ /* 0x000fe800000010ff */
[----:B------:R-:W-:Y:S01]  /*11b80*/  MUFU.EX2 R246, R4 ;  /* 0x0000000400f67308 */ /* 0x000fe20000000800 */
[--C-:B----4-:R-:W-:Y:S09]  /*11b90*/  FFMA.FTZ R3, R8, c[0x0][0x2d0], -R49.reuse ;  /* 0x0000b40008037a23 */ /* 0x110ff20000010831 */
[----:B------:R1:W-:Y:S01]  /*11ba0*/  MUFU.EX2 R247, R3 ;  /* 0x0000000300f77308 */ /* 0x0003e20000000800 */
[----:B--2---:R-:W2:Y:S01]  /*11bb0*/  SHFL.BFLY PT, R2, R0, 0x2, 0x1f ;  /* 0x0c401f0000027f89 */ /* 0x004ea200000e0000 */
[----:B-----5:R-:W-:Y:S08]  /*11bc0*/  F2FP.BF16.PACK_AB R27, R251, R250 ;  /* 0x000000fafb1b723e */ /* 0x020ff000000010ff */
[----:B------:R3:W-:Y:S01]  /*11bd0*/  MUFU.EX2 R220, R40 ;  /* 0x0000002800dc7308 */ /* 0x0007e20000000800 */
[--C-:B-1----:R-:W-:Y:S09]  /*11be0*/  FFMA.FTZ R3, R9, c[0x0][0x2d0], -R49.reuse ;  /* 0x0000b40009037a23 */ /* 0x102ff20000010831 */
[----:B------:R2:W1:Y:S01]  /*11bf0*/  MUFU.EX2 R248, R3 ;  /* 0x0000000300f87308 */ /* 0x0004620000000800 */
[--C-:B---3--:R-:W-:Y:S09]  /*11c00*/  FFMA.FTZ R40, R201, c[0x0][0x2d0], -R49.reuse ;  /* 0x0000b400c9287a23 */ /* 0x108ff20000010831 */
[----:B------:R3:W-:Y:S01]  /*11c10*/  MUFU.EX2 R201, R40 ;  /* 0x0000002800c97308 */ /* 0x0007e20000000800 */
[----:B--2---:R-:W-:Y:S01]  /*11c20*/  FMNMX.FTZ R3, R0, R2, !PT ;  /* 0x0000000200037209 */ /* 0x004fe20007810000 */
[--C-:B------:R-:W-:Y:S01]  /*11c30*/  FFMA.FTZ R2, R13, c[0x0][0x2d0], -R49.reuse ;  /* 0x0000b4000d027a23 */ /* 0x100fe20000010831 */
[----:B------:R-:W-:Y:S02]  /*11c40*/  FSEL R0, R169, RZ, P2 ;  /* 0x000000ffa9007208 */ /* 0x000fe40001000000 */
[----:B-1----:R-:W-:Y:S05]  /*11c50*/  F2FP.BF16.PACK_AB R32, R248, R247 ;  /* 0x000000f7f820723e */ /* 0x002fea00000010ff */
[----:B------:R1:W2:Y:S01]  /*11c60*/  MUFU.EX2 R249, R2 ;  /* 0x0000000200f97308 */ /* 0x0002a20000000800 */
[----:B------:R-:W4:Y:S01]  /*11c70*/  SHFL.BFLY PT, R4, R3, 0x1, 0x1f ;  /* 0x0c201f0003047f89 */ /* 0x000f2200000e0000 */
[----:B------:R-:W-:Y:S02]  /*11c80*/  FADD.FTZ R0, -R0, R164 ;  /* 0x000000a400007221 */ /* 0x000fe40000010100 */
[----:B---3--:R-:W-:Y:S01]  /*11c90*/  FFMA.FTZ R40, R202, c[0x0][0x2d0], -R49 ;  /* 0x0000b400ca287a23 */ /* 0x008fe20000010831 */
[----:B------:R-:W-:Y:S01]  /*11ca0*/  MOV R202, R47 ;  /* 0x0000002f00ca7202 */ /* 0x000fe20000000f00 */
[----:B------:R-:W-:Y:S04]  /*11cb0*/  FMUL.FTZ R0, R0, c[0x0][0x2d0] ;  /* 0x0000b40000007a20 */ /* 0x000fe80000410000 */
[----:B------:R-:W-:Y:S10]  /*11cc0*/  MUFU.EX2 R200, R40 ;  /* 0x0000002800c87308 */ /* 0x000ff40000000800 */
[----:B------:R3:W5:Y:S01]  /*11cd0*/  MUFU.EX2 R21, R0 ;  /* 0x0000000000157308 */ /* 0x0007620000000800 */
[----:B-1----:R-:W-:Y:S02]  /*11ce0*/  FSEL R2, R168, RZ, P1 ;  /* 0x000000ffa8027208 */ /* 0x002fe40000800000 */
[----:B----4-:R-:W-:Y:S02]  /*11cf0*/  FMNMX.FTZ R3, R3, R4, !PT ;  /* 0x0000000403037209 */ /* 0x010fe40007810000 */
[----:B--2---:R-:W-:Y:S01]  /*11d00*/  F2FP.BF16.PACK_AB R34, R249, R246 ;  /* 0x000000f6f922723e */ /* 0x004fe200000010ff */
[----:B------:R-:W-:Y:S02]  /*11d10*/  FADD.FTZ R2, -R2, R165 ;  /* 0x000000a502027221 */ /* 0x000fe40000010100 */
[----:B------:R-:W-:Y:S02]  /*11d20*/  FMUL.FTZ R50, R3, c[0x0][0x2d0] ;  /* 0x0000b40003327a20 */ /* 0x000fe40000410000 */
[----:B------:R-:W-:Y:S04]  /*11d30*/  FMUL.FTZ R2, R2, c[0x0][0x2d0] ;  /* 0x0000b40002027a20 */ /* 0x000fe80000410000 */
[----:B------:R-:W1:Y:S01]  /*11d40*/  MUFU.EX2 R20, R2 ;  /* 0x0000000200147308 */ /* 0x000e620000000800 */
[----:B---3--:R-:W-:Y:S01]  /*11d50*/  FSEL R0, R167, RZ, P0 ;  /* 0x000000ffa7007208 */ /* 0x008fe20000000000 */
[----:B-----5:R-:W-:Y:S01]  /*11d60*/  FMUL.FTZ R4, R21, R176 ;  /* 0x000000b015047220 */ /* 0x020fe20000410000 */
[----:B------:R-:W-:Y:S01]  /*11d70*/  FSETP.NEU.FTZ.AND P0, PT, R3, -INF , PT ;  /* 0xff8000000300780b */ /* 0x000fe20003f1d000 */
[C---:B------:R-:W-:Y:S01]  /*11d80*/  FMUL.FTZ R5, R21.reuse, R177 ;  /* 0x000000b115057220 */ /* 0x040fe20000410000 */
[----:B------:R-:W-:Y:S01]  /*11d90*/  MOV R177, R43 ;  /* 0x0000002b00b17202 */ /* 0x000fe20000000f00 */
[----:B------:R-:W-:Y:S01]  /*11da0*/  FADD.FTZ R0, -R0, R166 ;  /* 0x000000a600007221 */ /* 0x000fe20000010100 */
[----:B------:R-:W-:Y:S01]  /*11db0*/  FSEL R50, R50, RZ, P0 ;  /* 0x000000ff32327208 */ /* 0x000fe20000000000 */
[----:B------:R-:W-:Y:S01]  /*11dc0*/  FMUL.FTZ R16, R21, R188 ;  /* 0x000000bc15107220 */ /* 0x000fe20000410000 */
[----:B------:R-:W-:Y:S01]  /*11dd0*/  MOV R176, R46 ;  /* 0x0000002e00b07202 */ /* 0x000fe20000000f00 */
[----:B------:R-:W-:Y:S02]  /*11de0*/  FMUL.FTZ R0, R0, c[0x0][0x2d0] ;  /* 0x0000b40000007a20 */ /* 0x000fe40000410000 */
[--C-:B------:R-:W-:Y:S02]  /*11df0*/  FFMA.FTZ R10, R10, c[0x0][0x2d0], -R50.reuse ;  /* 0x0000b4000a0a7a23 */ /* 0x100fe40000010832 */
[----:B------:R2:W3:Y:S01]  /*11e00*/  MUFU.EX2 R2, R0 ;  /* 0x0000000000027308 */ /* 0x0004e20000000800 */
[--C-:B------:R-:W-:Y:S02]  /*11e10*/  FFMA.FTZ R14, R14, c[0x0][0x2d0], -R50.reuse ;  /* 0x0000b4000e0e7a23 */ /* 0x100fe40000010832 */
[--C-:B------:R-:W-:Y:S02]  /*11e20*/  FFMA.FTZ R15, R15, c[0x0][0x2d0], -R50.reuse ;  /* 0x0000b4000f0f7a23 */ /* 0x100fe40000010832 */
[C---:B-1----:R-:W-:Y:S01]  /*11e30*/  FMUL.FTZ R6, R20.reuse, R178 ;  /* 0x000000b214067220 */ /* 0x042fe20000410000 */
[----:B------:R-:W-:Y:S01]  /*11e40*/  MOV R178, R42 ;  /* 0x0000002a00b27202 */ /* 0x000fe20000000f00 */
[C---:B------:R-:W-:Y:S02]  /*11e50*/  FMUL.FTZ R7, R20.reuse, R179 ;  /* 0x000000b314077220 */ /* 0x040fe40000410000 */
[C---:B------:R-:W-:Y:S01]  /*11e60*/  FMUL.FTZ R17, R21.reuse, R189 ;  /* 0x000000bd15117220 */ /* 0x040fe20000410000 */
[----:B------:R-:W-:Y:S01]  /*11e70*/  MUFU.EX2 R175, R10 ;  /* 0x0000000a00af7308 */ /* 0x000fe20000000800 */
[C---:B------:R-:W-:Y:S02]  /*11e80*/  FMUL.FTZ R18, R20.reuse, R190 ;  /* 0x000000be14127220 */ /* 0x040fe40000410000 */
[C---:B------:R-:W-:Y:S02]  /*11e90*/  FMUL.FTZ R19, R20.reuse, R191 ;  /* 0x000000bf14137220 */ /* 0x040fe40000410000 */
[C---:B------:R-:W-:Y:S01]  /*11ea0*/  FMUL.FTZ R132, R21.reuse, R132 ;  /* 0x0000008415847220 */ /* 0x040fe20000410000 */
[----:B------:R-:W-:Y:S01]  /*11eb0*/  LDSM.16.MT88.4 R188, [R225+0x3080] ;  /* 0x00308000e1bc783b */ /* 0x000fe20000004200 */
[C---:B------:R-:W-:Y:S02]  /*11ec0*/  FMUL.FTZ R133, R21.reuse, R133 ;  /* 0x0000008515857220 */ /* 0x040fe40000410000 */
[C---:B------:R-:W-:Y:S01]  /*11ed0*/  FMUL.FTZ R134, R20.reuse, R134 ;  /* 0x0000008614867220 */ /* 0x040fe20000410000 */
[----:B------:R-:W-:Y:S01]  /*11ee0*/  MUFU.EX2 R206, R14 ;  /* 0x0000000e00ce7308 */ /* 0x000fe20000000800 */
[----:B------:R-:W-:Y:S02]  /*11ef0*/  FMUL.FTZ R135, R20, R135 ;  /* 0x0000008714877220 */ /* 0x000fe40000410000 */
[----:B------:R-:W-:Y:S02]  /*11f00*/  FMUL.FTZ R144, R21, R144 ;  /* 0x0000009015907220 */ /* 0x000fe40000410000 */
[----:B--2---:R-:W-:Y:S02]  /*11f10*/  FFMA.FTZ R0, R11, c[0x0][0x2d0], -R50 ;  /* 0x0000b4000b007a23 */ /* 0x004fe40000010832 */
[C---:B---3--:R-:W-:Y:S02]  /*11f20*/  FMUL.FTZ R8, R2.reuse, R180 ;  /* 0x000000b402087220 */ /* 0x048fe40000410000 */
[C---:B------:R-:W-:Y:S01]  /*11f30*/  FMUL.FTZ R9, R2.reuse, R181 ;  /* 0x000000b502097220 */ /* 0x040fe20000410000 */
[----:B------:R1:W2:Y:S01]  /*11f40*/  MUFU.EX2 R192, R0 ;  /* 0x0000000000c07308 */ /* 0x0002a20000000800 */
[C---:B------:R-:W-:Y:S02]  /*11f50*/  FMUL.FTZ R12, R2.reuse, R184 ;  /* 0x000000b8020c7220 */ /* 0x040fe40000410000 */
[C---:B------:R-:W-:Y:S02]  /*11f60*/  FMUL.FTZ R13, R2.reuse, R185 ;  /* 0x000000b9020d7220 */ /* 0x040fe40000410000 */
[C---:B------:R-:W-:Y:S02]  /*11f70*/  FMUL.FTZ R136, R2.reuse, R136 ;  /* 0x0000008802887220 */ /* 0x040fe40000410000 */
[C---:B------:R-:W-:Y:S02]  /*11f80*/  FMUL.FTZ R137, R2.reuse, R137 ;  /* 0x0000008902897220 */ /* 0x040fe40000410000 */
[C---:B------:R-:W-:Y:S01]  /*11f90*/  FMUL.FTZ R140, R2.reuse, R140 ;  /* 0x0000008c028c7220 */ /* 0x040fe20000410000 */
[----:B------:R-:W3:Y:S01]  /*11fa0*/  MUFU.EX2 R207, R15 ;  /* 0x0000000f00cf7308 */ /* 0x000ee20000000800 */
[----:B------:R-:W-:Y:S02]  /*11fb0*/  FMUL.FTZ R141, R2, R141 ;  /* 0x0000008d028d7220 */ /* 0x000fe40000410000 */
[C---:B------:R-:W-:Y:S02]  /*11fc0*/  FMUL.FTZ R145, R21.reuse, R145 ;  /* 0x0000009115917220 */ /* 0x040fe40000410000 */
[C---:B------:R-:W-:Y:S02]  /*11fd0*/  FMUL.FTZ R146, R20.reuse, R146 ;  /* 0x0000009214927220 */ /* 0x040fe40000410000 */
[C---:B------:R-:W-:Y:S02]  /*11fe0*/  FMUL.FTZ R147, R20.reuse, R147 ;  /* 0x0000009314937220 */ /* 0x040fe40000410000 */
[C---:B------:R-:W-:Y:S02]  /*11ff0*/  FMUL.FTZ R148, R21.reuse, R148 ;  /* 0x0000009415947220 */ /* 0x040fe40000410000 */
[----:B------:R-:W-:Y:S02]  /*12000*/  FMUL.FTZ R149, R21, R149 ;  /* 0x0000009515957220 */ /* 0x000fe40000410000 */
[C---:B------:R-:W-:Y:S01]  /*12010*/  FMUL.FTZ R150, R20.reuse, R150 ;  /* 0x0000009614967220 */ /* 0x040fe20000410000 */
[----:B-1----:R-:W-:Y:S01]  /*12020*/  FSEL R0, R3, RZ, P0 ;  /* 0x000000ff03007208 */ /* 0x002fe20000000000 */
[----:B------:R-:W-:Y:S01]  /*12030*/  FMUL.FTZ R151, R20, R151 ;  /* 0x0000009714977220 */ /* 0x000fe20000410000 */
[----:B--2---:R-:W-:Y:S01]  /*12040*/  F2FP.BF16.PACK_AB R33, R192, R175 ;  /* 0x000000afc021723e */ /* 0x004fe200000010ff */
[----:B------:R-:W-:Y:S01]  /*12050*/  FMUL.FTZ R152, R2, R152 ;  /* 0x0000009802987220 */ /* 0x000fe20000410000 */
[----:B------:R-:W-:Y:S01]  /*12060*/  PLOP3.LUT P0, PT, PT, PT, UP0, 0x80, 0x0 ;  /* 0x000000000000781c */ /* 0x000fe20003f0f008 */
[----:B------:R-:W-:Y:S01]  /*12070*/  FADD.FTZ R0, -R0, R170 ;  /* 0x000000aa00007221 */ /* 0x000fe20000010100 */
[----:B------:R-:W-:Y:S01]  /*12080*/  MOV R170, R24 ;  /* 0x0000001800aa7202 */ /* 0x000fe20000000f00 */
[----:B------:R-:W-:Y:S02]  /*12090*/  FMUL.FTZ R153, R2, R153 ;  /* 0x0000009902997220 */ /* 0x000fe40000410000 */
[----:B------:R-:W-:Y:S01]  /*120a0*/  FMUL.FTZ R0, R0, c[0x0][0x2d0] ;  /* 0x0000b40000007a20 */ /* 0x000fe20000410000 */
[----:B------:R-:W-:Y:S01]  /*120b0*/  F2FP.BF16.PACK_AB R24, R43, R170 ;  /* 0x000000aa2b18723e */ /* 0x000fe200000010ff */
[----:B------:R-:W-:Y:S01]  /*120c0*/  FFMA.FTZ R40, R45, c[0x0][0x2d0], -R50 ;  /* 0x0000b4002d287a23 */ /* 0x000fe20000010832 */
[----:B---3--:R-:W-:Y:S01]  /*120d0*/  F2FP.BF16.PACK_AB R35, R207, R206 ;  /* 0x000000cecf23723e */ /* 0x008fe200000010ff */
[C---:B------:R-:W-:Y:S02]  /*120e0*/  FMUL.FTZ R156, R2.reuse, R156 ;  /* 0x0000009c029c7220 */ /* 0x040fe40000410000 */
[----:B------:R-:W1:Y:S01]  /*120f0*/  MUFU.EX2 R0, R0 ;  /* 0x0000000000007308 */ /* 0x000e620000000800 */
[----:B------:R-:W-:Y:S01]  /*12100*/  FMUL.FTZ R157, R2, R157 ;  /* 0x0000009d029d7220 */ /* 0x000fe20000410000 */
[-C--:B------:R-:W-:Y:S05]  /*12110*/  HMMA.16816.F32.BF16 R4, R24, R28.reuse, R4 ;  /* 0x0000001c1804723c */ /* 0x080fea0000041804 */
[C---:B------:R-:W-:Y:S02]  /*12120*/  FMUL.FTZ R160, R21.reuse, R160 ;  /* 0x000000a015a07220 */ /* 0x040fe40000410000 */
[C---:B------:R-:W-:Y:S01]  /*12130*/  FMUL.FTZ R161, R21.reuse, R161 ;  /* 0x000000a115a17220 */ /* 0x040fe20000410000 */
[----:B------:R-:W-:Y:S01]  /*12140*/  MUFU.EX2 R164, R40 ;  /* 0x0000002800a47308 */ /* 0x000fe20000000800 */
[C---:B------:R-:W-:Y:S03]  /*12150*/  FMUL.FTZ R162, R20.reuse, R162 ;  /* 0x000000a214a27220 */ /* 0x040fe60000410000 */
[C---:B------:R-:W-:Y:S02]  /*12160*/  FMUL.FTZ R163, R20.reuse, R163 ;  /* 0x000000a314a37220 */ /* 0x040fe40000410000 */
[C---:B------:R-:W-:Y:S02]  /*12170*/  FMUL.FTZ R52, R21.reuse, R52 ;  /* 0x0000003415347220 */ /* 0x040fe40000410000 */
[C---:B------:R-:W-:Y:S02]  /*12180*/  FMUL.FTZ R53, R21.reuse, R53 ;  /* 0x0000003515357220 */ /* 0x040fe40000410000 */
[C---:B------:R-:W-:Y:S02]  /*12190*/  FMUL.FTZ R54, R20.reuse, R54 ;  /* 0x0000003614367220 */ /* 0x040fe40000410000 */
        /* <DEDUP_REMOVED lines=17> */
[----:B------:R-:W-:Y:S02]  /*122b0*/  FMUL.FTZ R159, R0, R159 ;  /* 0x0000009f009f7220 */ /* 0x000fe40000410000 */
[C---:B------:R-:W-:Y:S02]  /*122c0*/  FMUL.FTZ R56, R2.reuse, R56 ;  /* 0x0000003802387220 */ /* 0x040fe40000410000 */
        /* <DEDUP_REMOVED lines=9> */
[C---:B------:R-:W-:Y:S02]  /*12360*/  FMUL.FTZ R62, R0.reuse, R62 ;  /* 0x0000003e003e7220 */ /* 0x040fe40000410000 */
[----:B------:R-:W-:Y:S01]  /*12370*/  FMUL.FTZ R63, R0, R63 ;  /* 0x0000003f003f7220 */ /* 0x000fe20000410000 */
[-C--:B-1----:R-:W-:Y:S03]  /*12380*/  HMMA.16816.F32.BF16 R148, R24, R28.reuse, R148 ;  /* 0x0000001c1894723c */ /* 0x082fe60000041894 */
        /* <DEDUP_REMOVED lines=11> */
[----:B------:R-:W-:Y:S02]  /*12440*/  FMUL.FTZ R71, R20, R71 ;  /* 0x0000004714477220 */ /* 0x000fe40000410000 */
[C---:B------:R-:W-:Y:S02]  /*12450*/  FMUL.FTZ R72, R2.reuse, R72 ;  /* 0x0000004802487220 */ /* 0x040fe40000410000 */
[-C--:B--2---:R-:W-:Y:S04]  /*12460*/  HMMA.16816.F32.BF16 R52, R24, R36.reuse, R52 ;  /* 0x000000241834723c */ /* 0x084fe80000041834 */
[----:B------:R-:W-:Y:S02]  /*12470*/  FMUL.FTZ R73, R2, R73 ;  /* 0x0000004902497220 */ /* 0x000fe40000410000 */
[C---:B------:R-:W-:Y:S02]  /*12480*/  FMUL.FTZ R74, R0.reuse, R74 ;  /* 0x0000004a004a7220 */ /* 0x040fe40000410000 */
[C---:B------:R-:W-:Y:S04]  /*12490*/  HMMA.16816.F32.BF16 R56, R32.reuse, R36, R56 ;  /* 0x000000242038723c */ /* 0x040fe80000041838 */
[----:B------:R-:W-:Y:S02]  /*124a0*/  FMUL.FTZ R75, R0, R75 ;  /* 0x0000004b004b7220 */ /* 0x000fe40000410000 */
[----:B------:R-:W-:Y:S02]  /*124b0*/  FMUL.FTZ R76, R2, R76 ;  /* 0x0000004c024c7220 */ /* 0x000fe40000410000 */
[-C--:B------:R-:W-:Y:S04]  /*124c0*/  HMMA.16816.F32.BF16 R60, R32, R38.reuse, R60 ;  /* 0x00000026203c723c */ /* 0x080fe8000004183c */
[--C-:B------:R-:W-:Y:S02]  /*124d0*/  FFMA.FTZ R36, R194, c[0x0][0x2d0], -R23.reuse ;  /* 0x0000b400c2247a23 */ /* 0x100fe40000010817 */
[----:B------:R-:W-:Y:S02]  /*124e0*/  FMUL.FTZ R77, R2, R77 ;  /* 0x0000004d024d7220 */ /* 0x000fe40000410000 */
[C---:B------:R-:W-:Y:S01]  /*124f0*/  HMMA.16816.F32.BF16 R64, R24.reuse, R38, R64 ;  /* 0x000000261840723c */ /* 0x040fe20000041840 */
[----:B------:R2:W-:Y:S03]  /*12500*/  MUFU.EX2 R245, R36 ;  /* 0x0000002400f57308 */ /* 0x0005e60000000800 */
[C---:B------:R-:W-:Y:S02]  /*12510*/  FMUL.FTZ R78, R0.reuse, R78 ;  /* 0x0000004e004e7220 */ /* 0x040fe40000410000 */
[----:B------:R-:W-:Y:S02]  /*12520*/  FMUL.FTZ R79, R0, R79 ;  /* 0x0000004f004f7220 */ /* 0x000fe40000410000 */
[C---:B------:R-:W-:Y:S01]  /*12530*/  FMUL.FTZ R80, R21.reuse, R80 ;  /* 0x0000005015507220 */ /* 0x040fe20000410000 */
[-C--:B-1----:R-:W-:Y:S03]  /*12540*/  HMMA.16816.F32.BF16 R68, R24, R28.reuse, R68 ;  /* 0x0000001c1844723c */ /* 0x082fe60000041844 */
[C---:B------:R-:W-:Y:S02]  /*12550*/  FMUL.FTZ R81, R21.reuse, R81 ;  /* 0x0000005115517220 */ /* 0x040fe40000410000 */
[C---:B------:R-:W-:Y:S02]  /*12560*/  FMUL.FTZ R82, R20.reuse, R82 ;  /* 0x0000005214527220 */ /* 0x040fe40000410000 */
[C---:B------:R-:W-:Y:S01]  /*12570*/  FMUL.FTZ R83, R20.reuse, R83 ;  /* 0x0000005314537220 */ /* 0x040fe20000410000 */
[C---:B------:R-:W-:Y:S04]  /*12580*/  HMMA.16816.F32.BF16 R72, R32.reuse, R28, R72 ;  /* 0x0000001c2048723c */ /* 0x040fe80000041848 */
[C---:B------:R-:W-:Y:S02]  /*12590*/  FMUL.FTZ R84, R21.reuse, R84 ;  /* 0x0000005415547220 */ /* 0x040fe40000410000 */
[----:B------:R-:W-:Y:S02]  /*125a0*/  FMUL.FTZ R85, R21, R85 ;  /* 0x0000005515557220 */ /* 0x000fe40000410000 */
[-C--:B------:R-:W-:Y:S01]  /*125b0*/  HMMA.16816.F32.BF16 R76, R32, R30.reuse, R76 ;  /* 0x0000001e204c723c */ /* 0x080fe2000004184c */
[----:B--2---:R-:W1:Y:S03]  /*125c0*/  LDSM.16.MT88.4 R36, [R226+0x3880] ;  /* 0x00388000e224783b */ /* 0x004e660000004200 */
[--C-:B------:R-:W-:Y:S02]  /*125d0*/  FFMA.FTZ R28, R195, c[0x0][0x2d0], -R48.reuse ;  /* 0x0000b400c31c7a23 */ /* 0x100fe40000010830 */
[C---:B------:R-:W-:Y:S02]  /*125e0*/  FMUL.FTZ R86, R20.reuse, R86 ;  /* 0x0000005614567220 */ /* 0x040fe40000410000 */
[C---:B------:R-:W-:Y:S01]  /*125f0*/  HMMA.16816.F32.BF16 R80, R24.reuse, R30, R80 ;  /* 0x0000001e1850723c */ /* 0x040fe20000041850 */
[----:B------:R2:W-:Y:S03]  /*12600*/  MUFU.EX2 R223, R28 ;  /* 0x0000001c00df7308 */ /* 0x0005e60000000800 */
        /* <DEDUP_REMOVED lines=10> */
[----:B--2---:R-:W-:Y:S02]  /*126b0*/  FFMA.FTZ R28, R198, c[0x0][0x2d0], -R23 ;  /* 0x0000b400c61c7a23 */ /* 0x004fe40000010817 */
[C---:B------:R-:W-:Y:S02]  /*126c0*/  FMUL.FTZ R97, R21.reuse, R97 ;  /* 0x0000006115617220 */ /* 0x040fe40000410000 */
[----:B------:R2:W-:Y:S01]  /*126d0*/  MUFU.EX2 R222, R28 ;  /* 0x0000001c00de7308 */ /* 0x0005e20000000800 */
[C---:B------:R-:W-:Y:S01]  /*126e0*/  FMUL.FTZ R98, R20.reuse, R98 ;  /* 0x0000006214627220 */ /* 0x040fe20000410000 */
[-C--:B-1----:R-:W-:Y:S03]  /*126f0*/  HMMA.16816.F32.BF16 R84, R24, R36.reuse, R84 ;  /* 0x000000241854723c */ /* 0x082fe60000041854 */
[C---:B------:R-:W-:Y:S02]  /*12700*/  FMUL.FTZ R99, R20.reuse, R99 ;  /* 0x0000006314637220 */ /* 0x040fe40000410000 */
[C---:B------:R-:W-:Y:S02]  /*12710*/  FMUL.FTZ R100, R21.reuse, R100 ;  /* 0x0000006415647220 */ /* 0x040fe40000410000 */
[----:B------:R-:W-:Y:S01]  /*12720*/  FMUL.FTZ R101, R21, R101 ;  /* 0x0000006515657220 */ /* 0x000fe20000410000 */
[C---:B------:R-:W-:Y:S04]  /*12730*/  HMMA.16816.F32.BF16 R88, R32.reuse, R36, R88 ;  /* 0x000000242058723c */ /* 0x040fe80000041858 */
[C---:B------:R-:W-:Y:S02]  /*12740*/  FMUL.FTZ R102, R20.reuse, R102 ;  /* 0x0000006614667220 */ /* 0x040fe40000410000 */
[----:B------:R-:W-:Y:S02]  /*12750*/  FMUL.FTZ R103, R20, R103 ;  /* 0x0000006714677220 */ /* 0x000fe40000410000 */
[-C--:B------:R-:W-:Y:S04]  /*12760*/  HMMA.16816.F32.BF16 R92, R32, R38.reuse, R92 ;  /* 0x00000026205c723c */ /* 0x080fe8000004185c */
[----:B------:R-:W-:Y:S01]  /*12770*/  FFMA.FTZ R36, R199, c[0x0][0x2d0], -R48 ;  /* 0x0000b400c7247a23 */ /* 0x000fe20000010830 */
[----:B--2---:R-:W1:Y:S01]  /*12780*/  LDSM.16.MT88.4 R28, [R228+0x3880] ;  /* 0x00388000e41c783b */ /* 0x004e620000004200 */
        /* <DEDUP_REMOVED lines=13> */
[--C-:B--2---:R-:W-:Y:S02]  /*12860*/  FFMA.FTZ R36, R51, c[0x0][0x2d0], -R49.reuse ;  /* 0x0000b40033247a23 */ /* 0x104fe40000010831 */
[C---:B------:R-:W-:Y:S02]  /*12870*/  FMUL.FTZ R115, R20.reuse, R115 ;  /* 0x0000007314737220 */ /* 0x040fe40000410000 */
[----:B------:R2:W3:Y:S01]  /*12880*/  MUFU.EX2 R218, R36 ;  /* 0x0000002400da7308 */ /* 0x0004e20000000800 */
        /* <DEDUP_REMOVED lines=10> */
[-C--:B------:R-:W-:Y:S01]  /*12930*/  HMMA.16816.F32.BF16 R108, R32, R30.reuse, R108 ;  /* 0x0000001e206c723c */ /* 0x080fe2000004186c */
[----:B--2---:R-:W1:Y:S03]  /*12940*/  LDSM.16.MT88.4 R36, [R227+0x3880] ;  /* 0x00388000e324783b */ /* 0x004e660000004200 */
[----:B------:R-:W-:Y:S02]  /*12950*/  FFMA.FTZ R28, R203, c[0x0][0x2d0], -R49 ;  /* 0x0000b400cb1c7a23 */ /* 0x000fe40000010831 */
[C---:B------:R-:W-:Y:S02]  /*12960*/  FMUL.FTZ R124, R2.reuse, R124 ;  /* 0x0000007c027c7220 */ /* 0x040fe40000410000 */
[C---:B------:R-:W-:Y:S01]  /*12970*/  HMMA.16816.F32.BF16 R112, R24.reuse, R30, R112 ;  /* 0x0000001e1870723c */ /* 0x040fe20000041870 */
[----:B------:R2:W4:Y:S01]  /*12980*/  MUFU.EX2 R199, R28 ;  /* 0x0000001c00c77308 */ /* 0x0005220000000800 */
[----:B------:R-:W5:Y:S02]  /*12990*/  LDL.LU R203, [R1+0x20] ;  /* 0x0000200001cb7983 */ /* 0x000f640000300800 */
[----:B------:R-:W-:Y:S02]  /*129a0*/  FMUL.FTZ R125, R2, R125 ;  /* 0x0000007d027d7220 */ /* 0x000fe40000410000 */
[C---:B------:R-:W-:Y:S02]  /*129b0*/  FMUL.FTZ R126, R0.reuse, R126 ;  /* 0x0000007e007e7220 */ /* 0x040fe40000410000 */
[----:B------:R-:W-:Y:S04]  /*129c0*/  FMUL.FTZ R127, R0, R127 ;  /* 0x0000007f007f7220 */ /* 0x000fe80000410000 */
[C---:B------:R-:W-:Y:S02]  /*129d0*/  FMUL.FTZ R128, R21.reuse, R128 ;  /* 0x0000008015807220 */ /* 0x040fe40000410000 */
[----:B------:R-:W-:Y:S02]  /*129e0*/  FMUL.FTZ R129, R21, R129 ;  /* 0x0000008115817220 */ /* 0x000fe40000410000 */
[C---:B------:R-:W-:Y:S02]  /*129f0*/  FMUL.FTZ R130, R20.reuse, R130 ;  /* 0x0000008214827220 */ /* 0x040fe40000410000 */
[----:B------:R-:W-:Y:S02]  /*12a00*/  FMUL.FTZ R131, R20, R131 ;  /* 0x0000008314837220 */ /* 0x000fe40000410000 */
[--C-:B--2---:R-:W-:Y:S02]  /*12a10*/  FFMA.FTZ R28, R41, c[0x0][0x2d0], -R50.reuse ;  /* 0x0000b400291c7a23 */ /* 0x104fe40000010832 */
[----:B------:R-:W-:Y:S02]  /*12a20*/  LDSM.16.MT88.4 R40, [R226+0x2880] ;  /* 0x00288000e228783b */ /* 0x000fe40000004200 */
[----:B------:R2:W-:Y:S01]  /*12a30*/  MUFU.EX2 R166, R28 ;  /* 0x0000001c00a67308 */ /* 0x0005e20000000800 */
[-C--:B-1----:R-:W-:Y:S08]  /*12a40*/  HMMA.16816.F32.BF16 R116, R24, R36.reuse, R116 ;  /* 0x000000241874723c */ /* 0x082ff00000041874 */
[C---:B------:R-:W-:Y:S07]  /*12a50*/  HMMA.16816.F32.BF16 R120, R32.reuse, R36, R120 ;  /* 0x000000242078723c */ /* 0x040fee0000041878 */
[--C-:B------:R-:W-:Y:S01]  /*12a60*/  FFMA.FTZ R36, R171, c[0x0][0x2d0], -R50.reuse ;  /* 0x0000b400ab247a23 */ /* 0x100fe20000010832 */
[-C--:B------:R-:W-:Y:S03]  /*12a70*/  HMMA.16816.F32.BF16 R124, R32, R38.reuse, R124 ;  /* 0x00000026207c723c */ /* 0x080fe6000004187c */
[----:B------:R-:W1:Y:S01]  /*12a80*/  MUFU.EX2 R51, R36 ;  /* 0x0000002400337308 */ /* 0x000e620000000800 */
[----:B--2---:R-:W-:Y:S02]  /*12a90*/  FFMA.FTZ R28, R44, c[0x0][0x2d0], -R50 ;  /* 0x0000b4002c1c7a23 */ /* 0x004fe40000010832 */
[----:B------:R-:W-:Y:S01]  /*12aa0*/  LDSM.16.MT88.4 R44, [R228+0x2880] ;  /* 0x00288000e42c783b */ /* 0x000fe20000004200 */
[----:B---3--:R-:W-:Y:S01]  /*12ab0*/  F2FP.BF16.PACK_AB R32, R201, R218 ;  /* 0x000000dac920723e */ /* 0x008fe200000010ff */
[----:B------:R-:W-:Y:S04]  /*12ac0*/  HMMA.16816.F32.BF16 R128, R24, R38, R128 ;  /* 0x000000261880723c */ /* 0x000fe80000041880 */
[----:B----4-:R-:W-:Y:S01]  /*12ad0*/  F2FP.BF16.PACK_AB R34, R199, R200 ;  /* 0x000000c8c722723e */ /* 0x010fe200000010ff */
[----:B------:R2:W3:Y:S02]  /*12ae0*/  MUFU.EX2 R165, R28 ;  /* 0x0000001c00a57308 */ /* 0x0004e40000000800 */
[----:B------:R-:W-:Y:S02]  /*12af0*/  F2FP.BF16.PACK_AB R24, R244, R245 ;  /* 0x000000f5f418723e */ /* 0x000fe400000010ff */
[----:B------:R-:W-:Y:S03]  /*12b00*/  F2FP.BF16.PACK_AB R25, R223, R242 ;  /* 0x000000f2df19723e */ /* 0x000fe600000010ff */
[----:B------:R-:W-:Y:S02]  /*12b10*/  F2FP.BF16.PACK_AB R26, R221, R222 ;  /* 0x000000dedd1a723e */ /* 0x000fe400000010ff */
[----:B------:R-:W-:Y:S02]  /*12b20*/  F2FP.BF16.PACK_AB R27, R219, R220 ;  /* 0x000000dcdb1b723e */ /* 0x000fe400000010ff */
[----:B-1----:R-:W-:Y:S01]  /*12b30*/  F2FP.BF16.PACK_AB R35, R51, R164 ;  /* 0x000000a43323723e */ /* 0x002fe200000010ff */
[----:B------:R-:W-:Y:S08]  /*12b40*/  LDSM.16.MT88.4 R36, [R227+0x2880] ;  /* 0x00288000e324783b */ /* 0x000ff00000004200 */
[----:B--2---:R-:W1:Y:S01]  /*12b50*/  LDSM.16.MT88.4 R28, [R225+0x2880] ;  /* 0x00288000e11c783b */ /* 0x004e620000004200 */
[----:B---3--:R-:W-:Y:S01]  /*12b60*/  F2FP.BF16.PACK_AB R33, R165, R166 ;  /* 0x000000a6a521723e */ /* 0x008fe200000010ff */
        /* <DEDUP_REMOVED lines=14> */
[--C-:B--2---:R-:W-:Y:S01]  /*12c50*/  FFMA.FTZ R40, R209, c[0x0][0x2d0], -R23.reuse ;  /* 0x0000b400d1287a23 */ /* 0x104fe20000010817 */
[----:B------:R-:W-:Y:S03]  /*12c60*/  MOV R209, R177 ;  /* 0x000000b100d17202 */ /* 0x000fe60000000f00 */
[-C--:B------:R-:W-:Y:S01]  /*12c70*/  HMMA.16816.F32.BF16 R156, R32, R46.reuse, R156 ;  /* 0x0000002e209c723c */ /* 0x080fe2000004189c */
[----:B------:R2:W-:Y:S07]  /*12c80*/  MUFU.EX2 R198, R40 ;  /* 0x0000002800c67308 */ /* 0x0005ee0000000800 */
[C---:B------:R-:W-:Y:S08]  /*12c90*/  HMMA.16816.F32.BF16 R160, R24.reuse, R46, R160 ;  /* 0x0000002e18a0723c */ /* 0x040ff000000418a0 */
[-C--:B------:R-:W-:Y:S08]  /*12ca0*/  HMMA.16816.F32.BF16 R52, R24, R36.reuse, R52 ;  /* 0x000000241834723c */ /* 0x080ff00000041834 */
[C---:B------:R-:W-:Y:S01]  /*12cb0*/  HMMA.16816.F32.BF16 R56, R32.reuse, R36, R56 ;  /* 0x000000242038723c */ /* 0x040fe20000041838 */
[----:B--2---:R-:W2:Y:S06]  /*12cc0*/  LDSM.16.MT88.4 R40, [R226+0x4080] ;  /* 0x00408000e228783b */ /* 0x004eac0000004200 */
[--C-:B------:R-:W-:Y:S01]  /*12cd0*/  FFMA.FTZ R36, R204, c[0x0][0x2d0], -R48.reuse ;  /* 0x0000b400cc247a23 */ /* 0x100fe20000010830 */
[-C--:B------:R-:W-:Y:S01]  /*12ce0*/  HMMA.16816.F32.BF16 R60, R32, R38.reuse, R60 ;  /* 0x00000026203c723c */ /* 0x080fe2000004183c */
[----:B------:R-:W3:Y:S02]  /*12cf0*/  LDL.LU R204, [R1+0x1c] ;  /* 0x00001c0001cc7983 */ /* 0x000ee40000300800 */
[----:B------:R4:W-:Y:S05]  /*12d00*/  MUFU.EX2 R196, R36 ;  /* 0x0000002400c47308 */ /* 0x0009ea0000000800 */
[C---:B------:R-:W-:Y:S08]  /*12d10*/  HMMA.16816.F32.BF16 R64, R24.reuse, R38, R64 ;  /* 0x000000261840723c */ /* 0x040ff00000041840 */
[-C--:B-1----:R-:W-:Y:S08]  /*12d20*/  HMMA.16816.F32.BF16 R68, R24, R28.reuse, R68 ;  /* 0x0000001c1844723c */ /* 0x082ff00000041844 */
[C---:B------:R-:W-:Y:S04]  /*12d30*/  HMMA.16816.F32.BF16 R72, R32.reuse, R28, R72 ;  /* 0x0000001c2048723c */ /* 0x040fe80000041848 */
[--C-:B----4-:R-:W-:Y:S02]  /*12d40*/  FFMA.FTZ R36, R205, c[0x0][0x2d0], -R48.reuse ;  /* 0x0000b400cd247a23 */ /* 0x110fe40000010830 */
[----:B------:R-:W4:Y:S02]  /*12d50*/  LDL.LU R205, [R1+0x14] ;  /* 0x0000140001cd7983 */ /* 0x000f240000300800 */
[-C--:B------:R-:W-:Y:S01]  /*12d60*/  HMMA.16816.F32.BF16 R76, R32, R30.reuse, R76 ;  /* 0x0000001e204c723c */ /* 0x080fe2000004184c */
[----:B------:R1:W-:Y:S07]  /*12d70*/  MUFU.EX2 R195, R36 ;  /* 0x0000002400c37308 */ /* 0x0003ee0000000800 */
[C---:B------:R-:W-:Y:S01]  /*12d80*/  HMMA.16816.F32.BF16 R80, R24.reuse, R30, R80 ;  /* 0x0000001e1850723c */ /* 0x040fe20000041850 */
[----:B------:R-:W-:Y:S07]  /*12d90*/  LDSM.16.MT88.4 R28, [R227+0x4080] ;  /* 0x00408000e31c783b */ /* 0x000fee0000004200 */
[-C--:B--2---:R-:W-:Y:S08]  /*12da0*/  HMMA.16816.F32.BF16 R84, R24, R40.reuse, R84 ;  /* 0x000000281854723c */ /* 0x084ff00000041854 */
[C---:B------:R-:W-:Y:S04]  /*12db0*/  HMMA.16816.F32.BF16 R88, R32.reuse, R40, R88 ;  /* 0x000000282058723c */ /* 0x040fe80000041858 */
[--C-:B-1----:R-:W-:Y:S01]  /*12dc0*/  FFMA.FTZ R36, R215, c[0x0][0x2d0], -R23.reuse ;  /* 0x0000b400d7247a23 */ /* 0x102fe20000010817 */
[----:B------:R-:W-:Y:S01]  /*12dd0*/  MOV R215, R176 ;  /* 0x000000b000d77202 */ /* 0x000fe20000000f00 */
[----:B------:R-:W-:Y:S02]  /*12de0*/  FFMA.FTZ R23, R217, c[0x0][0x2d0], -R23 ;  /* 0x0000b400d9177a23 */ /* 0x000fe40000010817 */
[-C--:B------:R-:W-:Y:S01]  /*12df0*/  HMMA.16816.F32.BF16 R92, R32, R42.reuse, R92 ;  /* 0x0000002a205c723c */ /* 0x080fe2000004185c */
[----:B------:R1:W-:Y:S01]  /*12e00*/  MUFU.EX2 R194, R36 ;  /* 0x0000002400c27308 */ /* 0x0003e20000000800 */
[----:B------:R-:W2:Y:S06]  /*12e10*/  LDL.LU R217, [R1+0x18] ;  /* 0x0000180001d97983 */ /* 0x000eac0000300800 */
[C---:B------:R-:W-:Y:S01]  /*12e20*/  HMMA.16816.F32.BF16 R96, R24.reuse, R42, R96 ;  /* 0x0000002a1860723c */ /* 0x040fe20000041860 */
[----:B------:R-:W-:Y:S02]  /*12e30*/  LDSM.16.MT88.4 R40, [R227+0x3080] ;  /* 0x00308000e328783b */ /* 0x000fe40000004200 */
[----:B------:R5:W-:Y:S06]  /*12e40*/  MUFU.EX2 R193, R23 ;  /* 0x0000001700c17308 */ /* 0x000bec0000000800 */
[----:B-1----:R-:W1:Y:S03]  /*12e50*/  LDSM.16.MT88.4 R36, [R228+0x4080] ;  /* 0x00408000e424783b */ /* 0x002e660000004200 */
[--C-:B-----5:R-:W-:Y:S01]  /*12e60*/  FFMA.FTZ R23, R211, c[0x0][0x2d0], -R48.reuse ;  /* 0x0000b400d3177a23 */ /* 0x120fe20000010830 */
[----:B------:R-:W-:Y:S01]  /*12e70*/  MOV R211, R170 ;  /* 0x000000aa00d37202 */ /* 0x000fe20000000f00 */
[----:B------:R-:W-:Y:S02]  /*12e80*/  FFMA.FTZ R48, R214, c[0x0][0x2d0], -R48 ;  /* 0x0000b400d6307a23 */ /* 0x000fe40000010830 */
[----:B------:R5:W-:Y:S10]  /*12e90*/  MUFU.EX2 R171, R23 ;  /* 0x0000001700ab7308 */ /* 0x000bf40000000800 */
        /* <DEDUP_REMOVED lines=13> */
[----:B------:R-:W3:Y:S07]  /*12f70*/  LDSM.16.MT88.4 R32, [R226+0x3080] ;  /* 0x00308000e220783b */ /* 0x000eee0000004200 */
        /* <DEDUP_REMOVED lines=26> */
[----:B------:R-:W5:Y:S03]  /*13120*/  LDSM.16.MT88.4 R12, [R228+0x4880] ;  /* 0x00488000e40c783b */ /* 0x000f660000004200 */
[----:B----4-:R-:W-:Y:S04]  /*13130*/  FFMA.FTZ R20, R20, R205, R215 ;  /* 0x000000cd14147223 */ /* 0x010fe800000100d7 */
[C---:B------:R-:W-:Y:S01]  /*13140*/  HMMA.16816.F32.BF16 R188, R24.reuse, R190, R16 ;  /* 0x000000be18bc723c */ /* 0x040fe20000041810 */
[----:B------:R-:W4:Y:S03]  /*13150*/  LDSM.16.MT88.4 R16, [R227+0x4880] ;  /* 0x00488000e310783b */ /* 0x000f260000004200 */
[----:B------:R-:W-:Y:S04]  /*13160*/  FADD.FTZ R20, R252, R20 ;  /* 0x00000014fc147221 */ /* 0x000fe80000010000 */
[-C--:B---3--:R-:W-:Y:S04]  /*13170*/  HMMA.16816.F32.BF16 R132, R24, R32.reuse, R132 ;  /* 0x000000201884723c */ /* 0x088fe80000041884 */
[----:B------:R-:W-:Y:S04]  /*13180*/  FADD.FTZ R20, R250, R20 ;  /* 0x00000014fa147221 */ /* 0x000fe80000010000 */
[C---:B------:R-:W-:Y:S08]  /*13190*/  HMMA.16816.F32.BF16 R136, R28.reuse, R32, R136 ;  /* 0x000000201c88723c */ /* 0x040ff00000041888 */
[-C--:B------:R-:W-:Y:S04]  /*131a0*/  HMMA.16816.F32.BF16 R140, R28, R34.reuse, R140 ;  /* 0x000000221c8c723c */ /* 0x080fe8000004188c */
[----:B--2---:R-:W-:Y:S04]  /*131b0*/  FFMA.FTZ R21, R21, R217, R211 ;  /* 0x000000d915157223 */ /* 0x004fe800000100d3 */
        /* <DEDUP_REMOVED lines=26> */
[----:B------:R-:W-:Y:S02]  /*13360*/  FFMA.FTZ R4, R0, R203, R175 ;  /* 0x000000cb00047223 */ /* 0x000fe400000100af */
        /* <DEDUP_REMOVED lines=17> */
[----:B------:R-:W-:Y:S01]  /*13480*/  FADD.FTZ R0, R221, R7 ;  /* 0x00000007dd007221 */ /* 0x000fe20000010000 */
[----:B------:R-:W-:Y:S01]  /*13490*/  MOV R165, R168 ;  /* 0x000000a800a57202 */ /* 0x000fe20000000f00 */
[----:B------:R-:W-:Y:S02]  /*134a0*/  FADD.FTZ R2, R200, R5 ;  /* 0x00000005c8027221 */ /* 0x000fe40000010000 */
[----:B------:R-:W-:Y:S01]  /*134b0*/  FADD.FTZ R6, R219, R6 ;  /* 0x00000006db067221 */ /* 0x000fe20000010000 */
[-C--:B----4-:R-:W-:Y:S03]  /*134c0*/  HMMA.16816.F32.BF16 R116, R24, R16.reuse, R116 ;  /* 0x000000101874723c */ /* 0x090fe60000041874 */
        /* <DEDUP_REMOVED lines=16> */
[----:B------:R-:W-:Y:S01]  /*135d0*/  FADD.FTZ R0, R45, R4 ;  /* 0x000000042d007221 */ /* 0x000fe20000010000 */
[----:B------:R1:W-:Y:S01]  /*135e0*/  STL [R1+0x18], R5 ;  /* 0x0000180501007387 */ /* 0x0003e20000100800 */
[----:B------:R-:W-:Y:S02]  /*135f0*/  FADD.FTZ R4, R171, R6 ;  /* 0x00000006ab047221 */ /* 0x000fe40000010000 */
[----:B------:R-:W-:Y:S02]  /*13600*/  FADD.FTZ R2, R46, R2 ;  /* 0x000000022e027221 */ /* 0x000fe40000010000 */
[----:B------:R-:W-:Y:S01]  /*13610*/  FADD.FTZ R4, R170, R4 ;  /* 0x00000004aa047221 */ /* 0x000fe20000010000 */
[----:B------:R-:W-:Y:S01]  /*13620*/  MOV R170, R3 ;  /* 0x0000000300aa7202 */ /* 0x000fe20000000f00 */
[----:B------:R-:W-:Y:S02]  /*13630*/  FADD.FTZ R2, R49, R2 ;  /* 0x0000000231027221 */ /* 0x000fe40000010000 */
[----:B------:R-:W-:Y:S01]  /*13640*/  FADD.FTZ R0, R23, R0 ;  /* 0x0000000017007221 */ /* 0x000fe20000010000 */
[----:B------:R1:W-:Y:S03]  /*13650*/  STL [R1+0x14], R4 ;  /* 0x0000140401007387 */ /* 0x0003e60000100800 */
[----:B------:R-:W-:Y:S01]  /*13660*/  FADD.FTZ R0, R50, R0 ;  /* 0x0000000032007221 */ /* 0x000fe20000010000 */
[----:B------:R1:W-:Y:S04]  /*13670*/  STL [R1+0x1c], R2 ;  /* 0x00001c0201007387 */ /* 0x0003e80000100800 */
[----:B------:R1:W-:Y:S01]  /*13680*/  STL [R1+0x20], R0 ;  /* 0x0000200001007387 */ /* 0x0003e20000100800 */
[----:B------:R-:W-:-:S05]  /*13690*/  @P0 BRA `(.L_x_1066) ;  /* 0xffffb8a000000947 */ /* 0x000fca000383ffff */
.L_x_1049:
[----:B-1----:R-:W2:Y:S04]  /*136a0*/  LDL.LU R0, [R1+0x18] ;  /* 0x0000180001007983 */ /* 0x002ea80000300800 */
[----:B------:R-:W3:Y:S04]  /*136b0*/  LDL.LU R4, [R1+0x14] ;  /* 0x0000140001047983 */ /* 0x000ee80000300800 */
[----:B------:R-:W4:Y:S04]  /*136c0*/  LDL.LU R5, [R1+0x1c] ;  /* 0x00001c0001057983 */ /* 0x000f280000300800 */
[----:B------:R-:W4:Y:S01]  /*136d0*/  LDL.LU R2, [R1+0x20] ;  /* 0x0000200001027983 */ /* 0x000f220000300800 */
[----:B------:R-:W-:-:S03]  /*136e0*/  PLOP3.LUT P0, PT, PT, PT, PT, 0x8, 0x0 ;  /* 0x000000000000781c */ /* 0x000fc60003f0e170 */
        /* <DEDUP_REMOVED lines=18> */
[----:B------:R-:W-:Y:S02]  /*13810*/  FSETP.NE.FTZ.AND P3, PT, R9, RZ, PT ;  /* 0x000000ff0900720b */ /* 0x000fe40003f75000 */
[----:B------:R-:W-:Y:S01]  /*13820*/  MOV R2, RZ ;  /* 0x000000ff00027202 */ /* 0x000fe20000000f00 */
[----:B----4-:R-:W-:Y:S01]  /*13830*/  FADD.FTZ R6, R5, R6 ;  /* 0x0000000605067221 */ /* 0x010fe20000010000 */
[----:B------:R-:W-:-:S05]  /*13840*/  FSETP.NE.FTZ.AND P2, PT, R7, RZ, PT ;  /* 0x000000ff0700720b */ /* 0x000fca0003f55000 */
[----:B------:R-:W1:Y:S01]  /*13850*/  @P4 MUFU.RCP R0, R11 ;  /* 0x0000000b00004308 */ /* 0x000e620000001000 */
[----:B------:R-:W-:-:S07]  /*13860*/  FSETP.NE.FTZ.AND P1, PT, R6, RZ, PT ;  /* 0x000000ff0600720b */ /* 0x000fce0003f35000 */
[----:B------:R-:W2:Y:S06]  /*13870*/  @P3 MUFU.RCP R4, R9 ;  /* 0x0000000900043308 */ /* 0x000eac0000001000 */
[----:B------:R-:W-:Y:S01]  /*13880*/  @P1 MOV R8, 0x3f317218 ;  /* 0x3f31721800081802 */ /* 0x000fe20000000f00 */
[C---:B-1----:R-:W-:Y:S01]  /*13890*/  FMUL.FTZ R176, R0.reuse, R176 ;  /* 0x000000b000b07220 */ /* 0x042fe20000410000 */
[----:B------:R-:W1:Y:S01]  /*138a0*/  @P2 MUFU.RCP R2, R7 ;  /* 0x0000000700022308 */ /* 0x000e620000001000 */
        /* <DEDUP_REMOVED lines=16> */
[C---:B------:R-:W-:Y:S01]  /*139b0*/  FMUL.FTZ R24, R0.reuse, R64 ;  /* 0x0000004000187220 */ /* 0x040fe20000410000 */
[----:B------:R-:W-:Y:S01]  /*139c0*/  MOV R64, 0xff800000 ;  /* 0xff80000000407802 */ /* 0x000fe20000000f00 */
[C---:B------:R-:W-:Y:S01]  /*139d0*/  FMUL.FTZ R42, R0.reuse, R65 ;  /* 0x00000041002a7220 */ /* 0x040fe20000410000 */
[----:B------:R-:W-:Y:S01]  /*139e0*/  MOV R65, 0xff800000 ;  /* 0xff80000000417802 */ /* 0x000fe20000000f00 */
[C---:B------:R-:W-:Y:S01]  /*139f0*/  FMUL.FTZ R28, R0.reuse, R68 ;  /* 0x00000044001c7220 */ /* 0x040fe20000410000 */
[----:B------:R-:W-:Y:S01]  /*13a00*/  MOV R68, 0xff800000 ;  /* 0xff80000000447802 */ /* 0x000fe20000000f00 */
        /* <DEDUP_REMOVED lines=15> */
[----:B------:R-:W-:Y:S01]  /*13b00*/  MOV R0, RZ ;  /* 0x000000ff00007202 */ /* 0x000fe20000000f00 */
[C---:B--2---:R-:W-:Y:S02]  /*13b10*/  FMUL.FTZ R15, R4.reuse, R54 ;  /* 0x00000036040f7220 */ /* 0x044fe40000410000 */
[----:B------:R-:W-:Y:S02]  /*13b20*/  FMUL.FTZ R44, R4, R55 ;  /* 0x00000037042c7220 */ /* 0x000fe40000410000 */
[C---:B-1----:R-:W-:Y:S01]  /*13b30*/  FMUL.FTZ R180, R2.reuse, R180 ;  /* 0x000000b402b47220 */ /* 0x042fe20000410000 */
[----:B------:R-:W1:Y:S01]  /*13b40*/  @P1 MUFU.RCP R0, R6 ;  /* 0x0000000600001308 */ /* 0x000e620000001000 */
[----:B------:R-:W-:-:S02]  /*13b50*/  FMUL.FTZ R181, R2, R181 ;  /* 0x000000b502b57220 */ /* 0x000fc40000410000 */
[C---:B------:R-:W-:Y:S02]  /*13b60*/  FMUL.FTZ R184, R2.reuse, R184 ;  /* 0x000000b802b87220 */ /* 0x040fe40000410000 */
[C---:B------:R-:W-:Y:S02]  /*13b70*/  FMUL.FTZ R185, R2.reuse, R185 ;  /* 0x000000b902b97220 */ /* 0x040fe40000410000 */
[C---:B------:R-:W-:Y:S01]  /*13b80*/  FMUL.FTZ R136, R2.reuse, R136 ;  /* 0x0000008802887220 */ /* 0x040fe20000410000 */
[----:B------:R-:W2:Y:S01]  /*13b90*/  @P1 MUFU.LG2 R6, R6 ;  /* 0x0000000600061308 */ /* 0x000ea20000000c00 */
        /* <DEDUP_REMOVED lines=41> */
[C---:B------:R-:W-:Y:S01]  /*13e30*/  FMUL.FTZ R41, R4.reuse, R67 ;  /* 0x0000004304297220 */ /* 0x040fe20000410000 */
[----:B------:R-:W-:Y:S01]  /*13e40*/  MOV R67, 0xff800000 ;  /* 0xff80000000437802 */ /* 0x000fe20000000f00 */
        /* <DEDUP_REMOVED lines=51> */
[----:B------:R-:W-:Y:S02]  /*14180*/  @P4 FMUL.FTZ R10, R4, c[0x0][0x2d0] ;  /* 0x0000b400040a4a20 */ /* 0x000fe40000410000 */
[----:B------:R-:W-:Y:S02]  /*14190*/  @P2 FMUL.FTZ R2, R0, c[0x0][0x2d0] ;  /* 0x0000b40000022a20 */ /* 0x000fe40000410000 */
[----:B------:R-:W-:Y:S02]  /*141a0*/  @P4 FMUL.FTZ R11, R11, 0.69314718246459960938 ;  /* 0x3f3172180b0b4820 */ /* 0x000fe40000410000 */
[----:B------:R-:W-:-:S02]  /*141b0*/  @P3 FMUL.FTZ R9, R9, 0.69314718246459960938 ;  /* 0x3f31721809093820 */ /* 0x000fc40000410000 */
[----:B------:R-:W-:Y:S02]  /*141c0*/  @P2 FMUL.FTZ R7, R7, 0.69314718246459960938 ;  /* 0x3f31721807072820 */ /* 0x000fe40000410000 */
[----:B--2---:R-:W-:Y:S02]  /*141d0*/  @P1 FMUL.FTZ R4, R6, 0.69314718246459960938 ;  /* 0x3f31721806041820 */ /* 0x004fe40000410000 */
[----:B------:R-:W-:Y:S02]  /*141e0*/  @P1 FMUL.FTZ R0, R8, c[0x0][0x2d0] ;  /* 0x0000b40008001a20 */ /* 0x000fe40000410000 */
[----:B------:R-:W-:Y:S02]  /*141f0*/  @P4 FFMA.FTZ R64, R10, R169, R11 ;  /* 0x000000a90a404223 */ /* 0x000fe4000001000b */
[----:B------:R-:W-:Y:S02]  /*14200*/  @P3 FFMA.FTZ R65, R5, R168, R9 ;  /* 0x000000a805413223 */ /* 0x000fe40000010009 */
[----:B------:R-:W-:-:S02]  /*14210*/  @P2 FFMA.FTZ R67, R2, R167, R7 ;  /* 0x000000a702432223 */ /* 0x000fc40000010007 */
[----:B------:R-:W-:Y:S02]  /*14220*/  @P1 FFMA.FTZ R68, R0, R3, R4 ;  /* 0x0000000300441223 */ /* 0x000fe40000010004 */
.L_x_991:
[----:B------:R-:W-:Y:S05]  /*14230*/  @P0 BRA `(.L_x_1067) ;  /* 0x00001c6000000947 */ /* 0x000fea0003800000 */
[----:B------:R-:W2:Y:S01]  /*14240*/  LDL R71, [R1+0x50] ;  /* 0x0000500001477983 */ /* 0x000ea20000100800 */
[----:B------:R-:W-:Y:S02]  /*14250*/  F2FP.BF16.PACK_AB R41, R41, R66 ;  /* 0x000000422929723e */ /* 0x000fe400000010ff */
[----:B------:R-:W-:Y:S01]  /*14260*/  F2FP.BF16.PACK_AB R62, R63, R62 ;  /* 0x0000003e3f3e723e */ /* 0x000fe200000010ff */
[----:B------:R-:W1:Y:S01]  /*14270*/  S2R R69, SR_TID.X ;  /* 0x0000000000457919 */ /* 0x000e620000002100 */
        /* <DEDUP_REMOVED lines=12> */
[----:B-1----:R-:W-:Y:S02]  /*14340*/  SHF.R.S32.HI R66, RZ, 0x1f, R69 ;  /* 0x0000001fff427819 */ /* 0x002fe40000011445 */
[----:B------:R-:W-:Y:S02]  /*14350*/  F2FP.BF16.PACK_AB R8, R145, R144 ;  /* 0x000000909108723e */ /* 0x000fe400000010ff */
[CC--:B------:R-:W-:Y:S02]  /*14360*/  LEA.HI R2, R66.reuse, R69.reuse, RZ, 0x2 ;  /* 0x0000004542027211 */ /* 0x0c0fe400078f10ff */
[----:B------:R-:W-:-:S02]  /*14370*/  LEA.HI R63, R66, R69, RZ, 0x5 ;  /* 0x00000045423f7211 */ /* 0x000fc400078f28ff */
[--C-:B------:R-:W-:Y:S02]  /*14380*/  SHF.R.S32.HI R4, RZ, 0x2, R2.reuse ;  /* 0x00000002ff047819 */ /* 0x100fe40000011402 */
[----:B------:R-:W-:Y:S02]  /*14390*/  SHF.R.S32.HI R0, RZ, 0x1f, R2 ;  /* 0x0000001fff007819 */ /* 0x000fe40000011402 */
[----:B------:R-:W-:Y:S02]  /*143a0*/  SHF.R.S32.HI R59, RZ, 0x5, R63 ;  /* 0x00000005ff3b7819 */ /* 0x000fe4000001143f */
[----:B------:R-:W-:Y:S02]  /*143b0*/  LEA.HI R0, R0, R4, RZ, 0x3 ;  /* 0x0000000400007211 */ /* 0x000fe400078f18ff */
[----:B------:R-:W-:Y:S02]  /*143c0*/  F2FP.BF16.PACK_AB R55, R55, R136 ;  /* 0x000000883737723e */ /* 0x000fe400000010ff */
[----:B------:R-:W-:-:S02]  /*143d0*/  LOP3.LUT R0, R0, 0xfffffff8, RZ, 0xc0, !PT ;  /* 0xfffffff800007812 */ /* 0x000fc400078ec0ff */
        /* <DEDUP_REMOVED lines=157> */
.L_x_1068:
        /* <DEDUP_REMOVED lines=151> */
.L_x_1070:
[----:B--234-:R-:W-:Y:S05]  /*15720*/  BSYNC B0 ;  /* 0x0000000000007941 */ /* 0x01cfea0003800000 */
.L_x_1069:
        /* <DEDUP_REMOVED lines=16> */
.L_x_1072:
[----:B------:R-:W-:Y:S05]  /*15830*/  BSYNC B0 ;  /* 0x0000000000007941 */ /* 0x000fea0003800000 */
.L_x_1071:
        /* <DEDUP_REMOVED lines=16> */
.L_x_1074:
[----:B------:R-:W-:Y:S05]  /*15940*/  BSYNC B0 ;  /* 0x0000000000007941 */ /* 0x000fea0003800000 */
.L_x_1073:
        /* <DEDUP_REMOVED lines=16> */
.L_x_1076:
[----:B------:R-:W-:Y:S05]  /*15a50*/  BSYNC B0 ;  /* 0x0000000000007941 */ /* 0x000fea0003800000 */
.L_x_1075:
        /* <DEDUP_REMOVED lines=16> */
.L_x_1078:
[----:B------:R-:W-:Y:S05]  /*15b60*/  BSYNC B0 ;  /* 0x0000000000007941 */ /* 0x000fea0003800000 */
.L_x_1077:
        /* <DEDUP_REMOVED lines=16> */
.L_x_1080:
[----:B------:R-:W-:Y:S05]  /*15c70*/  BSYNC B0 ;  /* 0x0000000000007941 */ /* 0x000fea0003800000 */
.L_x_1079:
        /* <DEDUP_REMOVED lines=16> */
.L_x_1082:
[----:B------:R-:W-:Y:S05]  /*15d80*/  BSYNC B0 ;  /* 0x0000000000007941 */ /* 0x000fea0003800000 */
.L_x_1081:
        /* <DEDUP_REMOVED lines=17> */
.L_x_1067:
        /* <DEDUP_REMOVED lines=19> */
.L_x_1083:
        /* <DEDUP_REMOVED lines=42> */
.L_x_1085:
[----:B------:R-:W-:Y:S05]  /*16270*/  BSYNC B0 ;  /* 0x0000000000007941 */ /* 0x000fea0003800000 */
.L_x_1084:
        /* <DEDUP_REMOVED lines=59> */
.L_x_1087:
[----:B------:R-:W-:Y:S05]  /*16630*/  BSYNC B0 ;  /* 0x0000000000007941 */ /* 0x000fea0003800000 */
.L_x_1086:
        /* <DEDUP_REMOVED lines=15> */
.L_x_1089:
[----:B------:R-:W-:Y:S05]  /*16730*/  BSYNC B0 ;  /* 0x0000000000007941 */ /* 0x000fea0003800000 */
.L_x_1088:
        /* <DEDUP_REMOVED lines=15> */
.L_x_1091:
[----:B------:R-:W-:Y:S05]  /*16830*/  BSYNC B0 ;  /* 0x0000000000007941 */ /* 0x000fea0003800000 */
.L_x_1090:
        /* <DEDUP_REMOVED lines=15> */
.L_x_1093:
[----:B------:R-:W-:Y:S05]  /*16930*/  BSYNC B0 ;  /* 0x0000000000007941 */ /* 0x000fea0003800000 */
.L_x_1092:
        /* <DEDUP_REMOVED lines=15> */
.L_x_1095:
[----:B------:R-:W-:Y:S05]  /*16a30*/  BSYNC B0 ;  /* 0x0000000000007941 */ /* 0x000fea0003800000 */
.L_x_1094:
        /* <DEDUP_REMOVED lines=15> */
.L_x_1097:
[----:B------:R-:W-:Y:S05]  /*16b30*/  BSYNC B0 ;  /* 0x0000000000007941 */ /* 0x000fea0003800000 */
.L_x_1096:
        /* <DEDUP_REMOVED lines=15> */
.L_x_1099:
[----:B------:R-:W-:Y:S05]  /*16c30*/  BSYNC B0 ;  /* 0x0000000000007941 */ /* 0x000fea0003800000 */
.L_x_1098:
        /* <DEDUP_REMOVED lines=16> */
.L_x_1100:
        /* <DEDUP_REMOVED lines=12> */
.L_x_1839:


//--------------------- .text._ZN7cutlass13device_kernelIN5flash19enable_sm80_to_sm89INS1_16FlashAttnFwdSm80INS1_25CollectiveMainloopFwdSm80ILi4ELi1ELb0EN4cute5tupleIJNS5_1CILi128EEENS7_ILi48EEES8_EEELi128ENS_10bfloat16_tEfNS_4arch4Sm80ELb0ELb1ELb0ELb1ELb0ELb1ELb1ELb0EEENS1_21CollectiveEpilogueFwdINS6_IJS8_S8_S9_EEENS6_IJNS7_ILi1EEESH_SH_EEESB_SD_Li128ELb1ELb1ELb0ELb0EEENS1_19SingleTileSchedulerILb1ELb0ELb1ELi128EEEEEEEEEvNT_6ParamsE --------------------------
	.section	.text._ZN7cutlass13device_kernelIN5flash19enable_sm80_to_sm89INS1_16FlashAttnFwdSm80INS1_25CollectiveMainloopFwdSm80ILi4ELi1ELb0EN4cute5tupleIJNS5_1CILi128EEENS7_ILi48EEES8_EEELi128ENS_10bfloat16_tEfNS_4arch4Sm80ELb0ELb1ELb0ELb1ELb0ELb1ELb1ELb0EEENS1_21CollectiveEpilogueFwdINS6_IJS8_S8_S9_EEENS6_IJNS7_ILi1EEESH_SH_EEESB_SD_Li128ELb1ELb1ELb0ELb0EEENS1_19SingleTileSchedulerILb1ELb0ELb1ELi128EEEEEEEEEvNT_6ParamsE,"ax",@progbits
	.sectioninfo	@"SHI_REGISTERS=255"
	.align	128
.text._ZN7cutlass13device_kernelIN5flash19enable_sm80_to_sm89INS1_16FlashAttnFwdSm80INS1_25CollectiveMainloopFwdSm80ILi4ELi1ELb0EN4cute5tupleIJNS5_1CILi128EEENS7_ILi48EEES8_EEELi128ENS_10bfloat16_tEfNS_4arch4Sm80ELb0ELb1ELb0ELb1ELb0ELb1ELb1ELb0EEENS1_21CollectiveEpilogueFwdINS6_IJS8_S8_S9_EEENS6_IJNS7_ILi1EEESH_SH_EEESB_SD_Li128ELb1ELb1ELb0ELb0EEENS1_19SingleTileSchedulerILb1ELb0ELb1ELi128EEEEEEEEEvNT_6ParamsE:
        .type           _ZN7cutlass13device_kernelIN5flash19enable_sm80_to_sm89INS1_16FlashAttnFwdSm80INS1_25CollectiveMainloopFwdSm80ILi4ELi1ELb0EN4cute5tupleIJNS5_1CILi128EEENS7_ILi48EEES8_EEELi128ENS_10bfloat16_tEfNS_4arch4Sm80ELb0ELb1ELb0ELb1ELb0ELb1ELb1ELb0EEENS1_21CollectiveEpilogueFwdINS6_IJS8_S8_S9_EEENS6_IJNS7_ILi1EEESH_SH_EEESB_SD_Li128ELb1ELb1ELb0ELb0EEENS1_19SingleTileSchedulerILb1ELb0ELb1ELi128EEEEEEEEEvNT_6ParamsE,@function
        .size           _ZN7cutlass13device_kernelIN5flash19enable_sm80_to_sm89INS1_16FlashAttnFwdSm80INS1_25CollectiveMainloopFwdSm80ILi4ELi1ELb0EN4cute5tupleIJNS5_1CILi128EEENS7_ILi48EEES8_EEELi128ENS_10bfloat16_tEfNS_4arch4Sm80ELb0ELb1ELb0ELb1ELb0ELb1ELb1ELb0EEENS1_21CollectiveEpilogueFwdINS6_IJS8_S8_S9_EEENS6_IJNS7_ILi1EEESH_SH_EEESB_SD_Li128ELb1ELb1ELb0ELb0EEENS1_19SingleTileSchedulerILb1ELb0ELb1ELi128EEEEEEEEEvNT_6ParamsE,(.L_x_1840 - _ZN7cutlass13device_kernelIN5flash19enable_sm80_to_sm89INS1_16FlashAttnFwdSm80INS1_25CollectiveMainloopFwdSm80ILi4ELi1ELb0EN4cute5tupleIJNS5_1CILi128EEENS7_ILi48EEES8_EEELi128ENS_10bfloat16_tEfNS_4arch4Sm80ELb0ELb1ELb0ELb1ELb0ELb1ELb1ELb0EEENS1_21CollectiveEpilogueFwdINS6_IJS8_S8_S9_EEENS6_IJNS7_ILi1EEESH_SH_EEESB_SD_Li128ELb1ELb1ELb0ELb0EEENS1_19SingleTileSchedulerILb1ELb0ELb1ELi128EEEEEEEEEvNT_6ParamsE)
        .other          _ZN7cutlass13device_kernelIN5flash19enable_sm80_to_sm89INS1_16FlashAttnFwdSm80INS1_25CollectiveMainloopFwdSm80ILi4ELi1ELb0EN4cute5tupleIJNS5_1CILi128EEENS7_ILi48EEES8_EEELi128ENS_10bfloat16_tEfNS_4arch4Sm80ELb0ELb1ELb0ELb1ELb0ELb1ELb1ELb0EEENS1_21CollectiveEpilogueFwdINS6_IJS8_S8_S9_EEENS6_IJNS7_ILi1EEESH_SH_EEESB_SD_Li128ELb1ELb1ELb0ELb0EEENS1_19SingleTileSchedulerILb1ELb0ELb1ELi128EEEEEEEEEvNT_6ParamsE,@"STO_CUDA_ENTRY STV_DEFAULT"
_ZN7cutlass13device_kernelIN5flash19enable_sm80_to_sm89INS1_16FlashAttnFwdSm80INS1_25CollectiveMainloopFwdSm80ILi4ELi1ELb0EN4cute5tupleIJNS5_1CILi128EEENS7_ILi48EEES8_EEELi128ENS_10bfloat16_tEfNS_4arch4Sm80ELb0ELb1ELb0ELb1ELb0ELb1ELb1ELb0EEENS1_21CollectiveEpilogueFwdINS6_IJS8_S8_S9_EEENS6_IJNS7_ILi1EEESH_SH_EEESB_SD_Li128ELb1ELb1ELb0ELb0EEENS1_19SingleTileSchedulerILb1ELb0ELb1ELi128EEEEEEEEEvNT_6ParamsE:
        /* <DEDUP_REMOVED lines=17> */
.L_x_1102:
        /* <DEDUP_REMOVED lines=8> */
.L_x_1104:
[----:B------:R-:W-:-:S05]  /*0190*/  MOV R0, c[0x0][0x54c] ;  /* 0x0001530000007a02 */ /* 0x000fca0000000f00 */
.L_x_1103:
[----:B-----5:R-:W-:Y:S01]  /*01a0*/  IMAD R0, R0, c[0x0][0x548], RZ ;  /* 0x0001520000007a24 */ /* 0x020fe200078e02ff */
[----:B------:R-:W-:-:S04]  /*01b0*/  SHF.L.U32 R141, R179, 0x7, RZ ;  /* 0x00000007b38d7819 */ /* 0x000fc800000006ff */
[----:B------:R-:W-:-:S04]  /*01c0*/  ISETP.GE.AND P0, PT, R141, R0, PT ;  /* 0x000000008d00720c */ /* 0x000fc80003f06270 */
[----:B------:R-:W-:-:S05]  /*01d0*/  SEL R0, R5, 0xffffffff, !P0 ;  /* 0xffffffff05007807 */ /* 0x000fca0004000000 */
[----:B------:R2:W-:Y:S01]  /*01e0*/  STL [R1+0xe0], R0 ;  /* 0x0000e00001007387 */ /* 0x0005e20000100800 */
[----:B------:R-:W-:Y:S05]  /*01f0*/  BRA `(.L_x_1105) ;  /* 0x0000013000007947 */ /* 0x000fea0003800000 */
.L_x_1101:
[----:B---3--:R-:W-:-:S04]  /*0200*/  ISETP.NE.U32.AND P0, PT, RZ, c[0x0][0x568], PT ;  /* 0x00015a00ff007a0c */ /* 0x008fc80003f05070 */
[----:B------:R-:W-:-:S13]  /*0210*/  ISETP.NE.AND.EX P0, PT, RZ, c[0x0][0x56c], PT, P0 ;  /* 0x00015b00ff007a0c */ /* 0x000fda0003f05300 */
[----:B------:R-:W-:Y:S05]  /*0220*/  @!P0 BRA `(.L_x_1106) ;  /* 0x0000002000008947 */ /* 0x000fea0003800000 */
[----:B------:R1:W5:Y:S01]  /*0230*/  LDG.E R0, [R2.64] ;  /* 0x0000000602007981 */ /* 0x000362000c1e1900 */
[----:B------:R-:W-:Y:S05]  /*0240*/  BRA `(.L_x_1107) ;  /* 0x0000009000007947 */ /* 0x000fea0003800000 */
.L_x_1106:
        /* <DEDUP_REMOVED lines=8> */
.L_x_1108:
[----:B------:R-:W-:-:S05]  /*02d0*/  MOV R0, c[0x0][0x54c] ;  /* 0x0001530000007a02 */ /* 0x000fca0000000f00 */
.L_x_1107:
[----:B-----5:R-:W-:Y:S01]  /*02e0*/  IMAD R0, R0, c[0x0][0x548], RZ ;  /* 0x0001520000007a24 */ /* 0x020fe200078e02ff */
[----:B------:R-:W-:-:S04]  /*02f0*/  SHF.L.U32 R141, R179, 0x7, RZ ;  /* 0x00000007b38d7819 */ /* 0x000fc800000006ff */
[----:B------:R-:W-:-:S04]  /*0300*/  ISETP.GE.AND P0, PT, R141, R0, PT ;  /* 0x000000008d00720c */ /* 0x000fc80003f06270 */
[----:B------:R-:W-:-:S05]  /*0310*/  SEL R0, R5, 0xffffffff, !P0 ;  /* 0xffffffff05007807 */ /* 0x000fca0004000000 */
[----:B------:R2:W-:Y:S04]  /*0320*/  STL [R1+0xe0], R0 ;  /* 0x0000e00001007387 */ /* 0x0005e80000100800 */
.L_x_1105:
[----:B------:R-:W3:Y:S02]  /*0330*/  LDL R38, [R1+0xe0] ;  /* 0x0000e00001267983 */ /* 0x000ee40000100800 */
[----:B---3--:R-:W-:-:S13]  /*0340*/  ISETP.GE.AND P0, PT, R38, RZ, PT ;  /* 0x000000ff2600720c */ /* 0x008fda0003f06270 */
[----:B------:R-:W-:Y:S05]  /*0350*/  @!P0 EXIT ;  /* 0x000000000000894d */ /* 0x000fea0003800000 */
[----:B------:R-:W-:Y:S01]  /*0360*/  ISETP.NE.U32.AND P0, PT, RZ, c[0x0][0x370], PT ;  /* 0x0000dc00ff007a0c */ /* 0x000fe20003f05070 */
[----:B------:R-:W-:Y:S01]  /*0370*/  IMAD.MOV.U32 R10, RZ, RZ, RZ ;  /* 0x000000ffff0a7224 */ /* 0x000fe200078e00ff */
[----:B------:R-:W-:Y:S01]  /*0380*/  ISETP.NE.U32.AND P1, PT, RZ, c[0x0][0x350], PT ;  /* 0x0000d400ff007a0c */ /* 0x000fe20003f25070 */
[----:B------:R-:W-:Y:S01]  /*0390*/  IMAD.MOV.U32 R12, RZ, RZ, RZ ;  /* 0x000000ffff0c7224 */ /* 0x000fe200078e00ff */
[----:B------:R-:W-:Y:S01]  /*03a0*/  ISETP.NE.AND.EX P0, PT, RZ, c[0x0][0x374], PT, P0 ;  /* 0x0000dd00ff007a0c */ /* 0x000fe20003f05300 */
[----:B------:R-:W-:Y:S01]  /*03b0*/  IMAD.WIDE R6, R38, R35, c[0x0][0x350] ;  /* 0x0000d40026067625 */ /* 0x000fe200078e0223 */
[----:B------:R-:W-:Y:S02]  /*03c0*/  ISETP.NE.U32.AND P2, PT, RZ, c[0x0][0x348], PT ;  /* 0x0000d200ff007a0c */ /* 0x000fe40003f45070 */
[----:B------:R-:W-:Y:S02]  /*03d0*/  ISETP.NE.U32.AND P4, PT, RZ, c[0x0][0x358], PT ;  /* 0x0000d600ff007a0c */ /* 0x000fe40003f85070 */
[----:B------:R-:W-:-:S02]  /*03e0*/  ISETP.NE.AND.EX P5, PT, RZ, c[0x0][0x354], PT, P1 ;  /* 0x0000d500ff007a0c */ /* 0x000fc40003fa5310 */
[----:B------:R-:W-:Y:S02]  /*03f0*/  ISETP.NE.AND.EX P1, PT, RZ, c[0x0][0x34c], PT, P2 ;  /* 0x0000d300ff007a0c */ /* 0x000fe40003f25320 */
[----:B------:R-:W-:-:S03]  /*0400*/  ISETP.NE.AND.EX P4, PT, RZ, c[0x0][0x35c], PT, P4 ;  /* 0x0000d700ff007a0c */ /* 0x000fc60003f85340 */
[----:B-1----:R-:W-:-:S04]  /*0410*/  @P0 IMAD.WIDE R2, R38, R35, c[0x0][0x370] ;  /* 0x0000dc0026020625 */ /* 0x002fc800078e0223 */
[----:B--2---:R-:W-:Y:S01]  /*0420*/  IMAD.MOV.U32 R0, RZ, RZ, RZ ;  /* 0x000000ffff007224 */ /* 0x004fe200078e00ff */
[----:B------:R1:W2:Y:S01]  /*0430*/  @P0 LDG.E R10, [R2.64] ;  /* 0x00000006020a0981 */ /* 0x0002a2000c1e1900 */
[----:B------:R-:W-:Y:S02]  /*0440*/  IMAD.MOV.U32 R14, RZ, RZ, RZ ;  /* 0x000000ffff0e7224 */ /* 0x000fe400078e00ff */
[CC--:B------:R-:W-:Y:S01]  /*0450*/  IMAD.WIDE R8, R38.reuse, R35.reuse, c[0x0][0x348] ;  /* 0x0000d20026087625 */ /* 0x0c0fe200078e0223 */
[----:B------:R-:W3:Y:S04]  /*0460*/  @P5 LDG.E R12, [R6.64] ;  /* 0x00000006060c5981 */ /* 0x000ee8000c1e1900 */
[----:B------:R-:W4:Y:S01]  /*0470*/  @P1 LDG.E R0, [R8.64] ;  /* 0x0000000608001981 */ /* 0x000f22000c1e1900 */
[----:B-1----:R-:W-:-:S05]  /*0480*/  IMAD.WIDE R2, R38, R35, c[0x0][0x358] ;  /* 0x0000d60026027625 */ /* 0x002fca00078e0223 */
[----:B------:R-:W3:Y:S01]  /*0490*/  @P4 LDG.E R14, [R2.64] ;  /* 0x00000006020e4981 */ /* 0x000ee2000c1e1900 */
[----:B------:R-:W-:-:S03]  /*04a0*/  ISETP.NE.U32.AND P0, PT, RZ, c[0x0][0x360], PT ;  /* 0x0000d800ff007a0c */ /* 0x000fc60003f05070 */
[----:B------:R-:W1:Y:S01]  /*04b0*/  S2R R15, SR_CTAID.Y ;  /* 0x00000000000f7919 */ /* 0x000e620000002600 */
[----:B------:R-:W-:Y:S02]  /*04c0*/  ISETP.NE.AND.EX P0, PT, RZ, c[0x0][0x364], PT, P0 ;  /* 0x0000d900ff007a0c */ /* 0x000fe40003f05300 */
[----:B------:R-:W-:-:S11]  /*04d0*/  MOV R18, c[0x0][0x168] ;  /* 0x00005a0000127a02 */ /* 0x000fd60000000f00 */
[----:B------:R-:W-:-:S05]  /*04e0*/  @P0 IMAD.WIDE R4, R38, R35, c[0x0][0x360] ;  /* 0x0000d80026040625 */ /* 0x000fca00078e0223 */
[----:B------:R3:W5:Y:S01]  /*04f0*/  @P0 LDG.E R18, [R4.64] ;  /* 0x0000000604120981 */ /* 0x000762000c1e1900 */
[----:B------:R-:W-:Y:S01]  /*0500*/  IMAD.MOV.U32 R11, RZ, RZ, c[0x0][0x1d0] ;  /* 0x00007400ff0b7624 */ /* 0x000fe200078e00ff */
[----:B-1----:R-:W-:Y:S02]  /*0510*/  SHF.R.S32.HI R13, RZ, 0x1f, R15 ;  /* 0x0000001fff0d7819 */ /* 0x002fe4000001140f */
[----:B--2---:R-:W-:Y:S04]  /*0520*/  STL [R1+0x48], R10 ;  /* 0x0000480a01007387 */ /* 0x004fe80000100800 */
[----:B----4-:R-:W-:Y:S01]  /*0530*/  STL [R1+0x4c], R0 ;  /* 0x00004c0001007387 */ /* 0x010fe20000100800 */
[----:B---3--:R-:W-:-:S03]  /*0540*/  IMAD.IADD R4, R12, 0x1, R10 ;  /* 0x000000010c047824 */ /* 0x008fc600078e020a */
[----:B------:R-:W-:Y:S04]  /*0550*/  STL [R1+0x54], R14 ;  /* 0x0000540e01007387 */ /* 0x000fe80000100800 */
[----:B------:R1:W-:Y:S02]  /*0560*/  STL [R1+0x50], R4 ;  /* 0x0000500401007387 */ /* 0x0003e40000100800 */
[----:B-1----:R-:W-:Y:S01]  /*0570*/  MOV R4, c[0x0][0x228] ;  /* 0x00008a0000047a02 */ /* 0x002fe20000000f00 */
[----:B------:R-:W-:Y:S05]  /*0580*/  @P0 BRA `(.L_x_1109) ;  /* 0x0000004000000947 */ /* 0x000fea0003800000 */
[----:B------:R-:W-:Y:S05]  /*0590*/  @!P1 BRA `(.L_x_1109) ;  /* 0x0000003000009947 */ /* 0x000fea0003800000 */
[----:B------:R1:W2:Y:S04]  /*05a0*/  LDG.E R0, [R8.64] ;  /* 0x0000000608007981 */ /* 0x0002a8000c1e1900 */
[----:B-1----:R-:W2:Y:S02]  /*05b0*/  LDG.E R8, [R8.64+0x4] ;  /* 0x0000040608087981 */ /* 0x002ea4000c1e1900 */
[----:B--2--5:R-:W-:-:S05]  /*05c0*/  IADD3 R18, -R0, R8, RZ ;  /* 0x0000000800127210 */ /* 0x024fca0007ffe1ff */
.L_x_1109:
[----:B-----5:R1:W-:Y:S01]  /*05d0*/  STL [R1+0x58], R18 ;  /* 0x0000581201007387 */ /* 0x0203e20000100800 */
[----:B------:R-:W-:-:S04]  /*05e0*/  ISETP.NE.U32.AND P0, PT, RZ, c[0x0][0x368], PT ;  /* 0x0000da00ff007a0c */ /* 0x000fc80003f05070 */
[----:B------:R-:W-:-:S13]  /*05f0*/  ISETP.NE.AND.EX P0, PT, RZ, c[0x0][0x36c], PT, P0 ;  /* 0x0000db00ff007a0c */ /* 0x000fda0003f05300 */
[----:B------:R-:W-:Y:S05]  /*0600*/  @!P0 BRA `(.L_x_1110) ;  /* 0x0000003000008947 */ /* 0x000fea0003800000 */
[----:B------:R-:W-:-:S05]  /*0610*/  IMAD.WIDE R6, R38, R35, c[0x0][0x368] ;  /* 0x0000da0026067625 */ /* 0x000fca00078e0223 */
[----:B------:R2:W5:Y:S01]  /*0620*/  LDG.E R11, [R6.64] ;  /* 0x00000006060b7981 */ /* 0x000562000c1e1900 */
[----:B------:R-:W-:Y:S05]  /*0630*/  BRA `(.L_x_1111) ;  /* 0x0000004000007947 */ /* 0x000fea0003800000 */
.L_x_1110:
[----:B------:R-:W-:Y:S05]  /*0640*/  @!P5 BRA `(.L_x_1111) ;  /* 0x000000300000d947 */ /* 0x000fea0003800000 */
[----:B------:R2:W3:Y:S04]  /*0650*/  LDG.E R0, [R6.64] ;  /* 0x0000000606007981 */ /* 0x0004e8000c1e1900 */
[----:B--2---:R-:W3:Y:S02]  /*0660*/  LDG.E R6, [R6.64+0x4] ;  /* 0x0000040606067981 */ /* 0x004ee4000c1e1900 */
[----:B---3--:R-:W-:Y:S02]  /*0670*/  IADD3 R11, -R0, R6, RZ ;  /* 0x00000006000b7210 */ /* 0x008fe40007ffe1ff */
.L_x_1111:
[----:B------:R-:W-:Y:S01]  /*0680*/  ISETP.NE.U32.AND P0, PT, RZ, c[0x0][0x378], PT ;  /* 0x0000de00ff007a0c */ /* 0x000fe20003f05070 */
[----:B------:R3:W4:Y:S03]  /*0690*/  @P4 LDG.E R5, [R2.64] ;  /* 0x0000000602054981 */ /* 0x000726000c1e1900 */
[----:B------:R-:W-:Y:S01]  /*06a0*/  ISETP.NE.AND.EX P0, PT, RZ, c[0x0][0x37c], PT, P0 ;  /* 0x0000df00ff007a0c */ /* 0x000fe20003f05300 */
[----:B------:R3:W4:Y:S01]  /*06b0*/  @P4 LDG.E R0, [R2.64+0x4] ;  /* 0x0000040602004981 */ /* 0x000722000c1e1900 */
[----:B-----5:R-:W-:-:S11]  /*06c0*/  IMAD.MOV.U32 R24, RZ, RZ, R11 ;  /* 0x000000ffff187224 */ /* 0x020fd600078e000b */
[----:B---3--:R-:W-:-:S05]  /*06d0*/  @P0 IMAD.WIDE R2, R38, R35, c[0x0][0x378] ;  /* 0x0000de0026020625 */ /* 0x008fca00078e0223 */
[----:B--2---:R3:W2:Y:S01]  /*06e0*/  @P0 LDG.E R24, [R2.64] ;  /* 0x0000000602180981 */ /* 0x0046a2000c1e1900 */
[----:B------:R-:W-:Y:S02]  /*06f0*/  IMAD.IADD R10, R11, 0x1, -R10 ;  /* 0x000000010b0a7824 */ /* 0x000fe400078e0a0a */
[----:B------:R-:W-:-:S03]  /*0700*/  IMAD.MOV.U32 R8, RZ, RZ, c[0x0][0x32c] ;  /* 0x0000cb00ff087624 */ /* 0x000fc600078e00ff */
[----:B------:R1:W-:Y:S01]  /*0710*/  STL [R1+0x5c], R10 ;  /* 0x00005c0a01007387 */ /* 0x0003e20000100800 */
[----:B---3--:R-:W-:-:S05]  /*0720*/  IMAD.MOV.U32 R2, RZ, RZ, c[0x0][0x2c4] ;  /* 0x0000b100ff027624 */ /* 0x008fca00078e00ff */
[----:B------:R-:W-:Y:S02]  /*0730*/  ISETP.NE.AND P1, PT, R2, 0x1, PT ;  /* 0x000000010200780c */ /* 0x000fe40003f25270 */
[----:B------:R-:W-:Y:S01]  /*0740*/  ISETP.GE.AND P2, PT, R8, 0x1, PT ;  /* 0x000000010800780c */ /* 0x000fe20003f46270 */
[----:B----4-:R-:W-:Y:S01]  /*0750*/  @P4 IMAD.IADD R4, R0, 0x1, -R5 ;  /* 0x0000000100044824 */ /* 0x010fe200078e0a05 */
[----:B------:R-:W-:-:S03]  /*0760*/  IADD3 R0, R141, 0x7f, RZ ;  /* 0x0000007f8d007810 */ /* 0x000fc60007ffe0ff */
[----:B------:R-:W-:-:S06]  /*0770*/  IMAD.IADD R5, R10, 0x1, R4 ;  /* 0x000000010a057824 */ /* 0x000fcc00078e0204 */
[----:B------:R-:W-:Y:S01]  /*0780*/  @P1 IMAD.HI.U32 R2, R0, c[0x0][0x2c8], RZ ;  /* 0x0000b20000021a27 */ /* 0x000fe200078e00ff */
[----:B------:R1:W-:Y:S01]  /*0790*/  STL.64 [R1+0x60], R4 ;  /* 0x0000600401007387 */ /* 0x0003e20000100a00 */
[----:B------:R-:W-:-:S03]  /*07a0*/  IADD3 R3, R5, 0x2f, RZ ;  /* 0x0000002f05037810 */ /* 0x000fc60007ffe0ff */
[----:B------:R-:W-:Y:S02]  /*07b0*/  @P1 SHF.R.U32.HI R0, RZ, c[0x0][0x2cc], R2 ;  /* 0x0000b300ff001a19 */ /* 0x000fe40000011602 */
[----:B------:R-:W-:Y:S02]  /*07c0*/  IMAD.HI R3, R3, 0x2aaaaaab, RZ ;  /* 0x2aaaaaab03037827 */ /* 0x000fe400078e02ff */
[----:B------:R-:W-:Y:S01]  /*07d0*/  IADD3 R0, R0, 0x1, R5 ;  /* 0x0000000100007810 */ /* 0x000fe20007ffe005 */
[----:B--2---:R1:W-:Y:S02]  /*07e0*/  STL [R1+0x68], R24 ;  /* 0x0000681801007387 */ /* 0x0043e40000100800 */
[----:B------:R-:W-:Y:S02]  /*07f0*/  SHF.R.U32.HI R6, RZ, 0x1f, R3 ;  /* 0x0000001fff067819 */ /* 0x000fe40000011603 */
[----:B------:R-:W-:Y:S02]  /*0800*/  IMAD.IADD R2, R0, 0x1, -R18 ;  /* 0x0000000100027824 */ /* 0x000fe400078e0a12 */
[----:B------:R-:W-:-:S03]  /*0810*/  LEA.HI.SX32 R7, R3, R6, 0x1d ;  /* 0x0000000603077211 */ /* 0x000fc600078feaff */
        /* <DEDUP_REMOVED lines=11> */
.L_x_1113:
[----:B------:R-:W-:-:S13]  /*08d0*/  ISETP.NE.AND P0, PT, R8, 0x1, PT ;  /* 0x000000010800780c */ /* 0x000fda0003f05270 */
[----:B------:R-:W-:-:S05]  /*08e0*/  @P0 IMAD.HI.U32 R2, R0, c[0x0][0x330], RZ ;  /* 0x0000cc0000020a27 */ /* 0x000fca00078e00ff */
[----:B------:R-:W-:-:S05]  /*08f0*/  @P0 SHF.R.U32.HI R0, RZ, c[0x0][0x334], R2 ;  /* 0x0000cd00ff000a19 */ /* 0x000fca0000011602 */
.L_x_1114:
[----:B------:R-:W-:-:S05]  /*0900*/  IMAD R0, R0, R8, c[0x0][0x32c] ;  /* 0x0000cb0000007624 */ /* 0x000fca00078e0208 */
[----:B------:R-:W-:Y:S02]  /*0910*/  IMNMX R6, R6, R0, PT ;  /* 0x0000000006067217 */ /* 0x000fe40003800200 */
.L_x_1112:
[----:B------:R-:W-:-:S04]  /*0920*/  @P1 IMAD.HI.U32 R2, R141, c[0x0][0x2c8], RZ ;  /* 0x0000b2008d021a27 */ /* 0x000fc800078e00ff */
[----:B------:R-:W-:Y:S01]  /*0930*/  IMAD.MOV.U32 R0, RZ, RZ, R141 ;  /* 0x000000ffff007224 */ /* 0x000fe200078e008d */
[----:B------:R-:W-:-:S04]  /*0940*/  @P1 SHF.R.U32.HI R0, RZ, c[0x0][0x2cc], R2 ;  /* 0x0000b300ff001a19 */ /* 0x000fc80000011602 */
[----:B------:R-:W-:-:S04]  /*0950*/  IADD3 R0, R0, R5, -R18 ;  /* 0x0000000500007210 */ /* 0x000fc80007ffe812 */
        /* <DEDUP_REMOVED lines=10> */
.L_x_1116:
[----:B------:R-:W-:-:S13]  /*0a00*/  ISETP.NE.AND P0, PT, R8, 0x1, PT ;  /* 0x000000010800780c */ /* 0x000fda0003f05270 */
[----:B------:R-:W-:-:S05]  /*0a10*/  @P0 IMAD.HI.U32 R2, R0, c[0x0][0x330], RZ ;  /* 0x0000cc0000020a27 */ /* 0x000fca00078e00ff */
[----:B------:R-:W-:-:S05]  /*0a20*/  @P0 SHF.R.U32.HI R0, RZ, c[0x0][0x334], R2 ;  /* 0x0000cd00ff000a19 */ /* 0x000fca0000011602 */
.L_x_1117:
[----:B------:R-:W-:-:S05]  /*0a30*/  IMAD R0, R0, c[0x0][0x32c], RZ ;  /* 0x0000cb0000007a24 */ /* 0x000fca00078e02ff */
[----:B------:R-:W-:-:S04]  /*0a40*/  IMNMX R3, R3, R0, !PT ;  /* 0x0000000003037217 */ /* 0x000fc80007800200 */
.L_x_1115:
        /* <DEDUP_REMOVED lines=15> */
[----:B------:R-:W-:-:S07]  /*0b40*/  SHF.R.U32.HI R131, RZ, 0x5, R3 ;  /* 0x00000005ff837819 */ /* 0x000fce0000011603 */
[----:B------:R-:W-:Y:S01]  /*0b50*/  @P0 IADD3 R2, R0, 0x2f, RZ ;  /* 0x0000002f00020810 */ /* 0x000fe20007ffe0ff */
[----:B------:R-:W-:-:S04]  /*0b60*/  IMAD.MOV.U32 R0, RZ, RZ, R131 ;  /* 0x000000ffff007224 */ /* 0x000fc800078e0083 */
[----:B------:R-:W-:-:S05]  /*0b70*/  @P0 IMAD.HI R2, R2, 0x2aaaaaab, RZ ;  /* 0x2aaaaaab02020827 */ /* 0x000fca00078e02ff */
[----:B------:R-:W-:-:S04]  /*0b80*/  @P0 SHF.R.U32.HI R3, RZ, 0x1f, R2 ;  /* 0x0000001fff030819 */ /* 0x000fc80000011602 */
[----:B------:R-:W-:-:S04]  /*0b90*/  @P0 LEA.HI.SX32 R0, R2, R3, 0x1d ;  /* 0x0000000302000211 */ /* 0x000fc800078feaff */
[----:B------:R-:W-:-:S13]  /*0ba0*/  ISETP.GT.AND P0, PT, R0, R131, PT ;  /* 0x000000830000720c */ /* 0x000fda0003f04270 */
[----:B------:R-:W-:Y:S05]  /*0bb0*/  @!P0 BRA `(.L_x_1118) ;  /* 0x0000578000008947 */ /* 0x000fea0003800000 */
[----:B------:R-:W-:-:S04]  /*0bc0*/  ISETP.NE.U32.AND P0, PT, RZ, c[0x0][0x340], PT ;  /* 0x0000d000ff007a0c */ /* 0x000fc80003f05070 */
[----:B------:R-:W-:-:S13]  /*0bd0*/  ISETP.NE.AND.EX P1, PT, RZ, c[0x0][0x344], PT, P0 ;  /* 0x0000d100ff007a0c */ /* 0x000fda0003f25300 */
[----:B------:R-:W-:-:S05]  /*0be0*/  @P1 IMAD.WIDE R2, R38, R35, c[0x0][0x340] ;  /* 0x0000d00026021625 */ /* 0x000fca00078e0223 */
[----:B------:R2:W3:Y:S01]  /*0bf0*/  @P1 LDG.E R25, [R2.64] ;  /* 0x0000000602191981 */ /* 0x0004e2000c1e1900 */
[----:B------:R-:W-:Y:S01]  /*0c00*/  IMAD.MOV.U32 R146, RZ, RZ, 0x30 ;  /* 0x00000030ff927424 */ /* 0x000fe200078e00ff */
[----:B------:R-:W-:Y:S01]  /*0c10*/  SHF.R.S32.HI R34, RZ, 0x1f, R178 ;  /* 0x0000001fff227819 */ /* 0x000fe200000114b2 */
[----:B------:R-:W-:Y:S01]  /*0c20*/  IMAD.WIDE.U32 R28, R15, c[0x0][0x1e8], RZ ;  /* 0x00007a000f1c7a25 */ /* 0x000fe200078e00ff */
[----:B------:R-:W-:Y:S01]  /*0c30*/  IADD3 R40, R0, -0x1, RZ ;  /* 0xffffffff00287810 */ /* 0x000fe20007ffe0ff */
[----:B------:R-:W-:Y:S01]  /*0c40*/  ULDC.U8 UR4, c[0x0][0x298] ;  /* 0x0000a60000047ab9 */ /* 0x000fe20000000000 */
[----:B------:R-:W-:Y:S01]  /*0c50*/  SEL R96, R38, RZ, !P4 ;  /* 0x000000ff26607207 */ /* 0x000fe20006000000 */
[----:B------:R-:W-:Y:S01]  /*0c60*/  IMAD.WIDE.U32 R150, R146, c[0x0][0x238], RZ ;  /* 0x00008e0092967a25 */ /* 0x000fe200078e00ff */
[----:B------:R-:W-:-:S03]  /*0c70*/  MOV R172, c[0x0][0x290] ;  /* 0x0000a40000ac7a02 */ /* 0x000fc60000000f00 */
[----:B------:R-:W-:Y:S01]  /*0c80*/  IMAD.IADD R30, R12, 0x1, R11 ;  /* 0x000000010c1e7824 */ /* 0x000fe200078e020b */
[----:B------:R-:W-:Y:S01]  /*0c90*/  SHF.R.S32.HI R12, RZ, 0x1f, R38 ;  /* 0x0000001fff0c7819 */ /* 0x000fe20000011426 */
[C---:B-1----:R-:W-:Y:S01]  /*0ca0*/  IMAD R5, R13.reuse, c[0x0][0x240], RZ ;  /* 0x000090000d057a24 */ /* 0x042fe200078e02ff */
[----:B------:R-:W-:Y:S01]  /*0cb0*/  SHF.L.U64.HI R143, R172, R35, c[0x0][0x294] ;  /* 0x0000a500ac8f7619 */ /* 0x000fe20000010223 */
[----:B------:R-:W-:Y:S01]  /*0cc0*/  IMAD R20, R13, c[0x0][0x260], RZ ;  /* 0x000098000d147a24 */ /* 0x000fe200078e02ff */
[----:B------:R-:W-:Y:S01]  /*0cd0*/  SEL R26, R12, RZ, !P4 ;  /* 0x000000ff0c1a7207 */ /* 0x000fe20006000000 */
[C---:B------:R-:W-:Y:S02]  /*0ce0*/  IMAD R5, R15.reuse, c[0x0][0x244], R5 ;  /* 0x000091000f057a24 */ /* 0x040fe400078e0205 */
[----:B------:R-:W-:Y:S02]  /*0cf0*/  IMAD R20, R15, c[0x0][0x264], R20 ;  /* 0x000099000f147a24 */ /* 0x000fe400078e0214 */
[----:B------:R-:W-:-:S02]  /*0d00*/  IMAD R22, R13, c[0x0][0x210], RZ ;  /* 0x000084000d167a24 */ /* 0x000fc400078e02ff */
[----:B------:R-:W-:Y:S02]  /*0d10*/  IMAD.MOV.U32 R142, RZ, RZ, c[0x0][0x238] ;  /* 0x00008e00ff8e7624 */ /* 0x000fe400078e00ff */
[----:B--2---:R-:W-:Y:S02]  /*0d20*/  IMAD R3, R146, c[0x0][0x23c], RZ ;  /* 0x00008f0092037a24 */ /* 0x004fe400078e02ff */
[----:B------:R-:W-:Y:S01]  /*0d30*/  IMAD R2, R13, c[0x0][0x1e8], RZ ;  /* 0x00007a000d027a24 */ /* 0x000fe200078e02ff */
[----:B------:R-:W-:Y:S01]  /*0d40*/  SHF.L.U32 R155, R142, 0x5, RZ ;  /* 0x000000058e9b7819 */ /* 0x000fe200000006ff */
[----:B------:R-:W-:Y:S01]  /*0d50*/  IMAD.IADD R169, R151, 0x1, R3 ;  /* 0x0000000197a97824 */ /* 0x000fe200078e0203 */
[----:B------:R-:W-:Y:S01]  /*0d60*/  LEA.HI R3, R34, R178, RZ, 0x3 ;  /* 0x000000b222037211 */ /* 0x000fe200078f18ff */
[----:B------:R-:W-:Y:S02]  /*0d70*/  IMAD R2, R15, c[0x0][0x1ec], R2 ;  /* 0x00007b000f027a24 */ /* 0x000fe400078e0202 */
[----:B------:R-:W-:Y:S01]  /*0d80*/  IMAD R0, R169, R40, RZ ;  /* 0x00000028a9007224 */ /* 0x000fe200078e02ff */
[----:B------:R-:W-:Y:S01]  /*0d90*/  LOP3.LUT R32, R3, 0xfffffff8, RZ, 0xc0, !PT ;  /* 0xfffffff803207812 */ /* 0x000fe200078ec0ff */
[----:B------:R-:W-:Y:S01]  /*0da0*/  IMAD R22, R15, c[0x0][0x214], R22 ;  /* 0x000085000f167a24 */ /* 0x000fe200078e0216 */
[----:B------:R-:W-:Y:S01]  /*0db0*/  IADD3 R29, R29, R2, RZ ;  /* 0x000000021d1d7210 */ /* 0x000fe20007ffe0ff */
[----:B------:R-:W-:Y:S01]  /*0dc0*/  IMAD.MOV.U32 R153, RZ, RZ, 0x5 ;  /* 0x00000005ff997424 */ /* 0x000fe200078e00ff */
[----:B------:R-:W-:Y:S01]  /*0dd0*/  SHF.R.S32.HI R2, RZ, 0x1f, R40 ;  /* 0x0000001fff027819 */ /* 0x000fe20000011428 */
[----:B------:R-:W-:Y:S01]  /*0de0*/  IMAD.IADD R32, R178, 0x1, -R32 ;  /* 0x00000001b2207824 */ /* 0x000fe200078e0a20 */
[----:B------:R-:W-:Y:S01]  /*0df0*/  SHF.R.S32.HI R89, RZ, 0x3, R3 ;  /* 0x00000003ff597819 */ /* 0x000fe20000011403 */
[----:B------:R-:W-:-:S02]  /*0e00*/  IMAD.MOV.U32 R71, RZ, RZ, c[0x0][0x27c] ;  /* 0x00009f00ff477624 */ /* 0x000fc400078e00ff */
[----:B------:R-:W-:Y:S01]  /*0e10*/  IMAD R27, R2, R150, R0 ;  /* 0x00000096021b7224 */ /* 0x000fe200078e0200 */
[----:B------:R-:W-:Y:S01]  /*0e20*/  SHF.L.U32 R36, R32, 0x3, RZ ;  /* 0x0000000320247819 */ /* 0x000fe200000006ff */
[--C-:B------:R-:W-:Y:S01]  /*0e30*/  IMAD R0, R40, -0x30, -R89.reuse ;  /* 0xffffffd028007824 */ /* 0x100fe200078e0a59 */
[----:B------:R-:W-:Y:S01]  /*0e40*/  SHF.R.S32.HI R31, RZ, 0x1f, R89 ;  /* 0x0000001fff1f7819 */ /* 0x000fe20000011459 */
[----:B------:R-:W-:Y:S01]  /*0e50*/  IMAD.SHL.U32 R32, R32, 0x4, RZ ;  /* 0x0000000420207824 */ /* 0x000fe200078e00ff */
[----:B------:R-:W-:Y:S01]  /*0e60*/  SHF.R.S32.HI R37, RZ, 0x1f, R36 ;  /* 0x0000001fff257819 */ /* 0x000fe20000011424 */
[----:B------:R-:W-:Y:S01]  /*0e70*/  IMAD.IADD R0, R0, 0x1, R4 ;  /* 0x0000000100007824 */ /* 0x000fe200078e0204 */
[----:B------:R-:W-:Y:S01]  /*0e80*/  IADD3 R125, P4, R89, R14, RZ ;  /* 0x0000000e597d7210 */ /* 0x000fe20007f9e0ff */
[----:B------:R-:W-:Y:S01]  /*0e90*/  IMAD R16, R31, c[0x0][0x280], RZ ;  /* 0x0000a0001f107a24 */ /* 0x000fe200078e02ff */
[----:B------:R-:W-:Y:S01]  /*0ea0*/  SHF.R.S32.HI R33, RZ, 0x1f, R32 ;  /* 0x0000001fff217819 */ /* 0x000fe20000011420 */
[----:B------:R-:W-:Y:S01]  /*0eb0*/  IMAD.WIDE.U32 R2, R15, c[0x0][0x240], R36 ;  /* 0x000090000f027a25 */ /* 0x000fe200078e0024 */
[----:B------:R-:W-:-:S02]  /*0ec0*/  ISETP.GE.AND P3, PT, R0, 0x1, PT ;  /* 0x000000010000780c */ /* 0x000fc40003f66270 */
[C---:B------:R-:W-:Y:S01]  /*0ed0*/  ISETP.GE.AND P2, PT, R0.reuse, 0x11, PT ;  /* 0x000000110000780c */ /* 0x040fe20003f46270 */
[----:B------:R-:W-:Y:S01]  /*0ee0*/  IMAD R16, R89, c[0x0][0x284], R16 ;  /* 0x0000a10059107a24 */ /* 0x000fe200078e0210 */
[----:B------:R-:W-:Y:S01]  /*0ef0*/  IADD3 R3, R3, R5, RZ ;  /* 0x0000000503037210 */ /* 0x000fe20007ffe0ff */
[----:B------:R-:W-:Y:S01]  /*0f00*/  IMAD.WIDE.U32 R8, R89, c[0x0][0x280], R32 ;  /* 0x0000a00059087a25 */ /* 0x000fe200078e0020 */
[----:B------:R-:W-:Y:S02]  /*0f10*/  ISETP.GT.AND P0, PT, R0, 0x20, PT ;  /* 0x000000200000780c */ /* 0x000fe40003f04270 */
[----:B------:R-:W-:Y:S01]  /*0f20*/  LEA.HI.X.SX32 R136, R14, R31, 0x1, P4 ;  /* 0x0000001f0e887211 */ /* 0x000fe200020f0eff */
[----:B------:R-:W-:Y:S01]  /*0f30*/  IMAD R0, R26, c[0x0][0x248], RZ ;  /* 0x000092001a007a24 */ /* 0x000fe200078e02ff */
[----:B------:R-:W-:Y:S01]  /*0f40*/  IADD3 R19, R9, R16, RZ ;  /* 0x0000001009137210 */ /* 0x000fe20007ffe0ff */
[----:B------:R-:W-:Y:S01]  /*0f50*/  IMAD.WIDE.U32 R2, R96, c[0x0][0x248], R2 ;  /* 0x0000920060027a25 */ /* 0x000fe200078e0002 */
[----:B------:R-:W-:-:S02]  /*0f60*/  ISETP.GE.AND P4, PT, R36, c[0x0][0x1d4], PT ;  /* 0x0000750024007a0c */ /* 0x000fc40003f86270 */
[----:B------:R-:W-:Y:S01]  /*0f70*/  IADD3 R88, R36, 0x40, RZ ;  /* 0x0000004024587810 */ /* 0x000fe20007ffe0ff */
[----:B------:R-:W-:Y:S01]  /*0f80*/  IMAD R0, R96, c[0x0][0x24c], R0 ;  /* 0x0000930060007a24 */ /* 0x000fe200078e0200 */
[----:B------:R-:W-:Y:S01]  /*0f90*/  P2R R124, PR, RZ, 0x10 ;  /* 0x00000010ff7c7803 */ /* 0x000fe20000000000 */
[----:B------:R-:W-:Y:S01]  /*0fa0*/  IMAD.MOV.U32 R18, RZ, RZ, R8 ;  /* 0x000000ffff127224 */ /* 0x000fe200078e0008 */
[----:B------:R-:W-:Y:S01]  /*0fb0*/  ISETP.GE.AND P6, PT, R88, c[0x0][0x1d4], PT ;  /* 0x0000750058007a0c */ /* 0x000fe20003fc6270 */
[C---:B------:R-:W-:Y:S01]  /*0fc0*/  IMAD.WIDE.U32 R8, R89.reuse, c[0x0][0x280], R36 ;  /* 0x0000a00059087a25 */ /* 0x040fe200078e0024 */
[C---:B------:R-:W-:Y:S02]  /*0fd0*/  IADD3 R139, R89.reuse, 0x20, RZ ;  /* 0x00000020598b7810 */ /* 0x040fe40007ffe0ff */
[----:B------:R-:W-:Y:S01]  /*0fe0*/  IADD3 R140, R89, 0x10, RZ ;  /* 0x00000010598c7810 */ /* 0x000fe20007ffe0ff */
[----:B------:R-:W-:Y:S01]  /*0ff0*/  IMAD.IADD R3, R3, 0x1, R0 ;  /* 0x0000000103037824 */ /* 0x000fe200078e0200 */
[----:B------:R-:W-:Y:S01]  /*1000*/  P2R R138, PR, RZ, 0x40 ;  /* 0x00000040ff8a7803 */ /* 0x000fe20000000000 */
[----:B------:R-:W-:Y:S01]  /*1010*/  IMAD.WIDE.U32 R6, R15, c[0x0][0x260], R36 ;  /* 0x000098000f067a25 */ /* 0x000fe200078e0024 */
[----:B------:R-:W-:-:S03]  /*1020*/  IADD3 R133, -R89, R4, RZ ;  /* 0x0000000459857210 */ /* 0x000fc60007ffe1ff */
[----:B------:R-:W-:Y:S02]  /*1030*/  IMAD R0, R136, c[0x0][0x238], RZ ;  /* 0x00008e0088007a24 */ /* 0x000fe400078e02ff */
[----:B------:R-:W-:Y:S01]  /*1040*/  IMAD.IADD R17, R16, 0x1, R9 ;  /* 0x0000000110117824 */ /* 0x000fe200078e0209 */
[----:B------:R-:W-:Y:S01]  /*1050*/  MOV R16, R8 ;  /* 0x0000000800107202 */ /* 0x000fe20000000f00 */
[----:B------:R-:W-:-:S04]  /*1060*/  IMAD.WIDE.U32 R122, R125, c[0x0][0x238], R2 ;  /* 0x00008e007d7a7a25 */ /* 0x000fc800078e0002 */
[----:B------:R-:W-:Y:S01]  /*1070*/  IMAD R13, R31, c[0x0][0x290], RZ ;  /* 0x0000a4001f0d7a24 */ /* 0x000fe200078e02ff */
[----:B------:R-:W-:Y:S01]  /*1080*/  MOV R120, R122 ;  /* 0x0000007a00787202 */ /* 0x000fe20000000f00 */
[----:B------:R-:W-:Y:S02]  /*1090*/  IMAD.IADD R21, R7, 0x1, R20 ;  /* 0x0000000107157824 */ /* 0x000fe400078e0214 */
[----:B------:R-:W-:Y:S02]  /*10a0*/  IMAD R0, R125, c[0x0][0x23c], R0 ;  /* 0x00008f007d007a24 */ /* 0x000fe400078e0200 */
[----:B------:R-:W-:Y:S02]  /*10b0*/  IMAD.MOV.U32 R20, RZ, RZ, R6 ;  /* 0x000000ffff147224 */ /* 0x000fe400078e0006 */
[----:B------:R-:W-:-:S04]  /*10c0*/  IMAD.WIDE.U32 R6, R15, c[0x0][0x210], R36 ;  /* 0x000084000f067a25 */ /* 0x000fc800078e0024 */
[----:B------:R-:W-:Y:S01]  /*10d0*/  IMAD R13, R89, c[0x0][0x294], R13 ;  /* 0x0000a500590d7a24 */ /* 0x000fe200078e020d */
[----:B------:R-:W-:Y:S01]  /*10e0*/  IADD3 R23, R7, R22, RZ ;  /* 0x0000001607177210 */ /* 0x000fe20007ffe0ff */
[----:B------:R-:W-:-:S04]  /*10f0*/  IMAD.WIDE.U32 R10, R89, c[0x0][0x290], R32 ;  /* 0x0000a400590a7a25 */ /* 0x000fc800078e0020 */
[----:B------:R-:W-:Y:S02]  /*1100*/  IMAD.IADD R121, R123, 0x1, R0 ;  /* 0x000000017b797824 */ /* 0x000fe400078e0200 */
[----:B------:R-:W-:Y:S02]  /*1110*/  IMAD.SHL.U32 R2, R89, 0x40, RZ ;  /* 0x0000004059027824 */ /* 0x000fe400078e00ff */
[----:B------:R-:W-:Y:S02]  /*1120*/  IMAD.IADD R15, R11, 0x1, R13 ;  /* 0x000000010b0f7824 */ /* 0x000fe400078e020d */
[----:B------:R-:W-:Y:S01]  /*1130*/  IMAD.MOV.U32 R14, RZ, RZ, R10 ;  /* 0x000000ffff0e7224 */ /* 0x000fe200078e000a */
[----:B------:R-:W-:Y:S01]  /*1140*/  LOP3.LUT R118, R2, 0x1c0, RZ, 0xc0, !PT ;  /* 0x000001c002767812 */ /* 0x000fe200078ec0ff */
[----:B------:R-:W-:Y:S01]  /*1150*/  IMAD.MOV.U32 R22, RZ, RZ, R6 ;  /* 0x000000ffff167224 */ /* 0x000fe200078e0006 */
[----:B------:R-:W-:Y:S01]  /*1160*/  LEA.HI R6, R34, R178, RZ, 0x6 ;  /* 0x000000b222067211 */ /* 0x000fe200078f30ff */
[----:B------:R-:W-:Y:S01]  /*1170*/  IMAD.WIDE.U32 R10, R40, R150, R120 ;  /* 0x00000096280a7225 */ /* 0x000fe200078e0078 */
[----:B------:R-:W-:-:S02]  /*1180*/  LOP3.LUT R72, R118, 0x38, R36, 0xf8, !PT ;  /* 0x0000003876487812 */ /* 0x000fc400078ef824 */
[----:B------:R-:W-:Y:S01]  /*1190*/  SHF.L.U32 R6, R6, 0x3, RZ ;  /* 0x0000000306067819 */ /* 0x000fe200000006ff */
[----:B------:R-:W-:Y:S01]  /*11a0*/  IMAD.WIDE.U32 R2, R89, c[0x0][0x290], R36 ;  /* 0x0000a40059027a25 */ /* 0x000fe200078e0024 */
[----:B------:R-:W-:Y:S02]  /*11b0*/  SHF.R.U32.HI R170, RZ, 0x3, R118 ;  /* 0x00000003ffaa7819 */ /* 0x000fe40000011676 */
[----:B------:R-:W-:Y:S01]  /*11c0*/  LOP3.LUT R6, R6, 0xfffffe00, RZ, 0xc0, !PT ;  /* 0xfffffe0006067812 */ /* 0x000fe200078ec0ff */
[----:B------:R-:W-:Y:S01]  /*11d0*/  IMAD.WIDE.U32 R102, R24, c[0x0][0x280], R16 ;  /* 0x0000a00018667a25 */ /* 0x000fe200078e0010 */
[----:B------:R-:W-:Y:S02]  /*11e0*/  IADD3 R3, R13, R3, RZ ;  /* 0x000000030d037210 */ /* 0x000fe40007ffe0ff */
[----:B------:R-:W-:Y:S01]  /*11f0*/  LOP3.LUT R72, R6, R72, R170, 0xf6, !PT ;  /* 0x0000004806487212 */ /* 0x000fe200078ef6aa */
[----:B------:R-:W-:Y:S01]  /*1200*/  IMAD.WIDE.U32 R100, R24, c[0x0][0x290], R14 ;  /* 0x0000a40018647a25 */ /* 0x000fe200078e000e */
[----:B------:R-:W-:-:S03]  /*1210*/  IADD3 R34, R32, 0x20, RZ ;  /* 0x0000002020227810 */ /* 0x000fc60007ffe0ff */
[----:B------:R-:W-:Y:S02]  /*1220*/  IMAD.SHL.U32 R72, R72, 0x2, RZ ;  /* 0x0000000248487824 */ /* 0x000fe400078e00ff */
[----:B------:R-:W-:-:S04]  /*1230*/  IMAD.WIDE.U32 R98, R24, c[0x0][0x290], R2 ;  /* 0x0000a40018627a25 */ /* 0x000fc800078e0002 */
[----:B------:R-:W-:-:S04]  /*1240*/  IMAD.WIDE.U32 R2, R142, 0x20, RZ ;  /* 0x000000208e027825 */ /* 0x000fc800078e00ff */
[----:B------:R-:W-:-:S04]  /*1250*/  IMAD.WIDE.U32 R104, R24, c[0x0][0x280], R18 ;  /* 0x0000a00018687a25 */ /* 0x000fc800078e0012 */
[----:B------:R-:W-:-:S04]  /*1260*/  IMAD.WIDE.U32 R156, R89, c[0x0][0x1e0], RZ ;  /* 0x00007800599c7a25 */ /* 0x000fc800078e00ff */
[C---:B------:R-:W-:Y:S02]  /*1270*/  IMAD R162, R146.reuse, c[0x0][0x294], RZ ;  /* 0x0000a50092a27a24 */ /* 0x040fe400078e02ff */
[C---:B------:R-:W-:Y:S02]  /*1280*/  IMAD R163, R146.reuse, c[0x0][0x284], RZ ;  /* 0x0000a10092a37a24 */ /* 0x040fe400078e02ff */
[C---:B------:R-:W-:Y:S02]  /*1290*/  IMAD R164, R146.reuse, c[0x0][0x1e4], RZ ;  /* 0x0000790092a47a24 */ /* 0x040fe400078e02ff */
[----:B------:R-:W-:-:S04]  /*12a0*/  IMAD.WIDE.U32 R148, R146, c[0x0][0x290], RZ ;  /* 0x0000a40092947a25 */ /* 0x000fc800078e00ff */
[----:B------:R-:W-:Y:S01]  /*12b0*/  IMAD.WIDE.U32 R158, R139, c[0x0][0x1e0], RZ ;  /* 0x000078008b9e7a25 */ /* 0x000fe200078e00ff */
[----:B------:R-:W-:-:S03]  /*12c0*/  IADD3 R162, R149, R162, RZ ;  /* 0x000000a295a27210 */ /* 0x000fc60007ffe0ff */
[----:B------:R-:W-:-:S04]  /*12d0*/  IMAD.WIDE.U32 R146, R146, c[0x0][0x280], RZ ;  /* 0x0000a00092927a25 */ /* 0x000fc800078e00ff */
[----:B------:R-:W-:-:S04]  /*12e0*/  IMAD.WIDE.U32 R160, R140, c[0x0][0x1e0], RZ ;  /* 0x000078008ca07a25 */ /* 0x000fc800078e00ff */
[----:B------:R-:W-:Y:S02]  /*12f0*/  IMAD.SHL.U32 R171, R172, 0x20, RZ ;  /* 0x00000020acab7824 */ /* 0x000fe400078e00ff */
[----:B------:R-:W-:Y:S02]  /*1300*/  IMAD.SHL.U32 R70, R71, 0x2, RZ ;  /* 0x0000000247467824 */ /* 0x000fe400078e00ff */
[----:B------:R-:W-:Y:S01]  /*1310*/  IMAD.IADD R163, R147, 0x1, R163 ;  /* 0x0000000193a37824 */ /* 0x000fe200078e02a3 */
[--C-:B---3--:R-:W-:Y:S01]  /*1320*/  @P1 SHF.R.S32.HI R9, RZ, 0x1f, R25.reuse ;  /* 0x0000001fff091819 */ /* 0x108fe20000011419 */
[----:B------:R-:W-:Y:S01]  /*1330*/  @P1 IMAD.MOV.U32 R8, RZ, RZ, R25 ;  /* 0x000000ffff081224 */ /* 0x000fe200078e0019 */
[----:B------:R-:W-:Y:S01]  /*1340*/  @!P1 MOV R8, R38 ;  /* 0x0000002600089202 */ /* 0x000fe20000000f00 */
[----:B------:R-:W-:Y:S01]  /*1350*/  @!P1 IMAD.MOV.U32 R9, RZ, RZ, R12 ;  /* 0x000000ffff099224 */ /* 0x000fe200078e000c */
[----:B------:R-:W-:Y:S01]  /*1360*/  ISETP.GE.AND P1, PT, R36, c[0x0][0x27c], PT ;  /* 0x00009f0024007a0c */ /* 0x000fe20003f26270 */
[----:B------:R-:W-:Y:S01]  /*1370*/  IMAD.IADD R25, R11, 0x1, R27 ;  /* 0x000000010b197824 */ /* 0x000fe200078e021b */
[----:B------:R-:W-:Y:S01]  /*1380*/  @P3 LEA R12, P4, R10, c[0x0][0x220], 0x1 ;  /* 0x000088000a0c3a11 */ /* 0x000fe200078808ff */
[----:B------:R-:W-:Y:S01]  /*1390*/  IMAD R11, R26, c[0x0][0x268], RZ ;  /* 0x00009a001a0b7a24 */ /* 0x000fe200078e02ff */
[----:B------:R-:W-:-:S02]  /*13a0*/  SEL R5, RZ, c[0x0][0x27c], !P1 ;  /* 0x00009f00ff057a07 */ /* 0x000fc40004800000 */
[----:B------:R-:W-:Y:S01]  /*13b0*/  @P3 LEA.HI.X R13, R10, c[0x0][0x224], R25, 0x1, P4 ;  /* 0x000089000a0d3a11 */ /* 0x000fe200020f0c19 */
[----:B------:R-:W-:Y:S01]  /*13c0*/  IMAD R107, R96, c[0x0][0x26c], R11 ;  /* 0x00009b00606b7a24 */ /* 0x000fe200078e020b */
[----:B------:R-:W-:Y:S01]  /*13d0*/  ISETP.NE.AND P4, PT, R124, RZ, PT ;  /* 0x000000ff7c00720c */ /* 0x000fe20003f85270 */
[----:B------:R-:W-:Y:S01]  /*13e0*/  IMAD.IADD R5, R36, 0x1, R5 ;  /* 0x0000000124057824 */ /* 0x000fe200078e0205 */
[----:B------:R-:W-:Y:S01]  /*13f0*/  SEL R14, R8, RZ, !P5 ;  /* 0x000000ff080e7207 */ /* 0x000fe20006800000 */
[----:B------:R-:W-:Y:S01]  /*1400*/  IMAD.WIDE.U32 R96, R96, c[0x0][0x268], R20 ;  /* 0x00009a0060607a25 */ /* 0x000fe200078e0014 */
[----:B------:R-:W-:Y:S02]  /*1410*/  MOV R21, c[0x0][0x23c] ;  /* 0x00008f0000157a02 */ /* 0x000fe40000000f00 */
[----:B------:R-:W-:Y:S01]  /*1420*/  SHF.R.S32.HI R7, RZ, 0x1f, R5 ;  /* 0x0000001fff077819 */ /* 0x000fe20000011405 */
[----:B------:R-:W-:-:S03]  /*1430*/  IMAD.WIDE.U32 R94, R14, c[0x0][0x218], R22 ;  /* 0x000086000e5e7a25 */ /* 0x000fc600078e0016 */
[-C--:B------:R-:W-:Y:S01]  /*1440*/  LEA.HI R0, R7, R5.reuse, RZ, 0x3 ;  /* 0x0000000507007211 */ /* 0x080fe200078f18ff */
[----:B------:R-:W-:Y:S01]  /*1450*/  IMAD.SHL.U32 R15, R21, 0x20, RZ ;  /* 0x00000020150f7824 */ /* 0x000fe200078e00ff */
[----:B------:R-:W-:Y:S01]  /*1460*/  LEA.HI R26, R7, R5, RZ, 0x6 ;  /* 0x00000005071a7211 */ /* 0x000fe200078f30ff */
[----:B------:R-:W-:Y:S01]  /*1470*/  @!PT LDS RZ, [RZ] ;  /* 0x00000000fffff984 */ /* 0x000fe20000000800 */
[----:B------:R-:W-:Y:S01]  /*1480*/  @!PT LDS RZ, [RZ] ;  /* 0x00000000fffff984 */ /* 0x000fe20000000800 */
[----:B------:R-:W-:Y:S01]  /*1490*/  @!PT LDS RZ, [RZ] ;  /* 0x00000000fffff984 */ /* 0x000fe20000000800 */
[----:B------:R1:W-:Y:S01]  /*14a0*/  @P3 LDGSTS.E.BYPASS.LTC128B.128 [R72+0x5080], [R12.64], !P4 ;  /* 0x050800000c483fae */ /* 0x0003e2000e101d46 */
[----:B------:R-:W-:Y:S01]  /*14b0*/  SHF.R.S32.HI R5, RZ, 0x1f, R24 ;  /* 0x0000001fff057819 */ /* 0x000fe20000011418 */
[----:B------:R-:W-:Y:S01]  /*14c0*/  IMAD.IADD R107, R97, 0x1, R107 ;  /* 0x00000001616b7824 */ /* 0x000fe200078e026b */
[----:B------:R-:W-:Y:S01]  /*14d0*/  LOP3.LUT R11, R118, 0x38, R0, 0xf8, !PT ;  /* 0x00000038760b7812 */ /* 0x000fe200078ef800 */
[----:B------:R1:W-:Y:S01]  /*14e0*/  @P3 LDGSTS.E.BYPASS.LTC128B.128 [R72+0x6880], [R12.64+0x80], !P6 ;  /* 0x068800800c483fae */ /* 0x0003e2000f101d46 */
[----:B------:R-:W-:Y:S01]  /*14f0*/  IADD3 R15, R3, R15, RZ ;  /* 0x0000000f030f7210 */ /* 0x000fe20007ffe0ff */
[C---:B------:R-:W-:Y:S01]  /*1500*/  IMAD R7, R5.reuse, c[0x0][0x280], RZ ;  /* 0x0000a00005077a24 */ /* 0x040fe200078e02ff */
[----:B------:R-:W-:Y:S01]  /*1510*/  IADD3 R137, P4, R2, 0x80, RZ ;  /* 0x0000008002897810 */ /* 0x000fe20007f9e0ff */
[----:B------:R-:W-:Y:S01]  /*1520*/  IMAD R5, R5, c[0x0][0x290], RZ ;  /* 0x0000a40005057a24 */ /* 0x000fe200078e02ff */
[----:B------:R-:W-:Y:S01]  /*1530*/  LOP3.LUT R108, R0, 0xfffffff8, RZ, 0xc0, !PT ;  /* 0xfffffff8006c7812 */ /* 0x000fe200078ec0ff */
[----:B------:R-:W-:Y:S01]  /*1540*/  IMAD R112, R24, c[0x0][0x284], R7 ;  /* 0x0000a10018707a24 */ /* 0x000fe200078e0207 */
[----:B------:R-:W-:Y:S01]  /*1550*/  @P2 LEA R7, P3, R142, R10, 0x4 ;  /* 0x0000000a8e072211 */ /* 0x000fe200078620ff */
[----:B------:R-:W-:Y:S01]  /*1560*/  IMAD R111, R24, c[0x0][0x294], R5 ;  /* 0x0000a500186f7a24 */ /* 0x000fe200078e0205 */
[----:B------:R-:W-:Y:S01]  /*1570*/  SHF.R.S32.HI R5, RZ, 0x6, R26 ;  /* 0x00000006ff057819 */ /* 0x000fe2000001141a */
[----:B------:R-:W-:Y:S01]  /*1580*/  IMAD.SHL.U32 R3, R140, 0x40, RZ ;  /* 0x000000408c037824 */ /* 0x000fe200078e00ff */
[----:B------:R-:W-:Y:S01]  /*1590*/  IADD3 R114, R105, R112, RZ ;  /* 0x0000007069727210 */ /* 0x000fe20007ffe0ff */
[----:B------:R-:W-:Y:S01]  /*15a0*/  IMAD.X R134, RZ, RZ, R15, P4 ;  /* 0x000000ffff867224 */ /* 0x000fe200020e060f */
[----:B------:R-:W-:Y:S01]  /*15b0*/  IADD3 R113, R101, R111, RZ ;  /* 0x0000006f65717210 */ /* 0x000fe20007ffe0ff */
[----:B------:R-:W-:Y:S01]  /*15c0*/  IMAD.IADD R112, R112, 0x1, R103 ;  /* 0x0000000170707824 */ /* 0x000fe200078e0267 */
[----:B------:R-:W-:Y:S01]  /*15d0*/  LOP3.LUT R117, R3, 0x1c0, RZ, 0xc0, !PT ;  /* 0x000001c003757812 */ /* 0x000fe200078ec0ff */
[----:B------:R-:W-:Y:S01]  /*15e0*/  IMAD.IADD R111, R111, 0x1, R99 ;  /* 0x000000016f6f7824 */ /* 0x000fe200078e0263 */
[----:B------:R-:W-:-:S02]  /*15f0*/  SHF.R.S32.HI R68, RZ, 0x3, R0 ;  /* 0x00000003ff447819 */ /* 0x000fc40000011400 */
[----:B------:R-:W-:Y:S02]  /*1600*/  SHF.R.U32.HI R168, RZ, 0x3, R117 ;  /* 0x00000003ffa87819 */ /* 0x000fe40000011675 */
[----:B------:R-:W-:Y:S02]  /*1610*/  LOP3.LUT R3, R117, 0x38, R0, 0xf8, !PT ;  /* 0x0000003875037812 */ /* 0x000fe400078ef800 */
[----:B------:R-:W-:Y:S02]  /*1620*/  SHF.R.S32.HI R115, RZ, 0x1f, R108 ;  /* 0x0000001fff737819 */ /* 0x000fe4000001146c */
[----:B-1----:R-:W-:Y:S01]  /*1630*/  LOP3.LUT R12, R11, R170, RZ, 0x3c, !PT ;  /* 0x000000aa0b0c7212 */ /* 0x002fe200078e3cff */
[----:B------:R-:W-:Y:S01]  /*1640*/  IMAD R13, R5, 0xc00, R6 ;  /* 0x00000c00050d7824 */ /* 0x000fe200078e0206 */
[----:B------:R-:W-:Y:S02]  /*1650*/  @P2 LEA.HI.X R11, R142, R25, R21, 0x4, P3 ;  /* 0x000000198e0b2211 */ /* 0x000fe400018f2415 */
[----:B------:R-:W-:Y:S01]  /*1660*/  @P2 LEA R16, P3, R7, c[0x0][0x220], 0x1 ;  /* 0x0000880007102a11 */ /* 0x000fe200078608ff */
[----:B------:R-:W-:Y:S01]  /*1670*/  IMAD.IADD R20, R13, 0x1, R12 ;  /* 0x000000010d147824 */ /* 0x000fe200078e020c */
[----:B------:R-:W-:-:S02]  /*1680*/  SHF.R.S32.HI R12, RZ, 0x1f, R139 ;  /* 0x0000001fff0c7819 */ /* 0x000fc4000001148b */
[----:B------:R-:W-:Y:S02]  /*1690*/  @P2 LEA.HI.X R17, R7, c[0x0][0x224], R11, 0x1, P3 ;  /* 0x0000890007112a11 */ /* 0x000fe400018f0c0b */
[----:B------:R-:W-:Y:S02]  /*16a0*/  SHF.R.S32.HI R11, RZ, 0x1f, R140 ;  /* 0x0000001fff0b7819 */ /* 0x000fe4000001148c */
[----:B------:R-:W-:Y:S02]  /*16b0*/  LEA.HI R12, R12, R139, RZ, 0x3 ;  /* 0x0000008b0c0c7211 */ /* 0x000fe400078f18ff */
[----:B------:R-:W-:Y:S01]  /*16c0*/  @P0 IADD3 R10, P3, R10, R2, RZ ;  /* 0x000000020a0a0210 */ /* 0x000fe20007f7e0ff */
[----:B------:R-:W-:Y:S01]  /*16d0*/  IMAD.SHL.U32 R2, R139, 0x40, RZ ;  /* 0x000000408b027824 */ /* 0x000fe200078e00ff */
[----:B------:R-:W-:Y:S01]  /*16e0*/  LEA.HI R11, R11, R140, RZ, 0x3 ;  /* 0x0000008c0b0b7211 */ /* 0x000fe200078f18ff */
[----:B------:R-:W-:Y:S01]  /*16f0*/  IMAD.SHL.U32 R12, R12, 0x40, RZ ;  /* 0x000000400c0c7824 */ /* 0x000fe200078e00ff */
[----:B------:R-:W-:-:S02]  /*1700*/  SEL R7, R9, RZ, !P5 ;  /* 0x000000ff09077207 */ /* 0x000fc40006800000 */
[----:B------:R-:W-:Y:S02]  /*1710*/  SHF.L.U32 R11, R11, 0x6, RZ ;  /* 0x000000060b0b7819 */ /* 0x000fe400000006ff */
[----:B------:R-:W-:Y:S02]  /*1720*/  LOP3.LUT R116, R2, 0x1c0, RZ, 0xc0, !PT ;  /* 0x000001c002747812 */ /* 0x000fe400078ec0ff */
[----:B------:R-:W-:Y:S02]  /*1730*/  LOP3.LUT R11, R11, 0xfffffe00, RZ, 0xc0, !PT ;  /* 0xfffffe000b0b7812 */ /* 0x000fe400078ec0ff */
[----:B------:R-:W-:Y:S02]  /*1740*/  LOP3.LUT R12, R12, 0xfffffe00, RZ, 0xc0, !PT ;  /* 0xfffffe000c0c7812 */ /* 0x000fe400078ec0ff */
[----:B------:R-:W-:Y:S01]  /*1750*/  ISETP.NE.AND P5, PT, R124, RZ, PT ;  /* 0x000000ff7c00720c */ /* 0x000fe20003fa5270 */
[C---:B------:R-:W-:Y:S01]  /*1760*/  IMAD R13, R5.reuse, 0xc00, R11 ;  /* 0x00000c00050d7824 */ /* 0x040fe200078e020b */
[----:B------:R-:W-:Y:S01]  /*1770*/  SHF.R.U32.HI R167, RZ, 0x3, R116 ;  /* 0x00000003ffa77819 */ /* 0x000fe20000011674 */
[----:B------:R-:W-:Y:S01]  /*1780*/  IMAD R8, R5, 0xc00, R12 ;  /* 0x00000c0005087824 */ /* 0x000fe200078e020c */
[----:B------:R-:W-:-:S02]  /*1790*/  LOP3.LUT R2, R116, 0x38, R0, 0xf8, !PT ;  /* 0x0000003874027812 */ /* 0x000fc400078ef800 */
[----:B------:R-:W-:Y:S01]  /*17a0*/  LOP3.LUT R9, R3, R168, RZ, 0x3c, !PT ;  /* 0x000000a803097212 */ /* 0x000fe200078e3cff */
[----:B------:R-:W-:Y:S01]  /*17b0*/  @P0 IMAD.X R3, R15, 0x1, R25, P3 ;  /* 0x000000010f030824 */ /* 0x000fe200018e0619 */
[----:B------:R-:W-:Y:S02]  /*17c0*/  LOP3.LUT R5, R2, R167, RZ, 0x3c, !PT ;  /* 0x000000a702057212 */ /* 0x000fe400078e3cff */
[C---:B------:R-:W-:Y:S02]  /*17d0*/  @P0 LEA R2, P3, R10.reuse, c[0x0][0x220], 0x1 ;  /* 0x000088000a020a11 */ /* 0x040fe400078608ff */
[----:B------:R-:W-:Y:S01]  /*17e0*/  IADD3 R19, R13, R9, RZ ;  /* 0x000000090d137210 */ /* 0x000fe20007ffe0ff */
[----:B------:R1:W-:Y:S01]  /*17f0*/  @P2 LDGSTS.E.BYPASS.LTC128B.128 [R72+0x5880], [R16.64], !P5 ;  /* 0x0588000010482fae */ /* 0x0003e2000e901d46 */
[----:B------:R-:W-:Y:S01]  /*1800*/  @P0 LEA.HI.X R3, R10, c[0x0][0x224], R3, 0x1, P3 ;  /* 0x000089000a030a11 */ /* 0x000fe200018f0c03 */
[----:B------:R-:W-:Y:S01]  /*1810*/  IMAD R13, R7, c[0x0][0x1f0], RZ ;  /* 0x00007c00070d7a24 */ /* 0x000fe200078e02ff */
[----:B------:R-:W-:Y:S01]  /*1820*/  SHF.L.U64.HI R142, R142, R153, c[0x0][0x23c] ;  /* 0x00008f008e8e7619 */ /* 0x000fe20000010299 */
[----:B------:R1:W-:Y:S01]  /*1830*/  @P2 LDGSTS.E.BYPASS.LTC128B.128 [R72+0x7080], [R16.64+0x80], !P6 ;  /* 0x0708008010482fae */ /* 0x0003e2000f101d46 */
[----:B------:R-:W-:Y:S01]  /*1840*/  IMAD.IADD R18, R8, 0x1, R5 ;  /* 0x0000000108127824 */ /* 0x000fe200078e0205 */
[----:B------:R-:W-:Y:S01]  /*1850*/  SHF.L.U32 R128, R20, 0x1, RZ ;  /* 0x0000000114807819 */ /* 0x000fe200000006ff */
[----:B------:R-:W-:Y:S01]  /*1860*/  IMAD.WIDE.U32 R8, R14, c[0x0][0x1f0], R28 ;  /* 0x00007c000e087a25 */ /* 0x000fe200078e001c */
[----:B------:R2:W-:Y:S01]  /*1870*/  @P0 LDGSTS.E.BYPASS.LTC128B.128 [R72+0x6080], [R2.64], !P5 ;  /* 0x0608000002480fae */ /* 0x0005e2000e901d46 */
[----:B------:R-:W-:-:S02]  /*1880*/  ISETP.GE.AND P5, PT, R36, c[0x0][0x1d4], PT ;  /* 0x0000750024007a0c */ /* 0x000fc40003fa6270 */
[----:B------:R-:W-:Y:S01]  /*1890*/  IMAD R5, R14, c[0x0][0x1f4], R13 ;  /* 0x00007d000e057a24 */ /* 0x000fe200078e020d */
[----:B------:R2:W-:Y:S01]  /*18a0*/  @P0 LDGSTS.E.BYPASS.LTC128B.128 [R72+0x7880], [R2.64+0x80], !P6 ;  /* 0x0788008002480fae */ /* 0x0005e2000f101d46 */
[----:B------:R-:W-:Y:S01]  /*18b0*/  ISETP.GE.AND P0, PT, R71, 0x1, PT ;  /* 0x000000014700780c */ /* 0x000fe20003f06270 */
[----:B------:R-:W-:Y:S01]  /*18c0*/  IMAD R7, R7, c[0x0][0x218], RZ ;  /* 0x0000860007077a24 */ /* 0x000fe200078e02ff */
[----:B------:R-:W-:Y:S01]  /*18d0*/  IADD3 R135, P0, R30, R89, RZ ;  /* 0x000000591e877210 */ /* 0x000fe20007f1e0ff */
[----:B------:R-:W0:Y:S01]  /*18e0*/  LDGDEPBAR ;  /* 0x00000000000079af */ /* 0x000e220000000000 */
[----:B------:R-:W-:Y:S01]  /*18f0*/  IADD3 R9, R9, R5, RZ ;  /* 0x0000000509097210 */ /* 0x000fe20007ffe0ff */
[----:B------:R-:W-:Y:S01]  /*1900*/  IMAD.MOV.U32 R5, RZ, RZ, c[0x0][0x1e0] ;  /* 0x00007800ff057624 */ /* 0x000fe200078e00ff */
[----:B------:R-:W-:Y:S01]  /*1910*/  SHF.L.U32 R126, R18, 0x1, RZ ;  /* 0x00000001127e7819 */ /* 0x000fe200000006ff */
[----:B------:R-:W-:Y:S02]  /*1920*/  IMAD R7, R14, c[0x0][0x21c], R7 ;  /* 0x000087000e077a24 */ /* 0x000fe400078e0207 */
[----:B------:R-:W-:Y:S01]  /*1930*/  IMAD.WIDE.U32 R90, R30, c[0x0][0x1e0], R8 ;  /* 0x000078001e5a7a25 */ /* 0x000fe200078e0008 */
[----:B------:R-:W-:-:S02]  /*1940*/  SHF.R.S32.HI R8, RZ, 0x1f, R139 ;  /* 0x0000001fff087819 */ /* 0x000fc4000001148b */
[C---:B------:R-:W-:Y:S01]  /*1950*/  SHF.L.U64.HI R165, R5.reuse, R153, c[0x0][0x1e4] ;  /* 0x0000790005a57619 */ /* 0x040fe20000010299 */
[C---:B------:R-:W-:Y:S01]  /*1960*/  IMAD.WIDE.U32 R144, R5.reuse, 0x30, RZ ;  /* 0x0000003005907825 */ /* 0x040fe200078e00ff */
[C---:B------:R-:W-:Y:S02]  /*1970*/  SHF.L.U64.HI R166, R5.reuse, R35, c[0x0][0x1e4] ;  /* 0x0000790005a67619 */ /* 0x040fe40000010223 */
[C---:B------:R-:W-:Y:S01]  /*1980*/  SHF.L.U32 R176, R5.reuse, 0x5, RZ ;  /* 0x0000000505b07819 */ /* 0x040fe200000006ff */
[----:B------:R-:W-:Y:S01]  /*1990*/  IMAD.SHL.U32 R175, R5, 0x10, RZ ;  /* 0x0000001005af7824 */ /* 0x000fe200078e00ff */
[----:B------:R-:W-:Y:S01]  /*19a0*/  IADD3 R164, R145, R164, RZ ;  /* 0x000000a491a47210 */ /* 0x000fe20007ffe0ff */
[----:B------:R-:W-:Y:S01]  /*19b0*/  IMAD.SHL.U32 R127, R19, 0x2, RZ ;  /* 0x00000002137f7824 */ /* 0x000fe200078e00ff */
[----:B------:R-:W-:Y:S02]  /*19c0*/  IADD3 R106, R95, R7, RZ ;  /* 0x000000075f6a7210 */ /* 0x000fe40007ffe0ff */
[----:B--2---:R-:W-:-:S04]  /*19d0*/  MOV R2, c[0x0][0x280] ;  /* 0x0000a00000027a02 */ /* 0x004fc80000000f00 */
[C---:B------:R-:W-:Y:S01]  /*19e0*/  SHF.L.U64.HI R152, R2.reuse, R153, c[0x0][0x284] ;  /* 0x0000a10002987619 */ /* 0x040fe20000010299 */
[C---:B------:R-:W-:Y:S01]  /*19f0*/  IMAD.SHL.U32 R174, R2.reuse, 0x20, RZ ;  /* 0x0000002002ae7824 */ /* 0x040fe200078e00ff */
[C---:B------:R-:W-:Y:S02]  /*1a00*/  SHF.L.U64.HI R154, R2.reuse, R35, c[0x0][0x284] ;  /* 0x0000a100029a7619 */ /* 0x040fe40000010223 */
[----:B------:R-:W-:Y:S02]  /*1a10*/  SHF.L.U32 R173, R2, 0x4, RZ ;  /* 0x0000000402ad7819 */ /* 0x000fe400000006ff */
[----:B------:R-:W-:Y:S02]  /*1a20*/  SHF.R.S32.HI R2, RZ, 0x1f, R30 ;  /* 0x0000001fff027819 */ /* 0x000fe4000001141e */
[C---:B------:R-:W-:Y:S02]  /*1a30*/  SHF.L.U64.HI R153, R172.reuse, R153, c[0x0][0x294] ;  /* 0x0000a500ac997619 */ /* 0x040fe40000010299 */
[----:B------:R-:W-:Y:S01]  /*1a40*/  SHF.L.U32 R172, R172, 0x4, RZ ;  /* 0x00000004acac7819 */ /* 0x000fe200000006ff */
[----:B------:R-:W-:-:S02]  /*1a50*/  IMAD R3, R2, c[0x0][0x1e0], RZ ;  /* 0x0000780002037a24 */ /* 0x000fc400078e02ff */
[----:B------:R-:W-:Y:S01]  /*1a60*/  IMAD.X R132, R2, 0x1, R31, P0 ;  /* 0x0000000102847824 */ /* 0x000fe200000e061f */
[----:B------:R-:W-:Y:S01]  /*1a70*/  BAR.SYNC.DEFER_BLOCKING 0x0 ;  /* 0x0000000000007b1d */ /* 0x000fe20000010000 */
[----:B------:R-:W-:Y:S01]  /*1a80*/  IMAD R92, R30, c[0x0][0x1e4], R3 ;  /* 0x000079001e5c7a24 */ /* 0x000fe200078e0203 */
[----:B------:R-:W-:Y:S01]  /*1a90*/  SHF.R.S32.HI R3, RZ, 0x1f, R140 ;  /* 0x0000001fff037819 */ /* 0x000fe2000001148c */
[----:B------:R-:W-:Y:S01]  /*1aa0*/  IMAD R2, R31, c[0x0][0x1e0], RZ ;  /* 0x000078001f027a24 */ /* 0x000fe200078e02ff */
[----:B------:R-:W-:Y:S01]  /*1ab0*/  IADD3 R110, P2, P0, R90, R156, R36 ;  /* 0x0000009c5a6e7210 */ /* 0x000fe2000785e024 */
[----:B------:R-:W-:Y:S02]  /*1ac0*/  IMAD.IADD R92, R91, 0x1, R92 ;  /* 0x000000015b5c7824 */ /* 0x000fe400078e025c */
[----:B------:R-:W-:Y:S02]  /*1ad0*/  IMAD R5, R89, c[0x0][0x1e4], R2 ;  /* 0x0000790059057a24 */ /* 0x000fe400078e0202 */
[----:B------:R-:W-:-:S02]  /*1ae0*/  IMAD R2, R8, c[0x0][0x1e0], RZ ;  /* 0x0000780008027a24 */ /* 0x000fc400078e02ff */
[----:B------:R-:W-:Y:S01]  /*1af0*/  IMAD R3, R3, c[0x0][0x1e0], RZ ;  /* 0x0000780003037a24 */ /* 0x000fe200078e02ff */
[----:B------:R-:W-:Y:S01]  /*1b00*/  IADD3 R119, R157, R5, RZ ;  /* 0x000000059d777210 */ /* 0x000fe20007ffe0ff */
[----:B------:R-:W-:Y:S02]  /*1b10*/  IMAD R2, R139, c[0x0][0x1e4], R2 ;  /* 0x000079008b027a24 */ /* 0x000fe400078e0202 */
[----:B------:R-:W-:Y:S01]  /*1b20*/  IMAD R3, R140, c[0x0][0x1e4], R3 ;  /* 0x000079008c037a24 */ /* 0x000fe200078e0203 */
[----:B------:R-:W-:Y:S02]  /*1b30*/  IADD3.X R109, R92, R119, R37, P2, P0 ;  /* 0x000000775c6d7210 */ /* 0x000fe400017e0425 */
[----:B------:R-:W-:Y:S01]  /*1b40*/  IADD3 R129, R159, R2, RZ ;  /* 0x000000029f817210 */ /* 0x000fe20007ffe0ff */
[----:B-1----:R-:W-:Y:S02]  /*1b50*/  IMAD.IADD R130, R161, 0x1, R3 ;  /* 0x00000001a1827824 */ /* 0x002fe400078e0203 */
.L_x_1153:
[----:B------:R-:W-:Y:S01]  /*1b60*/  SHF.R.S32.HI R93, RZ, 0x1f, R40 ;  /* 0x0000001fff5d7819 */ /* 0x000fe20000011428 */
[-C--:B------:R-:W-:Y:S01]  /*1b70*/  IMAD R0, R164, R40.reuse, RZ ;  /* 0x00000028a4007224 */ /* 0x080fe200078e02ff */
[----:B------:R-:W-:Y:S01]  /*1b80*/  ISETP.GE.AND P3, PT, R71, 0x1, PT ;  /* 0x000000014700780c */ /* 0x000fe20003f66270 */
[----:B------:R-:W-:Y:S01]  /*1b90*/  IMAD.WIDE.U32 R74, R144, R40, RZ ;  /* 0x00000028904a7225 */ /* 0x000fe200078e00ff */
[----:B------:R-:W-:Y:S04]  /*1ba0*/  DEPBAR.LE SB0, 0x0 ;  /* 0x000080000000791a */ /* 0x000fe80000000000 */
[----:B------:R-:W-:Y:S01]  /*1bb0*/  BAR.SYNC.DEFER_BLOCKING 0x0 ;  /* 0x0000000000007b1d */ /* 0x000fe20000010000 */
[C---:B-1----:R-:W-:Y:S01]  /*1bc0*/  IADD3 R2, P2, P0, R110.reuse, R74, R175 ;  /* 0x0000004a6e027210 */ /* 0x042fe2000785e0af */
[----:B------:R-:W-:Y:S04]  /*1bd0*/  IMAD R0, R93, R144, R0 ;  /* 0x000000905d007224 */ /* 0x000fe800078e0200 */
[----:B------:R-:W-:Y:S05]  /*1be0*/  IMAD.IADD R82, R75, 0x1, R0 ;  /* 0x000000014b527824 */ /* 0x000fea00078e0200 */
[C---:B------:R-:W-:Y:S02]  /*1bf0*/  IADD3.X R5, R109.reuse, R82, R166, P2, P0 ;  /* 0x000000526d057210 */ /* 0x040fe400017e04a6 */
[-C--:B------:R-:W-:Y:S04]  /*1c00*/  IADD3 R0, P2, R110, R74.reuse, RZ ;  /* 0x0000004a6e007210 */ /* 0x080fe80007f5e0ff */
[----:B------:R-:W-:Y:S01]  /*1c10*/  LEA R58, P0, R0, c[0x0][0x1c8], 0x1 ;  /* 0x00007200003a7a11 */ /* 0x000fe200078008ff */
[----:B------:R-:W-:Y:S05]  /*1c20*/  IMAD.X R3, R82, 0x1, R109, P2 ;  /* 0x0000000152037824 */ /* 0x000fea00010e066d */
[----:B------:R-:W-:Y:S01]  /*1c30*/  LEA.HI.X R59, R0, c[0x0][0x1cc], R3, 0x1, P0 ;  /* 0x00007300003b7a11 */ /* 0x000fe200000f0c03 */
[----:B------:R-:W-:Y:S01]  /*1c40*/  BSSY B2, `(.L_x_1119) ;  /* 0x00003d7000027945 */ /* 0x000fe20003800000 */
[----:B------:R-:W-:Y:S04]  /*1c50*/  IADD3 R0, P2, P0, R110, R74, R176 ;  /* 0x0000004a6e007210 */ /* 0x000fe8000785e0b0 */
[----:B------:R-:W-:Y:S02]  /*1c60*/  IADD3.X R3, R109, R82, R165, P2, P0 ;  /* 0x000000526d037210 */ /* 0x000fe400017e04a5 */
[----:B------:R-:W-:Y:S02]  /*1c70*/  LEA R66, P2, R2, c[0x0][0x1c8], 0x1 ;  /* 0x0000720002427a11 */ /* 0x000fe400078408ff */
[----:B------:R-:W-:Y:S02]  /*1c80*/  LEA R76, P0, R0, c[0x0][0x1c8], 0x1 ;  /* 0x00007200004c7a11 */ /* 0x000fe400078008ff */
[----:B------:R-:W-:Y:S02]  /*1c90*/  LEA.HI.X R67, R2, c[0x0][0x1cc], R5, 0x1, P2 ;  /* 0x0000730002437a11 */ /* 0x000fe400010f0c05 */
[----:B------:R-:W-:Y:S01]  /*1ca0*/  LEA.HI.X R77, R0, c[0x0][0x1cc], R3, 0x1, P0 ;  /* 0x00007300004d7a11 */ /* 0x000fe200000f0c03 */
[----:B------:R-:W-:-:S05]  /*1cb0*/  @!P3 BRA `(.L_x_1120) ;  /* 0x00003ae00000b947 */ /* 0x000fca0003800000 */
[-C--:B------:R-:W-:Y:S01]  /*1cc0*/  IMAD R3, R163, R40.reuse, RZ ;  /* 0x00000028a3037224 */ /* 0x080fe200078e02ff */
[----:B------:R-:W-:Y:S01]  /*1cd0*/  ISETP.NE.AND P0, PT, RZ, UR4, PT ;  /* 0x00000004ff007c0c */ /* 0x000fe2000bf05270 */
        /* <DEDUP_REMOVED lines=38> */
.L_x_1123:
[----:B------:R-:W-:Y:S05]  /*1f40*/  BSYNC B0 ;  /* 0x0000000000007941 */ /* 0x000fea0003800000 */
.L_x_1122:
[----:B------:R-:W-:Y:S01]  /*1f50*/  ISETP.GE.AND P4, PT, R140, R73, PT ;  /* 0x000000498c00720c */ /* 0x000fe20003f86270 */
[----:B-----5:R-:W-:Y:S01]  /*1f60*/  IMAD.MOV.U32 R0, RZ, RZ, R8 ;  /* 0x000000ffff007224 */ /* 0x020fe200078e0008 */
[----:B------:R-:W-:Y:S01]  /*1f70*/  MOV R10, R42 ;  /* 0x0000002a000a7202 */ /* 0x000fe20000000f00 */
[----:B------:R-:W-:Y:S01]  /*1f80*/  IMAD.MOV.U32 R7, RZ, RZ, R9 ;  /* 0x000000ffff077224 */ /* 0x000fe200078e0009 */
[----:B------:R-:W-:Y:S01]  /*1f90*/  BSSY B0, `(.L_x_1124) ;  /* 0x0000023000007945 */ /* 0x000fe20003800000 */
[----:B------:R-:W-:Y:S01]  /*1fa0*/  IMAD.MOV.U32 R5, RZ, RZ, R2 ;  /* 0x000000ffff057224 */ /* 0x000fe200078e0002 */
[----:B------:R-:W-:Y:S01]  /*1fb0*/  PRMT R52, R10, 0x7610, R52 ;  /* 0x000076100a347816 */ /* 0x000fe20000000034 */
[----:B-1----:R-:W-:Y:S01]  /*1fc0*/  CS2R R14, SRZ ;  /* 0x00000000000e7805 */ /* 0x002fe2000001ff00 */
        /* <DEDUP_REMOVED lines=31> */
.L_x_1125:
[----:B------:R-:W-:Y:S05]  /*21c0*/  BSYNC B0 ;  /* 0x0000000000007941 */ /* 0x000fea0003800000 */
.L_x_1124:
[----:B------:R-:W-:Y:S01]  /*21d0*/  ISETP.GE.AND P3, PT, R139, R73, PT ;  /* 0x000000498b00720c */ /* 0x000fe20003f66270 */
[----:B-----5:R-:W-:Y:S01]  /*21e0*/  IMAD.MOV.U32 R10, RZ, RZ, R20 ;  /* 0x000000ffff0a7224 */ /* 0x020fe200078e0014 */
[----:B------:R-:W-:Y:S01]  /*21f0*/  MOV R5, R14 ;  /* 0x0000000e00057202 */ /* 0x000fe20000000f00 */
        /* <DEDUP_REMOVED lines=13> */
[----:B------:R-:W-:Y:S02]  /*22d0*/  PRMT R54, R10, 0x5410, R7 ;  /* 0x000054100a367816 */ /* 0x000fe40000000007 */
[----:B------:R-:W-:Y:S01]  /*22e0*/  PRMT R53, R5, 0x5410, R0 ;  /* 0x0000541005357816 */ /* 0x000fe20000000000 */
[----:B------:R-:W-:-:S05]  /*22f0*/  @P3 BRA `(.L_x_1127) ;  /* 0x0000012000003947 */ /* 0x000fca0003800000 */
[----:B------:R-:W-:Y:S01]  /*2300*/  IADD3 R56, P2, P0, R104, R174, R56 ;  /* 0x000000ae68387210 */ /* 0x000fe2000785e038 */
[----:B------:R-:W-:Y:S01]  /*2310*/  CS2R R24, SRZ ;  /* 0x0000000000187805 */ /* 0x000fe2000001ff00 */
[----:B------:R-:W-:Y:S02]  /*2320*/  CS2R R50, SRZ ;  /* 0x0000000000327805 */ /* 0x000fe4000001ff00 */
[----:B------:R-:W-:Y:S02]  /*2330*/  IADD3.X R29, R114, R152, R29, P2, P0 ;  /* 0x00000098721d7210 */ /* 0x000fe400017e041d */
[----:B------:R-:W-:Y:S04]  /*2340*/  IADD3 R64, P2, P0, R100, R171, R64 ;  /* 0x000000ab64407210 */ /* 0x000fe8000785e040 */
[----:B------:R-:W-:Y:S02]  /*2350*/  IADD3.X R35, R113, R153, R35, P2, P0 ;  /* 0x0000009971237210 */ /* 0x000fe400017e0423 */
[C---:B-1----:R-:W-:Y:S04]  /*2360*/  LEA R18, P0, R56.reuse, c[0x0][0x270], 0x1 ;  /* 0x00009c0038127a11 */ /* 0x042fe800078008ff */
        /* <DEDUP_REMOVED lines=11> */
.L_x_1127:
[----:B------:R-:W-:Y:S05]  /*2420*/  BSYNC B0 ;  /* 0x0000000000007941 */ /* 0x000fea0003800000 */
.L_x_1126:
[----:B-----5:R-:W-:Y:S01]  /*2430*/  MOV R5, R22 ;  /* 0x0000001600057202 */ /* 0x020fe20000000f00 */
        /* <DEDUP_REMOVED lines=21> */
[C---:B------:R-:W-:Y:S02]  /*2590*/  @!P0 PRMT R0, R13.reuse, 0x5432, R0 ;  /* 0x000054320d008816 */ /* 0x040fe40000000000 */
[----:B------:R-:W-:Y:S02]  /*25a0*/  @!P0 SHF.R.U32.HI R7, RZ, 0x10, R3 ;  /* 0x00000010ff078819 */ /* 0x000fe40000011603 */
[----:B------:R-:W-:Y:S01]  /*25b0*/  @!P0 SHF.R.U32.HI R39, RZ, 0x10, R39 ;  /* 0x00000010ff278819 */ /* 0x000fe20000011627 */
[C---:B------:R-:W-:Y:S01]  /*25c0*/  @!P0 IMAD.U32 R10, R0.reuse, 0x10000, RZ ;  /* 0x00010000000a8824 */ /* 0x040fe200078e00ff */
[----:B------:R-:W-:Y:S01]  /*25d0*/  @!P0 PRMT R7, R13, 0x5410, R7 ;  /* 0x000054100d078816 */ /* 0x000fe20000000007 */
[C---:B------:R-:W-:Y:S01]  /*25e0*/  @!P0 IMAD.U32 R13, R35.reuse, 0x10000, RZ ;  /* 0x00010000230d8824 */ /* 0x040fe200078e00ff */
[----:B------:R-:W-:Y:S02]  /*25f0*/  @!P0 LOP3.LUT R35, R35, 0xffff0000, RZ, 0xc0, !PT ;  /* 0xffff000023238812 */ /* 0x000fe400078ec0ff */
[----:B------:R-:W-:Y:S02]  /*2600*/  @!P0 LOP3.LUT R5, R0, 0xffff0000, RZ, 0xc0, !PT ;  /* 0xffff000000058812 */ /* 0x000fe400078ec0ff */
[----:B------:R-:W-:Y:S01]  /*2610*/  @!P0 PRMT R39, R31, 0x5432, R39 ;  /* 0x000054321f278816 */ /* 0x000fe20000000027 */
[C---:B-1----:R-:W-:Y:S01]  /*2620*/  @!P0 IMAD.U32 R38, R17.reuse, 0x10000, RZ ;  /* 0x0001000011268824 */ /* 0x042fe200078e00ff */
[C---:B------:R-:W-:Y:S02]  /*2630*/  @!P0 LOP3.LUT R2, R16.reuse, 0xffff0000, RZ, 0xc0, !PT ;  /* 0xffff000010028812 */ /* 0x040fe400078ec0ff */
[----:B------:R-:W-:Y:S02]  /*2640*/  @!P0 LOP3.LUT R3, R17, 0xffff0000, RZ, 0xc0, !PT ;  /* 0xffff000011038812 */ /* 0x000fe400078ec0ff */
[----:B------:R-:W-:Y:S01]  /*2650*/  @!P0 SHF.L.U32 R31, R16, 0x10, RZ ;  /* 0x00000010101f8819 */ /* 0x000fe200000006ff */
[C---:B------:R-:W-:Y:S02]  /*2660*/  @!P0 FMUL.FTZ R41, R2.reuse, R13 ;  /* 0x0000000d02298220 */ /* 0x040fe40000410000 */
[-C--:B------:R-:W-:Y:S02]  /*2670*/  @!P0 FMUL.FTZ R0, R2, R10.reuse ;  /* 0x0000000a02008220 */ /* 0x080fe40000410000 */
[C---:B------:R-:W-:Y:S02]  /*2680*/  @!P0 FMUL.FTZ R57, R3.reuse, R35 ;  /* 0x0000002303398220 */ /* 0x040fe40000410000 */
[----:B------:R-:W-:Y:S01]  /*2690*/  @!P0 FMUL.FTZ R2, R3, R5 ;  /* 0x0000000503028220 */ /* 0x000fe20000410000 */
[C---:B------:R-:W-:Y:S01]  /*26a0*/  @!P0 LOP3.LUT R3, R18.reuse, 0xffff0000, RZ, 0xc0, !PT ;  /* 0xffff000012038812 */ /* 0x040fe200078ec0ff */
[----:B------:R-:W-:Y:S01]  /*26b0*/  @!P0 FFMA.FTZ R62, R31, R10, -R41 ;  /* 0x0000000a1f3e8223 */ /* 0x000fe20000010829 */
[----:B------:R-:W-:Y:S01]  /*26c0*/  @!P0 SHF.L.U32 R41, R19, 0x10, RZ ;  /* 0x0000001013298819 */ /* 0x000fe200000006ff */
        /* <DEDUP_REMOVED lines=26> */
.L_x_1131:
[----:B------:R-:W-:Y:S05]  /*2870*/  BSYNC B0 ;  /* 0x0000000000007941 */ /* 0x000fea0003800000 */
.L_x_1130:
        /* <DEDUP_REMOVED lines=10> */
[----:B------:R-:W-:Y:S01]  /*2920*/  @!P0 SHF.R.U32.HI R8, RZ, 0x10, R9 ;  /* 0x00000010ff088819 */ /* 0x000fe20000011609 */
[C---:B------:R-:W-:Y:S01]  /*2930*/  @!P0 IMAD.U32 R9, R13.reuse, 0x10000, RZ ;  /* 0x000100000d098824 */ /* 0x040fe200078e00ff */
[----:B------:R-:W-:Y:S01]  /*2940*/  @!P0 SHF.R.U32.HI R31, RZ, 0x10, R43 ;  /* 0x00000010ff1f8819 */ /* 0x000fe2000001162b */
[C---:B------:R-:W-:Y:S01]  /*2950*/  @!P0 IMAD.U32 R7, R0.reuse, 0x10000, RZ ;  /* 0x0001000000078824 */ /* 0x040fe200078e00ff */
[----:B------:R-:W-:Y:S02]  /*2960*/  @!P0 LOP3.LUT R13, R13, 0xffff0000, RZ, 0xc0, !PT ;  /* 0xffff00000d0d8812 */ /* 0x000fe400078ec0ff */
[----:B------:R-:W-:Y:S02]  /*2970*/  @!P0 LOP3.LUT R5, R0, 0xffff0000, RZ, 0xc0, !PT ;  /* 0xffff000000058812 */ /* 0x000fe400078ec0ff */
[----:B------:R-:W-:Y:S02]  /*2980*/  @!P0 PRMT R8, R26, 0x5410, R8 ;  /* 0x000054101a088816 */ /* 0x000fe40000000008 */
[----:B------:R-:W-:Y:S01]  /*2990*/  @!P0 PRMT R31, R52, 0x5432, R31 ;  /* 0x00005432341f8816 */ /* 0x000fe2000000001f */
[C---:B-1----:R-:W-:Y:S01]  /*29a0*/  @!P0 IMAD.U32 R26, R17.reuse, 0x10000, RZ ;  /* 0x00010000111a8824 */ /* 0x042fe200078e00ff */
[C---:B------:R-:W-:Y:S02]  /*29b0*/  @!P0 LOP3.LUT R2, R16.reuse, 0xffff0000, RZ, 0xc0, !PT ;  /* 0xffff000010028812 */ /* 0x040fe400078ec0ff */
[----:B------:R-:W-:Y:S02]  /*29c0*/  @!P0 LOP3.LUT R3, R17, 0xffff0000, RZ, 0xc0, !PT ;  /* 0xffff000011038812 */ /* 0x000fe400078ec0ff */
[----:B------:R-:W-:Y:S01]  /*29d0*/  @!P0 SHF.L.U32 R10, R16, 0x10, RZ ;  /* 0x00000010100a8819 */ /* 0x000fe200000006ff */
[C---:B------:R-:W-:Y:S02]  /*29e0*/  @!P0 FMUL.FTZ R35, R2.reuse, R9 ;  /* 0x0000000902238220 */ /* 0x040fe40000410000 */
[----:B------:R-:W-:Y:S02]  /*29f0*/  @!P0 FMUL.FTZ R0, R2, R7 ;  /* 0x0000000702008220 */ /* 0x000fe40000410000 */
[C---:B------:R-:W-:Y:S02]  /*2a00*/  @!P0 FMUL.FTZ R38, R3.reuse, R13 ;  /* 0x0000000d03268220 */ /* 0x040fe40000410000 */
[----:B------:R-:W-:Y:S01]  /*2a10*/  @!P0 FMUL.FTZ R2, R3, R5 ;  /* 0x0000000503028220 */ /* 0x000fe20000410000 */
[----:B------:R-:W-:Y:S01]  /*2a20*/  @!P0 LOP3.LUT R3, R18, 0xffff0000, RZ, 0xc0, !PT ;  /* 0xffff000012038812 */ /* 0x000fe200078ec0ff */
        /* <DEDUP_REMOVED lines=10> */
[C---:B------:R-:W-:Y:S01]  /*2ad0*/  @!P0 FMUL.FTZ R38, R3.reuse, R9 ;  /* 0x0000000903268220 */ /* 0x040fe20000410000 */
        /* <DEDUP_REMOVED lines=17> */
.L_x_1129:
[----:B------:R-:W-:Y:S05]  /*2bf0*/  BSYNC B1 ;  /* 0x0000000000017941 */ /* 0x000fea0003800000 */
.L_x_1128:
        /* <DEDUP_REMOVED lines=8> */
[--C-:B------:R-:W-:Y:S02]  /*2c80*/  @!P0 SHF.R.U64 R0, R14, 0x10, R15.reuse ;  /* 0x000000100e008819 */ /* 0x100fe4000000120f */
[----:B------:R-:W-:Y:S02]  /*2c90*/  @!P0 PRMT R10, R53, 0x5410, R10 ;  /* 0x00005410350a8816 */ /* 0x000fe4000000000a */
[C---:B------:R-:W-:Y:S02]  /*2ca0*/  @!P0 PRMT R0, R27.reuse, 0x5432, R0 ;  /* 0x000054321b008816 */ /* 0x040fe40000000000 */
[----:B------:R-:W-:Y:S01]  /*2cb0*/  @!P0 SHF.R.U32.HI R14, RZ, 0x10, R15 ;  /* 0x00000010ff0e8819 */ /* 0x000fe2000001160f */
[----:B------:R-:W-:Y:S01]  /*2cc0*/  @!P0 IMAD.U32 R8, R10, 0x10000, RZ ;  /* 0x000100000a088824 */ /* 0x000fe200078e00ff */
[----:B------:R-:W-:Y:S01]  /*2cd0*/  @!P0 SHF.R.U32.HI R44, RZ, 0x10, R45 ;  /* 0x00000010ff2c8819 */ /* 0x000fe2000001162d */
[----:B------:R-:W-:Y:S01]  /*2ce0*/  @!P0 IMAD.U32 R7, R0, 0x10000, RZ ;  /* 0x0001000000078824 */ /* 0x000fe200078e00ff */
        /* <DEDUP_REMOVED lines=41> */
.L_x_1135:
[----:B------:R-:W-:Y:S05]  /*2f80*/  BSYNC B0 ;  /* 0x0000000000007941 */ /* 0x000fea0003800000 */
.L_x_1134:
        /* <DEDUP_REMOVED lines=25> */
[-C--:B------:R-:W-:Y:S01]  /*3120*/  @!P0 FMUL.FTZ R2, R3, R5.reuse ;  /* 0x0000000503028220 */ /* 0x080fe20000410000 */
        /* <DEDUP_REMOVED lines=29> */
.L_x_1133:
[----:B------:R-:W-:Y:S05]  /*3300*/  BSYNC B1 ;  /* 0x0000000000017941 */ /* 0x000fea0003800000 */
.L_x_1132:
        /* <DEDUP_REMOVED lines=55> */
.L_x_1138:
[----:B------:R-:W-:Y:S05]  /*3680*/  BSYNC B0 ;  /* 0x0000000000007941 */ /* 0x000fea0003800000 */
.L_x_1137:
        /* <DEDUP_REMOVED lines=56> */
.L_x_1121:
[----:B------:R-:W-:Y:S01]  /*3a10*/  ISETP.GE.AND P2, PT, R140, R73, PT ;  /* 0x000000498c00720c */ /* 0x000fe20003f46270 */
[----:B------:R-:W-:Y:S01]  /*3a20*/  CS2R R26, SRZ ;  /* 0x00000000001a7805 */ /* 0x000fe2000001ff00 */
[----:B------:R-:W-:Y:S01]  /*3a30*/  IADD3 R69, -R70, c[0x0][0x1d4], RZ ;  /* 0x0000750046457a10 */ /* 0x000fe20007ffe1ff */
        /* <DEDUP_REMOVED lines=9> */
[----:B------:R-:W-:Y:S05]  /*3ad0*/  BSSY B0, `(.L_x_1139) ;  /* 0x00000c7000007945 */ /* 0x000fea0003800000 */
        /* <DEDUP_REMOVED lines=17> */
[----:B------:R-:W-:Y:S02]  /*3bf0*/  @!P0 LEA.HI.X R15, R7, c[0x0][0x274], R13, 0x1, P3 ;  /* 0x00009d00070f8a11 */ /* 0x000fe400018f0c0d */
[C---:B------:R-:W-:Y:S04]  /*3c00*/  @!P0 LEA R16, P3, R10.reuse, c[0x0][0x288], 0x1 ;  /* 0x0000a2000a108a11 */ /* 0x040fe800078608ff */
[----:B------:R-:W-:Y:S02]  /*3c10*/  @!P0 LEA.HI.X R17, R10, c[0x0][0x28c], R17, 0x1, P3 ;  /* 0x0000a3000a118a11 */ /* 0x000fe400018f0c11 */
[-C--:B------:R-:W-:Y:S03]  /*3c20*/  ISETP.GE.AND P3, PT, R89, R73.reuse, PT ;  /* 0x000000495900720c */ /* 0x080fe60003f66270 */
[----:B------:R3:W4:Y:S01]  /*3c30*/  @!P0 LDG.E.128 R60, [R16.64] ;  /* 0x00000006103c8981 */ /* 0x000722000c1e1d00 */
[----:B------:R-:W-:Y:S11]  /*3c40*/  ISETP.GE.OR P3, PT, R36, c[0x0][0x27c], P3 ;  /* 0x00009f0024007a0c */ /* 0x000ff60001f66670 */
[----:B------:R-:W-:Y:S02]  /*3c50*/  @!UPT UIADD3 URZ, URZ, URZ, URZ ;  /* 0x0000003f3f3ff290 */ /* 0x000fe4000fffe03f */
[----:B------:R-:W-:Y:S02]  /*3c60*/  @!P3 IADD3 R0, P4, R102, R56, RZ ;  /* 0x000000386600b210 */ /* 0x000fe40007f9e0ff */
[----:B------:R-:W-:Y:S03]  /*3c70*/  CS2R R56, SRZ ;  /* 0x0000000000387805 */ /* 0x000fe6000001ff00 */
[----:B------:R-:W-:Y:S01]  /*3c80*/  @!P3 IMAD.X R5, R29, 0x1, R112, P4 ;  /* 0x000000011d05b824 */ /* 0x000fe200020e0670 */
[C---:B------:R-:W-:Y:S01]  /*3c90*/  @!P3 LEA R20, P4, R0.reuse, c[0x0][0x270], 0x1 ;  /* 0x00009c000014ba11 */ /* 0x040fe200078808ff */
[----:B------:R-:W-:Y:S01]  /*3ca0*/  CS2R R28, SRZ ;  /* 0x00000000001c7805 */ /* 0x000fe2000001ff00 */
[----:B------:R-:W4:Y:S01]  /*3cb0*/  @!P2 LDG.E.128 R56, [R8.64] ;  /* 0x000000060838a981 */ /* 0x000f22000c1e1d00 */
[----:B------:R-:W-:Y:S02]  /*3cc0*/  ISETP.GE.OR P2, PT, R89, R73, P5 ;  /* 0x000000495900720c */ /* 0x000fe40002f46670 */
[----:B------:R-:W-:Y:S01]  /*3cd0*/  @!P3 LEA.HI.X R21, R0, c[0x0][0x274], R5, 0x1, P4 ;  /* 0x00009d000015ba11 */ /* 0x000fe200020f0c05 */
[----:B---3--:R-:W-:Y:S04]  /*3ce0*/  CS2R R16, SRZ ;  /* 0x0000000000107805 */ /* 0x008fe8000001ff00 */
[----:B------:R3:W4:Y:S01]  /*3cf0*/  @!P0 LDG.E.128 R28, [R14.64] ;  /* 0x000000060e1c8981 */ /* 0x000722000c1e1d00 */
[----:B------:R-:W-:Y:S05]  /*3d00*/  @!P3 IADD3 R64, P0, R98, R64, RZ ;  /* 0x000000406240b210 */ /* 0x000fea0007f1e0ff */
[----:B------:R-:W-:Y:S01]  /*3d10*/  @!P3 IMAD.X R0, R35, 0x1, R111, P0 ;  /* 0x000000012300b824 */ /* 0x000fe200000e066f */
[C---:B-1----:R-:W-:Y:S01]  /*3d20*/  @!P3 LEA R2, P0, R64.reuse, c[0x0][0x288], 0x1 ;  /* 0x0000a2004002ba11 */ /* 0x042fe200078008ff */
[----:B------:R1:W5:Y:S03]  /*3d30*/  @!P3 LDG.E.128 R16, [R20.64] ;  /* 0x000000061410b981 */ /* 0x000366000c1e1d00 */
[----:B------:R-:W-:Y:S02]  /*3d40*/  @!P3 LEA.HI.X R3, R64, c[0x0][0x28c], R0, 0x1, P0 ;  /* 0x0000a3004003ba11 */ /* 0x000fe400000f0c00 */
[----:B------:R-:W-:Y:S03]  /*3d50*/  ISETP.GE.AND P0, PT, R36, c[0x0][0x27c], PT ;  /* 0x00009f0024007a0c */ /* 0x000fe60003f06270 */
[----:B------:R1:W5:Y:S01]  /*3d60*/  @!P3 LDG.E.128 R44, [R2.64] ;  /* 0x00000006022cb981 */ /* 0x000362000c1e1d00 */
[----:B--2---:R-:W-:Y:S02]  /*3d70*/  IMAD.MOV.U32 R5, RZ, RZ, R26 ;  /* 0x000000ffff057224 */ /* 0x004fe400078e001a */
[----:B-1----:R-:W-:Y:S02]  /*3d80*/  IMAD.MOV.U32 R3, RZ, RZ, R27 ;  /* 0x000000ffff037224 */ /* 0x002fe400078e001b */
[----:B------:R-:W-:Y:S02]  /*3d90*/  IMAD.MOV.U32 R2, RZ, RZ, R24 ;  /* 0x000000ffff027224 */ /* 0x000fe400078e0018 */
[----:B------:R-:W-:Y:S01]  /*3da0*/  IMAD.MOV.U32 R0, RZ, RZ, R25 ;  /* 0x000000ffff007224 */ /* 0x000fe200078e0019 */
[----:B------:R-:W-:Y:S04]  /*3db0*/  PRMT R35, R3, 0x5410, R5 ;  /* 0x0000541003237816 */ /* 0x000fe80000000005 */
[----:B---3--:R-:W-:Y:S01]  /*3dc0*/  PRMT R15, R0, 0x5410, R2 ;  /* 0x00005410000f7816 */ /* 0x008fe20000000002 */
[----:B----4-:R-:W-:Y:S02]  /*3dd0*/  IMAD.MOV.U32 R5, RZ, RZ, R58 ;  /* 0x000000ffff057224 */ /* 0x010fe400078e003a */
[----:B------:R-:W-:Y:S02]  /*3de0*/  IMAD.MOV.U32 R3, RZ, RZ, R59 ;  /* 0x000000ffff037224 */ /* 0x000fe400078e003b */
        /* <DEDUP_REMOVED lines=17> */
[----:B------:R-:W-:Y:S01]  /*3f00*/  SEL R0, R70, R69, !P1 ;  /* 0x0000004546007207 */ /* 0x000fe20004800000 */
[----:B------:R-:W1:Y:S01]  /*3f10*/  LDS.128 R52, [R128+0x5080] ;  /* 0x0050800080347984 */ /* 0x000e620000000c00 */
[----:B------:R-:W-:Y:S01]  /*3f20*/  IADD3 R5, P2, R156, R74, RZ ;  /* 0x0000004a9c057210 */ /* 0x000fe20007f5e0ff */
[----:B-----5:R-:W-:Y:S01]  /*3f30*/  IMAD.MOV.U32 R13, RZ, RZ, R46 ;  /* 0x000000ffff0d7224 */ /* 0x020fe200078e002e */
[----:B------:R-:W-:Y:S02]  /*3f40*/  SHF.R.S32.HI R2, RZ, 0x1f, R0 ;  /* 0x0000001fff027819 */ /* 0x000fe40000011400 */
[----:B------:R-:W-:Y:S01]  /*3f50*/  @!P0 SHF.R.U64 R14, R44, 0x10, R45 ;  /* 0x000000102c0e8819 */ /* 0x000fe2000000122d */
[----:B------:R-:W-:Y:S01]  /*3f60*/  IMAD.X R7, R82, 0x1, R119, P2 ;  /* 0x0000000152077824 */ /* 0x000fe200010e0677 */
[----:B------:R-:W-:Y:S02]  /*3f70*/  LEA.HI R0, R2, R0, RZ, 0x4 ;  /* 0x0000000002007211 */ /* 0x000fe400078f20ff */
[----:B------:R-:W-:Y:S02]  /*3f80*/  IADD3 R8, P3, P2, R90, R5, R108 ;  /* 0x000000055a087210 */ /* 0x000fe40007a7e06c */
[----:B------:R-:W-:Y:S02]  /*3f90*/  LEA.HI.SX32 R0, R0, R68, 0x1c ;  /* 0x0000004400007211 */ /* 0x000fe400078fe2ff */
[----:B------:R-:W-:Y:S02]  /*3fa0*/  IADD3.X R10, R92, R7, R115, P3, P2 ;  /* 0x000000075c0a7210 */ /* 0x000fe40001fe4473 */
[----:B------:R-:W-:Y:S01]  /*3fb0*/  @!P0 SHF.R.U32.HI R41, RZ, 0x10, R45 ;  /* 0x00000010ff298819 */ /* 0x000fe2000001162d */
[----:B------:R-:W-:Y:S01]  /*3fc0*/  IMAD.SHL.U32 R3, R0, 0x8, RZ ;  /* 0x0000000800037824 */ /* 0x000fe200078e00ff */
[--C-:B------:R-:W-:Y:S01]  /*3fd0*/  @!P0 SHF.R.U64 R42, R46, 0x10, R47.reuse ;  /* 0x000000102e2a8819 */ /* 0x100fe2000000122f */
[--C-:B------:R-:W-:Y:S01]  /*3fe0*/  IMAD.MOV.U32 R46, RZ, RZ, R47.reuse ;  /* 0x000000ffff2e7224 */ /* 0x100fe200078e002f */
[----:B------:R-:W-:Y:S02]  /*3ff0*/  @!P0 SHF.R.U32.HI R43, RZ, 0x10, R47 ;  /* 0x00000010ff2b8819 */ /* 0x000fe4000001162f */
[----:B------:R-:W-:Y:S02]  /*4000*/  ISETP.GE.AND P2, PT, R3, c[0x0][0x1d4], PT ;  /* 0x0000750003007a0c */ /* 0x000fe40003f46270 */
[----:B------:R-:W-:Y:S11]  /*4010*/  @!P0 PRMT R49, R46, 0x5410, R43 ;  /* 0x000054102e318816 */ /* 0x000ff6000000002b */
[--C-:B------:R-:W-:Y:S02]  /*4020*/  @!P2 IADD3 R2, P4, P3, R90, R5, R3.reuse ;  /* 0x000000055a02a210 */ /* 0x100fe40007b9e003 */
[----:B------:R-:W-:Y:S02]  /*4030*/  @!P2 SHF.R.S32.HI R9, RZ, 0x1f, R3 ;  /* 0x0000001fff09a819 */ /* 0x000fe40000011403 */
[----:B------:R-:W-:Y:S01]  /*4040*/  @!P0 SHF.R.U64 R5, R16, 0x10, R17 ;  /* 0x0000001010058819 */ /* 0x000fe20000001211 */
[C---:B-1----:R-:W-:Y:S01]  /*4050*/  @!P0 IMAD.U32 R48, R55.reuse, 0x10000, RZ ;  /* 0x0001000037308824 */ /* 0x042fe200078e00ff */
[----:B------:R-:W-:Y:S01]  /*4060*/  @!P2 IADD3.X R7, R92, R7, R9, P4, P3 ;  /* 0x000000075c07a210 */ /* 0x000fe200027e6409 */
[----:B------:R-:W-:Y:S01]  /*4070*/  IMAD.MOV.U32 R9, RZ, RZ, R44 ;  /* 0x000000ffff097224 */ /* 0x000fe200078e002c */
[----:B------:R-:W-:Y:S01]  /*4080*/  LEA R84, P3, R8, c[0x0][0x1c8], 0x1 ;  /* 0x0000720008547a11 */ /* 0x000fe200078608ff */
[----:B------:R-:W-:Y:S01]  /*4090*/  IMAD.MOV.U32 R44, RZ, RZ, R45 ;  /* 0x000000ffff2c7224 */ /* 0x000fe200078e002d */
[----:B------:R-:W-:Y:S02]  /*40a0*/  @!P0 LOP3.LUT R46, R54, 0xffff0000, RZ, 0xc0, !PT ;  /* 0xffff0000362e8812 */ /* 0x000fe400078ec0ff */
[----:B------:R-:W-:Y:S01]  /*40b0*/  LEA.HI.X R85, R8, c[0x0][0x1cc], R10, 0x1, P3 ;  /* 0x0000730008557a11 */ /* 0x000fe200018f0c0a */
[----:B------:R-:W-:Y:S01]  /*40c0*/  IMAD.MOV.U32 R8, RZ, RZ, R19 ;  /* 0x000000ffff087224 */ /* 0x000fe200078e0013 */
[C---:B------:R-:W-:Y:S02]  /*40d0*/  @!P2 LEA R80, P3, R2.reuse, c[0x0][0x1c8], 0x1 ;  /* 0x000072000250aa11 */ /* 0x040fe400078608ff */
[----:B------:R-:W-:Y:S02]  /*40e0*/  @!P0 LOP3.LUT R50, R55, 0xffff0000, RZ, 0xc0, !PT ;  /* 0xffff000037328812 */ /* 0x000fe400078ec0ff */
[----:B------:R-:W-:Y:S02]  /*40f0*/  @!P2 LEA.HI.X R81, R2, c[0x0][0x1cc], R7, 0x1, P3 ;  /* 0x000073000251aa11 */ /* 0x000fe400018f0c07 */
[----:B------:R-:W-:Y:S02]  /*4100*/  SHF.R.S32.HI R2, RZ, 0x1f, R0 ;  /* 0x0000001fff027819 */ /* 0x000fe40000011400 */
[----:B------:R-:W-:Y:S02]  /*4110*/  @!P0 SHF.R.U64 R10, R18, 0x10, R19 ;  /* 0x00000010120a8819 */ /* 0x000fe40000001213 */
[----:B------:R-:W-:Y:S02]  /*4120*/  LEA.HI R0, R2, R0, RZ, 0x3 ;  /* 0x0000000002007211 */ /* 0x000fe400078f18ff */
[----:B------:R-:W-:Y:S01]  /*4130*/  LOP3.LUT R2, R118, 0x38, R3, 0xf8, !PT ;  /* 0x0000003876027812 */ /* 0x000fe200078ef803 */
[----:B------:R-:W-:Y:S01]  /*4140*/  IMAD.MOV.U32 R3, RZ, RZ, R16 ;  /* 0x000000ffff037224 */ /* 0x000fe200078e0010 */
[----:B------:R-:W-:Y:S02]  /*4150*/  SHF.R.S32.HI R0, RZ, 0x3, R0 ;  /* 0x00000003ff007819 */ /* 0x000fe40000011400 */
[----:B------:R-:W-:Y:S02]  /*4160*/  LOP3.LUT R2, R2, R170, RZ, 0x3c, !PT ;  /* 0x000000aa02027212 */ /* 0x000fe400078e3cff */
[----:B------:R-:W-:Y:S01]  /*4170*/  @!P0 PRMT R16, R44, 0x5410, R41 ;  /* 0x000054102c108816 */ /* 0x000fe20000000029 */
[----:B------:R-:W-:Y:S01]  /*4180*/  IMAD R0, R0, 0xc00, R6 ;  /* 0x00000c0000007824 */ /* 0x000fe200078e0206 */
[----:B------:R-:W-:Y:S02]  /*4190*/  @!P0 SHF.L.U32 R44, R54, 0x10, RZ ;  /* 0x00000010362c8819 */ /* 0x000fe400000006ff */
[----:B------:R-:W-:Y:S01]  /*41a0*/  @!P0 PRMT R45, R13, 0x5410, R42 ;  /* 0x000054100d2d8816 */ /* 0x000fe2000000002a */
[----:B------:R-:W-:Y:S01]  /*41b0*/  IMAD.IADD R0, R0, 0x1, R2 ;  /* 0x0000000100007824 */ /* 0x000fe200078e0202 */
[----:B------:R-:W-:Y:S01]  /*41c0*/  MOV R7, R17 ;  /* 0x0000001100077202 */ /* 0x000fe20000000f00 */
[----:B------:R-:W-:Y:S01]  /*41d0*/  @!P0 IMAD.U32 R13, R52, 0x10000, RZ ;  /* 0x00010000340d8824 */ /* 0x000fe200078e00ff */
[----:B------:R-:W-:Y:S01]  /*41e0*/  @!P0 SHF.R.U32.HI R2, RZ, 0x10, R17 ;  /* 0x00000010ff028819 */ /* 0x000fe20000011611 */
[----:B------:R-:W-:Y:S01]  /*41f0*/  IMAD.SHL.U32 R0, R0, 0x2, RZ ;  /* 0x0000000200007824 */ /* 0x000fe200078e00ff */
[----:B------:R-:W-:Y:S02]  /*4200*/  @!P0 PRMT R17, R9, 0x5410, R14 ;  /* 0x0000541009118816 */ /* 0x000fe4000000000e */
[----:B------:R-:W-:Y:S02]  /*4210*/  @!P0 PRMT R9, R3, 0x5410, R5 ;  /* 0x0000541003098816 */ /* 0x000fe40000000005 */
[----:B------:R1:W2:Y:S01]  /*4220*/  LDS.128 R20, [R0+0x5080] ;  /* 0x0050800000147984 */ /* 0x0002a20000000c00 */
[----:B------:R-:W-:Y:S02]  /*4230*/  @!P0 PRMT R7, R7, 0x5410, R2 ;  /* 0x0000541007078816 */ /* 0x000fe40000000002 */
[C---:B------:R-:W-:Y:S01]  /*4240*/  @!P0 IMAD.U32 R2, R9.reuse, 0x10000, RZ ;  /* 0x0001000009028824 */ /* 0x040fe200078e00ff */
[----:B------:R-:W-:Y:S02]  /*4250*/  @!P0 LOP3.LUT R9, R9, 0xffff0000, RZ, 0xc0, !PT ;  /* 0xffff000009098812 */ /* 0x000fe400078ec0ff */
[C---:B------:R-:W-:Y:S01]  /*4260*/  @!P0 IMAD.U32 R5, R7.reuse, 0x10000, RZ ;  /* 0x0001000007058824 */ /* 0x040fe200078e00ff */
[----:B------:R-:W-:Y:S02]  /*4270*/  @!P0 LOP3.LUT R7, R7, 0xffff0000, RZ, 0xc0, !PT ;  /* 0xffff000007078812 */ /* 0x000fe400078ec0ff */
[----:B------:R-:W-:Y:S01]  /*4280*/  @!P0 PRMT R10, R18, 0x5410, R10 ;  /* 0x00005410120a8816 */ /* 0x000fe2000000000a */
[----:B------:R-:W-:Y:S01]  /*4290*/  @!P0 IMAD.U32 R18, R16, 0x10000, RZ ;  /* 0x0001000010128824 */ /* 0x000fe200078e00ff */
[----:B-1----:R-:W-:Y:S01]  /*42a0*/  @!P0 SHF.R.U32.HI R0, RZ, 0x10, R19 ;  /* 0x00000010ff008819 */ /* 0x002fe20000011613 */
[----:B------:R-:W-:Y:S03]  /*42b0*/  @!P0 IMAD.U32 R19, R53, 0x10000, RZ ;  /* 0x0001000035138824 */ /* 0x000fe600078e00ff */
[----:B------:R-:W-:Y:S01]  /*42c0*/  @!P0 PRMT R14, R8, 0x5410, R0 ;  /* 0x00005410080e8816 */ /* 0x000fe20000000000 */
[----:B------:R-:W-:Y:S02]  /*42d0*/  @!P0 IMAD.U32 R8, R17, 0x10000, RZ ;  /* 0x0001000011088824 */ /* 0x000fe400078e00ff */
[----:B--2---:R-:W-:Y:S01]  /*42e0*/  @!P0 IMAD.U32 R3, R21, 0x10000, RZ ;  /* 0x0001000015038824 */ /* 0x004fe200078e00ff */
[----:B------:R-:W-:Y:S03]  /*42f0*/  @!P0 SHF.L.U32 R0, R20, 0x10, RZ ;  /* 0x0000001014008819 */ /* 0x000fe600000006ff */
[----:B------:R-:W-:Y:S02]  /*4300*/  @!P0 FMUL.FTZ R42, R3, R18 ;  /* 0x00000012032a8220 */ /* 0x000fe40000410000 */
[C---:B------:R-:W-:Y:S02]  /*4310*/  @!P0 FMUL.FTZ R41, R0.reuse, R8 ;  /* 0x0000000800298220 */ /* 0x040fe40000410000 */
[-C--:B------:R-:W-:Y:S02]  /*4320*/  @!P0 FMUL.FTZ R0, R0, R2.reuse ;  /* 0x0000000200008220 */ /* 0x080fe40000410000 */
[----:B------:R-:W-:Y:S01]  /*4330*/  @!P0 FFMA.FTZ R87, R13, R2, -R41 ;  /* 0x000000020d578223 */ /* 0x000fe20000010829 */
[----:B------:R-:W-:Y:S01]  /*4340*/  @!P0 LOP3.LUT R2, R21, 0xffff0000, RZ, 0xc0, !PT ;  /* 0xffff000015028812 */ /* 0x000fe200078ec0ff */
[----:B------:R-:W-:Y:S01]  /*4350*/  @!P0 FFMA.FTZ R0, R8, R13, R0 ;  /* 0x0000000d08008223 */ /* 0x000fe20000010000 */
[----:B------:R-:W-:Y:S01]  /*4360*/  @!P0 LOP3.LUT R8, R20, 0xffff0000, RZ, 0xc0, !PT ;  /* 0xffff000014088812 */ /* 0x000fe200078ec0ff */
[-C--:B------:R-:W-:Y:S01]  /*4370*/  @!P0 FFMA.FTZ R86, R19, R5.reuse, -R42 ;  /* 0x0000000513568223 */ /* 0x080fe2000001082a */
[----:B------:R-:W-:Y:S01]  /*4380*/  @!P0 LOP3.LUT R42, R53, 0xffff0000, RZ, 0xc0, !PT ;  /* 0xffff0000352a8812 */ /* 0x000fe200078ec0ff */
[----:B------:R-:W-:Y:S01]  /*4390*/  @!P0 FMUL.FTZ R3, R3, R5 ;  /* 0x0000000503038220 */ /* 0x000fe20000410000 */
[----:B------:R-:W-:Y:S01]  /*43a0*/  @!P0 LOP3.LUT R41, R16, 0xffff0000, RZ, 0xc0, !PT ;  /* 0xffff000010298812 */ /* 0x000fe200078ec0ff */
[----:B------:R-:W-:Y:S01]  /*43b0*/  @!P0 FMUL.FTZ R5, R2, R7 ;  /* 0x0000000702058220 */ /* 0x000fe20000410000 */
[----:B------:R-:W-:Y:S02]  /*43c0*/  @!P0 LOP3.LUT R16, R17, 0xffff0000, RZ, 0xc0, !PT ;  /* 0xffff000011108812 */ /* 0x000fe400078ec0ff */
        /* <DEDUP_REMOVED lines=14> */
[-C--:B------:R-:W-:Y:S02]  /*44b0*/  @!P0 FMUL.FTZ R7, R7, R8.reuse ;  /* 0x0000000807078220 */ /* 0x080fe40000410000 */
[----:B------:R-:W-:Y:S01]  /*44c0*/  @!P0 FFMA.FTZ R78, R44, R8, -R13 ;  /* 0x000000082c4e8223 */ /* 0x000fe2000001080d */
[----:B------:R-:W-:Y:S01]  /*44d0*/  @!P0 LOP3.LUT R13, R23, 0xffff0000, RZ, 0xc0, !PT ;  /* 0xffff0000170d8812 */ /* 0x000fe200078ec0ff */
[-C--:B------:R-:W-:Y:S01]  /*44e0*/  @!P0 FMUL.FTZ R8, R9, R10.reuse ;  /* 0x0000000a09088220 */ /* 0x080fe20000410000 */
[----:B------:R-:W-:Y:S01]  /*44f0*/  @!P0 SHF.L.U32 R9, R23, 0x10, RZ ;  /* 0x0000001017098819 */ /* 0x000fe200000006ff */
[----:B------:R-:W-:Y:S02]  /*4500*/  @!P0 FFMA.FTZ R77, R46, R10, -R47 ;  /* 0x0000000a2e4d8223 */ /* 0x000fe4000001082f */
[C---:B------:R-:W-:Y:S01]  /*4510*/  @!P0 IMAD.U32 R47, R49.reuse, 0x10000, RZ ;  /* 0x00010000312f8824 */ /* 0x040fe200078e00ff */
[----:B------:R-:W-:Y:S01]  /*4520*/  @!P0 LOP3.LUT R49, R49, 0xffff0000, RZ, 0xc0, !PT ;  /* 0xffff000031318812 */ /* 0x000fe200078ec0ff */
[C---:B------:R-:W-:Y:S01]  /*4530*/  @!P0 IMAD.U32 R10, R14.reuse, 0x10000, RZ ;  /* 0x000100000e0a8824 */ /* 0x040fe200078e00ff */
[----:B------:R-:W-:Y:S01]  /*4540*/  @!P0 LOP3.LUT R14, R14, 0xffff0000, RZ, 0xc0, !PT ;  /* 0xffff00000e0e8812 */ /* 0x000fe200078ec0ff */
[----:B------:R-:W-:Y:S02]  /*4550*/  @!P0 FMUL.FTZ R51, R9, R47 ;  /* 0x0000002f09338220 */ /* 0x000fe40000410000 */
[----:B------:R-:W-:Y:S02]  /*4560*/  @!P0 FMUL.FTZ R76, R13, R49 ;  /* 0x000000310d4c8220 */ /* 0x000fe40000410000 */
[----:B------:R-:W-:Y:S01]  /*4570*/  @!P0 FFMA.FTZ R2, R16, R17, R2 ;  /* 0x0000001110028223 */ /* 0x000fe20000010002 */
[----:B------:R-:W-:Y:S01]  /*4580*/  @!P0 F2FP.BF16.PACK_AB R16, R77, R78 ;  /* 0x0000004e4d10823e */ /* 0x000fe200000010ff */
[----:B------:R-:W-:Y:S02]  /*4590*/  @!P0 FFMA.FTZ R3, R18, R19, R3 ;  /* 0x0000001312038223 */ /* 0x000fe40000010003 */
[----:B------:R-:W-:Y:S01]  /*45a0*/  @!P0 FFMA.FTZ R51, R48, R10, -R51 ;  /* 0x0000000a30338223 */ /* 0x000fe20000010833 */
[----:B------:R-:W-:Y:S01]  /*45b0*/  @!P0 F2FP.BF16.PACK_AB R0, R2, R0 ;  /* 0x000000000200823e */ /* 0x000fe200000010ff */
[----:B------:R-:W-:Y:S02]  /*45c0*/  @!P0 FFMA.FTZ R76, R50, R14, -R76 ;  /* 0x0000000e324c8223 */ /* 0x000fe4000001084c */
[----:B------:R-:W-:Y:S01]  /*45d0*/  @!P0 FFMA.FTZ R5, R41, R42, R5 ;  /* 0x0000002a29058223 */ /* 0x000fe20000010005 */
[----:B------:R-:W-:Y:S01]  /*45e0*/  @!P0 MOV R20, R0 ;  /* 0x0000000000148202 */ /* 0x000fe20000000f00 */
[----:B------:R-:W-:Y:S01]  /*45f0*/  @!P0 FMUL.FTZ R9, R9, R10 ;  /* 0x0000000a09098220 */ /* 0x000fe20000410000 */
[----:B------:R-:W-:Y:S01]  /*4600*/  @!P0 F2FP.BF16.PACK_AB R17, R76, R51 ;  /* 0x000000334c11823e */ /* 0x000fe200000010ff */
[----:B------:R-:W-:Y:S01]  /*4610*/  @!P0 FFMA.FTZ R7, R43, R44, R7 ;  /* 0x0000002c2b078223 */ /* 0x000fe20000010007 */
[----:B------:R-:W-:Y:S01]  /*4620*/  @!P0 F2FP.BF16.PACK_AB R3, R5, R3 ;  /* 0x000000030503823e */ /* 0x000fe200000010ff */
[----:B------:R-:W-:Y:S01]  /*4630*/  @!P0 FMUL.FTZ R10, R13, R14 ;  /* 0x0000000e0d0a8220 */ /* 0x000fe20000410000 */
[----:B------:R-:W-:Y:S01]  /*4640*/  @!P0 F2FP.BF16.PACK_AB R14, R83, R86 ;  /* 0x00000056530e823e */ /* 0x000fe200000010ff */
[----:B------:R-:W-:Y:S01]  /*4650*/  @!P0 FFMA.FTZ R8, R45, R46, R8 ;  /* 0x0000002e2d088223 */ /* 0x000fe20000010008 */
[----:B------:R-:W-:Y:S01]  /*4660*/  @!P0 F2FP.BF16.PACK_AB R13, R79, R87 ;  /* 0x000000574f0d823e */ /* 0x000fe200000010ff */
[----:B------:R-:W-:Y:S02]  /*4670*/  @!P0 FFMA.FTZ R9, R47, R48, R9 ;  /* 0x000000302f098223 */ /* 0x000fe40000010009 */
[----:B------:R-:W-:Y:S01]  /*4680*/  @!P0 FFMA.FTZ R10, R49, R50, R10 ;  /* 0x00000032310a8223 */ /* 0x000fe2000001000a */
[----:B------:R-:W-:Y:S01]  /*4690*/  @!P0 F2FP.BF16.PACK_AB R7, R8, R7 ;  /* 0x000000070807823e */ /* 0x000fe200000010ff */
[----:B------:R-:W-:Y:S02]  /*46a0*/  @!P0 IMAD.MOV.U32 R52, RZ, RZ, R13 ;  /* 0x000000ffff348224 */ /* 0x000fe400078e000d */
[----:B------:R-:W-:Y:S01]  /*46b0*/  @!P0 IMAD.MOV.U32 R53, RZ, RZ, R14 ;  /* 0x000000ffff358224 */ /* 0x000fe200078e000e */
[----:B------:R-:W-:Y:S01]  /*46c0*/  @!P0 F2FP.BF16.PACK_AB R9, R10, R9 ;  /* 0x000000090a09823e */ /* 0x000fe200000010ff */
[----:B------:R-:W-:Y:S02]  /*46d0*/  @!P0 IMAD.MOV.U32 R54, RZ, RZ, R16 ;  /* 0x000000ffff368224 */ /* 0x000fe400078e0010 */
[----:B------:R-:W-:Y:S02]  /*46e0*/  @!P0 IMAD.MOV.U32 R55, RZ, RZ, R17 ;  /* 0x000000ffff378224 */ /* 0x000fe400078e0011 */
[----:B------:R-:W-:Y:S02]  /*46f0*/  @!P0 IMAD.MOV.U32 R21, RZ, RZ, R3 ;  /* 0x000000ffff158224 */ /* 0x000fe400078e0003 */
[----:B------:R-:W-:Y:S01]  /*4700*/  @!P0 IMAD.MOV.U32 R22, RZ, RZ, R7 ;  /* 0x000000ffff168224 */ /* 0x000fe200078e0007 */
[----:B------:R1:W-:Y:S01]  /*4710*/  STG.E.128 [R84.64], R52 ;  /* 0x0000003454007986 */ /* 0x0003e2000c101d06 */
[----:B------:R-:W-:Y:S07]  /*4720*/  @!P0 IMAD.MOV.U32 R23, RZ, RZ, R9 ;  /* 0x000000ffff178224 */ /* 0x000fee00078e0009 */
[----:B------:R1:W-:Y:S02]  /*4730*/  @!P2 STG.E.128 [R80.64], R20 ;  /* 0x000000145000a986 */ /* 0x0003e4000c101d06 */
.L_x_1140:
[----:B------:R-:W-:Y:S05]  /*4740*/  BSYNC B0 ;  /* 0x0000000000007941 */ /* 0x000fea0003800000 */
.L_x_1139:
[----:B------:R-:W-:Y:S01]  /*4750*/  ISETP.GE.OR P2, PT, R140, R73, P5 ;  /* 0x000000498c00720c */ /* 0x000fe20002f46670 */
[----:B------:R-:W-:Y:S01]  /*4760*/  @!UPT UIADD3 URZ, URZ, URZ, URZ ;  /* 0x0000003f3f3ff290 */ /* 0x000fe2000fffe03f */
[----:B------:R-:W-:Y:S11]  /*4770*/  BSSY B0, `(.L_x_1141) ;  /* 0x0000080000007945 */ /* 0x000ff60003800000 */
[----:B------:R-:W-:-:S05]  /*4780*/  @P2 BRA `(.L_x_1142) ;  /* 0x000007e000002947 */ /* 0x000fca0003800000 */
[----:B------:R-:W-:Y:S01]  /*4790*/  SEL R0, R70, R69, !P1 ;  /* 0x0000004546007207 */ /* 0x000fe20004800000 */
[----:B------:R-:W2:Y:S01]  /*47a0*/  LDS.128 R48, [R127+0x5080] ;  /* 0x005080007f307984 */ /* 0x000ea20000000c00 */
[----:B------:R-:W-:Y:S02]  /*47b0*/  IADD3 R5, P2, R160, R74, RZ ;  /* 0x0000004aa0057210 */ /* 0x000fe40007f5e0ff */
[----:B------:R-:W-:Y:S02]  /*47c0*/  SHF.R.S32.HI R2, RZ, 0x1f, R0 ;  /* 0x0000001fff027819 */ /* 0x000fe40000011400 */
[----:B------:R-:W-:Y:S01]  /*47d0*/  @!P0 SHF.R.U32.HI R13, RZ, 0x10, R59 ;  /* 0x00000010ff0d8819 */ /* 0x000fe2000001163b */
[----:B------:R-:W-:Y:S01]  /*47e0*/  IMAD.X R7, R82, 0x1, R130, P2 ;  /* 0x0000000152077824 */ /* 0x000fe200010e0682 */
[----:B------:R-:W-:Y:S02]  /*47f0*/  LEA.HI R0, R2, R0, RZ, 0x4 ;  /* 0x0000000002007211 */ /* 0x000fe400078f20ff */
[----:B------:R-:W-:Y:S02]  /*4800*/  IADD3 R8, P3, P2, R90, R5, R108 ;  /* 0x000000055a087210 */ /* 0x000fe40007a7e06c */
[----:B------:R-:W-:Y:S02]  /*4810*/  LEA.HI.SX32 R0, R0, R68, 0x1c ;  /* 0x0000004400007211 */ /* 0x000fe400078fe2ff */
[----:B------:R-:W-:Y:S03]  /*4820*/  IADD3.X R10, R92, R7, R115, P3, P2 ;  /* 0x000000075c0a7210 */ /* 0x000fe60001fe4473 */
[----:B------:R-:W-:Y:S05]  /*4830*/  IMAD.SHL.U32 R3, R0, 0x8, RZ ;  /* 0x0000000800037824 */ /* 0x000fea00078e00ff */
[----:B------:R-:W-:Y:S11]  /*4840*/  ISETP.GE.AND P2, PT, R3, c[0x0][0x1d4], PT ;  /* 0x0000750003007a0c */ /* 0x000ff60003f46270 */
[----:B------:R-:W-:Y:S02]  /*4850*/  @!UPT UIADD3 URZ, URZ, URZ, URZ ;  /* 0x0000003f3f3ff290 */ /* 0x000fe4000fffe03f */
[--C-:B------:R-:W-:Y:S02]  /*4860*/  @!P2 IADD3 R2, P4, P3, R90, R5, R3.reuse ;  /* 0x000000055a02a210 */ /* 0x100fe40007b9e003 */
[----:B------:R-:W-:Y:S02]  /*4870*/  @!P2 SHF.R.S32.HI R9, RZ, 0x1f, R3 ;  /* 0x0000001fff09a819 */ /* 0x000fe40000011403 */
[----:B------:R-:W-:Y:S01]  /*4880*/  @!P0 SHF.R.U32.HI R5, RZ, 0x10, R27 ;  /* 0x00000010ff058819 */ /* 0x000fe2000001161b */
[----:B-12---:R-:W-:Y:S01]  /*4890*/  @!P0 IMAD.U32 R22, R49, 0x10000, RZ ;  /* 0x0001000031168824 */ /* 0x006fe200078e00ff */
[----:B------:R-:W-:Y:S01]  /*48a0*/  @!P2 IADD3.X R7, R92, R7, R9, P4, P3 ;  /* 0x000000075c07a210 */ /* 0x000fe200027e6409 */
[C---:B------:R-:W-:Y:S01]  /*48b0*/  @!P0 IMAD.U32 R42, R51.reuse, 0x10000, RZ ;  /* 0x00010000332a8824 */ /* 0x040fe200078e00ff */
[C---:B------:R-:W-:Y:S02]  /*48c0*/  LEA R78, P3, R8.reuse, c[0x0][0x1c8], 0x1 ;  /* 0x00007200084e7a11 */ /* 0x040fe400078608ff */
[----:B-----5:R-:W-:Y:S02]  /*48d0*/  @!P0 LOP3.LUT R44, R51, 0xffff0000, RZ, 0xc0, !PT ;  /* 0xffff0000332c8812 */ /* 0x020fe400078ec0ff */
[----:B------:R-:W-:Y:S02]  /*48e0*/  LEA.HI.X R79, R8, c[0x0][0x1cc], R10, 0x1, P3 ;  /* 0x00007300084f7a11 */ /* 0x000fe400018f0c0a */
[----:B------:R-:W-:Y:S02]  /*48f0*/  @!P2 LEA R76, P3, R2, c[0x0][0x1c8], 0x1 ;  /* 0x00007200024caa11 */ /* 0x000fe400078608ff */
[----:B------:R-:W-:Y:S02]  /*4900*/  @!P0 SHF.R.U64 R10, R58, 0x10, R59 ;  /* 0x000000103a0a8819 */ /* 0x000fe4000000123b */
[----:B------:R-:W-:Y:S02]  /*4910*/  @!P2 LEA.HI.X R77, R2, c[0x0][0x1cc], R7, 0x1, P3 ;  /* 0x00007300024daa11 */ /* 0x000fe400018f0c07 */
[----:B------:R-:W-:Y:S02]  /*4920*/  SHF.R.S32.HI R2, RZ, 0x1f, R0 ;  /* 0x0000001fff027819 */ /* 0x000fe40000011400 */
[----:B------:R-:W-:Y:S02]  /*4930*/  @!P0 SHF.R.U64 R7, R56, 0x10, R57 ;  /* 0x0000001038078819 */ /* 0x000fe40000001239 */
[----:B------:R-:W-:Y:S02]  /*4940*/  LEA.HI R0, R2, R0, RZ, 0x3 ;  /* 0x0000000002007211 */ /* 0x000fe400078f18ff */
[----:B------:R-:W-:Y:S02]  /*4950*/  LOP3.LUT R2, R117, 0x38, R3, 0xf8, !PT ;  /* 0x0000003875027812 */ /* 0x000fe400078ef803 */
[----:B------:R-:W-:Y:S02]  /*4960*/  SHF.R.S32.HI R0, RZ, 0x3, R0 ;  /* 0x00000003ff007819 */ /* 0x000fe40000011400 */
[----:B------:R-:W-:Y:S02]  /*4970*/  LOP3.LUT R2, R2, R168, RZ, 0x3c, !PT ;  /* 0x000000a802027212 */ /* 0x000fe400078e3cff */
[----:B------:R-:W-:Y:S01]  /*4980*/  @!P0 SHF.R.U64 R3, R24, 0x10, R25 ;  /* 0x0000001018038819 */ /* 0x000fe20000001219 */
[----:B------:R-:W-:Y:S01]  /*4990*/  IMAD R0, R0, 0xc00, R11 ;  /* 0x00000c0000007824 */ /* 0x000fe200078e020b */
[----:B------:R-:W-:Y:S02]  /*49a0*/  @!P0 PRMT R20, R64, 0x5410, R7 ;  /* 0x0000541040148816 */ /* 0x000fe40000000007 */
[C---:B------:R-:W-:Y:S01]  /*49b0*/  @!P0 PRMT R9, R15.reuse, 0x5432, R3 ;  /* 0x000054320f098816 */ /* 0x040fe20000000003 */
[----:B------:R-:W-:Y:S01]  /*49c0*/  IMAD.IADD R0, R0, 0x1, R2 ;  /* 0x0000000100007824 */ /* 0x000fe200078e0202 */
[----:B------:R-:W-:Y:S02]  /*49d0*/  @!P0 SHF.R.U32.HI R8, RZ, 0x10, R57 ;  /* 0x00000010ff088819 */ /* 0x000fe40000011639 */
[----:B------:R-:W-:Y:S01]  /*49e0*/  @!P0 SHF.R.U32.HI R2, RZ, 0x10, R25 ;  /* 0x00000010ff028819 */ /* 0x000fe20000011619 */
[----:B------:R-:W-:Y:S01]  /*49f0*/  IMAD.SHL.U32 R0, R0, 0x2, RZ ;  /* 0x0000000200007824 */ /* 0x000fe200078e00ff */
[----:B------:R-:W-:Y:S01]  /*4a00*/  @!P0 PRMT R23, R64, 0x5432, R8 ;  /* 0x0000543240178816 */ /* 0x000fe20000000008 */
[----:B------:R-:W-:Y:S01]  /*4a10*/  @!P0 IMAD.U32 R8, R20, 0x10000, RZ ;  /* 0x0001000014088824 */ /* 0x000fe200078e00ff */
[----:B------:R-:W-:Y:S01]  /*4a20*/  @!P0 PRMT R7, R15, 0x5410, R2 ;  /* 0x000054100f078816 */ /* 0x000fe20000000002 */
[----:B------:R-:W-:Y:S01]  /*4a30*/  @!P0 IMAD.U32 R2, R9, 0x10000, RZ ;  /* 0x0001000009028824 */ /* 0x000fe200078e00ff */
[----:B------:R1:W2:Y:S01]  /*4a40*/  LDS.128 R16, [R0+0x5080] ;  /* 0x0050800000107984 */ /* 0x0002a20000000c00 */
[----:B------:R-:W-:Y:S01]  /*4a50*/  @!P0 IMAD.U32 R21, R23, 0x10000, RZ ;  /* 0x0001000017158824 */ /* 0x000fe200078e00ff */
[----:B------:R-:W-:Y:S02]  /*4a60*/  @!P0 PRMT R25, R65, 0x5410, R13 ;  /* 0x0000541041198816 */ /* 0x000fe4000000000d */
[----:B------:R-:W-:Y:S01]  /*4a70*/  @!P0 PRMT R13, R35, 0x5410, R5 ;  /* 0x00005410230d8816 */ /* 0x000fe20000000005 */
[C---:B------:R-:W-:Y:S01]  /*4a80*/  @!P0 IMAD.U32 R5, R7.reuse, 0x10000, RZ ;  /* 0x0001000007058824 */ /* 0x040fe200078e00ff */
[----:B------:R-:W-:Y:S01]  /*4a90*/  @!P0 LOP3.LUT R7, R7, 0xffff0000, RZ, 0xc0, !PT ;  /* 0xffff000007078812 */ /* 0x000fe200078ec0ff */
[----:B------:R-:W-:Y:S01]  /*4aa0*/  @!P0 IMAD.U32 R41, R25, 0x10000, RZ ;  /* 0x0001000019298824 */ /* 0x000fe200078e00ff */
[----:B------:R-:W-:Y:S02]  /*4ab0*/  @!P0 LOP3.LUT R23, R23, 0xffff0000, RZ, 0xc0, !PT ;  /* 0xffff000017178812 */ /* 0x000fe400078ec0ff */
[----:B------:R-:W-:Y:S02]  /*4ac0*/  @!P0 LOP3.LUT R9, R9, 0xffff0000, RZ, 0xc0, !PT ;  /* 0xffff000009098812 */ /* 0x000fe400078ec0ff */
[----:B------:R-:W-:Y:S02]  /*4ad0*/  @!P0 LOP3.LUT R43, R25, 0xffff0000, RZ, 0xc0, !PT ;  /* 0xffff0000192b8812 */ /* 0x000fe400078ec0ff */
[----:B-1----:R-:W-:Y:S02]  /*4ae0*/  @!P0 SHF.R.U64 R0, R26, 0x10, R27 ;  /* 0x000000101a008819 */ /* 0x002fe4000000121b */
[----:B------:R-:W-:Y:S01]  /*4af0*/  @!P0 PRMT R27, R65, 0x5432, R10 ;  /* 0x00005432411b8816 */ /* 0x000fe2000000000a */
[----:B------:R-:W-:Y:S01]  /*4b00*/  @!P0 IMAD.U32 R10, R48, 0x10000, RZ ;  /* 0x00010000300a8824 */ /* 0x000fe200078e00ff */
[----:B------:R-:W-:Y:S02]  /*4b10*/  @!P0 PRMT R14, R35, 0x5432, R0 ;  /* 0x00005432230e8816 */ /* 0x000fe40000000000 */
[----:B------:R-:W-:Y:S01]  /*4b20*/  @!P0 LOP3.LUT R35, R50, 0xffff0000, RZ, 0xc0, !PT ;  /* 0xffff000032238812 */ /* 0x000fe200078ec0ff */
[----:B--2---:R-:W-:Y:S02]  /*4b30*/  @!P0 IMAD.U32 R0, R16, 0x10000, RZ ;  /* 0x0001000010008824 */ /* 0x004fe400078e00ff */
[----:B------:R-:W-:Y:S02]  /*4b40*/  @!P0 IMAD.U32 R3, R17, 0x10000, RZ ;  /* 0x0001000011038824 */ /* 0x000fe400078e00ff */
[C---:B------:R-:W-:Y:S02]  /*4b50*/  @!P0 FMUL.FTZ R15, R0.reuse, R8 ;  /* 0x00000008000f8220 */ /* 0x040fe40000410000 */
[-C--:B------:R-:W-:Y:S02]  /*4b60*/  @!P0 FMUL.FTZ R0, R0, R2.reuse ;  /* 0x0000000200008220 */ /* 0x080fe40000410000 */
[----:B------:R-:W-:Y:S02]  /*4b70*/  @!P0 FMUL.FTZ R24, R3, R21 ;  /* 0x0000001503188220 */ /* 0x000fe40000410000 */
[----:B------:R-:W-:Y:S01]  /*4b80*/  @!P0 FFMA.FTZ R56, R10, R2, -R15 ;  /* 0x000000020a388223 */ /* 0x000fe2000001080f */
[----:B------:R-:W-:Y:S01]  /*4b90*/  @!P0 LOP3.LUT R2, R17, 0xffff0000, RZ, 0xc0, !PT ;  /* 0xffff000011028812 */ /* 0x000fe200078ec0ff */
[----:B------:R-:W-:Y:S01]  /*4ba0*/  @!P0 FFMA.FTZ R55, R22, R5, -R24 ;  /* 0x0000000516378223 */ /* 0x000fe20000010818 */
[----:B------:R-:W-:Y:S01]  /*4bb0*/  @!P0 LOP3.LUT R24, R49, 0xffff0000, RZ, 0xc0, !PT ;  /* 0xffff000031188812 */ /* 0x000fe200078ec0ff */
[----:B------:R-:W-:Y:S01]  /*4bc0*/  @!P0 FFMA.FTZ R0, R8, R10, R0 ;  /* 0x0000000a08008223 */ /* 0x000fe20000010000 */
[----:B------:R-:W-:Y:S01]  /*4bd0*/  @!P0 LOP3.LUT R8, R16, 0xffff0000, RZ, 0xc0, !PT ;  /* 0xffff000010088812 */ /* 0x000fe200078ec0ff */
[----:B------:R-:W-:Y:S01]  /*4be0*/  @!P0 FMUL.FTZ R10, R2, R23 ;  /* 0x00000017020a8220 */ /* 0x000fe20000410000 */
[----:B------:R-:W-:Y:S01]  /*4bf0*/  @!P0 LOP3.LUT R15, R20, 0xffff0000, RZ, 0xc0, !PT ;  /* 0xffff0000140f8812 */ /* 0x000fe200078ec0ff */
[----:B------:R-:W-:Y:S01]  /*4c00*/  @!P0 FMUL.FTZ R3, R3, R5 ;  /* 0x0000000503038220 */ /* 0x000fe20000410000 */
[----:B------:R-:W-:Y:S01]  /*4c10*/  @!P0 LOP3.LUT R20, R48, 0xffff0000, RZ, 0xc0, !PT ;  /* 0xffff000030148812 */ /* 0x000fe200078ec0ff */
[-C--:B------:R-:W-:Y:S02]  /*4c20*/  @!P0 FMUL.FTZ R5, R2, R7.reuse ;  /* 0x0000000702058220 */ /* 0x080fe40000410000 */
[----:B------:R-:W-:Y:S01]  /*4c30*/  @!P0 FFMA.FTZ R54, R24, R7, -R10 ;  /* 0x0000000718368223 */ /* 0x000fe2000001080a */
[C---:B------:R-:W-:Y:S01]  /*4c40*/  @!P0 SHF.L.U32 R7, R19.reuse, 0x10, RZ ;  /* 0x0000001013078819 */ /* 0x040fe200000006ff */
[C---:B------:R-:W-:Y:S01]  /*4c50*/  @!P0 FMUL.FTZ R26, R8.reuse, R15 ;  /* 0x0000000f081a8220 */ /* 0x040fe20000410000 */
[----:B------:R-:W-:Y:S01]  /*4c60*/  @!P0 LOP3.LUT R10, R19, 0xffff0000, RZ, 0xc0, !PT ;  /* 0xffff0000130a8812 */ /* 0x000fe200078ec0ff */
[-C--:B------:R-:W-:Y:S02]  /*4c70*/  @!P0 FMUL.FTZ R2, R8, R9.reuse ;  /* 0x0000000908028220 */ /* 0x080fe40000410000 */
[C---:B------:R-:W-:Y:S01]  /*4c80*/  @!P0 IMAD.U32 R8, R13.reuse, 0x10000, RZ ;  /* 0x000100000d088824 */ /* 0x040fe200078e00ff */
[----:B------:R-:W-:Y:S01]  /*4c90*/  @!P0 LOP3.LUT R13, R13, 0xffff0000, RZ, 0xc0, !PT ;  /* 0xffff00000d0d8812 */ /* 0x000fe200078ec0ff */
[----:B------:R-:W-:Y:S02]  /*4ca0*/  @!P0 FFMA.FTZ R53, R20, R9, -R26 ;  /* 0x0000000914358223 */ /* 0x000fe4000001081a */
[C---:B------:R-:W-:Y:S02]  /*4cb0*/  @!P0 FMUL.FTZ R25, R7.reuse, R41 ;  /* 0x0000002907198220 */ /* 0x040fe40000410000 */
[----:B------:R-:W-:Y:S02]  /*4cc0*/  @!P0 FMUL.FTZ R26, R10, R43 ;  /* 0x0000002b0a1a8220 */ /* 0x000fe40000410000 */
[-C--:B------:R-:W-:Y:S02]  /*4cd0*/  @!P0 FMUL.FTZ R9, R7, R8.reuse ;  /* 0x0000000807098220 */ /* 0x080fe40000410000 */
[----:B------:R-:W-:Y:S02]  /*4ce0*/  @!P0 FFMA.FTZ R52, R42, R8, -R25 ;  /* 0x000000082a348223 */ /* 0x000fe40000010819 */
[-C--:B------:R-:W-:Y:S02]  /*4cf0*/  @!P0 FMUL.FTZ R10, R10, R13.reuse ;  /* 0x0000000d0a0a8220 */ /* 0x080fe40000410000 */
[----:B------:R-:W-:Y:S01]  /*4d00*/  @!P0 FFMA.FTZ R47, R44, R13, -R26 ;  /* 0x0000000d2c2f8223 */ /* 0x000fe2000001081a */
[C---:B------:R-:W-:Y:S01]  /*4d10*/  @!P0 LOP3.LUT R13, R18.reuse, 0xffff0000, RZ, 0xc0, !PT ;  /* 0xffff0000120d8812 */ /* 0x040fe200078ec0ff */
[C---:B------:R-:W-:Y:S01]  /*4d20*/  @!P0 IMAD.U32 R25, R27.reuse, 0x10000, RZ ;  /* 0x000100001b198824 */ /* 0x040fe200078e00ff */
[----:B------:R-:W-:Y:S01]  /*4d30*/  @!P0 LOP3.LUT R27, R27, 0xffff0000, RZ, 0xc0, !PT ;  /* 0xffff00001b1b8812 */ /* 0x000fe200078ec0ff */
[----:B------:R-:W-:Y:S02]  /*4d40*/  @!P0 IMAD.U32 R7, R18, 0x10000, RZ ;  /* 0x0001000012078824 */ /* 0x000fe400078e00ff */
[C---:B------:R-:W-:Y:S01]  /*4d50*/  @!P0 IMAD.U32 R8, R14.reuse, 0x10000, RZ ;  /* 0x000100000e088824 */ /* 0x040fe200078e00ff */
[----:B------:R-:W-:Y:S01]  /*4d60*/  @!P0 LOP3.LUT R14, R14, 0xffff0000, RZ, 0xc0, !PT ;  /* 0xffff00000e0e8812 */ /* 0x000fe200078ec0ff */
[----:B------:R-:W-:Y:S02]  /*4d70*/  @!P0 IMAD.U32 R26, R50, 0x10000, RZ ;  /* 0x00010000321a8824 */ /* 0x000fe400078e00ff */
[----:B------:R-:W-:Y:S02]  /*4d80*/  @!P0 FMUL.FTZ R45, R7, R25 ;  /* 0x00000019072d8220 */ /* 0x000fe40000410000 */
[----:B------:R-:W-:Y:S01]  /*4d90*/  @!P0 FFMA.FTZ R2, R15, R20, R2 ;  /* 0x000000140f028223 */ /* 0x000fe20000010002 */
[----:B------:R-:W-:Y:S01]  /*4da0*/  @!P0 F2FP.BF16.PACK_AB R20, R47, R52 ;  /* 0x000000342f14823e */ /* 0x000fe200000010ff */
[----:B------:R-:W-:Y:S02]  /*4db0*/  @!P0 FMUL.FTZ R46, R13, R27 ;  /* 0x0000001b0d2e8220 */ /* 0x000fe40000410000 */
[----:B------:R-:W-:Y:S01]  /*4dc0*/  @!P0 FMUL.FTZ R7, R7, R8 ;  /* 0x0000000807078220 */ /* 0x000fe20000410000 */
[----:B------:R-:W-:Y:S01]  /*4dd0*/  @!P0 F2FP.BF16.PACK_AB R0, R2, R0 ;  /* 0x000000000200823e */ /* 0x000fe200000010ff */
[----:B------:R-:W-:Y:S02]  /*4de0*/  @!P0 FFMA.FTZ R3, R21, R22, R3 ;  /* 0x0000001615038223 */ /* 0x000fe40000010003 */
[----:B------:R-:W-:Y:S02]  /*4df0*/  @!P0 FFMA.FTZ R45, R26, R8, -R45 ;  /* 0x000000081a2d8223 */ /* 0x000fe4000001082d */
[----:B------:R-:W-:Y:S01]  /*4e00*/  @!P0 FMUL.FTZ R8, R13, R14 ;  /* 0x0000000e0d088220 */ /* 0x000fe20000410000 */
[----:B------:R-:W-:Y:S01]  /*4e10*/  @!P0 F2FP.BF16.PACK_AB R13, R53, R56 ;  /* 0x00000038350d823e */ /* 0x000fe200000010ff */
[----:B------:R-:W-:Y:S02]  /*4e20*/  @!P0 FFMA.FTZ R5, R23, R24, R5 ;  /* 0x0000001817058223 */ /* 0x000fe40000010005 */
[----:B------:R-:W-:Y:S01]  /*4e30*/  @!P0 FFMA.FTZ R46, R35, R14, -R46 ;  /* 0x0000000e232e8223 */ /* 0x000fe2000001082e */
[----:B------:R-:W-:Y:S01]  /*4e40*/  @!P0 F2FP.BF16.PACK_AB R14, R54, R55 ;  /* 0x00000037360e823e */ /* 0x000fe200000010ff */
[----:B------:R-:W-:Y:S01]  /*4e50*/  @!P0 FFMA.FTZ R7, R25, R26, R7 ;  /* 0x0000001a19078223 */ /* 0x000fe20000010007 */
[----:B------:R-:W-:Y:S01]  /*4e60*/  @!P0 F2FP.BF16.PACK_AB R3, R5, R3 ;  /* 0x000000030503823e */ /* 0x000fe200000010ff */
[----:B------:R-:W-:Y:S01]  /*4e70*/  @!P0 FFMA.FTZ R8, R27, R35, R8 ;  /* 0x000000231b088223 */ /* 0x000fe20000010008 */
[----:B------:R-:W-:Y:S01]  /*4e80*/  @!P0 F2FP.BF16.PACK_AB R15, R46, R45 ;  /* 0x0000002d2e0f823e */ /* 0x000fe200000010ff */
[----:B------:R-:W-:Y:S02]  /*4e90*/  @!P0 FFMA.FTZ R9, R41, R42, R9 ;  /* 0x0000002a29098223 */ /* 0x000fe40000010009 */
[----:B------:R-:W-:Y:S01]  /*4ea0*/  @!P0 FFMA.FTZ R10, R43, R44, R10 ;  /* 0x0000002c2b0a8223 */ /* 0x000fe2000001000a */
[----:B------:R-:W-:Y:S01]  /*4eb0*/  @!P0 MOV R50, R15 ;  /* 0x0000000f00328202 */ /* 0x000fe20000000f00 */
[----:B------:R-:W-:Y:S01]  /*4ec0*/  @!P0 IMAD.MOV.U32 R48, RZ, RZ, R13 ;  /* 0x000000ffff308224 */ /* 0x000fe200078e000d */
[----:B------:R-:W-:Y:S01]  /*4ed0*/  @!P0 F2FP.BF16.PACK_AB R7, R8, R7 ;  /* 0x000000070807823e */ /* 0x000fe200000010ff */
[----:B------:R-:W-:Y:S01]  /*4ee0*/  @!P0 IMAD.MOV.U32 R49, RZ, RZ, R14 ;  /* 0x000000ffff318224 */ /* 0x000fe200078e000e */
[----:B------:R-:W-:Y:S01]  /*4ef0*/  @!P0 F2FP.BF16.PACK_AB R9, R10, R9 ;  /* 0x000000090a09823e */ /* 0x000fe200000010ff */
[----:B------:R-:W-:Y:S02]  /*4f00*/  @!P0 IMAD.MOV.U32 R51, RZ, RZ, R20 ;  /* 0x000000ffff338224 */ /* 0x000fe400078e0014 */
[----:B------:R-:W-:Y:S02]  /*4f10*/  @!P0 IMAD.MOV.U32 R16, RZ, RZ, R0 ;  /* 0x000000ffff108224 */ /* 0x000fe400078e0000 */
[----:B------:R-:W-:Y:S01]  /*4f20*/  @!P0 IMAD.MOV.U32 R17, RZ, RZ, R3 ;  /* 0x000000ffff118224 */ /* 0x000fe200078e0003 */
[----:B------:R1:W-:Y:S01]  /*4f30*/  STG.E.128 [R78.64], R48 ;  /* 0x000000304e007986 */ /* 0x0003e2000c101d06 */
[----:B------:R-:W-:Y:S02]  /*4f40*/  @!P0 IMAD.MOV.U32 R18, RZ, RZ, R7 ;  /* 0x000000ffff128224 */ /* 0x000fe400078e0007 */
[----:B------:R-:W-:Y:S05]  /*4f50*/  @!P0 IMAD.MOV.U32 R19, RZ, RZ, R9 ;  /* 0x000000ffff138224 */ /* 0x000fea00078e0009 */
[----:B------:R1:W-:Y:S02]  /*4f60*/  @!P2 STG.E.128 [R76.64], R16 ;  /* 0x000000104c00a986 */ /* 0x0003e4000c101d06 */
.L_x_1142:
[----:B------:R-:W-:Y:S05]  /*4f70*/  BSYNC B0 ;  /* 0x0000000000007941 */ /* 0x000fea0003800000 */
.L_x_1141:
[----:B------:R-:W-:Y:S05]  /*4f80*/  IADD3 R74, P2, R158, R74, RZ ;  /* 0x0000004a9e4a7210 */ /* 0x000fea0007f5e0ff */
[----:B------:R-:W-:Y:S01]  /*4f90*/  IMAD.X R64, R82, 0x1, R129, P2 ;  /* 0x0000000152407824 */ /* 0x000fe200010e0681 */
[----:B------:R-:W-:Y:S11]  /*4fa0*/  ISETP.GE.OR P2, PT, R139, R73, P5 ;  /* 0x000000498b00720c */ /* 0x000ff60002f46670 */
[----:B------:R-:W-:Y:S02]  /*4fb0*/  @!UPT UIADD3 URZ, URZ, URZ, URZ ;  /* 0x0000003f3f3ff290 */ /* 0x000fe4000fffe03f */
[----:B------:R-:W-:-:S05]  /*4fc0*/  @P2 BRA `(.L_x_1136) ;  /* 0x000009e000002947 */ /* 0x000fca0003800000 */
[----:B------:R-:W-:Y:S01]  /*4fd0*/  SEL R0, R70, R69, !P1 ;  /* 0x0000004546007207 */ /* 0x000fe20004800000 */
[----:B-----5:R-:W2:Y:S01]  /*4fe0*/  LDS.128 R44, [R126+0x5080] ;  /* 0x005080007e2c7984 */ /* 0x020ea20000000c00 */
[----:B------:R-:W-:Y:S02]  /*4ff0*/  @!P0 SHF.R.U32.HI R3, RZ, 0x10, R61 ;  /* 0x00000010ff038819 */ /* 0x000fe4000001163d */
[----:B------:R-:W-:Y:S02]  /*5000*/  SHF.R.S32.HI R2, RZ, 0x1f, R0 ;  /* 0x0000001fff027819 */ /* 0x000fe40000011400 */
[----:B------:R-:W-:Y:S02]  /*5010*/  IADD3 R13, P3, P2, R90, R74, R108 ;  /* 0x0000004a5a0d7210 */ /* 0x000fe40007a7e06c */
[----:B------:R-:W-:Y:S02]  /*5020*/  LEA.HI R0, R2, R0, RZ, 0x4 ;  /* 0x0000000002007211 */ /* 0x000fe400078f20ff */
[----:B------:R-:W-:Y:S02]  /*5030*/  IADD3.X R14, R92, R64, R115, P3, P2 ;  /* 0x000000405c0e7210 */ /* 0x000fe40001fe4473 */
[----:B------:R-:W-:Y:S02]  /*5040*/  LEA.HI.SX32 R0, R0, R68, 0x1c ;  /* 0x0000004400007211 */ /* 0x000fe400078fe2ff */
[C---:B-1----:R-:W-:Y:S02]  /*5050*/  LEA R52, P2, R13.reuse, c[0x0][0x1c8], 0x1 ;  /* 0x000072000d347a11 */ /* 0x042fe400078408ff */
[----:B------:R-:W-:Y:S01]  /*5060*/  SHF.R.S32.HI R2, RZ, 0x1f, R0 ;  /* 0x0000001fff027819 */ /* 0x000fe20000011400 */
[----:B------:R-:W-:Y:S01]  /*5070*/  IMAD.SHL.U32 R54, R0, 0x8, RZ ;  /* 0x0000000800367824 */ /* 0x000fe200078e00ff */
[----:B------:R-:W-:Y:S02]  /*5080*/  LEA.HI.X R53, R13, c[0x0][0x1cc], R14, 0x1, P2 ;  /* 0x000073000d357a11 */ /* 0x000fe400010f0c0e */
[----:B------:R-:W-:Y:S02]  /*5090*/  LEA.HI R2, R2, R0, RZ, 0x3 ;  /* 0x0000000002027211 */ /* 0x000fe400078f18ff */
[--C-:B------:R-:W-:Y:S02]  /*50a0*/  @!P0 SHF.R.U32.HI R7, RZ, 0x10, R31.reuse ;  /* 0x00000010ff078819 */ /* 0x100fe4000001161f */
[----:B------:R-:W-:Y:S02]  /*50b0*/  SHF.R.S32.HI R0, RZ, 0x3, R2 ;  /* 0x00000003ff007819 */ /* 0x000fe40000011402 */
[----:B------:R-:W-:Y:S02]  /*50c0*/  LOP3.LUT R2, R116, 0x38, R54, 0xf8, !PT ;  /* 0x0000003874027812 */ /* 0x000fe400078ef836 */
[----:B------:R-:W-:Y:S01]  /*50d0*/  @!P0 SHF.R.U64 R10, R30, 0x10, R31 ;  /* 0x000000101e0a8819 */ /* 0x000fe2000000121f */
[----:B------:R-:W-:Y:S01]  /*50e0*/  IMAD R0, R0, 0xc00, R12 ;  /* 0x00000c0000007824 */ /* 0x000fe200078e020c */
[----:B------:R-:W-:Y:S02]  /*50f0*/  LOP3.LUT R2, R2, R167, RZ, 0x3c, !PT ;  /* 0x000000a702027212 */ /* 0x000fe400078e3cff */
[----:B------:R-:W-:Y:S02]  /*5100*/  @!P0 SHF.R.U64 R24, R60, 0x10, R61 ;  /* 0x000000103c188819 */ /* 0x000fe4000000123d */
[----:B------:R-:W-:Y:S01]  /*5110*/  @!P0 PRMT R8, R39, 0x5410, R7 ;  /* 0x0000541027088816 */ /* 0x000fe20000000007 */
[----:B------:R-:W-:Y:S01]  /*5120*/  IMAD.IADD R0, R0, 0x1, R2 ;  /* 0x0000000100007824 */ /* 0x000fe200078e0202 */
[--C-:B------:R-:W-:Y:S02]  /*5130*/  @!P0 SHF.R.U32.HI R2, RZ, 0x10, R29.reuse ;  /* 0x00000010ff028819 */ /* 0x100fe4000001161d */
[----:B------:R-:W-:Y:S01]  /*5140*/  @!P0 LOP3.LUT R20, R8, 0xffff0000, RZ, 0xc0, !PT ;  /* 0xffff000008148812 */ /* 0x000fe200078ec0ff */
[----:B------:R-:W-:Y:S01]  /*5150*/  IMAD.SHL.U32 R16, R0, 0x2, RZ ;  /* 0x0000000200107824 */ /* 0x000fe200078e00ff */
[----:B------:R-:W-:Y:S01]  /*5160*/  @!P0 SHF.R.U64 R0, R28, 0x10, R29 ;  /* 0x000000101c008819 */ /* 0x000fe2000000121d */
[----:B--2---:R-:W-:Y:S01]  /*5170*/  @!P0 IMAD.U32 R23, R44, 0x10000, RZ ;  /* 0x000100002c178824 */ /* 0x004fe200078e00ff */
[----:B------:R-:W-:Y:S01]  /*5180*/  @!P0 SHF.L.U32 R27, R45, 0x10, RZ ;  /* 0x000000102d1b8819 */ /* 0x000fe200000006ff */
[----:B------:R-:W-:Y:S01]  /*5190*/  @!P0 IMAD.U32 R21, R8, 0x10000, RZ ;  /* 0x0001000008158824 */ /* 0x000fe200078e00ff */
[----:B------:R-:W-:Y:S01]  /*51a0*/  @!P0 LOP3.LUT R25, R44, 0xffff0000, RZ, 0xc0, !PT ;  /* 0xffff00002c198812 */ /* 0x000fe200078ec0ff */
[----:B------:R-:W-:Y:S01]  /*51b0*/  @!P0 IMAD.U32 R41, R47, 0x10000, RZ ;  /* 0x000100002f298824 */ /* 0x000fe200078e00ff */
[----:B------:R-:W1:Y:S01]  /*51c0*/  LDS.128 R16, [R16+0x5080] ;  /* 0x0050800010107984 */ /* 0x000e620000000c00 */
[----:B------:R-:W-:Y:S02]  /*51d0*/  @!P0 LOP3.LUT R29, R45, 0xffff0000, RZ, 0xc0, !PT ;  /* 0xffff00002d1d8812 */ /* 0x000fe400078ec0ff */
[----:B------:R-:W-:Y:S02]  /*51e0*/  @!P0 LOP3.LUT R43, R47, 0xffff0000, RZ, 0xc0, !PT ;  /* 0xffff00002f2b8812 */ /* 0x000fe400078ec0ff */
[----:B------:R-:W-:Y:S02]  /*51f0*/  @!P0 SHF.L.U32 R31, R46, 0x10, RZ ;  /* 0x000000102e1f8819 */ /* 0x000fe400000006ff */
[C---:B------:R-:W-:Y:S02]  /*5200*/  @!P0 PRMT R9, R38.reuse, 0x5410, R2 ;  /* 0x0000541026098816 */ /* 0x040fe40000000002 */
[----:B------:R-:W-:Y:S02]  /*5210*/  @!P0 PRMT R5, R38, 0x5432, R0 ;  /* 0x0000543226058816 */ /* 0x000fe40000000000 */
[----:B------:R-:W-:Y:S01]  /*5220*/  @!P0 LOP3.LUT R38, R46, 0xffff0000, RZ, 0xc0, !PT ;  /* 0xffff00002e268812 */ /* 0x000fe200078ec0ff */
[----:B------:R-:W-:Y:S01]  /*5230*/  @!P0 IMAD.U32 R0, R9, 0x10000, RZ ;  /* 0x0001000009008824 */ /* 0x000fe200078e00ff */
[----:B------:R-:W-:Y:S02]  /*5240*/  @!P0 PRMT R10, R39, 0x5432, R10 ;  /* 0x00005432270a8816 */ /* 0x000fe4000000000a */
[C---:B------:R-:W-:Y:S02]  /*5250*/  @!P0 PRMT R28, R66.reuse, 0x5410, R3 ;  /* 0x00005410421c8816 */ /* 0x040fe40000000003 */
[----:B------:R-:W-:Y:S01]  /*5260*/  @!P0 PRMT R24, R66, 0x5432, R24 ;  /* 0x0000543242188816 */ /* 0x000fe20000000018 */
[C---:B------:R-:W-:Y:S01]  /*5270*/  @!P0 IMAD.U32 R8, R10.reuse, 0x10000, RZ ;  /* 0x000100000a088824 */ /* 0x040fe200078e00ff */
[----:B------:R-:W-:Y:S01]  /*5280*/  @!P0 LOP3.LUT R10, R10, 0xffff0000, RZ, 0xc0, !PT ;  /* 0xffff00000a0a8812 */ /* 0x000fe200078ec0ff */
[C---:B------:R-:W-:Y:S01]  /*5290*/  @!P0 IMAD.U32 R26, R28.reuse, 0x10000, RZ ;  /* 0x000100001c1a8824 */ /* 0x040fe200078e00ff */
[----:B------:R-:W-:Y:S01]  /*52a0*/  @!P0 LOP3.LUT R28, R28, 0xffff0000, RZ, 0xc0, !PT ;  /* 0xffff00001c1c8812 */ /* 0x000fe200078ec0ff */
[C---:B------:R-:W-:Y:S01]  /*52b0*/  @!P0 IMAD.U32 R22, R24.reuse, 0x10000, RZ ;  /* 0x0001000018168824 */ /* 0x040fe200078e00ff */
[----:B------:R-:W-:Y:S02]  /*52c0*/  @!P0 LOP3.LUT R24, R24, 0xffff0000, RZ, 0xc0, !PT ;  /* 0xffff000018188812 */ /* 0x000fe400078ec0ff */
[--C-:B------:R-:W-:Y:S02]  /*52d0*/  @!P0 SHF.R.U64 R35, R62, 0x10, R63.reuse ;  /* 0x000000103e238819 */ /* 0x100fe4000000123f */
[----:B------:R-:W-:Y:S02]  /*52e0*/  @!P0 SHF.R.U32.HI R42, RZ, 0x10, R63 ;  /* 0x00000010ff2a8819 */ /* 0x000fe4000001163f */
[C---:B------:R-:W-:Y:S02]  /*52f0*/  @!P0 PRMT R35, R67.reuse, 0x5432, R35 ;  /* 0x0000543243238816 */ /* 0x040fe40000000023 */
[----:B------:R-:W-:Y:S02]  /*5300*/  @!P0 PRMT R42, R67, 0x5410, R42 ;  /* 0x00005410432a8816 */ /* 0x000fe4000000002a */
[----:B------:R-:W-:Y:S01]  /*5310*/  ISETP.GE.AND P2, PT, R54, c[0x0][0x1d4], PT ;  /* 0x0000750036007a0c */ /* 0x000fe20003f46270 */
[C---:B------:R-:W-:Y:S01]  /*5320*/  @!P0 IMAD.U32 R30, R35.reuse, 0x10000, RZ ;  /* 0x00010000231e8824 */ /* 0x040fe200078e00ff */
[----:B------:R-:W-:Y:S01]  /*5330*/  @!P0 LOP3.LUT R35, R35, 0xffff0000, RZ, 0xc0, !PT ;  /* 0xffff000023238812 */ /* 0x000fe200078ec0ff */
[C---:B------:R-:W-:Y:S01]  /*5340*/  @!P0 IMAD.U32 R39, R42.reuse, 0x10000, RZ ;  /* 0x000100002a278824 */ /* 0x040fe200078e00ff */
[----:B------:R-:W-:Y:S01]  /*5350*/  @!P0 LOP3.LUT R42, R42, 0xffff0000, RZ, 0xc0, !PT ;  /* 0xffff00002a2a8812 */ /* 0x000fe200078ec0ff */
[----:B-1----:R-:W-:Y:S01]  /*5360*/  @!P0 IMAD.U32 R3, R17, 0x10000, RZ ;  /* 0x0001000011038824 */ /* 0x002fe200078e00ff */
[C---:B------:R-:W-:Y:S02]  /*5370*/  @!P0 LOP3.LUT R7, R16.reuse, 0xffff0000, RZ, 0xc0, !PT ;  /* 0xffff000010078812 */ /* 0x040fe400078ec0ff */
[----:B------:R-:W-:Y:S01]  /*5380*/  @!P0 LOP3.LUT R15, R19, 0xffff0000, RZ, 0xc0, !PT ;  /* 0xffff0000130f8812 */ /* 0x000fe200078ec0ff */
[C---:B------:R-:W-:Y:S02]  /*5390*/  @!P0 FMUL.FTZ R2, R3.reuse, R26 ;  /* 0x0000001a03028220 */ /* 0x040fe40000410000 */
[-C--:B------:R-:W-:Y:S02]  /*53a0*/  @!P0 FMUL.FTZ R3, R3, R0.reuse ;  /* 0x0000000003038220 */ /* 0x080fe40000410000 */
[----:B------:R-:W-:Y:S02]  /*53b0*/  @!P0 FFMA.FTZ R60, R27, R0, -R2 ;  /* 0x000000001b3c8223 */ /* 0x000fe40000010802 */
[----:B------:R-:W-:Y:S02]  /*53c0*/  @!P0 IMAD.U32 R0, R16, 0x10000, RZ ;  /* 0x0001000010008824 */ /* 0x000fe400078e00ff */
[C---:B------:R-:W-:Y:S01]  /*53d0*/  @!P0 IMAD.U32 R2, R5.reuse, 0x10000, RZ ;  /* 0x0001000005028824 */ /* 0x040fe200078e00ff */
[----:B------:R-:W-:Y:S01]  /*53e0*/  @!P0 LOP3.LUT R5, R5, 0xffff0000, RZ, 0xc0, !PT ;  /* 0xffff000005058812 */ /* 0x000fe200078ec0ff */
[C---:B------:R-:W-:Y:S02]  /*53f0*/  @!P0 FMUL.FTZ R13, R0.reuse, R22 ;  /* 0x00000016000d8220 */ /* 0x040fe40000410000 */
[----:B------:R-:W-:Y:S02]  /*5400*/  @!P0 FMUL.FTZ R14, R7, R24 ;  /* 0x00000018070e8220 */ /* 0x000fe40000410000 */
[-C--:B------:R-:W-:Y:S02]  /*5410*/  @!P0 FMUL.FTZ R0, R0, R2.reuse ;  /* 0x0000000200008220 */ /* 0x080fe40000410000 */
[----:B------:R-:W-:Y:S01]  /*5420*/  @!P0 FFMA.FTZ R59, R23, R2, -R13 ;  /* 0x00000002173b8223 */ /* 0x000fe2000001080d */
[C---:B------:R-:W-:Y:S01]  /*5430*/  @!P0 LOP3.LUT R13, R18.reuse, 0xffff0000, RZ, 0xc0, !PT ;  /* 0xffff0000120d8812 */ /* 0x040fe200078ec0ff */
[-C--:B------:R-:W-:Y:S01]  /*5440*/  @!P0 FMUL.FTZ R2, R7, R5.reuse ;  /* 0x0000000507028220 */ /* 0x080fe20000410000 */
[----:B------:R-:W-:Y:S01]  /*5450*/  @!P0 LOP3.LUT R7, R17, 0xffff0000, RZ, 0xc0, !PT ;  /* 0xffff000011078812 */ /* 0x000fe200078ec0ff */
[----:B------:R-:W-:Y:S01]  /*5460*/  @!P0 FFMA.FTZ R58, R25, R5, -R14 ;  /* 0x00000005193a8223 */ /* 0x000fe2000001080e */
[----:B------:R-:W-:Y:S01]  /*5470*/  @!P0 LOP3.LUT R5, R9, 0xffff0000, RZ, 0xc0, !PT ;  /* 0xffff000009058812 */ /* 0x000fe200078ec0ff */
[----:B------:R-:W-:Y:S01]  /*5480*/  @!P0 IMAD.U32 R14, R19, 0x10000, RZ ;  /* 0x00010000130e8824 */ /* 0x000fe200078e00ff */
[----:B------:R-:W-:Y:S01]  /*5490*/  @!P0 SHF.L.U32 R9, R18, 0x10, RZ ;  /* 0x0000001012098819 */ /* 0x000fe200000006ff */
[----:B------:R-:W-:Y:S02]  /*54a0*/  @!P0 FMUL.FTZ R55, R7, R28 ;  /* 0x0000001c07378220 */ /* 0x000fe40000410000 */
[----:B------:R-:W-:Y:S02]  /*54b0*/  @!P0 FMUL.FTZ R49, R14, R39 ;  /* 0x000000270e318220 */ /* 0x000fe40000410000 */
[----:B------:R-:W-:Y:S02]  /*54c0*/  @!P0 FMUL.FTZ R48, R15, R42 ;  /* 0x0000002a0f308220 */ /* 0x000fe40000410000 */
[----:B------:R-:W-:Y:S02]  /*54d0*/  @!P0 FMUL.FTZ R51, R9, R30 ;  /* 0x0000001e09338220 */ /* 0x000fe40000410000 */
[----:B------:R-:W-:Y:S02]  /*54e0*/  @!P0 FMUL.FTZ R50, R13, R35 ;  /* 0x000000230d328220 */ /* 0x000fe40000410000 */
[----:B------:R-:W-:Y:S02]  /*54f0*/  @!P0 FFMA.FTZ R57, R29, R5, -R55 ;  /* 0x000000051d398223 */ /* 0x000fe40000010837 */
        /* <DEDUP_REMOVED lines=10> */
[----:B------:R-:W-:Y:S02]  /*55a0*/  @!P0 IMAD.MOV.U32 R44, RZ, RZ, R50 ;  /* 0x000000ffff2c8224 */ /* 0x000fe400078e0032 */
[----:B------:R-:W-:Y:S02]  /*55b0*/  @!P0 IMAD.MOV.U32 R47, RZ, RZ, R49 ;  /* 0x000000ffff2f8224 */ /* 0x000fe400078e0031 */
[----:B------:R-:W-:Y:S02]  /*55c0*/  @!P0 IMAD.MOV.U32 R46, RZ, RZ, R48 ;  /* 0x000000ffff2e8224 */ /* 0x000fe400078e0030 */
[----:B------:R-:W-:Y:S02]  /*55d0*/  @!P0 FMUL.FTZ R5, R7, R5 ;  /* 0x0000000507058220 */ /* 0x000fe40000410000 */
[----:B------:R-:W-:Y:S01]  /*55e0*/  @!P0 FFMA.FTZ R2, R24, R25, R2 ;  /* 0x0000001918028223 */ /* 0x000fe20000010002 */
[----:B------:R1:W-:Y:S01]  /*55f0*/  STG.E.128 [R52.64], R44 ;  /* 0x0000002c34007986 */ /* 0x0003e2000c101d06 */
[----:B------:R-:W-:Y:S02]  /*5600*/  @!P0 FMUL.FTZ R7, R9, R8 ;  /* 0x0000000809078220 */ /* 0x000fe40000410000 */
[----:B------:R-:W-:Y:S01]  /*5610*/  @!P0 FFMA.FTZ R3, R26, R27, R3 ;  /* 0x0000001b1a038223 */ /* 0x000fe20000010003 */
[----:B------:R-:W-:Y:S01]  /*5620*/  @!P0 F2FP.BF16.PACK_AB R0, R2, R0 ;  /* 0x000000000200823e */ /* 0x000fe200000010ff */
[----:B------:R-:W-:Y:S02]  /*5630*/  @!P0 FMUL.FTZ R8, R13, R10 ;  /* 0x0000000a0d088220 */ /* 0x000fe40000410000 */
[----:B------:R-:W-:Y:S01]  /*5640*/  @!P0 FFMA.FTZ R5, R28, R29, R5 ;  /* 0x0000001d1c058223 */ /* 0x000fe20000010005 */
[----:B------:R-:W-:Y:S01]  /*5650*/  @!P0 MOV R16, R0 ;  /* 0x0000000000108202 */ /* 0x000fe20000000f00 */
        /* <DEDUP_REMOVED lines=8> */
[----:B------:R-:W-:Y:S03]  /*56e0*/  @!P0 IMAD.MOV.U32 R17, RZ, RZ, R3 ;  /* 0x000000ffff118224 */ /* 0x000fe600078e0003 */
[----:B------:R-:W-:Y:S01]  /*56f0*/  @!P0 F2FP.BF16.PACK_AB R9, R10, R9 ;  /* 0x000000090a09823e */ /* 0x000fe200000010ff */
[----:B------:R-:W-:Y:S04]  /*5700*/  @!P0 IMAD.MOV.U32 R18, RZ, RZ, R7 ;  /* 0x000000ffff128224 */ /* 0x000fe800078e0007 */
[----:B------:R-:W-:Y:S01]  /*5710*/  @!P0 IMAD.MOV.U32 R19, RZ, RZ, R9 ;  /* 0x000000ffff138224 */ /* 0x000fe200078e0009 */
[----:B------:R-:W-:-:S05]  /*5720*/  @P2 BRA `(.L_x_1136) ;  /* 0x0000028000002947 */ /* 0x000fca0003800000 */
[--C-:B------:R-:W-:Y:S02]  /*5730*/  IADD3 R0, P2, P0, R90, R74, R54.reuse ;  /* 0x0000004a5a007210 */ /* 0x100fe4000785e036 */
[----:B------:R-:W-:Y:S04]  /*5740*/  SHF.R.S32.HI R2, RZ, 0x1f, R54 ;  /* 0x0000001fff027819 */ /* 0x000fe80000011436 */
[----:B------:R-:W-:Y:S02]  /*5750*/  IADD3.X R3, R92, R64, R2, P2, P0 ;  /* 0x000000405c037210 */ /* 0x000fe400017e0402 */
[C---:B------:R-:W-:Y:S04]  /*5760*/  LEA R2, P0, R0.reuse, c[0x0][0x1c8], 0x1 ;  /* 0x0000720000027a11 */ /* 0x040fe800078008ff */
[----:B------:R-:W-:Y:S05]  /*5770*/  LEA.HI.X R3, R0, c[0x0][0x1cc], R3, 0x1, P0 ;  /* 0x0000730000037a11 */ /* 0x000fea00000f0c03 */
[----:B------:R2:W-:Y:S01]  /*5780*/  STG.E.128 [R2.64], R16 ;  /* 0x0000001002007986 */ /* 0x0005e2000c101d06 */
[----:B------:R-:W-:-:S05]  /*5790*/  BRA `(.L_x_1136) ;  /* 0x0000021000007947 */ /* 0x000fca0003800000 */
.L_x_1120:
        /* <DEDUP_REMOVED lines=12> */
.L_x_1144:
[----:B------:R-:W-:Y:S05]  /*5860*/  BSYNC B0 ;  /* 0x0000000000007941 */ /* 0x000fea0003800000 */
.L_x_1143:
        /* <DEDUP_REMOVED lines=10> */
.L_x_1146:
[----:B------:R-:W-:Y:S05]  /*5910*/  BSYNC B0 ;  /* 0x0000000000007941 */ /* 0x000fea0003800000 */
.L_x_1145:
        /* <DEDUP_REMOVED lines=9> */
.L_x_1136:
[----:B------:R-:W-:Y:S05]  /*59b0*/  BSYNC B2 ;  /* 0x0000000000027941 */ /* 0x000fea0003800000 */
.L_x_1119:
[----:B------:R-:W-:Y:S01]  /*59c0*/  IMAD R10, R40, -0x30, RZ ;  /* 0xffffffd0280a7824 */ /* 0x000fe200078e02ff */
[----:B------:R-:W-:Y:S01]  /*59d0*/  ISETP.NE.AND P6, PT, R138, RZ, PT ;  /* 0x000000ff8a00720c */ /* 0x000fe20003fc5270 */
[----:B------:R-:W-:Y:S01]  /*59e0*/  IMAD R0, R93, 0x30, RZ ;  /* 0x000000305d007824 */ /* 0x000fe200078e02ff */
[----:B------:R-:W-:Y:S01]  /*59f0*/  BSSY B0, `(.L_x_1147) ;  /* 0x0000047000007945 */ /* 0x000fe20003800000 */
[----:B--2---:R-:W-:Y:S02]  /*5a00*/  IMAD.IADD R3, R133, 0x1, R10 ;  /* 0x0000000185037824 */ /* 0x004fe400078e020a */
[----:B-1---5:R-:W-:Y:S03]  /*5a10*/  IMAD.WIDE.U32 R18, R40, 0x30, RZ ;  /* 0x0000003028127825 */ /* 0x022fe600078e00ff */
[----:B------:R-:W-:Y:S01]  /*5a20*/  ISETP.GE.AND P2, PT, R3, 0x11, PT ;  /* 0x000000110300780c */ /* 0x000fe20003f46270 */
[----:B------:R-:W-:Y:S01]  /*5a30*/  IMAD.IADD R19, R19, 0x1, R0 ;  /* 0x0000000113137824 */ /* 0x000fe200078e0200 */
[----:B------:R-:W-:Y:S04]  /*5a40*/  IADD3 R0, P0, R125, R18, RZ ;  /* 0x000000127d007210 */ /* 0x000fe80007f1e0ff */
[----:B------:R-:W-:Y:S07]  /*5a50*/  IADD3.X R2, R19, R136, RZ, P0, !PT ;  /* 0x0000008813027210 */ /* 0x000fee00007fe4ff */
[C---:B------:R-:W-:Y:S05]  /*5a60*/  @P2 IADD3 R7, P0, R0.reuse, 0x10, RZ ;  /* 0x0000001000072810 */ /* 0x040fea0007f1e0ff */
[--C-:B------:R-:W-:Y:S01]  /*5a70*/  @P2 IMAD.X R9, RZ, RZ, R2.reuse, P0 ;  /* 0x000000ffff092224 */ /* 0x100fe200000e0602 */
[C---:B------:R-:W-:Y:S11]  /*5a80*/  ISETP.GE.AND P0, PT, R3.reuse, 0x21, PT ;  /* 0x000000210300780c */ /* 0x040ff60003f06270 */
[----:B------:R-:W-:Y:S02]  /*5a90*/  @!UPT UIADD3 URZ, URZ, URZ, URZ ;  /* 0x0000003f3f3ff290 */ /* 0x000fe4000fffe03f */
[----:B------:R-:W-:Y:S05]  /*5aa0*/  @P0 IADD3 R8, P3, R0, 0x20, RZ ;  /* 0x0000002000080810 */ /* 0x000fea0007f7e0ff */
[----:B------:R-:W-:Y:S01]  /*5ab0*/  @P0 IMAD.X R13, RZ, RZ, R2, P3 ;  /* 0x000000ffff0d0224 */ /* 0x000fe200018e0602 */
[----:B------:R-:W-:Y:S11]  /*5ac0*/  ISETP.GE.AND P3, PT, R3, 0x1, PT ;  /* 0x000000010300780c */ /* 0x000ff60003f66270 */
[----:B------:R-:W-:Y:S02]  /*5ad0*/  @!UPT UIADD3 URZ, URZ, URZ, URZ ;  /* 0x0000003f3f3ff290 */ /* 0x000fe4000fffe03f */
[----:B------:R-:W-:Y:S01]  /*5ae0*/  @P3 IMAD R5, R2, c[0x0][0x258], RZ ;  /* 0x0000960002053a24 */ /* 0x000fe200078e02ff */
[----:B------:R-:W-:Y:S01]  /*5af0*/  @P3 MOV R2, R96 ;  /* 0x0000006000023202 */ /* 0x000fe20000000f00 */
[----:B------:R-:W-:Y:S04]  /*5b00*/  @P3 IMAD.MOV.U32 R3, RZ, RZ, R107 ;  /* 0x000000ffff033224 */ /* 0x000fe800078e006b */
[C---:B------:R-:W-:Y:S04]  /*5b10*/  @P3 IMAD.WIDE.U32 R2, R0.reuse, c[0x0][0x258], R2 ;  /* 0x0000960000023a25 */ /* 0x040fe800078e0002 */
[----:B------:R-:W-:Y:S01]  /*5b20*/  @P3 IMAD R0, R0, c[0x0][0x25c], R5 ;  /* 0x0000970000003a24 */ /* 0x000fe200078e0205 */
[C---:B------:R-:W-:Y:S04]  /*5b30*/  @P3 LEA R16, P4, R2.reuse, c[0x0][0x250], 0x1 ;  /* 0x0000940002103a11 */ /* 0x040fe800078808ff */
[----:B------:R-:W-:Y:S02]  /*5b40*/  @P3 IADD3 R0, R3, R0, RZ ;  /* 0x0000000003003210 */ /* 0x000fe40007ffe0ff */
[----:B------:R-:W-:Y:S02]  /*5b50*/  @P2 MOV R3, R107 ;  /* 0x0000006b00032202 */ /* 0x000fe40000000f00 */
        /* <DEDUP_REMOVED lines=8> */
[----:B------:R-:W-:Y:S01]  /*5be0*/  @P2 LEA.HI.X R15, R2, c[0x0][0x254], R0, 0x1, P4 ;  /* 0x00009500020f2a11 */ /* 0x000fe200020f0c00 */
[----:B------:R-:W-:Y:S01]  /*5bf0*/  @P0 IMAD R0, R13, c[0x0][0x258], RZ ;  /* 0x000096000d000a24 */ /* 0x000fe200078e02ff */
[----:B------:R-:W-:Y:S03]  /*5c00*/  @P0 MOV R2, R96 ;  /* 0x0000006000020202 */ /* 0x000fe60000000f00 */
[C---:B------:R-:W-:Y:S02]  /*5c10*/  @P0 IMAD R0, R8.reuse, c[0x0][0x25c], R0 ;  /* 0x0000970008000a24 */ /* 0x040fe400078e0200 */
[----:B------:R-:W-:Y:S05]  /*5c20*/  @P0 IMAD.WIDE.U32 R2, R8, c[0x0][0x258], R2 ;  /* 0x0000960008020a25 */ /* 0x000fea00078e0002 */
[C---:B------:R-:W-:Y:S02]  /*5c30*/  @P0 LEA R8, P4, R2.reuse, c[0x0][0x250], 0x1 ;  /* 0x0000940002080a11 */ /* 0x040fe400078808ff */
[----:B------:R-:W-:Y:S04]  /*5c40*/  @P0 IADD3 R0, R3, R0, RZ ;  /* 0x0000000003000210 */ /* 0x000fe80007ffe0ff */
[----:B------:R-:W-:Y:S01]  /*5c50*/  @P0 LEA.HI.X R9, R2, c[0x0][0x254], R0, 0x1, P4 ;  /* 0x0000950002090a11 */ /* 0x000fe200020f0c00 */
[----:B------:R-:W-:Y:S01]  /*5c60*/  IMAD.IADD R0, R10, 0x1, R4 ;  /* 0x000000010a007824 */ /* 0x000fe200078e0204 */
[----:B------:R-:W-:Y:S04]  /*5c70*/  ISETP.NE.AND P4, PT, R124, RZ, PT ;  /* 0x000000ff7c00720c */ /* 0x000fe80003f85270 */
[----:B------:R-:W-:Y:S09]  /*5c80*/  IMNMX R7, R0, 0x30, PT ;  /* 0x0000003000077817 */ /* 0x000ff20003800200 */
[----:B------:R-:W-:Y:S01]  /*5c90*/  @!PT LDS RZ, [RZ] ;  /* 0x00000000fffff984 */ /* 0x000fe20000000800 */
[----:B------:R-:W-:Y:S01]  /*5ca0*/  @!PT LDS RZ, [RZ] ;  /* 0x00000000fffff984 */ /* 0x000fe20000000800 */
[----:B------:R-:W-:Y:S01]  /*5cb0*/  @!PT LDS RZ, [RZ] ;  /* 0x00000000fffff984 */ /* 0x000fe20000000800 */
[----:B------:R1:W-:Y:S05]  /*5cc0*/  @P3 LDGSTS.E.BYPASS.LTC128B.128 [R72+0x2080], [R16.64], !P4 ;  /* 0x0208000010483fae */ /* 0x0003ea000e101d46 */
[----:B------:R1:W-:Y:S05]  /*5cd0*/  @P3 LDGSTS.E.BYPASS.LTC128B.128 [R72+0x3880], [R16.64+0x80], !P6 ;  /* 0x0388008010483fae */ /* 0x0003ea000f101d46 */
[----:B------:R1:W-:Y:S05]  /*5ce0*/  @P2 LDGSTS.E.BYPASS.LTC128B.128 [R72+0x2880], [R14.64], !P4 ;  /* 0x028800000e482fae */ /* 0x0003ea000e101d46 */
[----:B------:R1:W-:Y:S01]  /*5cf0*/  @P2 LDGSTS.E.BYPASS.LTC128B.128 [R72+0x4080], [R14.64+0x80], !P6 ;  /* 0x040800800e482fae */ /* 0x0003e2000f101d46 */
[----:B------:R-:W-:Y:S04]  /*5d00*/  ISETP.GE.AND P2, PT, R89, R7, PT ;  /* 0x000000075900720c */ /* 0x000fe80003f46270 */
[----:B------:R1:W-:Y:S05]  /*5d10*/  @P0 LDGSTS.E.BYPASS.LTC128B.128 [R72+0x3080], [R8.64], !P4 ;  /* 0x0308000008480fae */ /* 0x0003ea000e101d46 */
[----:B------:R1:W-:Y:S01]  /*5d20*/  @P0 LDGSTS.E.BYPASS.LTC128B.128 [R72+0x4880], [R8.64+0x80], !P6 ;  /* 0x0488008008480fae */ /* 0x0003e2000f101d46 */
[----:B------:R-:W-:Y:S04]  /*5d30*/  IADD3 R5, P0, R135, R18, RZ ;  /* 0x0000001287057210 */ /* 0x000fe80007f1e0ff */
[----:B------:R-:W0:Y:S01]  /*5d40*/  LDGDEPBAR ;  /* 0x00000000000079af */ /* 0x000e220000000000 */
[----:B------:R-:W-:Y:S01]  /*5d50*/  IADD3.X R10, R19, R132, RZ, P0, !PT ;  /* 0x00000084130a7210 */ /* 0x000fe200007fe4ff */
        /* <DEDUP_REMOVED lines=16> */
.L_x_1148:
[----:B-1----:R-:W-:Y:S05]  /*5e60*/  BSYNC B0 ;  /* 0x0000000000007941 */ /* 0x002fea0003800000 */
.L_x_1147:
        /* <DEDUP_REMOVED lines=19> */
.L_x_1150:
[----:B------:R-:W-:Y:S05]  /*5fa0*/  BSYNC B0 ;  /* 0x0000000000007941 */ /* 0x000fea0003800000 */
.L_x_1149:
        /* <DEDUP_REMOVED lines=19> */
.L_x_1152:
[----:B------:R-:W-:Y:S05]  /*60e0*/  BSYNC B0 ;  /* 0x0000000000007941 */ /* 0x000fea0003800000 */
.L_x_1151:
        /* <DEDUP_REMOVED lines=26> */
[----:B------:R1:W-:Y:S04]  /*6290*/  @P0 LDGSTS.E.BYPASS.LTC128B.128 [R72+0x6080], [R16.64], !P4 ;  /* 0x0608000010480fae */ /* 0x0003e8000e101d46 */
[----:B------:R1:W-:Y:S04]  /*62a0*/  @P0 LDGSTS.E.BYPASS.LTC128B.128 [R72+0x7880], [R14.64], !P6 ;  /* 0x078800000e480fae */ /* 0x0003e8000f101d46 */
[----:B------:R-:W0:Y:S01]  /*62b0*/  LDGDEPBAR ;  /* 0x00000000000079af */ /* 0x000e220000000000 */
[----:B------:R-:W-:-:S05]  /*62c0*/  @P0 BRA `(.L_x_1153) ;  /* 0xffffb89000000947 */ /* 0x000fca000383ffff */
[----:B------:R-:W2:Y:S04]  /*62d0*/  LDL R5, [R1+0x64] ;  /* 0x0000640001057983 */ /* 0x000ea80000100800 */
[----:B-1----:R1:W5:Y:S04]  /*62e0*/  LDL R18, [R1+0x58] ;  /* 0x0000580001127983 */ /* 0x0023680000100800 */
[----:B------:R-:W-:Y:S01]  /*62f0*/  BAR.SYNC.DEFER_BLOCKING 0x0 ;  /* 0x0000000000007b1d */ /* 0x000fe20000010000 */
[----:B--2---:R-:W-:-:S05]  /*6300*/  IADD3 R0, R5, 0x2f, RZ ;  /* 0x0000002f05007810 */ /* 0x004fca0007ffe0ff */
[----:B------:R-:W-:-:S05]  /*6310*/  IMAD.HI R0, R0, 0x2aaaaaab, RZ ;  /* 0x2aaaaaab00007827 */ /* 0x000fca00078e02ff */
[----:B------:R-:W-:-:S04]  /*6320*/  SHF.R.U32.HI R2, RZ, 0x1f, R0 ;  /* 0x0000001fff027819 */ /* 0x000fc80000011600 */
[----:B------:R-:W-:Y:S02]  /*6330*/  LEA.HI.SX32 R7, R0, R2, 0x1d ;  /* 0x0000000200077211 */ /* 0x000fe400078feaff */
.L_x_1118:
[----:B-1----:R-:W-:Y:S01]  /*6340*/  IMAD.MOV.U32 R0, RZ, RZ, c[0x0][0x2c4] ;  /* 0x0000b100ff007624 */ /* 0x002fe200078e00ff */
[----:B------:R1:W-:Y:S01]  /*6350*/  STL.64 [R1], R178 ;  /* 0x000000b201007387 */ /* 0x0003e20000100a00 */
[----:B------:R-:W-:-:S03]  /*6360*/  IMAD.MOV.U32 R4, RZ, RZ, c[0x0][0x32c] ;  /* 0x0000cb00ff047624 */ /* 0x000fc600078e00ff */
[----:B------:R-:W-:Y:S02]  /*6370*/  ISETP.NE.AND P2, PT, R0, 0x1, PT ;  /* 0x000000010000780c */ /* 0x000fe40003f45270 */
[----:B------:R-:W-:Y:S02]  /*6380*/  IADD3 R0, R141, 0x7f, RZ ;  /* 0x0000007f8d007810 */ /* 0x000fe40007ffe0ff */
[----:B------:R-:W-:-:S09]  /*6390*/  ISETP.GE.AND P1, PT, R4, 0x1, PT ;  /* 0x000000010400780c */ /* 0x000fd20003f26270 */
[----:B------:R-:W-:-:S05]  /*63a0*/  @P2 IMAD.HI.U32 R2, R0, c[0x0][0x2c8], RZ ;  /* 0x0000b20000022a27 */ /* 0x000fca00078e00ff */
[----:B------:R-:W-:-:S04]  /*63b0*/  @P2 SHF.R.U32.HI R0, RZ, c[0x0][0x2cc], R2 ;  /* 0x0000b300ff002a19 */ /* 0x000fc80000011602 */
[----:B------:R-:W-:-:S05]  /*63c0*/  IADD3 R0, R0, 0x1, R5 ;  /* 0x0000000100007810 */ /* 0x000fca0007ffe005 */
[----:B-----5:R-:W-:-:S05]  /*63d0*/  IMAD.IADD R2, R0, 0x1, -R18 ;  /* 0x0000000100027824 */ /* 0x020fca00078e0a12 */
[----:B------:R-:W-:Y:S01]  /*63e0*/  IADD3 R3, R2, c[0x0][0x328], RZ ;  /* 0x0000ca0002037a10 */ /* 0x000fe20007ffe0ff */
[----:B------:R-:W-:Y:S05]  /*63f0*/  @!P1 BRA `(.L_x_1154) ;  /* 0x0000010000009947 */ /* 0x000fea0003800000 */
[C---:B-1----:R-:W-:Y:S01]  /*6400*/  ISETP.GT.AND P0, PT, R2.reuse, RZ, PT ;  /* 0x000000ff0200720c */ /* 0x042fe20003f04270 */
[----:B------:R-:W-:Y:S01]  /*6410*/  BSSY B0, `(.L_x_1155) ;  /* 0x000000c000007945 */ /* 0x000fe20003800000 */
        /* <DEDUP_REMOVED lines=8> */
.L_x_1156:
[----:B------:R-:W-:-:S13]  /*64a0*/  ISETP.NE.AND P0, PT, R4, 0x1, PT ;  /* 0x000000010400780c */ /* 0x000fda0003f05270 */
[----:B------:R-:W-:-:S05]  /*64b0*/  @P0 IMAD.HI.U32 R2, R0, c[0x0][0x330], RZ ;  /* 0x0000cc0000020a27 */ /* 0x000fca00078e00ff */
[----:B------:R-:W-:Y:S02]  /*64c0*/  @P0 SHF.R.U32.HI R0, RZ, c[0x0][0x334], R2 ;  /* 0x0000cd00ff000a19 */ /* 0x000fe40000011602 */
.L_x_1157:
[----:B------:R-:W-:Y:S05]  /*64d0*/  BSYNC B0 ;  /* 0x0000000000007941 */ /* 0x000fea0003800000 */
.L_x_1155:
[----:B------:R-:W-:-:S05]  /*64e0*/  IMAD R0, R0, R4, c[0x0][0x32c] ;  /* 0x0000cb0000007624 */ /* 0x000fca00078e0204 */
[----:B------:R-:W-:-:S04]  /*64f0*/  IMNMX R3, R3, R0, PT ;  /* 0x0000000003037217 */ /* 0x000fc80003800200 */
.L_x_1154:
[----:B-1----:R-:W-:Y:S01]  /*6500*/  IADD3 R3, R3, 0x2f, RZ ;  /* 0x0000002f03037810 */ /* 0x002fe20007ffe0ff */
[----:B------:R-:W-:-:S04]  /*6510*/  @P2 IMAD.HI.U32 R2, R141, c[0x0][0x2c8], RZ ;  /* 0x0000b2008d022a27 */ /* 0x000fc800078e00ff */
[----:B------:R-:W-:-:S04]  /*6520*/  IMAD.HI R3, R3, 0x2aaaaaab, RZ ;  /* 0x2aaaaaab03037827 */ /* 0x000fc800078e02ff */
[----:B------:R-:W-:Y:S01]  /*6530*/  IMAD.MOV.U32 R0, RZ, RZ, R141 ;  /* 0x000000ffff007224 */ /* 0x000fe200078e008d */
[----:B------:R-:W-:Y:S02]  /*6540*/  @P2 SHF.R.U32.HI R0, RZ, c[0x0][0x2cc], R2 ;  /* 0x0000b300ff002a19 */ /* 0x000fe40000011602 */
[----:B------:R-:W-:Y:S02]  /*6550*/  SHF.R.U32.HI R2, RZ, 0x1f, R3 ;  /* 0x0000001fff027819 */ /* 0x000fe40000011603 */
[----:B------:R-:W-:Y:S02]  /*6560*/  IADD3 R0, R0, R5, -R18 ;  /* 0x0000000500007210 */ /* 0x000fe40007ffe812 */
[----:B------:R-:W-:Y:S02]  /*6570*/  LEA.HI.SX32 R2, R3, R2, 0x1d ;  /* 0x0000000203027211 */ /* 0x000fe400078feaff */
[----:B------:R-:W-:Y:S02]  /*6580*/  IADD3 R3, R0, -c[0x0][0x324], RZ ;  /* 0x8000c90000037a10 */ /* 0x000fe40007ffe0ff */
[----:B------:R-:W-:-:S05]  /*6590*/  IMNMX R57, R2, R7, PT ;  /* 0x0000000702397217 */ /* 0x000fca0003800200 */
[----:B------:R1:W-:Y:S01]  /*65a0*/  STL [R1+0xe4], R57 ;  /* 0x0000e43901007387 */ /* 0x0003e20000100800 */
[----:B------:R-:W-:Y:S05]  /*65b0*/  @!P1 BRA `(.L_x_1158) ;  /* 0x000000f000009947 */ /* 0x000fea0003800000 */
[----:B------:R-:W-:Y:S01]  /*65c0*/  ISETP.GT.AND P0, PT, R0, -0x1, PT ;  /* 0xffffffff0000780c */ /* 0x000fe20003f04270 */
[----:B------:R-:W-:-:S12]  /*65d0*/  BSSY B0, `(.L_x_1159) ;  /* 0x000000b000007945 */ /* 0x000fd80003800000 */
[----:B------:R-:W-:Y:S05]  /*65e0*/  @P0 BRA `(.L_x_1160) ;  /* 0x0000006000000947 */ /* 0x000fea0003800000 */
[----:B------:R-:W-:Y:S02]  /*65f0*/  ISETP.NE.AND P0, PT, R4, 0x1, PT ;  /* 0x000000010400780c */ /* 0x000fe40003f05270 */
[----:B------:R-:W-:-:S11]  /*6600*/  LOP3.LUT R0, RZ, R0, RZ, 0x33, !PT ;  /* 0x00000000ff007212 */ /* 0x000fd600078e33ff */
[----:B------:R-:W-:-:S05]  /*6610*/  @P0 IMAD.HI.U32 R2, R0, c[0x0][0x330], RZ ;  /* 0x0000cc0000020a27 */ /* 0x000fca00078e00ff */
[----:B------:R-:W-:-:S04]  /*6620*/  @P0 SHF.R.U32.HI R0, RZ, c[0x0][0x334], R2 ;  /* 0x0000cd00ff000a19 */ /* 0x000fc80000011602 */
[----:B------:R-:W-:Y:S01]  /*6630*/  LOP3.LUT R0, RZ, R0, RZ, 0x33, !PT ;  /* 0x00000000ff007212 */ /* 0x000fe200078e33ff */
[----:B------:R-:W-:Y:S05]  /*6640*/  BRA `(.L_x_1161) ;  /* 0x0000003000007947 */ /* 0x000fea0003800000 */
.L_x_1160:
[----:B------:R-:W-:-:S13]  /*6650*/  ISETP.NE.AND P0, PT, R4, 0x1, PT ;  /* 0x000000010400780c */ /* 0x000fda0003f05270 */
[----:B------:R-:W-:-:S05]  /*6660*/  @P0 IMAD.HI.U32 R2, R0, c[0x0][0x330], RZ ;  /* 0x0000cc0000020a27 */ /* 0x000fca00078e00ff */
[----:B------:R-:W-:Y:S02]  /*6670*/  @P0 SHF.R.U32.HI R0, RZ, c[0x0][0x334], R2 ;  /* 0x0000cd00ff000a19 */ /* 0x000fe40000011602 */
.L_x_1161:
[----:B------:R-:W-:Y:S05]  /*6680*/  BSYNC B0 ;  /* 0x0000000000007941 */ /* 0x000fea0003800000 */
.L_x_1159:
[----:B------:R-:W-:-:S05]  /*6690*/  IMAD R0, R0, c[0x0][0x32c], RZ ;  /* 0x0000cb0000007a24 */ /* 0x000fca00078e02ff */
[----:B------:R-:W-:-:S05]  /*66a0*/  IMNMX R3, R3, R0, !PT ;  /* 0x0000000003037217 */ /* 0x000fca0007800200 */
.L_x_1158:
        /* <DEDUP_REMOVED lines=11> */
[----:B------:R-:W-:Y:S01]  /*6760*/  MOV R126, RZ ;  /* 0x000000ff007e7202 */ /* 0x000fe20000000f00 */
[----:B------:R-:W-:Y:S01]  /*6770*/  CS2R R12, SRZ ;  /* 0x00000000000c7805 */ /* 0x000fe2000001ff00 */
[----:B------:R-:W-:Y:S01]  /*6780*/  IMNMX R4, RZ, R0, !PT ;  /* 0x00000000ff047217 */ /* 0x000fe20007800200 */
[----:B------:R-:W-:Y:S01]  /*6790*/  IMAD.MOV.U32 R124, RZ, RZ, RZ ;  /* 0x000000ffff7c7224 */ /* 0x000fe200078e00ff */
[----:B------:R-:W-:Y:S01]  /*67a0*/  MOV R120, RZ ;  /* 0x000000ff00787202 */ /* 0x000fe20000000f00 */
[----:B------:R-:W-:Y:S01]  /*67b0*/  IMAD.MOV.U32 R122, RZ, RZ, RZ ;  /* 0x000000ffff7a7224 */ /* 0x000fe200078e00ff */
[----:B------:R-:W-:Y:S01]  /*67c0*/  ISETP.GT.AND P1, PT, R57, R4, PT ;  /* 0x000000043900720c */ /* 0x000fe20003f24270 */
[----:B------:R2:W-:Y:S01]  /*67d0*/  STL [R1+0x9c], R4 ;  /* 0x00009c0401007387 */ /* 0x0005e20000100800 */
        /* <DEDUP_REMOVED lines=69> */
[----:B------:R-:W-:Y:S01]  /*6c30*/  CS2R R186, SRZ ;  /* 0x0000000000ba7805 */ /* 0x000fe2000001ff00 */
[----:B------:R-:W-:Y:S01]  /*6c40*/  IMAD.MOV.U32 R185, RZ, RZ, RZ ;  /* 0x000000ffffb97224 */ /* 0x000fe200078e00ff */
[----:B------:R-:W-:Y:S01]  /*6c50*/  MOV R56, RZ ;  /* 0x000000ff00387202 */ /* 0x000fe20000000f00 */
[----:B------:R-:W-:Y:S01]  /*6c60*/  CS2R R54, SRZ ;  /* 0x0000000000367805 */ /* 0x000fe2000001ff00 */
[----:B------:R-:W-:Y:S01]  /*6c70*/  IMAD.MOV.U32 R182, RZ, RZ, RZ ;  /* 0x000000ffffb67224 */ /* 0x000fe200078e00ff */
[----:B------:R-:W-:Y:S01]  /*6c80*/  MOV R180, RZ ;  /* 0x000000ff00b47202 */ /* 0x000fe20000000f00 */
[----:B------:R-:W-:Y:S05]  /*6c90*/  @!P1 BRA `(.L_x_1162) ;  /* 0x00012bb000009947 */ /* 0x000fea0003800000 */
[----:B--2---:R-:W2:Y:S04]  /*6ca0*/  LDL R61, [R1+0xe0] ;  /* 0x0000e000013d7983 */ /* 0x004ea80000100800 */
[----:B------:R-:W3:Y:S01]  /*6cb0*/  LDL R0, [R1+0x4c] ;  /* 0x00004c0001007983 */ /* 0x000ee20000100800 */
[----:B------:R-:W-:Y:S01]  /*6cc0*/  ISETP.NE.U32.AND P1, PT, RZ, c[0x0][0x340], PT ;  /* 0x0000d000ff007a0c */ /* 0x000fe20003f25070 */
[----:B------:R-:W-:-:S02]  /*6cd0*/  ULDC.64 UR4, c[0x0][0x18] ;  /* 0x0000060000047ab9 */ /* 0x000fc40000000a00 */
[----:B------:R-:W4:Y:S01]  /*6ce0*/  LDL R21, [R1+0x50] ;  /* 0x0000500001157983 */ /* 0x000f220000100800 */
[----:B------:R-:W-:-:S03]  /*6cf0*/  ISETP.NE.AND.EX P1, PT, RZ, c[0x0][0x344], PT, P1 ;  /* 0x0000d100ff007a0c */ /* 0x000fc60003f25310 */
[----:B------:R-:W5:Y:S10]  /*6d00*/  S2R R4, SR_CTAID.Y ;  /* 0x0000000000047919 */ /* 0x000f740000002600 */
[----:B------:R-:W-:Y:S01]  /*6d10*/  @P1 IMAD.MOV.U32 R2, RZ, RZ, 0x4 ;  /* 0x00000004ff021424 */ /* 0x000fe200078e00ff */
[----:B------:R-:W1:Y:S01]  /*6d20*/  S2R R9, SR_CTAID.Y ;  /* 0x0000000000097919 */ /* 0x000e620000002600 */
[----:B------:R-:W-:-:S02]  /*6d30*/  SHF.R.S32.HI R142, RZ, 0x1f, R178 ;  /* 0x0000001fff8e7819 */ /* 0x000fc400000114b2 */
[----:B-----5:R-:W-:-:S05]  /*6d40*/  SHF.R.S32.HI R7, RZ, 0x1f, R4 ;  /* 0x0000001fff077819 */ /* 0x020fca0000011404 */
[----:B------:R-:W-:Y:S02]  /*6d50*/  IMAD R6, R7, c[0x0][0x1e8], RZ ;  /* 0x00007a0007067a24 */ /* 0x000fe400078e02ff */
[----:B--2---:R-:W-:-:S05]  /*6d60*/  @P1 IMAD.WIDE R2, R61, R2, c[0x0][0x340] ;  /* 0x0000d0003d021625 */ /* 0x004fca00078e0202 */
[----:B------:R3:W2:Y:S01]  /*6d70*/  @P1 LDG.E R19, [R2.64] ;  /* 0x0000000602131981 */ /* 0x0006a2000c1e1900 */
[----:B-1----:R-:W-:-:S04]  /*6d80*/  IMAD.WIDE.U32 R14, R9, c[0x0][0x1e8], RZ ;  /* 0x00007a00090e7a25 */ /* 0x002fc800078e00ff */
[----:B------:R-:W-:Y:S01]  /*6d90*/  IMAD R6, R9, c[0x0][0x1ec], R6 ;  /* 0x00007b0009067a24 */ /* 0x000fe200078e0206 */
[----:B---3--:R-:W-:-:S05]  /*6da0*/  SHF.R.S32.HI R2, RZ, 0x1f, R0 ;  /* 0x0000001fff027819 */ /* 0x008fca0000011400 */
[----:B------:R-:W-:-:S04]  /*6db0*/  IMAD R2, R2, c[0x0][0x178], RZ ;  /* 0x00005e0002027a24 */ /* 0x000fc800078e02ff */
[C---:B------:R-:W-:Y:S02]  /*6dc0*/  IMAD R4, R0.reuse, c[0x0][0x17c], R2 ;  /* 0x00005f0000047a24 */ /* 0x040fe400078e0202 */
[----:B------:R-:W-:Y:S01]  /*6dd0*/  IMAD.WIDE.U32 R2, R0, c[0x0][0x178], RZ ;  /* 0x00005e0000027a25 */ /* 0x000fe200078e00ff */
[----:B------:R-:W-:-:S04]  /*6de0*/  LEA.HI R0, R142, R178, RZ, 0x3 ;  /* 0x000000b28e007211 */ /* 0x000fc800078f18ff */
[----:B------:R-:W-:Y:S02]  /*6df0*/  SHF.R.S32.HI R117, RZ, 0x3, R0 ;  /* 0x00000003ff757819 */ /* 0x000fe40000011400 */
[----:B------:R-:W-:Y:S01]  /*6e00*/  LOP3.LUT R0, R0, 0xfffffff8, RZ, 0xc0, !PT ;  /* 0xfffffff800007812 */ /* 0x000fe200078ec0ff */
[----:B------:R-:W-:Y:S02]  /*6e10*/  IMAD.IADD R15, R15, 0x1, R6 ;  /* 0x000000010f0f7824 */ /* 0x000fe400078e0206 */
[----:B------:R-:W-:Y:S01]  /*6e20*/  IMAD.IADD R3, R3, 0x1, R4 ;  /* 0x0000000103037824 */ /* 0x000fe200078e0204 */
[----:B------:R-:W-:Y:S01]  /*6e30*/  IADD3 R108, -R0, R178, RZ ;  /* 0x000000b2006c7210 */ /* 0x000fe20007ffe1ff */
[----:B------:R-:W-:Y:S02]  /*6e40*/  IMAD R4, R7, c[0x0][0x210], RZ ;  /* 0x0000840007047a24 */ /* 0x000fe400078e02ff */
[----:B------:R-:W-:Y:S01]  /*6e50*/  IMAD.SHL.U32 R6, R117, 0x40, RZ ;  /* 0x0000004075067824 */ /* 0x000fe200078e00ff */
[----:B------:R-:W-:Y:S01]  /*6e60*/  ISETP.NE.U32.AND P0, PT, RZ, c[0x0][0x348], PT ;  /* 0x0000d200ff007a0c */ /* 0x000fe20003f05070 */
[----:B------:R-:W-:Y:S01]  /*6e70*/  IMAD.WIDE.U32 R12, R9, c[0x0][0x210], RZ ;  /* 0x00008400090c7a25 */ /* 0x000fe200078e00ff */
[----:B------:R-:W-:-:S02]  /*6e80*/  SHF.R.S32.HI R17, RZ, 0x1f, R61 ;  /* 0x0000001fff117819 */ /* 0x000fc4000001143d */
[----:B------:R-:W-:Y:S01]  /*6e90*/  LOP3.LUT R0, R6, 0x1c0, RZ, 0xc0, !PT ;  /* 0x000001c006007812 */ /* 0x000fe200078ec0ff */
[----:B------:R-:W-:Y:S02]  /*6ea0*/  IMAD R4, R9, c[0x0][0x214], R4 ;  /* 0x0000850009047a24 */ /* 0x000fe400078e0204 */
[----:B------:R-:W-:Y:S01]  /*6eb0*/  IMAD.SHL.U32 R25, R108, 0x8, RZ ;  /* 0x000000086c197824 */ /* 0x000fe200078e00ff */
[----:B------:R-:W-:Y:S01]  /*6ec0*/  ISETP.NE.AND.EX P0, PT, RZ, c[0x0][0x34c], PT, P0 ;  /* 0x0000d300ff007a0c */ /* 0x000fe20003f05300 */
[----:B------:R-:W-:Y:S02]  /*6ed0*/  IMAD R8, R7, c[0x0][0x1b8], RZ ;  /* 0x00006e0007087a24 */ /* 0x000fe400078e02ff */
[----:B------:R-:W-:Y:S01]  /*6ee0*/  IMAD.IADD R13, R4, 0x1, R13 ;  /* 0x00000001040d7824 */ /* 0x000fe200078e020d */
[----:B------:R-:W-:Y:S01]  /*6ef0*/  LOP3.LUT R4, R0, 0x38, R25, 0xf8, !PT ;  /* 0x0000003800047812 */ /* 0x000fe200078ef819 */
[----:B------:R-:W-:Y:S01]  /*6f00*/  IMAD R7, R108, 0x10, R117 ;  /* 0x000000106c077824 */ /* 0x000fe200078e0275 */
[----:B------:R-:W-:Y:S01]  /*6f10*/  SHF.R.U32.HI R0, RZ, 0x3, R0 ;  /* 0x00000003ff007819 */ /* 0x000fe20000011600 */
[----:B------:R-:W-:Y:S01]  /*6f20*/  IMAD R8, R9, c[0x0][0x1bc], R8 ;  /* 0x00006f0009087a24 */ /* 0x000fe200078e0208 */
[----:B------:R-:W-:Y:S01]  /*6f30*/  SEL R6, R17, RZ, !P0 ;  /* 0x000000ff11067207 */ /* 0x000fe20004000000 */
[----:B------:R-:W-:Y:S01]  /*6f40*/  IMAD.WIDE.U32 R2, R9, c[0x0][0x1b8], R2 ;  /* 0x00006e0009027a25 */ /* 0x000fe200078e0002 */
[----:B------:R-:W-:-:S03]  /*6f50*/  LOP3.LUT R16, R4, R0, RZ, 0x3c, !PT ;  /* 0x0000000004107212 */ /* 0x000fc600078e3cff */
[----:B------:R-:W-:Y:S01]  /*6f60*/  IMAD.IADD R10, R141, 0x1, R7 ;  /* 0x000000018d0a7824 */ /* 0x000fe200078e0207 */
[----:B------:R-:W-:Y:S01]  /*6f70*/  IADD3 R3, R3, R8, RZ ;  /* 0x0000000803037210 */ /* 0x000fe20007ffe0ff */
[----:B------:R-:W-:Y:S01]  /*6f80*/  IMAD R6, R6, c[0x0][0x1c0], RZ ;  /* 0x0000700006067a24 */ /* 0x000fe200078e02ff */
[----:B------:R-:W-:Y:S01]  /*6f90*/  SEL R0, R61, RZ, !P0 ;  /* 0x000000ff3d007207 */ /* 0x000fe20004000000 */
[----:B------:R-:W-:Y:S01]  /*6fa0*/  @P2 IMAD.HI.U32 R7, R10, c[0x0][0x2c8], RZ ;  /* 0x0000b2000a072a27 */ /* 0x000fe200078e00ff */
[----:B------:R-:W-:-:S03]  /*6fb0*/  LEA.HI R23, R142, R178, RZ, 0x4 ;  /* 0x000000b28e177211 */ /* 0x000fc600078f20ff */
[----:B------:R-:W-:Y:S01]  /*6fc0*/  IMAD.MOV.U32 R4, RZ, RZ, R10 ;  /* 0x000000ffff047224 */ /* 0x000fe200078e000a */
[----:B------:R-:W-:Y:S01]  /*6fd0*/  @P2 SHF.R.U32.HI R4, RZ, c[0x0][0x2cc], R7 ;  /* 0x0000b300ff042a19 */ /* 0x000fe20000011607 */
[C---:B------:R-:W-:Y:S02]  /*6fe0*/  IMAD R6, R0.reuse, c[0x0][0x1c4], R6 ;  /* 0x0000710000067a24 */ /* 0x040fe400078e0206 */
[----:B------:R-:W-:Y:S01]  /*6ff0*/  IMAD.WIDE.U32 R2, R0, c[0x0][0x1c0], R2 ;  /* 0x0000700000027a25 */ /* 0x000fe200078e0002 */
[----:B------:R-:W-:Y:S01]  /*7000*/  UIADD3 UR4, UP0, UR4, 0x8080, URZ ;  /* 0x0000808004047890 */ /* 0x000fe2000ff1e03f */
[----:B------:R-:W-:Y:S02]  /*7010*/  LOP3.LUT R0, R23, 0xfffffff0, RZ, 0xc0, !PT ;  /* 0xfffffff017007812 */ /* 0x000fe400078ec0ff */
[----:B------:R-:W-:Y:S01]  /*7020*/  IMAD.IADD R3, R3, 0x1, R6 ;  /* 0x0000000103037824 */ /* 0x000fe200078e0206 */
[----:B------:R-:W-:Y:S01]  /*7030*/  SHF.R.S32.HI R6, RZ, 0x1f, R4 ;  /* 0x0000001fff067819 */ /* 0x000fe20000011404 */
[----:B------:R-:W-:Y:S01]  /*7040*/  UIADD3.X UR5, URZ, UR5, URZ, UP0, !UPT ;  /* 0x000000053f057290 */ /* 0x000fe200087fe43f */
[----:B------:R-:W-:-:S03]  /*7050*/  IADD3 R8, -R0, R178, RZ ;  /* 0x000000b200087210 */ /* 0x000fc60007ffe1ff */
[----:B------:R-:W-:Y:S01]  /*7060*/  IMAD R0, R6, c[0x0][0x1b0], RZ ;  /* 0x00006c0006007a24 */ /* 0x000fe200078e02ff */
[----:B------:R-:W-:Y:S01]  /*7070*/  SHF.R.S32.HI R20, RZ, 0x1f, R8 ;  /* 0x0000001fff147819 */ /* 0x000fe20000011408 */
[----:B------:R-:W-:Y:S02]  /*7080*/  IMAD.U32 R6, RZ, RZ, UR4 ;  /* 0x00000004ff067e24 */ /* 0x000fe4000f8e00ff */
[----:B------:R-:W-:Y:S02]  /*7090*/  IMAD.U32 R7, RZ, RZ, UR5 ;  /* 0x00000005ff077e24 */ /* 0x000fe4000f8e00ff */
[----:B------:R-:W-:Y:S01]  /*70a0*/  IMAD R9, R4, c[0x0][0x1b4], R0 ;  /* 0x00006d0004097a24 */ /* 0x000fe200078e0200 */
[----:B------:R-:W-:Y:S01]  /*70b0*/  LEA.HI R22, R20, R8, RZ, 0x3 ;  /* 0x0000000814167211 */ /* 0x000fe200078f18ff */
[----:B------:R-:W-:Y:S01]  /*70c0*/  IMAD.MOV R0, RZ, RZ, -R4 ;  /* 0x000000ffff007224 */ /* 0x000fe200078e0a04 */
[----:B------:R1:W-:Y:S01]  /*70d0*/  STL.64 [R1+0x8], R6 ;  /* 0x0000080601007387 */ /* 0x0003e20000100a00 */
[----:B------:R-:W-:-:S04]  /*70e0*/  IMAD.WIDE.U32 R2, R4, c[0x0][0x1b0], R2 ;  /* 0x00006c0004027a25 */ /* 0x000fc800078e0002 */
[----:B------:R-:W-:Y:S01]  /*70f0*/  IMAD R0, R0, c[0x0][0x2c4], R10 ;  /* 0x0000b10000007a24 */ /* 0x000fe200078e020a */
[----:B------:R-:W-:-:S04]  /*7100*/  ISETP.NE.U32.AND P0, PT, RZ, c[0x0][0x350], PT ;  /* 0x0000d400ff007a0c */ /* 0x000fc80003f05070 */
[----:B------:R-:W-:Y:S02]  /*7110*/  SHF.R.S32.HI R4, RZ, 0x1f, R0 ;  /* 0x0000001fff047819 */ /* 0x000fe40000011400 */
[----:B------:R-:W-:Y:S02]  /*7120*/  LEA.HI R11, R142, R178, RZ, 0x6 ;  /* 0x000000b28e0b7211 */ /* 0x000fe400078f30ff */
[----:B------:R-:W-:Y:S02]  /*7130*/  ISETP.NE.AND.EX P0, PT, RZ, c[0x0][0x354], PT, P0 ;  /* 0x0000d500ff007a0c */ /* 0x000fe40003f05300 */
[----:B-1----:R-:W-:Y:S02]  /*7140*/  LOP3.LUT R6, R22, 0xfffffff8, RZ, 0xc0, !PT ;  /* 0xfffffff816067812 */ /* 0x002fe400078ec0ff */
[----:B------:R-:W-:-:S03]  /*7150*/  IADD3 R7, R3, R9, RZ ;  /* 0x0000000903077210 */ /* 0x000fc60007ffe0ff */
[----:B------:R-:W-:Y:S02]  /*7160*/  IMAD.IADD R20, R8, 0x1, -R6 ;  /* 0x0000000108147824 */ /* 0x000fe400078e0a06 */
[----:B------:R-:W-:Y:S02]  /*7170*/  IMAD.MOV.U32 R6, RZ, RZ, R2 ;  /* 0x000000ffff067224 */ /* 0x000fe400078e0002 */
[----:B------:R-:W-:Y:S02]  /*7180*/  IMAD R8, R4, c[0x0][0x1a8], RZ ;  /* 0x00006a0004087a24 */ /* 0x000fe400078e02ff */
[----:B------:R-:W-:Y:S02]  /*7190*/  IMAD.SHL.U32 R11, R11, 0x8, RZ ;  /* 0x000000080b0b7824 */ /* 0x000fe400078e00ff */
[----:B------:R-:W-:-:S03]  /*71a0*/  IMAD R8, R0, c[0x0][0x1ac], R8 ;  /* 0x00006b0000087a24 */ /* 0x000fc600078e0208 */
[----:B------:R-:W-:Y:S02]  /*71b0*/  LOP3.LUT R234, R16, 0xfffffe00, R11, 0xf8, !PT ;  /* 0xfffffe0010ea7812 */ /* 0x000fe400078ef80b */
[----:B------:R-:W-:Y:S02]  /*71c0*/  LOP3.LUT R236, R236, 0xffffff7f, RZ, 0xc0, !PT ;  /* 0xffffff7fecec7812 */ /* 0x000fe400078ec0ff */
[C---:B------:R-:W-:Y:S02]  /*71d0*/  IADD3 R24, R25.reuse, 0x40, RZ ;  /* 0x0000004019187810 */ /* 0x040fe40007ffe0ff */
[----:B------:R-:W-:Y:S02]  /*71e0*/  ISETP.GE.AND P4, PT, R25, c[0x0][0x198], PT ;  /* 0x0000660019007a0c */ /* 0x000fe40003f86270 */
[----:B------:R-:W-:Y:S01]  /*71f0*/  ISETP.GE.AND P3, PT, R24, c[0x0][0x198], PT ;  /* 0x0000660018007a0c */ /* 0x000fe20003f66270 */
[----:B------:R-:W-:Y:S01]  /*7200*/  IMAD.MOV.U32 R11, RZ, RZ, 0x10 ;  /* 0x00000010ff0b7424 */ /* 0x000fe200078e00ff */
[----:B------:R1:W-:Y:S04]  /*7210*/  STL [R1+0xa8], R25 ;  /* 0x0000a81901007387 */ /* 0x0003e80000100800 */
[----:B------:R1:W-:Y:S04]  /*7220*/  STL [R1+0x10], R18 ;  /* 0x0000101201007387 */ /* 0x0003e80000100800 */
[----:B------:R1:W-:Y:S01]  /*7230*/  STL [R1+0xe8], R24 ;  /* 0x0000e81801007387 */ /* 0x0003e20000100800 */
[----:B------:R-:W-:-:S02]  /*7240*/  IADD3 R127, R57, -0x1, RZ ;  /* 0xffffffff397f7810 */ /* 0x000fc40007ffe0ff */
[--C-:B--2---:R-:W-:Y:S01]  /*7250*/  @P1 SHF.R.S32.HI R3, RZ, 0x1f, R19.reuse ;  /* 0x0000001fff031819 */ /* 0x104fe20000011413 */
[----:B------:R-:W-:Y:S01]  /*7260*/  @P1 IMAD.MOV.U32 R2, RZ, RZ, R19 ;  /* 0x000000ffff021224 */ /* 0x000fe200078e0013 */
[----:B------:R-:W-:Y:S01]  /*7270*/  @!P1 MOV R2, R61 ;  /* 0x0000003d00029202 */ /* 0x000fe20000000f00 */
[----:B------:R-:W-:-:S03]  /*7280*/  @!P1 IMAD.MOV.U32 R3, RZ, RZ, R17 ;  /* 0x000000ffff039224 */ /* 0x000fc600078e0011 */
[----:B------:R-:W-:Y:S02]  /*7290*/  SEL R10, R2, RZ, !P0 ;  /* 0x000000ff020a7207 */ /* 0x000fe40004000000 */
[----:B------:R-:W-:Y:S01]  /*72a0*/  SEL R4, R3, RZ, !P0 ;  /* 0x000000ff03047207 */ /* 0x000fe20004000000 */
[----:B------:R-:W-:-:S04]  /*72b0*/  IMAD.WIDE.U32 R2, R0, c[0x0][0x1a8], R6 ;  /* 0x00006a0000027a25 */ /* 0x000fc800078e0006 */
[----:B------:R-:W-:Y:S01]  /*72c0*/  IMAD.IADD R3, R3, 0x1, R8 ;  /* 0x0000000103037824 */ /* 0x000fe200078e0208 */
[----:B------:R-:W-:Y:S01]  /*72d0*/  LEA R16, P0, R2, c[0x0][0x160], 0x1 ;  /* 0x0000580002107a11 */ /* 0x000fe200078008ff */
[C---:B------:R-:W-:Y:S02]  /*72e0*/  IMAD R0, R4.reuse, c[0x0][0x1f0], RZ ;  /* 0x00007c0004007a24 */ /* 0x040fe400078e02ff */
[----:B------:R-:W-:Y:S02]  /*72f0*/  IMAD R4, R4, c[0x0][0x218], RZ ;  /* 0x0000860004047a24 */ /* 0x000fe400078e02ff */
[----:B------:R-:W-:Y:S01]  /*7300*/  IMAD.WIDE.U32 R8, R10, c[0x0][0x218], R12 ;  /* 0x000086000a087a25 */ /* 0x000fe200078e000c */
[----:B------:R-:W-:Y:S02]  /*7310*/  LEA.HI.X R17, R2, c[0x0][0x164], R3, 0x1, P0 ;  /* 0x0000590002117a11 */ /* 0x000fe400000f0c03 */
[----:B------:R-:W-:Y:S01]  /*7320*/  SHF.R.S32.HI R19, RZ, 0x1f, R25 ;  /* 0x0000001fff137819 */ /* 0x000fe20000011419 */
[C---:B------:R-:W-:Y:S01]  /*7330*/  IMAD R3, R10.reuse, c[0x0][0x21c], R4 ;  /* 0x000087000a037a24 */ /* 0x040fe200078e0204 */
[----:B------:R-:W-:Y:S01]  /*7340*/  IADD3 R2, P0, R25, R8, RZ ;  /* 0x0000000819027210 */ /* 0x000fe20007f1e0ff */
[----:B------:R-:W-:-:S03]  /*7350*/  IMAD.WIDE.U32 R6, R10, c[0x0][0x1f0], R14 ;  /* 0x00007c000a067a25 */ /* 0x000fc600078e000e */
[----:B------:R-:W-:Y:S01]  /*7360*/  IADD3.X R3, R19, R9, R3, P0, !PT ;  /* 0x0000000913037210 */ /* 0x000fe200007fe403 */
[----:B------:R-:W-:Y:S01]  /*7370*/  IMAD R0, R10, c[0x0][0x1f4], R0 ;  /* 0x00007d000a007a24 */ /* 0x000fe200078e0200 */
[C---:B------:R-:W-:Y:S02]  /*7380*/  ISETP.GE.AND P0, PT, R25.reuse, c[0x0][0x1d4], PT ;  /* 0x0000750019007a0c */ /* 0x040fe40003f06270 */
[----:B------:R-:W-:Y:S02]  /*7390*/  IADD3 R6, P1, R25, R6, RZ ;  /* 0x0000000619067210 */ /* 0x000fe40007f3e0ff */
[----:B----4-:R-:W-:Y:S02]  /*73a0*/  SHF.R.S32.HI R4, RZ, 0x1f, R21 ;  /* 0x0000001fff047819 */ /* 0x010fe40000011415 */
[----:B------:R-:W-:Y:S02]  /*73b0*/  IADD3.X R7, R19, R7, R0, P1, !PT ;  /* 0x0000000713077210 */ /* 0x000fe40000ffe400 */
[----:B------:R-:W-:-:S04]  /*73c0*/  IADD3 R0, P1, R117, R21, RZ ;  /* 0x0000001575007210 */ /* 0x000fc80007f3e0ff */
[----:B------:R-:W-:Y:S02]  /*73d0*/  LEA.HI.X.SX32 R4, R117, R4, 0x1, P1 ;  /* 0x0000000475047211 */ /* 0x000fe400008f0eff */
[----:B------:R-:W-:Y:S02]  /*73e0*/  @P0 LOP3.LUT R236, R236, 0x80, RZ, 0xfc, !PT ;  /* 0x00000080ecec0812 */ /* 0x000fe400078efcff */
[----:B------:R-:W-:Y:S01]  /*73f0*/  ISETP.GE.AND P0, PT, R24, c[0x0][0x1d4], PT ;  /* 0x0000750018007a0c */ /* 0x000fe20003f06270 */
[C---:B------:R-:W-:Y:S02]  /*7400*/  IMAD R8, R4.reuse, c[0x0][0x1e0], RZ ;  /* 0x0000780004087a24 */ /* 0x040fe400078e02ff */
[----:B------:R-:W-:Y:S01]  /*7410*/  IMAD R4, R4, c[0x0][0x208], RZ ;  /* 0x0000820004047a24 */ /* 0x000fe200078e02ff */
[----:B------:R-:W-:Y:S01]  /*7420*/  R2P PR, R20, 0x6 ;  /* 0x0000000614007804 */ /* 0x000fe20000000000 */
[C---:B------:R-:W-:Y:S02]  /*7430*/  IMAD R9, R0.reuse, c[0x0][0x1e4], R8 ;  /* 0x0000790000097a24 */ /* 0x040fe400078e0208 */
[----:B------:R-:W-:-:S02]  /*7440*/  IMAD R8, R0, c[0x0][0x20c], R4 ;  /* 0x0000830000087a24 */ /* 0x000fc400078e0204 */
[----:B------:R-:W-:Y:S01]  /*7450*/  IMAD.WIDE.U32 R14, R0, c[0x0][0x1e0], R6 ;  /* 0x00007800000e7a25 */ /* 0x000fe200078e0006 */
[----:B------:R-:W-:-:S03]  /*7460*/  SEL R6, R11, 0xfffffff0, !P1 ;  /* 0xfffffff00b067807 */ /* 0x000fc60004800000 */
[----:B------:R-:W-:-:S04]  /*7470*/  IMAD.WIDE.U32 R12, R0, c[0x0][0x208], R2 ;  /* 0x00008200000c7a25 */ /* 0x000fc800078e0002 */
[----:B------:R-:W-:Y:S02]  /*7480*/  IMAD.IADD R11, R15, 0x1, R9 ;  /* 0x000000010f0b7824 */ /* 0x000fe400078e0209 */
[----:B------:R-:W-:Y:S01]  /*7490*/  IMAD.IADD R3, R13, 0x1, R8 ;  /* 0x000000010d037824 */ /* 0x000fe200078e0208 */
[----:B------:R1:W-:Y:S04]  /*74a0*/  STL.64 [R1+0xc0], R14 ;  /* 0x0000c00e01007387 */ /* 0x0003e80000100a00 */
[----:B------:R1:W-:Y:S04]  /*74b0*/  STL.64 [R1+0xc8], R12 ;  /* 0x0000c80c01007387 */ /* 0x0003e80000100a00 */
[----:B------:R1:W-:Y:S04]  /*74c0*/  STL [R1+0xbc], R3 ;  /* 0x0000bc0301007387 */ /* 0x0003e80000100800 */
[----:B------:R1:W-:Y:S01]  /*74d0*/  STL [R1+0xb4], R11 ;  /* 0x0000b40b01007387 */ /* 0x0003e20000100800 */
[----:B------:R-:W-:-:S02]  /*74e0*/  MOV R10, 0x20 ;  /* 0x00000020000a7802 */ /* 0x000fc40000000f00 */
[----:B------:R-:W-:Y:S02]  /*74f0*/  LOP3.LUT R236, R236, 0xffffffbf, RZ, 0xc0, !PT ;  /* 0xffffffbfecec7812 */ /* 0x000fe400078ec0ff */
[----:B------:R-:W-:Y:S02]  /*7500*/  SEL R4, R10, 0xffffffe0, !P2 ;  /* 0xffffffe00a047807 */ /* 0x000fe40005000000 */
[----:B------:R-:W-:Y:S01]  /*7510*/  @P0 LOP3.LUT R236, R236, 0x40, RZ, 0xfc, !PT ;  /* 0x00000040ecec0812 */ /* 0x000fe200078efcff */
[----:B------:R-:W-:Y:S05]  /*7520*/  BRA.DIV ~URZ, `(.L_x_1163) ;  /* 0x00014f627f007947 */ /* 0x000fea000b800000 */
[----:B------:R2:W3:Y:S02]  /*7530*/  SHFL.IDX PT, R7, R17, RZ, 0x181f ;  /* 0x00181fff11077589 */ /* 0x0004e400000e0000 */
.L_x_1301:
[----:B------:R-:W-:Y:S05]  /*7540*/  BRA.DIV ~URZ, `(.L_x_1164) ;  /* 0x00014fc27f007947 */ /* 0x000fea000b800000 */
[----:B------:R4:W1:Y:S02]  /*7550*/  SHFL.IDX PT, R0, R16, RZ, 0x181f ;  /* 0x00181fff10007589 */ /* 0x00086400000e0000 */
.L_x_1302:
[----:B-1----:R-:W-:Y:S01]  /*7560*/  IMAD R12, R18, c[0x0][0x2c4], RZ ;  /* 0x0000b100120c7a24 */ /* 0x002fe200078e02ff */
[----:B------:R-:W-:Y:S01]  /*7570*/  IADD3 R11, R141, R117, RZ ;  /* 0x000000758d0b7210 */ /* 0x000fe20007ffe0ff */
[----:B------:R-:W-:Y:S03]  /*7580*/  BSSY B0, `(.L_x_1165) ;  /* 0x0000014000007945 */ /* 0x000fe60003800000 */
[----:B------:R-:W-:-:S13]  /*7590*/  ISETP.GE.AND P0, PT, R11, R12, PT ;  /* 0x0000000c0b00720c */ /* 0x000fda0003f06270 */
[----:B------:R-:W-:Y:S05]  /*75a0*/  @P0 BRA `(.L_x_1166) ;  /* 0x0000011000000947 */ /* 0x000fea0003800000 */
[C---:B------:R-:W-:Y:S02]  /*75b0*/  IMAD.SHL.U32 R2, R108.reuse, 0x8, RZ ;  /* 0x000000086c027824 */ /* 0x040fe400078e00ff */
[----:B------:R-:W-:Y:S02]  /*75c0*/  IMAD.SHL.U32 R13, R108, 0x8, RZ ;  /* 0x000000086c0d7824 */ /* 0x000fe400078e00ff */
[----:B------:R-:W-:Y:S01]  /*75d0*/  IMAD.MOV.U32 R8, RZ, RZ, R0 ;  /* 0x000000ffff087224 */ /* 0x000fe200078e0000 */
[----:B------:R-:W-:Y:S01]  /*75e0*/  IADD3 R2, R2, 0x40, RZ ;  /* 0x0000004002027810 */ /* 0x000fe20007ffe0ff */
[----:B---3--:R-:W-:-:S03]  /*75f0*/  IMAD.MOV.U32 R9, RZ, RZ, R7 ;  /* 0x000000ffff097224 */ /* 0x008fc600078e0007 */
[----:B------:R-:W-:-:S04]  /*7600*/  SHF.R.S32.HI R3, RZ, 0x1f, R2 ;  /* 0x0000001fff037819 */ /* 0x000fc80000011402 */
[----:B------:R-:W-:Y:S02]  /*7610*/  LEA.HI R3, R3, R2, RZ, 0x3 ;  /* 0x0000000203037211 */ /* 0x000fe400078f18ff */
[----:B------:R-:W-:Y:S01]  /*7620*/  LEA R2, P0, R13, R0, 0x1 ;  /* 0x000000000d027211 */ /* 0x000fe200078008ff */
[----:B------:R-:W-:Y:S01]  /*7630*/  IMAD.SHL.U32 R0, R234, 0x2, RZ ;  /* 0x00000002ea007824 */ /* 0x000fe200078e00ff */
[----:B------:R-:W-:Y:S02]  /*7640*/  LOP3.LUT R10, R3, 0xfffffff8, RZ, 0xc0, !PT ;  /* 0xfffffff8030a7812 */ /* 0x000fe400078ec0ff */
[----:B------:R-:W-:-:S03]  /*7650*/  LEA.HI.X R3, R13, R7, R19, 0x1, P0 ;  /* 0x000000070d037211 */ /* 0x000fc600000f0c13 */
[----:B------:R-:W-:Y:S02]  /*7660*/  IMAD.WIDE R8, R10, 0x2, R8 ;  /* 0x000000020a087825 */ /* 0x000fe400078e0208 */
[----:B------:R-:W-:Y:S01]  /*7670*/  @!PT LDS RZ, [RZ] ;  /* 0x00000000fffff984 */ /* 0x000fe20000000800 */
[----:B------:R-:W-:Y:S01]  /*7680*/  @!PT LDS RZ, [RZ] ;  /* 0x00000000fffff984 */ /* 0x000fe20000000800 */
[----:B------:R-:W-:Y:S01]  /*7690*/  @!PT LDS RZ, [RZ] ;  /* 0x00000000fffff984 */ /* 0x000fe20000000800 */
[----:B------:R1:W-:Y:S04]  /*76a0*/  LDGSTS.E.BYPASS.LTC128B.128 [R0+0x8080], [R2.64], !P4 ;  /* 0x0808000002007fae */ /* 0x0003e8000e101d46 */
[----:B------:R1:W-:Y:S02]  /*76b0*/  LDGSTS.E.BYPASS.LTC128B.128 [R0+0xc080], [R8.64], !P3 ;  /* 0x0c08000008007fae */ /* 0x0003e4000d901d46 */
.L_x_1166:
[----:B------:R-:W-:Y:S05]  /*76c0*/  BSYNC B0 ;  /* 0x0000000000007941 */ /* 0x000fea0003800000 */
.L_x_1165:
[----:B------:R-:W-:Y:S05]  /*76d0*/  BRA.DIV ~URZ, `(.L_x_1167) ;  /* 0x00014eb27f007947 */ /* 0x000fea000b800000 */
[----:B---3--:R3:W1:Y:S04]  /*76e0*/  SHFL.IDX PT, R7, R17, 0x1, 0x181f ;  /* 0x00381f0011077f89 */ /* 0x00866800000e0000 */
[----:B-1----:R3:W1:Y:S02]  /*76f0*/  SHFL.IDX PT, R0, R16, 0x1, 0x181f ;  /* 0x00381f0010007f89 */ /* 0x00266400000e0000 */
.L_x_1303:
[----:B------:R-:W-:Y:S01]  /*7700*/  IADD3 R2, R11, 0x10, RZ ;  /* 0x000000100b027810 */ /* 0x000fe20007ffe0ff */
[----:B------:R-:W-:Y:S03]  /*7710*/  BSSY B0, `(.L_x_1168) ;  /* 0x0000014000007945 */ /* 0x000fe60003800000 */
[----:B------:R-:W-:-:S13]  /*7720*/  ISETP.GE.AND P0, PT, R2, R12, PT ;  /* 0x0000000c0200720c */ /* 0x000fda0003f06270 */
[----:B------:R-:W-:Y:S05]  /*7730*/  @P0 BRA `(.L_x_1169) ;  /* 0x0000011000000947 */ /* 0x000fea0003800000 */
[C---:B------:R-:W-:Y:S02]  /*7740*/  IMAD.SHL.U32 R8, R108.reuse, 0x8, RZ ;  /* 0x000000086c087824 */ /* 0x040fe400078e00ff */
[----:B------:R-:W-:Y:S02]  /*7750*/  IMAD.SHL.U32 R13, R108, 0x8, RZ ;  /* 0x000000086c0d7824 */ /* 0x000fe400078e00ff */
[----:B------:R-:W-:Y:S01]  /*7760*/  IMAD.MOV.U32 R9, RZ, RZ, R7 ;  /* 0x000000ffff097224 */ /* 0x000fe200078e0007 */
[----:B------:R-:W-:Y:S02]  /*7770*/  IADD3 R8, R8, 0x40, RZ ;  /* 0x0000004008087810 */ /* 0x000fe40007ffe0ff */
[----:B-1----:R-:W-:Y:S02]  /*7780*/  LEA R2, P0, R13, R0, 0x1 ;  /* 0x000000000d027211 */ /* 0x002fe400078008ff */
[----:B------:R-:W-:-:S04]  /*7790*/  SHF.R.S32.HI R3, RZ, 0x1f, R8 ;  /* 0x0000001fff037819 */ /* 0x000fc80000011408 */
[----:B------:R-:W-:Y:S01]  /*77a0*/  LEA.HI R3, R3, R8, RZ, 0x3 ;  /* 0x0000000803037211 */ /* 0x000fe200078f18ff */
[----:B------:R-:W-:Y:S02]  /*77b0*/  IMAD.MOV.U32 R8, RZ, RZ, R0 ;  /* 0x000000ffff087224 */ /* 0x000fe400078e0000 */
        /* <DEDUP_REMOVED lines=9> */
.L_x_1169:
[----:B------:R-:W-:Y:S05]  /*7850*/  BSYNC B0 ;  /* 0x0000000000007941 */ /* 0x000fea0003800000 */
.L_x_1168:
[----:B------:R-:W-:Y:S05]  /*7860*/  BRA.DIV ~URZ, `(.L_x_1170) ;  /* 0x00014e127f007947 */ /* 0x000fea000b800000 */
[----:B------:R2:W3:Y:S02]  /*7870*/  SHFL.IDX PT, R7, R17, 0x2, 0x181f ;  /* 0x00581f0011077f89 */ /* 0x0004e400000e0000 */
.L_x_1304:
[----:B------:R-:W-:Y:S05]  /*7880*/  BRA.DIV ~URZ, `(.L_x_1171) ;  /* 0x00014e727f007947 */ /* 0x000fea000b800000 */
[----:B-1----:R1:W2:Y:S02]  /*7890*/  SHFL.IDX PT, R0, R16, 0x2, 0x181f ;  /* 0x00581f0010007f89 */ /* 0x0022a400000e0000 */
.L_x_1305:
[----:B------:R-:W-:Y:S01]  /*78a0*/  IADD3 R2, R11, 0x20, RZ ;  /* 0x000000200b027810 */ /* 0x000fe20007ffe0ff */
[----:B------:R-:W-:Y:S03]  /*78b0*/  BSSY B0, `(.L_x_1172) ;  /* 0x0000014000007945 */ /* 0x000fe60003800000 */
[----:B------:R-:W-:-:S13]  /*78c0*/  ISETP.GE.AND P0, PT, R2, R12, PT ;  /* 0x0000000c0200720c */ /* 0x000fda0003f06270 */
[----:B------:R-:W-:Y:S05]  /*78d0*/  @P0 BRA `(.L_x_1173) ;  /* 0x0000011000000947 */ /* 0x000fea0003800000 */
[C---:B------:R-:W-:Y:S02]  /*78e0*/  IMAD.SHL.U32 R8, R108.reuse, 0x8, RZ ;  /* 0x000000086c087824 */ /* 0x040fe400078e00ff */
[----:B------:R-:W-:Y:S02]  /*78f0*/  IMAD.SHL.U32 R13, R108, 0x8, RZ ;  /* 0x000000086c0d7824 */ /* 0x000fe400078e00ff */
[----:B---3--:R-:W-:Y:S01]  /*7900*/  IMAD.MOV.U32 R9, RZ, RZ, R7 ;  /* 0x000000ffff097224 */ /* 0x008fe200078e0007 */
[----:B------:R-:W-:Y:S02]  /*7910*/  IADD3 R8, R8, 0x40, RZ ;  /* 0x0000004008087810 */ /* 0x000fe40007ffe0ff */
[----:B--2---:R-:W-:Y:S02]  /*7920*/  LEA R2, P0, R13, R0, 0x1 ;  /* 0x000000000d027211 */ /* 0x004fe400078008ff */
        /* <DEDUP_REMOVED lines=12> */
.L_x_1173:
[----:B------:R-:W-:Y:S05]  /*79f0*/  BSYNC B0 ;  /* 0x0000000000007941 */ /* 0x000fea0003800000 */
.L_x_1172:
[----:B------:R-:W-:Y:S05]  /*7a00*/  BRA.DIV ~URZ, `(.L_x_1174) ;  /* 0x00014d727f007947 */ /* 0x000fea000b800000 */
[----:B---3--:R3:W1:Y:S04]  /*7a10*/  SHFL.IDX PT, R7, R17, 0x3, 0x181f ;  /* 0x00781f0011077f89 */ /* 0x00866800000e0000 */
[----:B--2---:R3:W2:Y:S02]  /*7a20*/  SHFL.IDX PT, R0, R16, 0x3, 0x181f ;  /* 0x00781f0010007f89 */ /* 0x0046a400000e0000 */
.L_x_1306:
[----:B------:R-:W-:Y:S01]  /*7a30*/  IADD3 R2, R11, 0x30, RZ ;  /* 0x000000300b027810 */ /* 0x000fe20007ffe0ff */
[----:B------:R-:W-:Y:S03]  /*7a40*/  BSSY B0, `(.L_x_1175) ;  /* 0x0000014000007945 */ /* 0x000fe60003800000 */
[----:B------:R-:W-:-:S13]  /*7a50*/  ISETP.GE.AND P0, PT, R2, R12, PT ;  /* 0x0000000c0200720c */ /* 0x000fda0003f06270 */
[----:B------:R-:W-:Y:S05]  /*7a60*/  @P0 BRA `(.L_x_1176) ;  /* 0x0000011000000947 */ /* 0x000fea0003800000 */
[C---:B------:R-:W-:Y:S02]  /*7a70*/  IMAD.SHL.U32 R8, R108.reuse, 0x8, RZ ;  /* 0x000000086c087824 */ /* 0x040fe400078e00ff */
[----:B------:R-:W-:Y:S02]  /*7a80*/  IMAD.SHL.U32 R13, R108, 0x8, RZ ;  /* 0x000000086c0d7824 */ /* 0x000fe400078e00ff */
[----:B-1----:R-:W-:Y:S01]  /*7a90*/  IMAD.MOV.U32 R9, RZ, RZ, R7 ;  /* 0x000000ffff097224 */ /* 0x002fe200078e0007 */
        /* <DEDUP_REMOVED lines=14> */
.L_x_1176:
[----:B------:R-:W-:Y:S05]  /*7b80*/  BSYNC B0 ;  /* 0x0000000000007941 */ /* 0x000fea0003800000 */
.L_x_1175:
[----:B------:R-:W-:Y:S05]  /*7b90*/  BRA.DIV ~URZ, `(.L_x_1177) ;  /* 0x00014cd27f007947 */ /* 0x000fea000b800000 */
[----:B-1----:R1:W3:Y:S02]  /*7ba0*/  SHFL.IDX PT, R7, R17, 0x4, 0x181f ;  /* 0x00981f0011077f89 */ /* 0x0022e400000e0000 */
.L_x_1307:
[----:B------:R-:W-:Y:S05]  /*7bb0*/  BRA.DIV ~URZ, `(.L_x_1178) ;  /* 0x00014d327f007947 */ /* 0x000fea000b800000 */
[----:B--2---:R2:W1:Y:S02]  /*7bc0*/  SHFL.IDX PT, R0, R16, 0x4, 0x181f ;  /* 0x00981f0010007f89 */ /* 0x00446400000e0000 */
.L_x_1308:
        /* <DEDUP_REMOVED lines=21> */
.L_x_1180:
[----:B------:R-:W-:Y:S05]  /*7d20*/  BSYNC B0 ;  /* 0x0000000000007941 */ /* 0x000fea0003800000 */
.L_x_1179:
[----:B------:R-:W-:Y:S05]  /*7d30*/  BRA.DIV ~URZ, `(.L_x_1181) ;  /* 0x00014c327f007947 */ /* 0x000fea000b800000 */
[----:B---3--:R3:W2:Y:S04]  /*7d40*/  SHFL.IDX PT, R7, R17, 0x5, 0x181f ;  /* 0x00b81f0011077f89 */ /* 0x0086a800000e0000 */
[----:B-1----:R3:W1:Y:S02]  /*7d50*/  SHFL.IDX PT, R0, R16, 0x5, 0x181f ;  /* 0x00b81f0010007f89 */ /* 0x00266400000e0000 */
.L_x_1309:
[----:B------:R-:W-:Y:S01]  /*7d60*/  IADD3 R2, R11, 0x50, RZ ;  /* 0x000000500b027810 */ /* 0x000fe20007ffe0ff */
[----:B------:R-:W-:Y:S03]  /*7d70*/  BSSY B0, `(.L_x_1182) ;  /* 0x0000014000007945 */ /* 0x000fe60003800000 */
[----:B------:R-:W-:-:S13]  /*7d80*/  ISETP.GE.AND P0, PT, R2, R12, PT ;  /* 0x0000000c0200720c */ /* 0x000fda0003f06270 */
[----:B------:R-:W-:Y:S05]  /*7d90*/  @P0 BRA `(.L_x_1183) ;  /* 0x0000011000000947 */ /* 0x000fea0003800000 */
[C---:B------:R-:W-:Y:S02]  /*7da0*/  IMAD.SHL.U32 R8, R108.reuse, 0x8, RZ ;  /* 0x000000086c087824 */ /* 0x040fe400078e00ff */
[----:B------:R-:W-:Y:S02]  /*7db0*/  IMAD.SHL.U32 R13, R108, 0x8, RZ ;  /* 0x000000086c0d7824 */ /* 0x000fe400078e00ff */
[----:B--2---:R-:W-:Y:S01]  /*7dc0*/  IMAD.MOV.U32 R9, RZ, RZ, R7 ;  /* 0x000000ffff097224 */ /* 0x004fe200078e0007 */
        /* <DEDUP_REMOVED lines=14> */
.L_x_1183:
[----:B------:R-:W-:Y:S05]  /*7eb0*/  BSYNC B0 ;  /* 0x0000000000007941 */ /* 0x000fea0003800000 */
.L_x_1182:
[----:B------:R-:W-:Y:S05]  /*7ec0*/  BRA.DIV ~URZ, `(.L_x_1184) ;  /* 0x00014b927f007947 */ /* 0x000fea000b800000 */
[----:B--2---:R2:W3:Y:S02]  /*7ed0*/  SHFL.IDX PT, R7, R17, 0x6, 0x181f ;  /* 0x00d81f0011077f89 */ /* 0x0044e400000e0000 */
.L_x_1310:
[----:B------:R-:W-:Y:S05]  /*7ee0*/  BRA.DIV ~URZ, `(.L_x_1185) ;  /* 0x00014bf27f007947 */ /* 0x000fea000b800000 */
[----:B-1----:R1:W2:Y:S02]  /*7ef0*/  SHFL.IDX PT, R0, R16, 0x6, 0x181f ;  /* 0x00d81f0010007f89 */ /* 0x0022a400000e0000 */
.L_x_1311:
        /* <DEDUP_REMOVED lines=21> */
.L_x_1187:
[----:B------:R-:W-:Y:S05]  /*8050*/  BSYNC B0 ;  /* 0x0000000000007941 */ /* 0x000fea0003800000 */
.L_x_1186:
[----:B------:R-:W-:Y:S05]  /*8060*/  BRA.DIV ~URZ, `(.L_x_1188) ;  /* 0x00014af27f007947 */ /* 0x000fea000b800000 */
[----:B--23--:R-:W2:Y:S04]  /*8070*/  SHFL.IDX PT, R17, R17, 0x7, 0x181f ;  /* 0x00f81f0011117f89 */ /* 0x00cea800000e0000 */
[----:B-1--4-:R-:W1:Y:S02]  /*8080*/  SHFL.IDX PT, R16, R16, 0x7, 0x181f ;  /* 0x00f81f0010107f89 */ /* 0x012e6400000e0000 */
.L_x_1312:
[----:B------:R-:W-:Y:S01]  /*8090*/  IADD3 R0, R11, 0x70, RZ ;  /* 0x000000700b007810 */ /* 0x000fe20007ffe0ff */
[----:B------:R-:W-:Y:S01]  /*80a0*/  IMAD.SHL.U32 R21, R108, 0x8, RZ ;  /* 0x000000086c157824 */ /* 0x000fe200078e00ff */
[----:B------:R-:W-:Y:S01]  /*80b0*/  IADD3 R2, P1, R1, c[0x0][0x20], RZ ;  /* 0x0000080001027a10 */ /* 0x000fe20007f3e0ff */
[----:B------:R-:W-:Y:S01]  /*80c0*/  ULDC.64 UR4, c[0x0][0x40] ;  /* 0x0000100000047ab9 */ /* 0x000fe20000000a00 */
[----:B------:R-:W-:Y:S01]  /*80d0*/  ISETP.GE.AND P0, PT, R0, R12, PT ;  /* 0x0000000c0000720c */ /* 0x000fe20003f06270 */
[----:B------:R-:W-:Y:S01]  /*80e0*/  UIADD3 UR4, UP0, UR4, 0x160, URZ ;  /* 0x0000016004047890 */ /* 0x000fe2000ff1e03f */
[----:B------:R-:W-:Y:S01]  /*80f0*/  IADD3 R8, P2, R2, 0x4, RZ ;  /* 0x0000000402087810 */ /* 0x000fe20007f5e0ff */
[----:B------:R-:W-:Y:S01]  /*8100*/  IMAD.X R3, RZ, RZ, c[0x0][0x24], P1 ;  /* 0x00000900ff037624 */ /* 0x000fe200008e06ff */
[----:B------:R-:W-:Y:S01]  /*8110*/  MOV R121, 0x30 ;  /* 0x0000003000797802 */ /* 0x000fe20000000f00 */
[----:B------:R-:W-:Y:S01]  /*8120*/  IMAD.SHL.U32 R18, R108, 0x8, RZ ;  /* 0x000000086c127824 */ /* 0x000fe200078e00ff */
[----:B------:R-:W-:Y:S01]  /*8130*/  UIADD3.X UR5, URZ, UR5, URZ, UP0, !UPT ;  /* 0x000000053f057290 */ /* 0x000fe200087fe43f */
[----:B------:R-:W-:Y:S01]  /*8140*/  IMAD.X R9, RZ, RZ, R3, P2 ;  /* 0x000000ffff097224 */ /* 0x000fe200010e0603 */
[----:B------:R-:W-:Y:S01]  /*8150*/  STL.64 [R1+0x20], R2 ;  /* 0x0000200201007387 */ /* 0x000fe20000100a00 */
[----:B------:R-:W-:Y:S01]  /*8160*/  IMAD.WIDE.U32 R144, R121, c[0x0][0x1e0], RZ ;  /* 0x0000780079907a25 */ /* 0x000fe200078e00ff */
[----:B------:R-:W-:-:S02]  /*8170*/  IADD3 R18, R18, 0x40, RZ ;  /* 0x0000004012127810 */ /* 0x000fc40007ffe0ff */
[----:B------:R3:W-:Y:S01]  /*8180*/  STL.64 [R1+0x38], R8 ;  /* 0x0000380801007387 */ /* 0x0007e20000100a00 */
[C---:B-1----:R-:W-:Y:S02]  /*8190*/  @!P0 LEA R14, P1, R21.reuse, R16, 0x1 ;  /* 0x00000010150e8211 */ /* 0x042fe400078208ff */
[----:B------:R-:W-:Y:S02]  /*81a0*/  @!P0 SHF.R.S32.HI R0, RZ, 0x1f, R18 ;  /* 0x0000001fff008819 */ /* 0x000fe40000011412 */
[----:B--2---:R-:W-:Y:S02]  /*81b0*/  @!P0 LEA.HI.X R15, R21, R17, R19, 0x1, P1 ;  /* 0x00000011150f8211 */ /* 0x004fe400008f0c13 */
[----:B------:R-:W-:Y:S02]  /*81c0*/  IADD3 R12, P1, R2, 0x48, RZ ;  /* 0x00000048020c7810 */ /* 0x000fe40007f3e0ff */
[----:B------:R-:W-:Y:S02]  /*81d0*/  @!P0 LEA.HI R0, R0, R18, RZ, 0x3 ;  /* 0x0000001200008211 */ /* 0x000fe400078f18ff */
[----:B------:R-:W-:-:S02]  /*81e0*/  IADD3.X R13, RZ, R3, RZ, P1, !PT ;  /* 0x00000003ff0d7210 */ /* 0x000fc40000ffe4ff */
[----:B------:R-:W-:Y:S02]  /*81f0*/  IADD3 R10, P1, R2, 0x10, RZ ;  /* 0x00000010020a7810 */ /* 0x000fe40007f3e0ff */
[----:B------:R-:W-:Y:S01]  /*8200*/  @!P0 LOP3.LUT R7, R0, 0xfffffff8, RZ, 0xc0, !PT ;  /* 0xfffffff800078812 */ /* 0x000fe200078ec0ff */
[----:B------:R-:W-:Y:S01]  /*8210*/  STL.64 [R1+0x30], R12 ;  /* 0x0000300c01007387 */ /* 0x000fe20000100a00 */
[----:B------:R-:W-:Y:S02]  /*8220*/  @!P0 IMAD.SHL.U32 R0, R234, 0x2, RZ ;  /* 0x00000002ea008824 */ /* 0x000fe400078e00ff */
[----:B------:R-:W-:-:S03]  /*8230*/  IMAD.X R11, RZ, RZ, R3, P1 ;  /* 0x000000ffff0b7224 */ /* 0x000fc600008e0603 */
[----:B------:R-:W-:Y:S01]  /*8240*/  @!PT LDS RZ, [RZ] ;  /* 0x00000000fffff984 */ /* 0x000fe20000000800 */
[----:B------:R-:W-:Y:S01]  /*8250*/  @!PT LDS RZ, [RZ] ;  /* 0x00000000fffff984 */ /* 0x000fe20000000800 */
[----:B------:R-:W-:Y:S01]  /*8260*/  @!PT LDS RZ, [RZ] ;  /* 0x00000000fffff984 */ /* 0x000fe20000000800 */
[----:B------:R1:W-:Y:S04]  /*8270*/  @!P0 LDGSTS.E.BYPASS.LTC128B.128 [R0+0xb880], [R14.64], !P4 ;  /* 0x0b8800000e008fae */ /* 0x0003e8000e101d46 */
[----:B------:R2:W-:Y:S01]  /*8280*/  STL.64 [R1+0x28], R10 ;  /* 0x0000280a01007387 */ /* 0x0005e20000100a00 */
[----:B---3--:R-:W-:-:S05]  /*8290*/  IADD3 R8, P2, R2, 0x8, RZ ;  /* 0x0000000802087810 */ /* 0x008fca0007f5e0ff */
[----:B------:R-:W-:-:S05]  /*82a0*/  IMAD.X R9, RZ, RZ, R3, P2 ;  /* 0x000000ffff097224 */ /* 0x000fca00010e0603 */
[----:B------:R3:W-:Y:S01]  /*82b0*/  STL.64 [R1+0x40], R8 ;  /* 0x0000400801007387 */ /* 0x0007e20000100a00 */
[----:B--2---:R-:W-:Y:S02]  /*82c0*/  IMAD.MOV.U32 R10, RZ, RZ, R16 ;  /* 0x000000ffff0a7224 */ /* 0x004fe400078e0010 */
[----:B------:R-:W-:-:S04]  /*82d0*/  IMAD.MOV.U32 R11, RZ, RZ, R17 ;  /* 0x000000ffff0b7224 */ /* 0x000fc800078e0011 */
[----:B------:R-:W-:Y:S01]  /*82e0*/  @!P0 IMAD.WIDE R10, R7, 0x2, R10 ;  /* 0x00000002070a8825 */ /* 0x000fe200078e020a */
[----:B---3--:R-:W-:-:S03]  /*82f0*/  MOV R8, UR4 ;  /* 0x0000000400087c02 */ /* 0x008fc60008000f00 */
[----:B------:R-:W-:Y:S01]  /*8300*/  IMAD.U32 R9, RZ, RZ, UR5 ;  /* 0x00000005ff097e24 */ /* 0x000fe2000f8e00ff */
[----:B------:R1:W-:Y:S04]  /*8310*/  @!P0 LDGSTS.E.BYPASS.LTC128B.128 [R0+0xf880], [R10.64], !P3 ;  /* 0x0f8800000a008fae */ /* 0x0003e8000d901d46 */
[----:B------:R2:W-:Y:S04]  /*8320*/  STL.64 [R1+0x18], R8 ;  /* 0x0000180801007387 */ /* 0x0005e80000100a00 */
[----:B------:R-:W0:Y:S01]  /*8330*/  LDGDEPBAR ;  /* 0x00000000000079af */ /* 0x000e220000000000 */
[----:B------:R-:W-:Y:S01]  /*8340*/  WARPSYNC 0xffffffff ;  /* 0xffffffff00007948 */ /* 0x000fe20003800000 */
[----:B-1----:R-:W-:-:S04]  /*8350*/  IMAD R0, R121, c[0x0][0x1e4], RZ ;  /* 0x0000790079007a24 */ /* 0x002fc800078e02ff */
[----:B------:R-:W-:Y:S02]  /*8360*/  IMAD.IADD R141, R0, 0x1, R145 ;  /* 0x00000001008d7824 */ /* 0x000fe400078e0291 */
[----:B--2---:R-:W2:Y:S04]  /*8370*/  LDL R28, [R1+0xe4] ;  /* 0x0000e400011c7983 */ /* 0x004ea80000100800 */
[----:B------:R-:W3:Y:S04]  /*8380*/  LDL R0, [R1+0x64] ;  /* 0x0000640001007983 */ /* 0x000ee80000100800 */
[----:B------:R-:W4:Y:S04]  /*8390*/  LDL.64 R26, [R1+0xc0] ;  /* 0x0000c000011a7983 */ /* 0x000f280000100a00 */
[----:B------:R-:W4:Y:S01]  /*83a0*/  LDL.LU.64 R24, [R1+0xb0] ;  /* 0x0000b00001187983 */ /* 0x000f220000300a00 */
[----:B------:R-:W-:Y:S01]  /*83b0*/  SHF.R.S32.HI R137, RZ, 0x1f, R127 ;  /* 0x0000001fff897819 */ /* 0x000fe2000001147f */
[----:B------:R-:W-:Y:S01]  /*83c0*/  ULDC.64 UR4, c[0x0][0x1e0] ;  /* 0x0000780000047ab9 */ /* 0x000fe20000000a00 */
[----:B------:R-:W-:Y:S01]  /*83d0*/  IMAD.MOV.U32 R7, RZ, RZ, c[0x0][0x1e0] ;  /* 0x00007800ff077624 */ /* 0x000fe200078e00ff */
[----:B------:R-:W-:-:S02]  /*83e0*/  UIMAD.WIDE.U32 UR12, UR4, 0x20, URZ ;  /* 0x00000020040c78a5 */ /* 0x000fc4000f8e003f */
[----:B------:R-:W-:Y:S01]  /*83f0*/  USHF.L.U32 UR5, UR5, 0x5, URZ ;  /* 0x0000000505057899 */ /* 0x000fe2000800063f */
[----:B------:R-:W-:-:S03]  /*8400*/  IMAD.MOV.U32 R10, RZ, RZ, c[0x0][0x1e4] ;  /* 0x00007900ff0a7624 */ /* 0x000fc600078e00ff */
[----:B------:R-:W-:Y:S01]  /*8410*/  UIADD3 UR9, UR13, UR5, URZ ;  /* 0x000000050d097290 */ /* 0x000fe2000fffe03f */
[----:B------:R-:W-:Y:S01]  /*8420*/  ISETP.GE.AND P6, PT, R21, c[0x0][0x1d4], PT ;  /* 0x0000750015007a0c */ /* 0x000fe20003fc6270 */
[----:B------:R-:W-:Y:S01]  /*8430*/  BAR.SYNC.DEFER_BLOCKING 0x0 ;  /* 0x0000000000007b1d */ /* 0x000fe20000010000 */
[----:B------:R-:W-:Y:S02]  /*8440*/  ISETP.GE.AND P5, PT, R18, c[0x0][0x1d4], PT ;  /* 0x0000750012007a0c */ /* 0x000fe40003fa6270 */
[----:B------:R-:W-:-:S03]  /*8450*/  SHF.R.S32.HI R14, RZ, 0x4, R23 ;  /* 0x00000004ff0e7819 */ /* 0x000fc60000011417 */
[----:B------:R-:W-:Y:S01]  /*8460*/  BSSY B2, `(.L_x_1189) ;  /* 0x0000035000027945 */ /* 0x000fe20003800000 */
[----:B------:R-:W-:Y:S02]  /*8470*/  IADD3 R94, R2, 0x18, RZ ;  /* 0x00000018025e7810 */ /* 0x000fe40007ffe0ff */
[----:B------:R-:W-:Y:S01]  /*8480*/  MOV R143, 0x87b0 ;  /* 0x000087b0008f7802 */ /* 0x000fe20000000f00 */
[----:B--2---:R-:W-:-:S04]  /*8490*/  IMAD R121, R28, -0x30, R121 ;  /* 0xffffffd01c797824 */ /* 0x004fc800078e0279 */
[----:B------:R-:W-:-:S04]  /*84a0*/  IMAD.IADD R138, R121, 0x1, -R117 ;  /* 0x00000001798a7824 */ /* 0x000fc800078e0a75 */
[----:B---3--:R-:W-:-:S05]  /*84b0*/  IMAD.IADD R0, R138, 0x1, R0 ;  /* 0x000000018a007824 */ /* 0x008fca00078e0200 */
[C---:B------:R-:W-:Y:S01]  /*84c0*/  ISETP.GE.AND P2, PT, R0.reuse, 0x1, PT ;  /* 0x000000010000780c */ /* 0x040fe20003f46270 */
[----:B----4-:R-:W-:Y:S01]  /*84d0*/  IMAD.MOV.U32 R24, RZ, RZ, R26 ;  /* 0x000000ffff187224 */ /* 0x010fe200078e001a */
[C---:B------:R-:W-:Y:S02]  /*84e0*/  ISETP.GE.AND P1, PT, R0.reuse, 0x11, PT ;  /* 0x000000110000780c */ /* 0x040fe40003f26270 */
[----:B------:R-:W-:Y:S01]  /*84f0*/  ISETP.GE.AND P0, PT, R0, 0x21, PT ;  /* 0x000000210000780c */ /* 0x000fe20003f06270 */
[----:B------:R-:W-:Y:S02]  /*8500*/  IMAD R0, R141, R127, RZ ;  /* 0x0000007f8d007224 */ /* 0x000fe400078e02ff */
[----:B------:R-:W-:-:S04]  /*8510*/  IMAD.WIDE.U32 R8, R127, R144, R24 ;  /* 0x000000907f087225 */ /* 0x000fc800078e0018 */
[----:B------:R-:W-:Y:S02]  /*8520*/  IMAD R0, R137, R144, R0 ;  /* 0x0000009089007224 */ /* 0x000fe400078e0200 */
[----:B------:R-:W-:Y:S02]  /*8530*/  @P2 LEA R12, P3, R8, c[0x0][0x1c8], 0x1 ;  /* 0x00007200080c2a11 */ /* 0x000fe400078608ff */
[----:B------:R-:W-:Y:S01]  /*8540*/  IMAD.IADD R0, R9, 0x1, R0 ;  /* 0x0000000109007824 */ /* 0x000fe200078e0200 */
[----:B------:R-:W-:-:S04]  /*8550*/  @P1 LEA R3, P4, R7, R8, 0x4 ;  /* 0x0000000807031211 */ /* 0x000fc800078820ff */
[C---:B------:R-:W-:Y:S02]  /*8560*/  @P2 LEA.HI.X R13, R8.reuse, c[0x0][0x1cc], R0, 0x1, P3 ;  /* 0x00007300080d2a11 */ /* 0x040fe400018f0c00 */
[----:B------:R-:W-:Y:S02]  /*8570*/  @P0 IADD3 R9, P3, R8, UR12, RZ ;  /* 0x0000000c08090c10 */ /* 0x000fe4000ff7e0ff */
[----:B------:R-:W-:Y:S02]  /*8580*/  @P1 LEA.HI.X R7, R7, R0, R10, 0x4, P4 ;  /* 0x0000000007071211 */ /* 0x000fe400020f240a */
[----:B------:R-:W-:Y:S02]  /*8590*/  @P0 IADD3.X R0, R0, UR9, RZ, P3, !PT ;  /* 0x0000000900000c10 */ /* 0x000fe40009ffe4ff */
[----:B------:R-:W-:Y:S02]  /*85a0*/  @P0 LEA R8, P3, R9, c[0x0][0x1c8], 0x1 ;  /* 0x0000720009080a11 */ /* 0x000fe400078608ff */
[----:B------:R-:W-:-:S02]  /*85b0*/  @P1 LEA R10, P4, R3, c[0x0][0x1c8], 0x1 ;  /* 0x00007200030a1a11 */ /* 0x000fc400078808ff */
[----:B------:R-:W-:Y:S01]  /*85c0*/  @P0 LEA.HI.X R9, R9, c[0x0][0x1cc], R0, 0x1, P3 ;  /* 0x0000730009090a11 */ /* 0x000fe200018f0c00 */
[C---:B------:R-:W-:Y:S01]  /*85d0*/  @P2 IMAD.SHL.U32 R0, R234.reuse, 0x2, RZ ;  /* 0x00000002ea002824 */ /* 0x040fe200078e00ff */
[----:B------:R-:W-:Y:S01]  /*85e0*/  @P1 LEA.HI.X R11, R3, c[0x0][0x1cc], R7, 0x1, P4 ;  /* 0x00007300030b1a11 */ /* 0x000fe200020f0c07 */
[----:B------:R-:W-:-:S03]  /*85f0*/  @P1 IMAD.SHL.U32 R3, R234, 0x2, RZ ;  /* 0x00000002ea031824 */ /* 0x000fc600078e00ff */
[----:B------:R-:W-:Y:S01]  /*8600*/  @!PT LDS RZ, [RZ] ;  /* 0x00000000fffff984 */ /* 0x000fe20000000800 */
[----:B------:R-:W-:Y:S01]  /*8610*/  @!PT LDS RZ, [RZ] ;  /* 0x00000000fffff984 */ /* 0x000fe20000000800 */
[----:B------:R-:W-:Y:S01]  /*8620*/  @!PT LDS RZ, [RZ] ;  /* 0x00000000fffff984 */ /* 0x000fe20000000800 */
[----:B------:R1:W-:Y:S04]  /*8630*/  @P2 LDGSTS.E.BYPASS.LTC128B.128 [R0+0x5080], [R12.64], !P6 ;  /* 0x050800000c002fae */ /* 0x0003e8000f101d46 */
[----:B------:R1:W-:Y:S01]  /*8640*/  @P2 LDGSTS.E.BYPASS.LTC128B.128 [R0+0x6880], [R12.64+0x80], !P5 ;  /* 0x068800800c002fae */ /* 0x0003e2000e901d46 */
[----:B------:R-:W-:-:S03]  /*8650*/  LEA.HI R7, R23, R14, RZ, 0x1 ;  /* 0x0000000e17077211 */ /* 0x000fc600078f08ff */
[----:B------:R2:W-:Y:S04]  /*8660*/  @P1 LDGSTS.E.BYPASS.LTC128B.128 [R3+0x5880], [R10.64], !P6 ;  /* 0x058800000a031fae */ /* 0x0005e8000f101d46 */
[----:B------:R2:W-:Y:S04]  /*8670*/  @P1 LDGSTS.E.BYPASS.LTC128B.128 [R3+0x7080], [R10.64+0x80], !P5 ;  /* 0x070800800a031fae */ /* 0x0005e8000e901d46 */
[----:B------:R3:W-:Y:S01]  /*8680*/  STL.64 [R1+0xb0], R24 ;  /* 0x0000b01801007387 */ /* 0x0007e20000100a00 */
[----:B-1----:R-:W-:-:S05]  /*8690*/  @P0 IMAD.SHL.U32 R0, R234, 0x2, RZ ;  /* 0x00000002ea000824 */ /* 0x002fca00078e00ff */
[----:B------:R1:W-:Y:S01]  /*86a0*/  @P0 LDGSTS.E.BYPASS.LTC128B.128 [R0+0x6080], [R8.64], !P6 ;  /* 0x0608000008000fae */ /* 0x0003e2000f101d46 */
[----:B--2---:R-:W-:-:S03]  /*86b0*/  LOP3.LUT R3, R7, 0xfffffffe, RZ, 0xc0, !PT ;  /* 0xfffffffe07037812 */ /* 0x004fc600078ec0ff */
[----:B------:R1:W-:Y:S04]  /*86c0*/  @P0 LDGSTS.E.BYPASS.LTC128B.128 [R0+0x7880], [R8.64+0x80], !P5 ;  /* 0x0788008008000fae */ /* 0x0003e8000e901d46 */
[----:B------:R-:W0:Y:S01]  /*86d0*/  LDGDEPBAR ;  /* 0x00000000000079af */ /* 0x000e220000000000 */
[----:B------:R-:W-:-:S04]  /*86e0*/  IMAD.IADD R136, R14, 0x1, -R3 ;  /* 0x000000010e887824 */ /* 0x000fc800078e0a03 */
[----:B------:R-:W-:Y:S01]  /*86f0*/  IMAD.SHL.U32 R3, R136, 0x8, RZ ;  /* 0x0000000888037824 */ /* 0x000fe200078e00ff */
[----:B------:R-:W-:Y:S01]  /*8700*/  LOP3.LUT P5, RZ, R108, 0x4, RZ, 0xc0, !PT ;  /* 0x000000046cff7812 */ /* 0x000fe200078ac0ff */
[----:B-1----:R-:W-:-:S05]  /*8710*/  IMAD.SHL.U32 R0, R20, 0x40, RZ ;  /* 0x0000004014007824 */ /* 0x002fca00078e00ff */
[----:B------:R-:W-:Y:S01]  /*8720*/  LOP3.LUT R0, R0, 0x1c0, RZ, 0xc0, !PT ;  /* 0x000001c000007812 */ /* 0x000fe200078ec0ff */
[----:B------:R-:W-:-:S03]  /*8730*/  IMAD.SHL.U32 R8, R108, 0x40, RZ ;  /* 0x000000406c087824 */ /* 0x000fc600078e00ff */
[----:B------:R-:W-:Y:S02]  /*8740*/  SHF.R.U32.HI R7, RZ, 0x3, R0 ;  /* 0x00000003ff077819 */ /* 0x000fe40000011600 */
[----:B------:R-:W-:Y:S01]  /*8750*/  LOP3.LUT R0, R0, 0x8, R3, 0xf8, !PT ;  /* 0x0000000800007812 */ /* 0x000fe200078ef803 */
[----:B------:R-:W-:Y:S01]  /*8760*/  IMAD.SHL.U32 R3, R22, 0x40, RZ ;  /* 0x0000004016037824 */ /* 0x000fe200078e00ff */
[----:B------:R-:W-:Y:S02]  /*8770*/  LOP3.LUT R135, R8, 0x1c0, RZ, 0xc0, !PT ;  /* 0x000001c008877812 */ /* 0x000fe400078ec0ff */
[----:B------:R-:W-:Y:S02]  /*8780*/  LOP3.LUT R140, R0, R7, RZ, 0x3c, !PT ;  /* 0x00000007008c7212 */ /* 0x000fe400078e3cff */
[----:B------:R-:W-:Y:S02]  /*8790*/  LOP3.LUT R139, R3, 0xfffffe00, RZ, 0xc0, !PT ;  /* 0xfffffe00038b7812 */ /* 0x000fe400078ec0ff */
[----:B---3--:R-:W-:Y:S05]  /*87a0*/  CALL.REL.NOINC `($_ZN7cutlass13device_kernelIN5flash19enable_sm80_to_sm89INS1_16FlashAttnFwdSm80INS1_25CollectiveMainloopFwdSm80ILi4ELi1ELb0EN4cute5tupleIJNS5_1CILi128EEENS7_ILi48EEES8_EEELi128ENS_10bfloat16_tEfNS_4arch4Sm80ELb0ELb1ELb0ELb1ELb0ELb1ELb1ELb0EEENS1_21CollectiveEpilogueFwdINS6_IJS8_S8_S9_EEENS6_IJNS7_ILi1EEESH_SH_EEESB_SD_Li128ELb1ELb1ELb0ELb0EEENS1_19SingleTileSchedulerILb1ELb0ELb1ELi128EEEEEEEEEvNT_6ParamsE$_ZZN5flash25CollectiveMainloopFwdSm80ILi4ELi1ELb0EN4cute5tupleIJNS1_1CILi128EEENS3_ILi48EEES4_EEELi128EN7cutlass10bfloat16_tEfNS7_4arch4Sm80ELb0ELb1ELb0ELb1ELb0ELb1ELb1ELb0EE3mmaINS_16FlashAttnFwdSm80ISB_NS_21CollectiveEpilogueFwdINS2_IJS4_S4_S5_EEENS2_IJNS3_ILi1EEESG_SG_EEES8_SA_Li128ELb1ELb1ELb0ELb0EEENS_19SingleTileSchedulerILb1ELb0ELb1ELi128EEEE13SharedStorageENS1_6TensorINS1_11ArrayEngineIfLm128EEENS1_6LayoutINS2_IJNS2_IJNS3_ILi2EEESR_EEESR_NS3_ILi16EEEEEENS2_IJNS2_IJSG_SR_EEENS3_ILi4EEENS3_ILi8EEEEEEEEEENS_7SoftmaxILi4ELi0EEEEEbRKNSB_6ParamsERT0_RT1_iRKNS_16SeqlenInfoQKNewKILb1ELb1EEENS2_IJiiiiEEERT_ENKUlvE_clEv) ;  /* 0x00014f2000007944 */ /* 0x008fea0003c00000 */
[----:B------:R-:W-:Y:S05]  /*87b0*/  BSYNC B2 ;  /* 0x0000000000027941 */ /* 0x000fea0003800000 */
.L_x_1189:
[----:B------:R-:W2:Y:S01]  /*87c0*/  LDL R122, [R1+0x10] ;  /* 0x00001000017a7983 */ /* 0x000ea20000100800 */
[----:B------:R-:W-:-:S04]  /*87d0*/  DEPBAR.LE SB0, 0x0 ;  /* 0x000080000000791a */ /* 0x000fc80000000000 */
[----:B------:R3:W5:Y:S01]  /*87e0*/  LDL R120, [R1] ;  /* 0x0000000001787983 */ /* 0x0007620000100800 */
[----:B------:R-:W-:Y:S03]  /*87f0*/  WARPSYNC 0xffffffff ;  /* 0xffffffff00007948 */ /* 0x000fe60003800000 */
[----:B--2---:R3:W-:Y:S02]  /*8800*/  STL [R1+0x74], R122 ;  /* 0x0000747a01007387 */ /* 0x0047e40000100800 */
[----:B------:R-:W2:Y:S04]  /*8810*/  LDL.64 R64, [R1+0xc8] ;  /* 0x0000c80001407983 */ /* 0x000ea80000100a00 */
[----:B------:R-:W2:Y:S04]  /*8820*/  LDL.LU.64 R82, [R1+0xb8] ;  /* 0x0000b80001527983 */ /* 0x000ea80000300a00 */
[----:B------:R-:W4:Y:S04]  /*8830*/  LDL R7, [R1+0x64] ;  /* 0x0000640001077983 */ /* 0x000f280000100800 */
[----:B---3--:R-:W3:Y:S04]  /*8840*/  LDL R123, [R1+0xa8] ;  /* 0x0000a800017b7983 */ /* 0x008ee80000100800 */
[----:B------:R-:W3:Y:S01]  /*8850*/  LDL R80, [R1+0xe8] ;  /* 0x0000e80001507983 */ /* 0x000ee20000100800 */
[----:B------:R-:W-:Y:S01]  /*8860*/  LEA.HI R2, R142, R178, RZ, 0x5 ;  /* 0x000000b28e027211 */ /* 0x000fe200078f28ff */
[----:B------:R-:W-:Y:S01]  /*8870*/  IMAD.SHL.U32 R0, R117, 0x8, RZ ;  /* 0x0000000875007824 */ /* 0x000fe200078e00ff */
[----:B------:R-:W-:Y:S01]  /*8880*/  SHF.R.U32.HI R3, RZ, 0x3, R135 ;  /* 0x00000003ff037819 */ /* 0x000fe20000011687 */
[----:B------:R-:W3:Y:S01]  /*8890*/  LDL R124, [R1+0x9c] ;  /* 0x00009c00017c7983 */ /* 0x000ee20000100800 */
[----:B------:R-:W-:Y:S01]  /*88a0*/  LOP3.LUT P0, RZ, R108, 0x2, RZ, 0xc0, !PT ;  /* 0x000000026cff7812 */ /* 0x000fe2000780c0ff */
[----:B------:R-:W-:Y:S01]  /*88b0*/  IMAD.SHL.U32 R2, R2, 0x20, RZ ;  /* 0x0000002002027824 */ /* 0x000fe200078e00ff */
[----:B------:R-:W-:Y:S01]  /*88c0*/  LOP3.LUT R0, R135, 0x8, R0, 0xf8, !PT ;  /* 0x0000000887007812 */ /* 0x000fe200078ef800 */
[----:B------:R-:W-:-:S03]  /*88d0*/  ULDC.64 UR4, c[0x0][0x208] ;  /* 0x0000820000047ab9 */ /* 0x000fc60000000a00 */
[----:B------:R-:W-:Y:S02]  /*88e0*/  LOP3.LUT R2, R2, 0x7ffffc00, RZ, 0xc0, !PT ;  /* 0x7ffffc0002027812 */ /* 0x000fe400078ec0ff */
[----:B------:R-:W-:Y:S02]  /*88f0*/  LOP3.LUT R0, R0, R3, RZ, 0x3c, !PT ;  /* 0x0000000300007212 */ /* 0x000fe400078e3cff */
[----:B------:R-:W-:-:S03]  /*8900*/  IADD3 R2, R140, R139, R2 ;  /* 0x0000008b8c027210 */ /* 0x000fc60007ffe002 */
[----:B------:R-:W-:Y:S02]  /*8910*/  IMAD R0, R136, 0x200, R0 ;  /* 0x0000020088007824 */ /* 0x000fe400078e0200 */
[----:B------:R-:W-:Y:S01]  /*8920*/  IMAD.SHL.U32 R223, R2, 0x2, RZ ;  /* 0x0000000202df7824 */ /* 0x000fe200078e00ff */
[----:B------:R-:W-:Y:S01]  /*8930*/  BAR.SYNC.DEFER_BLOCKING 0x0 ;  /* 0x0000000000007b1d */ /* 0x000fe20000010000 */
[----:B------:R-:W-:-:S05]  /*8940*/  IMAD.SHL.U32 R216, R0, 0x2, RZ ;  /* 0x0000000200d87824 */ /* 0x000fca00078e00ff */
[----:B-1----:R-:W-:Y:S04]  /*8950*/  LDSM.16.M88.4 R8, [R223+0xa080] ;  /* 0x00a08000df08783b */ /* 0x002fe80000000200 */
[----:B------:R-:W1:Y:S04]  /*8960*/  LDSM.16.M88.4 R16, [R216+0x5080] ;  /* 0x00508000d810783b */ /* 0x000e680000000200 */
[----:B------:R-:W1:Y:S04]  /*8970*/  LDSM.16.M88.4 R12, [R223+0x8080] ;  /* 0x00808000df0c783b */ /* 0x000e680000000200 */
[----:B------:R-:W1:Y:S04]  /*8980*/  LDSM.16.M88.4 R20, [R216+0x5880] ;  /* 0x00588000d814783b */ /* 0x000e680000000200 */
[----:B------:R-:W1:Y:S01]  /*8990*/  LDSM.16.M88.4 R24, [R216+0x6080] ;  /* 0x00608000d818783b */ /* 0x000e620000000200 */
[----:B------:R-:W-:-:S02]  /*89a0*/  IADD3 R0, R216, 0x5080, RZ ;  /* 0x00005080d8007810 */ /* 0x000fc40007ffe0ff */
[----:B------:R-:W-:Y:S02]  /*89b0*/  IADD3 R227, R216, 0x50a0, RZ ;  /* 0x000050a0d8e37810 */ /* 0x000fe40007ffe0ff */
[----:B------:R-:W-:Y:S01]  /*89c0*/  @P0 IADD3 R227, R0, -0x20, RZ ;  /* 0xffffffe000e30810 */ /* 0x000fe20007ffe0ff */
[----:B------:R-:W-:Y:S02]  /*89d0*/  IMAD R0, R137, c[0x0][0x208], RZ ;  /* 0x0000820089007a24 */ /* 0x000fe400078e02ff */
[C---:B------:R-:W-:Y:S02]  /*89e0*/  IMAD.WIDE.U32 R2, R127.reuse, c[0x0][0x208], RZ ;  /* 0x000082007f027a25 */ /* 0x040fe400078e00ff */
[----:B------:R-:W-:Y:S02]  /*89f0*/  LDSM.16.M88.4 R40, [R227+0x800] ;  /* 0x00080000e328783b */ /* 0x000fe40000000200 */
[----:B------:R-:W-:Y:S02]  /*8a00*/  IMAD R0, R127, c[0x0][0x20c], R0 ;  /* 0x000083007f007a24 */ /* 0x000fe400078e0200 */
[----:B------:R-:W-:Y:S01]  /*8a10*/  IMAD R225, R6, 0x2, R223 ;  /* 0x0000000206e17824 */ /* 0x000fe200078e02df */
[----:B------:R-:W-:Y:S01]  /*8a20*/  LDSM.16.M88.4 R44, [R227] ;  /* 0x00000000e32c783b */ /* 0x000fe20000000200 */
[----:B------:R-:W-:-:S03]  /*8a30*/  IMAD.IADD R0, R3, 0x1, R0 ;  /* 0x0000000103007824 */ /* 0x000fc600078e0200 */
[----:B------:R-:W-:Y:S01]  /*8a40*/  LDSM.16.M88.4 R48, [R227+0x1000] ;  /* 0x00100000e330783b */ /* 0x000fe20000000200 */
[----:B------:R-:W-:Y:S01]  /*8a50*/  IMAD R3, R0, 0x30, RZ ;  /* 0x0000003000037824 */ /* 0x000fe200078e02ff */
[C---:B-1----:R-:W-:Y:S08]  /*8a60*/  HMMA.16816.F32.BF16 R28, R8.reuse, R16, RZ ;  /* 0x00000010081c723c */ /* 0x042ff000000418ff */
[----:B------:R-:W-:Y:S08]  /*8a70*/  HMMA.16816.F32.BF16 R52, R8, R18, RZ ;  /* 0x000000120834723c */ /* 0x000ff000000418ff */
[C---:B------:R-:W-:Y:S08]  /*8a80*/  HMMA.16816.F32.BF16 R72, R12.reuse, R16, RZ ;  /* 0x000000100c48723c */ /* 0x040ff000000418ff */
[----:B------:R-:W-:Y:S01]  /*8a90*/  HMMA.16816.F32.BF16 R68, R12, R18, RZ ;  /* 0x000000120c44723c */ /* 0x000fe200000418ff */
[----:B------:R-:W1:Y:S01]  /*8aa0*/  LDSM.16.M88.4 R16, [R225+0xa080] ;  /* 0x00a08000e110783b */ /* 0x000e620000000200 */
[----:B------:R-:W-:-:S06]  /*8ab0*/  USHF.L.U32 UR10, UR4, 0x5, URZ ;  /* 0x00000005040a7899 */ /* 0x000fcc000800063f */
[----:B------:R-:W-:Y:S01]  /*8ac0*/  HMMA.16816.F32.BF16 R36, R8, R20, RZ ;  /* 0x000000140824723c */ /* 0x000fe200000418ff */
[----:B------:R-:W-:-:S07]  /*8ad0*/  UMOV UR8, 0x5 ;  /* 0x0000000500087882 */ /* 0x000fce0000000000 */
[C---:B------:R-:W-:Y:S08]  /*8ae0*/  HMMA.16816.F32.BF16 R32, R8.reuse, R24, RZ ;  /* 0x000000180820723c */ /* 0x040ff000000418ff */
[C---:B------:R-:W-:Y:S08]  /*8af0*/  HMMA.16816.F32.BF16 R56, R8.reuse, R22, RZ ;  /* 0x000000160838723c */ /* 0x040ff000000418ff */
[----:B------:R-:W-:Y:S01]  /*8b00*/  HMMA.16816.F32.BF16 R76, R8, R26, RZ ;  /* 0x0000001a084c723c */ /* 0x000fe200000418ff */
[----:B------:R-:W-:Y:S01]  /*8b10*/  USHF.L.U64.HI UR5, UR4, UR8, UR5 ;  /* 0x0000000804057299 */ /* 0x000fe20008010205 */
[----:B------:R-:W-:-:S06]  /*8b20*/  IMAD.SHL.U32 R234, R234, 0x2, RZ ;  /* 0x00000002eaea7824 */ /* 0x000fcc00078e00ff */
[C---:B------:R-:W-:Y:S08]  /*8b30*/  HMMA.16816.F32.BF16 R60, R12.reuse, R20, RZ ;  /* 0x000000140c3c723c */ /* 0x040ff000000418ff */
[----:B------:R-:W-:Y:S01]  /*8b40*/  HMMA.16816.F32.BF16 R84, R12, R22, RZ ;  /* 0x000000160c54723c */ /* 0x000fe200000418ff */
[----:B------:R-:W1:Y:S01]  /*8b50*/  LDSM.16.M88.4 R20, [R225+0x8080] ;  /* 0x00808000e114783b */ /* 0x000e620000000200 */
[----:B------:R-:W-:-:S06]  /*8b60*/  IMAD R224, R4, 0x2, R223 ;  /* 0x0000000204e07824 */ /* 0x000fcc00078e02df */
[C---:B-1----:R-:W-:Y:S08]  /*8b70*/  HMMA.16816.F32.BF16 R96, R16.reuse, R40, R36 ;  /* 0x000000281060723c */ /* 0x042ff00000041824 */
[C---:B------:R-:W-:Y:S08]  /*8b80*/  HMMA.16816.F32.BF16 R100, R16.reuse, R44, R28 ;  /* 0x0000002c1064723c */ /* 0x040ff0000004181c */
[C---:B------:R-:W-:Y:S08]  /*8b90*/  HMMA.16816.F32.BF16 R92, R16.reuse, R48, R32 ;  /* 0x00000030105c723c */ /* 0x040ff00000041820 */
[C---:B------:R-:W-:Y:S08]  /*8ba0*/  HMMA.16816.F32.BF16 R88, R16.reuse, R46, R52 ;  /* 0x0000002e1058723c */ /* 0x040ff00000041834 */
[----:B------:R-:W-:Y:S01]  /*8bb0*/  HMMA.16816.F32.BF16 R76, R16, R50, R76 ;  /* 0x00000032104c723c */ /* 0x000fe2000004184c */
[----:B------:R-:W-:-:S07]  /*8bc0*/  IMAD R226, R4, 0x2, R225 ;  /* 0x0000000204e27824 */ /* 0x000fce00078e02e1 */
[C---:B------:R-:W-:Y:S08]  /*8bd0*/  HMMA.16816.F32.BF16 R72, R20.reuse, R44, R72 ;  /* 0x0000002c1448723c */ /* 0x040ff00000041848 */
[----:B------:R-:W-:Y:S01]  /*8be0*/  HMMA.16816.F32.BF16 R52, R20, R46, R68 ;  /* 0x0000002e1434723c */ /* 0x000fe20000041844 */
[----:B--2---:R-:W-:Y:S02]  /*8bf0*/  IMAD.MOV.U32 R82, RZ, RZ, R64 ;  /* 0x000000ffff527224 */ /* 0x004fe400078e0040 */
[----:B----4-:R-:W-:Y:S01]  /*8c00*/  IMAD.IADD R0, R138, 0x1, R7 ;  /* 0x000000018a007824 */ /* 0x010fe200078e0207 */
[----:B---3--:R-:W-:Y:S01]  /*8c10*/  ISETP.GE.AND P3, PT, R123, c[0x0][0x1d4], PT ;  /* 0x000075007b007a0c */ /* 0x008fe20003f66270 */
[----:B------:R-:W-:Y:S01]  /*8c20*/  IMAD.WIDE.U32 R8, R2, 0x30, R82 ;  /* 0x0000003002087825 */ /* 0x000fe200078e0052 */
[----:B------:R-:W-:-:S02]  /*8c30*/  ISETP.GE.AND P6, PT, R80, c[0x0][0x1d4], PT ;  /* 0x0000750050007a0c */ /* 0x000fc40003fc6270 */
[C---:B------:R-:W-:Y:S02]  /*8c40*/  ISETP.LT.OR P1, PT, R0.reuse, 0x1, P3 ;  /* 0x000000010000780c */ /* 0x040fe40001f21670 */
[----:B------:R-:W-:Y:S01]  /*8c50*/  ISETP.LT.OR P2, PT, R0, 0x1, P6 ;  /* 0x000000010000780c */ /* 0x000fe20003741670 */
[----:B------:R-:W-:Y:S01]  /*8c60*/  IMAD.IADD R3, R9, 0x1, R3 ;  /* 0x0000000109037824 */ /* 0x000fe200078e0203 */
[----:B------:R-:W-:Y:S01]  /*8c70*/  LEA R2, P0, R8, c[0x0][0x1f8], 0x1 ;  /* 0x00007e0008027a11 */ /* 0x000fe200078008ff */
[----:B------:R-:W-:-:S03]  /*8c80*/  IMAD.U32 R7, RZ, RZ, UR10 ;  /* 0x0000000aff077e24 */ /* 0x000fc6000f8e00ff */
[----:B------:R-:W-:Y:S02]  /*8c90*/  LEA.HI.X R3, R8, c[0x0][0x1fc], R3, 0x1, P0 ;  /* 0x00007f0008037a11 */ /* 0x000fe400000f0c03 */
[----:B------:R-:W-:-:S03]  /*8ca0*/  IADD3 R8, P0, R2, UR10, RZ ;  /* 0x0000000a02087c10 */ /* 0x000fc6000ff1e0ff */
[----:B------:R-:W-:Y:S01]  /*8cb0*/  @!PT LDS RZ, [RZ] ;  /* 0x00000000fffff984 */ /* 0x000fe20000000800 */
[----:B------:R-:W-:Y:S01]  /*8cc0*/  @!PT LDS RZ, [RZ] ;  /* 0x00000000fffff984 */ /* 0x000fe20000000800 */
[----:B------:R-:W-:Y:S01]  /*8cd0*/  @!PT LDS RZ, [RZ] ;  /* 0x00000000fffff984 */ /* 0x000fe20000000800 */
[----:B------:R1:W-:Y:S01]  /*8ce0*/  LDGSTS.E.BYPASS.LTC128B.128 [R234+0x2080], [R2.64], !P1 ;  /* 0x0208000002ea7fae */ /* 0x0003e2000c901d46 */
[----:B------:R-:W-:Y:S02]  /*8cf0*/  IADD3.X R9, R3, UR5, RZ, P0, !PT ;  /* 0x0000000503097c10 */ /* 0x000fe400087fe4ff */
[----:B------:R-:W-:Y:S01]  /*8d00*/  IADD3 R10, P1, P0, R7, 0x80, R2 ;  /* 0x00000080070a7810 */ /* 0x000fe2000783e002 */
[----:B------:R1:W-:Y:S01]  /*8d10*/  LDGSTS.E.BYPASS.LTC128B.128 [R234+0x3880], [R2.64+0x80], !P2 ;  /* 0x0388008002ea7fae */ /* 0x0003e2000d101d46 */
[----:B------:R-:W-:Y:S02]  /*8d20*/  ISETP.GE.AND P2, PT, R123, c[0x0][0x1d4], PT ;  /* 0x000075007b007a0c */ /* 0x000fe40003f46270 */
[C---:B------:R-:W-:Y:S02]  /*8d30*/  ISETP.LT.OR P4, PT, R0.reuse, 0x11, P3 ;  /* 0x000000110000780c */ /* 0x040fe40001f81670 */
[----:B------:R-:W-:Y:S02]  /*8d40*/  IADD3.X R11, RZ, UR5, R3, P1, P0 ;  /* 0x00000005ff0b7c10 */ /* 0x000fe40008fe0403 */
[----:B------:R-:W-:-:S02]  /*8d50*/  ISETP.LT.OR P3, PT, R0, 0x11, P6 ;  /* 0x000000110000780c */ /* 0x000fc40003761670 */
[C---:B------:R-:W-:Y:S02]  /*8d60*/  ISETP.LT.OR P2, PT, R0.reuse, 0x21, P2 ;  /* 0x000000210000780c */ /* 0x040fe40001741670 */
[----:B------:R-:W-:Y:S01]  /*8d70*/  ISETP.LT.OR P1, PT, R0, 0x21, P6 ;  /* 0x000000210000780c */ /* 0x000fe20003721670 */
[----:B------:R-:W-:Y:S01]  /*8d80*/  IMAD.MOV.U32 R0, RZ, RZ, 0x40 ;  /* 0x00000040ff007424 */ /* 0x000fe200078e00ff */
[----:B------:R-:W-:Y:S03]  /*8d90*/  HMMA.16816.F32.BF16 R64, R12, R24, RZ ;  /* 0x000000180c40723c */ /* 0x000fe600000418ff */
[----:B------:R2:W-:Y:S01]  /*8da0*/  LDGSTS.E.BYPASS.LTC128B.128 [R234+0x2880], [R8.64], !P4 ;  /* 0x0288000008ea7fae */ /* 0x0005e2000e101d46 */
[----:B------:R-:W-:-:S03]  /*8db0*/  SEL R0, R0, 0xffffffc0, !P5 ;  /* 0xffffffc000007807 */ /* 0x000fc60006800000 */
[----:B------:R2:W-:Y:S01]  /*8dc0*/  LDGSTS.E.BYPASS.LTC128B.128 [R234+0x4080], [R10.64], !P3 ;  /* 0x040800000aea7fae */ /* 0x0005e2000d901d46 */
[----:B-1----:R-:W-:Y:S01]  /*8dd0*/  IADD3 R2, P0, R8, UR10, RZ ;  /* 0x0000000a08027c10 */ /* 0x002fe2000ff1e0ff */
[----:B------:R-:W-:-:S03]  /*8de0*/  IMAD.IADD R222, R216, 0x1, R0 ;  /* 0x00000001d8de7824 */ /* 0x000fc600078e0200 */
[----:B------:R-:W-:Y:S01]  /*8df0*/  IADD3.X R3, R9, UR5, RZ, P0, !PT ;  /* 0x0000000509037c10 */ /* 0x000fe200087fe4ff */
[----:B------:R-:W-:Y:S01]  /*8e00*/  HMMA.16816.F32.BF16 R24, R12, R26, RZ ;  /* 0x0000001a0c18723c */ /* 0x000fe200000418ff */
[----:B------:R1:W-:Y:S04]  /*8e10*/  STL.64 [R1+0xb8], R82 ;  /* 0x0000b85201007387 */ /* 0x0003e80000100a00 */
[----:B------:R3:W-:Y:S04]  /*8e20*/  LDGSTS.E.BYPASS.LTC128B.128 [R234+0x3080], [R2.64], !P2 ;  /* 0x0308000002ea7fae */ /* 0x0007e8000d101d46 */
[----:B------:R3:W-:Y:S04]  /*8e30*/  LDGSTS.E.BYPASS.LTC128B.128 [R234+0x4880], [R2.64+0x80], !P1 ;  /* 0x0488008002ea7fae */ /* 0x0007e8000c901d46 */
[----:B------:R-:W-:Y:S04]  /*8e40*/  LDSM.16.M88.4 R12, [R224+0xa080] ;  /* 0x00a08000e00c783b */ /* 0x000fe80000000200 */
[----:B------:R-:W4:Y:S04]  /*8e50*/  LDSM.16.M88.4 R36, [R222+0x6080] ;  /* 0x00608000de24783b */ /* 0x000f280000000200 */
[----:B------:R-:W3:Y:S04]  /*8e60*/  LDSM.16.M88.4 R28, [R222+0x5880] ;  /* 0x00588000de1c783b */ /* 0x000ee80000000200 */
[----:B------:R-:W3:Y:S01]  /*8e70*/  LDSM.16.M88.4 R32, [R222+0x5080] ;  /* 0x00508000de20783b */ /* 0x000ee20000000200 */
[----:B-1----:R-:W-:Y:S03]  /*8e80*/  HMMA.16816.F32.BF16 R80, R16, R42, R56 ;  /* 0x0000002a1050723c */ /* 0x002fe60000041838 */
[----:B------:R-:W1:Y:S01]  /*8e90*/  LDSM.16.M88.4 R16, [R224+0x8080] ;  /* 0x00808000e010783b */ /* 0x000e620000000200 */
[----:B------:R-:W-:-:S03]  /*8ea0*/  IMAD.IADD R221, R0, 0x1, R227 ;  /* 0x0000000100dd7824 */ /* 0x000fc600078e02e3 */
[----:B--2---:R-:W-:Y:S01]  /*8eb0*/  LDSM.16.M88.4 R8, [R226+0xa080] ;  /* 0x00a08000e208783b */ /* 0x004fe20000000200 */
[----:B------:R-:W-:Y:S03]  /*8ec0*/  HMMA.16816.F32.BF16 R60, R20, R40, R60 ;  /* 0x00000028143c723c */ /* 0x000fe6000004183c */
[----:B------:R-:W-:Y:S01]  /*8ed0*/  LDSM.16.M88.4 R68, [R221+0x1000] ;  /* 0x00100000dd44783b */ /* 0x000fe20000000200 */
[----:B------:R-:W-:-:S03]  /*8ee0*/  IMAD R228, R6, 0x2, R224 ;  /* 0x0000000206e47824 */ /* 0x000fc600078e02e0 */
[----:B------:R-:W0:Y:S01]  /*8ef0*/  LDGDEPBAR ;  /* 0x00000000000079af */ /* 0x000e220000000000 */
[C---:B------:R-:W-:Y:S03]  /*8f00*/  HMMA.16816.F32.BF16 R56, R20.reuse, R48, R64 ;  /* 0x000000301438723c */ /* 0x040fe60000041840 */
[----:B------:R-:W-:Y:S05]  /*8f10*/  LDSM.16.M88.4 R64, [R221+0x800] ;  /* 0x00080000dd40783b */ /* 0x000fea0000000200 */
[C---:B------:R-:W-:Y:S01]  /*8f20*/  HMMA.16816.F32.BF16 R44, R20.reuse, R42, R84 ;  /* 0x0000002a142c723c */ /* 0x040fe20000041854 */
[----:B------:R-:W2:Y:S07]  /*8f30*/  LDSM.16.M88.4 R40, [R221] ;  /* 0x00000000dd28783b */ /* 0x000eae0000000200 */
[----:B------:R-:W-:Y:S01]  /*8f40*/  HMMA.16816.F32.BF16 R48, R20, R50, R24 ;  /* 0x000000321430723c */ /* 0x000fe20000041818 */
[----:B------:R-:W1:Y:S04]  /*8f50*/  LDSM.16.M88.4 R24, [R226+0x8080] ;  /* 0x00808000e218783b */ /* 0x000e680000000200 */
[----:B------:R-:W-:Y:S03]  /*8f60*/  LDSM.16.M88.4 R20, [R223+0xe080] ;  /* 0x00e08000df14783b */ /* 0x000fe60000000200 */
[C---:B----4-:R-:W-:Y:S08]  /*8f70*/  HMMA.16816.F32.BF16 R104, R12.reuse, R36, R92 ;  /* 0x000000240c68723c */ /* 0x050ff0000004185c */
[C---:B---3--:R-:W-:Y:S08]  /*8f80*/  HMMA.16816.F32.BF16 R92, R12.reuse, R30, R80 ;  /* 0x0000001e0c5c723c */ /* 0x048ff00000041850 */
[C---:B------:R-:W-:Y:S08]  /*8f90*/  HMMA.16816.F32.BF16 R84, R12.reuse, R32, R100 ;  /* 0x000000200c54723c */ /* 0x040ff00000041864 */
[C---:B------:R-:W-:Y:S08]  /*8fa0*/  HMMA.16816.F32.BF16 R96, R12.reuse, R28, R96 ;  /* 0x0000001c0c60723c */ /* 0x040ff00000041860 */
[C---:B------:R-:W-:Y:S08]  /*8fb0*/  HMMA.16816.F32.BF16 R88, R12.reuse, R34, R88 ;  /* 0x000000220c58723c */ /* 0x040ff00000041858 */
[----:B------:R-:W-:Y:S08]  /*8fc0*/  HMMA.16816.F32.BF16 R80, R12, R38, R76 ;  /* 0x000000260c50723c */ /* 0x000ff0000004184c */
[C---:B-1----:R-:W-:Y:S08]  /*8fd0*/  HMMA.16816.F32.BF16 R12, R16.reuse, R32, R72 ;  /* 0x00000020100c723c */ /* 0x042ff00000041848 */
[C---:B------:R-:W-:Y:S01]  /*8fe0*/  HMMA.16816.F32.BF16 R52, R16.reuse, R34, R52 ;  /* 0x000000221034723c */ /* 0x040fe20000041834 */
[----:B------:R-:W1:Y:S07]  /*8ff0*/  LDSM.16.M88.4 R32, [R216+0x6880] ;  /* 0x00688000d820783b */ /* 0x000e6e0000000200 */
[C---:B------:R-:W-:Y:S08]  /*9000*/  HMMA.16816.F32.BF16 R60, R16.reuse, R28, R60 ;  /* 0x0000001c103c723c */ /* 0x040ff0000004183c */
[C---:B------:R-:W-:Y:S01]  /*9010*/  HMMA.16816.F32.BF16 R108, R16.reuse, R30, R44 ;  /* 0x0000001e106c723c */ /* 0x040fe2000004182c */
[----:B------:R-:W3:Y:S07]  /*9020*/  LDSM.16.M88.4 R28, [R216+0x7080] ;  /* 0x00708000d81c783b */ /* 0x000eee0000000200 */
[C---:B------:R-:W-:Y:S08]  /*9030*/  HMMA.16816.F32.BF16 R112, R16.reuse, R36, R56 ;  /* 0x000000241070723c */ /* 0x040ff00000041838 */
[----:B------:R-:W-:Y:S01]  /*9040*/  HMMA.16816.F32.BF16 R56, R16, R38, R48 ;  /* 0x000000261038723c */ /* 0x000fe20000041830 */
[----:B------:R-:W4:Y:S04]  /*9050*/  LDSM.16.M88.4 R16, [R216+0x7880] ;  /* 0x00788000d810783b */ /* 0x000f280000000200 */
[----:B------:R-:W-:Y:S03]  /*9060*/  LDSM.16.M88.4 R48, [R227+0x2000] ;  /* 0x00200000e330783b */ /* 0x000fe60000000200 */
[C---:B--2---:R-:W-:Y:S08]  /*9070*/  HMMA.16816.F32.BF16 R44, R8.reuse, R40, R84 ;  /* 0x00000028082c723c */ /* 0x044ff00000041854 */
[C---:B------:R-:W-:Y:S08]  /*9080*/  HMMA.16816.F32.BF16 R72, R8.reuse, R64, R96 ;  /* 0x000000400848723c */ /* 0x040ff00000041860 */
[----:B------:R-:W-:Y:S08]  /*9090*/  HMMA.16816.F32.BF16 R36, R8, R42, R88 ;  /* 0x0000002a0824723c */ /* 0x000ff00000041858 */
[----:B------:R-:W-:Y:S01]  /*90a0*/  HMMA.16816.F32.BF16 R96, R24, R40, R12 ;  /* 0x000000281860723c */ /* 0x000fe2000004180c */
[----:B------:R-:W2:Y:S07]  /*90b0*/  LDSM.16.M88.4 R12, [R223+0xc080] ;  /* 0x00c08000df0c783b */ /* 0x000eae0000000200 */
[C---:B------:R-:W-:Y:S08]  /*90c0*/  HMMA.16816.F32.BF16 R76, R8.reuse, R66, R92 ;  /* 0x00000042084c723c */ /* 0x040ff0000004185c */
[C---:B------:R-:W-:Y:S08]  /*90d0*/  HMMA.16816.F32.BF16 R104, R8.reuse, R68, R104 ;  /* 0x000000440868723c */ /* 0x040ff00000041868 */
[----:B------:R-:W-:Y:S01]  /*90e0*/  HMMA.16816.F32.BF16 R100, R8, R70, R80 ;  /* 0x000000460864723c */ /* 0x000fe20000041850 */
[----:B------:R-:W1:Y:S07]  /*90f0*/  LDSM.16.M88.4 R8, [R225+0xe080] ;  /* 0x00e08000e108783b */ /* 0x000e6e0000000200 */
[C---:B------:R-:W-:Y:S01]  /*9100*/  HMMA.16816.F32.BF16 R92, R24.reuse, R64, R60 ;  /* 0x00000040185c723c */ /* 0x040fe2000004183c */
[----:B------:R-:W2:Y:S07]  /*9110*/  LDSM.16.M88.4 R60, [R227+0x2800] ;  /* 0x00280000e33c783b */ /* 0x000eae0000000200 */
[C---:B------:R-:W-:Y:S01]  /*9120*/  HMMA.16816.F32.BF16 R88, R24.reuse, R42, R52 ;  /* 0x0000002a1858723c */ /* 0x040fe20000041834 */
[----:B------:R-:W2:Y:S07]  /*9130*/  LDSM.16.M88.4 R52, [R227+0x1800] ;  /* 0x00180000e334783b */ /* 0x000eae0000000200 */
[C---:B------:R-:W-:Y:S08]  /*9140*/  HMMA.16816.F32.BF16 R108, R24.reuse, R66, R108 ;  /* 0x00000042186c723c */ /* 0x040ff0000004186c */
[C---:B------:R-:W-:Y:S08]  /*9150*/  HMMA.16816.F32.BF16 R112, R24.reuse, R68, R112 ;  /* 0x000000441870723c */ /* 0x040ff00000041870 */
[----:B------:R-:W-:Y:S01]  /*9160*/  HMMA.16816.F32.BF16 R84, R24, R70, R56 ;  /* 0x000000461854723c */ /* 0x000fe20000041838 */
[----:B------:R-:W2:Y:S07]  /*9170*/  LDSM.16.M88.4 R24, [R225+0xc080] ;  /* 0x00c08000e118783b */ /* 0x000eae0000000200 */
[C---:B-1----:R-:W-:Y:S08]  /*9180*/  HMMA.16816.F32.BF16 R80, R20.reuse, R32, R44 ;  /* 0x000000201450723c */ /* 0x042ff0000004182c */
[C---:B------:R-:W-:Y:S08]  /*9190*/  HMMA.16816.F32.BF16 R56, R20.reuse, R34, R36 ;  /* 0x000000221438723c */ /* 0x040ff00000041824 */
[C---:B---3--:R-:W-:Y:S08]  /*91a0*/  HMMA.16816.F32.BF16 R44, R20.reuse, R28, R72 ;  /* 0x0000001c142c723c */ /* 0x048ff00000041848 */
[C---:B------:R-:W-:Y:S08]  /*91b0*/  HMMA.16816.F32.BF16 R40, R20.reuse, R30, R76 ;  /* 0x0000001e1428723c */ /* 0x040ff0000004184c */
[----:B----4-:R-:W-:Y:S08]  /*91c0*/  HMMA.16816.F32.BF16 R36, R20, R16, R104 ;  /* 0x000000101424723c */ /* 0x010ff00000041868 */
[C---:B--2---:R-:W-:Y:S08]  /*91d0*/  HMMA.16816.F32.BF16 R76, R12.reuse, R32, R96 ;  /* 0x000000200c4c723c */ /* 0x044ff00000041860 */
        /* <DEDUP_REMOVED lines=23> */
[----:B------:R-:W4:Y:S07]  /*9350*/  LDSM.16.M88.4 R32, [R221+0x1800] ;  /* 0x00180000dd20783b */ /* 0x000f2e0000000200 */
[C---:B------:R-:W-:Y:S01]  /*9360*/  HMMA.16816.F32.BF16 R64, R24.reuse, R60, R28 ;  /* 0x0000003c1840723c */ /* 0x040fe2000004181c */
[----:B------:R-:W2:Y:S07]  /*9370*/  LDSM.16.M88.4 R28, [R221+0x2000] ;  /* 0x00200000dd1c783b */ /* 0x000eae0000000200 */
[----:B------:R-:W-:Y:S01]  /*9380*/  HMMA.16816.F32.BF16 R60, R24, R62, R84 ;  /* 0x0000003e183c723c */ /* 0x000fe20000041854 */
[----:B------:R-:W3:Y:S01]  /*9390*/  LDSM.16.M88.4 R24, [R221+0x2800] ;  /* 0x00280000dd18783b */ /* 0x000ee20000000200 */
[----:B------:R-:W-:Y:S01]  /*93a0*/  ISETP.GT.AND P0, PT, R127, R124, PT ;  /* 0x0000007c7f00720c */ /* 0x000fe20003f04270 */
[----:B------:R-:W-:-:S05]  /*93b0*/  DEPBAR.LE SB0, 0x0 ;  /* 0x000080000000791a */ /* 0x000fca0000000000 */
        /* <DEDUP_REMOVED lines=11> */
[----:B------:R-:W-:Y:S01]  /*9470*/  HMMA.16816.F32.BF16 R16, R16, R38, R60 ;  /* 0x000000261010723c */ /* 0x000fe2000004183c */
[----:B------:R-:W-:Y:S01]  /*9480*/  BSSY B0, `(.L_x_1190) ;  /* 0x0000036000007945 */ /* 0x000fe20003800000 */
[----:B------:R-:W-:-:S06]  /*9490*/  IADD3 R233, R227, 0x800, RZ ;  /* 0x00000800e3e97810 */ /* 0x000fcc0007ffe0ff */
[----:B----4-:R-:W-:Y:S01]  /*94a0*/  HMMA.16816.F32.BF16 R84, R8, R32, R84 ;  /* 0x000000200854723c */ /* 0x010fe20000041854 */
[C---:B------:R-:W-:Y:S02]  /*94b0*/  IADD3 R232, R227.reuse, 0x1000, RZ ;  /* 0x00001000e3e87810 */ /* 0x040fe40007ffe0ff */
[----:B------:R-:W-:-:S05]  /*94c0*/  IADD3 R231, R227, 0x1800, RZ ;  /* 0x00001800e3e77810 */ /* 0x000fca0007ffe0ff */
[----:B------:R-:W-:Y:S01]  /*94d0*/  HMMA.16816.F32.BF16 R80, R8, R34, R80 ;  /* 0x000000220850723c */ /* 0x000fe20000041850 */
[C---:B------:R-:W-:Y:S02]  /*94e0*/  IADD3 R230, R227.reuse, 0x2000, RZ ;  /* 0x00002000e3e67810 */ /* 0x040fe40007ffe0ff */
[----:B------:R-:W-:-:S05]  /*94f0*/  IADD3 R229, R227, 0x2800, RZ ;  /* 0x00002800e3e57810 */ /* 0x000fca0007ffe0ff */
        /* <DEDUP_REMOVED lines=9> */
[----:B------:R-:W-:Y:S01]  /*9590*/  HMMA.16816.F32.BF16 R40, R12, R26, R16 ;  /* 0x0000001a0c28723c */ /* 0x000fe20000041810 */
[----:B------:R-:W-:Y:S06]  /*95a0*/  BAR.SYNC.DEFER_BLOCKING 0x0 ;  /* 0x0000000000007b1d */ /* 0x000fec0000010000 */
[----:B------:R-:W-:Y:S01]  /*95b0*/  @!UPT UIADD3 URZ, URZ, URZ, URZ ;  /* 0x0000003f3f3ff290 */ /* 0x000fe2000fffe03f */
[----:B------:R-:W-:Y:S11]  /*95c0*/  @!P0 BRA `(.L_x_1191) ;  /* 0x0000021000008947 */ /* 0x000ff60003800000 */
[----:B------:R-:W2:Y:S04]  /*95d0*/  LDL R126, [R1+0xe4] ;  /* 0x0000e400017e7983 */ /* 0x000ea80000100800 */
[----:B------:R-:W3:Y:S04]  /*95e0*/  LDL.64 R128, [R1+0xb0] ;  /* 0x0000b00001807983 */ /* 0x000ee80000100a00 */
[----:B------:R-:W4:Y:S01]  /*95f0*/  LDL.64 R124, [R1+0xc0] ;  /* 0x0000c000017c7983 */ /* 0x000f220000100a00 */
[----:B------:R-:W-:-:S02]  /*9600*/  ISETP.GE.AND P4, PT, R123, c[0x0][0x1d4], PT ;  /* 0x000075007b007a0c */ /* 0x000fc40003f86270 */
[----:B--2---:R-:W-:-:S04]  /*9610*/  IADD3 R0, R126, -0x2, RZ ;  /* 0xfffffffe7e007810 */ /* 0x004fc80007ffe0ff */
[----:B------:R-:W-:Y:S01]  /*9620*/  SHF.R.S32.HI R8, RZ, 0x1f, R0 ;  /* 0x0000001fff087819 */ /* 0x000fe20000011400 */
[----:B---3--:R-:W-:Y:S02]  /*9630*/  IMAD.MOV.U32 R3, RZ, RZ, R129 ;  /* 0x000000ffff037224 */ /* 0x008fe400078e0081 */
[----:B------:R-:W-:Y:S02]  /*9640*/  IMAD R7, R141, R0, RZ ;  /* 0x000000008d077224 */ /* 0x000fe400078e02ff */
[----:B----4-:R-:W-:-:S04]  /*9650*/  IMAD.MOV.U32 R2, RZ, RZ, R124 ;  /* 0x000000ffff027224 */ /* 0x010fc800078e007c */
[----:B------:R-:W-:-:S04]  /*9660*/  IMAD.WIDE.U32 R10, R0, R144, R2 ;  /* 0x00000090000a7225 */ /* 0x000fc800078e0002 */
[----:B------:R-:W-:Y:S01]  /*9670*/  IMAD.MOV.U32 R3, RZ, RZ, c[0x0][0x1e0] ;  /* 0x00007800ff037624 */ /* 0x000fe200078e00ff */
[----:B------:R-:W-:Y:S01]  /*9680*/  LEA R2, P0, R10, c[0x0][0x1c8], 0x1 ;  /* 0x000072000a027a11 */ /* 0x000fe200078008ff */
[----:B------:R-:W-:Y:S02]  /*9690*/  IMAD R0, R8, R144, R7 ;  /* 0x0000009008007224 */ /* 0x000fe400078e0207 */
[----:B------:R-:W-:Y:S01]  /*96a0*/  IMAD.MOV.U32 R7, RZ, RZ, c[0x0][0x1e4] ;  /* 0x00007900ff077624 */ /* 0x000fe200078e00ff */
[----:B------:R-:W-:Y:S01]  /*96b0*/  SHF.L.U32 R9, R3, 0x5, RZ ;  /* 0x0000000503097819 */ /* 0x000fe200000006ff */
[----:B------:R-:W-:-:S03]  /*96c0*/  IMAD.IADD R0, R11, 0x1, R0 ;  /* 0x000000010b007824 */ /* 0x000fc600078e0200 */
[----:B------:R-:W-:Y:S02]  /*96d0*/  SHF.L.U64.HI R7, R3, 0x5, R7 ;  /* 0x0000000503077819 */ /* 0x000fe40000010207 */
[-C--:B------:R-:W-:Y:S02]  /*96e0*/  IADD3 R8, P3, R2, R9.reuse, RZ ;  /* 0x0000000902087210 */ /* 0x080fe40007f7e0ff */
[----:B------:R-:W-:Y:S02]  /*96f0*/  LEA.HI.X R3, R10, c[0x0][0x1cc], R0, 0x1, P0 ;  /* 0x000073000a037a11 */ /* 0x000fe400000f0c00 */
[----:B------:R-:W-:Y:S02]  /*9700*/  IADD3 R12, P2, P1, R9, 0x80, R2 ;  /* 0x00000080090c7810 */ /* 0x000fe4000795e002 */
[----:B------:R-:W-:Y:S01]  /*9710*/  IADD3 R10, P0, R8, R9, RZ ;  /* 0x00000009080a7210 */ /* 0x000fe20007f1e0ff */
[C-C-:B------:R-:W-:Y:S01]  /*9720*/  IMAD.X R9, R7.reuse, 0x1, R3.reuse, P3 ;  /* 0x0000000107097824 */ /* 0x140fe200018e0603 */
[----:B------:R-:W-:Y:S01]  /*9730*/  IADD3.X R13, R7, RZ, R3, P2, P1 ;  /* 0x000000ff070d7210 */ /* 0x000fe200017e2403 */
[----:B------:R-:W-:Y:S01]  /*9740*/  @!PT LDS RZ, [RZ] ;  /* 0x00000000fffff984 */ /* 0x000fe20000000800 */
[----:B------:R-:W-:Y:S01]  /*9750*/  @!PT LDS RZ, [RZ] ;  /* 0x00000000fffff984 */ /* 0x000fe20000000800 */
[----:B------:R-:W-:Y:S01]  /*9760*/  @!PT LDS RZ, [RZ] ;  /* 0x00000000fffff984 */ /* 0x000fe20000000800 */
[----:B------:R1:W-:Y:S03]  /*9770*/  LDGSTS.E.BYPASS.LTC128B.128 [R234+0x5080], [R2.64], !P4 ;  /* 0x0508000002ea7fae */ /* 0x0003e6000e101d46 */
[----:B------:R-:W-:Y:S01]  /*9780*/  IADD3.X R11, R9, R7, RZ, P0, !PT ;  /* 0x00000007090b7210 */ /* 0x000fe200007fe4ff */
[----:B------:R1:W-:Y:S04]  /*9790*/  LDGSTS.E.BYPASS.LTC128B.128 [R234+0x6880], [R2.64+0x80], !P6 ;  /* 0x0688008002ea7fae */ /* 0x0003e8000f101d46 */
[----:B------:R1:W-:Y:S04]  /*97a0*/  LDGSTS.E.BYPASS.LTC128B.128 [R234+0x5880], [R8.64], !P4 ;  /* 0x0588000008ea7fae */ /* 0x0003e8000e101d46 */
[----:B------:R1:W-:Y:S04]  /*97b0*/  LDGSTS.E.BYPASS.LTC128B.128 [R234+0x7080], [R12.64], !P6 ;  /* 0x070800000cea7fae */ /* 0x0003e8000f101d46 */
[----:B------:R1:W-:Y:S04]  /*97c0*/  LDGSTS.E.BYPASS.LTC128B.128 [R234+0x6080], [R10.64], !P4 ;  /* 0x060800000aea7fae */ /* 0x0003e8000e101d46 */
[----:B------:R1:W-:Y:S02]  /*97d0*/  LDGSTS.E.BYPASS.LTC128B.128 [R234+0x7880], [R10.64+0x80], !P6 ;  /* 0x078800800aea7fae */ /* 0x0003e4000f101d46 */
.L_x_1191:
[----:B------:R-:W-:Y:S05]  /*97e0*/  BSYNC B0 ;  /* 0x0000000000007941 */ /* 0x000fea0003800000 */
.L_x_1190:
[----:B------:R-:W2:Y:S01]  /*97f0*/  LDL R211, [R1+0x4] ;  /* 0x0000040001d37983 */ /* 0x000ea20000100800 */
[----:B-----5:R-:W-:Y:S01]  /*9800*/  SHF.R.S32.HI R0, RZ, 0x1f, R120 ;  /* 0x0000001fff007819 */ /* 0x020fe20000011478 */
[----:B-1----:R-:W-:Y:S01]  /*9810*/  IMAD.MOV.U32 R11, RZ, RZ, c[0x0][0x2c4] ;  /* 0x0000b100ff0b7624 */ /* 0x002fe200078e00ff */
[----:B------:R-:W-:Y:S01]  /*9820*/  ULDC UR4, c[0x0][0x324] ;  /* 0x0000c90000047ab9 */ /* 0x000fe20000000800 */
[----:B------:R-:W-:Y:S01]  /*9830*/  IMAD.MOV.U32 R24, RZ, RZ, c[0x0][0x32c] ;  /* 0x0000cb00ff187624 */ /* 0x000fe200078e00ff */
[CC--:B------:R-:W-:Y:S01]  /*9840*/  LEA.HI R2, R0.reuse, R120.reuse, RZ, 0x2 ;  /* 0x0000007800027211 */ /* 0x0c0fe200078f10ff */
[----:B------:R-:W-:Y:S01]  /*9850*/  ULOP3.LUT UR4, URZ, UR4, URZ, 0x33, !UPT ;  /* 0x000000043f047292 */ /* 0x000fe2000f8e333f */
[----:B------:R-:W-:Y:S01]  /*9860*/  LEA.HI R0, R0, R120, RZ, 0x5 ;  /* 0x0000007800007211 */ /* 0x000fe200078f28ff */
[----:B------:R-:W0:Y:S01]  /*9870*/  LDGDEPBAR ;  /* 0x00000000000079af */ /* 0x000e220000000000 */
[----:B------:R-:W-:-:S02]  /*9880*/  LOP3.LUT R3, R2, 0xfffffffc, RZ, 0xc0, !PT ;  /* 0xfffffffc02037812 */ /* 0x000fc400078ec0ff */
[----:B------:R-:W-:Y:S02]  /*9890*/  LOP3.LUT R2, R0, 0xffffffe0, RZ, 0xc0, !PT ;  /* 0xffffffe000027812 */ /* 0x000fe400078ec0ff */
[--C-:B------:R-:W-:Y:S01]  /*98a0*/  SHF.R.S32.HI R8, RZ, 0x5, R0.reuse ;  /* 0x00000005ff087819 */ /* 0x100fe20000011400 */
[C---:B------:R-:W-:Y:S01]  /*98b0*/  IMAD.IADD R3, R120.reuse, 0x1, -R3 ;  /* 0x0000000178037824 */ /* 0x040fe200078e0a03 */
[----:B------:R-:W-:Y:S01]  /*98c0*/  SHF.R.S32.HI R7, RZ, 0x1f, R0 ;  /* 0x0000001fff077819 */ /* 0x000fe20000011400 */
[----:B------:R-:W-:Y:S01]  /*98d0*/  IMAD.IADD R0, R120, 0x1, -R2 ;  /* 0x0000000178007824 */ /* 0x000fe200078e0a02 */
[----:B------:R-:W-:Y:S02]  /*98e0*/  ISETP.NE.AND P0, PT, R11, 0x1, PT ;  /* 0x000000010b00780c */ /* 0x000fe40003f05270 */
[----:B------:R-:W-:Y:S02]  /*98f0*/  LEA.HI R7, R7, R8, RZ, 0x2 ;  /* 0x0000000807077211 */ /* 0x000fe400078f10ff */
[----:B------:R-:W-:-:S02]  /*9900*/  SHF.R.S32.HI R10, RZ, 0x1f, R0 ;  /* 0x0000001fff0a7819 */ /* 0x000fc40000011400 */
[----:B------:R-:W-:Y:S02]  /*9910*/  LEA.HI R2, R3, R3, RZ, 0x1 ;  /* 0x0000000303027211 */ /* 0x000fe400078f08ff */
[----:B------:R-:W-:Y:S02]  /*9920*/  LOP3.LUT R9, R7, 0xffffffc, RZ, 0xc0, !PT ;  /* 0x0ffffffc07097812 */ /* 0x000fe400078ec0ff */
[----:B------:R-:W-:Y:S02]  /*9930*/  LEA.HI R7, R10, R0, RZ, 0x2 ;  /* 0x000000000a077211 */ /* 0x000fe400078f10ff */
[C---:B------:R-:W-:Y:S01]  /*9940*/  LOP3.LUT R10, R2.reuse, 0x1ffffffe, RZ, 0xc0, !PT ;  /* 0x1ffffffe020a7812 */ /* 0x040fe200078ec0ff */
[----:B------:R-:W-:Y:S01]  /*9950*/  IMAD.SHL.U32 R2, R2, 0x20, RZ ;  /* 0x0000002002027824 */ /* 0x000fe200078e00ff */
[----:B------:R-:W-:Y:S01]  /*9960*/  SHF.R.S32.HI R12, RZ, 0x2, R7 ;  /* 0x00000002ff0c7819 */ /* 0x000fe20000011407 */
[----:B------:R-:W-:Y:S01]  /*9970*/  IMAD.IADD R9, R8, 0x1, -R9 ;  /* 0x0000000108097824 */ /* 0x000fe200078e0a09 */
[----:B------:R-:W-:Y:S01]  /*9980*/  ISETP.GE.AND P1, PT, R24, 0x1, PT ;  /* 0x000000011800780c */ /* 0x000fe20003f26270 */
[----:B------:R-:W-:Y:S01]  /*9990*/  IMAD.IADD R3, R3, 0x1, -R10 ;  /* 0x0000000103037824 */ /* 0x000fe200078e0a0a */
[----:B------:R-:W-:Y:S01]  /*99a0*/  LOP3.LUT R8, R2, 0xffffffc0, RZ, 0xc0, !PT ;  /* 0xffffffc002087812 */ /* 0x000fe200078ec0ff */
[----:B------:R-:W-:Y:S01]  /*99b0*/  IMAD.SHL.U32 R11, R9, 0x10, RZ ;  /* 0x00000010090b7824 */ /* 0x000fe200078e00ff */
[----:B------:R-:W-:Y:S01]  /*99c0*/  LOP3.LUT R236, R236, 0xfffffdff, RZ, 0xc0, !PT ;  /* 0xfffffdffecec7812 */ /* 0x000fe200078ec0ff */
[----:B------:R-:W-:Y:S01]  /*99d0*/  IMAD.SHL.U32 R3, R3, 0x8, RZ ;  /* 0x0000000803037824 */ /* 0x000fe200078e00ff */
[----:B------:R-:W-:Y:S02]  /*99e0*/  STL [R1+0xdc], R12 ;  /* 0x0000dc0c01007387 */ /* 0x000fe40000100800 */
[----:B------:R-:W-:-:S02]  /*99f0*/  @P0 LOP3.LUT R236, R236, 0x200, RZ, 0xfc, !PT ;  /* 0x00000200ecec0812 */ /* 0x000fc400078efcff */
[----:B------:R1:W-:Y:S02]  /*9a00*/  STL [R1+0xd4], R8 ;  /* 0x0000d40801007387 */ /* 0x0003e40000100800 */
[----:B------:R-:W-:Y:S02]  /*9a10*/  LOP3.LUT R236, R236, 0xfffffeff, RZ, 0xc0, !PT ;  /* 0xfffffeffecec7812 */ /* 0x000fe400078ec0ff */
[----:B------:R3:W-:Y:S02]  /*9a20*/  STL [R1+0xd8], R11 ;  /* 0x0000d80b01007387 */ /* 0x0007e40000100800 */
[----:B------:R-:W-:Y:S02]  /*9a30*/  @P1 LOP3.LUT R236, R236, 0x100, RZ, 0xfc, !PT ;  /* 0x00000100ecec1812 */ /* 0x000fe400078efcff */
[----:B------:R-:W-:Y:S01]  /*9a40*/  STL [R1+0xd0], R3 ;  /* 0x0000d00301007387 */ /* 0x000fe20000100800 */
[----:B--2---:R-:W-:-:S05]  /*9a50*/  IMAD R2, R211, 0x80, R12 ;  /* 0x00000080d3027824 */ /* 0x004fca00078e020c */
[----:B------:R-:W-:-:S05]  /*9a60*/  IADD3 R2, R8, R2, R11 ;  /* 0x0000000208027210 */ /* 0x000fca0007ffe00b */
[----:B------:R-:W-:-:S04]  /*9a70*/  IMAD.IADD R10, R3, 0x1, R2 ;  /* 0x00000001030a7824 */ /* 0x000fc800078e0202 */
[----:B------:R-:W-:-:S05]  /*9a80*/  @P0 IMAD.HI.U32 R2, R10, c[0x0][0x2c8], RZ ;  /* 0x0000b2000a020a27 */ /* 0x000fca00078e00ff */
[----:B------:R-:W-:Y:S02]  /*9a90*/  @P0 SHF.R.U32.HI R10, RZ, c[0x0][0x2cc], R2 ;  /* 0x0000b300ff0a0a19 */ /* 0x000fe40000011602 */
[----:B------:R-:W-:-:S03]  /*9aa0*/  LOP3.LUT R2, R7, 0x7ffffffc, RZ, 0xc0, !PT ;  /* 0x7ffffffc07027812 */ /* 0x000fc600078ec0ff */
[----:B------:R-:W2:Y:S02]  /*9ab0*/  SHFL.IDX PT, R7, R10, RZ, 0x1c1f ;  /* 0x001c1fff0a077589 */ /* 0x000ea400000e0000 */
[----:B------:R-:W-:Y:S02]  /*9ac0*/  IMAD.IADD R2, R0, 0x1, -R2 ;  /* 0x0000000100027824 */ /* 0x000fe400078e0a02 */
[----:B------:R-:W-:Y:S02]  /*9ad0*/  IMAD.IADD R0, R121, 0x1, R5 ;  /* 0x0000000179007824 */ /* 0x000fe400078e0205 */
[----:B-1----:R-:W-:-:S04]  /*9ae0*/  IMAD.SHL.U32 R8, R2, 0x2, RZ ;  /* 0x0000000202087824 */ /* 0x002fc800078e00ff */
[----:B------:R-:W-:Y:S01]  /*9af0*/  IMAD.IADD R12, R0, 0x1, -R8 ;  /* 0x00000001000c7824 */ /* 0x000fe200078e0a08 */
[----:B------:R1:W-:Y:S01]  /*9b00*/  STL [R1+0x88], R8 ;  /* 0x0000880801007387 */ /* 0x0003e20000100800 */
[----:B------:R-:W-:Y:S01]  /*9b10*/  IADD3 R2, -R8, 0x1, R0 ;  /* 0x0000000108027810 */ /* 0x000fe20007ffe100 */
[----:B------:R-:W-:Y:S02]  /*9b20*/  IMAD.IADD R0, R139, 0x1, R140 ;  /* 0x000000018b007824 */ /* 0x000fe400078e028c */
[----:B------:R-:W-:Y:S02]  /*9b30*/  IMAD.IADD R14, R121, 0x1, -R8 ;  /* 0x00000001790e7824 */ /* 0x000fe400078e0a08 */
[----:B------:R-:W-:-:S05]  /*9b40*/  IMAD.IADD R2, R2, 0x1, -R122 ;  /* 0x0000000102027824 */ /* 0x000fca00078e0a7a */
[C---:B---3--:R-:W-:Y:S02]  /*9b50*/  IADD3 R11, R2.reuse, c[0x0][0x328], RZ ;  /* 0x0000ca00020b7a10 */ /* 0x048fe40007ffe0ff */
[----:B------:R-:W-:-:S03]  /*9b60*/  IADD3 R13, R2, UR4, RZ ;  /* 0x00000004020d7c10 */ /* 0x000fc6000fffe0ff */
[--C-:B--2---:R-:W-:Y:S02]  /*9b70*/  IMAD.IADD R3, R11, 0x1, R7.reuse ;  /* 0x000000010b037824 */ /* 0x104fe400078e0207 */
        /* <DEDUP_REMOVED lines=9> */
[----:B-1----:R-:W-:-:S05]  /*9c10*/  @P0 IMAD.HI.U32 R8, R7, c[0x0][0x330], RZ ;  /* 0x0000cc0007080a27 */ /* 0x002fca00078e00ff */
[----:B------:R-:W-:-:S04]  /*9c20*/  @P0 SHF.R.U32.HI R7, RZ, c[0x0][0x334], R8 ;  /* 0x0000cd00ff070a19 */ /* 0x000fc80000011608 */
[----:B------:R-:W-:Y:S01]  /*9c30*/  LOP3.LUT R7, RZ, R7, RZ, 0x33, !PT ;  /* 0x00000007ff077212 */ /* 0x000fe200078e33ff */
[----:B------:R-:W-:Y:S05]  /*9c40*/  BRA `(.L_x_1195) ;  /* 0x0000003000007947 */ /* 0x000fea0003800000 */
.L_x_1194:
[----:B------:R-:W-:-:S13]  /*9c50*/  ISETP.NE.AND P0, PT, R24, 0x1, PT ;  /* 0x000000011800780c */ /* 0x000fda0003f05270 */
[----:B-1----:R-:W-:-:S05]  /*9c60*/  @P0 IMAD.HI.U32 R8, R7, c[0x0][0x330], RZ ;  /* 0x0000cc0007080a27 */ /* 0x002fca00078e00ff */
[----:B------:R-:W-:Y:S02]  /*9c70*/  @P0 SHF.R.U32.HI R7, RZ, c[0x0][0x334], R8 ;  /* 0x0000cd00ff070a19 */ /* 0x000fe40000011608 */
.L_x_1195:
[----:B------:R-:W-:Y:S05]  /*9c80*/  BSYNC B0 ;  /* 0x0000000000007941 */ /* 0x000fea0003800000 */
.L_x_1193:
[----:B------:R-:W-:-:S05]  /*9c90*/  IMAD R7, R7, c[0x0][0x32c], R14 ;  /* 0x0000cb0007077a24 */ /* 0x000fca00078e020e */
[----:B------:R-:W-:Y:S02]  /*9ca0*/  IADD3 R8, R7, c[0x0][0x32c], RZ ;  /* 0x0000cb0007087a10 */ /* 0x000fe40007ffe0ff */
[----:B------:R-:W-:Y:S02]  /*9cb0*/  IMNMX R2, R2, R7, !PT ;  /* 0x0000000702027217 */ /* 0x000fe40007800200 */
[----:B------:R-:W-:Y:S02]  /*9cc0*/  IMNMX R3, R3, R8, PT ;  /* 0x0000000803037217 */ /* 0x000fe40003800200 */
.L_x_1192:
[----:B------:R-:W2:Y:S02]  /*9cd0*/  SHFL.IDX PT, R9, R10, 0x1, 0x1c1f ;  /* 0x003c1f000a097f89 */ /* 0x000ea400000e0000 */
[----:B-12---:R-:W-:Y:S01]  /*9ce0*/  IMAD.IADD R8, R11, 0x1, R9 ;  /* 0x000000010b087824 */ /* 0x006fe200078e0209 */
[----:B------:R-:W-:-:S04]  /*9cf0*/  IADD3 R7, R13, R9, RZ ;  /* 0x000000090d077210 */ /* 0x000fc80007ffe0ff */
        /* <DEDUP_REMOVED lines=12> */
.L_x_1198:
[----:B------:R-:W-:-:S13]  /*9dc0*/  ISETP.NE.AND P0, PT, R24, 0x1, PT ;  /* 0x000000011800780c */ /* 0x000fda0003f05270 */
[----:B------:R-:W-:-:S05]  /*9dd0*/  @P0 IMAD.HI.U32 R15, R9, c[0x0][0x330], RZ ;  /* 0x0000cc00090f0a27 */ /* 0x000fca00078e00ff */
[----:B------:R-:W-:Y:S02]  /*9de0*/  @P0 SHF.R.U32.HI R9, RZ, c[0x0][0x334], R15 ;  /* 0x0000cd00ff090a19 */ /* 0x000fe4000001160f */
.L_x_1199:
[----:B------:R-:W-:Y:S05]  /*9df0*/  BSYNC B0 ;  /* 0x0000000000007941 */ /* 0x000fea0003800000 */
.L_x_1197:
[----:B------:R-:W-:-:S05]  /*9e00*/  IMAD R9, R9, c[0x0][0x32c], R14 ;  /* 0x0000cb0009097a24 */ /* 0x000fca00078e020e */
[----:B------:R-:W-:Y:S02]  /*9e10*/  IADD3 R15, R9, c[0x0][0x32c], RZ ;  /* 0x0000cb00090f7a10 */ /* 0x000fe40007ffe0ff */
[----:B------:R-:W-:Y:S02]  /*9e20*/  IMNMX R7, R7, R9, !PT ;  /* 0x0000000907077217 */ /* 0x000fe40007800200 */
[----:B------:R-:W-:Y:S02]  /*9e30*/  IMNMX R8, R8, R15, PT ;  /* 0x0000000f08087217 */ /* 0x000fe40003800200 */
.L_x_1196:
[C---:B------:R-:W-:Y:S01]  /*9e40*/  ISETP.GE.AND P0, PT, R121.reuse, 0x2, PT ;  /* 0x000000027900780c */ /* 0x040fe20003f06270 */
[----:B------:R-:W1:Y:S01]  /*9e50*/  SHFL.IDX PT, R9, R10, 0x2, 0x1c1f ;  /* 0x005c1f000a097f89 */ /* 0x000e6200000e0000 */
[----:B------:R-:W-:Y:S02]  /*9e60*/  ISETP.GE.AND P1, PT, R121, 0x9, PT ;  /* 0x000000097900780c */ /* 0x000fe40003f26270 */
[----:B------:R-:W-:Y:S02]  /*9e70*/  P2R R21, PR, RZ, 0x1 ;  /* 0x00000001ff157803 */ /* 0x000fe40000000000 */
[----:B------:R-:W-:-:S02]  /*9e80*/  ISETP.GT.AND P0, PT, R2, 0x1, !P0 ;  /* 0x000000010200780c */ /* 0x000fc40004704270 */
[----:B------:R-:W-:Y:S02]  /*9e90*/  ISETP.GE.AND P6, PT, R121, 0xa, PT ;  /* 0x0000000a7900780c */ /* 0x000fe40003fc6270 */
[----:B------:R-:W-:Y:S02]  /*9ea0*/  ISETP.LT.OR P0, PT, R3, 0x2, P0 ;  /* 0x000000020300780c */ /* 0x000fe40000701670 */
[----:B------:R-:W-:Y:S02]  /*9eb0*/  ISETP.GE.AND P5, PT, R121, 0x11, PT ;  /* 0x000000117900780c */ /* 0x000fe40003fa6270 */
[----:B------:R-:W-:Y:S02]  /*9ec0*/  FSEL R23, R53, -INF , !P0 ;  /* 0xff80000035177808 */ /* 0x000fe40004000000 */
[----:B------:R-:W-:Y:S02]  /*9ed0*/  ISETP.GT.AND P0, PT, R2, 0x8, !P1 ;  /* 0x000000080200780c */ /* 0x000fe40004f04270 */
[----:B------:R-:W-:-:S02]  /*9ee0*/  ISETP.GE.AND P4, PT, R121, 0x12, PT ;  /* 0x000000127900780c */ /* 0x000fc40003f86270 */
[----:B------:R-:W-:Y:S02]  /*9ef0*/  ISETP.LT.OR P0, PT, R3, 0x9, P0 ;  /* 0x000000090300780c */ /* 0x000fe40000701670 */
[C---:B------:R-:W-:Y:S02]  /*9f00*/  ISETP.GE.AND P3, PT, R121.reuse, 0x19, PT ;  /* 0x000000197900780c */ /* 0x040fe40003f66270 */
        /* <DEDUP_REMOVED lines=37> */
[----:B------:R-:W-:-:S04]  /*a160*/  ISETP.GE.AND P0, PT, R121, 0x2a, PT ;  /* 0x0000002a7900780c */ /* 0x000fc80003f06270 */
[----:B------:R-:W-:Y:S02]  /*a170*/  P2R R15, PR, RZ, 0x1 ;  /* 0x00000001ff0f7803 */ /* 0x000fe40000000000 */
[----:B------:R-:W-:Y:S01]  /*a180*/  ISETP.GT.AND P0, PT, R2, 0x29, !P0 ;  /* 0x000000290200780c */ /* 0x000fe20004704270 */
[----:B-1----:R-:W-:-:S03]  /*a190*/  IMAD.IADD R2, R13, 0x1, R9 ;  /* 0x000000010d027824 */ /* 0x002fc600078e0209 */
[----:B------:R-:W-:Y:S01]  /*a1a0*/  ISETP.LT.OR P0, PT, R3, 0x2a, P0 ;  /* 0x0000002a0300780c */ /* 0x000fe20000701670 */
[----:B------:R-:W-:-:S03]  /*a1b0*/  IMAD.IADD R3, R11, 0x1, R9 ;  /* 0x000000010b037824 */ /* 0x000fc600078e0209 */
[----:B------:R-:W-:Y:S02]  /*a1c0*/  FSEL R153, R41, -INF , !P0 ;  /* 0xff80000029997808 */ /* 0x000fe40004000000 */
[----:B------:R-:W-:Y:S02]  /*a1d0*/  ISETP.GE.AND P0, PT, R24, 0x1, PT ;  /* 0x000000011800780c */ /* 0x000fe40003f06270 */
[----:B------:R-:W-:-:S11]  /*a1e0*/  IMNMX R3, R12, R3, PT ;  /* 0x000000030c037217 */ /* 0x000fd60003800200 */
        /* <DEDUP_REMOVED lines=11> */
.L_x_1202:
[----:B------:R-:W-:-:S13]  /*a2a0*/  ISETP.NE.AND P0, PT, R24, 0x1, PT ;  /* 0x000000011800780c */ /* 0x000fda0003f05270 */
[----:B------:R-:W-:-:S05]  /*a2b0*/  @P0 IMAD.HI.U32 R20, R9, c[0x0][0x330], RZ ;  /* 0x0000cc0009140a27 */ /* 0x000fca00078e00ff */
[----:B------:R-:W-:Y:S02]  /*a2c0*/  @P0 SHF.R.U32.HI R9, RZ, c[0x0][0x334], R20 ;  /* 0x0000cd00ff090a19 */ /* 0x000fe40000011614 */
.L_x_1203:
[----:B------:R-:W-:Y:S05]  /*a2d0*/  BSYNC B0 ;  /* 0x0000000000007941 */ /* 0x000fea0003800000 */
.L_x_1201:
[----:B------:R-:W-:-:S05]  /*a2e0*/  IMAD R9, R9, c[0x0][0x32c], R14 ;  /* 0x0000cb0009097a24 */ /* 0x000fca00078e020e */
[----:B------:R-:W-:Y:S02]  /*a2f0*/  IADD3 R20, R9, c[0x0][0x32c], RZ ;  /* 0x0000cb0009147a10 */ /* 0x000fe40007ffe0ff */
[----:B------:R-:W-:Y:S02]  /*a300*/  IMNMX R2, R2, R9, !PT ;  /* 0x0000000902027217 */ /* 0x000fe40007800200 */
[----:B------:R-:W-:Y:S02]  /*a310*/  IMNMX R3, R3, R20, PT ;  /* 0x0000001403037217 */ /* 0x000fe40003800200 */
.L_x_1200:
[----:B------:R-:W-:Y:S02]  /*a320*/  ISETP.NE.AND P0, PT, R19, RZ, PT ;  /* 0x000000ff1300720c */ /* 0x000fe40003f05270 */
[----:B------:R-:W-:Y:S02]  /*a330*/  P2R R9, PR, RZ, 0x10 ;  /* 0x00000010ff097803 */ /* 0x000fe40000000000 */
        /* <DEDUP_REMOVED lines=27> */
[----:B------:R-:W-:-:S04]  /*a4f0*/  ISETP.GT.AND P0, PT, R7, 0x1, !P4 ;  /* 0x000000010700780c */ /* 0x000fc80006704270 */
[----:B------:R-:W-:-:S04]  /*a500*/  ISETP.LT.OR P0, PT, R8, 0x2, P0 ;  /* 0x000000020800780c */ /* 0x000fc80000701670 */
[----:B------:R-:W-:Y:S02]  /*a510*/  FSEL R27, R55, -INF , !P0 ;  /* 0xff800000371b7808 */ /* 0x000fe40004000000 */
[----:B------:R-:W-:-:S04]  /*a520*/  ISETP.GT.AND P0, PT, R7, RZ, !P1 ;  /* 0x000000ff0700720c */ /* 0x000fc80004f04270 */
[----:B------:R-:W-:-:S04]  /*a530*/  ISETP.LT.OR P0, PT, R8, 0x1, P0 ;  /* 0x000000010800780c */ /* 0x000fc80000701670 */
[----:B------:R-:W-:Y:S02]  /*a540*/  FSEL R20, R54, -INF , !P0 ;  /* 0xff80000036147808 */ /* 0x000fe40004000000 */
[----:B------:R-:W-:-:S04]  /*a550*/  ISETP.NE.AND P0, PT, R16, RZ, PT ;  /* 0x000000ff1000720c */ /* 0x000fc80003f05270 */
[----:B------:R-:W-:-:S04]  /*a560*/  ISETP.GT.AND P0, PT, R7, 0x28, !P0 ;  /* 0x000000280700780c */ /* 0x000fc80004704270 */
[----:B------:R-:W-:-:S04]  /*a570*/  ISETP.LT.OR P0, PT, R8, 0x29, P0 ;  /* 0x000000290800780c */ /* 0x000fc80000701670 */
[----:B------:R-:W-:Y:S02]  /*a580*/  FSEL R150, R42, -INF , !P0 ;  /* 0xff8000002a967808 */ /* 0x000fe40004000000 */
[----:B------:R-:W-:-:S04]  /*a590*/  ISETP.NE.AND P0, PT, R15, RZ, PT ;  /* 0x000000ff0f00720c */ /* 0x000fc80003f05270 */
[----:B------:R-:W-:Y:S02]  /*a5a0*/  ISETP.GT.AND P0, PT, R7, 0x29, !P0 ;  /* 0x000000290700780c */ /* 0x000fe40004704270 */
[----:B------:R-:W1:Y:S02]  /*a5b0*/  SHFL.IDX PT, R7, R10, 0x3, 0x1c1f ;  /* 0x007c1f000a077f89 */ /* 0x000e6400000e0000 */
[----:B------:R-:W-:-:S04]  /*a5c0*/  ISETP.LT.OR P0, PT, R8, 0x2a, P0 ;  /* 0x0000002a0800780c */ /* 0x000fc80000701670 */
[----:B------:R-:W-:Y:S02]  /*a5d0*/  FSEL R149, R43, -INF , !P0 ;  /* 0xff8000002b957808 */ /* 0x000fe40004000000 */
[----:B------:R-:W-:-:S04]  /*a5e0*/  ISETP.GT.AND P0, PT, R2, RZ, !P1 ;  /* 0x000000ff0200720c */ /* 0x000fc80004f04270 */
[----:B------:R-:W-:-:S04]  /*a5f0*/  ISETP.LT.OR P0, PT, R3, 0x1, P0 ;  /* 0x000000010300780c */ /* 0x000fc80000701670 */
[----:B------:R-:W-:Y:S02]  /*a600*/  FSEL R35, R84, -INF , !P0 ;  /* 0xff80000054237808 */ /* 0x000fe40004000000 */
[----:B------:R-:W-:Y:S02]  /*a610*/  ISETP.GT.AND P0, PT, R2, 0x1, !P4 ;  /* 0x000000010200780c */ /* 0x000fe40006704270 */
[----:B------:R-:W-:Y:S02]  /*a620*/  ISETP.NE.AND P4, PT, R9, RZ, PT ;  /* 0x000000ff0900720c */ /* 0x000fe40003f85270 */
        /* <DEDUP_REMOVED lines=52> */
.L_x_1206:
[----:B------:R-:W-:-:S13]  /*a970*/  ISETP.NE.AND P0, PT, R24, 0x1, PT ;  /* 0x000000011800780c */ /* 0x000fda0003f05270 */
[----:B------:R-:W-:-:S05]  /*a980*/  @P0 IMAD.HI.U32 R8, R7, c[0x0][0x330], RZ ;  /* 0x0000cc0007080a27 */ /* 0x000fca00078e00ff */
[----:B------:R-:W-:Y:S02]  /*a990*/  @P0 SHF.R.U32.HI R7, RZ, c[0x0][0x334], R8 ;  /* 0x0000cd00ff070a19 */ /* 0x000fe40000011608 */
.L_x_1207:
[----:B------:R-:W-:Y:S05]  /*a9a0*/  BSYNC B0 ;  /* 0x0000000000007941 */ /* 0x000fea0003800000 */
.L_x_1205:
[----:B------:R-:W-:-:S05]  /*a9b0*/  IMAD R7, R7, c[0x0][0x32c], R14 ;  /* 0x0000cb0007077a24 */ /* 0x000fca00078e020e */
[----:B------:R-:W-:Y:S02]  /*a9c0*/  IADD3 R8, R7, c[0x0][0x32c], RZ ;  /* 0x0000cb0007087a10 */ /* 0x000fe40007ffe0ff */
[----:B------:R-:W-:Y:S02]  /*a9d0*/  IMNMX R2, R2, R7, !PT ;  /* 0x0000000702027217 */ /* 0x000fe40007800200 */
[----:B------:R-:W-:Y:S02]  /*a9e0*/  IMNMX R3, R3, R8, PT ;  /* 0x0000000803037217 */ /* 0x000fe40003800200 */
.L_x_1204:
[----:B------:R-:W-:Y:S01]  /*a9f0*/  FMNMX.FTZ R172, R22, R23, !PT ;  /* 0x0000001716ac7209 */ /* 0x000fe20007810000 */
[----:B------:R-:W-:Y:S01]  /*aa00*/  STL [R1+0xf4], R221 ;  /* 0x0000f4dd01007387 */ /* 0x000fe20000100800 */
[----:B------:R-:W-:Y:S01]  /*aa10*/  ISETP.NE.AND P0, PT, R19, RZ, PT ;  /* 0x000000ff1300720c */ /* 0x000fe20003f05270 */
[----:B------:R-:W-:Y:S01]  /*aa20*/  IMAD.SHL.U32 R217, R0, 0x2, RZ ;  /* 0x0000000200d97824 */ /* 0x000fe200078e00ff */
[----:B------:R-:W-:Y:S01]  /*aa30*/  FMNMX.FTZ R172, R25, R172, !PT ;  /* 0x000000ac19ac7209 */ /* 0x000fe20007810000 */
[----:B------:R-:W-:Y:S01]  /*aa40*/  STL [R1+0xec], R5 ;  /* 0x0000ec0501007387 */ /* 0x000fe20000100800 */
[----:B------:R-:W-:Y:S01]  /*aa50*/  ISETP.GT.AND P0, PT, R2, 0x8, !P0 ;  /* 0x000000080200780c */ /* 0x000fe20004704270 */
[----:B------:R-:W-:Y:S01]  /*aa60*/  IMAD R218, R6, 0x2, R217 ;  /* 0x0000000206da7824 */ /* 0x000fe200078e02d9 */
[----:B------:R-:W-:Y:S01]  /*aa70*/  FMNMX.FTZ R172, R26, R172, !PT ;  /* 0x000000ac1aac7209 */ /* 0x000fe20007810000 */
[----:B------:R-:W-:Y:S01]  /*aa80*/  LDSM.16.MT88.4 R48, [R217+0x2080] ;  /* 0x00208000d930783b */ /* 0x000fe20000004200 */
[----:B------:R-:W-:Y:S01]  /*aa90*/  ISETP.LT.OR P0, PT, R3, 0x9, P0 ;  /* 0x000000090300780c */ /* 0x000fe20000701670 */
[----:B------:R-:W-:Y:S01]  /*aaa0*/  IMAD R219, R4, 0x2, R218 ;  /* 0x0000000204db7824 */ /* 0x000fe200078e02da */
[----:B------:R-:W-:Y:S01]  /*aab0*/  FMNMX.FTZ R172, R28, R172, !PT ;  /* 0x000000ac1cac7209 */ /* 0x000fe20007810000 */
[----:B------:R-:W-:Y:S01]  /*aac0*/  STL [R1+0xf0], R216 ;  /* 0x0000f0d801007387 */ /* 0x000fe20000100800 */
[----:B------:R-:W-:-:S02]  /*aad0*/  FSEL R14, R82, -INF , !P0 ;  /* 0xff800000520e7808 */ /* 0x000fc40004000000 */
[----:B------:R-:W-:Y:S01]  /*aae0*/  FMNMX.FTZ R172, R29, R172, !PT ;  /* 0x000000ac1dac7209 */ /* 0x000fe20007810000 */
[----:B------:R-:W-:Y:S01]  /*aaf0*/  LDSM.16.MT88.4 R60, [R218+0x2080] ;  /* 0x00208000da3c783b */ /* 0x000fe20000004200 */
[----:B------:R-:W-:Y:S02]  /*ab00*/  ISETP.GT.AND P0, PT, R2, 0x9, !P6 ;  /* 0x000000090200780c */ /* 0x000fe40007704270 */
[----:B------:R-:W-:Y:S01]  /*ab10*/  FMNMX.FTZ R172, R30, R172, !PT ;  /* 0x000000ac1eac7209 */ /* 0x000fe20007810000 */
[----:B------:R-:W-:Y:S01]  /*ab20*/  LDSM.16.MT88.4 R52, [R219+0x2880] ;  /* 0x00288000db34783b */ /* 0x000fe20000004200 */
[----:B------:R-:W-:Y:S02]  /*ab30*/  ISETP.LT.OR P0, PT, R3, 0xa, P0 ;  /* 0x0000000a0300780c */ /* 0x000fe40000701670 */
[----:B------:R-:W-:Y:S02]  /*ab40*/  FMNMX.FTZ R172, R31, R172, !PT ;  /* 0x000000ac1fac7209 */ /* 0x000fe40007810000 */
[----:B------:R-:W-:-:S02]  /*ab50*/  FSEL R13, R83, -INF , !P0 ;  /* 0xff800000530d7808 */ /* 0x000fc40004000000 */
[----:B------:R-:W-:Y:S01]  /*ab60*/  FMNMX.FTZ R172, R156, R172, !PT ;  /* 0x000000ac9cac7209 */ /* 0x000fe20007810000 */
[----:B------:R-:W-:Y:S01]  /*ab70*/  LDSM.16.MT88.4 R80, [R219+0x2080] ;  /* 0x00208000db50783b */ /* 0x000fe20000004200 */
[----:B------:R-:W-:Y:S02]  /*ab80*/  ISETP.GT.AND P0, PT, R2, 0x10, !P5 ;  /* 0x000000100200780c */ /* 0x000fe40006f04270 */
[----:B------:R-:W-:Y:S02]  /*ab90*/  FMNMX.FTZ R172, R155, R172, !PT ;  /* 0x000000ac9bac7209 */ /* 0x000fe40007810000 */
[----:B------:R-:W-:Y:S02]  /*aba0*/  ISETP.LT.OR P0, PT, R3, 0x11, P0 ;  /* 0x000000110300780c */ /* 0x000fe40000701670 */
[----:B------:R-:W-:Y:S02]  /*abb0*/  FMNMX.FTZ R172, R154, R172, !PT ;  /* 0x000000ac9aac7209 */ /* 0x000fe40007810000 */
[----:B------:R-:W-:-:S02]  /*abc0*/  ISETP.NE.AND P6, PT, R18, RZ, PT ;  /* 0x000000ff1200720c */ /* 0x000fc40003fc5270 */
[----:B------:R-:W-:Y:S02]  /*abd0*/  FMNMX.FTZ R172, R153, R172, !PT ;  /* 0x000000ac99ac7209 */ /* 0x000fe40007810000 */
[----:B------:R-:W-:Y:S02]  /*abe0*/  FSEL R18, R78, -INF , !P0 ;  /* 0xff8000004e127808 */ /* 0x000fe40004000000 */
[----:B------:R-:W-:Y:S01]  /*abf0*/  ISETP.GT.AND P0, PT, R2, 0x11, !P4 ;  /* 0x000000110200780c */ /* 0x000fe20006704270 */
[----:B------:R-:W1:Y:S01]  /*ac00*/  SHFL.BFLY PT, R7, R172, 0x2, 0x1f ;  /* 0x0c401f00ac077f89 */ /* 0x000e6200000e0000 */
[----:B------:R-:W-:Y:S02]  /*ac10*/  FMNMX.FTZ R174, R20, R27, !PT ;  /* 0x0000001b14ae7209 */ /* 0x000fe40007810000 */
[----:B------:R-:W-:Y:S02]  /*ac20*/  ISETP.LT.OR P0, PT, R3, 0x12, P0 ;  /* 0x000000120300780c */ /* 0x000fe40000701670 */
[----:B------:R-:W-:-:S02]  /*ac30*/  FMNMX.FTZ R174, R32, R174, !PT ;  /* 0x000000ae20ae7209 */ /* 0x000fc40007810000 */
[----:B------:R-:W-:Y:S02]  /*ac40*/  FSEL R19, R79, -INF , !P0 ;  /* 0xff8000004f137808 */ /* 0x000fe40004000000 */
[----:B------:R-:W-:Y:S02]  /*ac50*/  ISETP.GT.AND P0, PT, R2, 0x18, !P3 ;  /* 0x000000180200780c */ /* 0x000fe40005f04270 */
[----:B------:R-:W-:Y:S02]  /*ac60*/  FMNMX.FTZ R174, R33, R174, !PT ;  /* 0x000000ae21ae7209 */ /* 0x000fe40007810000 */
[----:B------:R-:W-:Y:S02]  /*ac70*/  ISETP.LT.OR P0, PT, R3, 0x19, P0 ;  /* 0x000000190300780c */ /* 0x000fe40000701670 */
[----:B------:R-:W-:Y:S02]  /*ac80*/  FMNMX.FTZ R174, R34, R174, !PT ;  /* 0x000000ae22ae7209 */ /* 0x000fe40007810000 */
[----:B------:R-:W-:-:S02]  /*ac90*/  FSEL R45, R74, -INF , !P0 ;  /* 0xff8000004a2d7808 */ /* 0x000fc40004000000 */
[----:B------:R-:W-:Y:S02]  /*aca0*/  ISETP.GT.AND P0, PT, R2, 0x19, !P2 ;  /* 0x000000190200780c */ /* 0x000fe40005704270 */
[----:B------:R-:W-:Y:S02]  /*acb0*/  FMNMX.FTZ R174, R36, R174, !PT ;  /* 0x000000ae24ae7209 */ /* 0x000fe40007810000 */
[----:B------:R-:W-:Y:S02]  /*acc0*/  ISETP.LT.OR P0, PT, R3, 0x1a, P0 ;  /* 0x0000001a0300780c */ /* 0x000fe40000701670 */
[----:B-1----:R-:W-:Y:S02]  /*acd0*/  FMNMX.FTZ R172, R172, R7, !PT ;  /* 0x00000007acac7209 */ /* 0x002fe40007810000 */
[----:B------:R-:W-:Y:S02]  /*ace0*/  ISETP.NE.AND P5, PT, R21, RZ, PT ;  /* 0x000000ff1500720c */ /* 0x000fe40003fa5270 */
[----:B------:R-:W-:Y:S01]  /*acf0*/  FMNMX.FTZ R174, R38, R174, !PT ;  /* 0x000000ae26ae7209 */ /* 0x000fe20007810000 */
[----:B------:R-:W1:Y:S01]  /*ad00*/  SHFL.BFLY PT, R7, R172, 0x1, 0x1f ;  /* 0x0c201f00ac077f89 */ /* 0x000e6200000e0000 */
[----:B------:R-:W-:-:S02]  /*ad10*/  FSEL R56, R75, -INF , !P0 ;  /* 0xff8000004b387808 */ /* 0x000fc40004000000 */
[----:B------:R-:W-:Y:S01]  /*ad20*/  ISETP.GT.AND P0, PT, R2, 0x1, !P5 ;  /* 0x000000010200780c */ /* 0x000fe20006f04270 */
[----:B------:R-:W-:Y:S01]  /*ad30*/  LDSM.16.MT88.4 R72, [R217+0x3880] ;  /* 0x00388000d948783b */ /* 0x000fe20000004200 */
[----:B------:R-:W-:Y:S02]  /*ad40*/  FMNMX.FTZ R174, R39, R174, !PT ;  /* 0x000000ae27ae7209 */ /* 0x000fe40007810000 */
[----:B------:R-:W-:Y:S02]  /*ad50*/  ISETP.LT.OR P0, PT, R3, 0x2, P0 ;  /* 0x000000020300780c */ /* 0x000fe40000701670 */
[----:B------:R-:W-:Y:S02]  /*ad60*/  FMNMX.FTZ R174, R152, R174, !PT ;  /* 0x000000ae98ae7209 */ /* 0x000fe40007810000 */
[----:B------:R-:W-:Y:S02]  /*ad70*/  FSEL R12, R87, -INF , !P0 ;  /* 0xff800000570c7808 */ /* 0x000fe40004000000 */
[----:B------:R-:W-:-:S02]  /*ad80*/  ISETP.GT.AND P0, PT, R2, RZ, !P1 ;  /* 0x000000ff0200720c */ /* 0x000fc40004f04270 */
[----:B------:R-:W-:Y:S02]  /*ad90*/  FMNMX.FTZ R174, R151, R174, !PT ;  /* 0x000000ae97ae7209 */ /* 0x000fe40007810000 */
[----:B------:R-:W-:Y:S02]  /*ada0*/  ISETP.LT.OR P0, PT, R3, 0x1, P0 ;  /* 0x000000010300780c */ /* 0x000fe40000701670 */
[----:B------:R-:W-:Y:S02]  /*adb0*/  FMNMX.FTZ R174, R150, R174, !PT ;  /* 0x000000ae96ae7209 */ /* 0x000fe40007810000 */
[----:B------:R-:W-:Y:S02]  /*adc0*/  FSEL R11, R86, -INF , !P0 ;  /* 0xff800000560b7808 */ /* 0x000fe40004000000 */
[----:B------:R-:W-:Y:S01]  /*add0*/  FMNMX.FTZ R174, R149, R174, !PT ;  /* 0x000000ae95ae7209 */ /* 0x000fe20007810000 */
[----:B------:R-:W-:Y:S01]  /*ade0*/  LDSM.16.MT88.4 R84, [R217+0x2880] ;  /* 0x00288000d954783b */ /* 0x000fe20000004200 */
[----:B------:R-:W-:-:S02]  /*adf0*/  ISETP.GT.AND P0, PT, R2, 0x20, !P6 ;  /* 0x000000200200780c */ /* 0x000fc40007704270 */
[----:B-1----:R-:W-:Y:S02]  /*ae00*/  FMNMX.FTZ R172, R172, R7, !PT ;  /* 0x00000007acac7209 */ /* 0x002fe40007810000 */
[----:B------:R-:W-:Y:S01]  /*ae10*/  FMNMX.FTZ R173, R35, R37, !PT ;  /* 0x0000002523ad7209 */ /* 0x000fe20007810000 */
[----:B------:R-:W1:Y:S01]  /*ae20*/  SHFL.BFLY PT, R7, R174, 0x2, 0x1f ;  /* 0x0c401f00ae077f89 */ /* 0x000e6200000e0000 */
[----:B------:R-:W-:Y:S01]  /*ae30*/  ISETP.LT.OR P0, PT, R3, 0x21, P0 ;  /* 0x000000210300780c */ /* 0x000fe20000701670 */
[----:B------:R-:W-:Y:S01]  /*ae40*/  FMUL.FTZ R24, R172, c[0x0][0x2d0] ;  /* 0x0000b400ac187a20 */ /* 0x000fe20000410000 */
[----:B------:R-:W-:Y:S02]  /*ae50*/  FMNMX.FTZ R173, R40, R173, !PT ;  /* 0x000000ad28ad7209 */ /* 0x000fe40007810000 */
[----:B------:R-:W-:Y:S02]  /*ae60*/  FSEL R144, R70, -INF , !P0 ;  /* 0xff80000046907808 */ /* 0x000fe40004000000 */
[----:B------:R-:W-:-:S02]  /*ae70*/  FSETP.NEU.FTZ.AND P0, PT, R172, -INF , PT ;  /* 0xff800000ac00780b */ /* 0x000fc40003f1d000 */
[----:B------:R-:W-:Y:S02]  /*ae80*/  FMNMX.FTZ R173, R41, R173, !PT ;  /* 0x000000ad29ad7209 */ /* 0x000fe40007810000 */
[----:B------:R-:W-:Y:S02]  /*ae90*/  FSEL R24, R24, RZ, P0 ;  /* 0x000000ff18187208 */ /* 0x000fe40000000000 */
[----:B------:R-:W-:Y:S02]  /*aea0*/  FMNMX.FTZ R173, R42, R173, !PT ;  /* 0x000000ad2aad7209 */ /* 0x000fe40007810000 */
[----:B------:R-:W-:Y:S01]  /*aeb0*/  ISETP.NE.AND P4, PT, R17, RZ, PT ;  /* 0x000000ff1100720c */ /* 0x000fe20003f85270 */
[--C-:B------:R-:W-:Y:S01]  /*aec0*/  FFMA.FTZ R8, R22, c[0x0][0x2d0], -R24.reuse ;  /* 0x0000b40016087a23 */ /* 0x100fe20000010818 */
[----:B------:R-:W-:Y:S01]  /*aed0*/  FMNMX.FTZ R173, R43, R173, !PT ;  /* 0x000000ad2bad7209 */ /* 0x000fe20007810000 */
[----:B------:R-:W-:Y:S01]  /*aee0*/  FFMA.FTZ R9, R31, c[0x0][0x2d0], -R24 ;  /* 0x0000b4001f097a23 */ /* 0x000fe20000010818 */
[----:B------:R-:W-:Y:S01]  /*aef0*/  ISETP.NE.AND P5, PT, R16, RZ, PT ;  /* 0x000000ff1000720c */ /* 0x000fe20003fa5270 */
[----:B------:R2:W-:Y:S01]  /*af00*/  MUFU.EX2 R176, R8 ;  /* 0x0000000800b07308 */ /* 0x0005e20000000800 */
[----:B------:R-:W-:-:S02]  /*af10*/  FMNMX.FTZ R173, R44, R173, !PT ;  /* 0x000000ad2cad7209 */ /* 0x000fc40007810000 */
[----:B------:R-:W-:Y:S02]  /*af20*/  ISETP.NE.AND P6, PT, R15, RZ, PT ;  /* 0x000000ff0f00720c */ /* 0x000fe40003fc5270 */
[----:B------:R-:W-:Y:S02]  /*af30*/  FMNMX.FTZ R173, R46, R173, !PT ;  /* 0x000000ad2ead7209 */ /* 0x000fe40007810000 */
[----:B-1----:R-:W-:Y:S01]  /*af40*/  FMNMX.FTZ R174, R174, R7, !PT ;  /* 0x00000007aeae7209 */ /* 0x002fe20007810000 */
[----:B------:R-:W-:Y:S01]  /*af50*/  MUFU.EX2 R235, R9 ;  /* 0x0000000900eb7308 */ /* 0x000fe20000000800 */
[----:B------:R-:W-:Y:S02]  /*af60*/  FMNMX.FTZ R173, R147, R173, !PT ;  /* 0x000000ad93ad7209 */ /* 0x000fe40007810000 */
[----:B------:R-:W-:Y:S01]  /*af70*/  ISETP.GT.AND P1, PT, R2, 0x28, !P5 ;  /* 0x000000280200780c */ /* 0x000fe20006f24270 */
[----:B------:R-:W1:Y:S01]  /*af80*/  SHFL.BFLY PT, R7, R174, 0x1, 0x1f ;  /* 0x0c201f00ae077f89 */ /* 0x000e6200000e0000 */
[----:B------:R-:W-:-:S02]  /*af90*/  FMNMX.FTZ R173, R146, R173, !PT ;  /* 0x000000ad92ad7209 */ /* 0x000fc40007810000 */
[----:B------:R-:W-:Y:S01]  /*afa0*/  ISETP.GT.AND P2, PT, R2, 0x29, !P6 ;  /* 0x000000290200780c */ /* 0x000fe20007744270 */
[----:B--2---:R-:W-:Y:S01]  /*afb0*/  FFMA.FTZ R8, R23, c[0x0][0x2d0], -R24 ;  /* 0x0000b40017087a23 */ /* 0x004fe20000010818 */
[----:B------:R-:W-:Y:S02]  /*afc0*/  FMNMX.FTZ R173, R145, R173, !PT ;  /* 0x000000ad91ad7209 */ /* 0x000fe40007810000 */
[----:B------:R-:W-:Y:S01]  /*afd0*/  ISETP.LT.OR P1, PT, R3, 0x29, P1 ;  /* 0x000000290300780c */ /* 0x000fe20000f21670 */
[----:B------:R2:W3:Y:S01]  /*afe0*/  MUFU.EX2 R252, R8 ;  /* 0x0000000800fc7308 */ /* 0x0004e20000000800 */
[----:B------:R-:W-:Y:S02]  /*aff0*/  FMNMX.FTZ R173, R148, R173, !PT ;  /* 0x000000ad94ad7209 */ /* 0x000fe40007810000 */
[----:B------:R-:W-:-:S03]  /*b000*/  LEA R220, R4, R217, 0x1 ;  /* 0x000000d904dc7211 */ /* 0x000fc600078e08ff */
[----:B------:R-:W4:Y:S04]  /*b010*/  SHFL.BFLY PT, R10, R173, 0x2, 0x1f ;  /* 0x0c401f00ad0a7f89 */ /* 0x000f2800000e0000 */
[----:B------:R-:W-:Y:S01]  /*b020*/  LDSM.16.MT88.4 R76, [R220+0x4080] ;  /* 0x00408000dc4c783b */ /* 0x000fe20000004200 */
[----:B--2---:R-:W-:Y:S01]  /*b030*/  FFMA.FTZ R8, R25, c[0x0][0x2d0], -R24 ;  /* 0x0000b40019087a23 */ /* 0x004fe20000010818 */
[----:B-1----:R-:W-:-:S03]  /*b040*/  FMNMX.FTZ R174, R174, R7, !PT ;  /* 0x00000007aeae7209 */ /* 0x002fc60007810000 */
[----:B------:R1:W-:Y:S01]  /*b050*/  MUFU.EX2 R239, R8 ;  /* 0x0000000800ef7308 */ /* 0x0003e20000000800 */
[C---:B------:R-:W-:Y:S01]  /*b060*/  FSETP.NEU.FTZ.AND P0, PT, R174.reuse, -INF , PT ;  /* 0xff800000ae00780b */ /* 0x040fe20003f1d000 */
[----:B------:R-:W-:-:S05]  /*b070*/  FMUL.FTZ R7, R174, c[0x0][0x2d0] ;  /* 0x0000b400ae077a20 */ /* 0x000fca0000410000 */
[----:B------:R-:W-:Y:S02]  /*b080*/  FSEL R7, R7, RZ, P0 ;  /* 0x000000ff07077208 */ /* 0x000fe40000000000 */
[----:B------:R-:W-:Y:S02]  /*b090*/  ISETP.GT.AND P0, PT, R2, 0x21, !P4 ;  /* 0x000000210200780c */ /* 0x000fe40006704270 */
[----:B----4-:R-:W-:Y:S01]  /*b0a0*/  FMNMX.FTZ R173, R173, R10, !PT ;  /* 0x0000000aadad7209 */ /* 0x010fe20007810000 */
[--C-:B------:R-:W-:Y:S01]  /*b0b0*/  FFMA.FTZ R2, R27, c[0x0][0x2d0], -R7.reuse ;  /* 0x0000b4001b027a23 */ /* 0x100fe20000010807 */
[----:B------:R-:W-:Y:S01]  /*b0c0*/  ISETP.LT.OR P0, PT, R3, 0x22, P0 ;  /* 0x000000220300780c */ /* 0x000fe20000701670 */
[----:B------:R-:W-:Y:S01]  /*b0d0*/  FFMA.FTZ R9, R20, c[0x0][0x2d0], -R7 ;  /* 0x0000b40014097a23 */ /* 0x000fe20000010807 */
[----:B------:R-:W-:Y:S01]  /*b0e0*/  FSEL R27, R58, -INF , !P1 ;  /* 0xff8000003a1b7808 */ /* 0x000fe20004800000 */
[----:B-1----:R-:W-:Y:S01]  /*b0f0*/  FFMA.FTZ R8, R26, c[0x0][0x2d0], -R24 ;  /* 0x0000b4001a087a23 */ /* 0x002fe20000010818 */
[----:B------:R-:W-:Y:S01]  /*b100*/  MUFU.EX2 R238, R2 ;  /* 0x0000000200ee7308 */ /* 0x000fe20000000800 */
[----:B------:R-:W1:Y:S01]  /*b110*/  SHFL.BFLY PT, R10, R173, 0x1, 0x1f ;  /* 0x0c201f00ad0a7f89 */ /* 0x000e6200000e0000 */
[----:B------:R-:W-:-:S02]  /*b120*/  FSEL R25, R71, -INF , !P0 ;  /* 0xff80000047197808 */ /* 0x000fc40004000000 */
[----:B------:R-:W-:Y:S01]  /*b130*/  ISETP.LT.OR P0, PT, R3, 0x2a, P2 ;  /* 0x0000002a0300780c */ /* 0x000fe20001701670 */
[----:B------:R-:W-:Y:S01]  /*b140*/  LDSM.16.MT88.4 R68, [R220+0x2080] ;  /* 0x00208000dc44783b */ /* 0x000fe20000004200 */
[----:B---3--:R-:W-:Y:S02]  /*b150*/  F2FP.BF16.PACK_AB R20, R252, R176 ;  /* 0x000000b0fc14723e */ /* 0x008fe400000010ff */
[----:B------:R2:W3:Y:S01]  /*b160*/  MUFU.EX2 R188, R8 ;  /* 0x0000000800bc7308 */ /* 0x0004e20000000800 */
[----:B------:R-:W-:-:S07]  /*b170*/  FSEL R26, R59, -INF , !P0 ;  /* 0xff8000003b1a7808 */ /* 0x000fce0004000000 */
[----:B------:R-:W4:Y:S01]  /*b180*/  MUFU.EX2 R197, R9 ;  /* 0x0000000900c57308 */ /* 0x000f220000000800 */
[----:B--2---:R-:W-:Y:S01]  /*b190*/  FFMA.FTZ R8, R28, c[0x0][0x2d0], -R24 ;  /* 0x0000b4001c087a23 */ /* 0x004fe20000010818 */
[----:B-1----:R-:W-:Y:S02]  /*b1a0*/  FMNMX.FTZ R173, R173, R10, !PT ;  /* 0x0000000aadad7209 */ /* 0x002fe40007810000 */
[----:B---3--:R-:W-:-:S04]  /*b1b0*/  F2FP.BF16.PACK_AB R22, R188, R239 ;  /* 0x000000efbc16723e */ /* 0x008fc800000010ff */
[----:B------:R1:W-:Y:S01]  /*b1c0*/  MUFU.EX2 R177, R8 ;  /* 0x0000000800b17308 */ /* 0x0003e20000000800 */
[----:B------:R-:W-:Y:S02]  /*b1d0*/  FSETP.NEU.FTZ.AND P0, PT, R173, -INF , PT ;  /* 0xff800000ad00780b */ /* 0x000fe40003f1d000 */
[----:B----4-:R-:W-:Y:S01]  /*b1e0*/  F2FP.BF16.PACK_AB R21, R238, R197 ;  /* 0x000000c5ee15723e */ /* 0x010fe200000010ff */
[----:B-1----:R-:W-:-:S04]  /*b1f0*/  FFMA.FTZ R8, R29, c[0x0][0x2d0], -R24 ;  /* 0x0000b4001d087a23 */ /* 0x002fc80000010818 */
[----:B------:R1:W-:Y:S02]  /*b200*/  MUFU.EX2 R159, R8 ;  /* 0x00000008009f7308 */ /* 0x0003e40000000800 */
[----:B-1----:R-:W-:Y:S02]  /*b210*/  FFMA.FTZ R8, R30, c[0x0][0x2d0], -R24 ;  /* 0x0000b4001e087a23 */ /* 0x002fe40000010818 */
[----:B------:R-:W-:Y:S04]  /*b220*/  LDSM.16.MT88.4 R28, [R219+0x3880] ;  /* 0x00388000db1c783b */ /* 0x000fe80000004200 */
[----:B------:R1:W-:Y:S02]  /*b230*/  MUFU.EX2 R191, R8 ;  /* 0x0000000800bf7308 */ /* 0x0003e40000000800 */
[----:B-1----:R-:W-:-:S04]  /*b240*/  FMNMX.FTZ R8, R11, R12, !PT ;  /* 0x0000000c0b087209 */ /* 0x002fc80007810000 */
[----:B------:R-:W-:-:S04]  /*b250*/  FMNMX.FTZ R8, R14, R8, !PT ;  /* 0x000000080e087209 */ /* 0x000fc80007810000 */
[----:B------:R-:W-:-:S04]  /*b260*/  FMNMX.FTZ R8, R13, R8, !PT ;  /* 0x000000080d087209 */ /* 0x000fc80007810000 */
[----:B------:R-:W-:-:S04]  /*b270*/  FMNMX.FTZ R8, R18, R8, !PT ;  /* 0x0000000812087209 */ /* 0x000fc80007810000 */
[----:B------:R-:W-:-:S04]  /*b280*/  FMNMX.FTZ R8, R19, R8, !PT ;  /* 0x0000000813087209 */ /* 0x000fc80007810000 */
[----:B------:R-:W-:-:S04]  /*b290*/  FMNMX.FTZ R8, R45, R8, !PT ;  /* 0x000000082d087209 */ /* 0x000fc80007810000 */
[----:B------:R-:W-:Y:S01]  /*b2a0*/  FMNMX.FTZ R2, R56, R8, !PT ;  /* 0x0000000838027209 */ /* 0x000fe20007810000 */
[----:B------:R-:W-:-:S03]  /*b2b0*/  FFMA.FTZ R8, R32, c[0x0][0x2d0], -R7 ;  /* 0x0000b40020087a23 */ /* 0x000fc60000010807 */
[----:B------:R-:W-:Y:S01]  /*b2c0*/  FMNMX.FTZ R2, R144, R2, !PT ;  /* 0x0000000290027209 */ /* 0x000fe20007810000 */
[----:B------:R1:W-:Y:S03]  /*b2d0*/  MUFU.EX2 R237, R8 ;  /* 0x0000000800ed7308 */ /* 0x0003e60000000800 */
[----:B------:R-:W-:Y:S01]  /*b2e0*/  FMNMX.FTZ R3, R25, R2, !PT ;  /* 0x0000000219037209 */ /* 0x000fe20007810000 */
[----:B------:R-:W-:-:S03]  /*b2f0*/  FFMA.FTZ R2, R33, c[0x0][0x2d0], -R7 ;  /* 0x0000b40021027a23 */ /* 0x000fc60000010807 */
[----:B------:R-:W-:Y:S01]  /*b300*/  FMNMX.FTZ R3, R27, R3, !PT ;  /* 0x000000031b037209 */ /* 0x000fe20007810000 */
[----:B------:R2:W3:Y:S03]  /*b310*/  MUFU.EX2 R221, R2 ;  /* 0x0000000200dd7308 */ /* 0x0004e60000000800 */
[----:B------:R-:W-:-:S05]  /*b320*/  FMNMX.FTZ R3, R26, R3, !PT ;  /* 0x000000031a037209 */ /* 0x000fca0007810000 */
[----:B------:R-:W4:Y:S01]  /*b330*/  SHFL.BFLY PT, R9, R3, 0x2, 0x1f ;  /* 0x0c401f0003097f89 */ /* 0x000f2200000e0000 */
[----:B-1----:R-:W-:-:S04]  /*b340*/  FFMA.FTZ R8, R38, c[0x0][0x2d0], -R7 ;  /* 0x0000b40026087a23 */ /* 0x002fc80000010807 */
[----:B------:R1:W-:Y:S01]  /*b350*/  MUFU.EX2 R190, R8 ;  /* 0x0000000800be7308 */ /* 0x0003e20000000800 */
[----:B--2---:R-:W-:Y:S01]  /*b360*/  FFMA.FTZ R2, R34, c[0x0][0x2d0], -R7 ;  /* 0x0000b40022027a23 */ /* 0x004fe20000010807 */
[----:B---3--:R-:W-:-:S06]  /*b370*/  F2FP.BF16.PACK_AB R23, R221, R237 ;  /* 0x000000eddd17723e */ /* 0x008fcc00000010ff */
[----:B------:R2:W-:Y:S01]  /*b380*/  MUFU.EX2 R121, R2 ;  /* 0x0000000200797308 */ /* 0x0005e20000000800 */
[----:B------:R-:W-:Y:S01]  /*b390*/  HMMA.16816.F32.BF16 R116, R20, R60, RZ ;  /* 0x0000003c1474723c */ /* 0x000fe200000418ff */
[----:B-1----:R-:W-:Y:S01]  /*b3a0*/  FFMA.FTZ R8, R39, c[0x0][0x2d0], -R7 ;  /* 0x0000b40027087a23 */ /* 0x002fe20000010807 */
[----:B----4-:R-:W-:-:S05]  /*b3b0*/  FMNMX.FTZ R3, R3, R9, !PT ;  /* 0x0000000903037209 */ /* 0x010fca0007810000 */
[----:B------:R-:W1:Y:S01]  /*b3c0*/  MUFU.EX2 R47, R8 ;  /* 0x00000008002f7308 */ /* 0x000e620000000800 */
[----:B------:R-:W-:Y:S01]  /*b3d0*/  HMMA.16816.F32.BF16 R108, R20, R80, RZ ;  /* 0x00000050146c723c */ /* 0x000fe200000418ff */
[----:B--2---:R-:W-:-:S06]  /*b3e0*/  FFMA.FTZ R2, R36, c[0x0][0x2d0], -R7 ;  /* 0x0000b40024027a23 */ /* 0x004fcc0000010807 */
[----:B------:R2:W-:Y:S01]  /*b3f0*/  MUFU.EX2 R5, R2 ;  /* 0x0000000200057308 */ /* 0x0005e20000000800 */
[----:B------:R-:W-:Y:S01]  /*b400*/  HMMA.16816.F32.BF16 R104, R20, R72, RZ ;  /* 0x000000481468723c */ /* 0x000fe200000418ff */
[----:B-1----:R-:W-:-:S07]  /*b410*/  IMAD.MOV.U32 R4, RZ, RZ, R47 ;  /* 0x000000ffff047224 */ /* 0x002fce00078e002f */
[----:B------:R-:W-:Y:S01]  /*b420*/  HMMA.16816.F32.BF16 R112, R20, R68, RZ ;  /* 0x000000441470723c */ /* 0x000fe200000418ff */
[----:B------:R-:W-:Y:S01]  /*b430*/  F2FP.BF16.PACK_AB R15, R4, R190 ;  /* 0x000000be040f723e */ /* 0x000fe200000010ff */
[----:B--2---:R-:W-:-:S05]  /*b440*/  FMUL.FTZ R2, R173, c[0x0][0x2d0] ;  /* 0x0000b400ad027a20 */ /* 0x004fca0000410000 */
[----:B------:R-:W-:-:S05]  /*b450*/  FSEL R2, R2, RZ, P0 ;  /* 0x000000ff02027208 */ /* 0x000fca0000000000 */
[--C-:B------:R-:W-:Y:S02]  /*b460*/  FFMA.FTZ R8, R35, c[0x0][0x2d0], -R2.reuse ;  /* 0x0000b40023087a23 */ /* 0x100fe40000010802 */
[--C-:B------:R-:W-:Y:S01]  /*b470*/  FFMA.FTZ R0, R40, c[0x0][0x2d0], -R2.reuse ;  /* 0x0000b40028007a23 */ /* 0x100fe20000010802 */
[----:B------:R-:W-:Y:S01]  /*b480*/  LDSM.16.MT88.4 R32, [R220+0x3880] ;  /* 0x00388000dc20783b */ /* 0x000fe20000004200 */
[----:B------:R1:W-:Y:S08]  /*b490*/  MUFU.EX2 R178, R8 ;  /* 0x0000000800b27308 */ /* 0x0003f00000000800 */
[----:B------:R2:W-:Y:S01]  /*b4a0*/  MUFU.EX2 R195, R0 ;  /* 0x0000000000c37308 */ /* 0x0005e20000000800 */
[----:B-1----:R-:W-:-:S02]  /*b4b0*/  FFMA.FTZ R8, R37, c[0x0][0x2d0], -R2 ;  /* 0x0000b40025087a23 */ /* 0x002fc40000010802 */
[----:B------:R-:W-:Y:S05]  /*b4c0*/  LDSM.16.MT88.4 R36, [R218+0x3880] ;  /* 0x00388000da24783b */ /* 0x000fea0000004200 */
[----:B------:R1:W3:Y:S01]  /*b4d0*/  MUFU.EX2 R179, R8 ;  /* 0x0000000800b37308 */ /* 0x0002e20000000800 */
[----:B--2---:R-:W-:-:S07]  /*b4e0*/  FFMA.FTZ R0, R41, c[0x0][0x2d0], -R2 ;  /* 0x0000b40029007a23 */ /* 0x004fce0000010802 */
[----:B------:R2:W-:Y:S01]  /*b4f0*/  MUFU.EX2 R196, R0 ;  /* 0x0000000000c47308 */ /* 0x0005e20000000800 */
[----:B-1----:R-:W1:Y:S01]  /*b500*/  SHFL.BFLY PT, R8, R3, 0x1, 0x1f ;  /* 0x0c201f0003087f89 */ /* 0x002e6200000e0000 */
[----:B---3--:R-:W-:Y:S01]  /*b510*/  F2FP.BF16.PACK_AB R16, R179, R178 ;  /* 0x000000b2b310723e */ /* 0x008fe200000010ff */
[----:B--2---:R-:W-:-:S05]  /*b520*/  FFMA.FTZ R0, R42, c[0x0][0x2d0], -R2 ;  /* 0x0000b4002a007a23 */ /* 0x004fca0000010802 */
[----:B------:R2:W-:Y:S01]  /*b530*/  MUFU.EX2 R157, R0 ;  /* 0x00000000009d7308 */ /* 0x0005e20000000800 */
[----:B-1----:R-:W-:Y:S01]  /*b540*/  FMNMX.FTZ R168, R3, R8, !PT ;  /* 0x0000000803a87209 */ /* 0x002fe20007810000 */
[--C-:B------:R-:W-:Y:S02]  /*b550*/  FFMA.FTZ R3, R44, c[0x0][0x2d0], -R2.reuse ;  /* 0x0000b4002c037a23 */ /* 0x100fe40000010802 */
[----:B--2---:R-:W-:Y:S01]  /*b560*/  FFMA.FTZ R0, R43, c[0x0][0x2d0], -R2 ;  /* 0x0000b4002b007a23 */ /* 0x004fe20000010802 */
[----:B------:R-:W-:-:S03]  /*b570*/  FSETP.NEU.FTZ.AND P0, PT, R168, -INF , PT ;  /* 0xff800000a800780b */ /* 0x000fc60003f1d000 */
[----:B------:R-:W-:Y:S01]  /*b580*/  MUFU.EX2 R216, R3 ;  /* 0x0000000300d87308 */ /* 0x000fe20000000800 */
[----:B------:R-:W1:Y:S07]  /*b590*/  LDSM.16.MT88.4 R40, [R220+0x2880] ;  /* 0x00288000dc28783b */ /* 0x000e6e0000004200 */
[----:B------:R2:W-:Y:S02]  /*b5a0*/  MUFU.EX2 R120, R0 ;  /* 0x0000000000787308 */ /* 0x0005e40000000800 */
[----:B--2---:R-:W-:-:S05]  /*b5b0*/  FMUL.FTZ R0, R168, c[0x0][0x2d0] ;  /* 0x0000b400a8007a20 */ /* 0x004fca0000410000 */
[----:B------:R-:W-:-:S05]  /*b5c0*/  FSEL R0, R0, RZ, P0 ;  /* 0x000000ff00007208 */ /* 0x000fca0000000000 */
[--C-:B------:R-:W-:Y:S02]  /*b5d0*/  FFMA.FTZ R3, R11, c[0x0][0x2d0], -R0.reuse ;  /* 0x0000b4000b037a23 */ /* 0x100fe40000010800 */
[----:B------:R-:W-:Y:S02]  /*b5e0*/  HMMA.16816.F32.BF16 R8, R20, R48, RZ ;  /* 0x000000301408723c */ /* 0x000fe400000418ff */
[----:B------:R2:W-:Y:S02]  /*b5f0*/  MUFU.EX2 R169, R3 ;  /* 0x0000000300a97308 */ /* 0x0005e40000000800 */
[----:B--2---:R-:W-:Y:S01]  /*b600*/  FFMA.FTZ R3, R12, c[0x0][0x2d0], -R0 ;  /* 0x0000b4000c037a23 */ /* 0x004fe20000010800 */
[----:B------:R-:W-:-:S05]  /*b610*/  F2FP.BF16.PACK_AB R12, R159, R177 ;  /* 0x000000b19f0c723e */ /* 0x000fca00000010ff */
[----:B------:R2:W3:Y:S02]  /*b620*/  MUFU.EX2 R189, R3 ;  /* 0x0000000300bd7308 */ /* 0x0004e40000000800 */
[----:B--2---:R-:W-:Y:S01]  /*b630*/  FFMA.FTZ R3, R14, c[0x0][0x2d0], -R0 ;  /* 0x0000b4000e037a23 */ /* 0x004fe20000010800 */
[----:B---3--:R-:W-:Y:S02]  /*b640*/  F2FP.BF16.PACK_AB R17, R189, R169 ;  /* 0x000000a9bd11723e */ /* 0x008fe400000010ff */
[----:B------:R-:W-:-:S03]  /*b650*/  F2FP.BF16.PACK_AB R14, R235, R191 ;  /* 0x000000bfeb0e723e */ /* 0x000fc600000010ff */
[----:B------:R2:W-:Y:S02]  /*b660*/  MUFU.EX2 R170, R3 ;  /* 0x0000000300aa7308 */ /* 0x0005e40000000800 */
[----:B--2---:R-:W-:Y:S01]  /*b670*/  FFMA.FTZ R3, R13, c[0x0][0x2d0], -R0 ;  /* 0x0000b4000d037a23 */ /* 0x004fe20000010800 */
[----:B------:R-:W-:-:S05]  /*b680*/  F2FP.BF16.PACK_AB R13, R5, R121 ;  /* 0x00000079050d723e */ /* 0x000fca00000010ff */
[----:B------:R2:W-:Y:S02]  /*b690*/  MUFU.EX2 R171, R3 ;  /* 0x0000000300ab7308 */ /* 0x0005e40000000800 */
[C---:B------:R-:W-:Y:S07]  /*b6a0*/  HMMA.16816.F32.BF16 R180, R12.reuse, R84, R8 ;  /* 0x000000540cb4723c */ /* 0x040fee0000041808 */
[----:B------:R-:W-:Y:S01]  /*b6b0*/  F2FP.BF16.PACK_AB R8, R120, R157 ;  /* 0x0000009d7808723e */ /* 0x000fe200000010ff */
[----:B------:R-:W-:Y:S01]  /*b6c0*/  HMMA.16816.F32.BF16 R124, R12, R52, R108 ;  /* 0x000000340c7c723c */ /* 0x000fe2000004186c */
[----:B--2---:R-:W-:-:S04]  /*b6d0*/  FFMA.FTZ R3, R46, c[0x0][0x2d0], -R2 ;  /* 0x0000b4002e037a23 */ /* 0x004fc80000010802 */
[----:B------:R2:W3:Y:S03]  /*b6e0*/  MUFU.EX2 R198, R3 ;  /* 0x0000000300c67308 */ /* 0x0004e60000000800 */
[----:B-1----:R-:W-:Y:S01]  /*b6f0*/  HMMA.16816.F32.BF16 R248, R12, R40, R112 ;  /* 0x000000280cf8723c */ /* 0x002fe20000041870 */
[----:B--2---:R-:W-:Y:S01]  /*b700*/  FFMA.FTZ R3, R18, c[0x0][0x2d0], -R0 ;  /* 0x0000b40012037a23 */ /* 0x004fe20000010800 */
[----:B------:R-:W-:Y:S11]  /*b710*/  F2FP.BF16.PACK_AB R18, R196, R195 ;  /* 0x000000c3c412723e */ /* 0x000ff600000010ff */
[----:B------:R-:W-:Y:S03]  /*b720*/  @!UPT UIADD3 URZ, URZ, URZ, URZ ;  /* 0x0000003f3f3ff290 */ /* 0x000fe6000fffe03f */
[----:B------:R-:W-:Y:S01]  /*b730*/  IMAD.MOV.U32 R193, RZ, RZ, R125 ;  /* 0x000000ffffc17224 */ /* 0x000fe200078e007d */
[----:B---3--:R-:W-:Y:S01]  /*b740*/  F2FP.BF16.PACK_AB R10, R198, R216 ;  /* 0x000000d8c60a723e */ /* 0x008fe200000010ff */
[----:B------:R1:W-:Y:S01]  /*b750*/  MUFU.EX2 R208, R3 ;  /* 0x0000000300d07308 */ /* 0x0003e20000000800 */
[----:B------:R-:W-:Y:S01]  /*b760*/  MOV R194, R124 ;  /* 0x0000007c00c27202 */ /* 0x000fe20000000f00 */
[----:B------:R-:W-:Y:S01]  /*b770*/  IMAD.MOV.U32 R192, RZ, RZ, R126 ;  /* 0x000000ffffc07224 */ /* 0x000fe200078e007e */
[----:B------:R-:W-:Y:S01]  /*b780*/  MOV R6, R127 ;  /* 0x0000007f00067202 */ /* 0x000fe20000000f00 */
[----:B-1----:R-:W-:Y:S01]  /*b790*/  FFMA.FTZ R3, R19, c[0x0][0x2d0], -R0 ;  /* 0x0000b40013037a23 */ /* 0x002fe20000010800 */
[----:B------:R-:W-:-:S03]  /*b7a0*/  F2FP.BF16.PACK_AB R19, R171, R170 ;  /* 0x000000aaab13723e */ /* 0x000fc600000010ff */
[----:B------:R1:W2:Y:S04]  /*b7b0*/  MUFU.EX2 R175, R3 ;  /* 0x0000000300af7308 */ /* 0x0002a80000000800 */
[C---:B------:R-:W-:Y:S08]  /*b7c0*/  HMMA.16816.F32.BF16 R92, R16.reuse, R80, RZ ;  /* 0x00000050105c723c */ /* 0x040ff000000418ff */
[C---:B------:R-:W-:Y:S01]  /*b7d0*/  HMMA.16816.F32.BF16 R64, R16.reuse, R48, RZ ;  /* 0x000000301040723c */ /* 0x040fe200000418ff */
[--C-:B-1----:R-:W-:Y:S01]  /*b7e0*/  FFMA.FTZ R3, R45, c[0x0][0x2d0], -R0.reuse ;  /* 0x0000b4002d037a23 */ /* 0x102fe20000010800 */
[----:B--2---:R-:W-:Y:S01]  /*b7f0*/  F2FP.BF16.PACK_AB R9, R175, R208 ;  /* 0x000000d0af09723e */ /* 0x004fe200000010ff */
[----:B------:R-:W1:Y:S02]  /*b800*/  LDSM.16.MT88.4 R44, [R218+0x2880] ;  /* 0x00288000da2c783b */ /* 0x000e640000004200 */
[----:B------:R2:W-:Y:S03]  /*b810*/  MUFU.EX2 R210, R3 ;  /* 0x0000000300d27308 */ /* 0x0005e60000000800 */
[C---:B------:R-:W-:Y:S08]  /*b820*/  HMMA.16816.F32.BF16 R100, R16.reuse, R60, RZ ;  /* 0x0000003c1064723c */ /* 0x040ff000000418ff */
[----:B------:R-:W-:Y:S01]  /*b830*/  HMMA.16816.F32.BF16 R88, R16, R72, RZ ;  /* 0x000000481058723c */ /* 0x000fe200000418ff */
[----:B--2---:R-:W-:-:S07]  /*b840*/  FFMA.FTZ R3, R56, c[0x0][0x2d0], -R0 ;  /* 0x0000b40038037a23 */ /* 0x004fce0000010800 */
[C---:B------:R-:W-:Y:S01]  /*b850*/  HMMA.16816.F32.BF16 R96, R16.reuse, R68, RZ ;  /* 0x000000441060723c */ /* 0x040fe200000418ff */
[----:B------:R-:W2:Y:S01]  /*b860*/  LDSM.16.MT88.4 R56, [R217+0x4080] ;  /* 0x00408000d938783b */ /* 0x000ea20000004200 */
[----:B------:R-:W3:Y:S06]  /*b870*/  MUFU.EX2 R209, R3 ;  /* 0x0000000300d17308 */ /* 0x000eec0000000800 */
[C---:B------:R-:W-:Y:S08]  /*b880*/  HMMA.16816.F32.BF16 R112, R16.reuse, R36, RZ ;  /* 0x000000241070723c */ /* 0x040ff000000418ff */
[----:B------:R-:W-:Y:S01]  /*b890*/  HMMA.16816.F32.BF16 R108, R16, R50, RZ ;  /* 0x00000032106c723c */ /* 0x000fe200000418ff */
[----:B---3--:R-:W-:-:S07]  /*b8a0*/  F2FP.BF16.PACK_AB R11, R209, R210 ;  /* 0x000000d2d10b723e */ /* 0x008fce00000010ff */
[----:B-1----:R-:W-:Y:S08]  /*b8b0*/  HMMA.16816.F32.BF16 R240, R12, R44, R116 ;  /* 0x0000002c0cf0723c */ /* 0x002ff00000041874 */
[C---:B------:R-:W-:Y:S01]  /*b8c0*/  HMMA.16816.F32.BF16 R92, R8.reuse, R52, R92 ;  /* 0x00000034085c723c */ /* 0x040fe2000004185c */
[----:B------:R-:W3:Y:S04]  /*b8d0*/  LDL R53, [R1+0x64] ;  /* 0x0000640001357983 */ /* 0x000ee80000100800 */
[----:B------:R-:W3:Y:S03]  /*b8e0*/  LDL R52, [R1+0x58] ;  /* 0x0000580001347983 */ /* 0x000ee60000100800 */
[C---:B------:R-:W-:Y:S01]  /*b8f0*/  HMMA.16816.F32.BF16 R184, R8.reuse, R84, R64 ;  /* 0x0000005408b8723c */ /* 0x040fe20000041840 */
[----:B------:R-:W1:Y:S07]  /*b900*/  LDSM.16.MT88.4 R64, [R218+0x4080] ;  /* 0x00408000da40783b */ /* 0x000e6e0000004200 */
[C---:B------:R-:W-:Y:S08]  /*b910*/  HMMA.16816.F32.BF16 R164, R8.reuse, R44, R100 ;  /* 0x0000002c08a4723c */ /* 0x040ff00000041864 */
[----:B------:R-:W-:Y:S01]  /*b920*/  IMAD.MOV.U32 R85, RZ, RZ, R95 ;  /* 0x000000ffff557224 */ /* 0x000fe200078e005f */
[----:B------:R-:W-:Y:S01]  /*b930*/  MOV R45, R94 ;  /* 0x0000005e002d7202 */ /* 0x000fe20000000f00 */
[----:B------:R-:W-:Y:S01]  /*b940*/  IMAD.MOV.U32 R84, RZ, RZ, R93 ;  /* 0x000000ffff547224 */ /* 0x000fe200078e005d */
[----:B--2---:R-:W-:Y:S01]  /*b950*/  HMMA.16816.F32.BF16 R88, R8, R56, R88 ;  /* 0x000000380858723c */ /* 0x004fe20000041858 */
[----:B------:R-:W-:-:S07]  /*b960*/  IMAD.MOV.U32 R158, RZ, RZ, R92 ;  /* 0x000000ffff9e7224 */ /* 0x000fce00078e005c */
[----:B------:R-:W-:Y:S07]  /*b970*/  HMMA.16816.F32.BF16 R92, R12, R56, R104 ;  /* 0x000000380c5c723c */ /* 0x000fee0000041868 */
[----:B------:R-:W-:Y:S01]  /*b980*/  IMAD.MOV.U32 R57, RZ, RZ, R121 ;  /* 0x000000ffff397224 */ /* 0x000fe200078e0079 */
[----:B------:R-:W-:Y:S01]  /*b990*/  HMMA.16816.F32.BF16 R244, R8, R40, R96 ;  /* 0x0000002808f4723c */ /* 0x000fe20000041860 */
[----:B------:R-:W-:-:S07]  /*b9a0*/  IMAD.MOV.U32 R56, RZ, RZ, R120 ;  /* 0x000000ffff387224 */ /* 0x000fce00078e0078 */
[----:B------:R-:W-:Y:S01]  /*b9b0*/  HMMA.16816.F32.BF16 R96, R16, R32, RZ ;  /* 0x000000201060723c */ /* 0x000fe200000418ff */
[----:B------:R-:W-:Y:S01]  /*b9c0*/  MOV R44, R90 ;  /* 0x0000005a002c7202 */ /* 0x000fe20000000f00 */
[----:B------:R-:W-:Y:S01]  /*b9d0*/  IMAD.MOV.U32 R41, RZ, RZ, R91 ;  /* 0x000000ffff297224 */ /* 0x000fe200078e005b */
[----:B------:R-:W-:Y:S01]  /*b9e0*/  MOV R3, R89 ;  /* 0x0000005900037202 */ /* 0x000fe20000000f00 */
[----:B------:R-:W-:-:S04]  /*b9f0*/  IMAD.MOV.U32 R40, RZ, RZ, R88 ;  /* 0x000000ffff287224 */ /* 0x000fc800078e0058 */
[----:B------:R-:W-:Y:S01]  /*ba00*/  IMAD.MOV.U32 R163, RZ, RZ, R93 ;  /* 0x000000ffffa37224 */ /* 0x000fe200078e005d */
[----:B------:R-:W-:Y:S01]  /*ba10*/  MOV R162, R94 ;  /* 0x0000005e00a27202 */ /* 0x000fe20000000f00 */
[----:B------:R-:W-:Y:S01]  /*ba20*/  IMAD.MOV.U32 R161, RZ, RZ, R95 ;  /* 0x000000ffffa17224 */ /* 0x000fe200078e005f */
[----:B------:R-:W-:Y:S01]  /*ba30*/  HMMA.16816.F32.BF16 R116, R16, R62, RZ ;  /* 0x0000003e1074723c */ /* 0x000fe200000418ff */
[----:B------:R-:W-:-:S07]  /*ba40*/  IMAD.MOV.U32 R160, RZ, RZ, R92 ;  /* 0x000000ffffa07224 */ /* 0x000fce00078e005c */
[C---:B------:R-:W-:Y:S08]  /*ba50*/  HMMA.16816.F32.BF16 R92, R16.reuse, R28, RZ ;  /* 0x0000001c105c723c */ /* 0x040ff000000418ff */
[C---:B------:R-:W-:Y:S08]  /*ba60*/  HMMA.16816.F32.BF16 R120, R16.reuse, R70, RZ ;  /* 0x000000461078723c */ /* 0x040ff000000418ff */
[C---:B------:R-:W-:Y:S08]  /*ba70*/  HMMA.16816.F32.BF16 R124, R16.reuse, R82, RZ ;  /* 0x00000052107c723c */ /* 0x040ff000000418ff */
[C---:B------:R-:W-:Y:S08]  /*ba80*/  HMMA.16816.F32.BF16 R128, R16.reuse, R74, RZ ;  /* 0x0000004a1080723c */ /* 0x040ff000000418ff */
[C---:B------:R-:W-:Y:S08]  /*ba90*/  HMMA.16816.F32.BF16 R132, R16.reuse, R38, RZ ;  /* 0x000000261084723c */ /* 0x040ff000000418ff */
[C---:B------:R-:W-:Y:S08]  /*baa0*/  HMMA.16816.F32.BF16 R140, R16.reuse, R34, RZ ;  /* 0x00000022108c723c */ /* 0x040ff000000418ff */
[----:B------:R-:W-:Y:S01]  /*bab0*/  HMMA.16816.F32.BF16 R136, R16, R30, RZ ;  /* 0x0000001e1088723c */ /* 0x000fe200000418ff */
[----:B------:R-:W2:Y:S07]  /*bac0*/  LDSM.16.MT88.4 R16, [R219+0x4080] ;  /* 0x00408000db10783b */ /* 0x000eae0000004200 */
[C---:B------:R-:W-:Y:S08]  /*bad0*/  HMMA.16816.F32.BF16 R104, R20.reuse, R36, RZ ;  /* 0x000000241468723c */ /* 0x040ff000000418ff */
[C---:B------:R-:W-:Y:S08]  /*bae0*/  HMMA.16816.F32.BF16 R100, R20.reuse, R32, RZ ;  /* 0x000000201464723c */ /* 0x040ff000000418ff */
[C---:B------:R-:W-:Y:S08]  /*baf0*/  HMMA.16816.F32.BF16 R72, R20.reuse, R74, RZ ;  /* 0x0000004a1448723c */ /* 0x040ff000000418ff */
[C---:B------:R-:W-:Y:S08]  /*bb00*/  HMMA.16816.F32.BF16 R80, R20.reuse, R82, RZ ;  /* 0x000000521450723c */ /* 0x040ff000000418ff */
[C---:B------:R-:W-:Y:S08]  /*bb10*/  HMMA.16816.F32.BF16 R88, R20.reuse, R50, RZ ;  /* 0x000000321458723c */ /* 0x040ff000000418ff */
[----:B------:R-:W-:Y:S08]  /*bb20*/  HMMA.16816.F32.BF16 R60, R20, R62, RZ ;  /* 0x0000003e143c723c */ /* 0x000ff000000418ff */
[C---:B-1----:R-:W-:Y:S08]  /*bb30*/  HMMA.16816.F32.BF16 R204, R12.reuse, R64, R104 ;  /* 0x000000400ccc723c */ /* 0x042ff00000041868 */
[C---:B------:R-:W-:Y:S08]  /*bb40*/  HMMA.16816.F32.BF16 R104, R12.reuse, R76, R100 ;  /* 0x0000004c0c68723c */ /* 0x040ff00000041864 */
[----:B------:R-:W-:Y:S08]  /*bb50*/  HMMA.16816.F32.BF16 R100, R12, R58, R72 ;  /* 0x0000003a0c64723c */ /* 0x000ff00000041848 */
[----:B--2---:R-:W-:Y:S08]  /*bb60*/  HMMA.16816.F32.BF16 R72, R8, R16, R92 ;  /* 0x000000100848723c */ /* 0x004ff0000004185c */
[C---:B------:R-:W-:Y:S08]  /*bb70*/  HMMA.16816.F32.BF16 R68, R20.reuse, R70, RZ ;  /* 0x000000461444723c */ /* 0x040ff000000418ff */
[C---:B------:R-:W-:Y:S08]  /*bb80*/  HMMA.16816.F32.BF16 R48, R20.reuse, R38, RZ ;  /* 0x000000261430723c */ /* 0x040ff000000418ff */
[C---:B------:R-:W-:Y:S08]  /*bb90*/  HMMA.16816.F32.BF16 R36, R20.reuse, R34, RZ ;  /* 0x000000221424723c */ /* 0x040ff000000418ff */
[C---:B------:R-:W-:Y:S07]  /*bba0*/  HMMA.16816.F32.BF16 R32, R20.reuse, R28, RZ ;  /* 0x0000001c1420723c */ /* 0x040fee00000418ff */
[----:B------:R-:W-:Y:S01]  /*bbb0*/  MOV R28, R179 ;  /* 0x000000b3001c7202 */ /* 0x000fe20000000f00 */
[----:B------:R-:W-:Y:S01]  /*bbc0*/  HMMA.16816.F32.BF16 R20, R20, R30, RZ ;  /* 0x0000001e1414723c */ /* 0x000fe200000418ff */
[----:B------:R-:W-:-:S06]  /*bbd0*/  IMAD.MOV.U32 R29, RZ, RZ, R178 ;  /* 0x000000ffff1d7224 */ /* 0x000fcc00078e00b2 */
[----:B------:R-:W-:Y:S01]  /*bbe0*/  IMAD.MOV.U32 R30, RZ, RZ, R177 ;  /* 0x000000ffff1e7224 */ /* 0x000fe200078e00b1 */
[----:B------:R-:W-:Y:S01]  /*bbf0*/  MOV R31, R176 ;  /* 0x000000b0001f7202 */ /* 0x000fe20000000f00 */
[C---:B------:R-:W-:Y:S08]  /*bc00*/  HMMA.16816.F32.BF16 R88, R12.reuse, R86, R88 ;  /* 0x000000560c58723c */ /* 0x040ff00000041858 */
[C---:B------:R-:W-:Y:S07]  /*bc10*/  HMMA.16816.F32.BF16 R176, R12.reuse, R54, R80 ;  /* 0x000000360cb0723c */ /* 0x040fee0000041850 */
[----:B------:R-:W-:Y:S01]  /*bc20*/  IMAD.MOV.U32 R81, RZ, RZ, R198 ;  /* 0x000000ffff517224 */ /* 0x000fe200078e00c6 */
[----:B------:R-:W-:Y:S01]  /*bc30*/  MOV R83, R196 ;  /* 0x000000c400537202 */ /* 0x000fe20000000f00 */
[----:B------:R-:W-:Y:S01]  /*bc40*/  IMAD.MOV.U32 R82, RZ, RZ, R197 ;  /* 0x000000ffff527224 */ /* 0x000fe200078e00c5 */
[----:B------:R-:W-:Y:S08]  /*bc50*/  HMMA.16816.F32.BF16 R60, R12, R46, R60 ;  /* 0x0000002e0c3c723c */ /* 0x000ff0000004183c */
[----:B------:R-:W-:Y:S07]  /*bc60*/  HMMA.16816.F32.BF16 R196, R8, R64, R112 ;  /* 0x0000004008c4723c */ /* 0x000fee0000041870 */
[----:B------:R-:W-:Y:S01]  /*bc70*/  IMAD.MOV.U32 R115, RZ, RZ, R3 ;  /* 0x000000ffff737224 */ /* 0x000fe200078e0003 */
[----:B------:R-:W-:Y:S01]  /*bc80*/  HMMA.16816.F32.BF16 R68, R12, R42, R68 ;  /* 0x0000002a0c44723c */ /* 0x000fe20000041844 */
[----:B------:R-:W-:-:S02]  /*bc90*/  FFMA.FTZ R3, R156, c[0x0][0x2d0], -R24 ;  /* 0x0000b4009c037a23 */ /* 0x000fc40000010818 */
[----:B------:R-:W-:Y:S02]  /*bca0*/  IMAD.MOV.U32 R113, RZ, RZ, R85 ;  /* 0x000000ffff717224 */ /* 0x000fe400078e0055 */
[----:B------:R-:W-:-:S03]  /*bcb0*/  IMAD.MOV.U32 R65, RZ, RZ, R84 ;  /* 0x000000ffff417224 */ /* 0x000fc600078e0054 */
[----:B------:R-:W-:Y:S01]  /*bcc0*/  HMMA.16816.F32.BF16 R84, R8, R86, R108 ;  /* 0x000000560854723c */ /* 0x000fe2000004186c */
[----:B------:R1:W-:Y:S01]  /*bcd0*/  MUFU.EX2 R109, R3 ;  /* 0x00000003006d7308 */ /* 0x0003e20000000800 */
[----:B------:R-:W-:Y:S01]  /*bce0*/  MOV R112, R45 ;  /* 0x0000002d00707202 */ /* 0x000fe20000000f00 */
[----:B------:R-:W-:Y:S02]  /*bcf0*/  IMAD.MOV.U32 R80, RZ, RZ, R44 ;  /* 0x000000ffff507224 */ /* 0x000fe400078e002c */
[----:B------:R-:W-:-:S03]  /*bd00*/  IMAD.MOV.U32 R92, RZ, RZ, R75 ;  /* 0x000000ffff5c7224 */ /* 0x000fc600078e004b */
[----:B------:R-:W-:Y:S01]  /*bd10*/  HMMA.16816.F32.BF16 R44, R8, R46, R116 ;  /* 0x0000002e082c723c */ /* 0x000fe20000041874 */
[----:B------:R-:W-:Y:S01]  /*bd20*/  IMAD.MOV.U32 R75, RZ, RZ, R81 ;  /* 0x000000ffff4b7224 */ /* 0x000fe200078e0051 */
[----:B------:R-:W-:-:S06]  /*bd30*/  MOV R114, R40 ;  /* 0x0000002800727202 */ /* 0x000fcc0000000f00 */
[----:B------:R-:W-:Y:S01]  /*bd40*/  HMMA.16816.F32.BF16 R212, R8, R76, R96 ;  /* 0x0000004c08d4723c */ /* 0x000fe20000041860 */
[----:B-1----:R-:W-:-:S04]  /*bd50*/  FFMA.FTZ R3, R155, c[0x0][0x2d0], -R24 ;  /* 0x0000b4009b037a23 */ /* 0x002fc80000010818 */
[----:B------:R1:W-:Y:S01]  /*bd60*/  MUFU.EX2 R116, R3 ;  /* 0x0000000300747308 */ /* 0x0003e20000000800 */
[----:B------:R-:W-:Y:S02]  /*bd70*/  IMAD.MOV.U32 R81, RZ, RZ, R41 ;  /* 0x000000ffff517224 */ /* 0x000fe400078e0029 */
[C---:B------:R-:W-:Y:S08]  /*bd80*/  HMMA.16816.F32.BF16 R40, R8.reuse, R42, R120 ;  /* 0x0000002a0828723c */ /* 0x040ff00000041878 */
[----:B------:R-:W-:Y:S01]  /*bd90*/  HMMA.16816.F32.BF16 R124, R8, R54, R124 ;  /* 0x00000036087c723c */ /* 0x000fe2000004187c */
[----:B-1----:R-:W-:Y:S01]  /*bda0*/  FFMA.FTZ R3, R154, c[0x0][0x2d0], -R24 ;  /* 0x0000b4009a037a23 */ /* 0x002fe20000010818 */
[----:B------:R-:W-:Y:S01]  /*bdb0*/  MOV R93, R74 ;  /* 0x0000004a005d7202 */ /* 0x000fe20000000f00 */
[----:B------:R-:W-:-:S05]  /*bdc0*/  IMAD.MOV.U32 R95, RZ, RZ, R72 ;  /* 0x000000ffff5f7224 */ /* 0x000fca00078e0048 */
[C---:B------:R-:W-:Y:S01]  /*bdd0*/  HMMA.16816.F32.BF16 R200, R12.reuse, R16, R32 ;  /* 0x000000100cc8723c */ /* 0x040fe20000041820 */
[----:B------:R1:W-:Y:S01]  /*bde0*/  MUFU.EX2 R122, R3 ;  /* 0x00000003007a7308 */ /* 0x0003e20000000800 */
        /* <DEDUP_REMOVED lines=13> */
[----:B-1----:R-:W-:-:S04]  /*bec0*/  FFMA.FTZ R3, R153, c[0x0][0x2d0], -R24 ;  /* 0x0000b40099037a23 */ /* 0x002fc80000010818 */
[----:B------:R1:W2:Y:S01]  /*bed0*/  MUFU.EX2 R119, R3 ;  /* 0x0000000300777308 */ /* 0x0002a20000000800 */
[----:B------:R-:W-:Y:S02]  /*bee0*/  IMAD.MOV.U32 R99, RZ, RZ, R190 ;  /* 0x000000ffff637224 */ /* 0x000fe400078e00be */
[C---:B------:R-:W-:Y:S08]  /*bef0*/  HMMA.16816.F32.BF16 R36, R12.reuse, R78, R36 ;  /* 0x0000004e0c24723c */ /* 0x040ff00000041824 */
[----:B------:R-:W-:Y:S01]  /*bf00*/  HMMA.16816.F32.BF16 R32, R12, R18, R20 ;  /* 0x000000120c20723c */ /* 0x000fe20000041814 */
[----:B-1----:R-:W-:-:S04]  /*bf10*/  FFMA.FTZ R3, R152, c[0x0][0x2d0], -R7 ;  /* 0x0000b40098037a23 */ /* 0x002fc80000010807 */
[----:B------:R1:W-:Y:S02]  /*bf20*/  MUFU.EX2 R238, R3 ;  /* 0x0000000300ee7308 */ /* 0x0003e40000000800 */
[----:B-1----:R-:W-:-:S06]  /*bf30*/  FFMA.FTZ R3, R151, c[0x0][0x2d0], -R7 ;  /* 0x0000b40097037a23 */ /* 0x002fcc0000010807 */
[----:B------:R1:W4:Y:S02]  /*bf40*/  MUFU.EX2 R239, R3 ;  /* 0x0000000300ef7308 */ /* 0x0003240000000800 */
[----:B-1----:R-:W-:-:S06]  /*bf50*/  FFMA.FTZ R3, R150, c[0x0][0x2d0], -R7 ;  /* 0x0000b40096037a23 */ /* 0x002fcc0000010807 */
[----:B------:R1:W-:Y:S02]  /*bf60*/  MUFU.EX2 R252, R3 ;  /* 0x0000000300fc7308 */ /* 0x0003e40000000800 */
[----:B-1----:R-:W-:-:S06]  /*bf70*/  FFMA.FTZ R3, R149, c[0x0][0x2d0], -R7 ;  /* 0x0000b40095037a23 */ /* 0x002fcc0000010807 */
[----:B------:R1:W1:Y:S02]  /*bf80*/  MUFU.EX2 R237, R3 ;  /* 0x0000000300ed7308 */ /* 0x0002640000000800 */
[----:B-1----:R-:W-:-:S06]  /*bf90*/  FFMA.FTZ R3, R147, c[0x0][0x2d0], -R2 ;  /* 0x0000b40093037a23 */ /* 0x002fcc0000010802 */
[----:B------:R1:W-:Y:S01]  /*bfa0*/  MUFU.EX2 R55, R3 ;  /* 0x0000000300377308 */ /* 0x0003e20000000800 */
[----:B------:R-:W-:Y:S02]  /*bfb0*/  IMAD.MOV.U32 R73, RZ, RZ, R31 ;  /* 0x000000ffff497224 */ /* 0x000fe400078e001f */
[----:B-1----:R-:W-:-:S05]  /*bfc0*/  FFMA.FTZ R3, R146, c[0x0][0x2d0], -R2 ;  /* 0x0000b40092037a23 */ /* 0x002fca0000010802 */
[----:B------:R1:W1:Y:S01]  /*bfd0*/  MUFU.EX2 R235, R3 ;  /* 0x0000000300eb7308 */ /* 0x0002620000000800 */
[----:B------:R-:W-:Y:S01]  /*bfe0*/  MOV R56, R189 ;  /* 0x000000bd00387202 */ /* 0x000fe20000000f00 */
[----:B------:R-:W-:Y:S01]  /*bff0*/  IMAD.MOV.U32 R57, RZ, RZ, R188 ;  /* 0x000000ffff397224 */ /* 0x000fe200078e00bc */
[----:B------:R-:W-:Y:S01]  /*c000*/  MOV R123, R108 ;  /* 0x0000006c007b7202 */ /* 0x000fe20000000f00 */
[----:B------:R-:W2:Y:S01]  /*c010*/  LDSM.16.MT88.4 R188, [R217+0x3080] ;  /* 0x00308000d9bc783b */ /* 0x000ea20000004200 */
[--C-:B-1----:R-:W-:Y:S02]  /*c020*/  FFMA.FTZ R3, R145, c[0x0][0x2d0], -R2.reuse ;  /* 0x0000b40091037a23 */ /* 0x102fe40000010802 */
[----:B------:R-:W-:-:S04]  /*c030*/  FFMA.FTZ R2, R148, c[0x0][0x2d0], -R2 ;  /* 0x0000b40094027a23 */ /* 0x000fc80000010802 */
[----:B------:R1:W-:Y:S01]  /*c040*/  MUFU.EX2 R24, R2 ;  /* 0x0000000200187308 */ /* 0x0003e20000000800 */
[----:B------:R-:W-:Y:S02]  /*c050*/  IMAD.MOV.U32 R117, RZ, RZ, R110 ;  /* 0x000000ffff757224 */ /* 0x000fe400078e006e */
[----:B------:R-:W-:Y:S01]  /*c060*/  IMAD.MOV.U32 R118, RZ, RZ, R111 ;  /* 0x000000ffff767224 */ /* 0x000fe200078e006f */
[----:B------:R-:W-:Y:S01]  /*c070*/  MOV R111, R72 ;  /* 0x00000048006f7202 */ /* 0x000fe20000000f00 */
[----:B------:R-:W-:Y:S02]  /*c080*/  IMAD.MOV.U32 R108, RZ, RZ, R77 ;  /* 0x000000ffff6c7224 */ /* 0x000fe400078e004d */
[----:B------:R-:W-:Y:S01]  /*c090*/  IMAD.MOV.U32 R110, RZ, RZ, R96 ;  /* 0x000000ffff6e7224 */ /* 0x000fe200078e0060 */
[----:B------:R-:W-:Y:S01]  /*c0a0*/  MOV R96, R75 ;  /* 0x0000004b00607202 */ /* 0x000fe20000000f00 */
[----:B-1----:R-:W-:Y:S01]  /*c0b0*/  FFMA.FTZ R2, R144, c[0x0][0x2d0], -R0 ;  /* 0x0000b40090027a23 */ /* 0x002fe20000010800 */
[----:B------:R-:W-:Y:S01]  /*c0c0*/  MOV R75, R161 ;  /* 0x000000a1004b7202 */ /* 0x000fe20000000f00 */
[----:B------:R-:W-:Y:S01]  /*c0d0*/  IMAD.MOV.U32 R77, RZ, RZ, R74 ;  /* 0x000000ffff4d7224 */ /* 0x000fe200078e004a */
[----:B------:R-:W1:Y:S01]  /*c0e0*/  LDSM.16.MT88.4 R144, [R218+0x3080] ;  /* 0x00308000da90783b */ /* 0x000e620000004200 */
[----:B------:R2:W-:Y:S01]  /*c0f0*/  MUFU.EX2 R7, R2 ;  /* 0x0000000200077308 */ /* 0x0005e20000000800 */
[----:B------:R-:W-:-:S02]  /*c100*/  IMAD.MOV.U32 R74, RZ, RZ, R162 ;  /* 0x000000ffff4a7224 */ /* 0x000fc400078e00a2 */
[----:B------:R-:W-:Y:S02]  /*c110*/  IMAD.MOV.U32 R72, RZ, RZ, R160 ;  /* 0x000000ffff487224 */ /* 0x000fe400078e00a0 */
[----:B--2---:R-:W-:Y:S02]  /*c120*/  FFMA.FTZ R2, R25, c[0x0][0x2d0], -R0 ;  /* 0x0000b40019027a23 */ /* 0x004fe40000010800 */
[----:B------:R-:W-:Y:S01]  /*c130*/  IMAD.MOV.U32 R25, RZ, RZ, R119 ;  /* 0x000000ffff197224 */ /* 0x000fe200078e0077 */
[----:B------:R-:W-:Y:S01]  /*c140*/  MOV R119, R76 ;  /* 0x0000004c00777202 */ /* 0x000fe20000000f00 */
[----:B------:R-:W-:Y:S02]  /*c150*/  IMAD.MOV.U32 R76, RZ, RZ, R73 ;  /* 0x000000ffff4c7224 */ /* 0x000fe400078e0049 */
[----:B------:R-:W-:Y:S02]  /*c160*/  IMAD.MOV.U32 R73, RZ, RZ, R163 ;  /* 0x000000ffff497224 */ /* 0x000fe400078e00a3 */
[----:B------:R-:W2:Y:S01]  /*c170*/  LDSM.16.MT88.4 R160, [R220+0x3080] ;  /* 0x00308000dca0783b */ /* 0x000ea20000004200 */
[----:B------:R-:W1:Y:S01]  /*c180*/  MUFU.EX2 R54, R3 ;  /* 0x0000000300367308 */ /* 0x000e620000000800 */
[----:B------:R-:W-:Y:S01]  /*c190*/  MOV R155, R76 ;  /* 0x0000004c009b7202 */ /* 0x000fe20000000f00 */
[----:B------:R-:W-:-:S06]  /*c1a0*/  IMAD.MOV.U32 R76, RZ, RZ, R99 ;  /* 0x000000ffff4c7224 */ /* 0x000fcc00078e0063 */
[----:B------:R1:W1:Y:S01]  /*c1b0*/  MUFU.EX2 R3, R2 ;  /* 0x0000000200037308 */ /* 0x0002620000000800 */
[----:B------:R-:W-:Y:S01]  /*c1c0*/  MOV R99, R6 ;  /* 0x0000000600637202 */ /* 0x000fe20000000f00 */
[--C-:B-1----:R-:W-:Y:S02]  /*c1d0*/  FFMA.FTZ R2, R27, c[0x0][0x2d0], -R0.reuse ;  /* 0x0000b4001b027a23 */ /* 0x102fe40000010800 */
[----:B------:R-:W-:-:S04]  /*c1e0*/  FFMA.FTZ R0, R26, c[0x0][0x2d0], -R0 ;  /* 0x0000b4001a007a23 */ /* 0x000fc80000010800 */
[----:B------:R-:W-:Y:S08]  /*c1f0*/  MUFU.EX2 R2, R2 ;  /* 0x0000000200027308 */ /* 0x000ff00000000800 */
[----:B------:R-:W1:Y:S01]  /*c200*/  MUFU.EX2 R6, R0 ;  /* 0x0000000000067308 */ /* 0x000e620000000800 */
[----:B------:R-:W-:Y:S01]  /*c210*/  IMAD.MOV.U32 R26, RZ, RZ, R122 ;  /* 0x000000ffff1a7224 */ /* 0x000fe200078e007a */
[----:B------:R-:W-:Y:S01]  /*c220*/  HMMA.16816.F32.BF16 R12, R8, R66, R132 ;  /* 0x00000042080c723c */ /* 0x000fe20000041884 */
[----:B------:R-:W-:Y:S01]  /*c230*/  IMAD.MOV.U32 R121, RZ, RZ, R118 ;  /* 0x000000ffff797224 */ /* 0x000fe200078e0076 */
[----:B------:R-:W-:Y:S01]  /*c240*/  MOV R118, R108 ;  /* 0x0000006c00767202 */ /* 0x000fe20000000f00 */
[----:B------:R-:W-:Y:S01]  /*c250*/  IMAD.MOV.U32 R108, RZ, RZ, R111 ;  /* 0x000000ffff6c7224 */ /* 0x000fe200078e006f */
[----:B------:R-:W-:-:S03]  /*c260*/  MOV R122, R117 ;  /* 0x00000075007a7202 */ /* 0x000fc60000000f00 */
[----:B------:R-:W-:Y:S02]  /*c270*/  F2FP.BF16.PACK_AB R132, R116, R109 ;  /* 0x0000006d7484723e */ /* 0x000fe400000010ff */
[----:B----4-:R-:W-:Y:S02]  /*c280*/  F2FP.BF16.PACK_AB R133, R239, R238 ;  /* 0x000000eeef85723e */ /* 0x010fe400000010ff */
[----:B------:R-:W-:Y:S02]  /*c290*/  F2FP.BF16.PACK_AB R134, R25, R26 ;  /* 0x0000001a1986723e */ /* 0x000fe400000010ff */
[----:B------:R-:W-:Y:S01]  /*c2a0*/  F2FP.BF16.PACK_AB R135, R237, R252 ;  /* 0x000000fced87723e */ /* 0x000fe200000010ff */
[----:B------:R-:W-:Y:S01]  /*c2b0*/  HMMA.16816.F32.BF16 R20, R8, R58, R128 ;  /* 0x0000003a0814723c */ /* 0x000fe20000041880 */
[----:B------:R-:W-:Y:S02]  /*c2c0*/  IMAD.MOV.U32 R120, RZ, RZ, R119 ;  /* 0x000000ffff787224 */ /* 0x000fe400078e0077 */
[----:B------:R-:W-:Y:S01]  /*c2d0*/  IMAD.MOV.U32 R117, RZ, RZ, R110 ;  /* 0x000000ffff757224 */ /* 0x000fe200078e006e */
[----:B------:R-:W-:Y:S01]  /*c2e0*/  MOV R110, R97 ;  /* 0x00000061006e7202 */ /* 0x000fe20000000f00 */
[----:B------:R-:W-:-:S02]  /*c2f0*/  IMAD.MOV.U32 R156, RZ, RZ, R77 ;  /* 0x000000ffff9c7224 */ /* 0x000fc400078e004d */
[----:B------:R-:W-:Y:S01]  /*c300*/  F2FP.BF16.PACK_AB R128, R235, R55 ;  /* 0x00000037eb80723e */ /* 0x000fe200000010ff */
[----:B------:R-:W-:Y:S01]  /*c310*/  IMAD.MOV.U32 R111, RZ, RZ, R96 ;  /* 0x000000ffff6f7224 */ /* 0x000fe200078e0060 */
[----:B------:R-:W-:Y:S02]  /*c320*/  F2FP.BF16.PACK_AB R130, R24, R54 ;  /* 0x000000361882723e */ /* 0x000fe400000010ff */
[----:B------:R-:W-:Y:S02]  /*c330*/  F2FP.BF16.PACK_AB R129, R3, R7 ;  /* 0x000000070381723e */ /* 0x000fe400000010ff */
[----:B-1----:R-:W-:Y:S01]  /*c340*/  F2FP.BF16.PACK_AB R131, R6, R2 ;  /* 0x000000020683723e */ /* 0x002fe200000010ff */
[----:B------:R-:W-:Y:S01]  /*c350*/  IMAD.MOV.U32 R119, RZ, RZ, R98 ;  /* 0x000000ffff777224 */ /* 0x000fe200078e0062 */
[----:B------:R-:W-:Y:S01]  /*c360*/  MOV R77, R56 ;  /* 0x00000038004d7202 */ /* 0x000fe20000000f00 */
[----:B------:R-:W-:Y:S01]  /*c370*/  IMAD.MOV.U32 R96, RZ, RZ, R57 ;  /* 0x000000ffff607224 */ /* 0x000fe200078e0039 */
[----:B------:R-:W-:Y:S01]  /*c380*/  MOV R56, R194 ;  /* 0x000000c200387202 */ /* 0x000fe20000000f00 */
[----:B------:R-:W-:-:S02]  /*c390*/  IMAD.MOV.U32 R97, RZ, RZ, R195 ;  /* 0x000000ffff617224 */ /* 0x000fc400078e00c3 */
[----:B------:R-:W-:Y:S02]  /*c3a0*/  IMAD.MOV.U32 R57, RZ, RZ, R193 ;  /* 0x000000ffff397224 */ /* 0x000fe400078e00c1 */
[----:B------:R-:W-:Y:S01]  /*c3b0*/  IMAD.MOV.U32 R98, RZ, RZ, R192 ;  /* 0x000000ffff627224 */ /* 0x000fe200078e00c0 */
[----:B------:R-:W-:Y:S01]  /*c3c0*/  HMMA.16816.F32.BF16 R16, R8, R18, R136 ;  /* 0x000000120810723c */ /* 0x000fe20000041888 */
[----:B------:R-:W-:-:S07]  /*c3d0*/  IMAD.MOV.U32 R82, RZ, RZ, R30 ;  /* 0x000000ffff527224 */ /* 0x000fce00078e001e */
[----:B------:R-:W-:Y:S07]  /*c3e0*/  HMMA.16816.F32.BF16 R192, R132, R190, R88 ;  /* 0x000000be84c0723c */ /* 0x000fee0000041858 */
[----:B------:R-:W-:Y:S01]  /*c3f0*/  IMAD.MOV.U32 R91, RZ, RZ, R155 ;  /* 0x000000ffff5b7224 */ /* 0x000fe200078e009b */
[----:B------:R-:W-:Y:S01]  /*c400*/  HMMA.16816.F32.BF16 R28, R8, R78, R140 ;  /* 0x0000004e081c723c */ /* 0x000fe2000004188c */
[----:B------:R-:W-:Y:S02]  /*c410*/  IMAD.MOV.U32 R90, RZ, RZ, R156 ;  /* 0x000000ffff5a7224 */ /* 0x000fe400078e009c */
[----:B------:R-:W-:Y:S01]  /*c420*/  IMAD.MOV.U32 R88, RZ, RZ, R118 ;  /* 0x000000ffff587224 */ /* 0x000fe200078e0076 */
[----:B------:R-:W-:-:S04]  /*c430*/  MOV R118, R96 ;  /* 0x0000006000767202 */ /* 0x000fc80000000f00 */
[C---:B------:R-:W-:Y:S08]  /*c440*/  HMMA.16816.F32.BF16 R148, R132.reuse, R146, R60 ;  /* 0x000000928494723c */ /* 0x040ff0000004183c */
[-C--:B------:R-:W-:Y:S01]  /*c450*/  HMMA.16816.F32.BF16 R136, R132, R144.reuse, R240 ;  /* 0x000000908488723c */ /* 0x080fe200000418f0 */
[----:B------:R-:W-:Y:S01]  /*c460*/  MOV R63, R157 ;  /* 0x0000009d003f7202 */ /* 0x000fe20000000f00 */
[----:B------:R-:W-:Y:S01]  /*c470*/  IMAD.MOV.U32 R59, RZ, RZ, R99 ;  /* 0x000000ffff3b7224 */ /* 0x000fe200078e0063 */
[----:B------:R-:W-:Y:S01]  /*c480*/  MOV R89, R117 ;  /* 0x0000007500597202 */ /* 0x000fe20000000f00 */
[----:B------:R-:W-:Y:S03]  /*c490*/  LDSM.16.MT88.4 R8, [R219+0x4880] ;  /* 0x00488000db08783b */ /* 0x000fe60000004200 */
[----:B------:R-:W-:Y:S01]  /*c4a0*/  MOV R242, R159 ;  /* 0x0000009f00f27202 */ /* 0x000fe20000000f00 */
[----:B------:R-:W-:Y:S01]  /*c4b0*/  IMAD.MOV.U32 R243, RZ, RZ, R158 ;  /* 0x000000fffff37224 */ /* 0x000fe200078e009e */
[----:B------:R-:W-:Y:S01]  /*c4c0*/  HMMA.16816.F32.BF16 R140, R128, R144, R164 ;  /* 0x00000090808c723c */ /* 0x000fe200000418a4 */
[----:B------:R-:W-:-:S07]  /*c4d0*/  MOV R241, R82 ;  /* 0x0000005200f17202 */ /* 0x000fce0000000f00 */
[-C--:B--2---:R-:W-:Y:S08]  /*c4e0*/  HMMA.16816.F32.BF16 R152, R132, R160.reuse, R248 ;  /* 0x000000a08498723c */ /* 0x084ff000000418f8 */
[----:B------:R-:W-:Y:S01]  /*c4f0*/  HMMA.16816.F32.BF16 R156, R128, R160, R244 ;  /* 0x000000a0809c723c */ /* 0x000fe200000418f4 */
[----:B------:R-:W-:-:S07]  /*c500*/  IMAD.MOV.U32 R249, RZ, RZ, R118 ;  /* 0x000000fffff97224 */ /* 0x000fce00078e0076 */
[----:B------:R-:W-:Y:S01]  /*c510*/  HMMA.16816.F32.BF16 R164, R132, R162, R68 ;  /* 0x000000a284a4723c */ /* 0x000fe20000041844 */
[----:B------:R-:W-:-:S07]  /*c520*/  IMAD.MOV.U32 R246, RZ, RZ, R122 ;  /* 0x000000fffff67224 */ /* 0x000fce00078e007a */
[C---:B------:R-:W-:Y:S07]  /*c530*/  HMMA.16816.F32.BF16 R160, R128.reuse, R162, R40 ;  /* 0x000000a280a0723c */ /* 0x040fee0000041828 */
[----:B------:R-:W-:Y:S01]  /*c540*/  MOV R43, R91 ;  /* 0x0000005b002b7202 */ /* 0x000fe20000000f00 */
[----:B------:R-:W-:Y:S04]  /*c550*/  HMMA.16816.F32.BF16 R144, R128, R146, R44 ;  /* 0x000000928090723c */ /* 0x000fe8000004182c */
[----:B------:R-:W-:-:S03]  /*c560*/  IMAD.MOV.U32 R40, RZ, RZ, R43 ;  /* 0x000000ffff287224 */ /* 0x000fc600078e002b */
[----:B------:R-:W-:Y:S01]  /*c570*/  IMAD.MOV.U32 R44, RZ, RZ, R242 ;  /* 0x000000ffff2c7224 */ /* 0x000fe200078e00f2 */
[----:B------:R-:W-:Y:S01]  /*c580*/  MOV R43, R246 ;  /* 0x000000f6002b7202 */ /* 0x000fe20000000f00 */
[----:B------:R-:W-:-:S03]  /*c590*/  IMAD.MOV.U32 R246, RZ, RZ, R249 ;  /* 0x000000fffff67224 */ /* 0x000fc600078e00f9 */
[----:B------:R-:W-:Y:S01]  /*c5a0*/  MOV R249, R44 ;  /* 0x0000002c00f97202 */ /* 0x000fe20000000f00 */
[----:B------:R-:W-:Y:S01]  /*c5b0*/  IMAD.MOV.U32 R44, RZ, RZ, R241 ;  /* 0x000000ffff2c7224 */ /* 0x000fe200078e00f1 */
[----:B------:R-:W-:Y:S02]  /*c5c0*/  MOV R241, R94 ;  /* 0x0000005e00f17202 */ /* 0x000fe40000000f00 */
[----:B------:R-:W2:Y:S01]  /*c5d0*/  LDL.LU R94, [R1+0xe4] ;  /* 0x0000e400015e7983 */ /* 0x000ea20000300800 */
[----:B------:R-:W-:Y:S01]  /*c5e0*/  IMAD.MOV.U32 R117, RZ, RZ, R97 ;  /* 0x000000ffff757224 */ /* 0x000fe200078e0061 */
[----:B------:R-:W-:Y:S02]  /*c5f0*/  MOV R58, R98 ;  /* 0x00000062003a7202 */ /* 0x000fe40000000f00 */
[----:B------:R-:W1:Y:S01]  /*c600*/  LDSM.16.MT88.4 R96, [R218+0x4880] ;  /* 0x00488000da60783b */ /* 0x000e620000004200 */
[----:B------:R-:W-:Y:S01]  /*c610*/  HMMA.16816.F32.BF16 R180, R132, R188, R180 ;  /* 0x000000bc84b4723c */ /* 0x000fe200000418b4 */
[----:B------:R-:W-:Y:S01]  /*c620*/  IMAD.MOV.U32 R240, RZ, RZ, R83 ;  /* 0x000000fffff07224 */ /* 0x000fe200078e0053 */
[----:B------:R-:W-:Y:S01]  /*c630*/  MOV R245, R121 ;  /* 0x0000007900f57202 */ /* 0x000fe20000000f00 */
[----:B------:R-:W-:-:S05]  /*c640*/  IMAD.MOV.U32 R42, RZ, RZ, R90 ;  /* 0x000000ffff2a7224 */ /* 0x000fca00078e005a */
[----:B------:R-:W-:Y:S01]  /*c650*/  HMMA.16816.F32.BF16 R184, R128, R188, R184 ;  /* 0x000000bc80b8723c */ /* 0x000fe200000418b8 */
[----:B------:R-:W-:Y:S01]  /*c660*/  IMAD.MOV.U32 R244, RZ, RZ, R120 ;  /* 0x000000fffff47224 */ /* 0x000fe200078e0078 */
[----:B------:R-:W-:-:S06]  /*c670*/  MOV R247, R123 ;  /* 0x0000007b00f77202 */ /* 0x000fcc0000000f00 */
[----:B------:R-:W-:Y:S01]  /*c680*/  HMMA.16816.F32.BF16 R188, R128, R190, R84 ;  /* 0x000000be80bc723c */ /* 0x000fe20000041854 */
[----:B------:R-:W-:-:S06]  /*c690*/  MOV R45, R240 ;  /* 0x000000f0002d7202 */ /* 0x000fcc0000000f00 */
        /* <DEDUP_REMOVED lines=9> */
[----:B------:R4:W5:Y:S01]  /*c730*/  LDL.LU R221, [R1+0xf4] ;  /* 0x0000f40001dd7983 */ /* 0x0009620000300800 */
[----:B------:R-:W-:Y:S01]  /*c740*/  MOV R41, R244 ;  /* 0x000000f400297202 */ /* 0x000fe20000000f00 */
[----:B------:R-:W-:Y:S01]  /*c750*/  IMAD.MOV.U32 R244, RZ, RZ, R247 ;  /* 0x000000fffff47224 */ /* 0x000fe200078e00f7 */
[----:B------:R-:W-:Y:S01]  /*c760*/  MOV R247, R250 ;  /* 0x000000fa00f77202 */ /* 0x000fe20000000f00 */
[----:B-1----:R-:W-:Y:S01]  /*c770*/  HMMA.16816.F32.BF16 R88, R132, R96, R204 ;  /* 0x000000608458723c */ /* 0x002fe200000418cc */
[----:B------:R-:W-:Y:S01]  /*c780*/  IMAD.MOV.U32 R250, RZ, RZ, R45 ;  /* 0x000000fffffa7224 */ /* 0x000fe200078e002d */
[----:B------:R-:W-:-:S05]  /*c790*/  MOV R45, R27 ;  /* 0x0000001b002d7202 */ /* 0x000fca0000000f00 */
        /* <DEDUP_REMOVED lines=8> */
[----:B------:R4:W5:Y:S01]  /*c820*/  LDL.LU R216, [R1+0xf0] ;  /* 0x0000f00001d87983 */ /* 0x0009620000300800 */
[----:B------:R-:W-:-:S03]  /*c830*/  IMAD.MOV.U32 R93, RZ, RZ, R5 ;  /* 0x000000ffff5d7224 */ /* 0x000fc600078e0005 */
[----:B------:R4:W5:Y:S01]  /*c840*/  LDL.LU R5, [R1+0xec] ;  /* 0x0000ec0001057983 */ /* 0x0009620000300800 */
[----:B------:R-:W-:Y:S01]  /*c850*/  MOV R78, R80 ;  /* 0x00000050004e7202 */ /* 0x000fe20000000f00 */
[----:B------:R-:W-:Y:S02]  /*c860*/  IMAD.MOV.U32 R79, RZ, RZ, R81 ;  /* 0x000000ffff4f7224 */ /* 0x000fe400078e0051 */
[----:B------:R-:W1:Y:S01]  /*c870*/  LDSM.16.MT88.4 R80, [R217+0x4880] ;  /* 0x00488000d950783b */ /* 0x000e620000004200 */
[----:B------:R-:W-:-:S03]  /*c880*/  IMAD.MOV.U32 R84, RZ, RZ, R65 ;  /* 0x000000ffff547224 */ /* 0x000fc600078e0041 */
[----:B------:R-:W3:Y:S01]  /*c890*/  LDSM.16.MT88.4 R64, [R219+0x3080] ;  /* 0x00308000db40783b */ /* 0x000ee20000004200 */
[----:B------:R-:W-:Y:S01]  /*c8a0*/  MOV R206, R207 ;  /* 0x000000cf00ce7202 */ /* 0x000fe20000000f00 */
[----:B------:R-:W-:Y:S01]  /*c8b0*/  IMAD.MOV.U32 R207, RZ, RZ, R244 ;  /* 0x000000ffffcf7224 */ /* 0x000fe200078e00f4 */
[----:B------:R-:W-:Y:S01]  /*c8c0*/  MOV R244, R250 ;  /* 0x000000fa00f47202 */ /* 0x000fe20000000f00 */
[----:B------:R-:W-:Y:S01]  /*c8d0*/  IMAD.MOV.U32 R250, RZ, RZ, R241 ;  /* 0x000000fffffa7224 */ /* 0x000fe200078e00f1 */
[----:B------:R-:W-:Y:S01]  /*c8e0*/  MOV R0, R76 ;  /* 0x0000004c00007202 */ /* 0x000fe20000000f00 */
[----:B------:R-:W-:Y:S01]  /*c8f0*/  IMAD.MOV.U32 R241, RZ, RZ, c[0x0][0x2c4] ;  /* 0x0000b100fff17624 */ /* 0x000fe200078e00ff */
[----:B------:R-:W-:Y:S01]  /*c900*/  MOV R85, R112 ;  /* 0x0000007000557202 */ /* 0x000fe20000000f00 */
[----:B------:R-:W-:Y:S01]  /*c910*/  IMAD.MOV.U32 R86, RZ, RZ, R113 ;  /* 0x000000ffff567224 */ /* 0x000fe200078e0071 */
[----:B------:R-:W-:Y:S01]  /*c920*/  MOV R76, R114 ;  /* 0x00000072004c7202 */ /* 0x000fe20000000f00 */
[----:B------:R-:W-:-:S02]  /*c930*/  IMAD.MOV.U32 R77, RZ, RZ, R115 ;  /* 0x000000ffff4d7224 */ /* 0x000fc400078e0073 */
[----:B------:R-:W3:Y:S01]  /*c940*/  LDSM.16.MT88.4 R112, [R220+0x4880] ;  /* 0x00488000dc70783b */ /* 0x000ee20000004200 */
[----:B------:R-:W-:Y:S01]  /*c950*/  ISETP.NE.AND P6, PT, R241, 0x1, PT ;  /* 0x00000001f100780c */ /* 0x000fe20003fc5270 */
[----:B------:R-:W-:Y:S01]  /*c960*/  HMMA.16816.F32.BF16 R120, R132, R8, R200 ;  /* 0x000000088478723c */ /* 0x000fe200000418c8 */
        /* <DEDUP_REMOVED lines=19> */
[----:B------:R-:W-:Y:S01]  /*caa0*/  MOV R46, R95 ;  /* 0x0000005f002e7202 */ /* 0x000fe20000000f00 */
[----:B-1----:R-:W-:Y:S01]  /*cab0*/  HMMA.16816.F32.BF16 R84, R132, R82, R100 ;  /* 0x000000528454723c */ /* 0x002fe20000041864 */
[----:B------:R-:W-:Y:S01]  /*cac0*/  MOV R241, R108 ;  /* 0x0000006c00f17202 */ /* 0x000fe20000000f00 */
[----:B------:R-:W-:Y:S01]  /*cad0*/  IMAD.MOV.U32 R108, RZ, RZ, R110 ;  /* 0x000000ffff6c7224 */ /* 0x000fe200078e006e */
[----:B------:R-:W-:Y:S01]  /*cae0*/  MOV R110, R4 ;  /* 0x00000004006e7202 */ /* 0x000fe20000000f00 */
[----:B------:R-:W-:-:S04]  /*caf0*/  IMAD.SHL.U32 R4, R211, 0x80, RZ ;  /* 0x00000080d3047824 */ /* 0x000fc800078e00ff */
[----:B------:R-:W-:Y:S01]  /*cb00*/  HMMA.16816.F32.BF16 R100, R132, R98, R48 ;  /* 0x000000628464723c */ /* 0x000fe20000041830 */
[----:B------:R-:W-:-:S07]  /*cb10*/  MOV R60, R243 ;  /* 0x000000f3003c7202 */ /* 0x000fce0000000f00 */
[C---:B---3--:R-:W-:Y:S08]  /*cb20*/  HMMA.16816.F32.BF16 R56, R132.reuse, R64, R56 ;  /* 0x000000408438723c */ /* 0x048ff00000041838 */
[----:B------:R-:W-:Y:S08]  /*cb30*/  HMMA.16816.F32.BF16 R68, R132, R66, R176 ;  /* 0x000000428444723c */ /* 0x000ff000000418b0 */
[C---:B------:R-:W-:Y:S08]  /*cb40*/  HMMA.16816.F32.BF16 R60, R128.reuse, R64, R60 ;  /* 0x00000040803c723c */ /* 0x040ff0000004183c */
[----:B------:R-:W-:Y:S01]  /*cb50*/  HMMA.16816.F32.BF16 R64, R128, R66, R124 ;  /* 0x000000428040723c */ /* 0x000fe2000004187c */
[----:B------:R-:W-:-:S07]  /*cb60*/  IMAD.MOV.U32 R243, RZ, RZ, R116 ;  /* 0x000000fffff37224 */ /* 0x000fce00078e0074 */
[C---:B------:R-:W-:Y:S08]  /*cb70*/  HMMA.16816.F32.BF16 R72, R132.reuse, R80, R72 ;  /* 0x000000508448723c */ /* 0x040ff00000041848 */
[C---:B------:R-:W-:Y:S08]  /*cb80*/  HMMA.16816.F32.BF16 R104, R132.reuse, R112, R104 ;  /* 0x000000708468723c */ /* 0x040ff00000041868 */
[----:B------:R-:W-:Y:S08]  /*cb90*/  HMMA.16816.F32.BF16 R116, R132, R114, R36 ;  /* 0x000000728474723c */ /* 0x000ff00000041824 */
[C---:B------:R-:W-:Y:S08]  /*cba0*/  HMMA.16816.F32.BF16 R76, R128.reuse, R80, R76 ;  /* 0x00000050804c723c */ /* 0x040ff0000004184c */
[----:B------:R-:W-:Y:S08]  /*cbb0*/  HMMA.16816.F32.BF16 R80, R128, R82, R20 ;  /* 0x000000528050723c */ /* 0x000ff00000041814 */
[----:B------:R-:W-:Y:S01]  /*cbc0*/  HMMA.16816.F32.BF16 R132, R132, R10, R32 ;  /* 0x0000000a8484723c */ /* 0x000fe20000041820 */
[----:B--2---:R-:W-:-:S07]  /*cbd0*/  IMAD.MOV.U32 R27, RZ, RZ, R94 ;  /* 0x000000ffff1b7224 */ /* 0x004fce00078e005e */
[C---:B------:R-:W-:Y:S08]  /*cbe0*/  HMMA.16816.F32.BF16 R92, R128.reuse, R96, R196 ;  /* 0x00000060805c723c */ /* 0x040ff000000418c4 */
[----:B------:R-:W-:Y:S07]  /*cbf0*/  HMMA.16816.F32.BF16 R96, R128, R98, R12 ;  /* 0x000000628060723c */ /* 0x000fee000004180c */
[----:B------:R-:W-:Y:S01]  /*cc00*/  FADD.FTZ R13, R203, R202 ;  /* 0x000000cacb0d7221 */ /* 0x000fe20000010000 */
[----:B------:R-:W-:Y:S01]  /*cc10*/  MOV R203, R204 ;  /* 0x000000cc00cb7202 */ /* 0x000fe20000000f00 */
[----:B------:R-:W-:Y:S01]  /*cc20*/  IMAD.MOV.U32 R204, RZ, RZ, R207 ;  /* 0x000000ffffcc7224 */ /* 0x000fe200078e00cf */
[----:B------:R-:W-:Y:S01]  /*cc30*/  MOV R207, R42 ;  /* 0x0000002a00cf7202 */ /* 0x000fe20000000f00 */
[----:B------:R-:W-:Y:S01]  /*cc40*/  IMAD.MOV.U32 R42, RZ, RZ, R245 ;  /* 0x000000ffff2a7224 */ /* 0x000fe200078e00f5 */
[----:B------:R-:W-:Y:S01]  /*cc50*/  MOV R245, R250 ;  /* 0x000000fa00f57202 */ /* 0x000fe20000000f00 */
[----:B------:R-:W-:-:S04]  /*cc60*/  @P6 IMAD.HI.U32 R12, R4, c[0x0][0x2c8], RZ ;  /* 0x0000b200040c6a27 */ /* 0x000fc800078e00ff */
[----:B------:R-:W-:Y:S01]  /*cc70*/  FADD.FTZ R14, R206, R205 ;  /* 0x000000cdce0e7221 */ /* 0x000fe20000010000 */
[----:B------:R-:W-:Y:S01]  /*cc80*/  MOV R205, R40 ;  /* 0x0000002800cd7202 */ /* 0x000fe20000000f00 */
[----:B------:R-:W-:Y:S01]  /*cc90*/  IMAD.MOV.U32 R250, RZ, RZ, R45 ;  /* 0x000000fffffa7224 */ /* 0x000fe200078e002d */
[----:B------:R-:W-:Y:S01]  /*cca0*/  MOV R45, R0 ;  /* 0x00000000002d7202 */ /* 0x000fe20000000f00 */
[----:B------:R-:W-:Y:S01]  /*ccb0*/  IMAD.MOV.U32 R0, RZ, RZ, R4 ;  /* 0x000000ffff007224 */ /* 0x000fe200078e0004 */
[----:B------:R-:W-:Y:S01]  /*ccc0*/  @P6 SHF.R.U32.HI R0, RZ, c[0x0][0x2cc], R12 ;  /* 0x0000b300ff006a19 */ /* 0x000fe2000001160c */
[----:B------:R-:W-:Y:S02]  /*ccd0*/  FADD.FTZ R15, R242, R241 ;  /* 0x000000f1f20f7221 */ /* 0x000fe40000010000 */
[----:B------:R-:W-:Y:S02]  /*cce0*/  IMAD.MOV.U32 R206, RZ, RZ, R41 ;  /* 0x000000ffffce7224 */ /* 0x000fe400078e0029 */
[----:B------:R-:W-:-:S02]  /*ccf0*/  IMAD.MOV.U32 R40, RZ, RZ, R43 ;  /* 0x000000ffff287224 */ /* 0x000fc400078e002b */
[----:B------:R-:W-:Y:S02]  /*cd00*/  FADD.FTZ R13, R203, R13 ;  /* 0x0000000dcb0d7221 */ /* 0x000fe40000010000 */
[----:B------:R-:W-:Y:S01]  /*cd10*/  FADD.FTZ R14, R204, R14 ;  /* 0x0000000ecc0e7221 */ /* 0x000fe20000010000 */
[----:B------:R-:W-:Y:S01]  /*cd20*/  MOV R41, R244 ;  /* 0x000000f400297202 */ /* 0x000fe20000000f00 */
[----:B------:R-:W-:Y:S01]  /*cd30*/  FADD.FTZ R12, R169, R207 ;  /* 0x000000cfa90c7221 */ /* 0x000fe20000010000 */
[----:B------:R-:W-:Y:S01]  /*cd40*/  MOV R43, R246 ;  /* 0x000000f6002b7202 */ /* 0x000fe20000000f00 */
[----:B------:R-:W-:Y:S01]  /*cd50*/  IMAD.MOV.U32 R244, RZ, RZ, R247 ;  /* 0x000000fffff47224 */ /* 0x000fe200078e00f7 */
[----:B------:R-:W-:Y:S01]  /*cd60*/  MOV R247, R44 ;  /* 0x0000002c00f77202 */ /* 0x000fe20000000f00 */
[----:B------:R-:W-:Y:S02]  /*cd70*/  FADD.FTZ R15, R205, R15 ;  /* 0x0000000fcd0f7221 */ /* 0x000fe40000010000 */
[----:B------:R-:W-:-:S02]  /*cd80*/  IMAD.MOV.U32 R246, RZ, RZ, R251 ;  /* 0x000000fffff67224 */ /* 0x000fc400078e00fb */
[----:B------:R-:W-:Y:S02]  /*cd90*/  FADD.FTZ R13, R206, R13 ;  /* 0x0000000dce0d7221 */ /* 0x000fe40000010000 */
[----:B------:R-:W-:Y:S02]  /*cda0*/  FADD.FTZ R14, R40, R14 ;  /* 0x0000000e280e7221 */ /* 0x000fe40000010000 */
[----:B------:R-:W-:Y:S02]  /*cdb0*/  FADD.FTZ R12, R170, R12 ;  /* 0x0000000caa0c7221 */ /* 0x000fe40000010000 */
[----:B------:R-:W-:Y:S02]  /*cdc0*/  FADD.FTZ R15, R41, R15 ;  /* 0x0000000f290f7221 */ /* 0x000fe40000010000 */
[----:B------:R-:W-:Y:S02]  /*cdd0*/  FADD.FTZ R13, R42, R13 ;  /* 0x0000000d2a0d7221 */ /* 0x000fe40000010000 */
[----:B------:R-:W-:Y:S01]  /*cde0*/  FADD.FTZ R14, R43, R14 ;  /* 0x0000000e2b0e7221 */ /* 0x000fe20000010000 */
[----:B------:R-:W-:Y:S01]  /*cdf0*/  MOV R251, R47 ;  /* 0x0000002f00fb7202 */ /* 0x000fe20000000f00 */
[----:B------:R-:W-:Y:S01]  /*ce00*/  FADD.FTZ R12, R171, R12 ;  /* 0x0000000cab0c7221 */ /* 0x000fe20000010000 */
[----:B------:R-:W-:Y:S01]  /*ce10*/  HMMA.16816.F32.BF16 R124, R128, R8, R244 ;  /* 0x00000008807c723c */ /* 0x000fe200000418f4 */
[----:B------:R-:W-:-:S02]  /*ce20*/  FADD.FTZ R15, R248, R15 ;  /* 0x0000000ff80f7221 */ /* 0x000fc40000010000 */
[----:B------:R-:W-:Y:S02]  /*ce30*/  IMAD.MOV.U32 R44, RZ, RZ, R240 ;  /* 0x000000ffff2c7224 */ /* 0x000fe400078e00f0 */
[----:B------:R-:W-:Y:S02]  /*ce40*/  FADD.FTZ R13, R249, R13 ;  /* 0x0000000df90d7221 */ /* 0x000fe40000010000 */
[----:B------:R-:W-:Y:S02]  /*ce50*/  FADD.FTZ R9, R250, R14 ;  /* 0x0000000efa097221 */ /* 0x000fe40000010000 */
[----:B------:R-:W-:Y:S01]  /*ce60*/  FADD.FTZ R12, R208, R12 ;  /* 0x0000000cd00c7221 */ /* 0x000fe20000010000 */
[----:B------:R-:W-:Y:S01]  /*ce70*/  MOV R47, R108 ;  /* 0x0000006c002f7202 */ /* 0x000fe20000000f00 */
[----:B------:R-:W-:Y:S01]  /*ce80*/  FADD.FTZ R8, R251, R15 ;  /* 0x0000000ffb087221 */ /* 0x000fe20000010000 */
[----:B------:R-:W-:Y:S01]  /*ce90*/  MOV R240, R110 ;  /* 0x0000006e00f07202 */ /* 0x000fe20000000f00 */
[----:B------:R-:W-:-:S02]  /*cea0*/  FADD.FTZ R13, R44, R13 ;  /* 0x0000000d2c0d7221 */ /* 0x000fc40000010000 */
[----:B------:R-:W-:Y:S02]  /*ceb0*/  FADD.FTZ R14, R45, R9 ;  /* 0x000000092d0e7221 */ /* 0x000fe40000010000 */
[----:B------:R-:W-:Y:S02]  /*cec0*/  FADD.FTZ R9, R175, R12 ;  /* 0x0000000caf097221 */ /* 0x000fe40000010000 */
[----:B------:R-:W-:Y:S02]  /*ced0*/  IMAD.MOV.U32 R242, RZ, RZ, R109 ;  /* 0x000000fffff27224 */ /* 0x000fe400078e006d */
[----:B------:R-:W-:Y:S02]  /*cee0*/  IMAD.MOV.U32 R241, RZ, RZ, R111 ;  /* 0x000000fffff17224 */ /* 0x000fe400078e006f */
[----:B------:R-:W-:Y:S01]  /*cef0*/  HMMA.16816.F32.BF16 R108, R128, R112, R212 ;  /* 0x00000070806c723c */ /* 0x000fe200000418d4 */
[----:B------:R-:W-:Y:S02]  /*cf00*/  FADD.FTZ R12, R46, R8 ;  /* 0x000000082e0c7221 */ /* 0x000fe40000010000 */
[----:B------:R-:W-:-:S02]  /*cf10*/  FADD.FTZ R8, R47, R13 ;  /* 0x0000000d2f087221 */ /* 0x000fc40000010000 */
[----:B------:R-:W-:-:S03]  /*cf20*/  FADD.FTZ R9, R210, R9 ;  /* 0x00000009d2097221 */ /* 0x000fc60000010000 */
[C---:B------:R-:W-:Y:S08]  /*cf30*/  HMMA.16816.F32.BF16 R112, R128.reuse, R114, R28 ;  /* 0x000000728070723c */ /* 0x040ff0000004181c */
[----:B------:R-:W-:Y:S07]  /*cf40*/  HMMA.16816.F32.BF16 R128, R128, R10, R16 ;  /* 0x0000000a8080723c */ /* 0x000fee0000041810 */
        /* <DEDUP_REMOVED lines=11> */
[----:B------:R-:W-:-:S03]  /*d000*/  FADD.FTZ R10, R26, R10 ;  /* 0x0000000a1a0a7221 */ /* 0x000fc60000010000 */
[----:B------:R1:W-:Y:S01]  /*d010*/  STL [R1+0x90], R2 ;  /* 0x0000900201007387 */ /* 0x0003e20000100800 */
[----:B------:R-:W-:Y:S02]  /*d020*/  FADD.FTZ R8, R25, R10 ;  /* 0x0000000a19087221 */ /* 0x000fe40000010000 */
[----:B------:R-:W-:Y:S01]  /*d030*/  FADD.FTZ R12, R241, R12 ;  /* 0x0000000cf10c7221 */ /* 0x000fe20000010000 */
[----:B------:R-:W-:Y:S02]  /*d040*/  MOV R25, c[0x0][0x32c] ;  /* 0x0000cb0000197a02 */ /* 0x000fe40000000f00 */
[----:B------:R-:W-:Y:S01]  /*d050*/  STL [R1+0x8c], R8 ;  /* 0x00008c0801007387 */ /* 0x000fe20000100800 */
[----:B------:R-:W-:Y:S01]  /*d060*/  FADD.FTZ R11, R55, R12 ;  /* 0x0000000c370b7221 */ /* 0x000fe20000010000 */
[----:B------:R-:W-:-:S03]  /*d070*/  ISETP.GE.AND P6, PT, R25, 0x1, PT ;  /* 0x000000011900780c */ /* 0x000fc60003fc6270 */
[----:B------:R-:W-:Y:S02]  /*d080*/  FADD.FTZ R9, R235, R11 ;  /* 0x0000000beb097221 */ /* 0x000fe40000010000 */
[----:B-1----:R-:W-:-:S05]  /*d090*/  FADD.FTZ R2, R6, R7 ;  /* 0x0000000706027221 */ /* 0x002fca0000010000 */
[----:B------:R-:W-:Y:S01]  /*d0a0*/  STL [R1+0x98], R2 ;  /* 0x0000980201007387 */ /* 0x000fe20000100800 */
[----:B------:R-:W-:Y:S01]  /*d0b0*/  FADD.FTZ R9, R54, R9 ;  /* 0x0000000936097221 */ /* 0x000fe20000010000 */
[----:B------:R-:W-:-:S03]  /*d0c0*/  IADD3 R0, -R52, R53, R0 ;  /* 0x0000003534007210 */ /* 0x000fc60007ffe100 */
[----:B------:R-:W-:Y:S01]  /*d0d0*/  FADD.FTZ R3, R24, R9 ;  /* 0x0000000918037221 */ /* 0x000fe20000010000 */
[----:B------:R-:W-:-:S04]  /*d0e0*/  IADD3 R235, R27, -0x2, RZ ;  /* 0xfffffffe1beb7810 */ /* 0x000fc80007ffe0ff */
[----:B------:R1:W-:Y:S02]  /*d0f0*/  STL [R1+0x94], R3 ;  /* 0x0000940301007387 */ /* 0x0003e40000100800 */
[----:B-1----:R-:W-:Y:S01]  /*d100*/  IADD3 R3, R0, c[0x0][0x328], RZ ;  /* 0x0000ca0000037a10 */ /* 0x002fe20007ffe0ff */
[----:B------:R-:W-:Y:S05]  /*d110*/  @!P6 BRA `(.L_x_1208) ;  /* 0x000001000000e947 */ /* 0x000fea0003800000 */
[C---:B----4-:R-:W-:Y:S01]  /*d120*/  ISETP.GT.AND P0, PT, R0.reuse, RZ, PT ;  /* 0x000000ff0000720c */ /* 0x050fe20003f04270 */
        /* <DEDUP_REMOVED lines=9> */
.L_x_1210:
[----:B------:R-:W-:-:S13]  /*d1c0*/  ISETP.NE.AND P0, PT, R25, 0x1, PT ;  /* 0x000000011900780c */ /* 0x000fda0003f05270 */
[----:B------:R-:W-:-:S05]  /*d1d0*/  @P0 IMAD.HI.U32 R0, R2, c[0x0][0x330], RZ ;  /* 0x0000cc0002000a27 */ /* 0x000fca00078e00ff */
[----:B------:R-:W-:Y:S02]  /*d1e0*/  @P0 SHF.R.U32.HI R2, RZ, c[0x0][0x334], R0 ;  /* 0x0000cd00ff020a19 */ /* 0x000fe40000011600 */
.L_x_1211:
[----:B------:R-:W-:Y:S05]  /*d1f0*/  BSYNC B0 ;  /* 0x0000000000007941 */ /* 0x000fea0003800000 */
.L_x_1209:
[----:B------:R-:W-:-:S05]  /*d200*/  IMAD R2, R2, R25, c[0x0][0x32c] ;  /* 0x0000cb0002027624 */ /* 0x000fca00078e0219 */
[----:B------:R-:W-:-:S04]  /*d210*/  IMNMX R3, R3, R2, PT ;  /* 0x0000000203037217 */ /* 0x000fc80003800200 */
.L_x_1208:
[----:B----4-:R-:W2:Y:S01]  /*d220*/  LDL R2, [R1+0x9c] ;  /* 0x00009c0001027983 */ /* 0x010ea20000100800 */
[----:B------:R-:W-:-:S05]  /*d230*/  IMAD.HI R3, R3, 0x2aaaaaab, RZ ;  /* 0x2aaaaaab03037827 */ /* 0x000fca00078e02ff */
[----:B------:R-:W-:-:S04]  /*d240*/  SHF.R.U32.HI R0, RZ, 0x1f, R3 ;  /* 0x0000001fff007819 */ /* 0x000fc80000011603 */
[----:B------:R-:W-:-:S04]  /*d250*/  LEA.HI.SX32 R3, R3, R0, 0x1d ;  /* 0x0000000003037211 */ /* 0x000fc800078feaff */
[----:B--2---:R-:W-:-:S04]  /*d260*/  IMNMX R2, R2, R3, !PT ;  /* 0x0000000302027217 */ /* 0x004fc80007800200 */
[----:B------:R-:W-:Y:S01]  /*d270*/  ISETP.GE.AND P0, PT, R235, R2, PT ;  /* 0x00000002eb00720c */ /* 0x000fe20003f06270 */
[----:B------:R1:W-:-:S12]  /*d280*/  STL [R1+0xa4], R2 ;  /* 0x0000a40201007387 */ /* 0x0003d80000100800 */
[----:B------:R-:W-:Y:S05]  /*d290*/  @!P0 BRA `(.L_x_1212) ;  /* 0x000044d000008947 */ /* 0x000fea0003800000 */
.L_x_1229:
[----:B--2---:R-:W2:Y:S01]  /*d2a0*/  LDL R4, [R1+0x9c] ;  /* 0x00009c0001047983 */ /* 0x004ea20000100800 */
[----:B------:R-:W-:Y:S04]  /*d2b0*/  DEPBAR.LE SB0, 0x0 ;  /* 0x000080000000791a */ /* 0x000fe80000000000 */
[----:B------:R-:W3:Y:S01]  /*d2c0*/  LDL.64 R212, [R1+0xb8] ;  /* 0x0000b80001d47983 */ /* 0x000ee20000100a00 */
[----:B------:R-:W-:Y:S04]  /*d2d0*/  WARPSYNC 0xffffffff ;  /* 0xffffffff00007948 */ /* 0x000fe80003800000 */
[----:B------:R-:W3:Y:S05]  /*d2e0*/  LDL.64 R170, [R1+0xc8] ;  /* 0x0000c80001aa7983 */ /* 0x000eea0000100a00 */
[----:B------:R-:W4:Y:S05]  /*d2f0*/  LDL R175, [R1+0xa8] ;  /* 0x0000a80001af7983 */ /* 0x000f2a0000100800 */
[----:B------:R-:W3:Y:S05]  /*d300*/  LDL R169, [R1+0xe8] ;  /* 0x0000e80001a97983 */ /* 0x000eea0000100800 */
[----:B------:R-:W-:Y:S06]  /*d310*/  BAR.SYNC.DEFER_BLOCKING 0x0 ;  /* 0x0000000000007b1d */ /* 0x000fec0000010000 */
[----:B------:R-:W-:Y:S05]  /*d320*/  LDSM.16.M88.4 R52, [R223+0x8080] ;  /* 0x00808000df34783b */ /* 0x000fea0000000200 */
[----:B-----5:R-:W1:Y:S05]  /*d330*/  LDSM.16.M88.4 R20, [R216+0x5080] ;  /* 0x00508000d814783b */ /* 0x020e6a0000000200 */
[----:B------:R-:W1:Y:S05]  /*d340*/  LDSM.16.M88.4 R48, [R223+0xa080] ;  /* 0x00a08000df30783b */ /* 0x000e6a0000000200 */
[----:B------:R-:W1:Y:S05]  /*d350*/  LDSM.16.M88.4 R36, [R216+0x5880] ;  /* 0x00588000d824783b */ /* 0x000e6a0000000200 */
[----:B------:R-:W3:Y:S05]  /*d360*/  LDL R243, [R1+0xdc] ;  /* 0x0000dc0001f37983 */ /* 0x000eea0000100800 */
[----:B------:R-:W1:Y:S05]  /*d370*/  LDSM.16.M88.4 R176, [R216+0x6080] ;  /* 0x00608000d8b0783b */ /* 0x000e6a0000000200 */
[----:B------:R-:W3:Y:S05]  /*d380*/  LDL R242, [R1+0x4] ;  /* 0x0000040001f27983 */ /* 0x000eea0000100800 */
[----:B------:R-:W-:Y:S05]  /*d390*/  LDSM.16.M88.4 R196, [R225+0x8080] ;  /* 0x00808000e1c4783b */ /* 0x000fea0000000200 */
[----:B------:R-:W3:Y:S01]  /*d3a0*/  LDL.64 R240, [R1+0xb0] ;  /* 0x0000b00001f07983 */ /* 0x000ee20000100a00 */
[-C--:B-1----:R-:W-:Y:S04]  /*d3b0*/  HMMA.16816.F32.BF16 R8, R52, R20.reuse, RZ ;  /* 0x000000143408723c */ /* 0x082fe800000418ff */
[----:B------:R-:W1:Y:S05]  /*d3c0*/  LDSM.16.M88.4 R200, [R227] ;  /* 0x00000000e3c8783b */ /* 0x000e6a0000000200 */
[----:B------:R-:W3:Y:S01]  /*d3d0*/  LDL.64 R238, [R1+0xc0] ;  /* 0x0000c00001ee7983 */ /* 0x000ee20000100a00 */
[C---:B------:R-:W-:Y:S04]  /*d3e0*/  HMMA.16816.F32.BF16 R12, R48.reuse, R20, RZ ;  /* 0x00000014300c723c */ /* 0x040fe800000418ff */
[----:B------:R-:W1:Y:S04]  /*d3f0*/  LDSM.16.M88.4 R204, [R225+0xa080] ;  /* 0x00a08000e1cc783b */ /* 0x000e680000000200 */
[-C--:B------:R-:W-:Y:S01]  /*d400*/  HMMA.16816.F32.BF16 R16, R48, R22.reuse, RZ ;  /* 0x000000163010723c */ /* 0x080fe200000418ff */
[----:B------:R-:W3:Y:S05]  /*d410*/  LDL R237, [R1+0xd8] ;  /* 0x0000d80001ed7983 */ /* 0x000eea0000100800 */
[----:B------:R-:W1:Y:S02]  /*d420*/  LDSM.16.M88.4 R208, [R233] ;  /* 0x00000000e9d0783b */ /* 0x000e640000000200 */
[C---:B------:R-:W-:Y:S08]  /*d430*/  HMMA.16816.F32.BF16 R20, R52.reuse, R22, RZ ;  /* 0x000000163414723c */ /* 0x040ff000000418ff */
[-C--:B------:R-:W-:Y:S08]  /*d440*/  HMMA.16816.F32.BF16 R24, R52, R36.reuse, RZ ;  /* 0x000000243418723c */ /* 0x080ff000000418ff */
[C---:B------:R-:W-:Y:S08]  /*d450*/  HMMA.16816.F32.BF16 R28, R48.reuse, R36, RZ ;  /* 0x00000024301c723c */ /* 0x040ff000000418ff */
[-C--:B------:R-:W-:Y:S08]  /*d460*/  HMMA.16816.F32.BF16 R32, R48, R38.reuse, RZ ;  /* 0x000000263020723c */ /* 0x080ff000000418ff */
[C---:B------:R-:W-:Y:S08]  /*d470*/  HMMA.16816.F32.BF16 R36, R52.reuse, R38, RZ ;  /* 0x000000263424723c */ /* 0x040ff000000418ff */
[-C--:B------:R-:W-:Y:S08]  /*d480*/  HMMA.16816.F32.BF16 R40, R52, R176.reuse, RZ ;  /* 0x000000b03428723c */ /* 0x080ff000000418ff */
[C---:B------:R-:W-:Y:S08]  /*d490*/  HMMA.16816.F32.BF16 R44, R48.reuse, R176, RZ ;  /* 0x000000b0302c723c */ /* 0x040ff000000418ff */
[-C--:B------:R-:W-:Y:S08]  /*d4a0*/  HMMA.16816.F32.BF16 R48, R48, R178.reuse, RZ ;  /* 0x000000b23030723c */ /* 0x080ff000000418ff */
[----:B------:R-:W-:Y:S01]  /*d4b0*/  HMMA.16816.F32.BF16 R52, R52, R178, RZ ;  /* 0x000000b23434723c */ /* 0x000fe200000418ff */
[----:B------:R-:W1:Y:S07]  /*d4c0*/  LDSM.16.M88.4 R176, [R232] ;  /* 0x00000000e8b0783b */ /* 0x000e6e0000000200 */
        /* <DEDUP_REMOVED lines=11> */
[----:B------:R-:W-:Y:S04]  /*d580*/  HMMA.16816.F32.BF16 R52, R196, R178, R52 ;  /* 0x000000b2c434723c */ /* 0x000fe80000041834 */
[----:B--2---:R-:W-:Y:S11]  /*d590*/  ISETP.GT.AND P0, PT, R4, R235, PT ;  /* 0x000000eb0400720c */ /* 0x004ff60003f04270 */
[----:B------:R-:W-:Y:S02]  /*d5a0*/  @!UPT UIADD3 URZ, URZ, URZ, URZ ;  /* 0x0000003f3f3ff290 */ /* 0x000fe4000fffe03f */
[----:B------:R-:W-:Y:S01]  /*d5b0*/  @!P0 SHF.R.S32.HI R0, RZ, 0x1f, R235 ;  /* 0x0000001fff008819 */ /* 0x000fe200000114eb */
[----:B------:R-:W-:Y:S01]  /*d5c0*/  @!P0 IMAD.WIDE.U32 R2, R235, c[0x0][0x208], RZ ;  /* 0x00008200eb028a25 */ /* 0x000fe200078e00ff */
[----:B----4-:R-:W-:Y:S02]  /*d5d0*/  ISETP.GE.AND P4, PT, R175, c[0x0][0x1d4], PT ;  /* 0x00007500af007a0c */ /* 0x010fe40003f86270 */
[----:B------:R-:W2:Y:S01]  /*d5e0*/  LDL R175, [R1+0xd4] ;  /* 0x0000d40001af7983 */ /* 0x000ea20000100800 */
[----:B------:R-:W-:Y:S02]  /*d5f0*/  @!P0 IMAD R0, R0, c[0x0][0x208], RZ ;  /* 0x0000820000008a24 */ /* 0x000fe400078e02ff */
[----:B---3--:R-:W-:Y:S01]  /*d600*/  @!P0 IMAD.MOV.U32 R171, RZ, RZ, R213 ;  /* 0x000000ffffab8224 */ /* 0x008fe200078e00d5 */
[----:B------:R-:W-:Y:S01]  /*d610*/  ISETP.GE.AND P3, PT, R169, c[0x0][0x1d4], PT ;  /* 0x00007500a9007a0c */ /* 0x000fe20003f66270 */
[----:B------:R-:W-:Y:S01]  /*d620*/  @!P0 IMAD R0, R235, c[0x0][0x20c], R0 ;  /* 0x00008300eb008a24 */ /* 0x000fe200078e0200 */
[----:B------:R-:W3:Y:S01]  /*d630*/  LDL R169, [R1+0xd0] ;  /* 0x0000d00001a97983 */ /* 0x000ee20000100800 */
[----:B------:R-:W-:Y:S04]  /*d640*/  @!P0 IMAD.WIDE.U32 R170, R2, 0x30, R170 ;  /* 0x0000003002aa8825 */ /* 0x000fe800078e00aa */
[----:B------:R-:W-:Y:S01]  /*d650*/  @!P0 IMAD.IADD R0, R3, 0x1, R0 ;  /* 0x0000000103008824 */ /* 0x000fe200078e0200 */
[----:B------:R-:W-:Y:S03]  /*d660*/  @!P0 LEA R6, P1, R170, c[0x0][0x1f8], 0x1 ;  /* 0x00007e00aa068a11 */ /* 0x000fe600078208ff */
[----:B------:R-:W-:Y:S01]  /*d670*/  @!P0 IMAD R0, R0, 0x30, RZ ;  /* 0x0000003000008824 */ /* 0x000fe200078e02ff */
[----:B------:R-:W-:Y:S03]  /*d680*/  @!P0 IADD3 R2, P2, R6, UR10, RZ ;  /* 0x0000000a06028c10 */ /* 0x000fe6000ff5e0ff */
[----:B------:R-:W-:Y:S05]  /*d690*/  @!P0 IMAD.IADD R0, R171, 0x1, R0 ;  /* 0x00000001ab008824 */ /* 0x000fea00078e0200 */
[----:B------:R-:W-:Y:S02]  /*d6a0*/  @!P0 LEA.HI.X R7, R170, c[0x0][0x1fc], R0, 0x1, P1 ;  /* 0x00007f00aa078a11 */ /* 0x000fe400008f0c00 */
[----:B------:R-:W-:Y:S02]  /*d6b0*/  @!P0 IADD3 R170, P1, R2, UR10, RZ ;  /* 0x0000000a02aa8c10 */ /* 0x000fe4000ff3e0ff */
[----:B------:R-:W-:Y:S01]  /*d6c0*/  @!P0 IADD3.X R3, R7, UR5, RZ, P2, !PT ;  /* 0x0000000507038c10 */ /* 0x000fe200097fe4ff */
[----:B------:R-:W-:Y:S01]  /*d6d0*/  @!PT LDS RZ, [RZ] ;  /* 0x00000000fffff984 */ /* 0x000fe20000000800 */
[----:B------:R-:W-:Y:S01]  /*d6e0*/  @!PT LDS RZ, [RZ] ;  /* 0x00000000fffff984 */ /* 0x000fe20000000800 */
[----:B------:R-:W-:Y:S01]  /*d6f0*/  @!PT LDS RZ, [RZ] ;  /* 0x00000000fffff984 */ /* 0x000fe20000000800 */
[----:B------:R1:W-:Y:S03]  /*d700*/  @!P0 LDGSTS.E.BYPASS.LTC128B.128 [R234+0x2080], [R6.64], !P4 ;  /* 0x0208000006ea8fae */ /* 0x0003e6000e101d46 */
[----:B------:R-:W-:Y:S02]  /*d710*/  @!P0 IADD3.X R171, R3, UR5, RZ, P1, !PT ;  /* 0x0000000503ab8c10 */ /* 0x000fe40008ffe4ff */
[----:B------:R1:W-:Y:S05]  /*d720*/  @!P0 LDGSTS.E.BYPASS.LTC128B.128 [R234+0x3880], [R6.64+0x80], !P3 ;  /* 0x0388008006ea8fae */ /* 0x0003ea000d901d46 */
[----:B------:R4:W-:Y:S05]  /*d730*/  @!P0 LDGSTS.E.BYPASS.LTC128B.128 [R234+0x2880], [R2.64], !P4 ;  /* 0x0288000002ea8fae */ /* 0x0009ea000e101d46 */
[----:B------:R4:W-:Y:S05]  /*d740*/  @!P0 LDGSTS.E.BYPASS.LTC128B.128 [R234+0x4080], [R2.64+0x80], !P3 ;  /* 0x0408008002ea8fae */ /* 0x0009ea000d901d46 */
[----:B------:R4:W-:Y:S05]  /*d750*/  @!P0 LDGSTS.E.BYPASS.LTC128B.128 [R234+0x3080], [R170.64], !P4 ;  /* 0x03080000aaea8fae */ /* 0x0009ea000e101d46 */
[----:B------:R4:W-:Y:S01]  /*d760*/  @!P0 LDGSTS.E.BYPASS.LTC128B.128 [R234+0x4880], [R170.64+0x80], !P3 ;  /* 0x04880080aaea8fae */ /* 0x0009e2000d901d46 */
[C---:B------:R-:W-:Y:S04]  /*d770*/  ISETP.GT.AND P0, PT, R235.reuse, R4, PT ;  /* 0x00000004eb00720c */ /* 0x040fe80003f04270 */
[----:B------:R-:W-:Y:S05]  /*d780*/  LDSM.16.M88.4 R200, [R224+0x8080] ;  /* 0x00808000e0c8783b */ /* 0x000fea0000000200 */
[----:B------:R-:W4:Y:S04]  /*d790*/  LDSM.16.M88.4 R204, [R222+0x5080] ;  /* 0x00508000decc783b */ /* 0x000f280000000200 */
[----:B------:R-:W-:Y:S01]  /*d7a0*/  @P0 IADD3 R0, R235, -0x1, RZ ;  /* 0xffffffffeb000810 */ /* 0x000fe20007ffe0ff */
[----:B------:R-:W4:Y:S01]  /*d7b0*/  LDSM.16.M88.4 R208, [R224+0xa080] ;  /* 0x00a08000e0d0783b */ /* 0x000f220000000200 */
[----:B-1----:R-:W-:Y:S04]  /*d7c0*/  @P0 MOV R7, R241 ;  /* 0x000000f100070202 */ /* 0x002fe80000000f00 */
[----:B------:R-:W1:Y:S01]  /*d7d0*/  LDSM.16.M88.4 R212, [R222+0x5880] ;  /* 0x00588000ded4783b */ /* 0x000e620000000200 */
[----:B----4-:R-:W-:Y:S04]  /*d7e0*/  @P0 SHF.R.S32.HI R2, RZ, 0x1f, R0 ;  /* 0x0000001fff020819 */ /* 0x010fe80000011400 */
[----:B------:R-:W0:Y:S01]  /*d7f0*/  LDGDEPBAR ;  /* 0x00000000000079af */ /* 0x000e220000000000 */
[----:B------:R-:W-:Y:S02]  /*d800*/  @P0 IMAD R2, R2, c[0x0][0x1e0], RZ ;  /* 0x0000780002020a24 */ /* 0x000fe400078e02ff */
[----:B------:R-:W-:Y:S02]  /*d810*/  IMAD.MOV.U32 R170, RZ, RZ, c[0x0][0x1e4] ;  /* 0x00007900ffaa7624 */ /* 0x000fe400078e00ff */
[----:B------:R-:W4:Y:S01]  /*d820*/  LDSM.16.M88.4 R176, [R222+0x6080] ;  /* 0x00608000deb0783b */ /* 0x000f220000000200 */
[C---:B------:R-:W-:Y:S02]  /*d830*/  @P0 IMAD R4, R0.reuse, c[0x0][0x1e4], R2 ;  /* 0x0000790000040a24 */ /* 0x040fe400078e0202 */
[----:B------:R-:W-:Y:S02]  /*d840*/  @P0 IMAD.WIDE.U32 R2, R0, c[0x0][0x1e0], RZ ;  /* 0x0000780000020a25 */ /* 0x000fe400078e00ff */
[----:B------:R-:W-:Y:S02]  /*d850*/  LDSM.16.M88.4 R196, [R226+0x8080] ;  /* 0x00808000e2c4783b */ /* 0x000fe40000000200 */
[----:B------:R-:W-:Y:S02]  /*d860*/  @P0 IMAD.IADD R3, R3, 0x1, R4 ;  /* 0x0000000103030824 */ /* 0x000fe400078e0204 */
[----:B------:R-:W-:Y:S01]  /*d870*/  @P0 IMAD.MOV.U32 R6, RZ, RZ, R238 ;  /* 0x000000ffff060224 */ /* 0x000fe200078e00ee */
[----:B------:R-:W-:Y:S01]  /*d880*/  STL [R1+0xa0], R242 ;  /* 0x0000a0f201007387 */ /* 0x000fe20000100800 */
[----:B------:R-:W-:Y:S01]  /*d890*/  @P0 IMAD R3, R3, 0x30, RZ ;  /* 0x0000003003030824 */ /* 0x000fe200078e02ff */
[----:B------:R-:W-:Y:S01]  /*d8a0*/  MOV R238, c[0x0][0x32c] ;  /* 0x0000cb0000ee7a02 */ /* 0x000fe20000000f00 */
[----:B------:R-:W-:Y:S04]  /*d8b0*/  @P0 IMAD.WIDE.U32 R6, R2, 0x30, R6 ;  /* 0x0000003002060825 */ /* 0x000fe800078e0006 */
[----:B------:R-:W-:Y:S01]  /*d8c0*/  IMAD R0, R242, 0x80, R243 ;  /* 0x00000080f2007824 */ /* 0x000fe200078e02f3 */
[C---:B------:R-:W-:Y:S01]  /*d8d0*/  @P0 LEA R2, P1, R6.reuse, c[0x0][0x1c8], 0x1 ;  /* 0x0000720006020a11 */ /* 0x040fe200078208ff */
[-C--:B------:R-:W-:Y:S08]  /*d8e0*/  HMMA.16816.F32.BF16 R8, R200, R204.reuse, R8 ;  /* 0x000000ccc808723c */ /* 0x080ff00000041808 */
        /* <DEDUP_REMOVED lines=14> */
[----:B------:R-:W4:Y:S05]  /*d9d0*/  LDSM.16.M88.4 R176, [R221+0x1000] ;  /* 0x00100000ddb0783b */ /* 0x000f2a0000000200 */
[----:B------:R-:W-:Y:S02]  /*d9e0*/  LDSM.16.M88.4 R200, [R223+0xc080] ;  /* 0x00c08000dfc8783b */ /* 0x000fe40000000200 */
[-C--:B------:R-:W-:Y:S08]  /*d9f0*/  HMMA.16816.F32.BF16 R8, R196, R204.reuse, R8 ;  /* 0x000000ccc408723c */ /* 0x080ff00000041808 */
[C---:B-1----:R-:W-:Y:S08]  /*da00*/  HMMA.16816.F32.BF16 R12, R208.reuse, R204, R12 ;  /* 0x000000ccd00c723c */ /* 0x042ff0000004180c */
        /* <DEDUP_REMOVED lines=11> */
[----:B------:R-:W4:Y:S03]  /*dac0*/  LDSM.16.M88.4 R208, [R223+0xe080] ;  /* 0x00e08000dfd0783b */ /* 0x000f260000000200 */
[----:B--2---:R-:W-:Y:S01]  /*dad0*/  IADD3 R0, R175, R0, R237 ;  /* 0x00000000af007210 */ /* 0x004fe20007ffe0ed */
[----:B------:R-:W-:Y:S03]  /*dae0*/  IMAD.MOV.U32 R175, RZ, RZ, c[0x0][0x2c4] ;  /* 0x0000b100ffaf7624 */ /* 0x000fe600078e00ff */
[----:B------:R-:W-:Y:S01]  /*daf0*/  HMMA.16816.F32.BF16 R52, R196, R178, R52 ;  /* 0x000000b2c434723c */ /* 0x000fe20000041834 */
[----:B------:R-:W2:Y:S03]  /*db00*/  LDSM.16.M88.4 R176, [R216+0x7880] ;  /* 0x00788000d8b0783b */ /* 0x000ea60000000200 */
[----:B---3--:R-:W-:Y:S01]  /*db10*/  IMAD.IADD R171, R169, 0x1, R0 ;  /* 0x00000001a9ab7824 */ /* 0x008fe200078e0200 */
[----:B------:R-:W-:Y:S01]  /*db20*/  ISETP.NE.AND P5, PT, R175, 0x1, PT ;  /* 0x00000001af00780c */ /* 0x000fe20003fa5270 */
[----:B------:R-:W-:Y:S01]  /*db30*/  LDSM.16.M88.4 R196, [R225+0xc080] ;  /* 0x00c08000e1c4783b */ /* 0x000fe20000000200 */
[----:B------:R-:W-:Y:S01]  /*db40*/  @P0 IMAD.IADD R0, R7, 0x1, R3 ;  /* 0x0000000107000824 */ /* 0x000fe200078e0203 */
[-C--:B-1----:R-:W-:Y:S01]  /*db50*/  HMMA.16816.F32.BF16 R8, R200, R204.reuse, R8 ;  /* 0x000000ccc808723c */ /* 0x082fe20000041808 */
[----:B------:R-:W-:Y:S04]  /*db60*/  IMAD.MOV.U32 R169, RZ, RZ, c[0x0][0x1e0] ;  /* 0x00007800ffa97624 */ /* 0x000fe800078e00ff */
[----:B------:R-:W-:Y:S02]  /*db70*/  @P0 LEA.HI.X R3, R6, c[0x0][0x1cc], R0, 0x1, P1 ;  /* 0x0000730006030a11 */ /* 0x000fe400008f0c00 */
[C---:B------:R-:W-:Y:S02]  /*db80*/  @P0 SHF.L.U32 R7, R169.reuse, 0x5, RZ ;  /* 0x00000005a9070819 */ /* 0x040fe400000006ff */
[----:B------:R-:W-:Y:S03]  /*db90*/  @P0 SHF.L.U64.HI R0, R169, 0x5, R170 ;  /* 0x00000005a9000819 */ /* 0x000fe600000102aa */
[-C--:B------:R-:W-:Y:S01]  /*dba0*/  @P0 IADD3 R6, P2, R2, R7.reuse, RZ ;  /* 0x0000000702060210 */ /* 0x080fe20007f5e0ff */
[----:B------:R-:W-:Y:S05]  /*dbb0*/  @P5 IMAD.HI.U32 R4, R171, c[0x0][0x2c8], RZ ;  /* 0x0000b200ab045a27 */ /* 0x000fea00078e00ff */
[----:B------:R-:W-:Y:S01]  /*dbc0*/  @P5 SHF.R.U32.HI R171, RZ, c[0x0][0x2cc], R4 ;  /* 0x0000b300ffab5a19 */ /* 0x000fe20000011604 */
[C---:B----4-:R-:W-:Y:S08]  /*dbd0*/  HMMA.16816.F32.BF16 R12, R208.reuse, R204, R12 ;  /* 0x000000ccd00c723c */ /* 0x050ff0000004180c */
[-C--:B------:R-:W-:Y:S08]  /*dbe0*/  HMMA.16816.F32.BF16 R16, R208, R206.reuse, R16 ;  /* 0x000000ced010723c */ /* 0x080ff00000041810 */
[C---:B------:R-:W-:Y:S01]  /*dbf0*/  HMMA.16816.F32.BF16 R20, R200.reuse, R206, R20 ;  /* 0x000000cec814723c */ /* 0x040fe20000041814 */
[----:B------:R-:W1:Y:S07]  /*dc00*/  LDSM.16.M88.4 R204, [R231] ;  /* 0x00000000e7cc783b */ /* 0x000e6e0000000200 */
[-C--:B------:R-:W-:Y:S08]  /*dc10*/  HMMA.16816.F32.BF16 R24, R200, R212.reuse, R24 ;  /* 0x000000d4c818723c */ /* 0x080ff00000041818 */
[C---:B------:R-:W-:Y:S08]  /*dc20*/  HMMA.16816.F32.BF16 R28, R208.reuse, R212, R28 ;  /* 0x000000d4d01c723c */ /* 0x040ff0000004181c */
[-C--:B------:R-:W-:Y:S08]  /*dc30*/  HMMA.16816.F32.BF16 R32, R208, R214.reuse, R32 ;  /* 0x000000d6d020723c */ /* 0x080ff00000041820 */
[C---:B------:R-:W-:Y:S01]  /*dc40*/  HMMA.16816.F32.BF16 R36, R200.reuse, R214, R36 ;  /* 0x000000d6c824723c */ /* 0x040fe20000041824 */
[----:B------:R-:W-:Y:S07]  /*dc50*/  LDSM.16.M88.4 R212, [R230] ;  /* 0x00000000e6d4783b */ /* 0x000fee0000000200 */
[-C--:B--2---:R-:W-:Y:S08]  /*dc60*/  HMMA.16816.F32.BF16 R40, R200, R176.reuse, R40 ;  /* 0x000000b0c828723c */ /* 0x084ff00000041828 */
[C---:B------:R-:W-:Y:S08]  /*dc70*/  HMMA.16816.F32.BF16 R44, R208.reuse, R176, R44 ;  /* 0x000000b0d02c723c */ /* 0x040ff0000004182c */
[-C--:B------:R-:W-:Y:S01]  /*dc80*/  HMMA.16816.F32.BF16 R48, R208, R178.reuse, R48 ;  /* 0x000000b2d030723c */ /* 0x080fe20000041830 */
[----:B------:R-:W2:Y:S07]  /*dc90*/  LDSM.16.M88.4 R208, [R225+0xe080] ;  /* 0x00e08000e1d0783b */ /* 0x000eae0000000200 */
[----:B------:R-:W-:Y:S01]  /*dca0*/  HMMA.16816.F32.BF16 R52, R200, R178, R52 ;  /* 0x000000b2c834723c */ /* 0x000fe20000041834 */
[----:B------:R-:W3:Y:S05]  /*dcb0*/  LDSM.16.M88.4 R176, [R229] ;  /* 0x00000000e5b0783b */ /* 0x000eea0000000200 */
[----:B------:R-:W-:Y:S02]  /*dcc0*/  LDSM.16.M88.4 R200, [R224+0xc080] ;  /* 0x00c08000e0c8783b */ /* 0x000fe40000000200 */
[-C--:B-1----:R-:W-:Y:S08]  /*dcd0*/  HMMA.16816.F32.BF16 R8, R196, R204.reuse, R8 ;  /* 0x000000ccc408723c */ /* 0x082ff00000041808 */
[C---:B--2---:R-:W-:Y:S08]  /*dce0*/  HMMA.16816.F32.BF16 R12, R208.reuse, R204, R12 ;  /* 0x000000ccd00c723c */ /* 0x044ff0000004180c */
        /* <DEDUP_REMOVED lines=11> */
[----:B------:R-:W2:Y:S07]  /*dda0*/  LDSM.16.M88.4 R208, [R224+0xe080] ;  /* 0x00e08000e0d0783b */ /* 0x000eae0000000200 */
[----:B------:R-:W-:Y:S01]  /*ddb0*/  HMMA.16816.F32.BF16 R52, R196, R178, R52 ;  /* 0x000000b2c434723c */ /* 0x000fe20000041834 */
[----:B------:R-:W3:Y:S05]  /*ddc0*/  LDSM.16.M88.4 R176, [R222+0x7880] ;  /* 0x00788000deb0783b */ /* 0x000eea0000000200 */
        /* <DEDUP_REMOVED lines=11> */
[-C--:B---3--:R-:W-:Y:S08]  /*de80*/  HMMA.16816.F32.BF16 R40, R200, R176.reuse, R40 ;  /* 0x000000b0c828723c */ /* 0x088ff00000041828 */
[C---:B------:R-:W-:Y:S08]  /*de90*/  HMMA.16816.F32.BF16 R44, R208.reuse, R176, R44 ;  /* 0x000000b0d02c723c */ /* 0x040ff0000004182c */
[-C--:B------:R-:W-:Y:S01]  /*dea0*/  HMMA.16816.F32.BF16 R48, R208, R178.reuse, R48 ;  /* 0x000000b2d030723c */ /* 0x080fe20000041830 */
[----:B------:R-:W3:Y:S07]  /*deb0*/  LDSM.16.M88.4 R208, [R221+0x2000] ;  /* 0x00200000ddd0783b */ /* 0x000eee0000000200 */
[----:B------:R-:W-:Y:S01]  /*dec0*/  HMMA.16816.F32.BF16 R52, R200, R178, R52 ;  /* 0x000000b2c834723c */ /* 0x000fe20000041834 */
[----:B------:R-:W4:Y:S05]  /*ded0*/  LDL R200, [R1+0x88] ;  /* 0x0000880001c87983 */ /* 0x000f2a0000100800 */
[----:B------:R-:W4:Y:S02]  /*dee0*/  LDL R201, [R1+0x74] ;  /* 0x0000740001c97983 */ /* 0x000f240000100800 */
[-C--:B-1----:R-:W-:Y:S03]  /*def0*/  HMMA.16816.F32.BF16 R8, R196, R204.reuse, R8 ;  /* 0x000000ccc408723c */ /* 0x082fe60000041808 */
[----:B------:R-:W1:Y:S01]  /*df00*/  LDSM.16.M88.4 R176, [R221+0x2800] ;  /* 0x00280000ddb0783b */ /* 0x000e620000000200 */
[----:B------:R-:W-:Y:S04]  /*df10*/  DEPBAR.LE SB0, 0x0 ;  /* 0x000080000000791a */ /* 0x000fe80000000000 */
[C---:B--2---:R-:W-:Y:S01]  /*df20*/  HMMA.16816.F32.BF16 R12, R212.reuse, R204, R12 ;  /* 0x000000ccd40c723c */ /* 0x044fe2000004180c */
[----:B------:R-:W-:Y:S07]  /*df30*/  BAR.SYNC.DEFER_BLOCKING 0x0 ;  /* 0x0000000000007b1d */ /* 0x000fee0000010000 */
[-C--:B------:R-:W-:Y:S08]  /*df40*/  HMMA.16816.F32.BF16 R16, R212, R206.reuse, R16 ;  /* 0x000000ced410723c */ /* 0x080ff00000041810 */
[C---:B------:R-:W-:Y:S08]  /*df50*/  HMMA.16816.F32.BF16 R20, R196.reuse, R206, R20 ;  /* 0x000000cec414723c */ /* 0x040ff00000041814 */
[-C--:B---3--:R-:W-:Y:S01]  /*df60*/  HMMA.16816.F32.BF16 R24, R196, R208.reuse, R24 ;  /* 0x000000d0c418723c */ /* 0x088fe20000041818 */
[----:B------:R-:W-:Y:S01]  /*df70*/  @!PT LDS RZ, [RZ] ;  /* 0x00000000fffff984 */ /* 0x000fe20000000800 */
[----:B------:R-:W-:Y:S01]  /*df80*/  @!PT LDS RZ, [RZ] ;  /* 0x00000000fffff984 */ /* 0x000fe20000000800 */
[----:B------:R-:W-:Y:S01]  /*df90*/  @!PT LDS RZ, [RZ] ;  /* 0x00000000fffff984 */ /* 0x000fe20000000800 */
[----:B------:R2:W-:Y:S05]  /*dfa0*/  @P0 LDGSTS.E.BYPASS.LTC128B.128 [R234+0x5080], [R2.64], !P4 ;  /* 0x0508000002ea0fae */ /* 0x0005ea000e101d46 */
[----:B------:R2:W-:Y:S02]  /*dfb0*/  @P0 LDGSTS.E.BYPASS.LTC128B.128 [R234+0x6880], [R2.64+0x80], !P3 ;  /* 0x0688008002ea0fae */ /* 0x0005e4000d901d46 */
[C---:B------:R-:W-:Y:S08]  /*dfc0*/  HMMA.16816.F32.BF16 R28, R212.reuse, R208, R28 ;  /* 0x000000d0d41c723c */ /* 0x040ff0000004181c */
[-C--:B------:R-:W-:Y:S08]  /*dfd0*/  HMMA.16816.F32.BF16 R32, R212, R210.reuse, R32 ;  /* 0x000000d2d420723c */ /* 0x080ff00000041820 */
[C---:B------:R-:W-:Y:S08]  /*dfe0*/  HMMA.16816.F32.BF16 R36, R196.reuse, R210, R36 ;  /* 0x000000d2c424723c */ /* 0x040ff00000041824 */
[-C--:B-1----:R-:W-:Y:S08]  /*dff0*/  HMMA.16816.F32.BF16 R40, R196, R176.reuse, R40 ;  /* 0x000000b0c428723c */ /* 0x082ff00000041828 */
[C---:B------:R-:W-:Y:S07]  /*e000*/  HMMA.16816.F32.BF16 R44, R212.reuse, R176, R44 ;  /* 0x000000b0d42c723c */ /* 0x040fee000004182c */
[----:B------:R-:W-:Y:S01]  /*e010*/  @P0 IADD3 R176, P1, R6, R7, RZ ;  /* 0x0000000706b00210 */ /* 0x000fe20007f3e0ff */
[--C-:B------:R-:W-:Y:S01]  /*e020*/  @P0 IMAD.X R7, R3, 0x1, R0.reuse, P2 ;  /* 0x0000000103070824 */ /* 0x100fe200010e0600 */
[-C--:B------:R-:W-:Y:S01]  /*e030*/  HMMA.16816.F32.BF16 R48, R212, R178.reuse, R48 ;  /* 0x000000b2d430723c */ /* 0x080fe20000041830 */
[----:B--2---:R-:W1:Y:S02]  /*e040*/  SHFL.IDX PT, R3, R171, RZ, 0x1c1f ;  /* 0x001c1fffab037589 */ /* 0x004e6400000e0000 */
[----:B------:R-:W-:Y:S02]  /*e050*/  @P0 IMAD.X R177, R7, 0x1, R0, P1 ;  /* 0x0000000107b10824 */ /* 0x000fe400008e0600 */
[----:B------:R-:W-:Y:S01]  /*e060*/  IMAD R0, R235, -0x30, RZ ;  /* 0xffffffd0eb007824 */ /* 0x000fe200078e02ff */
[----:B------:R1:W-:Y:S02]  /*e070*/  @P0 LDGSTS.E.BYPASS.LTC128B.128 [R234+0x5880], [R6.64], !P4 ;  /* 0x0588000006ea0fae */ /* 0x0003e4000e101d46 */
[----:B------:R-:W-:Y:S03]  /*e080*/  HMMA.16816.F32.BF16 R52, R196, R178, R52 ;  /* 0x000000b2c434723c */ /* 0x000fe60000041834 */
[----:B------:R1:W-:Y:S05]  /*e090*/  @P0 LDGSTS.E.BYPASS.LTC128B.128 [R234+0x7080], [R6.64+0x80], !P3 ;  /* 0x0708008006ea0fae */ /* 0x0003ea000d901d46 */
[----:B------:R2:W-:Y:S05]  /*e0a0*/  @P0 LDGSTS.E.BYPASS.LTC128B.128 [R234+0x6080], [R176.64], !P4 ;  /* 0x06080000b0ea0fae */ /* 0x0005ea000e101d46 */
[----:B------:R2:W-:Y:S01]  /*e0b0*/  @P0 LDGSTS.E.BYPASS.LTC128B.128 [R234+0x7880], [R176.64+0x80], !P3 ;  /* 0x07880080b0ea0fae */ /* 0x0005e2000d901d46 */
[----:B------:R-:W-:Y:S04]  /*e0c0*/  ISETP.GE.AND P3, PT, R238, 0x1, PT ;  /* 0x00000001ee00780c */ /* 0x000fe80003f66270 */
[----:B------:R-:W0:Y:S01]  /*e0d0*/  LDGDEPBAR ;  /* 0x00000000000079af */ /* 0x000e220000000000 */
[----:B----4-:R-:W-:Y:S04]  /*e0e0*/  IADD3 R179, -R200, 0x1, R0 ;  /* 0x00000001c8b37810 */ /* 0x010fe80007ffe100 */
[----:B------:R-:W-:Y:S04]  /*e0f0*/  IADD3 R179, -R201, R179, R5 ;  /* 0x000000b3c9b37210 */ /* 0x000fe80007ffe105 */
[C---:B------:R-:W-:Y:S02]  /*e100*/  IADD3 R178, R179.reuse, c[0x0][0x328], RZ ;  /* 0x0000ca00b3b27a10 */ /* 0x040fe40007ffe0ff */
[----:B------:R-:W-:Y:S03]  /*e110*/  IADD3 R179, R179, UR4, RZ ;  /* 0x00000004b3b37c10 */ /* 0x000fe6000fffe0ff */
[C---:B-1----:R-:W-:Y:S02]  /*e120*/  IMAD.IADD R6, R3.reuse, 0x1, R178 ;  /* 0x0000000103067824 */ /* 0x042fe400078e02b2 */
[----:B------:R-:W-:Y:S01]  /*e130*/  IMAD.IADD R2, R3, 0x1, R179 ;  /* 0x0000000103027824 */ /* 0x000fe200078e02b3 */
[----:B------:R-:W-:-:S05]  /*e140*/  @!P3 BRA `(.L_x_1213) ;  /* 0x000001800000b947 */ /* 0x000fca0003800000 */
[----:B--2---:R-:W-:Y:S01]  /*e150*/  IADD3 R3, -R201, R5, R3 ;  /* 0x00000005c9037210 */ /* 0x004fe20007ffe103 */
        /* <DEDUP_REMOVED lines=12> */
.L_x_1215:
[----:B------:R-:W-:Y:S04]  /*e220*/  MOV R4, c[0x0][0x32c] ;  /* 0x0000cb0000047a02 */ /* 0x000fe80000000f00 */
[----:B------:R-:W-:Y:S11]  /*e230*/  ISETP.NE.AND P0, PT, R4, 0x1, PT ;  /* 0x000000010400780c */ /* 0x000ff60003f05270 */
[----:B------:R-:W-:Y:S02]  /*e240*/  @!UPT UIADD3 URZ, URZ, URZ, URZ ;  /* 0x0000003f3f3ff290 */ /* 0x000fe4000fffe03f */
[----:B------:R-:W-:Y:S05]  /*e250*/  @P0 IMAD.HI.U32 R4, R3, c[0x0][0x330], RZ ;  /* 0x0000cc0003040a27 */ /* 0x000fea00078e00ff */
[----:B------:R-:W-:Y:S02]  /*e260*/  @P0 SHF.R.U32.HI R3, RZ, c[0x0][0x334], R4 ;  /* 0x0000cd00ff030a19 */ /* 0x000fe40000011604 */
.L_x_1216:
[----:B------:R-:W-:Y:S05]  /*e270*/  BSYNC B0 ;  /* 0x0000000000007941 */ /* 0x000fea0003800000 */
.L_x_1214:
[----:B------:R-:W-:Y:S04]  /*e280*/  IMAD.IADD R4, R0, 0x1, -R200 ;  /* 0x0000000100047824 */ /* 0x000fe800078e0ac8 */
[----:B------:R-:W-:Y:S05]  /*e290*/  IMAD R3, R3, c[0x0][0x32c], R4 ;  /* 0x0000cb0003037a24 */ /* 0x000fea00078e0204 */
[----:B------:R-:W-:Y:S02]  /*e2a0*/  IADD3 R4, R3, c[0x0][0x32c], RZ ;  /* 0x0000cb0003047a10 */ /* 0x000fe40007ffe0ff */
[----:B------:R-:W-:Y:S02]  /*e2b0*/  IMNMX R2, R2, R3, !PT ;  /* 0x0000000302027217 */ /* 0x000fe40007800200 */
[----:B------:R-:W-:Y:S02]  /*e2c0*/  IMNMX R6, R6, R4, PT ;  /* 0x0000000406067217 */ /* 0x000fe40003800200 */
.L_x_1213:
[----:B--2---:R-:W1:Y:S02]  /*e2d0*/  SHFL.IDX PT, R4, R171, 0x1, 0x1c1f ;  /* 0x003c1f00ab047f89 */ /* 0x004e6400000e0000 */
[-C--:B-1----:R-:W-:Y:S02]  /*e2e0*/  IADD3 R7, R178, R4.reuse, RZ ;  /* 0x00000004b2077210 */ /* 0x082fe40007ffe0ff */
[----:B------:R-:W-:Y:S01]  /*e2f0*/  IADD3 R3, R179, R4, RZ ;  /* 0x00000004b3037210 */ /* 0x000fe20007ffe0ff */
        /* <DEDUP_REMOVED lines=14> */
.L_x_1219:
[----:B------:R-:W-:Y:S04]  /*e3e0*/  MOV R169, c[0x0][0x32c] ;  /* 0x0000cb0000a97a02 */ /* 0x000fe80000000f00 */
[----:B------:R-:W-:Y:S11]  /*e3f0*/  ISETP.NE.AND P0, PT, R169, 0x1, PT ;  /* 0x00000001a900780c */ /* 0x000ff60003f05270 */
[----:B------:R-:W-:Y:S02]  /*e400*/  @!UPT UIADD3 URZ, URZ, URZ, URZ ;  /* 0x0000003f3f3ff290 */ /* 0x000fe4000fffe03f */
[----:B------:R-:W-:Y:S05]  /*e410*/  @P0 IMAD.HI.U32 R169, R4, c[0x0][0x330], RZ ;  /* 0x0000cc0004a90a27 */ /* 0x000fea00078e00ff */
[----:B------:R-:W-:Y:S02]  /*e420*/  @P0 SHF.R.U32.HI R4, RZ, c[0x0][0x334], R169 ;  /* 0x0000cd00ff040a19 */ /* 0x000fe400000116a9 */
.L_x_1220:
[----:B------:R-:W-:Y:S05]  /*e430*/  BSYNC B0 ;  /* 0x0000000000007941 */ /* 0x000fea0003800000 */
.L_x_1218:
[----:B------:R-:W-:Y:S04]  /*e440*/  IMAD.IADD R169, R0, 0x1, -R200 ;  /* 0x0000000100a97824 */ /* 0x000fe800078e0ac8 */
[----:B------:R-:W-:Y:S05]  /*e450*/  IMAD R4, R4, c[0x0][0x32c], R169 ;  /* 0x0000cb0004047a24 */ /* 0x000fea00078e02a9 */
[----:B------:R-:W-:Y:S02]  /*e460*/  IADD3 R169, R4, c[0x0][0x32c], RZ ;  /* 0x0000cb0004a97a10 */ /* 0x000fe40007ffe0ff */
[----:B------:R-:W-:Y:S02]  /*e470*/  IMNMX R3, R3, R4, !PT ;  /* 0x0000000403037217 */ /* 0x000fe40007800200 */
[----:B------:R-:W-:Y:S02]  /*e480*/  IMNMX R7, R7, R169, PT ;  /* 0x000000a907077217 */ /* 0x000fe40003800200 */
.L_x_1217:
[----:B------:R-:W1:Y:S02]  /*e490*/  SHFL.IDX PT, R170, R171, 0x2, 0x1c1f ;  /* 0x005c1f00abaa7f89 */ /* 0x000e6400000e0000 */
        /* <DEDUP_REMOVED lines=16> */
.L_x_1223:
[----:B------:R-:W-:Y:S04]  /*e5a0*/  MOV R175, c[0x0][0x32c] ;  /* 0x0000cb0000af7a02 */ /* 0x000fe80000000f00 */
[----:B------:R-:W-:Y:S11]  /*e5b0*/  ISETP.NE.AND P0, PT, R175, 0x1, PT ;  /* 0x00000001af00780c */ /* 0x000ff60003f05270 */
[----:B------:R-:W-:Y:S02]  /*e5c0*/  @!UPT UIADD3 URZ, URZ, URZ, URZ ;  /* 0x0000003f3f3ff290 */ /* 0x000fe4000fffe03f */
[----:B------:R-:W-:Y:S05]  /*e5d0*/  @P0 IMAD.HI.U32 R175, R170, c[0x0][0x330], RZ ;  /* 0x0000cc00aaaf0a27 */ /* 0x000fea00078e00ff */
[----:B------:R-:W-:Y:S02]  /*e5e0*/  @P0 SHF.R.U32.HI R170, RZ, c[0x0][0x334], R175 ;  /* 0x0000cd00ffaa0a19 */ /* 0x000fe400000116af */
.L_x_1224:
[----:B------:R-:W-:Y:S05]  /*e5f0*/  BSYNC B0 ;  /* 0x0000000000007941 */ /* 0x000fea0003800000 */
.L_x_1222:
[----:B------:R-:W-:Y:S04]  /*e600*/  IMAD.IADD R175, R0, 0x1, -R200 ;  /* 0x0000000100af7824 */ /* 0x000fe800078e0ac8 */
[----:B------:R-:W-:Y:S05]  /*e610*/  IMAD R170, R170, c[0x0][0x32c], R175 ;  /* 0x0000cb00aaaa7a24 */ /* 0x000fea00078e02af */
[----:B------:R-:W-:Y:S02]  /*e620*/  IADD3 R175, R170, c[0x0][0x32c], RZ ;  /* 0x0000cb00aaaf7a10 */ /* 0x000fe40007ffe0ff */
[----:B------:R-:W-:Y:S02]  /*e630*/  IMNMX R4, R4, R170, !PT ;  /* 0x000000aa04047217 */ /* 0x000fe40007800200 */
[----:B------:R-:W-:Y:S02]  /*e640*/  IMNMX R169, R169, R175, PT ;  /* 0x000000afa9a97217 */ /* 0x000fe40003800200 */
.L_x_1221:
[C---:B------:R-:W-:Y:S02]  /*e650*/  ISETP.GE.AND P2, PT, R0.reuse, 0x9, PT ;  /* 0x000000090000780c */ /* 0x040fe40003f46270 */
[----:B------:R-:W-:Y:S02]  /*e660*/  ISETP.GE.AND P1, PT, R0, 0xa, PT ;  /* 0x0000000a0000780c */ /* 0x000fe40003f26270 */
[----:B------:R-:W-:Y:S02]  /*e670*/  ISETP.GT.AND P0, PT, R2, 0x8, !P2 ;  /* 0x000000080200780c */ /* 0x000fe40005704270 */
[----:B------:R-:W-:Y:S02]  /*e680*/  P2R R196, PR, RZ, 0x4 ;  /* 0x00000004ffc47803 */ /* 0x000fe40000000000 */
[----:B------:R-:W-:Y:S02]  /*e690*/  ISETP.LT.OR P0, PT, R6, 0x9, P0 ;  /* 0x000000090600780c */ /* 0x000fe40000701670 */
[----:B------:R-:W-:Y:S02]  /*e6a0*/  P2R R170, PR, RZ, 0x2 ;  /* 0x00000002ffaa7803 */ /* 0x000fe40000000000 */
[----:B------:R-:W-:Y:S02]  /*e6b0*/  FSEL R197, R20, -INF , !P0 ;  /* 0xff80000014c57808 */ /* 0x000fe40004000000 */
[----:B------:R-:W-:Y:S02]  /*e6c0*/  ISETP.GT.AND P0, PT, R2, 0x9, !P1 ;  /* 0x000000090200780c */ /* 0x000fe40004f04270 */
[----:B------:R-:W-:Y:S02]  /*e6d0*/  ISETP.GE.AND P5, PT, R0, 0x21, PT ;  /* 0x000000210000780c */ /* 0x000fe40003fa6270 */
[----:B------:R-:W-:Y:S02]  /*e6e0*/  ISETP.LT.OR P0, PT, R6, 0xa, P0 ;  /* 0x0000000a0600780c */ /* 0x000fe40000701670 */
[C---:B------:R-:W-:Y:S02]  /*e6f0*/  ISETP.GE.AND P4, PT, R0.reuse, 0x22, PT ;  /* 0x000000220000780c */ /* 0x040fe40003f86270 */
[----:B------:R-:W-:Y:S02]  /*e700*/  FSEL R198, R21, -INF , !P0 ;  /* 0xff80000015c67808 */ /* 0x000fe40004000000 */
[----:B------:R-:W-:Y:S02]  /*e710*/  ISETP.GT.AND P0, PT, R3, 0x8, !P2 ;  /* 0x000000080300780c */ /* 0x000fe40005704270 */
[C---:B------:R-:W-:Y:S02]  /*e720*/  ISETP.GE.AND P2, PT, R0.reuse, 0x11, PT ;  /* 0x000000110000780c */ /* 0x040fe40003f46270 */
[----:B------:R-:W-:Y:S02]  /*e730*/  ISETP.LT.OR P0, PT, R7, 0x9, P0 ;  /* 0x000000090700780c */ /* 0x000fe40000701670 */
[----:B------:R-:W-:Y:S02]  /*e740*/  ISETP.GE.AND P3, PT, R0, 0x29, PT ;  /* 0x000000290000780c */ /* 0x000fe40003f66270 */
[----:B------:R-:W-:Y:S02]  /*e750*/  FSEL R199, R22, -INF , !P0 ;  /* 0xff80000016c77808 */ /* 0x000fe40004000000 */
[----:B------:R-:W-:Y:S02]  /*e760*/  ISETP.GT.AND P0, PT, R3, 0x9, !P1 ;  /* 0x000000090300780c */ /* 0x000fe40004f04270 */
[----:B------:R-:W-:Y:S02]  /*e770*/  ISETP.GE.AND P1, PT, R0, 0x12, PT ;  /* 0x000000120000780c */ /* 0x000fe40003f26270 */
        /* <DEDUP_REMOVED lines=8> */
[----:B------:R-:W-:Y:S04]  /*e800*/  ISETP.GT.AND P0, PT, R2, 0x11, !P1 ;  /* 0x000000110200780c */ /* 0x000fe80004f04270 */
[----:B------:R-:W-:Y:S04]  /*e810*/  ISETP.LT.OR P0, PT, R6, 0x12, P0 ;  /* 0x000000120600780c */ /* 0x000fe80000701670 */
        /* <DEDUP_REMOVED lines=17> */
[----:B------:R-:W-:Y:S02]  /*e930*/  ISETP.GT.AND P0, PT, R3, 0x18, !P2 ;  /* 0x000000180300780c */ /* 0x000fe40005704270 */
[----:B------:R-:W-:Y:S02]  /*e940*/  ISETP.GE.AND P2, PT, R0, 0x1, PT ;  /* 0x000000010000780c */ /* 0x000fe40003f46270 */
[----:B------:R-:W-:Y:S04]  /*e950*/  ISETP.LT.OR P0, PT, R7, 0x19, P0 ;  /* 0x000000190700780c */ /* 0x000fe80000701670 */
[----:B------:R-:W-:Y:S02]  /*e960*/  FSEL R210, R38, -INF , !P0 ;  /* 0xff80000026d27808 */ /* 0x000fe40004000000 */
[----:B------:R-:W-:Y:S02]  /*e970*/  ISETP.GT.AND P0, PT, R3, 0x19, !P1 ;  /* 0x000000190300780c */ /* 0x000fe40004f04270 */
[----:B------:R-:W-:Y:S02]  /*e980*/  ISETP.GE.AND P1, PT, R0, 0x2, PT ;  /* 0x000000020000780c */ /* 0x000fe40003f26270 */
        /* <DEDUP_REMOVED lines=33> */
[----:B------:R-:W-:Y:S04]  /*eba0*/  ISETP.GT.AND P0, PT, R3, 0x28, !P3 ;  /* 0x000000280300780c */ /* 0x000fe80005f04270 */
[----:B------:R-:W-:Y:S04]  /*ebb0*/  ISETP.LT.OR P0, PT, R7, 0x29, P0 ;  /* 0x000000290700780c */ /* 0x000fe80000701670 */
[----:B------:R-:W-:Y:S02]  /*ebc0*/  FSEL R251, R54, -INF , !P0 ;  /* 0xff80000036fb7808 */ /* 0x000fe40004000000 */
[----:B------:R-:W-:Y:S04]  /*ebd0*/  ISETP.GT.AND P0, PT, R3, 0x29, !P6 ;  /* 0x000000290300780c */ /* 0x000fe80007704270 */
[----:B------:R-:W-:Y:S01]  /*ebe0*/  ISETP.LT.OR P0, PT, R7, 0x2a, P0 ;  /* 0x0000002a0700780c */ /* 0x000fe20000701670 */
[--C-:B-1----:R-:W-:Y:S03]  /*ebf0*/  IMAD.IADD R7, R178, 0x1, R2.reuse ;  /* 0x00000001b2077824 */ /* 0x102fe600078e0202 */
[----:B------:R-:W-:Y:S01]  /*ec00*/  FSEL R176, R55, -INF , !P0 ;  /* 0xff80000037b07808 */ /* 0x000fe20004000000 */
[----:B------:R-:W-:Y:S01]  /*ec10*/  IMAD.IADD R6, R179, 0x1, R2 ;  /* 0x00000001b3067824 */ /* 0x000fe200078e0202 */
[----:B------:R-:W-:Y:S04]  /*ec20*/  ISETP.GT.AND P0, PT, R4, 0x1, !P1 ;  /* 0x000000010400780c */ /* 0x000fe80004f04270 */
[----:B------:R-:W-:Y:S04]  /*ec30*/  ISETP.LT.OR P0, PT, R169, 0x2, P0 ;  /* 0x00000002a900780c */ /* 0x000fe80000701670 */
[----:B------:R-:W-:Y:S02]  /*ec40*/  FSEL R13, R13, -INF , !P0 ;  /* 0xff8000000d0d7808 */ /* 0x000fe40004000000 */
[----:B------:R-:W-:Y:S04]  /*ec50*/  ISETP.NE.AND P0, PT, R196, RZ, PT ;  /* 0x000000ffc400720c */ /* 0x000fe80003f05270 */
[----:B------:R-:W-:Y:S04]  /*ec60*/  ISETP.GT.AND P0, PT, R4, 0x8, !P0 ;  /* 0x000000080400780c */ /* 0x000fe80004704270 */
[C---:B------:R-:W-:Y:S04]  /*ec70*/  ISETP.LT.OR P0, PT, R169.reuse, 0x9, P0 ;  /* 0x00000009a900780c */ /* 0x040fe80000701670 */
[----:B------:R-:W-:Y:S02]  /*ec80*/  FSEL R16, R16, -INF , !P0 ;  /* 0xff80000010107808 */ /* 0x000fe40004000000 */
[----:B------:R-:W-:Y:S04]  /*ec90*/  ISETP.NE.AND P0, PT, R170, RZ, PT ;  /* 0x000000ffaa00720c */ /* 0x000fe80003f05270 */
[C---:B------:R-:W-:Y:S04]  /*eca0*/  ISETP.GT.AND P0, PT, R4.reuse, 0x9, !P0 ;  /* 0x000000090400780c */ /* 0x040fe80004704270 */
        /* <DEDUP_REMOVED lines=28> */
[C---:B------:R-:W-:Y:S04]  /*ee70*/  ISETP.LT.OR P0, PT, R169.reuse, 0x1, P0 ;  /* 0x00000001a900780c */ /* 0x040fe80000701670 */
[----:B------:R-:W-:Y:S02]  /*ee80*/  FSEL R12, R12, -INF , !P0 ;  /* 0xff8000000c0c7808 */ /* 0x000fe40004000000 */
        /* <DEDUP_REMOVED lines=19> */
.L_x_1227:
[----:B------:R-:W-:Y:S04]  /*efc0*/  MOV R3, c[0x0][0x32c] ;  /* 0x0000cb0000037a02 */ /* 0x000fe80000000f00 */
[----:B------:R-:W-:Y:S11]  /*efd0*/  ISETP.NE.AND P0, PT, R3, 0x1, PT ;  /* 0x000000010300780c */ /* 0x000ff60003f05270 */
[----:B------:R-:W-:Y:S02]  /*efe0*/  @!UPT UIADD3 URZ, URZ, URZ, URZ ;  /* 0x0000003f3f3ff290 */ /* 0x000fe4000fffe03f */
[----:B------:R-:W-:Y:S05]  /*eff0*/  @P0 IMAD.HI.U32 R3, R2, c[0x0][0x330], RZ ;  /* 0x0000cc0002030a27 */ /* 0x000fea00078e00ff */
[----:B------:R-:W-:Y:S02]  /*f000*/  @P0 SHF.R.U32.HI R2, RZ, c[0x0][0x334], R3 ;  /* 0x0000cd00ff020a19 */ /* 0x000fe40000011603 */
.L_x_1228:
[----:B------:R-:W-:Y:S05]  /*f010*/  BSYNC B0 ;  /* 0x0000000000007941 */ /* 0x000fea0003800000 */
.L_x_1226:
[----:B------:R-:W-:Y:S04]  /*f020*/  IMAD.IADD R0, R0, 0x1, -R200 ;  /* 0x0000000100007824 */ /* 0x000fe800078e0ac8 */
[----:B------:R-:W-:Y:S05]  /*f030*/  IMAD R2, R2, c[0x0][0x32c], R0 ;  /* 0x0000cb0002027a24 */ /* 0x000fea00078e0200 */
[----:B------:R-:W-:Y:S02]  /*f040*/  IADD3 R0, R2, c[0x0][0x32c], RZ ;  /* 0x0000cb0002007a10 */ /* 0x000fe40007ffe0ff */
[----:B------:R-:W-:Y:S02]  /*f050*/  IMNMX R6, R6, R2, !PT ;  /* 0x0000000206067217 */ /* 0x000fe40007800200 */
[----:B------:R-:W-:Y:S02]  /*f060*/  IMNMX R7, R7, R0, PT ;  /* 0x0000000007077217 */ /* 0x000fe40003800200 */
.L_x_1225:
        /* <DEDUP_REMOVED lines=14> */
[----:B------:R-:W-:Y:S02]  /*f150*/  ISETP.GT.AND P0, PT, R6, RZ, !P2 ;  /* 0x000000ff0600720c */ /* 0x000fe40005704270 */
[----:B------:R-:W-:Y:S02]  /*f160*/  FMNMX.FTZ R0, R208, R0, !PT ;  /* 0x00000000d0007209 */ /* 0x000fe40007810000 */
[----:B------:R-:W-:Y:S02]  /*f170*/  FMNMX.FTZ R2, R210, R2, !PT ;  /* 0x00000002d2027209 */ /* 0x000fe40007810000 */
[----:B------:R-:W-:Y:S02]  /*f180*/  FMNMX.FTZ R0, R244, R0, !PT ;  /* 0x00000000f4007209 */ /* 0x000fe40007810000 */
[----:B------:R-:W-:Y:S02]  /*f190*/  ISETP.LT.OR P0, PT, R7, 0x1, P0 ;  /* 0x000000010700780c */ /* 0x000fe40000701670 */
[----:B------:R-:W-:Y:S02]  /*f1a0*/  FMNMX.FTZ R0, R245, R0, !PT ;  /* 0x00000000f5007209 */ /* 0x000fe40007810000 */
[----:B------:R-:W-:Y:S02]  /*f1b0*/  FMNMX.FTZ R2, R212, R2, !PT ;  /* 0x00000002d4027209 */ /* 0x000fe40007810000 */
[----:B------:R-:W-:Y:S02]  /*f1c0*/  FMNMX.FTZ R0, R249, R0, !PT ;  /* 0x00000000f9007209 */ /* 0x000fe40007810000 */
[----:B------:R-:W-:Y:S02]  /*f1d0*/  FSEL R14, R14, -INF , !P0 ;  /* 0xff8000000e0e7808 */ /* 0x000fe40004000000 */
[----:B------:R-:W-:Y:S02]  /*f1e0*/  FMNMX.FTZ R0, R175, R0, !PT ;  /* 0x00000000af007209 */ /* 0x000fe40007810000 */
        /* <DEDUP_REMOVED lines=10> */
[----:B------:R-:W-:Y:S02]  /*f290*/  FMNMX.FTZ R2, R176, R2, !PT ;  /* 0x00000002b0027209 */ /* 0x000fe40007810000 */
[----:B------:R-:W-:Y:S02]  /*f2a0*/  ISETP.LT.OR P0, PT, R7, 0x9, P0 ;  /* 0x000000090700780c */ /* 0x000fe40000701670 */
[----:B------:R-:W-:Y:S02]  /*f2b0*/  FMNMX.FTZ R4, R13, R4, !PT ;  /* 0x000000040d047209 */ /* 0x000fe40007810000 */
[----:B------:R-:W-:Y:S02]  /*f2c0*/  FSEL R18, R18, -INF , !P0 ;  /* 0xff80000012127808 */ /* 0x000fe40004000000 */
[----:B------:R-:W-:Y:S02]  /*f2d0*/  ISETP.NE.AND P0, PT, R170, RZ, PT ;  /* 0x000000ffaa00720c */ /* 0x000fe40003f05270 */
[----:B-1----:R-:W-:Y:S02]  /*f2e0*/  FMNMX.FTZ R0, R0, R3, !PT ;  /* 0x0000000300007209 */ /* 0x002fe40007810000 */
[----:B------:R-:W1:Y:S01]  /*f2f0*/  SHFL.BFLY PT, R3, R2, 0x2, 0x1f ;  /* 0x0c401f0002037f89 */ /* 0x000e6200000e0000 */
[----:B------:R-:W-:Y:S02]  /*f300*/  FMNMX.FTZ R9, R16, R4, !PT ;  /* 0x0000000410097209 */ /* 0x000fe40007810000 */
[----:B------:R-:W-:Y:S02]  /*f310*/  ISETP.GT.AND P0, PT, R6, 0x9, !P0 ;  /* 0x000000090600780c */ /* 0x000fe40004704270 */
[----:B------:R-:W-:Y:S02]  /*f320*/  ISETP.NE.AND P1, PT, R21, RZ, PT ;  /* 0x000000ff1500720c */ /* 0x000fe40003f25270 */
[----:B------:R-:W-:Y:S01]  /*f330*/  ISETP.LT.OR P0, PT, R7, 0xa, P0 ;  /* 0x0000000a0700780c */ /* 0x000fe20000701670 */
[----:B------:R-:W2:Y:S01]  /*f340*/  SHFL.BFLY PT, R4, R0, 0x1, 0x1f ;  /* 0x0c201f0000047f89 */ /* 0x000ea200000e0000 */
[----:B------:R-:W-:Y:S02]  /*f350*/  ISETP.NE.AND P2, PT, R20, RZ, PT ;  /* 0x000000ff1400720c */ /* 0x000fe40003f45270 */
        /* <DEDUP_REMOVED lines=11> */
[----:B--2---:R-:W-:Y:S02]  /*f410*/  FMNMX.FTZ R171, R0, R4, !PT ;  /* 0x0000000400ab7209 */ /* 0x004fe40007810000 */
[----:B------:R-:W1:Y:S01]  /*f420*/  SHFL.BFLY PT, R4, R3, 0x1, 0x1f ;  /* 0x0c201f0003047f89 */ /* 0x000e6200000e0000 */
[----:B------:R-:W-:Y:S02]  /*f430*/  ISETP.LT.OR P0, PT, R7, 0x12, P0 ;  /* 0x000000120700780c */ /* 0x000fe40000701670 */
[----:B------:R-:W-:Y:S01]  /*f440*/  FMUL.FTZ R179, R171, c[0x0][0x2d0] ;  /* 0x0000b400abb37a20 */ /* 0x000fe20000410000 */
[----:B------:R-:W-:Y:S02]  /*f450*/  FMNMX.FTZ R9, R215, R9, !PT ;  /* 0x00000009d7097209 */ /* 0x000fe40007810000 */
[----:B------:R-:W-:Y:S02]  /*f460*/  FSEL R214, R31, -INF , !P0 ;  /* 0xff8000001fd67808 */ /* 0x000fe40004000000 */
[----:B------:R-:W-:Y:S02]  /*f470*/  ISETP.GT.AND P0, PT, R6, 0x18, !P1 ;  /* 0x000000180600780c */ /* 0x000fe40004f04270 */
[----:B------:R-:W-:Y:S02]  /*f480*/  FMNMX.FTZ R9, R237, R9, !PT ;  /* 0x00000009ed097209 */ /* 0x000fe40007810000 */
[----:B------:R-:W-:Y:S02]  /*f490*/  ISETP.LT.OR P0, PT, R7, 0x19, P0 ;  /* 0x000000190700780c */ /* 0x000fe40000701670 */
[----:B------:R-:W-:Y:S02]  /*f4a0*/  FMNMX.FTZ R2, R250, R9, !PT ;  /* 0x00000009fa027209 */ /* 0x000fe40007810000 */
[----:B------:R-:W-:Y:S02]  /*f4b0*/  FSEL R238, R34, -INF , !P0 ;  /* 0xff80000022ee7808 */ /* 0x000fe40004000000 */
[----:B------:R-:W-:Y:S02]  /*f4c0*/  ISETP.GT.AND P0, PT, R6, 0x19, !P2 ;  /* 0x000000190600780c */ /* 0x000fe40005704270 */
[----:B------:R-:W-:Y:S02]  /*f4d0*/  FSETP.NEU.FTZ.AND P2, PT, R171, -INF , PT ;  /* 0xff800000ab00780b */ /* 0x000fe40003f5d000 */
[----:B------:R-:W-:Y:S02]  /*f4e0*/  FMNMX.FTZ R0, R252, R2, !PT ;  /* 0x00000002fc007209 */ /* 0x000fe40007810000 */
[----:B------:R-:W-:Y:S02]  /*f4f0*/  FSEL R179, R179, RZ, P2 ;  /* 0x000000ffb3b37208 */ /* 0x000fe40001000000 */
[----:B-1----:R-:W-:Y:S02]  /*f500*/  FMNMX.FTZ R170, R3, R4, !PT ;  /* 0x0000000403aa7209 */ /* 0x002fe40007810000 */
[----:B------:R-:W-:Y:S01]  /*f510*/  FMNMX.FTZ R0, R36, R0, !PT ;  /* 0x0000000024007209 */ /* 0x000fe20007810000 */
[--C-:B------:R-:W-:Y:S01]  /*f520*/  FFMA.FTZ R3, R197, c[0x0][0x2d0], -R179.reuse ;  /* 0x0000b400c5037a23 */ /* 0x100fe200000108b3 */
[----:B------:R-:W-:Y:S01]  /*f530*/  ISETP.LT.OR P0, PT, R7, 0x1a, P0 ;  /* 0x0000001a0700780c */ /* 0x000fe20000701670 */
[--C-:B------:R-:W-:Y:S01]  /*f540*/  FFMA.FTZ R8, R8, c[0x0][0x2d0], -R179.reuse ;  /* 0x0000b40008087a23 */ /* 0x100fe200000108b3 */
[----:B------:R-:W-:Y:S01]  /*f550*/  FMNMX.FTZ R0, R177, R0, !PT ;  /* 0x00000000b1007209 */ /* 0x000fe20007810000 */
[----:B------:R1:W-:Y:S01]  /*f560*/  MUFU.EX2 R45, R3 ;  /* 0x00000003002d7308 */ /* 0x0003e20000000800 */
[C---:B------:R-:W-:Y:S01]  /*f570*/  FMUL.FTZ R200, R170.reuse, c[0x0][0x2d0] ;  /* 0x0000b400aac87a20 */ /* 0x040fe20000410000 */
[----:B------:R-:W-:Y:S01]  /*f580*/  FSETP.NEU.FTZ.AND P1, PT, R170, -INF , PT ;  /* 0xff800000aa00780b */ /* 0x000fe20003f3d000 */
[--C-:B------:R-:W-:Y:S01]  /*f590*/  FFMA.FTZ R9, R24, c[0x0][0x2d0], -R179.reuse ;  /* 0x0000b40018097a23 */ /* 0x100fe200000108b3 */
[----:B------:R-:W2:Y:S01]  /*f5a0*/  SHFL.BFLY PT, R2, R0, 0x2, 0x1f ;  /* 0x0c401f0000027f89 */ /* 0x000ea200000e0000 */
[----:B------:R-:W-:Y:S02]  /*f5b0*/  FSEL R239, R35, -INF , !P0 ;  /* 0xff80000023ef7808 */ /* 0x000fe40004000000 */
[----:B------:R-:W-:Y:S02]  /*f5c0*/  ISETP.GT.AND P0, PT, R6, 0x20, !P5 ;  /* 0x000000200600780c */ /* 0x000fe40006f04270 */
[----:B------:R-:W-:Y:S01]  /*f5d0*/  FSEL R200, R200, RZ, P1 ;  /* 0x000000ffc8c87208 */ /* 0x000fe20000800000 */
[----:B------:R3:W-:Y:S01]  /*f5e0*/  MUFU.EX2 R49, R8 ;  /* 0x0000000800317308 */ /* 0x0007e20000000800 */
[C---:B------:R-:W-:Y:S04]  /*f5f0*/  ISETP.LT.OR P0, PT, R7.reuse, 0x21, P0 ;  /* 0x000000210700780c */ /* 0x040fe80000701670 */
[----:B------:R-:W-:Y:S02]  /*f600*/  FSEL R247, R46, -INF , !P0 ;  /* 0xff8000002ef77808 */ /* 0x000fe40004000000 */
[----:B------:R-:W-:Y:S03]  /*f610*/  ISETP.GT.AND P0, PT, R6, 0x21, !P4 ;  /* 0x000000210600780c */ /* 0x000fe60006704270 */
[----:B------:R-:W-:Y:S01]  /*f620*/  MUFU.EX2 R29, R9 ;  /* 0x00000009001d7308 */ /* 0x000fe20000000800 */
[----:B------:R-:W-:Y:S01]  /*f630*/  ISETP.LT.OR P0, PT, R7, 0x22, P0 ;  /* 0x000000220700780c */ /* 0x000fe20000701670 */
[----:B-1----:R-:W-:Y:S03]  /*f640*/  FFMA.FTZ R3, R198, c[0x0][0x2d0], -R179 ;  /* 0x0000b400c6037a23 */ /* 0x002fe600000108b3 */
[----:B------:R-:W-:Y:S02]  /*f650*/  FSEL R241, R47, -INF , !P0 ;  /* 0xff8000002ff17808 */ /* 0x000fe40004000000 */
[----:B------:R-:W-:Y:S02]  /*f660*/  ISETP.GT.AND P0, PT, R6, 0x28, !P3 ;  /* 0x000000280600780c */ /* 0x000fe40005f04270 */
[----:B--2---:R-:W-:Y:S01]  /*f670*/  FMNMX.FTZ R0, R0, R2, !PT ;  /* 0x0000000200007209 */ /* 0x004fe20007810000 */
[----:B------:R1:W-:Y:S01]  /*f680*/  MUFU.EX2 R26, R3 ;  /* 0x00000003001a7308 */ /* 0x0003e20000000800 */
[--C-:B------:R-:W-:Y:S01]  /*f690*/  FFMA.FTZ R2, R10, c[0x0][0x2d0], -R200.reuse ;  /* 0x0000b4000a027a23 */ /* 0x100fe200000108c8 */
[----:B------:R-:W-:Y:S02]  /*f6a0*/  ISETP.LT.OR P0, PT, R7, 0x29, P0 ;  /* 0x000000290700780c */ /* 0x000fe40000701670 */
[----:B---3--:R-:W-:Y:S02]  /*f6b0*/  FMNMX.FTZ R8, R14, R168, !PT ;  /* 0x000000a80e087209 */ /* 0x008fe40007810000 */
[----:B------:R-:W-:Y:S02]  /*f6c0*/  FSEL R240, R50, -INF , !P0 ;  /* 0xff80000032f07808 */ /* 0x000fe40004000000 */
[----:B------:R-:W-:Y:S02]  /*f6d0*/  ISETP.GT.AND P0, PT, R6, 0x29, !P6 ;  /* 0x000000290600780c */ /* 0x000fe40007704270 */
[----:B------:R2:W-:Y:S01]  /*f6e0*/  MUFU.EX2 R38, R2 ;  /* 0x0000000200267308 */ /* 0x0005e20000000800 */
[----:B------:R-:W-:Y:S02]  /*f6f0*/  FMNMX.FTZ R8, R15, R8, !PT ;  /* 0x000000080f087209 */ /* 0x000fe40007810000 */
[----:B------:R-:W-:Y:S02]  /*f700*/  ISETP.LT.OR P0, PT, R7, 0x2a, P0 ;  /* 0x0000002a0700780c */ /* 0x000fe40000701670 */
[----:B------:R-:W-:Y:S02]  /*f710*/  FMNMX.FTZ R8, R18, R8, !PT ;  /* 0x0000000812087209 */ /* 0x000fe40007810000 */
[----:B------:R-:W-:Y:S02]  /*f720*/  FSEL R178, R51, -INF , !P0 ;  /* 0xff80000033b27808 */ /* 0x000fe40004000000 */
[----:B------:R-:W-:Y:S04]  /*f730*/  FMNMX.FTZ R4, R19, R8, !PT ;  /* 0x0000000813047209 */ /* 0x000fe80007810000 */
[----:B------:R-:W-:Y:S01]  /*f740*/  FMNMX.FTZ R4, R213, R4, !PT ;  /* 0x00000004d5047209 */ /* 0x000fe20007810000 */
[----:B-1----:R-:W1:Y:S03]  /*f750*/  SHFL.BFLY PT, R3, R0, 0x1, 0x1f ;  /* 0x0c201f0000037f89 */ /* 0x002e6600000e0000 */
[----:B------:R-:W-:Y:S04]  /*f760*/  FMNMX.FTZ R4, R214, R4, !PT ;  /* 0x00000004d6047209 */ /* 0x000fe80007810000 */
[----:B------:R-:W-:Y:S01]  /*f770*/  FMNMX.FTZ R4, R238, R4, !PT ;  /* 0x00000004ee047209 */ /* 0x000fe20007810000 */
[--C-:B--2---:R-:W-:Y:S03]  /*f780*/  FFMA.FTZ R2, R11, c[0x0][0x2d0], -R200.reuse ;  /* 0x0000b4000b027a23 */ /* 0x104fe600000108c8 */
[----:B------:R-:W-:Y:S01]  /*f790*/  FMNMX.FTZ R4, R239, R4, !PT ;  /* 0x00000004ef047209 */ /* 0x000fe20007810000 */
[----:B------:R2:W3:Y:S03]  /*f7a0*/  MUFU.EX2 R39, R2 ;  /* 0x0000000200277308 */ /* 0x0004e60000000800 */
[----:B------:R-:W-:Y:S04]  /*f7b0*/  FMNMX.FTZ R4, R247, R4, !PT ;  /* 0x00000004f7047209 */ /* 0x000fe80007810000 */
[----:B------:R-:W-:Y:S02]  /*f7c0*/  FMNMX.FTZ R4, R241, R4, !PT ;  /* 0x00000004f1047209 */ /* 0x000fe40007810000 */
[----:B-1----:R-:W-:Y:S01]  /*f7d0*/  FMNMX.FTZ R169, R0, R3, !PT ;  /* 0x0000000300a97209 */ /* 0x002fe20007810000 */
[--C-:B------:R-:W-:Y:S01]  /*f7e0*/  FFMA.FTZ R3, R202, c[0x0][0x2d0], -R200.reuse ;  /* 0x0000b400ca037a23 */ /* 0x100fe200000108c8 */
[----:B------:R-:W-:Y:S02]  /*f7f0*/  MOV R202, R36 ;  /* 0x0000002400ca7202 */ /* 0x000fe40000000f00 */
[C---:B------:R-:W-:Y:S01]  /*f800*/  FSETP.NEU.FTZ.AND P0, PT, R169.reuse, -INF , PT ;  /* 0xff800000a900780b */ /* 0x040fe20003f1d000 */
[----:B------:R1:W4:Y:S01]  /*f810*/  MUFU.EX2 R27, R3 ;  /* 0x00000003001b7308 */ /* 0x0003220000000800 */
[----:B------:R-:W-:Y:S05]  /*f820*/  FMUL.FTZ R201, R169, c[0x0][0x2d0] ;  /* 0x0000b400a9c97a20 */ /* 0x000fea0000410000 */
[----:B------:R-:W-:Y:S02]  /*f830*/  FSEL R201, R201, RZ, P0 ;  /* 0x000000ffc9c97208 */ /* 0x000fe40000000000 */
[----:B--2---:R-:W-:Y:S01]  /*f840*/  FMNMX.FTZ R2, R240, R4, !PT ;  /* 0x00000004f0027209 */ /* 0x004fe20007810000 */
[----:B------:R-:W-:Y:S01]  /*f850*/  FFMA.FTZ R4, R199, c[0x0][0x2d0], -R200 ;  /* 0x0000b400c7047a23 */ /* 0x000fe200000108c8 */
[----:B---3--:R-:W-:Y:S02]  /*f860*/  F2FP.BF16.PACK_AB R197, R39, R38 ;  /* 0x0000002627c5723e */ /* 0x008fe400000010ff */
[----:B------:R-:W-:Y:S01]  /*f870*/  FMNMX.FTZ R2, R178, R2, !PT ;  /* 0x00000002b2027209 */ /* 0x000fe20007810000 */
[----:B------:R2:W-:Y:S04]  /*f880*/  MUFU.EX2 R25, R4 ;  /* 0x0000000400197308 */ /* 0x0005e80000000800 */
[----:B------:R-:W3:Y:S01]  /*f890*/  SHFL.BFLY PT, R0, R2, 0x2, 0x1f ;  /* 0x0c401f0002007f89 */ /* 0x000ee200000e0000 */
[--C-:B-1----:R-:W-:Y:S05]  /*f8a0*/  FFMA.FTZ R3, R12, c[0x0][0x2d0], -R201.reuse ;  /* 0x0000b4000c037a23 */ /* 0x102fea00000108c9 */
[----:B------:R1:W-:Y:S01]  /*f8b0*/  MUFU.EX2 R37, R3 ;  /* 0x0000000300257308 */ /* 0x0003e20000000800 */
[--C-:B--2---:R-:W-:Y:S09]  /*f8c0*/  FFMA.FTZ R4, R16, c[0x0][0x2d0], -R201.reuse ;  /* 0x0000b40010047a23 */ /* 0x104ff200000108c9 */
[----:B------:R-:W-:Y:S01]  /*f8d0*/  MUFU.EX2 R48, R4 ;  /* 0x0000000400307308 */ /* 0x000fe20000000800 */
[--C-:B-1----:R-:W-:Y:S09]  /*f8e0*/  FFMA.FTZ R3, R13, c[0x0][0x2d0], -R201.reuse ;  /* 0x0000b4000d037a23 */ /* 0x102ff200000108c9 */
[----:B------:R3:W-:Y:S02]  /*f8f0*/  MUFU.EX2 R44, R3 ;  /* 0x00000003002c7308 */ /* 0x0007e40000000800 */
[----:B---3--:R-:W-:Y:S01]  /*f900*/  FMNMX.FTZ R3, R2, R0, !PT ;  /* 0x0000000002037209 */ /* 0x008fe20007810000 */
[----:B------:R-:W-:Y:S01]  /*f910*/  FFMA.FTZ R2, R17, c[0x0][0x2d0], -R201 ;  /* 0x0000b40011027a23 */ /* 0x000fe200000108c9 */
[----:B------:R-:W-:Y:S06]  /*f920*/  FSEL R0, R171, RZ, P2 ;  /* 0x000000ffab007208 */ /* 0x000fec0001000000 */
[----:B------:R1:W-:Y:S01]  /*f930*/  MUFU.EX2 R28, R2 ;  /* 0x00000002001c7308 */ /* 0x0003e20000000800 */
[----:B------:R-:W2:Y:S01]  /*f940*/  SHFL.BFLY PT, R4, R3, 0x1, 0x1f ;  /* 0x0c201f0003047f89 */ /* 0x000ea200000e0000 */
[----:B------:R-:W-:Y:S01]  /*f950*/  FADD.FTZ R0, -R0, R172 ;  /* 0x000000ac00007221 */ /* 0x000fe20000010100 */
[----:B----4-:R-:W-:Y:S03]  /*f960*/  MOV R172, R27 ;  /* 0x0000001b00ac7202 */ /* 0x010fe60000000f00 */
[----:B------:R-:W-:Y:S04]  /*f970*/  FMUL.FTZ R0, R0, c[0x0][0x2d0] ;  /* 0x0000b40000007a20 */ /* 0x000fe80000410000 */
[----:B------:R3:W4:Y:S01]  /*f980*/  MUFU.EX2 R7, R0 ;  /* 0x0000000000077308 */ /* 0x0007220000000800 */
[----:B-1----:R-:W-:Y:S02]  /*f990*/  FSEL R2, R170, RZ, P1 ;  /* 0x000000ffaa027208 */ /* 0x002fe40000800000 */
[----:B--2---:R-:W-:Y:S03]  /*f9a0*/  FMNMX.FTZ R3, R3, R4, !PT ;  /* 0x0000000403037209 */ /* 0x004fe60007810000 */
[----:B------:R-:W-:Y:S01]  /*f9b0*/  FADD.FTZ R2, -R2, R174 ;  /* 0x000000ae02027221 */ /* 0x000fe20000010100 */
[----:B------:R-:W-:Y:S01]  /*f9c0*/  MOV R174, R26 ;  /* 0x0000001a00ae7202 */ /* 0x000fe20000000f00 */
[----:B------:R-:W-:Y:S02]  /*f9d0*/  FMUL.FTZ R4, R3, c[0x0][0x2d0] ;  /* 0x0000b40003047a20 */ /* 0x000fe40000410000 */
[----:B------:R-:W-:Y:S01]  /*f9e0*/  FMUL.FTZ R2, R2, c[0x0][0x2d0] ;  /* 0x0000b40002027a20 */ /* 0x000fe20000410000 */
[----:B---3--:R-:W-:Y:S01]  /*f9f0*/  FSEL R0, R169, RZ, P0 ;  /* 0x000000ffa9007208 */ /* 0x008fe20000000000 */
[----:B----4-:R-:W-:Y:S01]  /*fa00*/  FMUL.FTZ R9, R7, R181 ;  /* 0x000000b507097220 */ /* 0x010fe20000410000 */
[----:B------:R-:W-:Y:S01]  /*fa10*/  FSETP.NEU.FTZ.AND P0, PT, R3, -INF , PT ;  /* 0xff8000000300780b */ /* 0x000fe20003f1d000 */
[----:B------:R-:W1:Y:S01]  /*fa20*/  MUFU.EX2 R6, R2 ;  /* 0x0000000200067308 */ /* 0x000e620000000800 */
[----:B------:R-:W-:Y:S01]  /*fa30*/  F2FP.BF16.PACK_AB R198, R174, R45 ;  /* 0x0000002daec6723e */ /* 0x000fe200000010ff */
[----:B------:R-:W-:Y:S01]  /*fa40*/  FADD.FTZ R0, -R0, R173 ;  /* 0x000000ad00007221 */ /* 0x000fe20000010100 */
[----:B------:R-:W-:Y:S01]  /*fa50*/  FSEL R4, R4, RZ, P0 ;  /* 0x000000ff04047208 */ /* 0x000fe20000000000 */
[C---:B------:R-:W-:Y:S01]  /*fa60*/  FMUL.FTZ R20, R7.reuse, R192 ;  /* 0x000000c007147220 */ /* 0x040fe20000410000 */
[----:B------:R-:W-:Y:S01]  /*fa70*/  MOV R173, R25 ;  /* 0x0000001900ad7202 */ /* 0x000fe20000000f00 */
[----:B------:R-:W-:Y:S01]  /*fa80*/  FMUL.FTZ R0, R0, c[0x0][0x2d0] ;  /* 0x0000b40000007a20 */ /* 0x000fe20000410000 */
[----:B------:R-:W2:Y:S01]  /*fa90*/  LDSM.16.MT88.4 R24, [R217+0x2080] ;  /* 0x00208000d918783b */ /* 0x000ea20000004200 */
[--C-:B------:R-:W-:Y:S01]  /*faa0*/  FFMA.FTZ R8, R18, c[0x0][0x2d0], -R4.reuse ;  /* 0x0000b40012087a23 */ /* 0x100fe20000010804 */
[----:B------:R-:W-:Y:S01]  /*fab0*/  F2FP.BF16.PACK_AB R199, R172, R173 ;  /* 0x000000adacc7723e */ /* 0x000fe200000010ff */
[----:B------:R3:W4:Y:S01]  /*fac0*/  MUFU.EX2 R2, R0 ;  /* 0x0000000000027308 */ /* 0x0007220000000800 */
[C---:B------:R-:W-:Y:S01]  /*fad0*/  FMUL.FTZ R21, R7.reuse, R193 ;  /* 0x000000c107157220 */ /* 0x040fe20000410000 */
[----:B------:R-:W-:Y:S01]  /*fae0*/  MOV R192, R39 ;  /* 0x0000002700c07202 */ /* 0x000fe20000000f00 */
[C---:B------:R-:W-:Y:S01]  /*faf0*/  FMUL.FTZ R36, R7.reuse, R148 ;  /* 0x0000009407247220 */ /* 0x040fe20000410000 */
[----:B------:R-:W-:Y:S01]  /*fb00*/  MOV R148, R37 ;  /* 0x0000002500947202 */ /* 0x000fe20000000f00 */
[C---:B------:R-:W-:Y:S01]  /*fb10*/  FMUL.FTZ R52, R7.reuse, R164 ;  /* 0x000000a407347220 */ /* 0x040fe20000410000 */
[----:B------:R-:W-:Y:S01]  /*fb20*/  MOV R193, R44 ;  /* 0x0000002c00c17202 */ /* 0x000fe20000000f00 */
[C---:B------:R-:W-:Y:S01]  /*fb30*/  FMUL.FTZ R53, R7.reuse, R165 ;  /* 0x000000a507357220 */ /* 0x040fe20000410000 */
[----:B------:R-:W-:Y:S01]  /*fb40*/  MOV R165, R192 ;  /* 0x000000c000a57202 */ /* 0x000fe20000000f00 */
[C---:B------:R-:W-:Y:S01]  /*fb50*/  FMUL.FTZ R56, R7.reuse, R56 ;  /* 0x0000003807387220 */ /* 0x040fe20000410000 */
[----:B------:R5:W-:Y:S01]  /*fb60*/  MUFU.EX2 R47, R8 ;  /* 0x00000008002f7308 */ /* 0x000be20000000800 */
[C---:B------:R-:W-:Y:S02]  /*fb70*/  FMUL.FTZ R57, R7.reuse, R57 ;  /* 0x0000003907397220 */ /* 0x040fe40000410000 */
[----:B------:R-:W-:Y:S02]  /*fb80*/  FMUL.FTZ R68, R7, R68 ;  /* 0x0000004407447220 */ /* 0x000fe40000410000 */
[----:B-1----:R-:W-:Y:S01]  /*fb90*/  FMUL.FTZ R10, R6, R182 ;  /* 0x000000b6060a7220 */ /* 0x002fe20000410000 */
[----:B------:R-:W-:Y:S01]  /*fba0*/  F2FP.BF16.PACK_AB R182, R28, R48 ;  /* 0x000000301cb6723e */ /* 0x000fe200000010ff */
[C---:B------:R-:W-:Y:S02]  /*fbb0*/  FMUL.FTZ R11, R6.reuse, R183 ;  /* 0x000000b7060b7220 */ /* 0x040fe40000410000 */
[C---:B------:R-:W-:Y:S01]  /*fbc0*/  FMUL.FTZ R22, R6.reuse, R194 ;  /* 0x000000c206167220 */ /* 0x040fe20000410000 */
[----:B------:R-:W-:Y:S01]  /*fbd0*/  MOV R194, R45 ;  /* 0x0000002d00c27202 */ /* 0x000fe20000000f00 */
[C---:B------:R-:W-:Y:S01]  /*fbe0*/  FMUL.FTZ R23, R6.reuse, R195 ;  /* 0x000000c306177220 */ /* 0x040fe20000410000 */
[----:B------:R-:W-:Y:S01]  /*fbf0*/  MOV R195, R48 ;  /* 0x0000003000c37202 */ /* 0x000fe20000000f00 */
[----:B------:R-:W-:Y:S02]  /*fc00*/  FMUL.FTZ R39, R6, R151 ;  /* 0x0000009706277220 */ /* 0x000fe40000410000 */
[--C-:B---3--:R-:W-:Y:S02]  /*fc10*/  FFMA.FTZ R0, R14, c[0x0][0x2d0], -R4.reuse ;  /* 0x0000b4000e007a23 */ /* 0x108fe40000010804 */
[C---:B----4-:R-:W-:Y:S02]  /*fc20*/  FMUL.FTZ R13, R2.reuse, R185 ;  /* 0x000000b9020d7220 */ /* 0x050fe40000410000 */
[----:B------:R1:W-:Y:S01]  /*fc30*/  MUFU.EX2 R242, R0 ;  /* 0x0000000000f27308 */ /* 0x0003e20000000800 */
[C---:B------:R-:W-:Y:S01]  /*fc40*/  FMUL.FTZ R12, R2.reuse, R184 ;  /* 0x000000b8020c7220 */ /* 0x040fe20000410000 */
[----:B------:R-:W-:Y:S01]  /*fc50*/  MOV R184, R28 ;  /* 0x0000001c00b87202 */ /* 0x000fe20000000f00 */
[C---:B------:R-:W-:Y:S02]  /*fc60*/  FMUL.FTZ R16, R2.reuse, R188 ;  /* 0x000000bc02107220 */ /* 0x040fe40000410000 */
[--C-:B-----5:R-:W-:Y:S02]  /*fc70*/  FFMA.FTZ R8, R19, c[0x0][0x2d0], -R4.reuse ;  /* 0x0000b40013087a23 */ /* 0x120fe40000010804 */
[C---:B------:R-:W-:Y:S02]  /*fc80*/  FMUL.FTZ R17, R2.reuse, R189 ;  /* 0x000000bd02117220 */ /* 0x040fe40000410000 */
[C---:B------:R-:W-:Y:S01]  /*fc90*/  FMUL.FTZ R28, R2.reuse, R140 ;  /* 0x0000008c021c7220 */ /* 0x040fe20000410000 */
[----:B------:R3:W4:Y:S01]  /*fca0*/  MUFU.EX2 R46, R8 ;  /* 0x00000008002e7308 */ /* 0x0007220000000800 */
        /* <DEDUP_REMOVED lines=9> */
[----:B------:R1:W5:Y:S01]  /*fd40*/  MUFU.EX2 R243, R0 ;  /* 0x0000000000f37308 */ /* 0x0003620000000800 */
[C---:B------:R-:W-:Y:S02]  /*fd50*/  FMUL.FTZ R60, R2.reuse, R60 ;  /* 0x0000003c023c7220 */ /* 0x040fe40000410000 */
[----:B------:R-:W-:Y:S02]  /*fd60*/  FMUL.FTZ R61, R2, R61 ;  /* 0x0000003d023d7220 */ /* 0x000fe40000410000 */
[C---:B---3--:R-:W-:Y:S01]  /*fd70*/  FMUL.FTZ R8, R7.reuse, R180 ;  /* 0x000000b407087220 */ /* 0x048fe20000410000 */
[----:B------:R-:W-:Y:S01]  /*fd80*/  F2FP.BF16.PACK_AB R180, R44, R37 ;  /* 0x000000252cb4723e */ /* 0x000fe200000010ff */
[C---:B------:R-:W-:Y:S01]  /*fd90*/  FMUL.FTZ R37, R7.reuse, R149 ;  /* 0x0000009507257220 */ /* 0x040fe20000410000 */
[----:B----4-:R-:W-:Y:S01]  /*fda0*/  F2FP.BF16.PACK_AB R183, R46, R47 ;  /* 0x0000002f2eb7723e */ /* 0x010fe200000010ff */
[----:B------:R-:W-:Y:S01]  /*fdb0*/  FMUL.FTZ R44, R2, R156 ;  /* 0x0000009c022c7220 */ /* 0x000fe20000410000 */
[----:B------:R-:W-:Y:S01]  /*fdc0*/  MOV R149, R38 ;  /* 0x0000002600957202 */ /* 0x000fe20000000f00 */
[----:B------:R-:W-:Y:S01]  /*fdd0*/  FMUL.FTZ R38, R6, R150 ;  /* 0x0000009606267220 */ /* 0x000fe20000410000 */
[----:B------:R-:W-:Y:S01]  /*fde0*/  MOV R150, R49 ;  /* 0x0000003100967202 */ /* 0x000fe20000000f00 */
[C---:B------:R-:W-:Y:S01]  /*fdf0*/  FMUL.FTZ R64, R2.reuse, R64 ;  /* 0x0000004002407220 */ /* 0x040fe20000410000 */
[----:B------:R-:W-:Y:S01]  /*fe00*/  MOV R157, R149 ;  /* 0x00000095009d7202 */ /* 0x000fe20000000f00 */
[----:B------:R-:W-:Y:S01]  /*fe10*/  FMUL.FTZ R65, R2, R65 ;  /* 0x0000004102417220 */ /* 0x000fe20000410000 */
[----:B------:R-:W-:Y:S01]  /*fe20*/  MOV R156, R150 ;  /* 0x00000096009c7202 */ /* 0x000fe20000000f00 */
[C---:B------:R-:W-:Y:S01]  /*fe30*/  FMUL.FTZ R69, R7.reuse, R69 ;  /* 0x0000004507457220 */ /* 0x040fe20000410000 */
[----:B------:R-:W-:Y:S01]  /*fe40*/  MOV R167, R157 ;  /* 0x0000009d00a77202 */ /* 0x000fe20000000f00 */
[C---:B------:R-:W-:Y:S01]  /*fe50*/  FMUL.FTZ R70, R6.reuse, R70 ;  /* 0x0000004606467220 */ /* 0x040fe20000410000 */
[----:B------:R-:W-:Y:S01]  /*fe60*/  MOV R157, R193 ;  /* 0x000000c1009d7202 */ /* 0x000fe20000000f00 */
[C---:B------:R-:W-:Y:S02]  /*fe70*/  FMUL.FTZ R71, R6.reuse, R71 ;  /* 0x0000004706477220 */ /* 0x040fe40000410000 */
[----:B------:R-:W-:Y:S01]  /*fe80*/  FMUL.FTZ R72, R7, R72 ;  /* 0x0000004807487220 */ /* 0x000fe20000410000 */
[----:B-1----:R-:W-:Y:S01]  /*fe90*/  FSEL R0, R3, RZ, P0 ;  /* 0x000000ff03007208 */ /* 0x002fe20000000000 */
[----:B------:R-:W-:Y:S01]  /*fea0*/  FMUL.FTZ R73, R7, R73 ;  /* 0x0000004907497220 */ /* 0x000fe20000410000 */
[----:B-----5:R-:W-:Y:S01]  /*feb0*/  F2FP.BF16.PACK_AB R181, R243, R242 ;  /* 0x000000f2f3b5723e */ /* 0x020fe200000010ff */
[----:B------:R-:W-:Y:S02]  /*fec0*/  FMUL.FTZ R74, R6, R74 ;  /* 0x0000004a064a7220 */ /* 0x000fe40000410000 */
[----:B------:R-:W-:Y:S01]  /*fed0*/  FADD.FTZ R0, -R0, R168 ;  /* 0x000000a800007221 */ /* 0x000fe20000010100 */
[----:B------:R-:W-:Y:S01]  /*fee0*/  MOV R168, R29 ;  /* 0x0000001d00a87202 */ /* 0x000fe20000000f00 */
[----:B------:R-:W-:Y:S02]  /*fef0*/  FMUL.FTZ R29, R2, R141 ;  /* 0x0000008d021d7220 */ /* 0x000fe40000410000 */
[----:B------:R-:W-:Y:S01]  /*ff00*/  FMUL.FTZ R0, R0, c[0x0][0x2d0] ;  /* 0x0000b40000007a20 */ /* 0x000fe20000410000 */
[----:B------:R-:W-:Y:S01]  /*ff10*/  F2FP.BF16.PACK_AB R196, R168, R49 ;  /* 0x00000031a8c4723e */ /* 0x000fe200000010ff */
[----:B------:R-:W-:Y:S01]  /*ff20*/  FMUL.FTZ R49, R2, R161 ;  /* 0x000000a102317220 */ /* 0x000fe20000410000 */
[----:B------:R-:W-:Y:S01]  /*ff30*/  MOV R166, R168 ;  /* 0x000000a800a67202 */ /* 0x000fe20000000f00 */
[----:B------:R-:W3:Y:S01]  /*ff40*/  LDL.LU R161, [R1+0x90] ;  /* 0x0000900001a17983 */ /* 0x000ee20000300800 */
[----:B------:R-:W-:Y:S01]  /*ff50*/  FMUL.FTZ R75, R6, R75 ;  /* 0x0000004b064b7220 */ /* 0x000fe20000410000 */
[----:B------:R-:W1:Y:S01]  /*ff60*/  MUFU.EX2 R0, R0 ;  /* 0x0000000000007308 */ /* 0x000e620000000800 */
[C---:B------:R-:W-:Y:S01]  /*ff70*/  FMUL.FTZ R76, R2.reuse, R76 ;  /* 0x0000004c024c7220 */ /* 0x040fe20000410000 */
[-C--:B--2---:R-:W-:Y:S05]  /*ff80*/  HMMA.16816.F32.BF16 R8, R196, R24.reuse, R8 ;  /* 0x00000018c408723c */ /* 0x084fea0000041808 */
[----:B------:R-:W-:Y:S02]  /*ff90*/  FMUL.FTZ R77, R2, R77 ;  /* 0x0000004d024d7220 */ /* 0x000fe40000410000 */
[--C-:B------:R-:W-:Y:S02]  /*ffa0*/  FFMA.FTZ R144, R204, c[0x0][0x2d0], -R179.reuse ;  /* 0x0000b400cc907a23 */ /* 0x100fe400000108b3 */
[C---:B------:R-:W-:Y:S02]  /*ffb0*/  FMUL.FTZ R80, R2.reuse, R80 ;  /* 0x0000005002507220 */ /* 0x040fe40000410000 */
[----:B------:R2:W-:Y:S01]  /*ffc0*/  MUFU.EX2 R189, R144 ;  /* 0x0000009000bd7308 */ /* 0x0005e20000000800 */
[----:B------:R-:W-:Y:S02]  /*ffd0*/  FMUL.FTZ R81, R2, R81 ;  /* 0x0000005102517220 */ /* 0x000fe40000410000 */
[C---:B------:R-:W-:Y:S02]  /*ffe0*/  FMUL.FTZ R84, R7.reuse, R84 ;  /* 0x0000005407547220 */ /* 0x040fe40000410000 */
[C---:B------:R-:W-:Y:S02]  /*fff0*/  FMUL.FTZ R85, R7.reuse, R85 ;  /* 0x0000005507557220 */ /* 0x040fe40000410000 */
[C---:B------:R-:W-:Y:S02]  /*10000*/  FMUL.FTZ R86, R6.reuse, R86 ;  /* 0x0000005606567220 */ /* 0x040fe40000410000 */
[----:B------:R-:W-:Y:S02]  /*10010*/  FMUL.FTZ R87, R6, R87 ;  /* 0x0000005706577220 */ /* 0x000fe40000410000 */
[C---:B-1----:R-:W-:Y:S02]  /*10020*/  FMUL.FTZ R14, R0.reuse, R186 ;  /* 0x000000ba000e7220 */ /* 0x042fe40000410000 */
        /* <DEDUP_REMOVED lines=8> */
[C---:B------:R-:W-:Y:S02]  /*100b0*/  FMUL.FTZ R19, R0.reuse, R191 ;  /* 0x000000bf00137220 */ /* 0x040fe40000410000 */
[C---:B------:R-:W-:Y:S04]  /*100c0*/  FMUL.FTZ R24, R7.reuse, R136 ;  /* 0x0000008807187220 */ /* 0x040fe80000410000 */
[C---:B------:R-:W-:Y:S01]  /*100d0*/  FMUL.FTZ R25, R7.reuse, R137 ;  /* 0x0000008907197220 */ /* 0x040fe20000410000 */
[-C--:B------:R-:W-:Y:S03]  /*100e0*/  HMMA.16816.F32.BF16 R16, R180, R26.reuse, R16 ;  /* 0x0000001ab410723c */ /* 0x080fe60000041810 */
[C---:B------:R-:W-:Y:S02]  /*100f0*/  FMUL.FTZ R34, R0.reuse, R146 ;  /* 0x0000009200227220 */ /* 0x040fe40000410000 */
[C---:B------:R-:W-:Y:S02]  /*10100*/  FMUL.FTZ R35, R0.reuse, R147 ;  /* 0x0000009300237220 */ /* 0x040fe40000410000 */
[C---:B------:R-:W-:Y:S01]  /*10110*/  FMUL.FTZ R46, R0.reuse, R158 ;  /* 0x0000009e002e7220 */ /* 0x040fe20000410000 */
[C---:B------:R-:W-:Y:S04]  /*10120*/  HMMA.16816.F32.BF16 R20, R196.reuse, R26, R20 ;  /* 0x0000001ac414723c */ /* 0x040fe80000041814 */
[C---:B------:R-:W-:Y:S01]  /*10130*/  FMUL.FTZ R47, R0.reuse, R159 ;  /* 0x0000009f002f7220 */ /* 0x040fe20000410000 */
[----:B------:R-:W-:Y:S01]  /*10140*/  MOV R159, R202 ;  /* 0x000000ca009f7202 */ /* 0x000fe20000000f00 */
[----:B------:R-:W-:Y:S01]  /*10150*/  FMUL.FTZ R50, R0, R162 ;  /* 0x000000a200327220 */ /* 0x000fe20000410000 */
[----:B------:R-:W-:Y:S01]  /*10160*/  MOV R158, R148 ;  /* 0x00000094009e7202 */ /* 0x000fe20000000f00 */
[C---:B------:R-:W-:Y:S04]  /*10170*/  FMUL.FTZ R26, R6.reuse, R138 ;  /* 0x0000008a061a7220 */ /* 0x040fe80000410000 */
[----:B------:R-:W-:Y:S01]  /*10180*/  FMUL.FTZ R27, R6, R139 ;  /* 0x0000008b061b7220 */ /* 0x000fe20000410000 */
[----:B------:R-:W-:Y:S01]  /*10190*/  MOV R160, R158 ;  /* 0x0000009e00a07202 */ /* 0x000fe20000000f00 */
[----:B------:R-:W1:Y:S01]  /*101a0*/  LDSM.16.MT88.4 R136, [R220+0x2080] ;  /* 0x00208000dc88783b */ /* 0x000e620000004200 */
[----:B------:R-:W-:Y:S01]  /*101b0*/  MOV R158, R195 ;  /* 0x000000c3009e7202 */ /* 0x000fe20000000f00 */
[C---:B------:R-:W-:Y:S02]  /*101c0*/  FMUL.FTZ R51, R0.reuse, R163 ;  /* 0x000000a300337220 */ /* 0x040fe40000410000 */
[C---:B------:R-:W-:Y:S01]  /*101d0*/  FMUL.FTZ R62, R0.reuse, R62 ;  /* 0x0000003e003e7220 */ /* 0x040fe20000410000 */
        /* <DEDUP_REMOVED lines=9> */
[----:B------:R-:W-:Y:S02]  /*10270*/  FMUL.FTZ R40, R7, R152 ;  /* 0x0000009807287220 */ /* 0x000fe40000410000 */
[C---:B------:R-:W-:Y:S04]  /*10280*/  HMMA.16816.F32.BF16 R36, R196.reuse, R42, R36 ;  /* 0x0000002ac424723c */ /* 0x040fe80000041824 */
[--C-:B--2---:R-:W-:Y:S02]  /*10290*/  FFMA.FTZ R144, R205, c[0x0][0x2d0], -R200.reuse ;  /* 0x0000b400cd907a23 */ /* 0x104fe400000108c8 */
[----:B------:R-:W-:Y:S02]  /*102a0*/  FMUL.FTZ R82, R0, R82 ;  /* 0x0000005200527220 */ /* 0x000fe40000410000 */
[C---:B------:R-:W-:Y:S01]  /*102b0*/  FMUL.FTZ R42, R6.reuse, R154 ;  /* 0x0000009a062a7220 */ /* 0x040fe20000410000 */
[----:B------:R2:W-:Y:S03]  /*102c0*/  MUFU.EX2 R186, R144 ;  /* 0x0000009000ba7308 */ /* 0x0005e60000000800 */
[----:B------:R-:W-:Y:S02]  /*102d0*/  FMUL.FTZ R43, R6, R155 ;  /* 0x0000009b062b7220 */ /* 0x000fe40000410000 */
[----:B------:R-:W-:Y:S02]  /*102e0*/  FMUL.FTZ R83, R0, R83 ;  /* 0x0000005300537220 */ /* 0x000fe40000410000 */
[C---:B------:R-:W-:Y:S02]  /*102f0*/  FMUL.FTZ R88, R7.reuse, R88 ;  /* 0x0000005807587220 */ /* 0x040fe40000410000 */
[C---:B------:R-:W-:Y:S01]  /*10300*/  FMUL.FTZ R89, R7.reuse, R89 ;  /* 0x0000005907597220 */ /* 0x040fe20000410000 */
[-C--:B-1----:R-:W-:Y:S03]  /*10310*/  HMMA.16816.F32.BF16 R40, R196, R136.reuse, R40 ;  /* 0x00000088c428723c */ /* 0x082fe60000041828 */
        /* <DEDUP_REMOVED lines=8> */
[C---:B------:R-:W-:Y:S02]  /*103a0*/  FMUL.FTZ R94, R0.reuse, R94 ;  /* 0x0000005e005e7220 */ /* 0x040fe40000410000 */
[----:B------:R-:W-:Y:S02]  /*103b0*/  FMUL.FTZ R95, R0, R95 ;  /* 0x0000005f005f7220 */ /* 0x000fe40000410000 */
        /* <DEDUP_REMOVED lines=16> */
[--C-:B-1----:R-:W-:Y:S02]  /*104c0*/  FFMA.FTZ R144, R210, c[0x0][0x2d0], -R200.reuse ;  /* 0x0000b400d2907a23 */ /* 0x102fe400000108c8 */
[C---:B------:R-:W-:Y:S01]  /*104d0*/  FMUL.FTZ R106, R6.reuse, R106 ;  /* 0x0000006a066a7220 */ /* 0x040fe20000410000 */
[-C--:B--2---:R-:W-:Y:S02]  /*104e0*/  HMMA.16816.F32.BF16 R72, R196, R136.reuse, R72 ;  /* 0x00000088c448723c */ /* 0x084fe40000041848 */
[----:B------:R1:W-:Y:S01]  /*104f0*/  MUFU.EX2 R164, R144 ;  /* 0x0000009000a47308 */ /* 0x0003e20000000800 */
[C---:B------:R-:W-:Y:S02]  /*10500*/  FMUL.FTZ R107, R6.reuse, R107 ;  /* 0x0000006b066b7220 */ /* 0x040fe40000410000 */
[C---:B------:R-:W-:Y:S02]  /*10510*/  FMUL.FTZ R118, R6.reuse, R118 ;  /* 0x0000007606767220 */ /* 0x040fe40000410000 */
[C---:B------:R-:W-:Y:S01]  /*10520*/  FMUL.FTZ R119, R6.reuse, R119 ;  /* 0x0000007706777220 */ /* 0x040fe20000410000 */
[C---:B------:R-:W-:Y:S04]  /*10530*/  HMMA.16816.F32.BF16 R76, R180.reuse, R136, R76 ;  /* 0x00000088b44c723c */ /* 0x040fe8000004184c */
[C---:B------:R-:W-:Y:S02]  /*10540*/  FMUL.FTZ R122, R6.reuse, R122 ;  /* 0x0000007a067a7220 */ /* 0x040fe40000410000 */
[----:B------:R-:W-:Y:S02]  /*10550*/  FMUL.FTZ R123, R6, R123 ;  /* 0x0000007b067b7220 */ /* 0x000fe40000410000 */
[-C--:B------:R-:W-:Y:S01]  /*10560*/  HMMA.16816.F32.BF16 R80, R180, R138.reuse, R80 ;  /* 0x0000008ab450723c */ /* 0x080fe20000041850 */
[----:B----4-:R-:W2:Y:S03]  /*10570*/  LDSM.16.MT88.4 R140, [R218+0x3880] ;  /* 0x00388000da8c783b */ /* 0x010ea60000004200 */
[--C-:B------:R-:W-:Y:S02]  /*10580*/  FFMA.FTZ R136, R206, c[0x0][0x2d0], -R200.reuse ;  /* 0x0000b400ce887a23 */ /* 0x100fe400000108c8 */
[C---:B------:R-:W-:Y:S02]  /*10590*/  FMUL.FTZ R134, R6.reuse, R134 ;  /* 0x0000008606867220 */ /* 0x040fe40000410000 */
[C---:B------:R-:W-:Y:S01]  /*105a0*/  HMMA.16816.F32.BF16 R84, R196.reuse, R138, R84 ;  /* 0x0000008ac454723c */ /* 0x040fe20000041854 */
[----:B------:R4:W5:Y:S03]  /*105b0*/  MUFU.EX2 R191, R136 ;  /* 0x0000008800bf7308 */ /* 0x0009660000000800 */
[----:B-1----:R-:W-:Y:S02]  /*105c0*/  FFMA.FTZ R144, R211, c[0x0][0x2d0], -R201 ;  /* 0x0000b400d3907a23 */ /* 0x002fe400000108c9 */
[----:B------:R-:W-:Y:S02]  /*105d0*/  FMUL.FTZ R135, R6, R135 ;  /* 0x0000008706877220 */ /* 0x000fe40000410000 */
[C---:B------:R-:W-:Y:S03]  /*105e0*/  FMUL.FTZ R104, R7.reuse, R104 ;  /* 0x0000006807687220 */ /* 0x040fe60000410000 */
[----:B------:R1:W-:Y:S01]  /*105f0*/  MUFU.EX2 R162, R144 ;  /* 0x0000009000a27308 */ /* 0x0003e20000000800 */
[----:B------:R-:W-:Y:S02]  /*10600*/  FMUL.FTZ R105, R7, R105 ;  /* 0x0000006907697220 */ /* 0x000fe40000410000 */
[C---:B------:R-:W-:Y:S02]  /*10610*/  FMUL.FTZ R108, R2.reuse, R108 ;  /* 0x0000006c026c7220 */ /* 0x040fe40000410000 */
[----:B------:R-:W-:Y:S02]  /*10620*/  FMUL.FTZ R109, R2, R109 ;  /* 0x0000006d026d7220 */ /* 0x000fe40000410000 */
[C---:B------:R-:W-:Y:S02]  /*10630*/  FMUL.FTZ R110, R0.reuse, R110 ;  /* 0x0000006e006e7220 */ /* 0x040fe40000410000 */
[----:B------:R-:W-:Y:S02]  /*10640*/  FMUL.FTZ R111, R0, R111 ;  /* 0x0000006f006f7220 */ /* 0x000fe40000410000 */
[C---:B------:R-:W-:Y:S02]  /*10650*/  FMUL.FTZ R112, R2.reuse, R112 ;  /* 0x0000007002707220 */ /* 0x040fe40000410000 */
[----:B------:R-:W-:Y:S02]  /*10660*/  FMUL.FTZ R113, R2, R113 ;  /* 0x0000007102717220 */ /* 0x000fe40000410000 */
[----:B----4-:R-:W-:Y:S02]  /*10670*/  FFMA.FTZ R136, R207, c[0x0][0x2d0], -R179 ;  /* 0x0000b400cf887a23 */ /* 0x010fe400000108b3 */
[C---:B------:R-:W-:Y:S02]  /*10680*/  FMUL.FTZ R114, R0.reuse, R114 ;  /* 0x0000007200727220 */ /* 0x040fe40000410000 */
[----:B------:R4:W-:Y:S01]  /*10690*/  MUFU.EX2 R163, R136 ;  /* 0x0000008800a37308 */ /* 0x0009e20000000800 */
[----:B------:R-:W-:Y:S01]  /*106a0*/  FMUL.FTZ R115, R0, R115 ;  /* 0x0000007300737220 */ /* 0x000fe20000410000 */
[-C--:B--2---:R-:W-:Y:S03]  /*106b0*/  HMMA.16816.F32.BF16 R88, R196, R140.reuse, R88 ;  /* 0x0000008cc458723c */ /* 0x084fe60000041858 */
[--C-:B-1----:R-:W-:Y:S02]  /*106c0*/  FFMA.FTZ R144, R215, c[0x0][0x2d0], -R201.reuse ;  /* 0x0000b400d7907a23 */ /* 0x102fe400000108c9 */
[C---:B------:R-:W-:Y:S03]  /*106d0*/  FMUL.FTZ R116, R7.reuse, R116 ;  /* 0x0000007407747220 */ /* 0x040fe60000410000 */
[----:B------:R-:W-:Y:S01]  /*106e0*/  MUFU.EX2 R151, R144 ;  /* 0x0000009000977308 */ /* 0x000fe20000000800 */
[C---:B------:R-:W-:Y:S04]  /*106f0*/  HMMA.16816.F32.BF16 R92, R180.reuse, R140, R92 ;  /* 0x0000008cb45c723c */ /* 0x040fe8000004185c */
[C---:B------:R-:W-:Y:S02]  /*10700*/  FMUL.FTZ R117, R7.reuse, R117 ;  /* 0x0000007507757220 */ /* 0x040fe40000410000 */
[C---:B------:R-:W-:Y:S02]  /*10710*/  FMUL.FTZ R120, R7.reuse, R120 ;  /* 0x0000007807787220 */ /* 0x040fe40000410000 */
[-C--:B------:R-:W-:Y:S04]  /*10720*/  HMMA.16816.F32.BF16 R96, R180, R142.reuse, R96 ;  /* 0x0000008eb460723c */ /* 0x080fe80000041860 */
[----:B------:R-:W-:Y:S01]  /*10730*/  FFMA.FTZ R140, R212, c[0x0][0x2d0], -R200 ;  /* 0x0000b400d48c7a23 */ /* 0x000fe200000108c8 */
[----:B----4-:R-:W1:Y:S01]  /*10740*/  LDSM.16.MT88.4 R136, [R220+0x3880] ;  /* 0x00388000dc88783b */ /* 0x010e620000004200 */
[C---:B------:R-:W-:Y:S02]  /*10750*/  FMUL.FTZ R121, R7.reuse, R121 ;  /* 0x0000007907797220 */ /* 0x040fe40000410000 */
[C---:B------:R-:W-:Y:S01]  /*10760*/  HMMA.16816.F32.BF16 R100, R196.reuse, R142, R100 ;  /* 0x0000008ec464723c */ /* 0x040fe20000041864 */
[----:B------:R2:W4:Y:S03]  /*10770*/  MUFU.EX2 R145, R140 ;  /* 0x0000008c00917308 */ /* 0x0005260000000800 */
        /* <DEDUP_REMOVED lines=10> */
[----:B--2---:R-:W-:Y:S04]  /*10820*/  FFMA.FTZ R140, R209, c[0x0][0x2d0], -R201 ;  /* 0x0000b400d18c7a23 */ /* 0x004fe800000108c9 */
[----:B------:R2:W2:Y:S01]  /*10830*/  MUFU.EX2 R188, R140 ;  /* 0x0000008c00bc7308 */ /* 0x0004a20000000800 */
[----:B---3--:R-:W-:Y:S01]  /*10840*/  FFMA.FTZ R6, R6, R161, R167 ;  /* 0x000000a106067223 */ /* 0x008fe200000100a7 */
[-C--:B-1----:R-:W-:Y:S03]  /*10850*/  HMMA.16816.F32.BF16 R104, R196, R136.reuse, R104 ;  /* 0x00000088c468723c */ /* 0x082fe60000041868 */
[----:B------:R-:W-:Y:S01]  /*10860*/  FADD.FTZ R6, R165, R6 ;  /* 0x00000006a5067221 */ /* 0x000fe20000010000 */
[----:B------:R-:W-:Y:S04]  /*10870*/  MOV R161, R172 ;  /* 0x000000ac00a17202 */ /* 0x000fe80000000f00 */
[C---:B------:R-:W-:Y:S07]  /*10880*/  HMMA.16816.F32.BF16 R108, R180.reuse, R136, R108 ;  /* 0x00000088b46c723c */ /* 0x040fee000004186c */
[--C-:B------:R-:W-:Y:S01]  /*10890*/  FFMA.FTZ R136, R237, c[0x0][0x2d0], -R201.reuse ;  /* 0x0000b400ed887a23 */ /* 0x100fe200000108c9 */
[-C--:B------:R-:W-:Y:S01]  /*108a0*/  HMMA.16816.F32.BF16 R112, R180, R138.reuse, R112 ;  /* 0x0000008ab470723c */ /* 0x080fe20000041870 */
[----:B--2---:R-:W1:Y:S02]  /*108b0*/  LDSM.16.MT88.4 R140, [R219+0x3880] ;  /* 0x00388000db8c783b */ /* 0x004e640000004200 */
[----:B------:R2:W-:Y:S01]  /*108c0*/  MUFU.EX2 R237, R136 ;  /* 0x0000008800ed7308 */ /* 0x0005e20000000800 */
[----:B-----5:R-:W-:Y:S04]  /*108d0*/  F2FP.BF16.PACK_AB R137, R191, R186 ;  /* 0x000000babf89723e */ /* 0x020fe800000010ff */
[C---:B------:R-:W-:Y:S04]  /*108e0*/  HMMA.16816.F32.BF16 R116, R196.reuse, R138, R116 ;  /* 0x0000008ac474723c */ /* 0x040fe80000041874 */
[--C-:B--2---:R-:W-:Y:S04]  /*108f0*/  FFMA.FTZ R136, R213, c[0x0][0x2d0], -R4.reuse ;  /* 0x0000b400d5887a23 */ /* 0x104fe80000010804 */
[----:B------:R2:W-:Y:S01]  /*10900*/  MUFU.EX2 R215, R136 ;  /* 0x0000008800d77308 */ /* 0x0005e20000000800 */
[-C--:B-1----:R-:W-:Y:S08]  /*10910*/  HMMA.16816.F32.BF16 R120, R196, R140.reuse, R120 ;  /* 0x0000008cc478723c */ /* 0x082ff00000041878 */
[C---:B------:R-:W-:Y:S04]  /*10920*/  HMMA.16816.F32.BF16 R124, R180.reuse, R140, R124 ;  /* 0x0000008cb47c723c */ /* 0x040fe8000004187c */
[--C-:B--2---:R-:W-:Y:S01]  /*10930*/  FFMA.FTZ R136, R214, c[0x0][0x2d0], -R4.reuse ;  /* 0x0000b400d6887a23 */ /* 0x104fe20000010804 */
[----:B----4-:R-:W-:Y:S03]  /*10940*/  MOV R214, R145 ;  /* 0x0000009100d67202 */ /* 0x010fe60000000f00 */
[-C--:B------:R-:W-:Y:S01]  /*10950*/  HMMA.16816.F32.BF16 R128, R180, R142.reuse, R128 ;  /* 0x0000008eb480723c */ /* 0x080fe20000041880 */
[----:B------:R-:W1:Y:S01]  /*10960*/  LDSM.16.MT88.4 R144, [R217+0x2880] ;  /* 0x00288000d990783b */ /* 0x000e620000004200 */
[----:B------:R2:W3:Y:S02]  /*10970*/  MUFU.EX2 R204, R136 ;  /* 0x0000008800cc7308 */ /* 0x0004e40000000800 */
[----:B------:R-:W-:Y:S02]  /*10980*/  F2FP.BF16.PACK_AB R139, R214, R164 ;  /* 0x000000a4d68b723e */ /* 0x000fe400000010ff */
[----:B------:R-:W-:Y:S02]  /*10990*/  F2FP.BF16.PACK_AB R140, R162, R188 ;  /* 0x000000bca28c723e */ /* 0x000fe400000010ff */
[----:B------:R-:W-:Y:S04]  /*109a0*/  HMMA.16816.F32.BF16 R132, R196, R142, R132 ;  /* 0x0000008ec484723c */ /* 0x000fe80000041884 */
[----:B------:R-:W-:Y:S02]  /*109b0*/  MOV R183, R156 ;  /* 0x0000009c00b77202 */ /* 0x000fe40000000f00 */
[----:B------:R-:W-:Y:S02]  /*109c0*/  MOV R156, R194 ;  /* 0x000000c2009c7202 */ /* 0x000fe40000000f00 */
[----:B------:R-:W-:Y:S01]  /*109d0*/  LDSM.16.MT88.4 R192, [R217+0x3080] ;  /* 0x00308000d9c0783b */ /* 0x000fe20000004200 */
[----:B--2---:R-:W-:Y:S03]  /*109e0*/  FFMA.FTZ R136, R238, c[0x0][0x2d0], -R4 ;  /* 0x0000b400ee887a23 */ /* 0x004fe60000010804 */
[----:B------:R-:W-:Y:S01]  /*109f0*/  MOV R238, R152 ;  /* 0x0000009800ee7202 */ /* 0x000fe20000000f00 */
[----:B------:R-:W-:Y:S01]  /*10a00*/  FFMA.FTZ R152, R246, c[0x0][0x2d0], -R200 ;  /* 0x0000b400f6987a23 */ /* 0x000fe200000108c8 */
[----:B---3--:R-:W-:Y:S01]  /*10a10*/  F2FP.BF16.PACK_AB R141, R204, R215 ;  /* 0x000000d7cc8d723e */ /* 0x008fe200000010ff */
[----:B------:R2:W-:Y:S01]  /*10a20*/  MUFU.EX2 R203, R136 ;  /* 0x0000008800cb7308 */ /* 0x0005e20000000800 */
[----:B------:R-:W-:Y:S02]  /*10a30*/  F2FP.BF16.PACK_AB R138, R238, R163 ;  /* 0x000000a3ee8a723e */ /* 0x000fe400000010ff */
[----:B------:R-:W-:Y:S07]  /*10a40*/  MOV R246, R162 ;  /* 0x000000a200f67202 */ /* 0x000fee0000000f00 */
[----:B------:R3:W-:Y:S01]  /*10a50*/  MUFU.EX2 R211, R152 ;  /* 0x0000009800d37308 */ /* 0x0007e20000000800 */
[----:B--2---:R-:W-:Y:S01]  /*10a60*/  FFMA.FTZ R136, R239, c[0x0][0x2d0], -R4 ;  /* 0x0000b400ef887a23 */ /* 0x004fe20000010804 */
[----:B------:R-:W-:Y:S02]  /*10a70*/  MOV R239, R151 ;  /* 0x0000009700ef7202 */ /* 0x000fe40000000f00 */
[----:B------:R-:W2:Y:S06]  /*10a80*/  LDSM.16.MT88.4 R148, [R218+0x2880] ;  /* 0x00288000da94783b */ /* 0x000eac0000004200 */
[----:B------:R4:W5:Y:S01]  /*10a90*/  MUFU.EX2 R202, R136 ;  /* 0x0000008800ca7308 */ /* 0x0009620000000800 */
[----:B------:R-:W-:Y:S01]  /*10aa0*/  F2FP.BF16.PACK_AB R142, R237, R239 ;  /* 0x000000efed8e723e */ /* 0x000fe200000010ff */
[--C-:B---3--:R-:W-:Y:S01]  /*10ab0*/  FFMA.FTZ R152, R248, c[0x0][0x2d0], -R200.reuse ;  /* 0x0000b400f8987a23 */ /* 0x108fe200000108c8 */
[----:B------:R-:W-:Y:S07]  /*10ac0*/  MOV R248, R191 ;  /* 0x000000bf00f87202 */ /* 0x000fee0000000f00 */
[----:B------:R3:W-:Y:S01]  /*10ad0*/  MUFU.EX2 R210, R152 ;  /* 0x0000009800d27308 */ /* 0x0007e20000000800 */
[----:B----4-:R-:W-:Y:S02]  /*10ae0*/  F2FP.BF16.PACK_AB R136, R189, R185 ;  /* 0x000000b9bd88723e */ /* 0x010fe400000010ff */
[----:B-----5:R-:W-:Y:S05]  /*10af0*/  F2FP.BF16.PACK_AB R143, R202, R203 ;  /* 0x000000cbca8f723e */ /* 0x020fea00000010ff */
[-C--:B-1----:R-:W-:Y:S05]  /*10b00*/  HMMA.16816.F32.BF16 R8, R136, R144.reuse, R8 ;  /* 0x000000908808723c */ /* 0x082fea0000041808 */
[--C-:B---3--:R-:W-:Y:S01]  /*10b10*/  FFMA.FTZ R152, R251, c[0x0][0x2d0], -R200.reuse ;  /* 0x0000b400fb987a23 */ /* 0x108fe200000108c8 */
[----:B------:R-:W-:Y:S01]  /*10b20*/  MOV R251, R189 ;  /* 0x000000bd00fb7202 */ /* 0x000fe20000000f00 */
[----:B------:R-:W-:Y:S01]  /*10b30*/  FFMA.FTZ R200, R176, c[0x0][0x2d0], -R200 ;  /* 0x0000b400b0c87a23 */ /* 0x000fe200000108c8 */
[C---:B------:R-:W-:Y:S01]  /*10b40*/  HMMA.16816.F32.BF16 R12, R140.reuse, R144, R12 ;  /* 0x000000908c0c723c */ /* 0x040fe2000004180c */
[----:B------:R1:W-:Y:S07]  /*10b50*/  MUFU.EX2 R206, R152 ;  /* 0x0000009800ce7308 */ /* 0x0003ee0000000800 */
[-C--:B------:R-:W-:Y:S03]  /*10b60*/  HMMA.16816.F32.BF16 R16, R140, R146.reuse, R16 ;  /* 0x000000928c10723c */ /* 0x080fe60000041810 */
[----:B------:R-:W-:Y:S05]  /*10b70*/  MUFU.EX2 R207, R200 ;  /* 0x000000c800cf7308 */ /* 0x000fea0000000800 */
[C---:B------:R-:W-:Y:S01]  /*10b80*/  HMMA.16816.F32.BF16 R20, R136.reuse, R146, R20 ;  /* 0x000000928814723c */ /* 0x040fe20000041814 */
[----:B------:R-:W3:Y:S07]  /*10b90*/  LDSM.16.MT88.4 R144, [R220+0x2880] ;  /* 0x00288000dc90783b */ /* 0x000eee0000004200 */
[-C--:B--2---:R-:W-:Y:S04]  /*10ba0*/  HMMA.16816.F32.BF16 R24, R136, R148.reuse, R24 ;  /* 0x000000948818723c */ /* 0x084fe80000041818 */
[----:B-1----:R-:W-:Y:S01]  /*10bb0*/  FFMA.FTZ R152, R250, c[0x0][0x2d0], -R201 ;  /* 0x0000b400fa987a23 */ /* 0x002fe200000108c9 */
[----:B------:R-:W-:Y:S03]  /*10bc0*/  MOV R250, R188 ;  /* 0x000000bc00fa7202 */ /* 0x000fe60000000f00 */
[C---:B------:R-:W-:Y:S01]  /*10bd0*/  HMMA.16816.F32.BF16 R28, R140.reuse, R148, R28 ;  /* 0x000000948c1c723c */ /* 0x040fe2000004181c */
[----:B------:R1:W-:Y:S07]  /*10be0*/  MUFU.EX2 R205, R152 ;  /* 0x0000009800cd7308 */ /* 0x0003ee0000000800 */
[-C--:B------:R-:W-:Y:S08]  /*10bf0*/  HMMA.16816.F32.BF16 R32, R140, R150.reuse, R32 ;  /* 0x000000968c20723c */ /* 0x080ff00000041820 */
[C---:B------:R-:W-:Y:S01]  /*10c00*/  HMMA.16816.F32.BF16 R36, R136.reuse, R150, R36 ;  /* 0x000000968824723c */ /* 0x040fe20000041824 */
[----:B------:R-:W2:Y:S07]  /*10c10*/  LDSM.16.MT88.4 R148, [R219+0x2880] ;  /* 0x00288000db94783b */ /* 0x000eae0000004200 */
[-C--:B---3--:R-:W-:Y:S01]  /*10c20*/  HMMA.16816.F32.BF16 R40, R136, R144.reuse, R40 ;  /* 0x000000908828723c */ /* 0x088fe20000041828 */
[----:B-1----:R-:W-:Y:S07]  /*10c30*/  LDSM.16.MT88.4 R152, [R219+0x4080] ;  /* 0x00408000db98783b */ /* 0x002fee0000004200 */
[C---:B------:R-:W-:Y:S08]  /*10c40*/  HMMA.16816.F32.BF16 R44, R140.reuse, R144, R44 ;  /* 0x000000908c2c723c */ /* 0x040ff0000004182c */
[-C--:B------:R-:W-:Y:S08]  /*10c50*/  HMMA.16816.F32.BF16 R48, R140, R146.reuse, R48 ;  /* 0x000000928c30723c */ /* 0x080ff00000041830 */
[C---:B------:R-:W-:Y:S01]  /*10c60*/  HMMA.16816.F32.BF16 R52, R136.reuse, R146, R52 ;  /* 0x000000928834723c */ /* 0x040fe20000041834 */
[----:B------:R-:W1:Y:S07]  /*10c70*/  LDSM.16.MT88.4 R144, [R217+0x4080] ;  /* 0x00408000d990783b */ /* 0x000e6e0000004200 */
[-C--:B--2---:R-:W-:Y:S08]  /*10c80*/  HMMA.16816.F32.BF16 R56, R136, R148.reuse, R56 ;  /* 0x000000948838723c */ /* 0x084ff00000041838 */
[C---:B------:R-:W-:Y:S07]  /*10c90*/  HMMA.16816.F32.BF16 R60, R140.reuse, R148, R60 ;  /* 0x000000948c3c723c */ /* 0x040fee000004183c */
[--C-:B------:R-:W-:Y:S01]  /*10ca0*/  FFMA.FTZ R148, R244, c[0x0][0x2d0], -R179.reuse ;  /* 0x0000b400f4947a23 */ /* 0x100fe200000108b3 */
[-C--:B------:R-:W-:Y:S03]  /*10cb0*/  HMMA.16816.F32.BF16 R64, R140, R150.reuse, R64 ;  /* 0x000000968c40723c */ /* 0x080fe60000041840 */
[----:B------:R2:W-:Y:S01]  /*10cc0*/  MUFU.EX2 R213, R148 ;  /* 0x0000009400d57308 */ /* 0x0005e20000000800 */
[----:B------:R-:W-:Y:S04]  /*10cd0*/  MOV R244, R164 ;  /* 0x000000a400f47202 */ /* 0x000fe80000000f00 */
[C---:B------:R-:W-:Y:S08]  /*10ce0*/  HMMA.16816.F32.BF16 R68, R136.reuse, R150, R68 ;  /* 0x000000968844723c */ /* 0x040ff00000041844 */
[-C--:B-1----:R-:W-:Y:S08]  /*10cf0*/  HMMA.16816.F32.BF16 R72, R136, R144.reuse, R72 ;  /* 0x000000908848723c */ /* 0x082ff00000041848 */
[C---:B------:R-:W-:Y:S04]  /*10d00*/  HMMA.16816.F32.BF16 R76, R140.reuse, R144, R76 ;  /* 0x000000908c4c723c */ /* 0x040fe8000004184c */
[--C-:B--2---:R-:W-:Y:S01]  /*10d10*/  FFMA.FTZ R148, R245, c[0x0][0x2d0], -R179.reuse ;  /* 0x0000b400f5947a23 */ /* 0x104fe200000108b3 */
[----:B------:R-:W-:Y:S02]  /*10d20*/  MOV R245, R163 ;  /* 0x000000a300f57202 */ /* 0x000fe40000000f00 */
[--C-:B------:R-:W-:Y:S01]  /*10d30*/  FFMA.FTZ R144, R249, c[0x0][0x2d0], -R179.reuse ;  /* 0x0000b400f9907a23 */ /* 0x100fe200000108b3 */
[-C--:B------:R-:W-:Y:S01]  /*10d40*/  HMMA.16816.F32.BF16 R80, R140, R146.reuse, R80 ;  /* 0x000000928c50723c */ /* 0x080fe20000041850 */
[----:B------:R1:W2:Y:S03]  /*10d50*/  MUFU.EX2 R212, R148 ;  /* 0x0000009400d47308 */ /* 0x0002a60000000800 */
[----:B------:R-:W-:Y:S01]  /*10d60*/  FFMA.FTZ R179, R175, c[0x0][0x2d0], -R179 ;  /* 0x0000b400afb37a23 */ /* 0x000fe200000108b3 */
[----:B------:R-:W-:Y:S01]  /*10d70*/  MOV R249, R190 ;  /* 0x000000be00f97202 */ /* 0x000fe20000000f00 */
[----:B------:R-:W3:Y:S02]  /*10d80*/  LDL.LU R175, [R1+0x8c] ;  /* 0x00008c0001af7983 */ /* 0x000ee40000300800 */
[C---:B------:R-:W-:Y:S03]  /*10d90*/  HMMA.16816.F32.BF16 R84, R136.reuse, R146, R84 ;  /* 0x000000928854723c */ /* 0x040fe60000041854 */
[----:B------:R4:W-:Y:S10]  /*10da0*/  MUFU.EX2 R209, R144 ;  /* 0x0000009000d17308 */ /* 0x0009f40000000800 */
[----:B------:R-:W-:Y:S01]  /*10db0*/  MUFU.EX2 R208, R179 ;  /* 0x000000b300d07308 */ /* 0x000fe20000000800 */
[----:B-1----:R-:W1:Y:S01]  /*10dc0*/  LDSM.16.MT88.4 R148, [R218+0x4080] ;  /* 0x00408000da94783b */ /* 0x002e620000004200 */
[----:B--2---:R-:W-:Y:S07]  /*10dd0*/  F2FP.BF16.PACK_AB R172, R212, R213 ;  /* 0x000000d5d4ac723e */ /* 0x004fee00000010ff */
[----:B----4-:R-:W2:Y:S01]  /*10de0*/  LDSM.16.MT88.4 R144, [R220+0x4080] ;  /* 0x00408000dc90783b */ /* 0x010ea20000004200 */
[-C--:B-1----:R-:W-:Y:S08]  /*10df0*/  HMMA.16816.F32.BF16 R88, R136, R148.reuse, R88 ;  /* 0x000000948858723c */ /* 0x082ff00000041858 */
[C---:B------:R-:W-:Y:S07]  /*10e00*/  HMMA.16816.F32.BF16 R92, R140.reuse, R148, R92 ;  /* 0x000000948c5c723c */ /* 0x040fee000004185c */
[--C-:B------:R-:W-:Y:S01]  /*10e10*/  FFMA.FTZ R148, R252, c[0x0][0x2d0], -R201.reuse ;  /* 0x0000b400fc947a23 */ /* 0x100fe200000108c9 */
[-C--:B------:R-:W-:Y:S03]  /*10e20*/  HMMA.16816.F32.BF16 R96, R140, R150.reuse, R96 ;  /* 0x000000968c60723c */ /* 0x080fe60000041860 */
[----:B------:R1:W4:Y:S01]  /*10e30*/  MUFU.EX2 R200, R148 ;  /* 0x0000009400c87308 */ /* 0x0003220000000800 */
[----:B------:R-:W-:Y:S04]  /*10e40*/  MOV R252, R187 ;  /* 0x000000bb00fc7202 */ /* 0x000fe80000000f00 */
[C---:B------:R-:W-:Y:S08]  /*10e50*/  HMMA.16816.F32.BF16 R100, R136.reuse, R150, R100 ;  /* 0x000000968864723c */ /* 0x040ff00000041864 */
[-C--:B--2---:R-:W-:Y:S08]  /*10e60*/  HMMA.16816.F32.BF16 R104, R136, R144.reuse, R104 ;  /* 0x000000908868723c */ /* 0x084ff00000041868 */
[C---:B------:R-:W-:Y:S04]  /*10e70*/  HMMA.16816.F32.BF16 R108, R140.reuse, R144, R108 ;  /* 0x000000908c6c723c */ /* 0x040fe8000004186c */
[--C-:B-1----:R-:W-:Y:S01]  /*10e80*/  FFMA.FTZ R148, R159, c[0x0][0x2d0], -R201.reuse ;  /* 0x0000b4009f947a23 */ /* 0x102fe200000108c9 */
[----:B----4-:R-:W-:Y:S01]  /*10e90*/  F2FP.BF16.PACK_AB R176, R200, R205 ;  /* 0x000000cdc8b0723e */ /* 0x010fe200000010ff */
[----:B------:R-:W2:Y:S01]  /*10ea0*/  LDL.LU R159, [R1+0x94] ;  /* 0x00009400019f7983 */ /* 0x000ea20000300800 */
[--C-:B------:R-:W-:Y:S01]  /*10eb0*/  FFMA.FTZ R144, R241, c[0x0][0x2d0], -R4.reuse ;  /* 0x0000b400f1907a23 */ /* 0x100fe20000010804 */
[-C--:B------:R-:W-:Y:S01]  /*10ec0*/  HMMA.16816.F32.BF16 R112, R140, R146.reuse, R112 ;  /* 0x000000928c70723c */ /* 0x080fe20000041870 */
[----:B------:R1:W-:Y:S03]  /*10ed0*/  MUFU.EX2 R199, R148 ;  /* 0x0000009400c77308 */ /* 0x0003e60000000800 */
[----:B------:R-:W-:Y:S01]  /*10ee0*/  MOV R241, R185 ;  /* 0x000000b900f17202 */ /* 0x000fe20000000f00 */
[----:B------:R-:W-:Y:S03]  /*10ef0*/  FFMA.FTZ R201, R177, c[0x0][0x2d0], -R201 ;  /* 0x0000b400b1c97a23 */ /* 0x000fe600000108c9 */
[C---:B------:R-:W-:Y:S03]  /*10f00*/  HMMA.16816.F32.BF16 R116, R136.reuse, R146, R116 ;  /* 0x000000928874723c */ /* 0x040fe60000041874 */
[----:B------:R4:W-:Y:S05]  /*10f10*/  MUFU.EX2 R197, R144 ;  /* 0x0000009000c57308 */ /* 0x0009ea0000000800 */
[-C--:B------:R-:W-:Y:S05]  /*10f20*/  HMMA.16816.F32.BF16 R120, R136, R152.reuse, R120 ;  /* 0x000000988878723c */ /* 0x080fea0000041878 */
[----:B------:R-:W5:Y:S03]  /*10f30*/  MUFU.EX2 R201, R201 ;  /* 0x000000c900c97308 */ /* 0x000f660000000800 */
[C---:B------:R-:W-:Y:S04]  /*10f40*/  HMMA.16816.F32.BF16 R124, R140.reuse, R152, R124 ;  /* 0x000000988c7c723c */ /* 0x040fe8000004187c */
[--C-:B-1----:R-:W-:Y:S01]  /*10f50*/  FFMA.FTZ R148, R247, c[0x0][0x2d0], -R4.reuse ;  /* 0x0000b400f7947a23 */ /* 0x102fe20000010804 */
[----:B------:R-:W-:Y:S03]  /*10f60*/  MOV R247, R186 ;  /* 0x000000ba00f77202 */ /* 0x000fe60000000f00 */
[-C--:B------:R-:W-:Y:S01]  /*10f70*/  HMMA.16816.F32.BF16 R128, R140, R154.reuse, R128 ;  /* 0x0000009a8c80723c */ /* 0x080fe20000041880 */
[----:B------:R1:W1:Y:S03]  /*10f80*/  MUFU.EX2 R198, R148 ;  /* 0x0000009400c67308 */ /* 0x0002660000000800 */
[--C-:B----4-:R-:W-:Y:S01]  /*10f90*/  FFMA.FTZ R144, R240, c[0x0][0x2d0], -R4.reuse ;  /* 0x0000b400f0907a23 */ /* 0x110fe20000010804 */
[----:B------:R-:W-:Y:S01]  /*10fa0*/  MOV R240, R184 ;  /* 0x000000b800f07202 */ /* 0x000fe20000000f00 */
[----:B------:R-:W-:Y:S02]  /*10fb0*/  FFMA.FTZ R4, R178, c[0x0][0x2d0], -R4 ;  /* 0x0000b400b2047a23 */ /* 0x000fe40000010804 */
[----:B------:R-:W-:Y:S03]  /*10fc0*/  HMMA.16816.F32.BF16 R132, R136, R154, R132 ;  /* 0x0000009a8884723c */ /* 0x000fe60000041884 */
[----:B------:R-:W-:Y:S01]  /*10fd0*/  MUFU.EX2 R168, R4 ;  /* 0x0000000400a87308 */ /* 0x000fe20000000800 */
[----:B-----5:R-:W-:Y:S09]  /*10fe0*/  F2FP.BF16.PACK_AB R178, R201, R199 ;  /* 0x000000c7c9b2723e */ /* 0x020ff200000010ff */
[----:B------:R-:W4:Y:S01]  /*10ff0*/  MUFU.EX2 R196, R144 ;  /* 0x0000009000c47308 */ /* 0x000f220000000800 */
[----:B-1----:R-:W1:Y:S01]  /*11000*/  LDSM.16.MT88.4 R148, [R218+0x3080] ;  /* 0x00308000da94783b */ /* 0x002e620000004200 */
[----:B------:R-:W-:Y:S02]  /*11010*/  F2FP.BF16.PACK_AB R177, R197, R198 ;  /* 0x000000c6c5b1723e */ /* 0x000fe400000010ff */
[----:B----4-:R-:W-:Y:S01]  /*11020*/  F2FP.BF16.PACK_AB R179, R168, R196 ;  /* 0x000000c4a8b3723e */ /* 0x010fe200000010ff */
[----:B---3--:R-:W-:Y:S01]  /*11030*/  FFMA.FTZ R7, R7, R175, R183 ;  /* 0x000000af07077223 */ /* 0x008fe200000100b7 */
[----:B------:R-:W-:Y:S03]  /*11040*/  F2FP.BF16.PACK_AB R175, R207, R206 ;  /* 0x000000cecfaf723e */ /* 0x000fe600000010ff */
[----:B------:R-:W-:Y:S02]  /*11050*/  FADD.FTZ R4, R166, R7 ;  /* 0x00000007a6047221 */ /* 0x000fe40000010000 */
[----:B------:R-:W3:Y:S01]  /*11060*/  LDSM.16.MT88.4 R164, [R220+0x3080] ;  /* 0x00308000dca4783b */ /* 0x000ee20000004200 */
[----:B--2---:R-:W-:Y:S01]  /*11070*/  FFMA.FTZ R2, R2, R159, R160 ;  /* 0x0000009f02027223 */ /* 0x004fe200000100a0 */
[----:B------:R-:W-:Y:S02]  /*11080*/  MOV R159, R173 ;  /* 0x000000ad009f7202 */ /* 0x000fe40000000f00 */
[----:B------:R-:W-:Y:S02]  /*11090*/  F2FP.BF16.PACK_AB R173, R210, R211 ;  /* 0x000000d3d2ad723e */ /* 0x000fe400000010ff */
[----:B------:R-:W-:Y:S02]  /*110a0*/  MOV R160, R174 ;  /* 0x000000ae00a07202 */ /* 0x000fe40000000f00 */
[----:B------:R-:W-:Y:S02]  /*110b0*/  F2FP.BF16.PACK_AB R174, R208, R209 ;  /* 0x000000d1d0ae723e */ /* 0x000fe400000010ff */
[----:B------:R-:W-:Y:S05]  /*110c0*/  MOV R7, R159 ;  /* 0x0000009f00077202 */ /* 0x000fea0000000f00 */
[-C--:B------:R-:W-:Y:S01]  /*110d0*/  HMMA.16816.F32.BF16 R180, R172, R192.reuse, R8 ;  /* 0x000000c0acb4723c */ /* 0x080fe20000041808 */
[----:B------:R-:W2:Y:S04]  /*110e0*/  LDSM.16.MT88.4 R8, [R219+0x3080] ;  /* 0x00308000db08783b */ /* 0x000ea80000004200 */
[----:B------:R-:W-:Y:S03]  /*110f0*/  FADD.FTZ R7, R7, R6 ;  /* 0x0000000607077221 */ /* 0x000fe60000010000 */
[C---:B------:R-:W-:Y:S01]  /*11100*/  HMMA.16816.F32.BF16 R184, R176.reuse, R192, R12 ;  /* 0x000000c0b0b8723c */ /* 0x040fe2000004180c */
[----:B------:R-:W4:Y:S07]  /*11110*/  LDSM.16.MT88.4 R12, [R217+0x4880] ;  /* 0x00488000d90c783b */ /* 0x000f2e0000004200 */
[-C--:B------:R-:W-:Y:S01]  /*11120*/  HMMA.16816.F32.BF16 R188, R176, R194.reuse, R16 ;  /* 0x000000c2b0bc723c */ /* 0x080fe20000041810 */
[----:B------:R-:W2:Y:S07]  /*11130*/  LDSM.16.MT88.4 R16, [R218+0x4880] ;  /* 0x00488000da10783b */ /* 0x000eae0000004200 */
[C---:B------:R-:W-:Y:S01]  /*11140*/  HMMA.16816.F32.BF16 R192, R172.reuse, R194, R20 ;  /* 0x000000c2acc0723c */ /* 0x040fe20000041814 */
[----:B------:R-:W2:Y:S07]  /*11150*/  LDSM.16.MT88.4 R20, [R220+0x4880] ;  /* 0x00488000dc14783b */ /* 0x000eae0000004200 */
[-C--:B-1----:R-:W-:Y:S01]  /*11160*/  HMMA.16816.F32.BF16 R136, R172, R148.reuse, R24 ;  /* 0x00000094ac88723c */ /* 0x082fe20000041818 */
[----:B------:R-:W1:Y:S07]  /*11170*/  LDSM.16.MT88.4 R24, [R219+0x4880] ;  /* 0x00488000db18783b */ /* 0x000e6e0000004200 */
[C---:B------:R-:W-:Y:S01]  /*11180*/  HMMA.16816.F32.BF16 R140, R176.reuse, R148, R28 ;  /* 0x00000094b08c723c */ /* 0x040fe2000004181c */
[----:B------:R-:W5:Y:S06]  /*11190*/  LDL.LU R28, [R1+0x98] ;  /* 0x00009800011c7983 */ /* 0x000f6c0000300800 */
[----:B------:R-:W-:Y:S01]  /*111a0*/  MOV R29, R158 ;  /* 0x0000009e001d7202 */ /* 0x000fe20000000f00 */
[-C--:B------:R-:W-:Y:S04]  /*111b0*/  HMMA.16816.F32.BF16 R144, R176, R150.reuse, R32 ;  /* 0x00000096b090723c */ /* 0x080fe80000041820 */
[----:B------:R-:W-:Y:S02]  /*111c0*/  MOV R31, R161 ;  /* 0x000000a1001f7202 */ /* 0x000fe40000000f00 */
[----:B------:R-:W-:Y:S02]  /*111d0*/  MOV R30, R160 ;  /* 0x000000a0001e7202 */ /* 0x000fe40000000f00 */
[C---:B------:R-:W-:Y:S04]  /*111e0*/  HMMA.16816.F32.BF16 R148, R172.reuse, R150, R36 ;  /* 0x00000096ac94723c */ /* 0x040fe80000041824 */
[----:B------:R-:W-:Y:S02]  /*111f0*/  MOV R34, R157 ;  /* 0x0000009d00227202 */ /* 0x000fe40000000f00 */
[----:B------:R-:W-:Y:S02]  /*11200*/  MOV R35, R156 ;  /* 0x0000009c00237202 */ /* 0x000fe40000000f00 */
[-C--:B---3--:R-:W-:Y:S04]  /*11210*/  HMMA.16816.F32.BF16 R152, R172, R164.reuse, R40 ;  /* 0x000000a4ac98723c */ /* 0x088fe80000041828 */
[----:B------:R-:W-:Y:S02]  /*11220*/  FADD.FTZ R2, R34, R2 ;  /* 0x0000000222027221 */ /* 0x000fe40000010000 */
[----:B------:R-:W-:Y:S02]  /*11230*/  FADD.FTZ R4, R35, R4 ;  /* 0x0000000423047221 */ /* 0x000fe40000010000 */
[C---:B------:R-:W-:Y:S08]  /*11240*/  HMMA.16816.F32.BF16 R156, R176.reuse, R164, R44 ;  /* 0x000000a4b09c723c */ /* 0x040ff0000004182c */
[-C--:B------:R-:W-:Y:S08]  /*11250*/  HMMA.16816.F32.BF16 R160, R176, R166.reuse, R48 ;  /* 0x000000a6b0a0723c */ /* 0x080ff00000041830 */
[C---:B------:R-:W-:Y:S08]  /*11260*/  HMMA.16816.F32.BF16 R164, R172.reuse, R166, R52 ;  /* 0x000000a6aca4723c */ /* 0x040ff00000041834 */
[-C--:B--2---:R-:W-:Y:S08]  /*11270*/  HMMA.16816.F32.BF16 R56, R172, R8.reuse, R56 ;  /* 0x00000008ac38723c */ /* 0x084ff00000041838 */
[C---:B------:R-:W-:Y:S01]  /*11280*/  HMMA.16816.F32.BF16 R60, R176.reuse, R8, R60 ;  /* 0x00000008b03c723c */ /* 0x040fe2000004183c */
[----:B------:R-:W2:Y:S06]  /*11290*/  LDL R9, [R1+0xa4] ;  /* 0x0000a40001097983 */ /* 0x000eac0000100800 */
[----:B------:R-:W-:Y:S01]  /*112a0*/  FADD.FTZ R8, R29, R2 ;  /* 0x000000021d087221 */ /* 0x000fe20000010000 */
[-C--:B------:R-:W-:Y:S04]  /*112b0*/  HMMA.16816.F32.BF16 R64, R176, R10.reuse, R64 ;  /* 0x0000000ab040723c */ /* 0x080fe80000041840 */
[----:B------:R-:W-:Y:S04]  /*112c0*/  FADD.FTZ R2, R30, R4 ;  /* 0x000000041e027221 */ /* 0x000fe80000010000 */
        /* <DEDUP_REMOVED lines=13> */
[-C--:B-1----:R-:W-:Y:S08]  /*113a0*/  HMMA.16816.F32.BF16 R120, R172, R24.reuse, R120 ;  /* 0x00000018ac78723c */ /* 0x082ff00000041878 */
[C---:B------:R-:W-:Y:S08]  /*113b0*/  HMMA.16816.F32.BF16 R124, R176.reuse, R24, R124 ;  /* 0x00000018b07c723c */ /* 0x040ff0000004187c */
[-C--:B------:R-:W-:Y:S08]  /*113c0*/  HMMA.16816.F32.BF16 R128, R176, R26.reuse, R128 ;  /* 0x0000001ab080723c */ /* 0x080ff00000041880 */
[----:B------:R-:W-:Y:S07]  /*113d0*/  HMMA.16816.F32.BF16 R132, R172, R26, R132 ;  /* 0x0000001aac84723c */ /* 0x000fee0000041884 */
[----:B------:R-:W-:Y:S02]  /*113e0*/  MOV R174, R170 ;  /* 0x000000aa00ae7202 */ /* 0x000fe40000000f00 */
[----:B------:R-:W-:Y:S03]  /*113f0*/  MOV R172, R171 ;  /* 0x000000ab00ac7202 */ /* 0x000fe60000000f00 */
[----:B------:R-:W-:Y:S01]  /*11400*/  MOV R173, R169 ;  /* 0x000000a900ad7202 */ /* 0x000fe20000000f00 */
[----:B-----5:R-:W-:Y:S02]  /*11410*/  FFMA.FTZ R6, R0, R28, R242 ;  /* 0x0000001c00067223 */ /* 0x020fe400000100f2 */
        /* <DEDUP_REMOVED lines=33> */
[----:B--2---:R-:W-:Y:S01]  /*11630*/  ISETP.GT.AND P0, PT, R235, R9, PT ;  /* 0x00000009eb00720c */ /* 0x004fe20003f04270 */
[----:B------:R-:W-:Y:S02]  /*11640*/  FADD.FTZ R4, R199, R4 ;  /* 0x00000004c7047221 */ /* 0x000fe40000010000 */
[----:B------:R-:W-:Y:S02]  /*11650*/  FADD.FTZ R2, R196, R2 ;  /* 0x00000002c4027221 */ /* 0x000fe40000010000 */
[----:B------:R-:W-:Y:S02]  /*11660*/  FADD.FTZ R6, R207, R6 ;  /* 0x00000006cf067221 */ /* 0x000fe40000010000 */
[----:B------:R-:W-:Y:S02]  /*11670*/  FADD.FTZ R4, R201, R4 ;  /* 0x00000004c9047221 */ /* 0x000fe40000010000 */
[----:B------:R-:W-:Y:S01]  /*11680*/  FADD.FTZ R2, R168, R2 ;  /* 0x00000002a8027221 */ /* 0x000fe20000010000 */
[----:B------:R2:W-:Y:S01]  /*11690*/  STL [R1+0x90], R6 ;  /* 0x0000900601007387 */ /* 0x0005e20000100800 */
[----:B------:R-:W-:Y:S03]  /*116a0*/  MOV R168, R3 ;  /* 0x0000000300a87202 */ /* 0x000fe60000000f00 */
[----:B------:R2:W-:Y:S04]  /*116b0*/  STL [R1+0x94], R4 ;  /* 0x0000940401007387 */ /* 0x0005e80000100800 */
[----:B------:R2:W-:Y:S01]  /*116c0*/  STL [R1+0x98], R2 ;  /* 0x0000980201007387 */ /* 0x0005e20000100800 */
[----:B-1----:R-:W-:Y:S04]  /*116d0*/  IADD3 R0, R235, -0x1, RZ ;  /* 0xffffffffeb007810 */ /* 0x002fe80007ffe0ff */
[----:B------:R-:W-:Y:S01]  /*116e0*/  MOV R235, R0 ;  /* 0x0000000000eb7202 */ /* 0x000fe20000000f00 */
[----:B------:R-:W-:-:S05]  /*116f0*/  @P0 BRA `(.L_x_1229) ;  /* 0xffffbba000000947 */ /* 0x000fca000383ffff */
[----:B------:R-:W3:Y:S01]  /*11700*/  LDL.LU R214, [R1+0xa0] ;  /* 0x0000a00001d67983 */ /* 0x000ee20000300800 */
[----:B------:R-:W-:Y:S01]  /*11710*/  IMAD.MOV.U32 R174, RZ, RZ, R170 ;  /* 0x000000ffffae7224 */ /* 0x000fe200078e00aa */
[----:B------:R-:W-:Y:S01]  /*11720*/  MOV R172, R171 ;  /* 0x000000ab00ac7202 */ /* 0x000fe20000000f00 */
[----:B------:R-:W-:Y:S01]  /*11730*/  IMAD.MOV.U32 R168, RZ, RZ, R3 ;  /* 0x000000ffffa87224 */ /* 0x000fe200078e0003 */
[----:B------:R-:W-:-:S02]  /*11740*/  MOV R173, R169 ;  /* 0x000000a900ad7202 */ /* 0x000fc40000000f00 */
[----:B------:R-:W-:Y:S01]  /*11750*/  MOV R235, R0 ;  /* 0x0000000000eb7202 */ /* 0x000fe20000000f00 */
[----:B--23--:R-:W-:Y:S02]  /*11760*/  IMAD.SHL.U32 R4, R214, 0x80, RZ ;  /* 0x00000080d6047824 */ /* 0x00cfe400078e00ff */
.L_x_1212:
[----:B-1----:R-:W2:Y:S04]  /*11770*/  LDL R2, [R1+0x64] ;  /* 0x0000640001027983 */ /* 0x002ea80000100800 */
[----:B------:R-:W3:Y:S01]  /*11780*/  LDL R3, [R1+0x58] ;  /* 0x0000580001037983 */ /* 0x000ee20000100800 */
[----:B------:R-:W-:Y:S01]  /*11790*/  IMAD.MOV.U32 R0, RZ, RZ, c[0x0][0x2c4] ;  /* 0x0000b100ff007624 */ /* 0x000fe200078e00ff */
[----:B------:R-:W-:Y:S01]  /*117a0*/  IADD3 R4, R4, 0x7f, RZ ;  /* 0x0000007f04047810 */ /* 0x000fe20007ffe0ff */
[----:B------:R-:W-:Y:S01]  /*117b0*/  IMAD.MOV.U32 R6, RZ, RZ, c[0x0][0x32c] ;  /* 0x0000cb00ff067624 */ /* 0x000fe200078e00ff */
[----:B------:R-:W-:Y:S02]  /*117c0*/  LOP3.LUT R236, R236, 0xfffffdff, RZ, 0xc0, !PT ;  /* 0xfffffdffecec7812 */ /* 0x000fe400078ec0ff */
[----:B------:R-:W-:-:S13]  /*117d0*/  ISETP.NE.AND P0, PT, R0, 0x1, PT ;  /* 0x000000010000780c */ /* 0x000fda0003f05270 */
[----:B------:R-:W-:Y:S01]  /*117e0*/  @P0 IMAD.HI.U32 R0, R4, c[0x0][0x2c8], RZ ;  /* 0x0000b20004000a27 */ /* 0x000fe200078e00ff */
[----:B------:R-:W-:-:S04]  /*117f0*/  @P0 LOP3.LUT R236, R236, 0x200, RZ, 0xfc, !PT ;  /* 0x00000200ecec0812 */ /* 0x000fc800078efcff */
[----:B------:R-:W-:Y:S02]  /*11800*/  @P0 SHF.R.U32.HI R4, RZ, c[0x0][0x2cc], R0 ;  /* 0x0000b300ff040a19 */ /* 0x000fe40000011600 */
[----:B------:R-:W-:Y:S02]  /*11810*/  ISETP.GE.AND P0, PT, R6, 0x1, PT ;  /* 0x000000010600780c */ /* 0x000fe40003f06270 */
[----:B------:R-:W-:-:S11]  /*11820*/  LOP3.LUT R236, R236, 0xfffffeff, RZ, 0xc0, !PT ;  /* 0xfffffeffecec7812 */ /* 0x000fd600078ec0ff */
[----:B------:R-:W-:Y:S02]  /*11830*/  @P0 LOP3.LUT R236, R236, 0x100, RZ, 0xfc, !PT ;  /* 0x00000100ecec0812 */ /* 0x000fe400078efcff */
[----:B--2---:R-:W-:-:S05]  /*11840*/  IADD3 R4, R4, 0x1, R2 ;  /* 0x0000000104047810 */ /* 0x004fca0007ffe002 */
[----:B---3--:R-:W-:-:S05]  /*11850*/  IMAD.IADD R3, R4, 0x1, -R3 ;  /* 0x0000000104037824 */ /* 0x008fca00078e0a03 */
[----:B------:R-:W-:Y:S01]  /*11860*/  IADD3 R2, R3, -c[0x0][0x324], RZ ;  /* 0x8000c90003027a10 */ /* 0x000fe20007ffe0ff */
[----:B------:R-:W-:Y:S05]  /*11870*/  @!P0 BRA `(.L_x_1230) ;  /* 0x0000010000008947 */ /* 0x000fea0003800000 */
[----:B------:R-:W-:Y:S01]  /*11880*/  MOV R0, R3 ;  /* 0x0000000300007202 */ /* 0x000fe20000000f00 */
        /* <DEDUP_REMOVED lines=9> */
.L_x_1232:
[----:B------:R-:W-:-:S13]  /*11920*/  ISETP.NE.AND P0, PT, R6, 0x1, PT ;  /* 0x000000010600780c */ /* 0x000fda0003f05270 */
[----:B------:R-:W-:-:S05]  /*11930*/  @P0 IMAD.HI.U32 R3, R0, c[0x0][0x330], RZ ;  /* 0x0000cc0000030a27 */ /* 0x000fca00078e00ff */
[----:B------:R-:W-:Y:S02]  /*11940*/  @P0 SHF.R.U32.HI R0, RZ, c[0x0][0x334], R3 ;  /* 0x0000cd00ff000a19 */ /* 0x000fe40000011603 */
.L_x_1233:
[----:B------:R-:W-:Y:S05]  /*11950*/  BSYNC B0 ;  /* 0x0000000000007941 */ /* 0x000fea0003800000 */
.L_x_1231:
[----:B------:R-:W-:-:S05]  /*11960*/  IMAD R0, R0, c[0x0][0x32c], RZ ;  /* 0x0000cb0000007a24 */ /* 0x000fca00078e02ff */
[----:B------:R-:W-:-:S03]  /*11970*/  IMNMX R2, R2, R0, !PT ;  /* 0x0000000002027217 */ /* 0x000fc60007800200 */
.L_x_1230:
[----:B------:R-:W2:Y:S01]  /*11980*/  LDL R3, [R1+0x9c] ;  /* 0x00009c0001037983 */ /* 0x000ea20000100800 */
[----:B------:R-:W-:-:S05]  /*11990*/  IADD3 R2, R2, 0x2f, RZ ;  /* 0x0000002f02027810 */ /* 0x000fca0007ffe0ff */
[----:B------:R-:W-:-:S05]  /*119a0*/  IMAD.HI R2, R2, 0x2aaaaaab, RZ ;  /* 0x2aaaaaab02027827 */ /* 0x000fca00078e02ff */
[----:B------:R-:W-:-:S04]  /*119b0*/  SHF.R.U32.HI R0, RZ, 0x1f, R2 ;  /* 0x0000001fff007819 */ /* 0x000fc80000011602 */
[----:B------:R-:W-:-:S04]  /*119c0*/  LEA.HI.SX32 R0, R2, R0, 0x1d ;  /* 0x0000000002007211 */ /* 0x000fc800078feaff */
[----:B--2---:R-:W-:-:S04]  /*119d0*/  IMNMX R3, R3, R0, !PT ;  /* 0x0000000003037217 */ /* 0x004fc80007800200 */
[----:B------:R-:W-:Y:S01]  /*119e0*/  ISETP.GE.AND P0, PT, R235, R3, PT ;  /* 0x00000003eb00720c */ /* 0x000fe20003f06270 */
[----:B------:R1:W-:-:S12]  /*119f0*/  STL [R1+0x70], R3 ;  /* 0x0000700301007387 */ /* 0x0003d80000100800 */
[----:B------:R-:W-:Y:S05]  /*11a00*/  @!P0 BRA `(.L_x_1234) ;  /* 0x00002d4000008947 */ /* 0x000fea0003800000 */
[----:B------:R-:W-:Y:S01]  /*11a10*/  MOV R2, R174 ;  /* 0x000000ae00027202 */ /* 0x000fe20000000f00 */
[----:B------:R-:W-:Y:S01]  /*11a20*/  IMAD.MOV.U32 R169, RZ, RZ, R168 ;  /* 0x000000ffffa97224 */ /* 0x000fe200078e00a8 */
[----:B------:R-:W-:Y:S01]  /*11a30*/  MOV R0, R172 ;  /* 0x000000ac00007202 */ /* 0x000fe20000000f00 */
[----:B------:R-:W-:Y:S01]  /*11a40*/  IMAD.MOV.U32 R237, RZ, RZ, R235 ;  /* 0x000000ffffed7224 */ /* 0x000fe200078e00eb */
[----:B-1----:R-:W-:Y:S02]  /*11a50*/  MOV R3, R173 ;  /* 0x000000ad00037202 */ /* 0x002fe40000000f00 */
.L_x_1235:
[----:B------:R-:W2:Y:S01]  /*11a60*/  LDL R235, [R1+0x9c] ;  /* 0x00009c0001eb7983 */ /* 0x000ea20000100800 */
[----:B------:R-:W-:Y:S04]  /*11a70*/  DEPBAR.LE SB0, 0x0 ;  /* 0x000080000000791a */ /* 0x000fe80000000000 */
[----:B----4-:R-:W4:Y:S01]  /*11a80*/  LDL.64 R212, [R1+0xb8] ;  /* 0x0000b80001d47983 */ /* 0x010f220000100a00 */
[----:B------:R-:W-:Y:S05]  /*11a90*/  WARPSYNC 0xffffffff ;  /* 0xffffffff00007948 */ /* 0x000fea0003800000 */
[----:B------:R-:W4:Y:S06]  /*11aa0*/  LDL.64 R210, [R1+0xc8] ;  /* 0x0000c80001d27983 */ /* 0x000f2c0000100a00 */
[----:B------:R-:W4:Y:S04]  /*11ab0*/  LDL R208, [R1+0xa8] ;  /* 0x0000a80001d07983 */ /* 0x000f280000100800 */
[----:B------:R-:W4:Y:S04]  /*11ac0*/  LDL R168, [R1+0xe8] ;  /* 0x0000e80001a87983 */ /* 0x000f280000100800 */
[----:B------:R-:W-:Y:S08]  /*11ad0*/  BAR.SYNC.DEFER_BLOCKING 0x0 ;  /* 0x0000000000007b1d */ /* 0x000ff00000010000 */
[----:B------:R-:W-:Y:S08]  /*11ae0*/  LDSM.16.M88.4 R52, [R223+0x8080] ;  /* 0x00808000df34783b */ /* 0x000ff00000000200 */
[----:B-----5:R-:W1:Y:S08]  /*11af0*/  LDSM.16.M88.4 R20, [R216+0x5080] ;  /* 0x00508000d814783b */ /* 0x020e700000000200 */
[----:B------:R-:W1:Y:S08]  /*11b00*/  LDSM.16.M88.4 R48, [R223+0xa080] ;  /* 0x00a08000df30783b */ /* 0x000e700000000200 */
[----:B------:R-:W1:Y:S08]  /*11b10*/  LDSM.16.M88.4 R36, [R216+0x5880] ;  /* 0x00588000d824783b */ /* 0x000e700000000200 */
[----:B------:R-:W1:Y:S08]  /*11b20*/  LDSM.16.M88.4 R172, [R216+0x6080] ;  /* 0x00608000d8ac783b */ /* 0x000e700000000200 */
[----:B------:R-:W-:Y:S01]  /*11b30*/  LDSM.16.M88.4 R176, [R225+0x8080] ;  /* 0x00808000e1b0783b */ /* 0x000fe20000000200 */
[-C--:B-1----:R-:W-:Y:S07]  /*11b40*/  HMMA.16816.F32.BF16 R8, R52, R20.reuse, RZ ;  /* 0x000000143408723c */ /* 0x082fee00000418ff */
[----:B------:R-:W1:Y:S01]  /*11b50*/  LDSM.16.M88.4 R196, [R227] ;  /* 0x00000000e3c4783b */ /* 0x000e620000000200 */
[C---:B------:R-:W-:Y:S07]  /*11b60*/  HMMA.16816.F32.BF16 R12, R48.reuse, R20, RZ ;  /* 0x00000014300c723c */ /* 0x040fee00000418ff */
[----:B------:R-:W1:Y:S01]  /*11b70*/  LDSM.16.M88.4 R200, [R225+0xa080] ;  /* 0x00a08000e1c8783b */ /* 0x000e620000000200 */
[-C--:B------:R-:W-:Y:S07]  /*11b80*/  HMMA.16816.F32.BF16 R16, R48, R22.reuse, RZ ;  /* 0x000000163010723c */ /* 0x080fee00000418ff */
[----:B------:R-:W1:Y:S01]  /*11b90*/  LDSM.16.M88.4 R204, [R233] ;  /* 0x00000000e9cc783b */ /* 0x000e620000000200 */
[C---:B------:R-:W-:Y:S07]  /*11ba0*/  HMMA.16816.F32.BF16 R20, R52.reuse, R22, RZ ;  /* 0x000000163414723c */ /* 0x040fee00000418ff */
[----:B------:R-:W3:Y:S06]  /*11bb0*/  LDL.64 R240, [R1+0xb0] ;  /* 0x0000b00001f07983 */ /* 0x000eec0000100a00 */
[----:B------:R-:W3:Y:S01]  /*11bc0*/  LDL.64 R238, [R1+0xc0] ;  /* 0x0000c00001ee7983 */ /* 0x000ee20000100a00 */
        /* <DEDUP_REMOVED lines=24> */
[C---:B------:R-:W-:Y:S01]  /*11d50*/  @!P0 IMAD.WIDE.U32 R6, R237.reuse, c[0x0][0x208], RZ ;  /* 0x00008200ed068a25 */ /* 0x040fe200078e00ff */
[----:B----4-:R-:W-:Y:S02]  /*11d60*/  @!P0 MOV R196, R210 ;  /* 0x000000d200c48202 */ /* 0x010fe40000000f00 */
[----:B------:R-:W-:Y:S01]  /*11d70*/  @!P0 MOV R197, R213 ;  /* 0x000000d500c58202 */ /* 0x000fe20000000f00 */
[----:B------:R-:W-:Y:S01]  /*11d80*/  @!P0 IMAD R4, R4, c[0x0][0x208], RZ ;  /* 0x0000820004048a24 */ /* 0x000fe200078e02ff */
[----:B------:R-:W-:Y:S02]  /*11d90*/  ISETP.GE.AND P4, PT, R208, c[0x0][0x1d4], PT ;  /* 0x00007500d0007a0c */ /* 0x000fe40003f86270 */
[----:B------:R-:W-:Y:S01]  /*11da0*/  ISETP.GE.AND P3, PT, R168, c[0x0][0x1d4], PT ;  /* 0x00007500a8007a0c */ /* 0x000fe20003f66270 */
[----:B------:R-:W-:Y:S02]  /*11db0*/  @!P0 IMAD R4, R237, c[0x0][0x20c], R4 ;  /* 0x00008300ed048a24 */ /* 0x000fe400078e0204 */
[----:B------:R-:W-:Y:S03]  /*11dc0*/  @!P0 IMAD.WIDE.U32 R196, R6, 0x30, R196 ;  /* 0x0000003006c48825 */ /* 0x000fe600078e00c4 */
[----:B------:R-:W-:Y:S02]  /*11dd0*/  @!P0 IADD3 R4, R7, R4, RZ ;  /* 0x0000000407048210 */ /* 0x000fe40007ffe0ff */
[----:B------:R-:W-:Y:S03]  /*11de0*/  @!P0 LEA R6, P1, R196, c[0x0][0x1f8], 0x1 ;  /* 0x00007e00c4068a11 */ /* 0x000fe600078208ff */
[----:B------:R-:W-:Y:S01]  /*11df0*/  @!P0 IMAD R4, R4, 0x30, RZ ;  /* 0x0000003004048824 */ /* 0x000fe200078e02ff */
[----:B------:R-:W-:Y:S04]  /*11e00*/  @!P0 IADD3 R170, P2, R6, UR10, RZ ;  /* 0x0000000a06aa8c10 */ /* 0x000fe8000ff5e0ff */
[----:B------:R-:W-:Y:S04]  /*11e10*/  @!P0 IADD3 R4, R197, R4, RZ ;  /* 0x00000004c5048210 */ /* 0x000fe80007ffe0ff */
[----:B------:R-:W-:Y:S02]  /*11e20*/  @!P0 LEA.HI.X R7, R196, c[0x0][0x1fc], R4, 0x1, P1 ;  /* 0x00007f00c4078a11 */ /* 0x000fe400008f0c04 */
[----:B------:R-:W-:Y:S02]  /*11e30*/  @!P0 IADD3 R196, P1, R170, UR10, RZ ;  /* 0x0000000aaac48c10 */ /* 0x000fe4000ff3e0ff */
[----:B------:R-:W-:Y:S01]  /*11e40*/  @!P0 IADD3.X R171, R7, UR5, RZ, P2, !PT ;  /* 0x0000000507ab8c10 */ /* 0x000fe200097fe4ff */
[----:B------:R-:W-:Y:S01]  /*11e50*/  @!PT LDS RZ, [RZ] ;  /* 0x00000000fffff984 */ /* 0x000fe20000000800 */
[----:B------:R-:W-:Y:S01]  /*11e60*/  @!PT LDS RZ, [RZ] ;  /* 0x00000000fffff984 */ /* 0x000fe20000000800 */
[----:B------:R-:W-:Y:S01]  /*11e70*/  @!PT LDS RZ, [RZ] ;  /* 0x00000000fffff984 */ /* 0x000fe20000000800 */
[----:B------:R1:W-:Y:S03]  /*11e80*/  @!P0 LDGSTS.E.BYPASS.LTC128B.128 [R234+0x2080], [R6.64], !P4 ;  /* 0x0208000006ea8fae */ /* 0x0003e6000e101d46 */
[----:B------:R-:W-:Y:S05]  /*11e90*/  @!P0 IADD3.X R197, R171, UR5, RZ, P1, !PT ;  /* 0x00000005abc58c10 */ /* 0x000fea0008ffe4ff */
[----:B------:R1:W-:Y:S08]  /*11ea0*/  @!P0 LDGSTS.E.BYPASS.LTC128B.128 [R234+0x3880], [R6.64+0x80], !P3 ;  /* 0x0388008006ea8fae */ /* 0x0003f0000d901d46 */
[----:B------:R2:W-:Y:S08]  /*11eb0*/  @!P0 LDGSTS.E.BYPASS.LTC128B.128 [R234+0x2880], [R170.64], !P4 ;  /* 0x02880000aaea8fae */ /* 0x0005f0000e101d46 */
[----:B------:R2:W-:Y:S08]  /*11ec0*/  @!P0 LDGSTS.E.BYPASS.LTC128B.128 [R234+0x4080], [R170.64+0x80], !P3 ;  /* 0x04080080aaea8fae */ /* 0x0005f0000d901d46 */
[----:B------:R4:W-:Y:S08]  /*11ed0*/  @!P0 LDGSTS.E.BYPASS.LTC128B.128 [R234+0x3080], [R196.64], !P4 ;  /* 0x03080000c4ea8fae */ /* 0x0009f0000e101d46 */
[----:B------:R4:W-:Y:S01]  /*11ee0*/  @!P0 LDGSTS.E.BYPASS.LTC128B.128 [R234+0x4880], [R196.64+0x80], !P3 ;  /* 0x04880080c4ea8fae */ /* 0x0009e2000d901d46 */
[C---:B------:R-:W-:Y:S02]  /*11ef0*/  ISETP.GT.AND P0, PT, R237.reuse, R235, PT ;  /* 0x000000ebed00720c */ /* 0x040fe40003f04270 */
[----:B------:R-:W-:Y:S05]  /*11f00*/  IADD3 R235, R237, -0x1, RZ ;  /* 0xffffffffedeb7810 */ /* 0x000fea0007ffe0ff */
[----:B------:R-:W-:Y:S08]  /*11f10*/  LDSM.16.M88.4 R204, [R222+0x5080] ;  /* 0x00508000decc783b */ /* 0x000ff00000000200 */
[----:B------:R-:W-:Y:S08]  /*11f20*/  LDSM.16.M88.4 R208, [R224+0xa080] ;  /* 0x00a08000e0d0783b */ /* 0x000ff00000000200 */
[----:B------:R-:W-:Y:S08]  /*11f30*/  LDSM.16.M88.4 R212, [R222+0x5880] ;  /* 0x00588000ded4783b */ /* 0x000ff00000000200 */
[----:B----4-:R-:W4:Y:S08]  /*11f40*/  LDSM.16.M88.4 R196, [R224+0x8080] ;  /* 0x00808000e0c4783b */ /* 0x010f300000000200 */
[----:B------:R-:W0:Y:S08]  /*11f50*/  LDGDEPBAR ;  /* 0x00000000000079af */ /* 0x000e300000000000 */
[----:B------:R-:W1:Y:S08]  /*11f60*/  LDSM.16.M88.4 R200, [R222+0x6080] ;  /* 0x00608000dec8783b */ /* 0x000e700000000200 */
[----:B------:R-:W-:Y:S08]  /*11f70*/  LDSM.16.M88.4 R172, [R226+0x8080] ;  /* 0x00808000e2ac783b */ /* 0x000ff00000000200 */
[----:B------:R-:W1:Y:S01]  /*11f80*/  LDSM.16.M88.4 R176, [R221] ;  /* 0x00000000ddb0783b */ /* 0x000e620000000200 */
[-C--:B----4-:R-:W-:Y:S08]  /*11f90*/  HMMA.16816.F32.BF16 R8, R196, R204.reuse, R8 ;  /* 0x000000ccc408723c */ /* 0x090ff00000041808 */
        /* <DEDUP_REMOVED lines=8> */
[----:B------:R-:W2:Y:S07]  /*12020*/  LDSM.16.M88.4 R212, [R221+0x800] ;  /* 0x00080000ddd4783b */ /* 0x000eae0000000200 */
[-C--:B-1----:R-:W-:Y:S08]  /*12030*/  HMMA.16816.F32.BF16 R40, R196, R200.reuse, R40 ;  /* 0x000000c8c428723c */ /* 0x082ff00000041828 */
[C---:B------:R-:W-:Y:S08]  /*12040*/  HMMA.16816.F32.BF16 R44, R208.reuse, R200, R44 ;  /* 0x000000c8d02c723c */ /* 0x040ff0000004182c */
[-C--:B------:R-:W-:Y:S01]  /*12050*/  HMMA.16816.F32.BF16 R48, R208, R202.reuse, R48 ;  /* 0x000000cad030723c */ /* 0x080fe20000041830 */
[----:B------:R-:W1:Y:S07]  /*12060*/  LDSM.16.M88.4 R208, [R221+0x1000] ;  /* 0x00100000ddd0783b */ /* 0x000e6e0000000200 */
[----:B------:R-:W-:Y:S01]  /*12070*/  HMMA.16816.F32.BF16 R52, R196, R202, R52 ;  /* 0x000000cac434723c */ /* 0x000fe20000041834 */
[----:B------:R-:W-:Y:S07]  /*12080*/  LDSM.16.M88.4 R196, [R216+0x6880] ;  /* 0x00688000d8c4783b */ /* 0x000fee0000000200 */
[-C--:B------:R-:W-:Y:S01]  /*12090*/  HMMA.16816.F32.BF16 R8, R172, R176.reuse, R8 ;  /* 0x000000b0ac08723c */ /* 0x080fe20000041808 */
[----:B------:R-:W-:Y:S07]  /*120a0*/  LDSM.16.M88.4 R200, [R223+0xe080] ;  /* 0x00e08000dfc8783b */ /* 0x000fee0000000200 */
[C---:B----4-:R-:W-:Y:S08]  /*120b0*/  HMMA.16816.F32.BF16 R12, R204.reuse, R176, R12 ;  /* 0x000000b0cc0c723c */ /* 0x050ff0000004180c */
        /* <DEDUP_REMOVED lines=14> */
[-C--:B----4-:R-:W-:Y:S01]  /*121a0*/  HMMA.16816.F32.BF16 R8, R176, R196.reuse, R8 ;  /* 0x000000c4b008723c */ /* 0x090fe20000041808 */
[----:B------:R-:W-:Y:S07]  /*121b0*/  LDSM.16.M88.4 R208, [R225+0xe080] ;  /* 0x00e08000e1d0783b */ /* 0x000fee0000000200 */
[C---:B------:R-:W-:Y:S08]  /*121c0*/  HMMA.16816.F32.BF16 R12, R200.reuse, R196, R12 ;  /* 0x000000c4c80c723c */ /* 0x040ff0000004180c */
[-C--:B------:R-:W-:Y:S08]  /*121d0*/  HMMA.16816.F32.BF16 R16, R200, R198.reuse, R16 ;  /* 0x000000c6c810723c */ /* 0x080ff00000041810 */
[C---:B------:R-:W-:Y:S01]  /*121e0*/  HMMA.16816.F32.BF16 R20, R176.reuse, R198, R20 ;  /* 0x000000c6b014723c */ /* 0x040fe20000041814 */
[----:B------:R-:W4:Y:S07]  /*121f0*/  LDSM.16.M88.4 R196, [R231] ;  /* 0x00000000e7c4783b */ /* 0x000f2e0000000200 */
[-C--:B--2---:R-:W-:Y:S08]  /*12200*/  HMMA.16816.F32.BF16 R24, R176, R212.reuse, R24 ;  /* 0x000000d4b018723c */ /* 0x084ff00000041818 */
[C---:B------:R-:W-:Y:S08]  /*12210*/  HMMA.16816.F32.BF16 R28, R200.reuse, R212, R28 ;  /* 0x000000d4c81c723c */ /* 0x040ff0000004181c */
[-C--:B------:R-:W-:Y:S08]  /*12220*/  HMMA.16816.F32.BF16 R32, R200, R214.reuse, R32 ;  /* 0x000000d6c820723c */ /* 0x080ff00000041820 */
[C---:B------:R-:W-:Y:S01]  /*12230*/  HMMA.16816.F32.BF16 R36, R176.reuse, R214, R36 ;  /* 0x000000d6b024723c */ /* 0x040fe20000041824 */
[----:B------:R-:W2:Y:S07]  /*12240*/  LDSM.16.M88.4 R212, [R230] ;  /* 0x00000000e6d4783b */ /* 0x000eae0000000200 */
[-C--:B-1----:R-:W-:Y:S08]  /*12250*/  HMMA.16816.F32.BF16 R40, R176, R204.reuse, R40 ;  /* 0x000000ccb028723c */ /* 0x082ff00000041828 */
[C---:B------:R-:W-:Y:S08]  /*12260*/  HMMA.16816.F32.BF16 R44, R200.reuse, R204, R44 ;  /* 0x000000ccc82c723c */ /* 0x040ff0000004182c */
[-C--:B------:R-:W-:Y:S01]  /*12270*/  HMMA.16816.F32.BF16 R48, R200, R206.reuse, R48 ;  /* 0x000000cec830723c */ /* 0x080fe20000041830 */
[----:B------:R-:W1:Y:S07]  /*12280*/  LDSM.16.M88.4 R200, [R229] ;  /* 0x00000000e5c8783b */ /* 0x000e6e0000000200 */
[----:B------:R-:W-:Y:S01]  /*12290*/  HMMA.16816.F32.BF16 R52, R176, R206, R52 ;  /* 0x000000ceb034723c */ /* 0x000fe20000041834 */
[----:B------:R-:W-:Y:S07]  /*122a0*/  LDSM.16.M88.4 R176, [R224+0xc080] ;  /* 0x00c08000e0b0783b */ /* 0x000fee0000000200 */
[-C--:B----4-:R-:W-:Y:S01]  /*122b0*/  HMMA.16816.F32.BF16 R8, R172, R196.reuse, R8 ;  /* 0x000000c4ac08723c */ /* 0x090fe20000041808 */
[----:B------:R-:W-:Y:S07]  /*122c0*/  LDSM.16.M88.4 R204, [R224+0xe080] ;  /* 0x00e08000e0cc783b */ /* 0x000fee0000000200 */
        /* <DEDUP_REMOVED lines=29> */
[----:B------:R-:W1:Y:S01]  /*124a0*/  LDSM.16.M88.4 R204, [R221+0x2800] ;  /* 0x00280000ddcc783b */ /* 0x000e620000000200 */
[----:B------:R-:W-:Y:S06]  /*124b0*/  DEPBAR.LE SB0, 0x0 ;  /* 0x000080000000791a */ /* 0x000fec0000000000 */
[----:B------:R-:W-:Y:S01]  /*124c0*/  HMMA.16816.F32.BF16 R52, R176, R210, R52 ;  /* 0x000000d2b034723c */ /* 0x000fe20000041834 */
[----:B------:R-:W-:Y:S07]  /*124d0*/  BAR.SYNC.DEFER_BLOCKING 0x0 ;  /* 0x0000000000007b1d */ /* 0x000fee0000010000 */
[-C--:B----4-:R-:W-:Y:S08]  /*124e0*/  HMMA.16816.F32.BF16 R8, R172, R196.reuse, R8 ;  /* 0x000000c4ac08723c */ /* 0x090ff00000041808 */
        /* <DEDUP_REMOVED lines=44> */
[----:B------:R-:W-:Y:S04]  /*127b0*/  FMNMX.FTZ R6, R44, R6, !PT ;  /* 0x000000062c067209 */ /* 0x000fe80007810000 */
[----:B------:R-:W-:Y:S01]  /*127c0*/  FMNMX.FTZ R6, R45, R6, !PT ;  /* 0x000000062d067209 */ /* 0x000fe20007810000 */
[----:B------:R-:W2:Y:S03]  /*127d0*/  SHFL.BFLY PT, R7, R172, 0x2, 0x1f ;  /* 0x0c401f00ac077f89 */ /* 0x000ea600000e0000 */
[----:B------:R-:W-:Y:S04]  /*127e0*/  FMNMX.FTZ R6, R48, R6, !PT ;  /* 0x0000000630067209 */ /* 0x000fe80007810000 */
[----:B------:R-:W-:Y:S05]  /*127f0*/  FMNMX.FTZ R6, R49, R6, !PT ;  /* 0x0000000631067209 */ /* 0x000fea0007810000 */
[----:B------:R-:W4:Y:S01]  /*12800*/  SHFL.BFLY PT, R170, R6, 0x2, 0x1f ;  /* 0x0c401f0006aa7f89 */ /* 0x000f2200000e0000 */
[----:B-1----:R-:W-:Y:S07]  /*12810*/  FMNMX.FTZ R4, R4, R168, !PT ;  /* 0x000000a804047209 */ /* 0x002fee0007810000 */
[----:B------:R-:W1:Y:S01]  /*12820*/  SHFL.BFLY PT, R174, R4, 0x1, 0x1f ;  /* 0x0c201f0004ae7f89 */ /* 0x000e6200000e0000 */
[----:B--2---:R-:W-:Y:S02]  /*12830*/  FMNMX.FTZ R172, R172, R7, !PT ;  /* 0x00000007acac7209 */ /* 0x004fe40007810000 */
[----:B------:R-:W-:Y:S05]  /*12840*/  FMNMX.FTZ R7, R14, R169, !PT ;  /* 0x000000a90e077209 */ /* 0x000fea0007810000 */
[----:B------:R-:W2:Y:S01]  /*12850*/  SHFL.BFLY PT, R171, R172, 0x1, 0x1f ;  /* 0x0c201f00acab7f89 */ /* 0x000ea200000e0000 */
[----:B------:R-:W-:Y:S04]  /*12860*/  FMNMX.FTZ R7, R15, R7, !PT ;  /* 0x000000070f077209 */ /* 0x000fe80007810000 */
[----:B------:R-:W-:Y:S02]  /*12870*/  FMNMX.FTZ R7, R18, R7, !PT ;  /* 0x0000000712077209 */ /* 0x000fe40007810000 */
[----:B----4-:R-:W-:Y:S02]  /*12880*/  FMNMX.FTZ R6, R6, R170, !PT ;  /* 0x000000aa06067209 */ /* 0x010fe40007810000 */
[----:B------:R-:W-:Y:S03]  /*12890*/  FMNMX.FTZ R7, R19, R7, !PT ;  /* 0x0000000713077209 */ /* 0x000fe60007810000 */
[----:B------:R-:W4:Y:S01]  /*128a0*/  SHFL.BFLY PT, R173, R6, 0x1, 0x1f ;  /* 0x0c201f0006ad7f89 */ /* 0x000f2200000e0000 */
[----:B------:R-:W-:Y:S02]  /*128b0*/  FMNMX.FTZ R7, R30, R7, !PT ;  /* 0x000000071e077209 */ /* 0x000fe40007810000 */
[----:B-1----:R-:W-:Y:S02]  /*128c0*/  FMNMX.FTZ R174, R4, R174, !PT ;  /* 0x000000ae04ae7209 */ /* 0x002fe40007810000 */
[----:B------:R-:W-:Y:S03]  /*128d0*/  FMNMX.FTZ R7, R31, R7, !PT ;  /* 0x000000071f077209 */ /* 0x000fe60007810000 */
[----:B------:R-:W-:Y:S01]  /*128e0*/  FADD.FTZ R2, -R174, R2 ;  /* 0x00000002ae027221 */ /* 0x000fe20000010100 */
[----:B------:R-:W-:Y:S01]  /*128f0*/  FMNMX.FTZ R7, R34, R7, !PT ;  /* 0x0000000722077209 */ /* 0x000fe20007810000 */
[----:B------:R-:W-:Y:S01]  /*12900*/  FMUL.FTZ R208, R174, c[0x0][0x2d0] ;  /* 0x0000b400aed07a20 */ /* 0x000fe20000410000 */
[----:B--2---:R-:W-:Y:S01]  /*12910*/  FMNMX.FTZ R172, R172, R171, !PT ;  /* 0x000000abacac7209 */ /* 0x004fe20007810000 */
[----:B------:R-:W-:Y:S01]  /*12920*/  FMUL.FTZ R2, R2, c[0x0][0x2d0] ;  /* 0x0000b40002027a20 */ /* 0x000fe20000410000 */
[----:B------:R-:W-:Y:S01]  /*12930*/  FMNMX.FTZ R7, R35, R7, !PT ;  /* 0x0000000723077209 */ /* 0x000fe20007810000 */
[----:B------:R-:W-:Y:S02]  /*12940*/  FFMA.FTZ R11, R11, c[0x0][0x2d0], -R208 ;  /* 0x0000b4000b0b7a23 */ /* 0x000fe400000108d0 */
[----:B------:R-:W-:Y:S01]  /*12950*/  FADD.FTZ R0, -R172, R0 ;  /* 0x00000000ac007221 */ /* 0x000fe20000010100 */
[----:B------:R-:W-:Y:S01]  /*12960*/  FMNMX.FTZ R4, R46, R7, !PT ;  /* 0x000000072e047209 */ /* 0x000fe20007810000 */
[----:B------:R-:W-:Y:S01]  /*12970*/  FMUL.FTZ R207, R172, c[0x0][0x2d0] ;  /* 0x0000b400accf7a20 */ /* 0x000fe20000410000 */
[----:B------:R1:W-:Y:S01]  /*12980*/  MUFU.EX2 R247, R11 ;  /* 0x0000000b00f77308 */ /* 0x0003e20000000800 */
[----:B------:R-:W-:Y:S02]  /*12990*/  FMUL.FTZ R0, R0, c[0x0][0x2d0] ;  /* 0x0000b40000007a20 */ /* 0x000fe40000410000 */
[--C-:B------:R-:W-:Y:S01]  /*129a0*/  FFMA.FTZ R8, R8, c[0x0][0x2d0], -R207.reuse ;  /* 0x0000b40008087a23 */ /* 0x100fe200000108cf */
[----:B----4-:R-:W-:Y:S01]  /*129b0*/  FMNMX.FTZ R173, R6, R173, !PT ;  /* 0x000000ad06ad7209 */ /* 0x010fe20007810000 */
[--C-:B------:R-:W-:Y:S02]  /*129c0*/  FFMA.FTZ R9, R9, c[0x0][0x2d0], -R207.reuse ;  /* 0x0000b40009097a23 */ /* 0x100fe400000108cf */
[--C-:B------:R-:W-:Y:S02]  /*129d0*/  FFMA.FTZ R10, R10, c[0x0][0x2d0], -R208.reuse ;  /* 0x0000b4000a0a7a23 */ /* 0x100fe400000108d0 */
[--C-:B------:R-:W-:Y:S01]  /*129e0*/  FFMA.FTZ R20, R20, c[0x0][0x2d0], -R207.reuse ;  /* 0x0000b40014147a23 */ /* 0x100fe200000108cf */
[----:B------:R2:W4:Y:S01]  /*129f0*/  MUFU.EX2 R7, R0 ;  /* 0x0000000000077308 */ /* 0x0005220000000800 */
[--C-:B------:R-:W-:Y:S02]  /*12a00*/  FFMA.FTZ R21, R21, c[0x0][0x2d0], -R207.reuse ;  /* 0x0000b40015157a23 */ /* 0x100fe400000108cf */
[--C-:B------:R-:W-:Y:S02]  /*12a10*/  FFMA.FTZ R22, R22, c[0x0][0x2d0], -R208.reuse ;  /* 0x0000b40016167a23 */ /* 0x100fe400000108d0 */
[--C-:B------:R-:W-:Y:S02]  /*12a20*/  FFMA.FTZ R23, R23, c[0x0][0x2d0], -R208.reuse ;  /* 0x0000b40017177a23 */ /* 0x100fe400000108d0 */
[----:B------:R-:W-:Y:S02]  /*12a30*/  FMUL.FTZ R209, R173, c[0x0][0x2d0] ;  /* 0x0000b400add17a20 */ /* 0x000fe40000410000 */
[----:B------:R-:W-:Y:S01]  /*12a40*/  FFMA.FTZ R24, R24, c[0x0][0x2d0], -R207 ;  /* 0x0000b40018187a23 */ /* 0x000fe200000108cf */
[----:B------:R-:W-:Y:S01]  /*12a50*/  MUFU.EX2 R243, R8 ;  /* 0x0000000800f37308 */ /* 0x000fe20000000800 */
[--C-:B------:R-:W-:Y:S02]  /*12a60*/  FFMA.FTZ R12, R12, c[0x0][0x2d0], -R209.reuse ;  /* 0x0000b4000c0c7a23 */ /* 0x100fe400000108d1 */
[--C-:B------:R-:W-:Y:S01]  /*12a70*/  FFMA.FTZ R13, R13, c[0x0][0x2d0], -R209.reuse ;  /* 0x0000b4000d0d7a23 */ /* 0x100fe200000108d1 */
[----:B-1----:R-:W-:Y:S01]  /*12a80*/  @P0 MOV R11, c[0x0][0x1e0] ;  /* 0x00007800000b0a02 */ /* 0x002fe20000000f00 */
[--C-:B------:R-:W-:Y:S02]  /*12a90*/  FFMA.FTZ R16, R16, c[0x0][0x2d0], -R209.reuse ;  /* 0x0000b40010107a23 */ /* 0x100fe400000108d1 */
[----:B------:R-:W-:Y:S02]  /*12aa0*/  FFMA.FTZ R17, R17, c[0x0][0x2d0], -R209 ;  /* 0x0000b40011117a23 */ /* 0x000fe400000108d1 */
[--C-:B------:R-:W-:Y:S01]  /*12ab0*/  FFMA.FTZ R25, R25, c[0x0][0x2d0], -R207.reuse ;  /* 0x0000b40019197a23 */ /* 0x100fe200000108cf */
[----:B------:R-:W1:Y:S01]  /*12ac0*/  MUFU.EX2 R250, R9 ;  /* 0x0000000900fa7308 */ /* 0x000e620000000800 */
[--C-:B------:R-:W-:Y:S02]  /*12ad0*/  FFMA.FTZ R26, R26, c[0x0][0x2d0], -R208.reuse ;  /* 0x0000b4001a1a7a23 */ /* 0x100fe400000108d0 */
[--C-:B------:R-:W-:Y:S01]  /*12ae0*/  FFMA.FTZ R36, R36, c[0x0][0x2d0], -R207.reuse ;  /* 0x0000b40024247a23 */ /* 0x100fe200000108cf */
[----:B--2---:R-:W-:Y:S01]  /*12af0*/  FMNMX.FTZ R0, R47, R4, !PT ;  /* 0x000000042f007209 */ /* 0x004fe20007810000 */
[C---:B----4-:R-:W-:Y:S02]  /*12b00*/  FMUL.FTZ R136, R7.reuse, R136 ;  /* 0x0000008807887220 */ /* 0x050fe40000410000 */
[----:B------:R-:W-:Y:S01]  /*12b10*/  FMUL.FTZ R137, R7, R137 ;  /* 0x0000008907897220 */ /* 0x000fe20000410000 */
[----:B------:R-:W-:Y:S01]  /*12b20*/  FMNMX.FTZ R0, R50, R0, !PT ;  /* 0x0000000032007209 */ /* 0x000fe20007810000 */
[----:B------:R-:W-:Y:S01]  /*12b30*/  FFMA.FTZ R37, R37, c[0x0][0x2d0], -R207 ;  /* 0x0000b40025257a23 */ /* 0x000fe200000108cf */
[----:B------:R2:W4:Y:S01]  /*12b40*/  MUFU.EX2 R4, R2 ;  /* 0x0000000200047308 */ /* 0x0005220000000800 */
[--C-:B------:R-:W-:Y:S01]  /*12b50*/  FFMA.FTZ R38, R38, c[0x0][0x2d0], -R208.reuse ;  /* 0x0000b40026267a23 */ /* 0x100fe200000108d0 */
[----:B------:R-:W-:Y:S01]  /*12b60*/  FMNMX.FTZ R0, R51, R0, !PT ;  /* 0x0000000033007209 */ /* 0x000fe20007810000 */
[--C-:B------:R-:W-:Y:S02]  /*12b70*/  FFMA.FTZ R39, R39, c[0x0][0x2d0], -R208.reuse ;  /* 0x0000b40027277a23 */ /* 0x100fe400000108d0 */
[--C-:B------:R-:W-:Y:S02]  /*12b80*/  FFMA.FTZ R28, R28, c[0x0][0x2d0], -R209.reuse ;  /* 0x0000b4001c1c7a23 */ /* 0x100fe400000108d1 */
[----:B------:R-:W-:Y:S02]  /*12b90*/  FFMA.FTZ R29, R29, c[0x0][0x2d0], -R209 ;  /* 0x0000b4001d1d7a23 */ /* 0x000fe400000108d1 */
[--C-:B------:R-:W-:Y:S01]  /*12ba0*/  FFMA.FTZ R40, R40, c[0x0][0x2d0], -R207.reuse ;  /* 0x0000b40028287a23 */ /* 0x100fe200000108cf */
[----:B------:R3:W3:Y:S01]  /*12bb0*/  MUFU.EX2 R242, R10 ;  /* 0x0000000a00f27308 */ /* 0x0006e20000000800 */
[----:B------:R-:W-:Y:S02]  /*12bc0*/  FFMA.FTZ R41, R41, c[0x0][0x2d0], -R207 ;  /* 0x0000b40029297a23 */ /* 0x000fe400000108cf */
[--C-:B------:R-:W-:Y:S01]  /*12bd0*/  FFMA.FTZ R42, R42, c[0x0][0x2d0], -R208.reuse ;  /* 0x0000b4002a2a7a23 */ /* 0x100fe200000108d0 */
[----:B-1----:R-:W-:Y:S01]  /*12be0*/  F2FP.BF16.PACK_AB R176, R250, R243 ;  /* 0x000000f3fab0723e */ /* 0x002fe200000010ff */
[----:B------:R-:W-:Y:S04]  /*12bf0*/  @P0 IMAD.WIDE.U32 R8, R235, c[0x0][0x1e0], RZ ;  /* 0x00007800eb080a25 */ /* 0x000fe800078e00ff */
[----:B------:R-:W-:Y:S01]  /*12c00*/  FFMA.FTZ R43, R43, c[0x0][0x2d0], -R208 ;  /* 0x0000b4002b2b7a23 */ /* 0x000fe200000108d0 */
[----:B------:R1:W-:Y:S01]  /*12c10*/  MUFU.EX2 R252, R20 ;  /* 0x0000001400fc7308 */ /* 0x0003e20000000800 */
[C---:B------:R-:W-:Y:S02]  /*12c20*/  FMUL.FTZ R148, R7.reuse, R148 ;  /* 0x0000009407947220 */ /* 0x040fe40000410000 */
[----:B------:R-:W-:Y:S02]  /*12c30*/  FMUL.FTZ R149, R7, R149 ;  /* 0x0000009507957220 */ /* 0x000fe40000410000 */
[----:B--2---:R-:W-:Y:S02]  /*12c40*/  FADD.FTZ R2, -R173, R3 ;  /* 0x00000003ad027221 */ /* 0x004fe40000010100 */
[----:B------:R-:W2:Y:S01]  /*12c50*/  SHFL.BFLY PT, R3, R0, 0x2, 0x1f ;  /* 0x0c401f0000037f89 */ /* 0x000ea200000e0000 */
[----:B----4-:R-:W-:Y:S02]  /*12c60*/  FMUL.FTZ R138, R4, R138 ;  /* 0x0000008a048a7220 */ /* 0x010fe40000410000 */
[----:B------:R-:W-:Y:S01]  /*12c70*/  FMUL.FTZ R2, R2, c[0x0][0x2d0] ;  /* 0x0000b40002027a20 */ /* 0x000fe20000410000 */
[----:B------:R-:W4:Y:S01]  /*12c80*/  MUFU.EX2 R251, R21 ;  /* 0x0000001500fb7308 */ /* 0x000f220000000800 */
[C---:B------:R-:W-:Y:S01]  /*12c90*/  FMUL.FTZ R139, R4.reuse, R139 ;  /* 0x0000008b048b7220 */ /* 0x040fe20000410000 */
[----:B---3--:R-:W-:Y:S01]  /*12ca0*/  @P0 SHF.L.U32 R10, R11, 0x5, RZ ;  /* 0x000000050b0a0819 */ /* 0x008fe200000006ff */
[C---:B------:R-:W-:Y:S01]  /*12cb0*/  FMUL.FTZ R150, R4.reuse, R150 ;  /* 0x0000009604967220 */ /* 0x040fe20000410000 */
[----:B------:R-:W-:Y:S01]  /*12cc0*/  F2FP.BF16.PACK_AB R177, R247, R242 ;  /* 0x000000f2f7b1723e */ /* 0x000fe200000010ff */
[C---:B------:R-:W-:Y:S02]  /*12cd0*/  FMUL.FTZ R151, R4.reuse, R151 ;  /* 0x0000009704977220 */ /* 0x040fe40000410000 */
[C---:B------:R-:W-:Y:S03]  /*12ce0*/  FMUL.FTZ R152, R7.reuse, R152 ;  /* 0x0000009807987220 */ /* 0x040fe60000410000 */
[----:B------:R3:W3:Y:S01]  /*12cf0*/  MUFU.EX2 R6, R2 ;  /* 0x0000000200067308 */ /* 0x0006e20000000800 */
[C---:B------:R-:W-:Y:S02]  /*12d00*/  FMUL.FTZ R153, R7.reuse, R153 ;  /* 0x0000009907997220 */ /* 0x040fe40000410000 */
[C---:B-1----:R-:W-:Y:S02]  /*12d10*/  FMUL.FTZ R20, R7.reuse, R192 ;  /* 0x000000c007147220 */ /* 0x042fe40000410000 */
[C---:B------:R-:W-:Y:S02]  /*12d20*/  FMUL.FTZ R154, R4.reuse, R154 ;  /* 0x0000009a049a7220 */ /* 0x040fe40000410000 */
[----:B------:R-:W-:Y:S02]  /*12d30*/  FMUL.FTZ R155, R4, R155 ;  /* 0x0000009b049b7220 */ /* 0x000fe40000410000 */
[C---:B------:R-:W-:Y:S01]  /*12d40*/  FMUL.FTZ R164, R7.reuse, R164 ;  /* 0x000000a407a47220 */ /* 0x040fe20000410000 */
[----:B--2---:R-:W-:Y:S01]  /*12d50*/  FMNMX.FTZ R0, R0, R3, !PT ;  /* 0x0000000300007209 */ /* 0x004fe20007810000 */
[----:B------:R1:W-:Y:S01]  /*12d60*/  MUFU.EX2 R249, R22 ;  /* 0x0000001600f97308 */ /* 0x0003e20000000800 */
[----:B------:R-:W-:Y:S01]  /*12d70*/  @P0 MOV R3, R241 ;  /* 0x000000f100030202 */ /* 0x000fe20000000f00 */
[----:B------:R-:W-:Y:S01]  /*12d80*/  FMUL.FTZ R165, R7, R165 ;  /* 0x000000a507a57220 */ /* 0x000fe20000410000 */
[----:B----4-:R-:W-:Y:S01]  /*12d90*/  F2FP.BF16.PACK_AB R178, R251, R252 ;  /* 0x000000fcfbb2723e */ /* 0x010fe200000010ff */
[C---:B------:R-:W-:Y:S02]  /*12da0*/  FMUL.FTZ R21, R7.reuse, R193 ;  /* 0x000000c107157220 */ /* 0x040fe40000410000 */
[C---:B------:R-:W-:Y:S02]  /*12db0*/  FMUL.FTZ R166, R4.reuse, R166 ;  /* 0x000000a604a67220 */ /* 0x040fe40000410000 */
[----:B------:R-:W-:Y:S02]  /*12dc0*/  FMUL.FTZ R167, R4, R167 ;  /* 0x000000a704a77220 */ /* 0x000fe40000410000 */
[----:B------:R-:W2:Y:S01]  /*12dd0*/  MUFU.EX2 R248, R23 ;  /* 0x0000001700f87308 */ /* 0x000ea20000000800 */
[----:B------:R-:W-:Y:S01]  /*12de0*/  FMUL.FTZ R56, R7, R56 ;  /* 0x0000003807387220 */ /* 0x000fe20000410000 */
[----:B---3--:R-:W3:Y:S01]  /*12df0*/  SHFL.BFLY PT, R2, R0, 0x1, 0x1f ;  /* 0x0c201f0000027f89 */ /* 0x008ee200000e0000 */
[C---:B------:R-:W-:Y:S02]  /*12e00*/  FMUL.FTZ R140, R6.reuse, R140 ;  /* 0x0000008c068c7220 */ /* 0x040fe40000410000 */
[C---:B------:R-:W-:Y:S02]  /*12e10*/  FMUL.FTZ R141, R6.reuse, R141 ;  /* 0x0000008d068d7220 */ /* 0x040fe40000410000 */
[C---:B------:R-:W-:Y:S03]  /*12e20*/  FMUL.FTZ R144, R6.reuse, R144 ;  /* 0x0000009006907220 */ /* 0x040fe60000410000 */
[----:B------:R4:W-:Y:S01]  /*12e30*/  MUFU.EX2 R241, R12 ;  /* 0x0000000c00f17308 */ /* 0x0009e20000000800 */
[C---:B------:R-:W-:Y:S02]  /*12e40*/  FMUL.FTZ R145, R6.reuse, R145 ;  /* 0x0000009106917220 */ /* 0x040fe40000410000 */
[----:B------:R-:W-:Y:S02]  /*12e50*/  FMUL.FTZ R156, R6, R156 ;  /* 0x0000009c069c7220 */ /* 0x000fe40000410000 */
[----:B-1----:R-:W-:Y:S02]  /*12e60*/  FMUL.FTZ R22, R4, R194 ;  /* 0x000000c204167220 */ /* 0x002fe40000410000 */
[C---:B------:R-:W-:Y:S02]  /*12e70*/  FMUL.FTZ R157, R6.reuse, R157 ;  /* 0x0000009d069d7220 */ /* 0x040fe40000410000 */
[C---:B------:R-:W-:Y:S01]  /*12e80*/  FMUL.FTZ R160, R6.reuse, R160 ;  /* 0x000000a006a07220 */ /* 0x040fe20000410000 */
[----:B------:R1:W-:Y:S01]  /*12e90*/  MUFU.EX2 R246, R13 ;  /* 0x0000000d00f67308 */ /* 0x0003e20000000800 */
[C---:B------:R-:W-:Y:S02]  /*12ea0*/  FMUL.FTZ R161, R6.reuse, R161 ;  /* 0x000000a106a17220 */ /* 0x040fe40000410000 */
[----:B------:R-:W-:Y:S01]  /*12eb0*/  FMUL.FTZ R60, R6, R60 ;  /* 0x0000003c063c7220 */ /* 0x000fe20000410000 */
[----:B--2---:R-:W-:Y:S01]  /*12ec0*/  F2FP.BF16.PACK_AB R179, R248, R249 ;  /* 0x000000f9f8b3723e */ /* 0x004fe200000010ff */
[----:B------:R-:W-:Y:S01]  /*12ed0*/  FMUL.FTZ R23, R4, R195 ;  /* 0x000000c304177220 */ /* 0x000fe20000410000 */
[----:B---3--:R-:W-:Y:S01]  /*12ee0*/  FMNMX.FTZ R168, R0, R2, !PT ;  /* 0x0000000200a87209 */ /* 0x008fe20007810000 */
[C---:B------:R-:W-:Y:S01]  /*12ef0*/  FMUL.FTZ R61, R6.reuse, R61 ;  /* 0x0000003d063d7220 */ /* 0x040fe20000410000 */
[----:B------:R-:W-:Y:S02]  /*12f00*/  @P0 SHF.R.S32.HI R2, RZ, 0x1f, R235 ;  /* 0x0000001fff020819 */ /* 0x000fe400000114eb */
[----:B------:R2:W-:Y:S01]  /*12f10*/  MUFU.EX2 R244, R16 ;  /* 0x0000001000f47308 */ /* 0x0005e20000000800 */
[----:B------:R-:W-:Y:S02]  /*12f20*/  FMUL.FTZ R64, R6, R64 ;  /* 0x0000004006407220 */ /* 0x000fe40000410000 */
[----:B------:R-:W-:Y:S02]  /*12f30*/  FADD.FTZ R0, -R168, R169 ;  /* 0x000000a9a8007221 */ /* 0x000fe40000010100 */
[----:B------:R-:W-:Y:S02]  /*12f40*/  @P0 IMAD R2, R2, c[0x0][0x1e0], RZ ;  /* 0x0000780002020a24 */ /* 0x000fe400078e02ff */
[----:B------:R-:W-:Y:S02]  /*12f50*/  FMUL.FTZ R169, R168, c[0x0][0x2d0] ;  /* 0x0000b400a8a97a20 */ /* 0x000fe40000410000 */
[----:B------:R-:W-:Y:S01]  /*12f60*/  @P0 IMAD R2, R235, c[0x0][0x1e4], R2 ;  /* 0x00007900eb020a24 */ /* 0x000fe200078e0202 */
[----:B------:R3:W-:Y:S01]  /*12f70*/  MUFU.EX2 R245, R17 ;  /* 0x0000001100f57308 */ /* 0x0007e20000000800 */
[----:B------:R-:W-:Y:S02]  /*12f80*/  FMUL.FTZ R0, R0, c[0x0][0x2d0] ;  /* 0x0000b40000007a20 */ /* 0x000fe40000410000 */
[--C-:B------:R-:W-:Y:S01]  /*12f90*/  FFMA.FTZ R14, R14, c[0x0][0x2d0], -R169.reuse ;  /* 0x0000b4000e0e7a23 */ /* 0x100fe200000108a9 */
[----:B------:R-:W-:Y:S01]  /*12fa0*/  @P0 IADD3 R9, R9, R2, RZ ;  /* 0x0000000209090210 */ /* 0x000fe20007ffe0ff */
[--C-:B------:R-:W-:Y:S01]  /*12fb0*/  FFMA.FTZ R15, R15, c[0x0][0x2d0], -R169.reuse ;  /* 0x0000b4000f0f7a23 */ /* 0x100fe200000108a9 */
[----:B------:R-:W-:Y:S01]  /*12fc0*/  @P0 MOV R2, R238 ;  /* 0x000000ee00020202 */ /* 0x000fe20000000f00 */
[----:B------:R-:W-:Y:S02]  /*12fd0*/  FFMA.FTZ R18, R18, c[0x0][0x2d0], -R169 ;  /* 0x0000b40012127a23 */ /* 0x000fe400000108a9 */
[----:B------:R-:W-:Y:S01]  /*12fe0*/  @P0 IMAD R9, R9, 0x30, RZ ;  /* 0x0000003009090824 */ /* 0x000fe200078e02ff */
[----:B------:R-:W3:Y:S01]  /*12ff0*/  MUFU.EX2 R0, R0 ;  /* 0x0000000000007308 */ /* 0x000ee20000000800 */
[----:B------:R-:W-:Y:S04]  /*13000*/  @P0 IMAD.WIDE.U32 R2, R8, 0x30, R2 ;  /* 0x0000003008020825 */ /* 0x000fe800078e0002 */
[----:B------:R-:W-:Y:S01]  /*13010*/  FFMA.FTZ R19, R19, c[0x0][0x2d0], -R169 ;  /* 0x0000b40013137a23 */ /* 0x000fe200000108a9 */
[----:B------:R-:W-:Y:S01]  /*13020*/  @P0 LEA R8, P1, R2, c[0x0][0x1c8], 0x1 ;  /* 0x0000720002080a11 */ /* 0x000fe200078208ff */
[C---:B----4-:R-:W-:Y:S01]  /*13030*/  FMUL.FTZ R12, R6.reuse, R184 ;  /* 0x000000b8060c7220 */ /* 0x050fe20000410000 */
[----:B------:R-:W-:Y:S01]  /*13040*/  @P0 IADD3 R9, R3, R9, RZ ;  /* 0x0000000903090210 */ /* 0x000fe20007ffe0ff */
[----:B-1----:R-:W-:Y:S01]  /*13050*/  FMUL.FTZ R13, R6, R185 ;  /* 0x000000b9060d7220 */ /* 0x002fe20000410000 */
[----:B------:R-:W-:Y:S01]  /*13060*/  @P0 MOV R3, c[0x0][0x1e4] ;  /* 0x0000790000030a02 */ /* 0x000fe20000000f00 */
[----:B------:R1:W-:Y:S01]  /*13070*/  MUFU.EX2 R204, R15 ;  /* 0x0000000f00cc7308 */ /* 0x0003e20000000800 */
[----:B------:R-:W-:Y:S01]  /*13080*/  @P0 LEA.HI.X R9, R2, c[0x0][0x1cc], R9, 0x1, P1 ;  /* 0x0000730002090a11 */ /* 0x000fe200008f0c09 */
[----:B--2---:R-:W-:Y:S01]  /*13090*/  FMUL.FTZ R16, R6, R188 ;  /* 0x000000bc06107220 */ /* 0x004fe20000410000 */
[-C--:B------:R-:W-:Y:S01]  /*130a0*/  @P0 IADD3 R2, P2, R8, R10.reuse, RZ ;  /* 0x0000000a08020210 */ /* 0x080fe20007f5e0ff */
[----:B---3--:R-:W-:Y:S01]  /*130b0*/  FMUL.FTZ R17, R6, R189 ;  /* 0x000000bd06117220 */ /* 0x008fe20000410000 */
[----:B------:R-:W-:Y:S01]  /*130c0*/  @P0 SHF.L.U64.HI R11, R11, 0x5, R3 ;  /* 0x000000050b0b0819 */ /* 0x000fe20000010203 */
[----:B------:R2:W-:Y:S01]  /*130d0*/  @P0 LDGSTS.E.BYPASS.LTC128B.128 [R234+0x5080], [R8.64], !P4 ;  /* 0x0508000008ea0fae */ /* 0x0005e2000e101d46 */
[----:B------:R-:W-:Y:S01]  /*130e0*/  @P0 IADD3 R10, P1, R2, R10, RZ ;  /* 0x0000000a020a0210 */ /* 0x000fe20007f3e0ff */
[C---:B------:R-:W-:Y:S01]  /*130f0*/  FMUL.FTZ R65, R6.reuse, R65 ;  /* 0x0000004106417220 */ /* 0x040fe20000410000 */
[-C--:B------:R-:W-:Y:S01]  /*13100*/  @P0 IADD3.X R3, R9, R11.reuse, RZ, P2, !PT ;  /* 0x0000000b09030210 */ /* 0x080fe200017fe4ff */
[----:B------:R3:W-:Y:S01]  /*13110*/  MUFU.EX2 R205, R18 ;  /* 0x0000001200cd7308 */ /* 0x0007e20000000800 */
[----:B------:R-:W-:Y:S02]  /*13120*/  FMUL.FTZ R76, R6, R76 ;  /* 0x0000004c064c7220 */ /* 0x000fe40000410000 */
[----:B------:R-:W-:Y:S01]  /*13130*/  @P0 IADD3.X R11, R3, R11, RZ, P1, !PT ;  /* 0x0000000b030b0210 */ /* 0x000fe20000ffe4ff */
[----:B------:R2:W-:Y:S01]  /*13140*/  @P0 LDGSTS.E.BYPASS.LTC128B.128 [R234+0x6880], [R8.64+0x80], !P3 ;  /* 0x0688008008ea0fae */ /* 0x0005e2000d901d46 */
[C---:B------:R-:W-:Y:S02]  /*13150*/  FMUL.FTZ R142, R0.reuse, R142 ;  /* 0x0000008e008e7220 */ /* 0x040fe40000410000 */
[----:B------:R-:W-:Y:S02]  /*13160*/  FMUL.FTZ R143, R0, R143 ;  /* 0x0000008f008f7220 */ /* 0x000fe40000410000 */
[C---:B------:R-:W-:Y:S01]  /*13170*/  FMUL.FTZ R77, R6.reuse, R77 ;  /* 0x0000004d064d7220 */ /* 0x040fe20000410000 */
[----:B------:R4:W4:Y:S01]  /*13180*/  MUFU.EX2 R206, R19 ;  /* 0x0000001300ce7308 */ /* 0x0009220000000800 */
[C---:B------:R-:W-:Y:S01]  /*13190*/  FMUL.FTZ R80, R6.reuse, R80 ;  /* 0x0000005006507220 */ /* 0x040fe20000410000 */
[----:B------:R4:W-:Y:S01]  /*131a0*/  @P0 LDGSTS.E.BYPASS.LTC128B.128 [R234+0x5880], [R2.64], !P4 ;  /* 0x0588000002ea0fae */ /* 0x0009e2000e101d46 */
[----:B------:R-:W-:Y:S02]  /*131b0*/  FMUL.FTZ R81, R6, R81 ;  /* 0x0000005106517220 */ /* 0x000fe40000410000 */
[----:B-1----:R-:W-:Y:S02]  /*131c0*/  FMUL.FTZ R15, R0, R187 ;  /* 0x000000bb000f7220 */ /* 0x002fe40000410000 */
[C---:B------:R-:W-:Y:S02]  /*131d0*/  FMUL.FTZ R92, R6.reuse, R92 ;  /* 0x0000005c065c7220 */ /* 0x040fe40000410000 */
[C---:B------:R-:W-:Y:S01]  /*131e0*/  FMUL.FTZ R93, R6.reuse, R93 ;  /* 0x0000005d065d7220 */ /* 0x040fe20000410000 */
[----:B------:R1:W-:Y:S01]  /*131f0*/  @P0 LDGSTS.E.BYPASS.LTC128B.128 [R234+0x7080], [R2.64+0x80], !P3 ;  /* 0x0708008002ea0fae */ /* 0x0003e2000d901d46 */
[----:B------:R-:W-:Y:S01]  /*13200*/  MUFU.EX2 R240, R24 ;  /* 0x0000001800f07308 */ /* 0x000fe20000000800 */
[----:B------:R-:W-:Y:S02]  /*13210*/  FMUL.FTZ R96, R6, R96 ;  /* 0x0000006006607220 */ /* 0x000fe40000410000 */
[----:B---3--:R-:W-:Y:S02]  /*13220*/  FMUL.FTZ R18, R0, R190 ;  /* 0x000000be00127220 */ /* 0x008fe40000410000 */
[----:B------:R-:W-:Y:S02]  /*13230*/  FMUL.FTZ R97, R6, R97 ;  /* 0x0000006106617220 */ /* 0x000fe40000410000 */
[----:B------:R3:W-:Y:S01]  /*13240*/  @P0 LDGSTS.E.BYPASS.LTC128B.128 [R234+0x6080], [R10.64], !P4 ;  /* 0x060800000aea0fae */ /* 0x0007e2000e101d46 */
[--C-:B------:R-:W-:Y:S02]  /*13250*/  FFMA.FTZ R30, R30, c[0x0][0x2d0], -R169.reuse ;  /* 0x0000b4001e1e7a23 */ /* 0x100fe400000108a9 */
[C---:B--2---:R-:W-:Y:S01]  /*13260*/  FMUL.FTZ R8, R7.reuse, R180 ;  /* 0x000000b407087220 */ /* 0x044fe20000410000 */
[----:B------:R-:W-:Y:S01]  /*13270*/  F2FP.BF16.PACK_AB R180, R246, R241 ;  /* 0x000000f1f6b4723e */ /* 0x000fe200000010ff */
[----:B------:R-:W-:Y:S01]  /*13280*/  FMUL.FTZ R9, R7, R181 ;  /* 0x000000b507097220 */ /* 0x000fe20000410000 */
[----:B------:R-:W-:Y:S01]  /*13290*/  MUFU.EX2 R239, R25 ;  /* 0x0000001900ef7308 */ /* 0x000fe20000000800 */
[----:B----4-:R-:W-:Y:S01]  /*132a0*/  FMUL.FTZ R19, R0, R191 ;  /* 0x000000bf00137220 */ /* 0x010fe20000410000 */
[----:B------:R3:W-:Y:S01]  /*132b0*/  @P0 LDGSTS.E.BYPASS.LTC128B.128 [R234+0x7880], [R10.64+0x80], !P3 ;  /* 0x078800800aea0fae */ /* 0x0007e2000d901d46 */
[----:B------:R-:W-:Y:S02]  /*132c0*/  FFMA.FTZ R31, R31, c[0x0][0x2d0], -R169 ;  /* 0x0000b4001f1f7a23 */ /* 0x000fe400000108a9 */
[C---:B------:R-:W-:Y:S02]  /*132d0*/  FMUL.FTZ R108, R6.reuse, R108 ;  /* 0x0000006c066c7220 */ /* 0x040fe40000410000 */
[C---:B------:R-:W-:Y:S02]  /*132e0*/  FMUL.FTZ R109, R6.reuse, R109 ;  /* 0x0000006d066d7220 */ /* 0x040fe40000410000 */
[C---:B------:R-:W-:Y:S01]  /*132f0*/  FMUL.FTZ R112, R6.reuse, R112 ;  /* 0x0000007006707220 */ /* 0x040fe20000410000 */
[----:B------:R-:W2:Y:S01]  /*13300*/  LDSM.16.MT88.4 R196, [R217+0x2080] ;  /* 0x00208000d9c4783b */ /* 0x000ea20000004200 */
[----:B------:R4:W-:Y:S01]  /*13310*/  MUFU.EX2 R214, R26 ;  /* 0x0000001a00d67308 */ /* 0x0009e20000000800 */
[C---:B------:R-:W-:Y:S02]  /*13320*/  FMUL.FTZ R113, R6.reuse, R113 ;  /* 0x0000007106717220 */ /* 0x040fe40000410000 */
[--C-:B-1----:R-:W-:Y:S02]  /*13330*/  FFMA.FTZ R3, R27, c[0x0][0x2d0], -R208.reuse ;  /* 0x0000b4001b037a23 */ /* 0x102fe400000108d0 */
[C---:B------:R-:W-:Y:S02]  /*13340*/  FMUL.FTZ R124, R6.reuse, R124 ;  /* 0x0000007c067c7220 */ /* 0x040fe40000410000 */
[----:B------:R-:W1:Y:S01]  /*13350*/  LDSM.16.MT88.4 R200, [R218+0x2080] ;  /* 0x00208000dac8783b */ /* 0x000e620000004200 */
[C---:B------:R-:W-:Y:S02]  /*13360*/  FMUL.FTZ R125, R6.reuse, R125 ;  /* 0x0000007d067d7220 */ /* 0x040fe40000410000 */
[----:B------:R-:W4:Y:S01]  /*13370*/  MUFU.EX2 R2, R14 ;  /* 0x0000000e00027308 */ /* 0x000f220000000800 */
[C---:B------:R-:W-:Y:S02]  /*13380*/  FMUL.FTZ R128, R6.reuse, R128 ;  /* 0x0000008006807220 */ /* 0x040fe40000410000 */
[----:B------:R-:W-:Y:S02]  /*13390*/  FMUL.FTZ R129, R6, R129 ;  /* 0x0000008106817220 */ /* 0x000fe40000410000 */
[----:B------:R-:W-:Y:S01]  /*133a0*/  LDSM.16.MT88.4 R188, [R219+0x2080] ;  /* 0x00208000dbbc783b */ /* 0x000fe20000004200 */
[----:B------:R-:W-:Y:S02]  /*133b0*/  FMUL.FTZ R146, R0, R146 ;  /* 0x0000009200927220 */ /* 0x000fe40000410000 */
[C---:B---3--:R-:W-:Y:S01]  /*133c0*/  FMUL.FTZ R10, R4.reuse, R182 ;  /* 0x000000b6040a7220 */ /* 0x048fe20000410000 */
[----:B------:R-:W-:Y:S01]  /*133d0*/  F2FP.BF16.PACK_AB R182, R245, R244 ;  /* 0x000000f4f5b6723e */ /* 0x000fe200000010ff */
[----:B------:R-:W-:Y:S01]  /*133e0*/  FMUL.FTZ R11, R4, R183 ;  /* 0x000000b7040b7220 */ /* 0x000fe20000410000 */
[----:B------:R-:W-:Y:S01]  /*133f0*/  F2FP.BF16.PACK_AB R183, R206, R205 ;  /* 0x000000cdceb7723e */ /* 0x000fe200000010ff */
[----:B------:R-:W-:Y:S01]  /*13400*/  MUFU.EX2 R238, R36 ;  /* 0x0000002400ee7308 */ /* 0x000fe20000000800 */
[----:B------:R-:W-:Y:S01]  /*13410*/  LDSM.16.MT88.4 R192, [R217+0x3080] ;  /* 0x00308000d9c0783b */ /* 0x000fe20000004200 */
[C---:B------:R-:W-:Y:S02]  /*13420*/  FMUL.FTZ R147, R0.reuse, R147 ;  /* 0x0000009300937220 */ /* 0x040fe40000410000 */
[C---:B------:R-:W-:Y:S02]  /*13430*/  FMUL.FTZ R158, R0.reuse, R158 ;  /* 0x0000009e009e7220 */ /* 0x040fe40000410000 */
[C---:B------:R-:W-:Y:S02]  /*13440*/  FMUL.FTZ R159, R0.reuse, R159 ;  /* 0x0000009f009f7220 */ /* 0x040fe40000410000 */
[C---:B------:R-:W-:Y:S01]  /*13450*/  FMUL.FTZ R162, R0.reuse, R162 ;  /* 0x000000a200a27220 */ /* 0x040fe20000410000 */
[----:B----4-:R-:W-:Y:S01]  /*13460*/  LDSM.16.MT88.4 R24, [R220+0x3880] ;  /* 0x00388000dc18783b */ /* 0x010fe20000004200 */
[----:B------:R-:W-:Y:S01]  /*13470*/  MUFU.EX2 R215, R37 ;  /* 0x0000002500d77308 */ /* 0x000fe20000000800 */
[----:B------:R-:W-:Y:S01]  /*13480*/  FMUL.FTZ R163, R0, R163 ;  /* 0x000000a300a37220 */ /* 0x000fe20000410000 */
[----:B------:R-:W-:Y:S01]  /*13490*/  F2FP.BF16.PACK_AB R181, R204, R2 ;  /* 0x00000002ccb5723e */ /* 0x000fe200000010ff */
[----:B------:R-:W-:Y:S02]  /*134a0*/  FMUL.FTZ R14, R0, R186 ;  /* 0x000000ba000e7220 */ /* 0x000fe40000410000 */
[C---:B------:R-:W-:Y:S01]  /*134b0*/  FMUL.FTZ R57, R7.reuse, R57 ;  /* 0x0000003907397220 */ /* 0x040fe20000410000 */
[-C--:B--2---:R-:W-:Y:S01]  /*134c0*/  HMMA.16816.F32.BF16 R8, R176, R196.reuse, R8 ;  /* 0x000000c4b008723c */ /* 0x084fe20000041808 */
[----:B------:R-:W2:Y:S03]  /*134d0*/  LDSM.16.MT88.4 R184, [R220+0x2080] ;  /* 0x00208000dcb8783b */ /* 0x000ea60000004200 */
[----:B------:R-:W-:Y:S01]  /*134e0*/  MUFU.EX2 R212, R38 ;  /* 0x0000002600d47308 */ /* 0x000fe20000000800 */
[C---:B------:R-:W-:Y:S02]  /*134f0*/  FMUL.FTZ R58, R4.reuse, R58 ;  /* 0x0000003a043a7220 */ /* 0x040fe40000410000 */
[----:B------:R-:W-:Y:S01]  /*13500*/  FMUL.FTZ R59, R4, R59 ;  /* 0x0000003b043b7220 */ /* 0x000fe20000410000 */
[C---:B------:R-:W-:Y:S01]  /*13510*/  HMMA.16816.F32.BF16 R12, R180.reuse, R196, R12 ;  /* 0x000000c4b40c723c */ /* 0x040fe2000004180c */
[----:B------:R-:W0:Y:S03]  /*13520*/  LDGDEPBAR ;  /* 0x00000000000079af */ /* 0x000e260000000000 */
[C---:B------:R-:W-:Y:S02]  /*13530*/  FMUL.FTZ R62, R0.reuse, R62 ;  /* 0x0000003e003e7220 */ /* 0x040fe40000410000 */
[----:B------:R3:W-:Y:S01]  /*13540*/  MUFU.EX2 R211, R39 ;  /* 0x0000002700d37308 */ /* 0x0007e20000000800 */
[C---:B------:R-:W-:Y:S01]  /*13550*/  FMUL.FTZ R63, R0.reuse, R63 ;  /* 0x0000003f003f7220 */ /* 0x040fe20000410000 */
[-C--:B------:R-:W-:Y:S04]  /*13560*/  HMMA.16816.F32.BF16 R16, R180, R198.reuse, R16 ;  /* 0x000000c6b410723c */ /* 0x080fe80000041810 */
[C---:B------:R-:W-:Y:S02]  /*13570*/  FMUL.FTZ R66, R0.reuse, R66 ;  /* 0x0000004200427220 */ /* 0x040fe40000410000 */
[----:B------:R-:W-:Y:S02]  /*13580*/  FMUL.FTZ R67, R0, R67 ;  /* 0x0000004300437220 */ /* 0x000fe40000410000 */
[----:B------:R-:W-:Y:S01]  /*13590*/  MUFU.EX2 R210, R28 ;  /* 0x0000001c00d27308 */ /* 0x000fe20000000800 */
[C---:B------:R-:W-:Y:S04]  /*135a0*/  HMMA.16816.F32.BF16 R20, R176.reuse, R198, R20 ;  /* 0x000000c6b014723c */ /* 0x040fe80000041814 */
[C---:B------:R-:W-:Y:S02]  /*135b0*/  FMUL.FTZ R68, R7.reuse, R68 ;  /* 0x0000004407447220 */ /* 0x040fe40000410000 */
[C---:B------:R-:W-:Y:S02]  /*135c0*/  FMUL.FTZ R69, R7.reuse, R69 ;  /* 0x0000004507457220 */ /* 0x040fe40000410000 */
[-C--:B-1----:R-:W-:Y:S01]  /*135d0*/  HMMA.16816.F32.BF16 R136, R176, R200.reuse, R136 ;  /* 0x000000c8b088723c */ /* 0x082fe20000041888 */
[----:B------:R-:W-:Y:S03]  /*135e0*/  MUFU.EX2 R196, R30 ;  /* 0x0000001e00c47308 */ /* 0x000fe60000000800 */
[C---:B------:R-:W-:Y:S01]  /*135f0*/  FMUL.FTZ R70, R4.reuse, R70 ;  /* 0x0000004604467220 */ /* 0x040fe20000410000 */
[----:B---3--:R-:W-:Y:S01]  /*13600*/  LDSM.16.MT88.4 R36, [R219+0x3880] ;  /* 0x00388000db24783b */ /* 0x008fe20000004200 */
[C---:B------:R-:W-:Y:S02]  /*13610*/  FMUL.FTZ R71, R4.reuse, R71 ;  /* 0x0000004704477220 */ /* 0x040fe40000410000 */
[C---:B------:R-:W-:Y:S03]  /*13620*/  HMMA.16816.F32.BF16 R140, R180.reuse, R200, R140 ;  /* 0x000000c8b48c723c */ /* 0x040fe6000004188c */
[----:B------:R-:W-:Y:S01]  /*13630*/  MUFU.EX2 R175, R31 ;  /* 0x0000001f00af7308 */ /* 0x000fe20000000800 */
[C---:B------:R-:W-:Y:S02]  /*13640*/  FMUL.FTZ R72, R7.reuse, R72 ;  /* 0x0000004807487220 */ /* 0x040fe40000410000 */
[C---:B------:R-:W-:Y:S02]  /*13650*/  FMUL.FTZ R73, R7.reuse, R73 ;  /* 0x0000004907497220 */ /* 0x040fe40000410000 */
[-C--:B------:R-:W-:Y:S04]  /*13660*/  HMMA.16816.F32.BF16 R144, R180, R202.reuse, R144 ;  /* 0x000000cab490723c */ /* 0x080fe80000041890 */
[C---:B------:R-:W-:Y:S01]  /*13670*/  FMUL.FTZ R74, R4.reuse, R74 ;  /* 0x0000004a044a7220 */ /* 0x040fe20000410000 */
[----:B------:R-:W-:Y:S01]  /*13680*/  MUFU.EX2 R200, R40 ;  /* 0x0000002800c87308 */ /* 0x000fe20000000800 */
[----:B------:R-:W-:Y:S02]  /*13690*/  FMUL.FTZ R75, R4, R75 ;  /* 0x0000004b044b7220 */ /* 0x000fe40000410000 */
[C---:B------:R-:W-:Y:S04]  /*136a0*/  HMMA.16816.F32.BF16 R148, R176.reuse, R202, R148 ;  /* 0x000000cab094723c */ /* 0x040fe80000041894 */
[C---:B------:R-:W-:Y:S02]  /*136b0*/  FMUL.FTZ R78, R0.reuse, R78 ;  /* 0x0000004e004e7220 */ /* 0x040fe40000410000 */
[C---:B------:R-:W-:Y:S01]  /*136c0*/  FMUL.FTZ R79, R0.reuse, R79 ;  /* 0x0000004f004f7220 */ /* 0x040fe20000410000 */
[----:B------:R1:W-:Y:S01]  /*136d0*/  MUFU.EX2 R203, R29 ;  /* 0x0000001d00cb7308 */ /* 0x0003e20000000800 */
[-C--:B--2---:R-:W-:Y:S04]  /*136e0*/  HMMA.16816.F32.BF16 R152, R176, R184.reuse, R152 ;  /* 0x000000b8b098723c */ /* 0x084fe80000041898 */
[C---:B------:R-:W-:Y:S02]  /*136f0*/  FMUL.FTZ R82, R0.reuse, R82 ;  /* 0x0000005200527220 */ /* 0x040fe40000410000 */
[----:B------:R-:W-:Y:S02]  /*13700*/  FMUL.FTZ R83, R0, R83 ;  /* 0x0000005300537220 */ /* 0x000fe40000410000 */
[C---:B------:R-:W-:Y:S01]  /*13710*/  HMMA.16816.F32.BF16 R156, R180.reuse, R184, R156 ;  /* 0x000000b8b49c723c */ /* 0x040fe2000004189c */
[----:B------:R-:W-:Y:S03]  /*13720*/  MUFU.EX2 R199, R41 ;  /* 0x0000002900c77308 */ /* 0x000fe60000000800 */
[C---:B------:R-:W-:Y:S02]  /*13730*/  FMUL.FTZ R84, R7.reuse, R84 ;  /* 0x0000005407547220 */ /* 0x040fe40000410000 */
[C---:B------:R-:W-:Y:S02]  /*13740*/  FMUL.FTZ R85, R7.reuse, R85 ;  /* 0x0000005507557220 */ /* 0x040fe40000410000 */
[-C--:B------:R-:W-:Y:S03]  /*13750*/  HMMA.16816.F32.BF16 R160, R180, R186.reuse, R160 ;  /* 0x000000bab4a0723c */ /* 0x080fe600000418a0 */
[----:B------:R-:W2:Y:S01]  /*13760*/  MUFU.EX2 R213, R3 ;  /* 0x0000000300d57308 */ /* 0x000ea20000000800 */
[C---:B------:R-:W-:Y:S02]  /*13770*/  FMUL.FTZ R86, R4.reuse, R86 ;  /* 0x0000005604567220 */ /* 0x040fe40000410000 */
[C---:B------:R-:W-:Y:S01]  /*13780*/  FMUL.FTZ R87, R4.reuse, R87 ;  /* 0x0000005704577220 */ /* 0x040fe20000410000 */
[----:B-1----:R-:W-:Y:S01]  /*13790*/  LDSM.16.MT88.4 R28, [R217+0x2880] ;  /* 0x00288000d91c783b */ /* 0x002fe20000004200 */
[C---:B------:R-:W-:Y:S04]  /*137a0*/  HMMA.16816.F32.BF16 R164, R176.reuse, R186, R164 ;  /* 0x000000bab0a4723c */ /* 0x040fe800000418a4 */
[C---:B------:R-:W-:Y:S02]  /*137b0*/  FMUL.FTZ R88, R7.reuse, R88 ;  /* 0x0000005807587220 */ /* 0x040fe40000410000 */
[C---:B------:R-:W-:Y:S01]  /*137c0*/  FMUL.FTZ R89, R7.reuse, R89 ;  /* 0x0000005907597220 */ /* 0x040fe20000410000 */
[----:B------:R-:W1:Y:S01]  /*137d0*/  LDSM.16.MT88.4 R184, [R217+0x3880] ;  /* 0x00388000d9b8783b */ /* 0x000e620000004200 */
[-C--:B------:R-:W-:Y:S04]  /*137e0*/  HMMA.16816.F32.BF16 R56, R176, R188.reuse, R56 ;  /* 0x000000bcb038723c */ /* 0x080fe80000041838 */
[C---:B------:R-:W-:Y:S02]  /*137f0*/  FMUL.FTZ R90, R4.reuse, R90 ;  /* 0x0000005a045a7220 */ /* 0x040fe40000410000 */
[----:B------:R-:W-:Y:S02]  /*13800*/  FMUL.FTZ R91, R4, R91 ;  /* 0x0000005b045b7220 */ /* 0x000fe40000410000 */
[C---:B------:R-:W-:Y:S04]  /*13810*/  HMMA.16816.F32.BF16 R60, R180.reuse, R188, R60 ;  /* 0x000000bcb43c723c */ /* 0x040fe8000004183c */
[C---:B------:R-:W-:Y:S02]  /*13820*/  FMUL.FTZ R94, R0.reuse, R94 ;  /* 0x0000005e005e7220 */ /* 0x040fe40000410000 */
[C---:B------:R-:W-:Y:S02]  /*13830*/  FMUL.FTZ R95, R0.reuse, R95 ;  /* 0x0000005f005f7220 */ /* 0x040fe40000410000 */
[-C--:B------:R-:W-:Y:S04]  /*13840*/  HMMA.16816.F32.BF16 R64, R180, R190.reuse, R64 ;  /* 0x000000beb440723c */ /* 0x080fe80000041840 */
[C---:B------:R-:W-:Y:S02]  /*13850*/  FMUL.FTZ R98, R0.reuse, R98 ;  /* 0x0000006200627220 */ /* 0x040fe40000410000 */
[----:B------:R-:W-:Y:S02]  /*13860*/  FMUL.FTZ R99, R0, R99 ;  /* 0x0000006300637220 */ /* 0x000fe40000410000 */
[C---:B------:R-:W-:Y:S01]  /*13870*/  HMMA.16816.F32.BF16 R68, R176.reuse, R190, R68 ;  /* 0x000000beb044723c */ /* 0x040fe20000041844 */
[----:B------:R-:W3:Y:S03]  /*13880*/  LDSM.16.MT88.4 R188, [R218+0x3880] ;  /* 0x00388000dabc783b */ /* 0x000ee60000004200 */
[C---:B------:R-:W-:Y:S02]  /*13890*/  FMUL.FTZ R100, R7.reuse, R100 ;  /* 0x0000006407647220 */ /* 0x040fe40000410000 */
[C---:B------:R-:W-:Y:S02]  /*138a0*/  FMUL.FTZ R101, R7.reuse, R101 ;  /* 0x0000006507657220 */ /* 0x040fe40000410000 */
[C---:B------:R-:W-:Y:S04]  /*138b0*/  FMUL.FTZ R102, R4.reuse, R102 ;  /* 0x0000006604667220 */ /* 0x040fe80000410000 */
[C---:B------:R-:W-:Y:S02]  /*138c0*/  FMUL.FTZ R103, R4.reuse, R103 ;  /* 0x0000006704677220 */ /* 0x040fe40000410000 */
[C---:B------:R-:W-:Y:S01]  /*138d0*/  FMUL.FTZ R104, R7.reuse, R104 ;  /* 0x0000006807687220 */ /* 0x040fe20000410000 */
[-C--:B-1----:R-:W-:Y:S03]  /*138e0*/  HMMA.16816.F32.BF16 R72, R176, R184.reuse, R72 ;  /* 0x000000b8b048723c */ /* 0x082fe60000041848 */
[C---:B------:R-:W-:Y:S02]  /*138f0*/  FMUL.FTZ R105, R7.reuse, R105 ;  /* 0x0000006907697220 */ /* 0x040fe40000410000 */
[C---:B------:R-:W-:Y:S02]  /*13900*/  FMUL.FTZ R106, R4.reuse, R106 ;  /* 0x0000006a046a7220 */ /* 0x040fe40000410000 */
[----:B------:R-:W-:Y:S01]  /*13910*/  FMUL.FTZ R107, R4, R107 ;  /* 0x0000006b046b7220 */ /* 0x000fe20000410000 */
[C---:B------:R-:W-:Y:S01]  /*13920*/  HMMA.16816.F32.BF16 R76, R180.reuse, R184, R76 ;  /* 0x000000b8b44c723c */ /* 0x040fe2000004184c */
[----:B------:R-:W4:Y:S03]  /*13930*/  LDL.LU R184, [R1+0x94] ;  /* 0x0000940001b87983 */ /* 0x000f260000300800 */
[C---:B------:R-:W-:Y:S01]  /*13940*/  FMUL.FTZ R110, R0.reuse, R110 ;  /* 0x0000006e006e7220 */ /* 0x040fe20000410000 */
[----:B------:R-:W4:Y:S01]  /*13950*/  LDL.LU R185, [R1+0x98] ;  /* 0x0000980001b97983 */ /* 0x000f220000300800 */
[C---:B------:R-:W-:Y:S02]  /*13960*/  FMUL.FTZ R111, R0.reuse, R111 ;  /* 0x0000006f006f7220 */ /* 0x040fe40000410000 */
[-C--:B------:R-:W-:Y:S04]  /*13970*/  HMMA.16816.F32.BF16 R80, R180, R186.reuse, R80 ;  /* 0x000000bab450723c */ /* 0x080fe80000041850 */
[C---:B------:R-:W-:Y:S02]  /*13980*/  FMUL.FTZ R114, R0.reuse, R114 ;  /* 0x0000007200727220 */ /* 0x040fe40000410000 */
[----:B------:R-:W-:Y:S02]  /*13990*/  FMUL.FTZ R115, R0, R115 ;  /* 0x0000007300737220 */ /* 0x000fe40000410000 */
[C---:B------:R-:W-:Y:S01]  /*139a0*/  HMMA.16816.F32.BF16 R84, R176.reuse, R186, R84 ;  /* 0x000000bab054723c */ /* 0x040fe20000041854 */
[----:B------:R-:W4:Y:S03]  /*139b0*/  LDL.LU R186, [R1+0x8c] ;  /* 0x00008c0001ba7983 */ /* 0x000f260000300800 */
[C---:B------:R-:W-:Y:S01]  /*139c0*/  FMUL.FTZ R116, R7.reuse, R116 ;  /* 0x0000007407747220 */ /* 0x040fe20000410000 */
[----:B------:R-:W4:Y:S01]  /*139d0*/  LDL.LU R187, [R1+0x90] ;  /* 0x0000900001bb7983 */ /* 0x000f220000300800 */
[C---:B------:R-:W-:Y:S02]  /*139e0*/  FMUL.FTZ R117, R7.reuse, R117 ;  /* 0x0000007507757220 */ /* 0x040fe40000410000 */
[-C--:B---3--:R-:W-:Y:S04]  /*139f0*/  HMMA.16816.F32.BF16 R88, R176, R188.reuse, R88 ;  /* 0x000000bcb058723c */ /* 0x088fe80000041858 */
[C---:B------:R-:W-:Y:S02]  /*13a00*/  FMUL.FTZ R118, R4.reuse, R118 ;  /* 0x0000007604767220 */ /* 0x040fe40000410000 */
[C---:B------:R-:W-:Y:S02]  /*13a10*/  FMUL.FTZ R119, R4.reuse, R119 ;  /* 0x0000007704777220 */ /* 0x040fe40000410000 */
[C---:B------:R-:W-:Y:S04]  /*13a20*/  HMMA.16816.F32.BF16 R92, R180.reuse, R188, R92 ;  /* 0x000000bcb45c723c */ /* 0x040fe8000004185c */
        /* <DEDUP_REMOVED lines=9> */
[--C-:B------:R-:W-:Y:S02]  /*13ac0*/  FFMA.FTZ R32, R32, c[0x0][0x2d0], -R209.reuse ;  /* 0x0000b40020207a23 */ /* 0x100fe400000108d1 */
[----:B------:R-:W-:Y:S02]  /*13ad0*/  FFMA.FTZ R33, R33, c[0x0][0x2d0], -R209 ;  /* 0x0000b40021217a23 */ /* 0x000fe400000108d1 */
[C---:B------:R-:W-:Y:S01]  /*13ae0*/  HMMA.16816.F32.BF16 R108, R180.reuse, R24, R108 ;  /* 0x00000018b46c723c */ /* 0x040fe2000004186c */
[----:B------:R1:W-:Y:S03]  /*13af0*/  MUFU.EX2 R202, R32 ;  /* 0x0000002000ca7308 */ /* 0x0003e60000000800 */
[--C-:B------:R-:W-:Y:S02]  /*13b00*/  FFMA.FTZ R34, R34, c[0x0][0x2d0], -R169.reuse ;  /* 0x0000b40022227a23 */ /* 0x100fe400000108a9 */
[----:B------:R-:W-:Y:S01]  /*13b10*/  FFMA.FTZ R35, R35, c[0x0][0x2d0], -R169 ;  /* 0x0000b40023237a23 */ /* 0x000fe200000108a9 */
[----:B------:R-:W-:Y:S01]  /*13b20*/  F2FP.BF16.PACK_AB R24, R239, R240 ;  /* 0x000000f0ef18723e */ /* 0x000fe200000010ff */
[-C--:B------:R-:W-:Y:S03]  /*13b30*/  HMMA.16816.F32.BF16 R112, R180, R26.reuse, R112 ;  /* 0x0000001ab470723c */ /* 0x080fe60000041870 */
[----:B------:R3:W3:Y:S01]  /*13b40*/  MUFU.EX2 R201, R33 ;  /* 0x0000002100c97308 */ /* 0x0006e20000000800 */
[C---:B------:R-:W-:Y:S01]  /*13b50*/  FMUL.FTZ R130, R0.reuse, R130 ;  /* 0x0000008200827220 */ /* 0x040fe20000410000 */
[----:B--2---:R-:W-:Y:S01]  /*13b60*/  F2FP.BF16.PACK_AB R25, R213, R214 ;  /* 0x000000d6d519723e */ /* 0x004fe200000010ff */
[----:B------:R-:W-:Y:S02]  /*13b70*/  FMUL.FTZ R131, R0, R131 ;  /* 0x0000008300837220 */ /* 0x000fe40000410000 */
[C---:B------:R-:W-:Y:S04]  /*13b80*/  HMMA.16816.F32.BF16 R116, R176.reuse, R26, R116 ;  /* 0x0000001ab074723c */ /* 0x040fe80000041874 */
[C---:B------:R-:W-:Y:S01]  /*13b90*/  FMUL.FTZ R132, R7.reuse, R132 ;  /* 0x0000008407847220 */ /* 0x040fe20000410000 */
[----:B------:R2:W-:Y:S01]  /*13ba0*/  MUFU.EX2 R170, R34 ;  /* 0x0000002200aa7308 */ /* 0x0005e20000000800 */
[----:B------:R-:W-:Y:S01]  /*13bb0*/  FMUL.FTZ R133, R7, R133 ;  /* 0x0000008507857220 */ /* 0x000fe20000410000 */
[----:B------:R-:W-:Y:S01]  /*13bc0*/  F2FP.BF16.PACK_AB R26, R215, R238 ;  /* 0x000000eed71a723e */ /* 0x000fe200000010ff */
[-C--:B------:R-:W-:Y:S04]  /*13bd0*/  HMMA.16816.F32.BF16 R120, R176, R36.reuse, R120 ;  /* 0x00000024b078723c */ /* 0x080fe80000041878 */
[----:B-1----:R-:W-:Y:S01]  /*13be0*/  F2FP.BF16.PACK_AB R32, R203, R210 ;  /* 0x000000d2cb20723e */ /* 0x002fe200000010ff */
[C---:B------:R-:W-:Y:S01]  /*13bf0*/  FMUL.FTZ R134, R4.reuse, R134 ;  /* 0x0000008604867220 */ /* 0x040fe20000410000 */
[----:B------:R-:W-:Y:S01]  /*13c00*/  F2FP.BF16.PACK_AB R27, R211, R212 ;  /* 0x000000d4d31b723e */ /* 0x000fe200000010ff */
[----:B------:R-:W1:Y:S01]  /*13c10*/  MUFU.EX2 R171, R35 ;  /* 0x0000002300ab7308 */ /* 0x000e620000000800 */
[C---:B------:R-:W-:Y:S04]  /*13c20*/  HMMA.16816.F32.BF16 R124, R180.reuse, R36, R124 ;  /* 0x00000024b47c723c */ /* 0x040fe8000004187c */
[----:B---3--:R-:W-:Y:S01]  /*13c30*/  F2FP.BF16.PACK_AB R33, R175, R196 ;  /* 0x000000c4af21723e */ /* 0x008fe200000010ff */
[----:B------:R-:W-:Y:S02]  /*13c40*/  FMUL.FTZ R135, R4, R135 ;  /* 0x0000008704877220 */ /* 0x000fe40000410000 */
[--C-:B------:R-:W-:Y:S01]  /*13c50*/  FFMA.FTZ R52, R52, c[0x0][0x2d0], -R207.reuse ;  /* 0x0000b40034347a23 */ /* 0x100fe200000108cf */
[-C--:B------:R-:W-:Y:S01]  /*13c60*/  HMMA.16816.F32.BF16 R128, R180, R38.reuse, R128 ;  /* 0x00000026b480723c */ /* 0x080fe20000041880 */
[----:B------:R-:W3:Y:S02]  /*13c70*/  LDSM.16.MT88.4 R180, [R218+0x2880] ;  /* 0x00288000dab4783b */ /* 0x000ee40000004200 */
[----:B------:R-:W-:Y:S01]  /*13c80*/  MUFU.EX2 R198, R52 ;  /* 0x0000003400c67308 */ /* 0x000fe20000000800 */
[----:B------:R-:W-:Y:S01]  /*13c90*/  FFMA.FTZ R53, R53, c[0x0][0x2d0], -R207 ;  /* 0x0000b40035357a23 */ /* 0x000fe200000108cf */
[----:B--2---:R-:W-:Y:S01]  /*13ca0*/  F2FP.BF16.PACK_AB R34, R201, R202 ;  /* 0x000000cac922723e */ /* 0x004fe200000010ff */
[--C-:B------:R-:W-:Y:S02]  /*13cb0*/  FFMA.FTZ R55, R55, c[0x0][0x2d0], -R208.reuse ;  /* 0x0000b40037377a23 */ /* 0x100fe400000108d0 */
[----:B------:R-:W-:Y:S01]  /*13cc0*/  HMMA.16816.F32.BF16 R132, R176, R38, R132 ;  /* 0x00000026b084723c */ /* 0x000fe20000041884 */
[----:B------:R-:W2:Y:S03]  /*13cd0*/  LDSM.16.MT88.4 R36, [R220+0x2880] ;  /* 0x00288000dc24783b */ /* 0x000ea60000004200 */
[--C-:B------:R-:W-:Y:S01]  /*13ce0*/  FFMA.FTZ R49, R49, c[0x0][0x2d0], -R209.reuse ;  /* 0x0000b40031317a23 */ /* 0x100fe200000108d1 */
[----:B------:R-:W-:Y:S01]  /*13cf0*/  MUFU.EX2 R52, R43 ;  /* 0x0000002b00347308 */ /* 0x000fe20000000800 */
[----:B------:R-:W-:Y:S01]  /*13d00*/  FFMA.FTZ R54, R54, c[0x0][0x2d0], -R208 ;  /* 0x0000b40036367a23 */ /* 0x000fe200000108d0 */
[----:B-1----:R-:W-:Y:S01]  /*13d10*/  F2FP.BF16.PACK_AB R35, R171, R170 ;  /* 0x000000aaab23723e */ /* 0x002fe200000010ff */
[-C--:B------:R-:W-:Y:S01]  /*13d20*/  HMMA.16816.F32.BF16 R8, R24, R28.reuse, R8 ;  /* 0x0000001c1808723c */ /* 0x080fe20000041808 */
[----:B------:R-:W-:Y:S04]  /*13d30*/  LDSM.16.MT88.4 R176, [R217+0x4080] ;  /* 0x00408000d9b0783b */ /* 0x000fe80000004200 */
[--C-:B------:R-:W-:Y:S02]  /*13d40*/  FFMA.FTZ R44, R44, c[0x0][0x2d0], -R209.reuse ;  /* 0x0000b4002c2c7a23 */ /* 0x100fe400000108d1 */
[----:B------:R-:W-:Y:S01]  /*13d50*/  MUFU.EX2 R197, R53 ;  /* 0x0000003500c57308 */ /* 0x000fe20000000800 */
[C---:B------:R-:W-:Y:S04]  /*13d60*/  HMMA.16816.F32.BF16 R12, R32.reuse, R28, R12 ;  /* 0x0000001c200c723c */ /* 0x040fe8000004180c */
[--C-:B------:R-:W-:Y:S02]  /*13d70*/  FFMA.FTZ R45, R45, c[0x0][0x2d0], -R209.reuse ;  /* 0x0000b4002d2d7a23 */ /* 0x100fe400000108d1 */
[----:B------:R-:W-:Y:S02]  /*13d80*/  FFMA.FTZ R48, R48, c[0x0][0x2d0], -R209 ;  /* 0x0000b40030307a23 */ /* 0x000fe400000108d1 */
[-C--:B------:R-:W-:Y:S01]  /*13d90*/  HMMA.16816.F32.BF16 R16, R32, R30.reuse, R16 ;  /* 0x0000001e2010723c */ /* 0x080fe20000041810 */
[----:B------:R1:W-:Y:S03]  /*13da0*/  MUFU.EX2 R53, R42 ;  /* 0x0000002a00357308 */ /* 0x0003e60000000800 */
[--C-:B------:R-:W-:Y:S02]  /*13db0*/  FFMA.FTZ R46, R46, c[0x0][0x2d0], -R169.reuse ;  /* 0x0000b4002e2e7a23 */ /* 0x100fe400000108a9 */
[--C-:B------:R-:W-:Y:S02]  /*13dc0*/  FFMA.FTZ R47, R47, c[0x0][0x2d0], -R169.reuse ;  /* 0x0000b4002f2f7a23 */ /* 0x100fe400000108a9 */
[C---:B------:R-:W-:Y:S01]  /*13dd0*/  HMMA.16816.F32.BF16 R20, R24.reuse, R30, R20 ;  /* 0x0000001e1814723c */ /* 0x040fe20000041814 */
[----:B------:R-:W2:Y:S02]  /*13de0*/  LDSM.16.MT88.4 R28, [R219+0x2880] ;  /* 0x00288000db1c783b */ /* 0x000ea40000004200 */
[----:B------:R-:W-:Y:S01]  /*13df0*/  MUFU.EX2 R55, R55 ;  /* 0x0000003700377308 */ /* 0x000fe20000000800 */
[--C-:B------:R-:W-:Y:S02]  /*13e00*/  FFMA.FTZ R50, R50, c[0x0][0x2d0], -R169.reuse ;  /* 0x0000b40032327a23 */ /* 0x100fe400000108a9 */
[----:B------:R-:W-:Y:S02]  /*13e10*/  FFMA.FTZ R169, R51, c[0x0][0x2d0], -R169 ;  /* 0x0000b40033a97a23 */ /* 0x000fe400000108a9 */
[-C--:B---3--:R-:W-:Y:S05]  /*13e20*/  HMMA.16816.F32.BF16 R136, R24, R180.reuse, R136 ;  /* 0x000000b41888723c */ /* 0x088fea0000041888 */
[----:B------:R-:W-:Y:S03]  /*13e30*/  MUFU.EX2 R49, R49 ;  /* 0x0000003100317308 */ /* 0x000fe60000000800 */
[C---:B------:R-:W-:Y:S01]  /*13e40*/  HMMA.16816.F32.BF16 R140, R32.reuse, R180, R140 ;  /* 0x000000b4208c723c */ /* 0x040fe2000004188c */
[----:B-1----:R-:W-:Y:S06]  /*13e50*/  LDSM.16.MT88.4 R40, [R219+0x4080] ;  /* 0x00408000db28783b */ /* 0x002fec0000004200 */
[----:B------:R-:W-:Y:S01]  /*13e60*/  MUFU.EX2 R169, R169 ;  /* 0x000000a900a97308 */ /* 0x000fe20000000800 */
[-C--:B------:R-:W-:Y:S08]  /*13e70*/  HMMA.16816.F32.BF16 R144, R32, R182.reuse, R144 ;  /* 0x000000b62090723c */ /* 0x080ff00000041890 */
[C---:B------:R-:W-:Y:S01]  /*13e80*/  HMMA.16816.F32.BF16 R148, R24.reuse, R182, R148 ;  /* 0x000000b61894723c */ /* 0x040fe20000041894 */
[----:B------:R-:W-:Y:S07]  /*13e90*/  MUFU.EX2 R54, R54 ;  /* 0x0000003600367308 */ /* 0x000fee0000000800 */
[-C--:B--2---:R-:W-:Y:S03]  /*13ea0*/  HMMA.16816.F32.BF16 R152, R24, R36.reuse, R152 ;  /* 0x000000241898723c */ /* 0x084fe60000041898 */
[----:B------:R-:W-:Y:S05]  /*13eb0*/  MUFU.EX2 R44, R44 ;  /* 0x0000002c002c7308 */ /* 0x000fea0000000800 */
[C---:B------:R-:W-:Y:S05]  /*13ec0*/  HMMA.16816.F32.BF16 R156, R32.reuse, R36, R156 ;  /* 0x00000024209c723c */ /* 0x040fea000004189c */
[----:B------:R-:W1:Y:S03]  /*13ed0*/  MUFU.EX2 R45, R45 ;  /* 0x0000002d002d7308 */ /* 0x000e660000000800 */
[-C--:B------:R-:W-:Y:S07]  /*13ee0*/  HMMA.16816.F32.BF16 R160, R32, R38.reuse, R160 ;  /* 0x0000002620a0723c */ /* 0x080fee00000418a0 */
[----:B------:R-:W-:Y:S01]  /*13ef0*/  MUFU.EX2 R48, R48 ;  /* 0x0000003000307308 */ /* 0x000fe20000000800 */
[C---:B------:R-:W-:Y:S01]  /*13f00*/  HMMA.16816.F32.BF16 R164, R24.reuse, R38, R164 ;  /* 0x0000002618a4723c */ /* 0x040fe200000418a4 */
[----:B------:R-:W2:Y:S07]  /*13f10*/  LDSM.16.MT88.4 R36, [R218+0x4080] ;  /* 0x00408000da24783b */ /* 0x000eae0000004200 */
[-C--:B------:R-:W-:Y:S01]  /*13f20*/  HMMA.16816.F32.BF16 R56, R24, R28.reuse, R56 ;  /* 0x0000001c1838723c */ /* 0x080fe20000041838 */
[----:B------:R-:W-:Y:S07]  /*13f30*/  MUFU.EX2 R46, R46 ;  /* 0x0000002e002e7308 */ /* 0x000fee0000000800 */
[C---:B------:R-:W-:Y:S03]  /*13f40*/  HMMA.16816.F32.BF16 R60, R32.reuse, R28, R60 ;  /* 0x0000001c203c723c */ /* 0x040fe6000004183c */
[----:B------:R-:W3:Y:S05]  /*13f50*/  MUFU.EX2 R47, R47 ;  /* 0x0000002f002f7308 */ /* 0x000eea0000000800 */
[-C--:B------:R-:W-:Y:S05]  /*13f60*/  HMMA.16816.F32.BF16 R64, R32, R30.reuse, R64 ;  /* 0x0000001e2040723c */ /* 0x080fea0000041840 */
[----:B------:R-:W1:Y:S03]  /*13f70*/  MUFU.EX2 R50, R50 ;  /* 0x0000003200327308 */ /* 0x000e660000000800 */
        /* <DEDUP_REMOVED lines=8> */
[-C--:B------:R-:W-:Y:S04]  /*14000*/  HMMA.16816.F32.BF16 R96, R32, R38.reuse, R96 ;  /* 0x000000262060723c */ /* 0x080fe80000041860 */
[----:B----4-:R-:W-:Y:S02]  /*14010*/  FFMA.FTZ R3, R6, R184, R241 ;  /* 0x000000b806037223 */ /* 0x010fe400000100f1 */
[----:B------:R-:W2:Y:S02]  /*14020*/  LDL R6, [R1+0x70] ;  /* 0x0000700001067983 */ /* 0x000ea40000100800 */
[C---:B------:R-:W-:Y:S02]  /*14030*/  HMMA.16816.F32.BF16 R100, R24.reuse, R38, R100 ;  /* 0x000000261864723c */ /* 0x040fe40000041864 */
[----:B------:R-:W4:Y:S02]  /*14040*/  LDSM.16.MT88.4 R36, [R218+0x3080] ;  /* 0x00308000da24783b */ /* 0x000f240000004200 */
[----:B------:R-:W-:Y:S02]  /*14050*/  FFMA.FTZ R2, R0, R185, R2 ;  /* 0x000000b900027223 */ /* 0x000fe40000010002 */
[----:B------:R-:W-:Y:S02]  /*14060*/  FADD.FTZ R3, R246, R3 ;  /* 0x00000003f6037221 */ /* 0x000fe40000010000 */
[-C--:B-1----:R-:W-:Y:S04]  /*14070*/  HMMA.16816.F32.BF16 R104, R24, R28.reuse, R104 ;  /* 0x0000001c1868723c */ /* 0x082fe80000041868 */
[----:B------:R-:W-:Y:S02]  /*14080*/  FADD.FTZ R3, R244, R3 ;  /* 0x00000003f4037221 */ /* 0x000fe40000010000 */
[----:B------:R-:W-:Y:S02]  /*14090*/  FFMA.FTZ R7, R7, R186, R243 ;  /* 0x000000ba07077223 */ /* 0x000fe400000100f3 */
[C---:B------:R-:W-:Y:S04]  /*140a0*/  HMMA.16816.F32.BF16 R108, R32.reuse, R28, R108 ;  /* 0x0000001c206c723c */ /* 0x040fe8000004186c */
[----:B------:R-:W-:Y:S02]  /*140b0*/  FFMA.FTZ R4, R4, R187, R242 ;  /* 0x000000bb04047223 */ /* 0x000fe400000100f2 */
[----:B------:R-:W-:Y:S01]  /*140c0*/  FADD.FTZ R0, R250, R7 ;  /* 0x00000007fa007221 */ /* 0x000fe20000010000 */
[----:B------:R-:W-:Y:S01]  /*140d0*/  F2FP.BF16.PACK_AB R28, R45, R44 ;  /* 0x0000002c2d1c723e */ /* 0x000fe200000010ff */
[-C--:B------:R-:W-:Y:S04]  /*140e0*/  HMMA.16816.F32.BF16 R112, R32, R30.reuse, R112 ;  /* 0x0000001e2070723c */ /* 0x080fe80000041870 */
[----:B---3--:R-:W-:Y:S01]  /*140f0*/  F2FP.BF16.PACK_AB R29, R47, R46 ;  /* 0x0000002e2f1d723e */ /* 0x008fe200000010ff */
[----:B------:R-:W-:Y:S02]  /*14100*/  FADD.FTZ R7, R245, R3 ;  /* 0x00000003f5077221 */ /* 0x000fe40000010000 */
[----:B------:R-:W-:Y:S01]  /*14110*/  FADD.FTZ R2, R204, R2 ;  /* 0x00000002cc027221 */ /* 0x000fe20000010000 */
[C---:B------:R-:W-:Y:S04]  /*14120*/  HMMA.16816.F32.BF16 R116, R24.reuse, R30, R116 ;  /* 0x0000001e1874723c */ /* 0x040fe80000041874 */
[----:B------:R-:W-:Y:S02]  /*14130*/  FADD.FTZ R2, R205, R2 ;  /* 0x00000002cd027221 */ /* 0x000fe40000010000 */
[----:B------:R-:W-:Y:S01]  /*14140*/  FADD.FTZ R0, R252, R0 ;  /* 0x00000000fc007221 */ /* 0x000fe20000010000 */
[----:B------:R-:W-:Y:S01]  /*14150*/  F2FP.BF16.PACK_AB R30, R49, R48 ;  /* 0x00000030311e723e */ /* 0x000fe200000010ff */
[-C--:B------:R-:W-:Y:S04]  /*14160*/  HMMA.16816.F32.BF16 R120, R24, R40.reuse, R120 ;  /* 0x000000281878723c */ /* 0x080fe80000041878 */
[----:B------:R-:W-:Y:S01]  /*14170*/  F2FP.BF16.PACK_AB R31, R169, R50 ;  /* 0x00000032a91f723e */ /* 0x000fe200000010ff */
[----:B------:R-:W-:Y:S03]  /*14180*/  FADD.FTZ R0, R251, R0 ;  /* 0x00000000fb007221 */ /* 0x000fe60000010000 */
[C---:B------:R-:W-:Y:S08]  /*14190*/  HMMA.16816.F32.BF16 R124, R32.reuse, R40, R124 ;  /* 0x00000028207c723c */ /* 0x040ff0000004187c */
[-C--:B------:R-:W-:Y:S01]  /*141a0*/  HMMA.16816.F32.BF16 R128, R32, R42.reuse, R128 ;  /* 0x0000002a2080723c */ /* 0x080fe20000041880 */
[----:B------:R-:W1:Y:S07]  /*141b0*/  LDSM.16.MT88.4 R32, [R220+0x3080] ;  /* 0x00308000dc20783b */ /* 0x000e6e0000004200 */
[----:B------:R-:W-:Y:S07]  /*141c0*/  HMMA.16816.F32.BF16 R132, R24, R42, R132 ;  /* 0x0000002a1884723c */ /* 0x000fee0000041884 */
[----:B------:R-:W-:Y:S02]  /*141d0*/  F2FP.BF16.PACK_AB R24, R199, R200 ;  /* 0x000000c8c718723e */ /* 0x000fe400000010ff */
[----:B------:R-:W-:Y:S03]  /*141e0*/  F2FP.BF16.PACK_AB R26, R197, R198 ;  /* 0x000000c6c51a723e */ /* 0x000fe600000010ff */
[----:B------:R-:W-:Y:S02]  /*141f0*/  F2FP.BF16.PACK_AB R25, R52, R53 ;  /* 0x000000353419723e */ /* 0x000fe400000010ff */
[----:B------:R-:W-:Y:S07]  /*14200*/  F2FP.BF16.PACK_AB R27, R55, R54 ;  /* 0x00000036371b723e */ /* 0x000fee00000010ff */
[-C--:B------:R-:W-:Y:S01]  /*14210*/  HMMA.16816.F32.BF16 R180, R24, R192.reuse, R8 ;  /* 0x000000c018b4723c */ /* 0x080fe20000041808 */
[----:B------:R-:W3:Y:S07]  /*14220*/  LDSM.16.MT88.4 R8, [R219+0x3080] ;  /* 0x00308000db08783b */ /* 0x000eee0000004200 */
[C---:B------:R-:W-:Y:S01]  /*14230*/  HMMA.16816.F32.BF16 R184, R28.reuse, R192, R12 ;  /* 0x000000c01cb8723c */ /* 0x040fe2000004180c */
[----:B------:R-:W1:Y:S07]  /*14240*/  LDSM.16.MT88.4 R12, [R217+0x4880] ;  /* 0x00488000d90c783b */ /* 0x000e6e0000004200 */
[-C--:B------:R-:W-:Y:S01]  /*14250*/  HMMA.16816.F32.BF16 R188, R28, R194.reuse, R16 ;  /* 0x000000c21cbc723c */ /* 0x080fe20000041810 */
[----:B------:R-:W1:Y:S07]  /*14260*/  LDSM.16.MT88.4 R16, [R218+0x4880] ;  /* 0x00488000da10783b */ /* 0x000e6e0000004200 */
[C---:B------:R-:W-:Y:S01]  /*14270*/  HMMA.16816.F32.BF16 R192, R24.reuse, R194, R20 ;  /* 0x000000c218c0723c */ /* 0x040fe20000041814 */
[----:B------:R-:W3:Y:S07]  /*14280*/  LDSM.16.MT88.4 R20, [R220+0x4880] ;  /* 0x00488000dc14783b */ /* 0x000eee0000004200 */
[-C--:B----4-:R-:W-:Y:S08]  /*14290*/  HMMA.16816.F32.BF16 R136, R24, R36.reuse, R136 ;  /* 0x000000241888723c */ /* 0x090ff00000041888 */
[C---:B------:R-:W-:Y:S08]  /*142a0*/  HMMA.16816.F32.BF16 R140, R28.reuse, R36, R140 ;  /* 0x000000241c8c723c */ /* 0x040ff0000004188c */
[-C--:B------:R-:W-:Y:S08]  /*142b0*/  HMMA.16816.F32.BF16 R144, R28, R38.reuse, R144 ;  /* 0x000000261c90723c */ /* 0x080ff00000041890 */
[C---:B------:R-:W-:Y:S01]  /*142c0*/  HMMA.16816.F32.BF16 R148, R24.reuse, R38, R148 ;  /* 0x000000261894723c */ /* 0x040fe20000041894 */
[----:B------:R-:W4:Y:S07]  /*142d0*/  LDSM.16.MT88.4 R36, [R219+0x4880] ;  /* 0x00488000db24783b */ /* 0x000f2e0000004200 */
[-C--:B-1----:R-:W-:Y:S08]  /*142e0*/  HMMA.16816.F32.BF16 R152, R24, R32.reuse, R152 ;  /* 0x000000201898723c */ /* 0x082ff00000041898 */
[C---:B------:R-:W-:Y:S08]  /*142f0*/  HMMA.16816.F32.BF16 R156, R28.reuse, R32, R156 ;  /* 0x000000201c9c723c */ /* 0x040ff0000004189c */
[-C--:B------:R-:W-:Y:S08]  /*14300*/  HMMA.16816.F32.BF16 R160, R28, R34.reuse, R160 ;  /* 0x000000221ca0723c */ /* 0x080ff000000418a0 */
[C---:B------:R-:W-:Y:S08]  /*14310*/  HMMA.16816.F32.BF16 R164, R24.reuse, R34, R164 ;  /* 0x0000002218a4723c */ /* 0x040ff000000418a4 */
[-C--:B---3--:R-:W-:Y:S08]  /*14320*/  HMMA.16816.F32.BF16 R56, R24, R8.reuse, R56 ;  /* 0x000000081838723c */ /* 0x088ff00000041838 */
[C---:B------:R-:W-:Y:S07]  /*14330*/  HMMA.16816.F32.BF16 R60, R28.reuse, R8, R60 ;  /* 0x000000081c3c723c */ /* 0x040fee000004183c */
[----:B------:R-:W-:Y:S01]  /*14340*/  FADD.FTZ R8, R247, R4 ;  /* 0x00000004f7087221 */ /* 0x000fe20000010000 */
[-C--:B------:R-:W-:Y:S04]  /*14350*/  HMMA.16816.F32.BF16 R64, R28, R10.reuse, R64 ;  /* 0x0000000a1c40723c */ /* 0x080fe80000041840 */
[----:B------:R-:W-:Y:S02]  /*14360*/  FADD.FTZ R4, R240, R0 ;  /* 0x00000000f0047221 */ /* 0x000fe40000010000 */
[----:B------:R-:W-:Y:S02]  /*14370*/  FADD.FTZ R8, R249, R8 ;  /* 0x00000008f9087221 */ /* 0x000fe40000010000 */
[C---:B------:R-:W-:Y:S04]  /*14380*/  HMMA.16816.F32.BF16 R68, R24.reuse, R10, R68 ;  /* 0x0000000a1844723c */ /* 0x040fe80000041844 */
[----:B------:R-:W-:Y:S04]  /*14390*/  FADD.FTZ R8, R248, R8 ;  /* 0x00000008f8087221 */ /* 0x000fe80000010000 */
[-C--:B------:R-:W-:Y:S04]  /*143a0*/  HMMA.16816.F32.BF16 R72, R24, R12.reuse, R72 ;  /* 0x0000000c1848723c */ /* 0x080fe80000041848 */
[----:B------:R-:W-:Y:S02]  /*143b0*/  FADD.FTZ R3, R214, R8 ;  /* 0x00000008d6037221 */ /* 0x000fe40000010000 */
[----:B------:R-:W-:Y:S02]  /*143c0*/  FADD.FTZ R8, R239, R4 ;  /* 0x00000004ef087221 */ /* 0x000fe40000010000 */
        /* <DEDUP_REMOVED lines=9> */
[-C--:B------:R-:W-:Y:S03]  /*14460*/  HMMA.16816.F32.BF16 R112, R28, R22.reuse, R112 ;  /* 0x000000161c70723c */ /* 0x080fe60000041870 */
[----:B--2---:R-:W-:Y:S01]  /*14470*/  ISETP.GT.AND P0, PT, R237, R6, PT ;  /* 0x00000006ed00720c */ /* 0x004fe20003f04270 */
[----:B------:R-:W-:Y:S04]  /*14480*/  FADD.FTZ R6, R206, R2 ;  /* 0x00000002ce067221 */ /* 0x000fe80000010000 */
[C---:B------:R-:W-:Y:S04]  /*14490*/  HMMA.16816.F32.BF16 R116, R24.reuse, R22, R116 ;  /* 0x000000161874723c */ /* 0x040fe80000041874 */
[----:B------:R-:W-:Y:S01]  /*144a0*/  FADD.FTZ R2, R210, R7 ;  /* 0x00000007d2027221 */ /* 0x000fe20000010000 */
[----:B------:R-:W-:Y:S01]  /*144b0*/  MOV R237, R235 ;  /* 0x000000eb00ed7202 */ /* 0x000fe20000000f00 */
[----:B------:R-:W-:Y:S02]  /*144c0*/  FADD.FTZ R0, R196, R6 ;  /* 0x00000006c4007221 */ /* 0x000fe40000010000 */
[----:B------:R-:W-:Y:S01]  /*144d0*/  FADD.FTZ R7, R213, R3 ;  /* 0x00000003d5077221 */ /* 0x000fe20000010000 */
[-C--:B----4-:R-:W-:Y:S03]  /*144e0*/  HMMA.16816.F32.BF16 R120, R24, R36.reuse, R120 ;  /* 0x000000241878723c */ /* 0x090fe60000041878 */
        /* <DEDUP_REMOVED lines=30> */
[----:B------:R-:W-:Y:S02]  /*146d0*/  MOV R169, R168 ;  /* 0x000000a800a97202 */ /* 0x000fe40000000f00 */
[----:B------:R2:W-:Y:S04]  /*146e0*/  STL [R1+0x94], R2 ;  /* 0x0000940201007387 */ /* 0x0005e80000100800 */
[----:B------:R3:W-:Y:S04]  /*146f0*/  STL [R1+0x98], R0 ;  /* 0x0000980001007387 */ /* 0x0007e80000100800 */
[----:B------:R4:W-:Y:S01]  /*14700*/  STL [R1+0x8c], R6 ;  /* 0x00008c0601007387 */ /* 0x0009e20000100800 */
[----:B-1----:R-:W-:Y:S02]  /*14710*/  MOV R3, R173 ;  /* 0x000000ad00037202 */ /* 0x002fe40000000f00 */
[----:B--2---:R-:W-:Y:S02]  /*14720*/  MOV R2, R174 ;  /* 0x000000ae00027202 */ /* 0x004fe40000000f00 */
[----:B---3--:R-:W-:Y:S01]  /*14730*/  MOV R0, R172 ;  /* 0x000000ac00007202 */ /* 0x008fe20000000f00 */
[----:B------:R-:W-:-:S05]  /*14740*/  @P0 BRA `(.L_x_1235) ;  /* 0xffffd31000000947 */ /* 0x000fca000383ffff */
.L_x_1234:
[----:B------:R-:W2:Y:S02]  /*14750*/  LDL R4, [R1+0x9c] ;  /* 0x00009c0001047983 */ /* 0x000ea40000100800 */
[----:B--2---:R-:W-:-:S13]  /*14760*/  ISETP.GE.AND P0, PT, R235, R4, PT ;  /* 0x00000004eb00720c */ /* 0x004fda0003f06270 */
[----:B------:R-:W-:Y:S05]  /*14770*/  @!P0 BRA `(.L_x_1236) ;  /* 0x000044f000008947 */ /* 0x000fea0003800000 */
[----:B------:R-:W2:Y:S04]  /*14780*/  LDL.64 R10, [R1+0xc8] ;  /* 0x0000c800010a7983 */ /* 0x000ea80000100a00 */
[----:B------:R-:W3:Y:S01]  /*14790*/  LDL.64 R14, [R1+0xb8] ;  /* 0x0000b800010e7983 */ /* 0x000ee20000100a00 */
[----:B------:R-:W-:Y:S01]  /*147a0*/  IMAD.U32 R2, RZ, RZ, UR10 ;  /* 0x0000000aff027e24 */ /* 0x000fe2000f8e00ff */
[----:B------:R-:W-:Y:S01]  /*147b0*/  MOV R0, UR12 ;  /* 0x0000000c00007c02 */ /* 0x000fe20008000f00 */
[----:B-1----:R-:W-:Y:S01]  /*147c0*/  IMAD.MOV.U32 R3, RZ, RZ, 0x30 ;  /* 0x00000030ff037424 */ /* 0x002fe200078e00ff */
[----:B------:R-:W-:Y:S01]  /*147d0*/  MOV R8, c[0x0][0x1e4] ;  /* 0x0000790000087a02 */ /* 0x000fe20000000f00 */
[----:B------:R-:W-:Y:S01]  /*147e0*/  IMAD.MOV.U32 R4, RZ, RZ, c[0x0][0x1e0] ;  /* 0x00007800ff047624 */ /* 0x000fe200078e00ff */
[----:B------:R-:W-:Y:S01]  /*147f0*/  IADD3 R2, P0, R2, 0x80, RZ ;  /* 0x0000008002027810 */ /* 0x000fe20007f1e0ff */
[----:B------:R-:W-:Y:S01]  /*14800*/  IMAD.MOV.U32 R7, RZ, RZ, R174 ;  /* 0x000000ffff077224 */ /* 0x000fe200078e00ae */
[----:B------:R-:W-:Y:S01]  /*14810*/  IADD3 R9, P1, R0, 0x80, RZ ;  /* 0x0000008000097810 */ /* 0x000fe20007f3e0ff */
[----:B------:R-:W-:Y:S01]  /*14820*/  IMAD R0, R3, c[0x0][0x20c], RZ ;  /* 0x0000830003007a24 */ /* 0x000fe200078e02ff */
[----:B----4-:R-:W-:Y:S01]  /*14830*/  MOV R6, R172 ;  /* 0x000000ac00067202 */ /* 0x010fe20000000f00 */
[----:B------:R1:W-:Y:S01]  /*14840*/  STL [R1+0x84], R2 ;  /* 0x0000840201007387 */ /* 0x0003e20000100800 */
[----:B------:R-:W-:Y:S01]  /*14850*/  IMAD.MOV.U32 R170, RZ, RZ, R168 ;  /* 0x000000ffffaa7224 */ /* 0x000fe200078e00a8 */
[----:B------:R-:W-:-:S02]  /*14860*/  MOV R169, R173 ;  /* 0x000000ad00a97202 */ /* 0x000fc40000000f00 */
[----:B------:R4:W-:Y:S01]  /*14870*/  STL [R1+0x70], R9 ;  /* 0x0000700901007387 */ /* 0x0009e20000100800 */
[----:B------:R-:W-:Y:S02]  /*14880*/  IADD3.X R252, RZ, UR9, RZ, P1, !PT ;  /* 0x00000009fffc7c10 */ /* 0x000fe40008ffe4ff */
[----:B--2---:R-:W-:Y:S01]  /*14890*/  IADD3 R12, P2, R10, 0x40, RZ ;  /* 0x000000400a0c7810 */ /* 0x004fe20007f5e0ff */
[----:B------:R-:W-:Y:S01]  /*148a0*/  IMAD.WIDE.U32 R10, R3, c[0x0][0x208], RZ ;  /* 0x00008200030a7a25 */ /* 0x000fe200078e00ff */
[----:B------:R-:W-:Y:S02]  /*148b0*/  SHF.L.U64.HI R3, R4, 0x5, R8 ;  /* 0x0000000504037819 */ /* 0x000fe40000010208 */
[----:B---3--:R-:W-:Y:S01]  /*148c0*/  IADD3.X R13, RZ, R15, RZ, P2, !PT ;  /* 0x0000000fff0d7210 */ /* 0x008fe200017fe4ff */
[----:B-1----:R-:W-:Y:S02]  /*148d0*/  IMAD.IADD R2, R11, 0x1, R0 ;  /* 0x000000010b027824 */ /* 0x002fe400078e0200 */
[----:B------:R-:W-:-:S02]  /*148e0*/  IMAD.X R0, RZ, RZ, UR5, P0 ;  /* 0x00000005ff007e24 */ /* 0x000fc400080e06ff */
[----:B------:R4:W-:Y:S04]  /*148f0*/  STL.64 [R1+0x78], R12 ;  /* 0x0000780c01007387 */ /* 0x0009e80000100a00 */
[----:B------:R4:W-:Y:S02]  /*14900*/  STL [R1+0x80], R0 ;  /* 0x0000800001007387 */ /* 0x0009e40000100800 */
.L_x_1253:
[----:B------:R-:W2:Y:S01]  /*14910*/  LDL.64 R18, [R1+0xb8] ;  /* 0x0000b80001127983 */ /* 0x000ea20000100a00 */
[----:B------:R-:W-:Y:S04]  /*14920*/  DEPBAR.LE SB0, 0x0 ;  /* 0x000080000000791a */ /* 0x000fe80000000000 */
[----:B------:R-:W3:Y:S01]  /*14930*/  LDL.64 R16, [R1+0xc8] ;  /* 0x0000c80001107983 */ /* 0x000ee20000100a00 */
[----:B------:R-:W-:Y:S01]  /*14940*/  WARPSYNC 0xffffffff ;  /* 0xffffffff00007948 */ /* 0x000fe20003800000 */
[----:B------:R-:W-:Y:S02]  /*14950*/  IMAD.MOV.U32 R2, RZ, RZ, 0x30 ;  /* 0x00000030ff027424 */ /* 0x000fe400078e00ff */
[----:B----4-:R-:W-:Y:S01]  /*14960*/  IMAD.MOV.U32 R0, RZ, RZ, 0x30 ;  /* 0x00000030ff007424 */ /* 0x010fe200078e00ff */
[----:B------:R-:W4:Y:S01]  /*14970*/  LDL R29, [R1+0xa8] ;  /* 0x0000a800011d7983 */ /* 0x000f220000100800 */
[----:B------:R-:W-:Y:S01]  /*14980*/  IMAD.WIDE.U32 R2, R2, c[0x0][0x208], RZ ;  /* 0x0000820002027a25 */ /* 0x000fe200078e00ff */
[----:B------:R-:W-:Y:S03]  /*14990*/  SHF.R.S32.HI R2, RZ, 0x1f, R235 ;  /* 0x0000001fff027819 */ /* 0x000fe600000114eb */
[----:B------:R-:W4:Y:S01]  /*149a0*/  LDL.64 R30, [R1+0x78] ;  /* 0x00007800011e7983 */ /* 0x000f220000100a00 */
[----:B------:R-:W-:Y:S02]  /*149b0*/  IMAD R0, R0, c[0x0][0x20c], RZ ;  /* 0x0000830000007a24 */ /* 0x000fe400078e02ff */
[----:B------:R-:W-:Y:S02]  /*149c0*/  IMAD.MOV.U32 R26, RZ, RZ, 0x30 ;  /* 0x00000030ff1a7424 */ /* 0x000fe400078e00ff */
[----:B------:R-:W4:Y:S01]  /*149d0*/  LDL R28, [R1+0xe8] ;  /* 0x0000e800011c7983 */ /* 0x000f220000100800 */
[----:B------:R-:W-:Y:S02]  /*149e0*/  IMAD.IADD R0, R3, 0x1, R0 ;  /* 0x0000000103007824 */ /* 0x000fe400078e0200 */
[----:B------:R-:W-:Y:S02]  /*149f0*/  IMAD.WIDE.U32 R26, R26, c[0x0][0x208], RZ ;  /* 0x000082001a1a7a25 */ /* 0x000fe400078e00ff */
[----:B------:R-:W4:Y:S02]  /*14a00*/  LDL R41, [R1+0x84] ;  /* 0x0000840001297983 */ /* 0x000f240000100800 */
[----:B------:R-:W-:Y:S03]  /*14a10*/  IMAD R0, R0, R235, RZ ;  /* 0x000000eb00007224 */ /* 0x000fe600078e02ff */
[----:B------:R-:W4:Y:S01]  /*14a20*/  LDL R40, [R1+0x80] ;  /* 0x0000800001287983 */ /* 0x000f220000100800 */
[----:B------:R-:W-:Y:S04]  /*14a30*/  IMAD R0, R2, R26, R0 ;  /* 0x0000001a02007224 */ /* 0x000fe800078e0200 */
[----:B------:R-:W-:Y:S06]  /*14a40*/  BAR.SYNC.DEFER_BLOCKING 0x0 ;  /* 0x0000000000007b1d */ /* 0x000fec0000010000 */
[----:B------:R-:W-:Y:S05]  /*14a50*/  LDSM.16.M88.4 R52, [R223+0x8080] ;  /* 0x00808000df34783b */ /* 0x000fea0000000200 */
[----:B-----5:R-:W1:Y:S05]  /*14a60*/  LDSM.16.M88.4 R20, [R216+0x5080] ;  /* 0x00508000d814783b */ /* 0x020e6a0000000200 */
[----:B------:R-:W1:Y:S05]  /*14a70*/  LDSM.16.M88.4 R48, [R223+0xa080] ;  /* 0x00a08000df30783b */ /* 0x000e6a0000000200 */
[----:B------:R-:W2:Y:S05]  /*14a80*/  LDSM.16.M88.4 R36, [R216+0x5880] ;  /* 0x00588000d824783b */ /* 0x000eaa0000000200 */
[----:B------:R-:W4:Y:S05]  /*14a90*/  LDL R212, [R1+0x9c] ;  /* 0x00009c0001d47983 */ /* 0x000f2a0000100800 */
[----:B------:R-:W2:Y:S05]  /*14aa0*/  LDSM.16.M88.4 R172, [R216+0x6080] ;  /* 0x00608000d8ac783b */ /* 0x000eaa0000000200 */
[----:B------:R-:W4:Y:S05]  /*14ab0*/  LDL R215, [R1+0xdc] ;  /* 0x0000dc0001d77983 */ /* 0x000f2a0000100800 */
[----:B------:R-:W-:Y:S05]  /*14ac0*/  LDSM.16.M88.4 R176, [R225+0x8080] ;  /* 0x00808000e1b0783b */ /* 0x000fea0000000200 */
[----:B------:R-:W4:Y:S01]  /*14ad0*/  LDL R168, [R1+0x4] ;  /* 0x0000040001a87983 */ /* 0x000f220000100800 */
[-C--:B-1----:R-:W-:Y:S04]  /*14ae0*/  HMMA.16816.F32.BF16 R8, R52, R20.reuse, RZ ;  /* 0x000000143408723c */ /* 0x082fe800000418ff */
[----:B------:R-:W1:Y:S05]  /*14af0*/  LDSM.16.M88.4 R196, [R227] ;  /* 0x00000000e3c4783b */ /* 0x000e6a0000000200 */
[----:B------:R-:W4:Y:S01]  /*14b00*/  LDL R213, [R1+0xd8] ;  /* 0x0000d80001d57983 */ /* 0x000f220000100800 */
[C---:B------:R-:W-:Y:S04]  /*14b10*/  HMMA.16816.F32.BF16 R12, R48.reuse, R20, RZ ;  /* 0x00000014300c723c */ /* 0x040fe800000418ff */
[----:B------:R-:W1:Y:S05]  /*14b20*/  LDSM.16.M88.4 R200, [R225+0xa080] ;  /* 0x00a08000e1c8783b */ /* 0x000e6a0000000200 */
[----:B------:R-:W1:Y:S05]  /*14b30*/  LDSM.16.M88.4 R204, [R233] ;  /* 0x00000000e9cc783b */ /* 0x000e6a0000000200 */
[----:B------:R-:W1:Y:S05]  /*14b40*/  LDSM.16.M88.4 R208, [R232] ;  /* 0x00000000e8d0783b */ /* 0x000e6a0000000200 */
[----:B------:R-:W4:Y:S05]  /*14b50*/  LDL R171, [R1+0xd4] ;  /* 0x0000d40001ab7983 */ /* 0x000f2a0000100800 */
[----:B------:R-:W4:Y:S05]  /*14b60*/  LDL.64 R238, [R1+0xc0] ;  /* 0x0000c00001ee7983 */ /* 0x000f2a0000100a00 */
[----:B------:R-:W4:Y:S05]  /*14b70*/  LDL R214, [R1+0xd0] ;  /* 0x0000d00001d67983 */ /* 0x000f2a0000100800 */
[----:B------:R-:W4:Y:S01]  /*14b80*/  LDL.64 R240, [R1+0xb0] ;  /* 0x0000b00001f07983 */ /* 0x000f220000100a00 */
[----:B--2---:R-:W-:Y:S01]  /*14b90*/  IMAD.MOV.U32 R25, RZ, RZ, R19 ;  /* 0x000000ffff197224 */ /* 0x004fe200078e0013 */
[----:B---3--:R-:W-:Y:S02]  /*14ba0*/  MOV R24, R16 ;  /* 0x0000001000187202 */ /* 0x008fe40000000f00 */
[-C--:B------:R-:W-:Y:S03]  /*14bb0*/  HMMA.16816.F32.BF16 R16, R48, R22.reuse, RZ ;  /* 0x000000163010723c */ /* 0x080fe600000418ff */
[-C--:B------:R-:W-:Y:S01]  /*14bc0*/  IMAD.WIDE.U32 R24, R235, R26.reuse, R24 ;  /* 0x0000001aeb187225 */ /* 0x080fe200078e0018 */
[----:B----4-:R-:W-:Y:S03]  /*14bd0*/  ISETP.GE.AND P4, PT, R29, c[0x0][0x1d4], PT ;  /* 0x000075001d007a0c */ /* 0x010fe60003f86270 */
[----:B------:R-:W-:Y:S01]  /*14be0*/  IMAD.IADD R4, R25, 0x1, R0 ;  /* 0x0000000119047824 */ /* 0x000fe200078e0200 */
[C---:B------:R-:W-:Y:S04]  /*14bf0*/  HMMA.16816.F32.BF16 R20, R52.reuse, R22, RZ ;  /* 0x000000163414723c */ /* 0x040fe800000418ff */
[----:B------:R-:W-:Y:S01]  /*14c00*/  LEA R32, P1, R24, c[0x0][0x1f8], 0x1 ;  /* 0x00007e0018207a11 */ /* 0x000fe200078208ff */
[----:B------:R-:W-:Y:S01]  /*14c10*/  IMAD.WIDE.U32 R2, R235, R26, R30 ;  /* 0x0000001aeb027225 */ /* 0x000fe200078e001e */
[----:B------:R-:W-:Y:S02]  /*14c20*/  ISETP.GE.AND P3, PT, R28, c[0x0][0x1d4], PT ;  /* 0x000075001c007a0c */ /* 0x000fe40003f66270 */
[----:B------:R-:W-:Y:S01]  /*14c30*/  LEA.HI.X R33, R24, c[0x0][0x1fc], R4, 0x1, P1 ;  /* 0x00007f0018217a11 */ /* 0x000fe200008f0c04 */
[----:B------:R-:W-:Y:S01]  /*14c40*/  IMAD.IADD R0, R0, 0x1, R3 ;  /* 0x0000000100007824 */ /* 0x000fe200078e0203 */
[-C--:B------:R-:W-:Y:S02]  /*14c50*/  HMMA.16816.F32.BF16 R24, R52, R36.reuse, RZ ;  /* 0x000000243418723c */ /* 0x080fe400000418ff */
[C---:B------:R-:W-:Y:S01]  /*14c60*/  LEA R34, P0, R2.reuse, c[0x0][0x1f8], 0x1 ;  /* 0x00007e0002227a11 */ /* 0x040fe200078008ff */
[----:B------:R-:W-:Y:S01]  /*14c70*/  @!PT LDS RZ, [RZ] ;  /* 0x00000000fffff984 */ /* 0x000fe20000000800 */
[----:B------:R-:W-:Y:S01]  /*14c80*/  @!PT LDS RZ, [RZ] ;  /* 0x00000000fffff984 */ /* 0x000fe20000000800 */
[----:B------:R-:W-:Y:S01]  /*14c90*/  @!PT LDS RZ, [RZ] ;  /* 0x00000000fffff984 */ /* 0x000fe20000000800 */
[----:B------:R2:W-:Y:S03]  /*14ca0*/  LDGSTS.E.BYPASS.LTC128B.128 [R234+0x2080], [R32.64], !P4 ;  /* 0x0208000020ea7fae */ /* 0x0005e6000e101d46 */
[----:B------:R-:W-:Y:S02]  /*14cb0*/  LEA.HI.X R35, R2, c[0x0][0x1fc], R0, 0x1, P0 ;  /* 0x00007f0002237a11 */ /* 0x000fe400000f0c00 */
[C---:B------:R-:W-:Y:S03]  /*14cc0*/  HMMA.16816.F32.BF16 R28, R48.reuse, R36, RZ ;  /* 0x00000024301c723c */ /* 0x040fe600000418ff */
[----:B------:R2:W-:Y:S01]  /*14cd0*/  LDGSTS.E.BYPASS.LTC128B.128 [R234+0x3880], [R34.64], !P3 ;  /* 0x0388000022ea7fae */ /* 0x0005e2000d901d46 */
[----:B------:R-:W-:Y:S04]  /*14ce0*/  IADD3 R2, P0, R32, UR10, RZ ;  /* 0x0000000a20027c10 */ /* 0x000fe8000ff1e0ff */
[----:B------:R-:W-:Y:S04]  /*14cf0*/  IADD3.X R3, R33, UR5, RZ, P0, !PT ;  /* 0x0000000521037c10 */ /* 0x000fe800087fe4ff */
[C---:B------:R-:W-:Y:S01]  /*14d00*/  IADD3 R36, P0, R2.reuse, UR10, RZ ;  /* 0x0000000a02247c10 */ /* 0x040fe2000ff1e0ff */
[----:B------:R3:W-:Y:S03]  /*14d10*/  LDGSTS.E.BYPASS.LTC128B.128 [R234+0x2880], [R2.64], !P4 ;  /* 0x0288000002ea7fae */ /* 0x0007e6000e101d46 */
[C---:B------:R-:W-:Y:S02]  /*14d20*/  IADD3.X R37, R3.reuse, UR5, RZ, P0, !PT ;  /* 0x0000000503257c10 */ /* 0x040fe400087fe4ff */
[----:B------:R3:W-:Y:S05]  /*14d30*/  LDGSTS.E.BYPASS.LTC128B.128 [R234+0x4080], [R2.64+0x80], !P3 ;  /* 0x0408008002ea7fae */ /* 0x0007ea000d901d46 */
[----:B------:R4:W-:Y:S01]  /*14d40*/  LDGSTS.E.BYPASS.LTC128B.128 [R234+0x3080], [R36.64], !P4 ;  /* 0x0308000024ea7fae */ /* 0x0009e2000e101d46 */
[-C--:B--2---:R-:W-:Y:S01]  /*14d50*/  HMMA.16816.F32.BF16 R32, R48, R38.reuse, RZ ;  /* 0x000000263020723c */ /* 0x084fe200000418ff */
[----:B---3--:R-:W-:Y:S07]  /*14d60*/  IADD3 R2, P0, R2, R41, RZ ;  /* 0x0000002902027210 */ /* 0x008fee0007f1e0ff */
[C---:B----4-:R-:W-:Y:S04]  /*14d70*/  HMMA.16816.F32.BF16 R36, R52.reuse, R38, RZ ;  /* 0x000000263424723c */ /* 0x050fe800000418ff */
[----:B------:R-:W-:Y:S01]  /*14d80*/  IMAD.X R3, R3, 0x1, R40, P0 ;  /* 0x0000000103037824 */ /* 0x000fe200000e0628 */
[C---:B------:R-:W-:Y:S04]  /*14d90*/  ISETP.GT.AND P0, PT, R235.reuse, R212, PT ;  /* 0x000000d4eb00720c */ /* 0x040fe80003f04270 */
[----:B------:R2:W-:Y:S01]  /*14da0*/  LDGSTS.E.BYPASS.LTC128B.128 [R234+0x4880], [R2.64], !P3 ;  /* 0x0488000002ea7fae */ /* 0x0005e2000d901d46 */
[-C--:B------:R-:W-:Y:S04]  /*14db0*/  HMMA.16816.F32.BF16 R40, R52, R172.reuse, RZ ;  /* 0x000000ac3428723c */ /* 0x080fe800000418ff */
[----:B------:R-:W0:Y:S04]  /*14dc0*/  LDGDEPBAR ;  /* 0x00000000000079af */ /* 0x000e280000000000 */
[C---:B------:R-:W-:Y:S04]  /*14dd0*/  HMMA.16816.F32.BF16 R44, R48.reuse, R172, RZ ;  /* 0x000000ac302c723c */ /* 0x040fe800000418ff */
[----:B------:R-:W-:Y:S04]  /*14de0*/  @P0 IADD3 R0, R235, -0x1, RZ ;  /* 0xffffffffeb000810 */ /* 0x000fe80007ffe0ff */
[-C--:B------:R-:W-:Y:S08]  /*14df0*/  HMMA.16816.F32.BF16 R48, R48, R174.reuse, RZ ;  /* 0x000000ae3030723c */ /* 0x080ff000000418ff */
[----:B------:R-:W-:Y:S01]  /*14e00*/  HMMA.16816.F32.BF16 R52, R52, R174, RZ ;  /* 0x000000ae3434723c */ /* 0x000fe200000418ff */
[----:B------:R-:W-:Y:S03]  /*14e10*/  LDSM.16.M88.4 R172, [R224+0x8080] ;  /* 0x00808000e0ac783b */ /* 0x000fe60000000200 */
[----:B--2---:R-:W-:Y:S04]  /*14e20*/  @P0 SHF.R.S32.HI R2, RZ, 0x1f, R0 ;  /* 0x0000001fff020819 */ /* 0x004fe80000011400 */
[-C--:B-1----:R-:W-:Y:S05]  /*14e30*/  HMMA.16816.F32.BF16 R8, R176, R196.reuse, R8 ;  /* 0x000000c4b008723c */ /* 0x082fea0000041808 */
[----:B------:R-:W-:Y:S03]  /*14e40*/  @P0 IMAD R2, R2, c[0x0][0x1e0], RZ ;  /* 0x0000780002020a24 */ /* 0x000fe600078e02ff */
[C---:B------:R-:W-:Y:S08]  /*14e50*/  HMMA.16816.F32.BF16 R12, R200.reuse, R196, R12 ;  /* 0x000000c4c80c723c */ /* 0x040ff0000004180c */
[-C--:B------:R-:W-:Y:S04]  /*14e60*/  HMMA.16816.F32.BF16 R16, R200, R198.reuse, R16 ;  /* 0x000000c6c810723c */ /* 0x080fe80000041810 */
[----:B------:R-:W-:Y:S04]  /*14e70*/  @P0 IMAD.MOV.U32 R3, RZ, RZ, R241 ;  /* 0x000000ffff030224 */ /* 0x000fe800078e00f1 */
        /* <DEDUP_REMOVED lines=8> */
[C---:B------:R-:W-:Y:S01]  /*14f00*/  HMMA.16816.F32.BF16 R44, R200.reuse, R208, R44 ;  /* 0x000000d0c82c723c */ /* 0x040fe2000004182c */
[----:B------:R-:W2:Y:S06]  /*14f10*/  LDL R208, [R1+0x74] ;  /* 0x0000740001d07983 */ /* 0x000eac0000100800 */
[----:B------:R-:W-:Y:S01]  /*14f20*/  IMAD.MOV.U32 R209, RZ, RZ, c[0x0][0x32c] ;  /* 0x0000cb00ffd17624 */ /* 0x000fe200078e00ff */
[-C--:B------:R-:W-:Y:S01]  /*14f30*/  HMMA.16816.F32.BF16 R48, R200, R210.reuse, R48 ;  /* 0x000000d2c830723c */ /* 0x080fe20000041830 */
[----:B------:R-:W3:Y:S07]  /*14f40*/  LDSM.16.M88.4 R200, [R224+0xa080] ;  /* 0x00a08000e0c8783b */ /* 0x000eee0000000200 */
[----:B------:R-:W-:Y:S01]  /*14f50*/  HMMA.16816.F32.BF16 R52, R176, R210, R52 ;  /* 0x000000d2b034723c */ /* 0x000fe20000041834 */
[----:B------:R-:W4:Y:S07]  /*14f60*/  LDSM.16.M88.4 R176, [R222+0x5880] ;  /* 0x00588000deb0783b */ /* 0x000f2e0000000200 */
[-C--:B-1----:R-:W-:Y:S08]  /*14f70*/  HMMA.16816.F32.BF16 R8, R172, R196.reuse, R8 ;  /* 0x000000c4ac08723c */ /* 0x082ff00000041808 */
[C---:B---3--:R-:W-:Y:S08]  /*14f80*/  HMMA.16816.F32.BF16 R12, R200.reuse, R196, R12 ;  /* 0x000000c4c80c723c */ /* 0x048ff0000004180c */
        /* <DEDUP_REMOVED lines=10> */
[-C--:B------:R-:W-:Y:S01]  /*15030*/  HMMA.16816.F32.BF16 R48, R200, R206.reuse, R48 ;  /* 0x000000cec830723c */ /* 0x080fe20000041830 */
[----:B------:R-:W3:Y:S07]  /*15040*/  LDSM.16.M88.4 R200, [R226+0xa080] ;  /* 0x00a08000e2c8783b */ /* 0x000eee0000000200 */
[----:B------:R-:W-:Y:S01]  /*15050*/  HMMA.16816.F32.BF16 R52, R172, R206, R52 ;  /* 0x000000ceac34723c */ /* 0x000fe20000041834 */
[----:B------:R-:W4:Y:S05]  /*15060*/  LDSM.16.M88.4 R172, [R221+0x800] ;  /* 0x00080000ddac783b */ /* 0x000f2a0000000200 */
[----:B------:R-:W4:Y:S02]  /*15070*/  LDSM.16.M88.4 R204, [R221+0x1000] ;  /* 0x00100000ddcc783b */ /* 0x000f240000000200 */
[-C--:B-1----:R-:W-:Y:S08]  /*15080*/  HMMA.16816.F32.BF16 R8, R176, R196.reuse, R8 ;  /* 0x000000c4b008723c */ /* 0x082ff00000041808 */
[C---:B---3--:R-:W-:Y:S08]  /*15090*/  HMMA.16816.F32.BF16 R12, R200.reuse, R196, R12 ;  /* 0x000000c4c80c723c */ /* 0x048ff0000004180c */
[-C--:B------:R-:W-:Y:S08]  /*150a0*/  HMMA.16816.F32.BF16 R16, R200, R198.reuse, R16 ;  /* 0x000000c6c810723c */ /* 0x080ff00000041810 */
[C---:B------:R-:W-:Y:S01]  /*150b0*/  HMMA.16816.F32.BF16 R20, R176.reuse, R198, R20 ;  /* 0x000000c6b014723c */ /* 0x040fe20000041814 */
[----:B------:R-:W-:Y:S07]  /*150c0*/  LDSM.16.M88.4 R196, [R216+0x6880] ;  /* 0x00688000d8c4783b */ /* 0x000fee0000000200 */
        /* <DEDUP_REMOVED lines=11> */
[----:B------:R-:W2:Y:S02]  /*15180*/  LDSM.16.M88.4 R204, [R216+0x7880] ;  /* 0x00788000d8cc783b */ /* 0x000ea40000000200 */
        /* <DEDUP_REMOVED lines=10> */
[-C--:B--2---:R-:W-:Y:S08]  /*15230*/  HMMA.16816.F32.BF16 R40, R172, R204.reuse, R40 ;  /* 0x000000ccac28723c */ /* 0x084ff00000041828 */
[C---:B------:R-:W-:Y:S08]  /*15240*/  HMMA.16816.F32.BF16 R44, R200.reuse, R204, R44 ;  /* 0x000000ccc82c723c */ /* 0x040ff0000004182c */
[-C--:B------:R-:W-:Y:S01]  /*15250*/  HMMA.16816.F32.BF16 R48, R200, R206.reuse, R48 ;  /* 0x000000cec830723c */ /* 0x080fe20000041830 */
[----:B------:R-:W2:Y:S07]  /*15260*/  LDSM.16.M88.4 R200, [R225+0xe080] ;  /* 0x00e08000e1c8783b */ /* 0x000eae0000000200 */
[----:B------:R-:W-:Y:S01]  /*15270*/  HMMA.16816.F32.BF16 R52, R172, R206, R52 ;  /* 0x000000ceac34723c */ /* 0x000fe20000041834 */
[----:B------:R-:W3:Y:S05]  /*15280*/  LDSM.16.M88.4 R172, [R230] ;  /* 0x00000000e6ac783b */ /* 0x000eea0000000200 */
[----:B------:R-:W4:Y:S02]  /*15290*/  LDSM.16.M88.4 R204, [R229] ;  /* 0x00000000e5cc783b */ /* 0x000f240000000200 */
[-C--:B-1----:R-:W-:Y:S08]  /*152a0*/  HMMA.16816.F32.BF16 R8, R176, R196.reuse, R8 ;  /* 0x000000c4b008723c */ /* 0x082ff00000041808 */
[C---:B--2---:R-:W-:Y:S08]  /*152b0*/  HMMA.16816.F32.BF16 R12, R200.reuse, R196, R12 ;  /* 0x000000c4c80c723c */ /* 0x044ff0000004180c */
        /* <DEDUP_REMOVED lines=11> */
[----:B------:R-:W2:Y:S07]  /*15370*/  LDSM.16.M88.4 R200, [R224+0xe080] ;  /* 0x00e08000e0c8783b */ /* 0x000eae0000000200 */
[----:B------:R-:W-:Y:S01]  /*15380*/  HMMA.16816.F32.BF16 R52, R176, R206, R52 ;  /* 0x000000ceb034723c */ /* 0x000fe20000041834 */
[----:B------:R-:W3:Y:S05]  /*15390*/  LDSM.16.M88.4 R176, [R222+0x7080] ;  /* 0x00708000deb0783b */ /* 0x000eea0000000200 */
[----:B------:R-:W4:Y:S02]  /*153a0*/  LDSM.16.M88.4 R204, [R222+0x7880] ;  /* 0x00788000decc783b */ /* 0x000f240000000200 */
        /* <DEDUP_REMOVED lines=11> */
[C---:B------:R-:W-:Y:S07]  /*15460*/  HMMA.16816.F32.BF16 R44, R200.reuse, R204, R44 ;  /* 0x000000ccc82c723c */ /* 0x040fee000004182c */
[----:B------:R-:W-:Y:S01]  /*15470*/  IMAD.MOV.U32 R205, RZ, RZ, c[0x0][0x1e4] ;  /* 0x00007900ffcd7624 */ /* 0x000fe200078e00ff */
[-C--:B------:R-:W-:Y:S01]  /*15480*/  HMMA.16816.F32.BF16 R48, R200, R206.reuse, R48 ;  /* 0x000000cec830723c */ /* 0x080fe20000041830 */
[----:B------:R-:W2:Y:S03]  /*15490*/  LDSM.16.M88.4 R200, [R228+0xe080] ;  /* 0x00e08000e4c8783b */ /* 0x000ea60000000200 */
[----:B------:R-:W-:Y:S04]  /*154a0*/  IMAD.MOV.U32 R204, RZ, RZ, c[0x0][0x1e0] ;  /* 0x00007800ffcc7624 */ /* 0x000fe800078e00ff */
[----:B------:R-:W-:Y:S01]  /*154b0*/  HMMA.16816.F32.BF16 R52, R172, R206, R52 ;  /* 0x000000ceac34723c */ /* 0x000fe20000041834 */
[----:B------:R-:W3:Y:S03]  /*154c0*/  LDL R206, [R1+0x70] ;  /* 0x0000700001ce7983 */ /* 0x000ee60000100800 */
[----:B------:R-:W-:Y:S02]  /*154d0*/  SHF.L.U64.HI R204, R204, 0x5, R205 ;  /* 0x00000005cccc7819 */ /* 0x000fe400000102cd */
[----:B------:R-:W4:Y:S01]  /*154e0*/  LDSM.16.M88.4 R172, [R221+0x2000] ;  /* 0x00200000ddac783b */ /* 0x000f220000000200 */
[----:B------:R-:W-:Y:S01]  /*154f0*/  MOV R207, c[0x0][0x1e0] ;  /* 0x0000780000cf7a02 */ /* 0x000fe20000000f00 */
[-C--:B-1----:R-:W-:Y:S05]  /*15500*/  HMMA.16816.F32.BF16 R8, R176, R196.reuse, R8 ;  /* 0x000000c4b008723c */ /* 0x082fea0000041808 */
[----:B------:R-:W-:Y:S03]  /*15510*/  IMAD.SHL.U32 R207, R207, 0x20, RZ ;  /* 0x00000020cfcf7824 */ /* 0x000fe600078e00ff */
[C---:B--2---:R-:W-:Y:S07]  /*15520*/  HMMA.16816.F32.BF16 R12, R200.reuse, R196, R12 ;  /* 0x000000c4c80c723c */ /* 0x044fee000004180c */
[C---:B------:R-:W-:Y:S01]  /*15530*/  @P0 IMAD.WIDE.U32 R196, R0.reuse, c[0x0][0x1e0], RZ ;  /* 0x0000780000c40a25 */ /* 0x040fe200078e00ff */
[-C--:B------:R-:W-:Y:S04]  /*15540*/  HMMA.16816.F32.BF16 R16, R200, R198.reuse, R16 ;  /* 0x000000c6c810723c */ /* 0x080fe80000041810 */
[----:B------:R-:W-:Y:S01]  /*15550*/  @P0 IMAD R0, R0, c[0x0][0x1e4], R2 ;  /* 0x0000790000000a24 */ /* 0x000fe200078e0202 */
[----:B------:R-:W-:Y:S03]  /*15560*/  @P0 MOV R2, R238 ;  /* 0x000000ee00020202 */ /* 0x000fe60000000f00 */
[C---:B------:R-:W-:Y:S04]  /*15570*/  HMMA.16816.F32.BF16 R20, R176.reuse, R198, R20 ;  /* 0x000000c6b014723c */ /* 0x040fe80000041814 */
[----:B------:R-:W-:Y:S02]  /*15580*/  @P0 IMAD.IADD R0, R197, 0x1, R0 ;  /* 0x00000001c5000824 */ /* 0x000fe400078e0200 */
[----:B------:R-:W-:Y:S02]  /*15590*/  @P0 IMAD.WIDE.U32 R2, R196, 0x30, R2 ;  /* 0x00000030c4020825 */ /* 0x000fe400078e0002 */
[-C--:B----4-:R-:W-:Y:S01]  /*155a0*/  HMMA.16816.F32.BF16 R24, R176, R172.reuse, R24 ;  /* 0x000000acb018723c */ /* 0x090fe20000041818 */
[----:B------:R-:W1:Y:S01]  /*155b0*/  LDSM.16.M88.4 R196, [R221+0x2800] ;  /* 0x00280000ddc4783b */ /* 0x000e620000000200 */
[----:B------:R-:W-:Y:S04]  /*155c0*/  DEPBAR.LE SB0, 0x0 ;  /* 0x000080000000791a */ /* 0x000fe80000000000 */
[----:B------:R-:W-:Y:S01]  /*155d0*/  @P0 IMAD R4, R0, 0x30, RZ ;  /* 0x0000003000040824 */ /* 0x000fe200078e02ff */
[----:B------:R-:W-:Y:S01]  /*155e0*/  BAR.SYNC.DEFER_BLOCKING 0x0 ;  /* 0x0000000000007b1d */ /* 0x000fe20000010000 */
[C---:B------:R-:W-:Y:S05]  /*155f0*/  HMMA.16816.F32.BF16 R28, R200.reuse, R172, R28 ;  /* 0x000000acc81c723c */ /* 0x040fea000004181c */
[----:B------:R-:W-:Y:S01]  /*15600*/  @P0 IMAD.IADD R4, R3, 0x1, R4 ;  /* 0x0000000103040824 */ /* 0x000fe200078e0204 */
[----:B------:R-:W-:Y:S01]  /*15610*/  LEA R3, R168, R215, 0x7 ;  /* 0x000000d7a8037211 */ /* 0x000fe200078e38ff */
[C---:B------:R-:W-:Y:S01]  /*15620*/  @P0 IMAD.SHL.U32 R0, R2.reuse, 0x2, RZ ;  /* 0x0000000202000824 */ /* 0x040fe200078e00ff */
[-C--:B------:R-:W-:Y:S04]  /*15630*/  HMMA.16816.F32.BF16 R32, R200, R174.reuse, R32 ;  /* 0x000000aec820723c */ /* 0x080fe80000041820 */
[----:B------:R-:W-:Y:S01]  /*15640*/  IADD3 R3, R171, R3, R213 ;  /* 0x00000003ab037210 */ /* 0x000fe20007ffe0d5 */
[----:B------:R-:W-:Y:S01]  /*15650*/  IMAD.MOV.U32 R213, RZ, RZ, c[0x0][0x2c4] ;  /* 0x0000b100ffd57624 */ /* 0x000fe200078e00ff */
[----:B------:R-:W2:Y:S01]  /*15660*/  LDL R171, [R1+0x88] ;  /* 0x0000880001ab7983 */ /* 0x000ea20000100800 */
[----:B------:R-:W-:Y:S01]  /*15670*/  @P0 SHF.L.U64.HI R4, R2, 0x1, R4 ;  /* 0x0000000102040819 */ /* 0x000fe20000010204 */
[C---:B------:R-:W-:Y:S04]  /*15680*/  HMMA.16816.F32.BF16 R36, R176.reuse, R174, R36 ;  /* 0x000000aeb024723c */ /* 0x040fe80000041824 */
[----:B------:R-:W-:Y:S01]  /*15690*/  @P0 IADD3 R2, P1, R0, c[0x0][0x1c8], RZ ;  /* 0x0000720000020a10 */ /* 0x000fe20007f3e0ff */
[----:B------:R-:W-:Y:S01]  /*156a0*/  IMAD.IADD R172, R214, 0x1, R3 ;  /* 0x00000001d6ac7824 */ /* 0x000fe200078e0203 */
[----:B------:R-:W-:Y:S01]  /*156b0*/  @P0 IADD3 R0, P2, R0, 0x80, RZ ;  /* 0x0000008000000810 */ /* 0x000fe20007f5e0ff */
[----:B------:R-:W-:Y:S01]  /*156c0*/  IMAD R168, R235, -0x30, RZ ;  /* 0xffffffd0eba87824 */ /* 0x000fe200078e02ff */
[----:B------:R-:W-:Y:S02]  /*156d0*/  @P0 IADD3.X R3, R4, c[0x0][0x1cc], RZ, P1, !PT ;  /* 0x0000730004030a10 */ /* 0x000fe40000ffe4ff */
[----:B------:R-:W-:Y:S02]  /*156e0*/  ISETP.NE.AND P5, PT, R213, 0x1, PT ;  /* 0x00000001d500780c */ /* 0x000fe40003fa5270 */
[----:B------:R-:W-:Y:S01]  /*156f0*/  @P0 IADD3 R174, P1, R0, c[0x0][0x1c8], RZ ;  /* 0x0000720000ae0a10 */ /* 0x000fe20007f3e0ff */
[----:B------:R-:W-:Y:S01]  /*15700*/  @!PT LDS RZ, [RZ] ;  /* 0x00000000fffff984 */ /* 0x000fe20000000800 */
[----:B------:R-:W-:Y:S01]  /*15710*/  @!PT LDS RZ, [RZ] ;  /* 0x00000000fffff984 */ /* 0x000fe20000000800 */
[----:B------:R-:W-:Y:S01]  /*15720*/  @!PT LDS RZ, [RZ] ;  /* 0x00000000fffff984 */ /* 0x000fe20000000800 */
[----:B------:R4:W-:Y:S03]  /*15730*/  @P0 LDGSTS.E.BYPASS.LTC128B.128 [R234+0x5080], [R2.64], !P4 ;  /* 0x0508000002ea0fae */ /* 0x0009e6000e101d46 */
[----:B------:R-:W-:Y:S01]  /*15740*/  @P0 IADD3.X R175, RZ, c[0x0][0x1cc], R4, P1, P2 ;  /* 0x00007300ffaf0a10 */ /* 0x000fe20000fe4404 */
[-C--:B-1----:R-:W-:Y:S04]  /*15750*/  HMMA.16816.F32.BF16 R40, R176, R196.reuse, R40 ;  /* 0x000000c4b028723c */ /* 0x082fe80000041828 */
[----:B------:R3:W-:Y:S02]  /*15760*/  @P0 LDGSTS.E.BYPASS.LTC128B.128 [R234+0x6880], [R174.64], !P3 ;  /* 0x06880000aeea0fae */ /* 0x0007e4000d901d46 */
[----:B------:R-:W-:Y:S02]  /*15770*/  @P5 IMAD.HI.U32 R0, R172, c[0x0][0x2c8], RZ ;  /* 0x0000b200ac005a27 */ /* 0x000fe400078e00ff */
[C---:B------:R-:W-:Y:S04]  /*15780*/  HMMA.16816.F32.BF16 R44, R200.reuse, R196, R44 ;  /* 0x000000c4c82c723c */ /* 0x040fe8000004182c */
[----:B------:R-:W-:Y:S04]  /*15790*/  @P5 SHF.R.U32.HI R172, RZ, c[0x0][0x2cc], R0 ;  /* 0x0000b300ffac5a19 */ /* 0x000fe80000011600 */
[-C--:B------:R-:W-:Y:S01]  /*157a0*/  HMMA.16816.F32.BF16 R48, R200, R198.reuse, R48 ;  /* 0x000000c6c830723c */ /* 0x080fe20000041830 */
[----:B------:R-:W1:Y:S03]  /*157b0*/  SHFL.IDX PT, R4, R172, RZ, 0x1c1f ;  /* 0x001c1fffac047589 */ /* 0x000e6600000e0000 */
[-C--:B----4-:R-:W-:Y:S04]  /*157c0*/  @P0 IADD3 R2, P1, R2, R207.reuse, RZ ;  /* 0x000000cf02020210 */ /* 0x090fe80007f3e0ff */
[----:B------:R-:W-:Y:S04]  /*157d0*/  HMMA.16816.F32.BF16 R52, R176, R198, R52 ;  /* 0x000000c6b034723c */ /* 0x000fe80000041834 */
[----:B------:R-:W-:Y:S02]  /*157e0*/  @P0 IADD3.X R3, R3, R204, RZ, P1, !PT ;  /* 0x000000cc03030210 */ /* 0x000fe40000ffe4ff */
[C---:B------:R-:W-:Y:S03]  /*157f0*/  @P0 IADD3 R196, P2, R2.reuse, R207, RZ ;  /* 0x000000cf02c40210 */ /* 0x040fe60007f5e0ff */
[----:B------:R1:W-:Y:S03]  /*15800*/  @P0 LDGSTS.E.BYPASS.LTC128B.128 [R234+0x5880], [R2.64], !P4 ;  /* 0x0588000002ea0fae */ /* 0x0003e6000e101d46 */
[C---:B------:R-:W-:Y:S02]  /*15810*/  @P0 IMAD.X R197, R3.reuse, 0x1, R204, P2 ;  /* 0x0000000103c50824 */ /* 0x040fe400010e06cc */
[----:B------:R1:W-:Y:S05]  /*15820*/  @P0 LDGSTS.E.BYPASS.LTC128B.128 [R234+0x7080], [R2.64+0x80], !P3 ;  /* 0x0708008002ea0fae */ /* 0x0003ea000d901d46 */
[----:B------:R4:W-:Y:S01]  /*15830*/  @P0 LDGSTS.E.BYPASS.LTC128B.128 [R234+0x6080], [R196.64], !P4 ;  /* 0x06080000c4ea0fae */ /* 0x0009e2000e101d46 */
[----:B---3--:R-:W-:Y:S05]  /*15840*/  @P0 IADD3 R174, P1, R2, R206, RZ ;  /* 0x000000ce02ae0210 */ /* 0x008fea0007f3e0ff */
[----:B------:R-:W-:Y:S05]  /*15850*/  @P0 IMAD.X R175, R3, 0x1, R252, P1 ;  /* 0x0000000103af0824 */ /* 0x000fea00008e06fc */
[----:B------:R2:W-:Y:S01]  /*15860*/  @P0 LDGSTS.E.BYPASS.LTC128B.128 [R234+0x7880], [R174.64], !P3 ;  /* 0x07880000aeea0fae */ /* 0x0005e2000d901d46 */
[----:B------:R-:W-:Y:S04]  /*15870*/  ISETP.GE.AND P3, PT, R209, 0x1, PT ;  /* 0x00000001d100780c */ /* 0x000fe80003f66270 */
[----:B------:R-:W0:Y:S01]  /*15880*/  LDGDEPBAR ;  /* 0x00000000000079af */ /* 0x000e220000000000 */
[C---:B--2---:R-:W-:Y:S02]  /*15890*/  IADD3 R174, -R171.reuse, 0x1, R168 ;  /* 0x00000001abae7810 */ /* 0x044fe40007ffe1a8 */
[----:B------:R-:W-:Y:S02]  /*158a0*/  IADD3 R175, -R171, R168, RZ ;  /* 0x000000a8abaf7210 */ /* 0x000fe40007ffe1ff */
[----:B------:R-:W-:Y:S04]  /*158b0*/  IADD3 R174, -R208, R174, R5 ;  /* 0x000000aed0ae7210 */ /* 0x000fe80007ffe105 */
[C---:B------:R-:W-:Y:S02]  /*158c0*/  IADD3 R173, R174.reuse, c[0x0][0x328], RZ ;  /* 0x0000ca00aead7a10 */ /* 0x040fe40007ffe0ff */
[----:B------:R-:W-:Y:S03]  /*158d0*/  IADD3 R174, R174, UR4, RZ ;  /* 0x00000004aeae7c10 */ /* 0x000fe6000fffe0ff */
[--C-:B-1----:R-:W-:Y:S02]  /*158e0*/  IMAD.IADD R2, R173, 0x1, R4.reuse ;  /* 0x00000001ad027824 */ /* 0x102fe400078e0204 */
[----:B------:R-:W-:Y:S01]  /*158f0*/  IMAD.IADD R0, R174, 0x1, R4 ;  /* 0x00000001ae007824 */ /* 0x000fe200078e0204 */
[----:B------:R-:W-:-:S05]  /*15900*/  @!P3 BRA `(.L_x_1237) ;  /* 0x000001700000b947 */ /* 0x000fca0003800000 */
[----:B----4-:R-:W-:Y:S01]  /*15910*/  IADD3 R3, -R208, R5, R4 ;  /* 0x00000005d0037210 */ /* 0x010fe20007ffe104 */
        /* <DEDUP_REMOVED lines=12> */
.L_x_1239:
[----:B------:R-:W-:Y:S04]  /*159e0*/  MOV R4, c[0x0][0x32c] ;  /* 0x0000cb0000047a02 */ /* 0x000fe80000000f00 */
[----:B------:R-:W-:Y:S11]  /*159f0*/  ISETP.NE.AND P0, PT, R4, 0x1, PT ;  /* 0x000000010400780c */ /* 0x000ff60003f05270 */
[----:B------:R-:W-:Y:S02]  /*15a00*/  @!UPT UIADD3 URZ, URZ, URZ, URZ ;  /* 0x0000003f3f3ff290 */ /* 0x000fe4000fffe03f */
[----:B------:R-:W-:Y:S05]  /*15a10*/  @P0 IMAD.HI.U32 R4, R3, c[0x0][0x330], RZ ;  /* 0x0000cc0003040a27 */ /* 0x000fea00078e00ff */
[----:B------:R-:W-:Y:S02]  /*15a20*/  @P0 SHF.R.U32.HI R3, RZ, c[0x0][0x334], R4 ;  /* 0x0000cd00ff030a19 */ /* 0x000fe40000011604 */
.L_x_1240:
[----:B------:R-:W-:Y:S05]  /*15a30*/  BSYNC B0 ;  /* 0x0000000000007941 */ /* 0x000fea0003800000 */
.L_x_1238:
[----:B------:R-:W-:Y:S05]  /*15a40*/  IMAD R3, R3, c[0x0][0x32c], R175 ;  /* 0x0000cb0003037a24 */ /* 0x000fea00078e02af */
[----:B------:R-:W-:Y:S02]  /*15a50*/  IADD3 R4, R3, c[0x0][0x32c], RZ ;  /* 0x0000cb0003047a10 */ /* 0x000fe40007ffe0ff */
[----:B------:R-:W-:Y:S02]  /*15a60*/  IMNMX R0, R0, R3, !PT ;  /* 0x0000000300007217 */ /* 0x000fe40007800200 */
[----:B------:R-:W-:Y:S02]  /*15a70*/  IMNMX R2, R2, R4, PT ;  /* 0x0000000402027217 */ /* 0x000fe40003800200 */
.L_x_1237:
[----:B----4-:R-:W1:Y:S02]  /*15a80*/  SHFL.IDX PT, R171, R172, 0x1, 0x1c1f ;  /* 0x003c1f00acab7f89 */ /* 0x010e6400000e0000 */
        /* <DEDUP_REMOVED lines=16> */
.L_x_1243:
[----:B------:R-:W-:Y:S04]  /*15b90*/  MOV R176, c[0x0][0x32c] ;  /* 0x0000cb0000b07a02 */ /* 0x000fe80000000f00 */
[----:B------:R-:W-:Y:S11]  /*15ba0*/  ISETP.NE.AND P0, PT, R176, 0x1, PT ;  /* 0x00000001b000780c */ /* 0x000ff60003f05270 */
[----:B------:R-:W-:Y:S02]  /*15bb0*/  @!UPT UIADD3 URZ, URZ, URZ, URZ ;  /* 0x0000003f3f3ff290 */ /* 0x000fe4000fffe03f */
[----:B------:R-:W-:Y:S05]  /*15bc0*/  @P0 IMAD.HI.U32 R176, R171, c[0x0][0x330], RZ ;  /* 0x0000cc00abb00a27 */ /* 0x000fea00078e00ff */
[----:B------:R-:W-:Y:S02]  /*15bd0*/  @P0 SHF.R.U32.HI R171, RZ, c[0x0][0x334], R176 ;  /* 0x0000cd00ffab0a19 */ /* 0x000fe400000116b0 */
.L_x_1244:
[----:B------:R-:W-:Y:S05]  /*15be0*/  BSYNC B0 ;  /* 0x0000000000007941 */ /* 0x000fea0003800000 */
.L_x_1242:
[----:B------:R-:W-:Y:S05]  /*15bf0*/  IMAD R171, R171, c[0x0][0x32c], R175 ;  /* 0x0000cb00abab7a24 */ /* 0x000fea00078e02af */
[----:B------:R-:W-:Y:S02]  /*15c00*/  IADD3 R176, R171, c[0x0][0x32c], RZ ;  /* 0x0000cb00abb07a10 */ /* 0x000fe40007ffe0ff */
[----:B------:R-:W-:Y:S02]  /*15c10*/  IMNMX R3, R3, R171, !PT ;  /* 0x000000ab03037217 */ /* 0x000fe40007800200 */
[----:B------:R-:W-:Y:S02]  /*15c20*/  IMNMX R4, R4, R176, PT ;  /* 0x000000b004047217 */ /* 0x000fe40003800200 */
.L_x_1241:
[C---:B------:R-:W-:Y:S02]  /*15c30*/  ISETP.GE.AND P0, PT, R168.reuse, 0x2, PT ;  /* 0x00000002a800780c */ /* 0x040fe40003f06270 */
[----:B------:R-:W-:Y:S02]  /*15c40*/  ISETP.GE.AND P1, PT, R168, 0x9, PT ;  /* 0x00000009a800780c */ /* 0x000fe40003f26270 */
        /* <DEDUP_REMOVED lines=38> */
[----:B------:R-:W-:Y:S02]  /*15eb0*/  LOP3.LUT R236, R236, 0xffffffdf, RZ, 0xc0, !PT ;  /* 0xffffffdfecec7812 */ /* 0x000fe400078ec0ff */
        /* <DEDUP_REMOVED lines=11> */
[----:B------:R-:W-:Y:S04]  /*15f70*/  ISETP.GT.AND P0, PT, R0, RZ, !P1 ;  /* 0x000000ff0000720c */ /* 0x000fe80004f04270 */
[----:B------:R-:W-:Y:S04]  /*15f80*/  ISETP.LT.OR P0, PT, R2, 0x1, P0 ;  /* 0x000000010200780c */ /* 0x000fe80000701670 */
[----:B------:R-:W-:Y:S02]  /*15f90*/  FSEL R9, R8, -INF , !P0 ;  /* 0xff80000008097808 */ /* 0x000fe40004000000 */
[----:B------:R-:W-:Y:S01]  /*15fa0*/  ISETP.GE.AND P0, PT, R168, 0x2a, PT ;  /* 0x0000002aa800780c */ /* 0x000fe20003f06270 */
[----:B------:R-:W1:Y:S11]  /*15fb0*/  SHFL.IDX PT, R8, R172, 0x2, 0x1c1f ;  /* 0x005c1f00ac087f89 */ /* 0x000e7600000e0000 */
[----:B------:R-:W-:Y:S01]  /*15fc0*/  @!UPT UIADD3 URZ, URZ, URZ, URZ ;  /* 0x0000003f3f3ff290 */ /* 0x000fe2000fffe03f */
[----:B------:R-:W-:Y:S02]  /*15fd0*/  @P0 LOP3.LUT R236, R236, 0x20, RZ, 0xfc, !PT ;  /* 0x00000020ecec0812 */ /* 0x000fe400078efcff */
[----:B------:R-:W-:Y:S04]  /*15fe0*/  ISETP.GT.AND P0, PT, R0, 0x29, !P0 ;  /* 0x000000290000780c */ /* 0x000fe80004704270 */
[----:B------:R-:W-:Y:S04]  /*15ff0*/  ISETP.LT.OR P0, PT, R2, 0x2a, P0 ;  /* 0x0000002a0200780c */ /* 0x000fe80000701670 */
[----:B------:R-:W-:Y:S01]  /*16000*/  FSEL R53, R53, -INF , !P0 ;  /* 0xff80000035357808 */ /* 0x000fe20004000000 */
[--C-:B-1----:R-:W-:Y:S01]  /*16010*/  IMAD.IADD R2, R173, 0x1, R8.reuse ;  /* 0x00000001ad027824 */ /* 0x102fe200078e0208 */
[----:B------:R-:W-:Y:S01]  /*16020*/  ISETP.GE.AND P0, PT, R209, 0x1, PT ;  /* 0x00000001d100780c */ /* 0x000fe20003f06270 */
[----:B------:R-:W-:Y:S11]  /*16030*/  IMAD.IADD R0, R174, 0x1, R8 ;  /* 0x00000001ae007824 */ /* 0x000ff600078e0208 */
[----:B------:R-:W-:Y:S01]  /*16040*/  @!UPT UIADD3 URZ, URZ, URZ, URZ ;  /* 0x0000003f3f3ff290 */ /* 0x000fe2000fffe03f */
        /* <DEDUP_REMOVED lines=14> */
.L_x_1247:
[----:B------:R-:W-:Y:S04]  /*16130*/  MOV R20, c[0x0][0x32c] ;  /* 0x0000cb0000147a02 */ /* 0x000fe80000000f00 */
[----:B------:R-:W-:Y:S11]  /*16140*/  ISETP.NE.AND P0, PT, R20, 0x1, PT ;  /* 0x000000011400780c */ /* 0x000ff60003f05270 */
[----:B------:R-:W-:Y:S02]  /*16150*/  @!UPT UIADD3 URZ, URZ, URZ, URZ ;  /* 0x0000003f3f3ff290 */ /* 0x000fe4000fffe03f */
[----:B------:R-:W-:Y:S05]  /*16160*/  @P0 IMAD.HI.U32 R20, R8, c[0x0][0x330], RZ ;  /* 0x0000cc0008140a27 */ /* 0x000fea00078e00ff */
[----:B------:R-:W-:Y:S02]  /*16170*/  @P0 SHF.R.U32.HI R8, RZ, c[0x0][0x334], R20 ;  /* 0x0000cd00ff080a19 */ /* 0x000fe40000011614 */
.L_x_1248:
[----:B------:R-:W-:Y:S05]  /*16180*/  BSYNC B0 ;  /* 0x0000000000007941 */ /* 0x000fea0003800000 */
.L_x_1246:
[----:B------:R-:W-:Y:S05]  /*16190*/  IMAD R8, R8, c[0x0][0x32c], R175 ;  /* 0x0000cb0008087a24 */ /* 0x000fea00078e02af */
[----:B------:R-:W-:Y:S02]  /*161a0*/  IADD3 R20, R8, c[0x0][0x32c], RZ ;  /* 0x0000cb0008147a10 */ /* 0x000fe40007ffe0ff */
[----:B------:R-:W-:Y:S02]  /*161b0*/  IMNMX R0, R0, R8, !PT ;  /* 0x0000000800007217 */ /* 0x000fe40007800200 */
[----:B------:R-:W-:Y:S02]  /*161c0*/  IMNMX R2, R2, R20, PT ;  /* 0x0000001402027217 */ /* 0x000fe40003800200 */
.L_x_1245:
[----:B------:R-:W-:Y:S04]  /*161d0*/  LOP3.LUT P0, RZ, R236, 0x10, RZ, 0xc0, !PT ;  /* 0x00000010ecff7812 */ /* 0x000fe8000780c0ff */
[C---:B------:R-:W-:Y:S04]  /*161e0*/  ISETP.GT.AND P0, PT, R3.reuse, 0x8, !P0 ;  /* 0x000000080300780c */ /* 0x040fe80004704270 */
[----:B------:R-:W-:Y:S04]  /*161f0*/  ISETP.LT.OR P0, PT, R4, 0x9, P0 ;  /* 0x000000090400780c */ /* 0x000fe80000701670 */
[----:B------:R-:W-:Y:S02]  /*16200*/  FSEL R22, R22, -INF , !P0 ;  /* 0xff80000016167808 */ /* 0x000fe40004000000 */
[----:B------:R-:W-:Y:S04]  /*16210*/  LOP3.LUT P0, RZ, R236, 0x2, RZ, 0xc0, !PT ;  /* 0x00000002ecff7812 */ /* 0x000fe8000780c0ff */
[----:B------:R-:W-:Y:S04]  /*16220*/  ISETP.GT.AND P0, PT, R3, 0x9, !P0 ;  /* 0x000000090300780c */ /* 0x000fe80004704270 */
[----:B------:R-:W-:Y:S04]  /*16230*/  ISETP.LT.OR P0, PT, R4, 0xa, P0 ;  /* 0x0000000a0400780c */ /* 0x000fe80000701670 */
[----:B------:R-:W-:Y:S02]  /*16240*/  FSEL R23, R23, -INF , !P0 ;  /* 0xff80000017177808 */ /* 0x000fe40004000000 */
[----:B------:R-:W-:Y:S04]  /*16250*/  LOP3.LUT P0, RZ, R236, 0x1, RZ, 0xc0, !PT ;  /* 0x00000001ecff7812 */ /* 0x000fe8000780c0ff */
        /* <DEDUP_REMOVED lines=16> */
[----:B------:R-:W-:Y:S04]  /*16360*/  ISETP.LT.OR P0, PT, R4, 0x22, P0 ;  /* 0x000000220400780c */ /* 0x000fe80000701670 */
[----:B------:R-:W-:Y:S02]  /*16370*/  FSEL R206, R43, -INF , !P0 ;  /* 0xff8000002bce7808 */ /* 0x000fe40004000000 */
[----:B------:R-:W-:Y:S04]  /*16380*/  LOP3.LUT P0, RZ, R236, 0x4, RZ, 0xc0, !PT ;  /* 0x00000004ecff7812 */ /* 0x000fe8000780c0ff */
[----:B------:R-:W-:Y:S04]  /*16390*/  ISETP.GT.AND P0, PT, R3, 0x1, !P0 ;  /* 0x000000010300780c */ /* 0x000fe80004704270 */
[C---:B------:R-:W-:Y:S04]  /*163a0*/  ISETP.LT.OR P0, PT, R4.reuse, 0x2, P0 ;  /* 0x000000020400780c */ /* 0x040fe80000701670 */
[----:B------:R-:W-:Y:S02]  /*163b0*/  FSEL R20, R11, -INF , !P0 ;  /* 0xff8000000b147808 */ /* 0x000fe40004000000 */
[C---:B------:R-:W-:Y:S04]  /*163c0*/  ISETP.GT.AND P0, PT, R3.reuse, RZ, !P1 ;  /* 0x000000ff0300720c */ /* 0x040fe80004f04270 */
[----:B------:R-:W-:Y:S04]  /*163d0*/  ISETP.LT.OR P0, PT, R4, 0x1, P0 ;  /* 0x000000010400780c */ /* 0x000fe80000701670 */
[----:B------:R-:W-:Y:S02]  /*163e0*/  FSEL R10, R10, -INF , !P0 ;  /* 0xff8000000a0a7808 */ /* 0x000fe40004000000 */
[----:B------:R-:W-:Y:S04]  /*163f0*/  LOP3.LUT P0, RZ, R236, 0x8, RZ, 0xc0, !PT ;  /* 0x00000008ecff7812 */ /* 0x000fe8000780c0ff */
[C---:B------:R-:W-:Y:S04]  /*16400*/  ISETP.GT.AND P0, PT, R3.reuse, 0x28, !P0 ;  /* 0x000000280300780c */ /* 0x040fe80004704270 */
[----:B------:R-:W-:Y:S04]  /*16410*/  ISETP.LT.OR P0, PT, R4, 0x29, P0 ;  /* 0x000000290400780c */ /* 0x000fe80000701670 */
[----:B------:R-:W-:Y:S02]  /*16420*/  FSEL R205, R54, -INF , !P0 ;  /* 0xff80000036cd7808 */ /* 0x000fe40004000000 */
[----:B------:R-:W-:Y:S04]  /*16430*/  LOP3.LUT P0, RZ, R236, 0x20, RZ, 0xc0, !PT ;  /* 0x00000020ecff7812 */ /* 0x000fe8000780c0ff */
[----:B------:R-:W-:Y:S02]  /*16440*/  ISETP.GT.AND P0, PT, R3, 0x29, !P0 ;  /* 0x000000290300780c */ /* 0x000fe40004704270 */
[----:B------:R-:W1:Y:S02]  /*16450*/  SHFL.IDX PT, R3, R172, 0x3, 0x1c1f ;  /* 0x007c1f00ac037f89 */ /* 0x000e6400000e0000 */
[----:B------:R-:W-:Y:S04]  /*16460*/  ISETP.LT.OR P0, PT, R4, 0x2a, P0 ;  /* 0x0000002a0400780c */ /* 0x000fe80000701670 */
[----:B------:R-:W-:Y:S02]  /*16470*/  FSEL R204, R55, -INF , !P0 ;  /* 0xff80000037cc7808 */ /* 0x000fe40004000000 */
[----:B------:R-:W-:Y:S04]  /*16480*/  ISETP.GT.AND P0, PT, R0, RZ, !P1 ;  /* 0x000000ff0000720c */ /* 0x000fe80004f04270 */
[----:B------:R-:W-:Y:S04]  /*16490*/  ISETP.LT.OR P0, PT, R2, 0x1, P0 ;  /* 0x000000010200780c */ /* 0x000fe80000701670 */
[----:B------:R-:W-:Y:S02]  /*164a0*/  FSEL R11, R12, -INF , !P0 ;  /* 0xff8000000c0b7808 */ /* 0x000fe40004000000 */
[----:B------:R-:W-:Y:S04]  /*164b0*/  LOP3.LUT P0, RZ, R236, 0x4, RZ, 0xc0, !PT ;  /* 0x00000004ecff7812 */ /* 0x000fe8000780c0ff */
[----:B------:R-:W-:Y:S04]  /*164c0*/  ISETP.GT.AND P0, PT, R0, 0x1, !P0 ;  /* 0x000000010000780c */ /* 0x000fe80004704270 */
        /* <DEDUP_REMOVED lines=34> */
[----:B------:R-:W-:Y:S01]  /*166f0*/  ISETP.GT.AND P0, PT, R0, 0x29, !P0 ;  /* 0x000000290000780c */ /* 0x000fe20004704270 */
[--C-:B-1----:R-:W-:Y:S03]  /*16700*/  IMAD.IADD R0, R174, 0x1, R3.reuse ;  /* 0x00000001ae007824 */ /* 0x102fe600078e0203 */
[----:B------:R-:W-:Y:S01]  /*16710*/  ISETP.LT.OR P0, PT, R2, 0x2a, P0 ;  /* 0x0000002a0200780c */ /* 0x000fe20000701670 */
[----:B------:R-:W-:Y:S03]  /*16720*/  IMAD.IADD R2, R173, 0x1, R3 ;  /* 0x00000001ad027824 */ /* 0x000fe600078e0203 */
        /* <DEDUP_REMOVED lines=17> */
.L_x_1251:
[----:B------:R-:W-:Y:S04]  /*16840*/  MOV R4, c[0x0][0x32c] ;  /* 0x0000cb0000047a02 */ /* 0x000fe80000000f00 */
[----:B------:R-:W-:Y:S11]  /*16850*/  ISETP.NE.AND P0, PT, R4, 0x1, PT ;  /* 0x000000010400780c */ /* 0x000ff60003f05270 */
[----:B------:R-:W-:Y:S02]  /*16860*/  @!UPT UIADD3 URZ, URZ, URZ, URZ ;  /* 0x0000003f3f3ff290 */ /* 0x000fe4000fffe03f */
[----:B------:R-:W-:Y:S05]  /*16870*/  @P0 IMAD.HI.U32 R4, R3, c[0x0][0x330], RZ ;  /* 0x0000cc0003040a27 */ /* 0x000fea00078e00ff */
[----:B------:R-:W-:Y:S02]  /*16880*/  @P0 SHF.R.U32.HI R3, RZ, c[0x0][0x334], R4 ;  /* 0x0000cd00ff030a19 */ /* 0x000fe40000011604 */
.L_x_1252:
[----:B------:R-:W-:Y:S05]  /*16890*/  BSYNC B0 ;  /* 0x0000000000007941 */ /* 0x000fea0003800000 */
.L_x_1250:
[----:B------:R-:W-:Y:S05]  /*168a0*/  IMAD R175, R3, c[0x0][0x32c], R175 ;  /* 0x0000cb0003af7a24 */ /* 0x000fea00078e02af */
[----:B------:R-:W-:Y:S02]  /*168b0*/  IADD3 R3, R175, c[0x0][0x32c], RZ ;  /* 0x0000cb00af037a10 */ /* 0x000fe40007ffe0ff */
[----:B------:R-:W-:Y:S02]  /*168c0*/  IMNMX R0, R0, R175, !PT ;  /* 0x000000af00007217 */ /* 0x000fe40007800200 */
[----:B------:R-:W-:Y:S02]  /*168d0*/  IMNMX R2, R2, R3, PT ;  /* 0x0000000302027217 */ /* 0x000fe40003800200 */
.L_x_1249:
[----:B------:R-:W-:Y:S02]  /*168e0*/  FMNMX.FTZ R172, R9, R6, !PT ;  /* 0x0000000609ac7209 */ /* 0x000fe40007810000 */
[----:B------:R-:W-:Y:S02]  /*168f0*/  ISETP.GT.AND P0, PT, R0, RZ, !P1 ;  /* 0x000000ff0000720c */ /* 0x000fe40004f04270 */
[----:B------:R-:W-:Y:S02]  /*16900*/  FMNMX.FTZ R172, R171, R172, !PT ;  /* 0x000000acabac7209 */ /* 0x000fe40007810000 */
[----:B------:R-:W-:Y:S02]  /*16910*/  ISETP.LT.OR P0, PT, R2, 0x1, P0 ;  /* 0x000000010200780c */ /* 0x000fe40000701670 */
[----:B------:R-:W-:Y:S02]  /*16920*/  FMNMX.FTZ R172, R176, R172, !PT ;  /* 0x000000acb0ac7209 */ /* 0x000fe40007810000 */
[----:B------:R-:W-:Y:S02]  /*16930*/  FMNMX.FTZ R3, R10, R7, !PT ;  /* 0x000000070a037209 */ /* 0x000fe40007810000 */
[----:B------:R-:W-:Y:S02]  /*16940*/  FMNMX.FTZ R172, R177, R172, !PT ;  /* 0x000000acb1ac7209 */ /* 0x000fe40007810000 */
[----:B------:R-:W-:Y:S02]  /*16950*/  FSEL R14, R14, -INF , !P0 ;  /* 0xff8000000e0e7808 */ /* 0x000fe40004000000 */
[----:B------:R-:W-:Y:S02]  /*16960*/  FMNMX.FTZ R172, R179, R172, !PT ;  /* 0x000000acb3ac7209 */ /* 0x000fe40007810000 */
[----:B------:R-:W-:Y:S02]  /*16970*/  LOP3.LUT P0, RZ, R236, 0x4, RZ, 0xc0, !PT ;  /* 0x00000004ecff7812 */ /* 0x000fe4000780c0ff */
[----:B------:R-:W-:Y:S02]  /*16980*/  FMNMX.FTZ R172, R178, R172, !PT ;  /* 0x000000acb2ac7209 */ /* 0x000fe40007810000 */
[----:B------:R-:W-:Y:S02]  /*16990*/  FMNMX.FTZ R3, R20, R3, !PT ;  /* 0x0000000314037209 */ /* 0x000fe40007810000 */
[----:B------:R-:W-:Y:S02]  /*169a0*/  FMNMX.FTZ R172, R36, R172, !PT ;  /* 0x000000ac24ac7209 */ /* 0x000fe40007810000 */
[----:B------:R-:W-:Y:S02]  /*169b0*/  ISETP.GT.AND P0, PT, R0, 0x1, !P0 ;  /* 0x000000010000780c */ /* 0x000fe40004704270 */
        /* <DEDUP_REMOVED lines=10> */
[----:B------:R-:W-:Y:S01]  /*16a60*/  FMNMX.FTZ R3, R168, R3, !PT ;  /* 0x00000003a8037209 */ /* 0x000fe20007810000 */
[----:B------:R-:W1:Y:S01]  /*16a70*/  SHFL.BFLY PT, R8, R172, 0x2, 0x1f ;  /* 0x0c401f00ac087f89 */ /* 0x000e6200000e0000 */
        /* <DEDUP_REMOVED lines=10> */
[----:B------:R-:W-:Y:S02]  /*16b20*/  LOP3.LUT P1, RZ, R236, 0x1, RZ, 0xc0, !PT ;  /* 0x00000001ecff7812 */ /* 0x000fe4000782c0ff */
[----:B------:R-:W-:Y:S02]  /*16b30*/  FMNMX.FTZ R3, R206, R3, !PT ;  /* 0x00000003ce037209 */ /* 0x000fe40007810000 */
[----:B------:R-:W-:Y:S02]  /*16b40*/  FSEL R19, R19, -INF , !P0 ;  /* 0xff80000013137808 */ /* 0x000fe40004000000 */
[----:B------:R-:W-:Y:S02]  /*16b50*/  ISETP.GT.AND P0, PT, R0, 0x10, !P1 ;  /* 0x000000100000780c */ /* 0x000fe40004f04270 */
[----:B------:R-:W-:Y:S02]  /*16b60*/  FMNMX.FTZ R3, R205, R3, !PT ;  /* 0x00000003cd037209 */ /* 0x000fe40007810000 */
[----:B------:R-:W-:Y:S02]  /*16b70*/  FMNMX.FTZ R4, R11, R169, !PT ;  /* 0x000000a90b047209 */ /* 0x000fe40007810000 */
[----:B------:R-:W-:Y:S02]  /*16b80*/  ISETP.LT.OR P0, PT, R2, 0x11, P0 ;  /* 0x000000110200780c */ /* 0x000fe40000701670 */
[----:B-1----:R-:W-:Y:S02]  /*16b90*/  FMNMX.FTZ R172, R172, R8, !PT ;  /* 0x00000008acac7209 */ /* 0x002fe40007810000 */
[----:B------:R-:W-:Y:S02]  /*16ba0*/  FMNMX.FTZ R3, R204, R3, !PT ;  /* 0x00000003cc037209 */ /* 0x000fe40007810000 */
[----:B------:R-:W-:Y:S01]  /*16bb0*/  FMNMX.FTZ R4, R21, R4, !PT ;  /* 0x0000000415047209 */ /* 0x000fe20007810000 */
[----:B------:R-:W1:Y:S01]  /*16bc0*/  SHFL.BFLY PT, R8, R172, 0x1, 0x1f ;  /* 0x0c201f00ac087f89 */ /* 0x000e6200000e0000 */
[----:B------:R-:W-:Y:S02]  /*16bd0*/  FSEL R42, R30, -INF , !P0 ;  /* 0xff8000001e2a7808 */ /* 0x000fe40004000000 */
[----:B------:R-:W-:Y:S02]  /*16be0*/  ISETP.GT.AND P0, PT, R0, 0x11, !P6 ;  /* 0x000000110000780c */ /* 0x000fe40007704270 */
[----:B------:R-:W-:Y:S02]  /*16bf0*/  FMNMX.FTZ R4, R16, R4, !PT ;  /* 0x0000000410047209 */ /* 0x000fe40007810000 */
[----:B------:R-:W-:Y:S01]  /*16c00*/  ISETP.LT.OR P0, PT, R2, 0x12, P0 ;  /* 0x000000120200780c */ /* 0x000fe20000701670 */
[----:B------:R-:W2:Y:S01]  /*16c10*/  SHFL.BFLY PT, R174, R3, 0x2, 0x1f ;  /* 0x0c401f0003ae7f89 */ /* 0x000ea200000e0000 */
        /* <DEDUP_REMOVED lines=12> */
[----:B------:R-:W-:Y:S01]  /*16ce0*/  ISETP.GT.AND P0, PT, R0, 0x20, !P3 ;  /* 0x000000200000780c */ /* 0x000fe20005f04270 */
[----:B------:R-:W-:Y:S01]  /*16cf0*/  LDSM.16.MT88.4 R32, [R217+0x2080] ;  /* 0x00208000d920783b */ /* 0x000fe20000004200 */
[----:B-1----:R-:W-:Y:S02]  /*16d00*/  FMNMX.FTZ R172, R172, R8, !PT ;  /* 0x00000008acac7209 */ /* 0x002fe40007810000 */
[----:B------:R-:W-:Y:S02]  /*16d10*/  ISETP.LT.OR P0, PT, R2, 0x21, P0 ;  /* 0x000000210200780c */ /* 0x000fe40000701670 */
[----:B--2---:R-:W-:Y:S01]  /*16d20*/  FMNMX.FTZ R174, R3, R174, !PT ;  /* 0x000000ae03ae7209 */ /* 0x004fe20007810000 */
[----:B------:R-:W-:Y:S01]  /*16d30*/  FMUL.FTZ R12, R172, c[0x0][0x2d0] ;  /* 0x0000b400ac0c7a20 */ /* 0x000fe20000410000 */
[----:B------:R-:W-:Y:S02]  /*16d40*/  FMNMX.FTZ R3, R200, R4, !PT ;  /* 0x00000004c8037209 */ /* 0x000fe40007810000 */
[----:B------:R-:W-:Y:S01]  /*16d50*/  FSEL R208, R46, -INF , !P0 ;  /* 0xff8000002ed07808 */ /* 0x000fe20004000000 */
[----:B------:R-:W1:Y:S01]  /*16d60*/  SHFL.BFLY PT, R13, R174, 0x1, 0x1f ;  /* 0x0c201f00ae0d7f89 */ /* 0x000e6200000e0000 */
[----:B------:R-:W-:Y:S02]  /*16d70*/  ISETP.GT.AND P0, PT, R0, 0x21, !P2 ;  /* 0x000000210000780c */ /* 0x000fe40005704270 */
[----:B------:R-:W-:Y:S02]  /*16d80*/  FSETP.NEU.FTZ.AND P2, PT, R172, -INF , PT ;  /* 0xff800000ac00780b */ /* 0x000fe40003f5d000 */
[----:B------:R-:W-:Y:S02]  /*16d90*/  FMNMX.FTZ R3, R203, R3, !PT ;  /* 0x00000003cb037209 */ /* 0x000fe40007810000 */
[----:B------:R-:W-:Y:S02]  /*16da0*/  FSEL R12, R12, RZ, P2 ;  /* 0x000000ff0c0c7208 */ /* 0x000fe40001000000 */
[----:B------:R-:W-:Y:S02]  /*16db0*/  FMNMX.FTZ R3, R202, R3, !PT ;  /* 0x00000003ca037209 */ /* 0x000fe40007810000 */
[----:B------:R-:W-:Y:S01]  /*16dc0*/  ISETP.LT.OR P0, PT, R2, 0x22, P0 ;  /* 0x000000220200780c */ /* 0x000fe20000701670 */
[--C-:B------:R-:W-:Y:S01]  /*16dd0*/  FFMA.FTZ R4, R9, c[0x0][0x2d0], -R12.reuse ;  /* 0x0000b40009047a23 */ /* 0x100fe2000001080c */
[----:B------:R-:W-:Y:S01]  /*16de0*/  FMNMX.FTZ R3, R201, R3, !PT ;  /* 0x00000003c9037209 */ /* 0x000fe20007810000 */
[--C-:B------:R-:W-:Y:S01]  /*16df0*/  FFMA.FTZ R8, R171, c[0x0][0x2d0], -R12.reuse ;  /* 0x0000b400ab087a23 */ /* 0x100fe2000001080c */
[----:B------:R-:W-:Y:S01]  /*16e00*/  LOP3.LUT P1, RZ, R236, 0x8, RZ, 0xc0, !PT ;  /* 0x00000008ecff7812 */ /* 0x000fe2000782c0ff */
[----:B------:R2:W-:Y:S01]  /*16e10*/  MUFU.EX2 R243, R4 ;  /* 0x0000000400f37308 */ /* 0x0005e20000000800 */
[----:B------:R-:W-:Y:S01]  /*16e20*/  FSEL R175, R47, -INF , !P0 ;  /* 0xff8000002faf7808 */ /* 0x000fe20004000000 */
[----:B------:R-:W3:Y:S01]  /*16e30*/  SHFL.BFLY PT, R9, R3, 0x2, 0x1f ;  /* 0x0c401f0003097f89 */ /* 0x000ee200000e0000 */
[----:B------:R-:W-:Y:S01]  /*16e40*/  ISETP.GT.AND P0, PT, R0, 0x28, !P1 ;  /* 0x000000280000780c */ /* 0x000fe20004f04270 */
[--C-:B------:R-:W-:Y:S01]  /*16e50*/  FFMA.FTZ R179, R179, c[0x0][0x2d0], -R12.reuse ;  /* 0x0000b400b3b37a23 */ /* 0x100fe2000001080c */
[----:B------:R-:W-:Y:S01]  /*16e60*/  LOP3.LUT P6, RZ, R236, 0x20, RZ, 0xc0, !PT ;  /* 0x00000020ecff7812 */ /* 0x000fe200078cc0ff */
[--C-:B------:R-:W-:Y:S01]  /*16e70*/  FFMA.FTZ R178, R178, c[0x0][0x2d0], -R12.reuse ;  /* 0x0000b400b2b27a23 */ /* 0x100fe2000001080c */
[----:B------:R-:W-:Y:S01]  /*16e80*/  ISETP.LT.OR P0, PT, R2, 0x29, P0 ;  /* 0x000000290200780c */ /* 0x000fe20000701670 */
[--C-:B------:R-:W-:Y:S01]  /*16e90*/  FFMA.FTZ R45, R36, c[0x0][0x2d0], -R12.reuse ;  /* 0x0000b400242d7a23 */ /* 0x100fe2000001080c */
[----:B-1----:R-:W-:Y:S01]  /*16ea0*/  FMNMX.FTZ R174, R174, R13, !PT ;  /* 0x0000000daeae7209 */ /* 0x002fe20007810000 */
[----:B------:R1:W4:Y:S01]  /*16eb0*/  MUFU.EX2 R248, R8 ;  /* 0x0000000800f87308 */ /* 0x0003220000000800 */
[----:B------:R-:W-:Y:S01]  /*16ec0*/  FSEL R171, R50, -INF , !P0 ;  /* 0xff80000032ab7808 */ /* 0x000fe20004000000 */
[--C-:B------:R-:W-:Y:S01]  /*16ed0*/  FFMA.FTZ R46, R37, c[0x0][0x2d0], -R12.reuse ;  /* 0x0000b400252e7a23 */ /* 0x100fe2000001080c */
[C---:B------:R-:W-:Y:S01]  /*16ee0*/  FSETP.NEU.FTZ.AND P1, PT, R174.reuse, -INF , PT ;  /* 0xff800000ae00780b */ /* 0x040fe20003f3d000 */
[----:B------:R-:W-:Y:S01]  /*16ef0*/  FMUL.FTZ R25, R174, c[0x0][0x2d0] ;  /* 0x0000b400ae197a20 */ /* 0x000fe20000410000 */
[----:B------:R-:W-:Y:S01]  /*16f00*/  ISETP.GT.AND P0, PT, R0, 0x29, !P6 ;  /* 0x000000290000780c */ /* 0x000fe20007704270 */
[--C-:B------:R-:W-:Y:S03]  /*16f10*/  FFMA.FTZ R53, R53, c[0x0][0x2d0], -R12.reuse ;  /* 0x0000b40035357a23 */ /* 0x100fe6000001080c */
[----:B------:R-:W-:Y:S01]  /*16f20*/  FSEL R25, R25, RZ, P1 ;  /* 0x000000ff19197208 */ /* 0x000fe20000800000 */
[----:B------:R-:W-:Y:S01]  /*16f30*/  MUFU.EX2 R215, R179 ;  /* 0x000000b300d77308 */ /* 0x000fe20000000800 */
[----:B------:R-:W-:Y:S02]  /*16f40*/  ISETP.LT.OR P0, PT, R2, 0x2a, P0 ;  /* 0x0000002a0200780c */ /* 0x000fe40000701670 */
[----:B--2---:R-:W-:Y:S01]  /*16f50*/  FMNMX.FTZ R4, R14, R170, !PT ;  /* 0x000000aa0e047209 */ /* 0x004fe20007810000 */
[--C-:B------:R-:W-:Y:S01]  /*16f60*/  FFMA.FTZ R2, R20, c[0x0][0x2d0], -R25.reuse ;  /* 0x0000b40014027a23 */ /* 0x100fe20000010819 */
[----:B---3--:R-:W-:Y:S01]  /*16f70*/  FMNMX.FTZ R3, R3, R9, !PT ;  /* 0x0000000903037209 */ /* 0x008fe20007810000 */
[--C-:B------:R-:W-:Y:S01]  /*16f80*/  FFMA.FTZ R10, R10, c[0x0][0x2d0], -R25.reuse ;  /* 0x0000b4000a0a7a23 */ /* 0x100fe20000010819 */
[----:B------:R-:W-:Y:S01]  /*16f90*/  FMNMX.FTZ R4, R15, R4, !PT ;  /* 0x000000040f047209 */ /* 0x000fe20007810000 */
[--C-:B------:R-:W-:Y:S02]  /*16fa0*/  FFMA.FTZ R27, R168, c[0x0][0x2d0], -R25.reuse ;  /* 0x0000b400a81b7a23 */ /* 0x100fe40000010819 */
[----:B------:R2:W-:Y:S01]  /*16fb0*/  MUFU.EX2 R242, R2 ;  /* 0x0000000200f27308 */ /* 0x0005e20000000800 */
[----:B------:R-:W3:Y:S01]  /*16fc0*/  SHFL.BFLY PT, R173, R3, 0x1, 0x1f ;  /* 0x0c201f0003ad7f89 */ /* 0x000ee200000e0000 */
[----:B------:R-:W-:Y:S02]  /*16fd0*/  FSEL R24, R51, -INF , !P0 ;  /* 0xff80000033187808 */ /* 0x000fe40004000000 */
[----:B-1----:R-:W-:Y:S01]  /*16fe0*/  FMNMX.FTZ R8, R18, R4, !PT ;  /* 0x0000000412087209 */ /* 0x002fe20007810000 */
[--C-:B------:R-:W-:Y:S01]  /*16ff0*/  FFMA.FTZ R4, R176, c[0x0][0x2d0], -R12.reuse ;  /* 0x0000b400b0047a23 */ /* 0x100fe2000001080c */
[----:B----4-:R-:W-:Y:S01]  /*17000*/  F2FP.BF16.PACK_AB R28, R248, R243 ;  /* 0x000000f3f81c723e */ /* 0x010fe200000010ff */
[--C-:B------:R-:W-:Y:S01]  /*17010*/  FFMA.FTZ R176, R40, c[0x0][0x2d0], -R12.reuse ;  /* 0x0000b40028b07a23 */ /* 0x100fe2000001080c */
[----:B------:R-:W-:Y:S02]  /*17020*/  FMNMX.FTZ R8, R19, R8, !PT ;  /* 0x0000000813087209 */ /* 0x000fe40007810000 */
[----:B------:R1:W-:Y:S02]  /*17030*/  MUFU.EX2 R247, R4 ;  /* 0x0000000400f77308 */ /* 0x0003e40000000800 */
[----:B------:R-:W-:Y:S04]  /*17040*/  FMNMX.FTZ R8, R42, R8, !PT ;  /* 0x000000082a087209 */ /* 0x000fe80007810000 */
[----:B------:R-:W-:Y:S04]  /*17050*/  FMNMX.FTZ R8, R44, R8, !PT ;  /* 0x000000082c087209 */ /* 0x000fe80007810000 */
[----:B------:R-:W4:Y:S01]  /*17060*/  MUFU.EX2 R244, R10 ;  /* 0x0000000a00f47308 */ /* 0x000f220000000800 */
[--C-:B--2---:R-:W-:Y:S01]  /*17070*/  FFMA.FTZ R2, R22, c[0x0][0x2d0], -R25.reuse ;  /* 0x0000b40016027a23 */ /* 0x104fe20000010819 */
[----:B---3--:R-:W-:Y:S01]  /*17080*/  FMNMX.FTZ R173, R3, R173, !PT ;  /* 0x000000ad03ad7209 */ /* 0x008fe20007810000 */
[--C-:B------:R-:W-:Y:S03]  /*17090*/  FFMA.FTZ R3, R23, c[0x0][0x2d0], -R25.reuse ;  /* 0x0000b40017037a23 */ /* 0x100fe60000010819 */
[C---:B------:R-:W-:Y:S04]  /*170a0*/  FSETP.NEU.FTZ.AND P0, PT, R173.reuse, -INF , PT ;  /* 0xff800000ad00780b */ /* 0x040fe80003f1d000 */
[----:B------:R2:W-:Y:S01]  /*170b0*/  MUFU.EX2 R251, R3 ;  /* 0x0000000300fb7308 */ /* 0x0005e20000000800 */
[----:B------:R-:W-:Y:S02]  /*170c0*/  FMUL.FTZ R26, R173, c[0x0][0x2d0] ;  /* 0x0000b400ad1a7a20 */ /* 0x000fe40000410000 */
[----:B-1----:R-:W-:Y:S03]  /*170d0*/  FFMA.FTZ R4, R177, c[0x0][0x2d0], -R12 ;  /* 0x0000b400b1047a23 */ /* 0x002fe6000001080c */
[----:B------:R-:W-:Y:S04]  /*170e0*/  FSEL R26, R26, RZ, P0 ;  /* 0x000000ff1a1a7208 */ /* 0x000fe80000000000 */
[----:B------:R1:W3:Y:S01]  /*170f0*/  MUFU.EX2 R250, R4 ;  /* 0x0000000400fa7308 */ /* 0x0002e20000000800 */
[--C-:B------:R-:W-:Y:S01]  /*17100*/  FFMA.FTZ R40, R203, c[0x0][0x2d0], -R26.reuse ;  /* 0x0000b400cb287a23 */ /* 0x100fe2000001081a */
[----:B----4-:R-:W-:Y:S08]  /*17110*/  F2FP.BF16.PACK_AB R29, R242, R244 ;  /* 0x000000f4f21d723e */ /* 0x010ff000000010ff */
[----:B------:R-:W4:Y:S01]  /*17120*/  MUFU.EX2 R240, R2 ;  /* 0x0000000200f07308 */ /* 0x000f220000000800 */
[--C-:B--2---:R-:W-:Y:S09]  /*17130*/  FFMA.FTZ R3, R11, c[0x0][0x2d0], -R26.reuse ;  /* 0x0000b4000b037a23 */ /* 0x104ff2000001081a */
[----:B------:R2:W-:Y:S01]  /*17140*/  MUFU.EX2 R238, R3 ;  /* 0x0000000300ee7308 */ /* 0x0005e20000000800 */
[----:B-1----:R-:W-:Y:S02]  /*17150*/  FMNMX.FTZ R4, R48, R8, !PT ;  /* 0x0000000830047209 */ /* 0x002fe40007810000 */
[----:B---3--:R-:W-:Y:S02]  /*17160*/  F2FP.BF16.PACK_AB R30, R250, R247 ;  /* 0x000000f7fa1e723e */ /* 0x008fe400000010ff */
[----:B------:R-:W-:Y:S05]  /*17170*/  FMNMX.FTZ R4, R49, R4, !PT ;  /* 0x0000000431047209 */ /* 0x000fea0007810000 */
[----:B------:R1:W-:Y:S01]  /*17180*/  MUFU.EX2 R214, R27 ;  /* 0x0000001b00d67308 */ /* 0x0003e20000000800 */
[----:B------:R-:W-:Y:S01]  /*17190*/  FMNMX.FTZ R0, R208, R4, !PT ;  /* 0x00000004d0007209 */ /* 0x000fe20007810000 */
[--C-:B------:R-:W-:Y:S01]  /*171a0*/  FFMA.FTZ R4, R16, c[0x0][0x2d0], -R26.reuse ;  /* 0x0000b40010047a23 */ /* 0x100fe2000001081a */
[----:B----4-:R-:W-:Y:S02]  /*171b0*/  F2FP.BF16.PACK_AB R31, R251, R240 ;  /* 0x000000f0fb1f723e */ /* 0x010fe400000010ff */
[----:B------:R-:W-:Y:S04]  /*171c0*/  FMNMX.FTZ R0, R175, R0, !PT ;  /* 0x00000000af007209 */ /* 0x000fe80007810000 */
[----:B------:R-:W-:Y:S01]  /*171d0*/  FMNMX.FTZ R0, R171, R0, !PT ;  /* 0x00000000ab007209 */ /* 0x000fe20007810000 */
[----:B------:R-:W-:Y:S03]  /*171e0*/  MUFU.EX2 R241, R4 ;  /* 0x0000000400f17308 */ /* 0x000fe60000000800 */
[----:B------:R-:W-:Y:S01]  /*171f0*/  FMNMX.FTZ R0, R24, R0, !PT ;  /* 0x0000000018007209 */ /* 0x000fe20007810000 */
[--C-:B--2---:R-:W-:Y:S04]  /*17200*/  FFMA.FTZ R3, R21, c[0x0][0x2d0], -R26.reuse ;  /* 0x0000b40015037a23 */ /* 0x104fe8000001081a */
[----:B------:R-:W2:Y:S02]  /*17210*/  SHFL.BFLY PT, R2, R0, 0x2, 0x1f ;  /* 0x0c401f0000027f89 */ /* 0x000ea400000e0000 */
[----:B------:R2:W3:Y:S01]  /*17220*/  MUFU.EX2 R239, R3 ;  /* 0x0000000300ef7308 */ /* 0x0004e20000000800 */
[--C-:B-1----:R-:W-:Y:S09]  /*17230*/  FFMA.FTZ R27, R196, c[0x0][0x2d0], -R25.reuse ;  /* 0x0000b400c41b7a23 */ /* 0x102ff20000010819 */
[----:B------:R1:W-:Y:S10]  /*17240*/  MUFU.EX2 R213, R27 ;  /* 0x0000001b00d57308 */ /* 0x0003f40000000800 */
[----:B------:R-:W-:Y:S01]  /*17250*/  MUFU.EX2 R211, R46 ;  /* 0x0000002e00d37308 */ /* 0x000fe20000000800 */
[----:B--2---:R-:W-:Y:S01]  /*17260*/  FMNMX.FTZ R3, R0, R2, !PT ;  /* 0x0000000200037209 */ /* 0x004fe20007810000 */
[----:B------:R-:W-:Y:S01]  /*17270*/  FFMA.FTZ R2, R17, c[0x0][0x2d0], -R26 ;  /* 0x0000b40011027a23 */ /* 0x000fe2000001081a */
[----:B------:R-:W-:Y:S02]  /*17280*/  FSEL R0, R172, RZ, P2 ;  /* 0x000000ffac007208 */ /* 0x000fe40001000000 */
[----:B---3--:R-:W-:Y:S01]  /*17290*/  F2FP.BF16.PACK_AB R36, R239, R238 ;  /* 0x000000eeef24723e */ /* 0x008fe200000010ff */
[----:B------:R-:W2:Y:S04]  /*172a0*/  SHFL.BFLY PT, R4, R3, 0x1, 0x1f ;  /* 0x0c201f0003047f89 */ /* 0x000ea800000e0000 */
[----:B------:R3:W4:Y:S01]  /*172b0*/  MUFU.EX2 R249, R2 ;  /* 0x0000000200f97308 */ /* 0x0007220000000800 */
[----:B------:R-:W-:Y:S02]  /*172c0*/  FADD.FTZ R0, -R0, R6 ;  /* 0x0000000600007221 */ /* 0x000fe40000010100 */
[----:B-1----:R-:W-:Y:S02]  /*172d0*/  FFMA.FTZ R27, R199, c[0x0][0x2d0], -R25 ;  /* 0x0000b400c71b7a23 */ /* 0x002fe40000010819 */
[----:B------:R-:W-:Y:S05]  /*172e0*/  FMUL.FTZ R0, R0, c[0x0][0x2d0] ;  /* 0x0000b40000007a20 */ /* 0x000fea0000410000 */
[----:B------:R1:W5:Y:S10]  /*172f0*/  MUFU.EX2 R6, R0 ;  /* 0x0000000000067308 */ /* 0x0003740000000800 */
[----:B------:R-:W-:Y:S01]  /*17300*/  MUFU.EX2 R209, R27 ;  /* 0x0000001b00d17308 */ /* 0x000fe20000000800 */
[----:B--2---:R-:W-:Y:S02]  /*17310*/  FMNMX.FTZ R3, R3, R4, !PT ;  /* 0x0000000403037209 */ /* 0x004fe40007810000 */
[----:B---3--:R-:W-:Y:S02]  /*17320*/  FSEL R2, R174, RZ, P1 ;  /* 0x000000ffae027208 */ /* 0x008fe40000800000 */
[----:B----4-:R-:W-:Y:S01]  /*17330*/  F2FP.BF16.PACK_AB R38, R249, R241 ;  /* 0x000000f1f926723e */ /* 0x010fe200000010ff */
[----:B------:R-:W-:Y:S02]  /*17340*/  FMUL.FTZ R4, R3, c[0x0][0x2d0] ;  /* 0x0000b40003047a20 */ /* 0x000fe40000410000 */
[----:B------:R-:W-:Y:S02]  /*17350*/  FADD.FTZ R2, -R2, R7 ;  /* 0x0000000702027221 */ /* 0x000fe40000010100 */
[----:B------:R-:W-:Y:S01]  /*17360*/  MUFU.EX2 R237, R178 ;  /* 0x000000b200ed7308 */ /* 0x000fe20000000800 */
[----:B-1----:R-:W-:Y:S01]  /*17370*/  FSEL R0, R173, RZ, P0 ;  /* 0x000000ffad007208 */ /* 0x002fe20000000000 */
[----:B------:R-:W-:Y:S01]  /*17380*/  FMUL.FTZ R2, R2, c[0x0][0x2d0] ;  /* 0x0000b40002027a20 */ /* 0x000fe20000410000 */
[----:B------:R-:W-:Y:S01]  /*17390*/  FSETP.NEU.FTZ.AND P0, PT, R3, -INF , PT ;  /* 0xff8000000300780b */ /* 0x000fe20003f1d000 */
[----:B-----5:R-:W-:Y:S02]  /*173a0*/  FMUL.FTZ R9, R6, R181 ;  /* 0x000000b506097220 */ /* 0x020fe40000410000 */
[----:B------:R-:W-:Y:S01]  /*173b0*/  FADD.FTZ R0, -R0, R169 ;  /* 0x000000a900007221 */ /* 0x000fe20000010100 */
[----:B------:R-:W-:Y:S03]  /*173c0*/  FSEL R4, R4, RZ, P0 ;  /* 0x000000ff04047208 */ /* 0x000fe60000000000 */
[----:B------:R-:W1:Y:S01]  /*173d0*/  MUFU.EX2 R7, R2 ;  /* 0x0000000200077308 */ /* 0x000e620000000800 */
[----:B------:R-:W-:Y:S01]  /*173e0*/  FFMA.FTZ R169, R52, c[0x0][0x2d0], -R12 ;  /* 0x0000b40034a97a23 */ /* 0x000fe2000001080c */
[----:B------:R-:W2:Y:S01]  /*173f0*/  LDL.LU R181, [R1+0x98] ;  /* 0x0000980001b57983 */ /* 0x000ea20000300800 */
[----:B------:R-:W-:Y:S02]  /*17400*/  FMUL.FTZ R0, R0, c[0x0][0x2d0] ;  /* 0x0000b40000007a20 */ /* 0x000fe40000410000 */
[--C-:B------:R-:W-:Y:S02]  /*17410*/  FFMA.FTZ R8, R18, c[0x0][0x2d0], -R4.reuse ;  /* 0x0000b40012087a23 */ /* 0x100fe40000010804 */
[C---:B------:R-:W-:Y:S02]  /*17420*/  FMUL.FTZ R20, R6.reuse, R192 ;  /* 0x000000c006147220 */ /* 0x040fe40000410000 */
[C---:B------:R-:W-:Y:S01]  /*17430*/  FMUL.FTZ R21, R6.reuse, R193 ;  /* 0x000000c106157220 */ /* 0x040fe20000410000 */
[----:B------:R3:W4:Y:S01]  /*17440*/  MUFU.EX2 R2, R0 ;  /* 0x0000000000027308 */ /* 0x0007220000000800 */
        /* <DEDUP_REMOVED lines=9> */
[C---:B------:R-:W-:Y:S01]  /*174e0*/  FMUL.FTZ R11, R7.reuse, R183 ;  /* 0x000000b7070b7220 */ /* 0x040fe20000410000 */
[----:B------:R-:W2:Y:S01]  /*174f0*/  LDL.LU R182, [R1+0x94] ;  /* 0x0000940001b67983 */ /* 0x000ea20000300800 */
[C---:B------:R-:W-:Y:S01]  /*17500*/  FMUL.FTZ R22, R7.reuse, R194 ;  /* 0x000000c207167220 */ /* 0x040fe20000410000 */
[----:B------:R-:W-:Y:S01]  /*17510*/  MUFU.EX2 R178, R53 ;  /* 0x0000003500b27308 */ /* 0x000fe20000000800 */
[C---:B------:R-:W-:Y:S01]  /*17520*/  FMUL.FTZ R23, R7.reuse, R195 ;  /* 0x000000c307177220 */ /* 0x040fe20000410000 */
[----:B------:R-:W2:Y:S01]  /*17530*/  LDL.LU R183, [R1+0x90] ;  /* 0x0000900001b77983 */ /* 0x000ea20000300800 */
[C---:B------:R-:W-:Y:S02]  /*17540*/  FMUL.FTZ R138, R7.reuse, R138 ;  /* 0x0000008a078a7220 */ /* 0x040fe40000410000 */
[--C-:B---3--:R-:W-:Y:S01]  /*17550*/  FFMA.FTZ R0, R14, c[0x0][0x2d0], -R4.reuse ;  /* 0x0000b4000e007a23 */ /* 0x108fe20000010804 */
[----:B------:R-:W-:Y:S01]  /*17560*/  LDSM.16.MT88.4 R192, [R217+0x3080] ;  /* 0x00308000d9c0783b */ /* 0x000fe20000004200 */
[C---:B----4-:R-:W-:Y:S02]  /*17570*/  FMUL.FTZ R13, R2.reuse, R185 ;  /* 0x000000b9020d7220 */ /* 0x050fe40000410000 */
[C---:B------:R-:W-:Y:S01]  /*17580*/  FMUL.FTZ R16, R2.reuse, R188 ;  /* 0x000000bc02107220 */ /* 0x040fe20000410000 */
[----:B------:R1:W-:Y:S01]  /*17590*/  MUFU.EX2 R50, R0 ;  /* 0x0000000000327308 */ /* 0x0003e20000000800 */
[C---:B------:R-:W-:Y:S02]  /*175a0*/  FMUL.FTZ R17, R2.reuse, R189 ;  /* 0x000000bd02117220 */ /* 0x040fe40000410000 */
[----:B------:R-:W-:Y:S02]  /*175b0*/  FMUL.FTZ R139, R7, R139 ;  /* 0x0000008b078b7220 */ /* 0x000fe40000410000 */
[--C-:B-----5:R-:W-:Y:S02]  /*175c0*/  FFMA.FTZ R8, R19, c[0x0][0x2d0], -R4.reuse ;  /* 0x0000b40013087a23 */ /* 0x120fe40000010804 */
        /* <DEDUP_REMOVED lines=10> */
[C---:B------:R-:W-:Y:S02]  /*17670*/  FMUL.FTZ R156, R2.reuse, R156 ;  /* 0x0000009c029c7220 */ /* 0x040fe40000410000 */
[----:B-1----:R-:W-:Y:S02]  /*17680*/  FFMA.FTZ R0, R15, c[0x0][0x2d0], -R4 ;  /* 0x0000b4000f007a23 */ /* 0x002fe40000010804 */
[C---:B------:R-:W-:Y:S02]  /*17690*/  FMUL.FTZ R157, R2.reuse, R157 ;  /* 0x0000009d029d7220 */ /* 0x040fe40000410000 */
[C---:B------:R-:W-:Y:S01]  /*176a0*/  FMUL.FTZ R160, R2.reuse, R160 ;  /* 0x000000a002a07220 */ /* 0x040fe20000410000 */
[----:B------:R1:W4:Y:S01]  /*176b0*/  MUFU.EX2 R245, R0 ;  /* 0x0000000000f57308 */ /* 0x0003220000000800 */
[----:B------:R-:W-:Y:S02]  /*176c0*/  FMUL.FTZ R161, R2, R161 ;  /* 0x000000a102a17220 */ /* 0x000fe40000410000 */
[C---:B------:R-:W-:Y:S01]  /*176d0*/  FMUL.FTZ R165, R6.reuse, R165 ;  /* 0x000000a506a57220 */ /* 0x040fe20000410000 */
[----:B---3--:R-:W-:Y:S01]  /*176e0*/  F2FP.BF16.PACK_AB R39, R51, R246 ;  /* 0x000000f63327723e */ /* 0x008fe200000010ff */
[C---:B------:R-:W-:Y:S01]  /*176f0*/  FMUL.FTZ R8, R6.reuse, R180 ;  /* 0x000000b406087220 */ /* 0x040fe20000410000 */
[----:B------:R-:W-:Y:S01]  /*17700*/  MOV R180, R212 ;  /* 0x000000d400b47202 */ /* 0x000fe20000000f00 */
[C---:B------:R-:W-:Y:S02]  /*17710*/  FMUL.FTZ R166, R7.reuse, R166 ;  /* 0x000000a607a67220 */ /* 0x040fe40000410000 */
[C---:B------:R-:W-:Y:S01]  /*17720*/  FMUL.FTZ R167, R7.reuse, R167 ;  /* 0x000000a707a77220 */ /* 0x040fe20000410000 */
[----:B------:R-:W-:Y:S01]  /*17730*/  MUFU.EX2 R212, R45 ;  /* 0x0000002d00d47308 */ /* 0x000fe20000000800 */
        /* <DEDUP_REMOVED lines=8> */
[----:B------:R-:W-:Y:S02]  /*177c0*/  FMUL.FTZ R61, R2, R61 ;  /* 0x0000003d023d7220 */ /* 0x000fe40000410000 */
[----:B------:R-:W-:Y:S02]  /*177d0*/  FADD.FTZ R0, -R0, R170 ;  /* 0x000000aa00007221 */ /* 0x000fe40000010100 */
[----:B------:R-:W-:Y:S02]  /*177e0*/  FFMA.FTZ R170, R41, c[0x0][0x2d0], -R12 ;  /* 0x0000b40029aa7a23 */ /* 0x000fe4000001080c */
[----:B------:R-:W-:Y:S02]  /*177f0*/  FMUL.FTZ R0, R0, c[0x0][0x2d0] ;  /* 0x0000b40000007a20 */ /* 0x000fe40000410000 */
[C---:B------:R-:W-:Y:S02]  /*17800*/  FMUL.FTZ R12, R2.reuse, R184 ;  /* 0x000000b8020c7220 */ /* 0x040fe40000410000 */
[C---:B------:R-:W-:Y:S01]  /*17810*/  FMUL.FTZ R64, R2.reuse, R64 ;  /* 0x0000004002407220 */ /* 0x040fe20000410000 */
[----:B------:R-:W3:Y:S01]  /*17820*/  LDL.LU R184, [R1+0x8c] ;  /* 0x00008c0001b87983 */ /* 0x000ee20000300800 */
[----:B------:R-:W1:Y:S01]  /*17830*/  MUFU.EX2 R0, R0 ;  /* 0x0000000000007308 */ /* 0x000e620000000800 */
[----:B------:R-:W-:Y:S02]  /*17840*/  FMUL.FTZ R65, R2, R65 ;  /* 0x0000004102417220 */ /* 0x000fe40000410000 */
        /* <DEDUP_REMOVED lines=8> */
[--C-:B------:R-:W-:Y:S02]  /*178d0*/  FFMA.FTZ R27, R198, c[0x0][0x2d0], -R25.reuse ;  /* 0x0000b400c61b7a23 */ /* 0x100fe40000010819 */
[C---:B------:R-:W-:Y:S02]  /*178e0*/  FMUL.FTZ R76, R2.reuse, R76 ;  /* 0x0000004c024c7220 */ /* 0x040fe40000410000 */
[----:B------:R-:W-:Y:S01]  /*178f0*/  FMUL.FTZ R77, R2, R77 ;  /* 0x0000004d024d7220 */ /* 0x000fe20000410000 */
[----:B------:R4:W-:Y:S01]  /*17900*/  MUFU.EX2 R210, R27 ;  /* 0x0000001b00d27308 */ /* 0x0009e20000000800 */
        /* <DEDUP_REMOVED lines=15> */
[C---:B------:R-:W-:Y:S04]  /*17a00*/  FMUL.FTZ R163, R0.reuse, R163 ;  /* 0x000000a300a37220 */ /* 0x040fe80000410000 */
        /* <DEDUP_REMOVED lines=13> */
[C---:B------:R-:W-:Y:S02]  /*17ae0*/  FMUL.FTZ R87, R7.reuse, R87 ;  /* 0x0000005707577220 */ /* 0x040fe40000410000 */
[C---:B------:R-:W-:Y:S01]  /*17af0*/  FMUL.FTZ R88, R6.reuse, R88 ;  /* 0x0000005806587220 */ /* 0x040fe20000410000 */
[-C--:B-1----:R-:W-:Y:S03]  /*17b00*/  HMMA.16816.F32.BF16 R136, R28, R32.reuse, R136 ;  /* 0x000000201c88723c */ /* 0x082fe60000041888 */
[----:B------:R-:W-:Y:S02]  /*17b10*/  FMUL.FTZ R89, R6, R89 ;  /* 0x0000005906597220 */ /* 0x000fe40000410000 */
[C---:B------:R-:W-:Y:S02]  /*17b20*/  FMUL.FTZ R90, R7.reuse, R90 ;  /* 0x0000005a075a7220 */ /* 0x040fe40000410000 */
[C---:B------:R-:W-:Y:S01]  /*17b30*/  FMUL.FTZ R91, R7.reuse, R91 ;  /* 0x0000005b075b7220 */ /* 0x040fe20000410000 */
[C---:B------:R-:W-:Y:S04]  /*17b40*/  HMMA.16816.F32.BF16 R140, R36.reuse, R32, R140 ;  /* 0x00000020248c723c */ /* 0x040fe8000004188c */
[C---:B------:R-:W-:Y:S02]  /*17b50*/  FMUL.FTZ R92, R2.reuse, R92 ;  /* 0x0000005c025c7220 */ /* 0x040fe40000410000 */
[----:B------:R-:W-:Y:S02]  /*17b60*/  FMUL.FTZ R93, R2, R93 ;  /* 0x0000005d025d7220 */ /* 0x000fe40000410000 */
[-C--:B------:R-:W-:Y:S04]  /*17b70*/  HMMA.16816.F32.BF16 R144, R36, R34.reuse, R144 ;  /* 0x000000222490723c */ /* 0x080fe80000041890 */
[C---:B------:R-:W-:Y:S02]  /*17b80*/  FMUL.FTZ R94, R0.reuse, R94 ;  /* 0x0000005e005e7220 */ /* 0x040fe40000410000 */
[----:B------:R-:W-:Y:S02]  /*17b90*/  FMUL.FTZ R95, R0, R95 ;  /* 0x0000005f005f7220 */ /* 0x000fe40000410000 */
[C---:B------:R-:W-:Y:S01]  /*17ba0*/  HMMA.16816.F32.BF16 R148, R28.reuse, R34, R148 ;  /* 0x000000221c94723c */ /* 0x040fe20000041894 */
[----:B------:R-:W1:Y:S03]  /*17bb0*/  LDSM.16.MT88.4 R32, [R220+0x2080] ;  /* 0x00208000dc20783b */ /* 0x000e660000004200 */
[C---:B------:R-:W-:Y:S02]  /*17bc0*/  FMUL.FTZ R96, R2.reuse, R96 ;  /* 0x0000006002607220 */ /* 0x040fe40000410000 */
[----:B------:R-:W-:Y:S02]  /*17bd0*/  FMUL.FTZ R97, R2, R97 ;  /* 0x0000006102617220 */ /* 0x000fe40000410000 */
[C---:B------:R-:W-:Y:S04]  /*17be0*/  FMUL.FTZ R98, R0.reuse, R98 ;  /* 0x0000006200627220 */ /* 0x040fe80000410000 */
        /* <DEDUP_REMOVED lines=33> */
[C---:B------:R-:W-:Y:S02]  /*17e00*/  FMUL.FTZ R131, R0.reuse, R131 ;  /* 0x0000008300837220 */ /* 0x040fe40000410000 */
[----:B--2---:R-:W-:Y:S02]  /*17e10*/  FFMA.FTZ R0, R0, R181, R50 ;  /* 0x000000b500007223 */ /* 0x004fe40000010032 */
[--C-:B----4-:R-:W-:Y:S02]  /*17e20*/  FFMA.FTZ R27, R55, c[0x0][0x2d0], -R26.reuse ;  /* 0x0000b400371b7a23 */ /* 0x110fe4000001081a */
[C---:B------:R-:W-:Y:S01]  /*17e30*/  FMUL.FTZ R120, R6.reuse, R120 ;  /* 0x0000007806787220 */ /* 0x040fe20000410000 */
[----:B------:R-:W-:Y:S01]  /*17e40*/  MUFU.EX2 R55, R170 ;  /* 0x000000aa00377308 */ /* 0x000fe20000000800 */
[C---:B------:R-:W-:Y:S02]  /*17e50*/  FMUL.FTZ R121, R6.reuse, R121 ;  /* 0x0000007906797220 */ /* 0x040fe40000410000 */
[C---:B------:R-:W-:Y:S02]  /*17e60*/  FMUL.FTZ R122, R7.reuse, R122 ;  /* 0x0000007a077a7220 */ /* 0x040fe40000410000 */
[C---:B------:R-:W-:Y:S02]  /*17e70*/  FMUL.FTZ R123, R7.reuse, R123 ;  /* 0x0000007b077b7220 */ /* 0x040fe40000410000 */
[C---:B------:R-:W-:Y:S02]  /*17e80*/  FMUL.FTZ R132, R6.reuse, R132 ;  /* 0x0000008406847220 */ /* 0x040fe40000410000 */
[----:B------:R-:W-:Y:S01]  /*17e90*/  FMUL.FTZ R133, R6, R133 ;  /* 0x0000008506857220 */ /* 0x000fe20000410000 */
[----:B------:R2:W-:Y:S01]  /*17ea0*/  MUFU.EX2 R196, R27 ;  /* 0x0000001b00c47308 */ /* 0x0005e20000000800 */
[C---:B------:R-:W-:Y:S02]  /*17eb0*/  FMUL.FTZ R134, R7.reuse, R134 ;  /* 0x0000008607867220 */ /* 0x040fe40000410000 */
[C---:B------:R-:W-:Y:S02]  /*17ec0*/  FMUL.FTZ R135, R7.reuse, R135 ;  /* 0x0000008707877220 */ /* 0x040fe40000410000 */
[----:B------:R-:W-:Y:S01]  /*17ed0*/  FFMA.FTZ R41, R200, c[0x0][0x2d0], -R26 ;  /* 0x0000b400c8297a23 */ /* 0x000fe2000001081a */
[-C--:B-1----:R-:W-:Y:S03]  /*17ee0*/  HMMA.16816.F32.BF16 R56, R28, R32.reuse, R56 ;  /* 0x000000201c38723c */ /* 0x082fe60000041838 */
[----:B------:R-:W-:Y:S05]  /*17ef0*/  FFMA.FTZ R7, R7, R183, R244 ;  /* 0x000000b707077223 */ /* 0x000fea00000100f4 */
[C---:B------:R-:W-:Y:S08]  /*17f00*/  HMMA.16816.F32.BF16 R60, R36.reuse, R32, R60 ;  /* 0x00000020243c723c */ /* 0x040ff0000004183c */
[-C--:B------:R-:W-:Y:S04]  /*17f10*/  HMMA.16816.F32.BF16 R64, R36, R34.reuse, R64 ;  /* 0x000000222440723c */ /* 0x080fe80000041840 */
[--C-:B--2---:R-:W-:Y:S04]  /*17f20*/  FFMA.FTZ R27, R54, c[0x0][0x2d0], -R26.reuse ;  /* 0x0000b400361b7a23 */ /* 0x104fe8000001081a */
[C---:B------:R-:W-:Y:S01]  /*17f30*/  HMMA.16816.F32.BF16 R68, R28.reuse, R34, R68 ;  /* 0x000000221c44723c */ /* 0x040fe20000041844 */
[----:B------:R-:W1:Y:S01]  /*17f40*/  LDSM.16.MT88.4 R32, [R217+0x3880] ;  /* 0x00388000d920783b */ /* 0x000e620000004200 */
[----:B------:R2:W-:Y:S02]  /*17f50*/  MUFU.EX2 R198, R27 ;  /* 0x0000001b00c67308 */ /* 0x0005e40000000800 */
[--C-:B--2---:R-:W-:Y:S02]  /*17f60*/  FFMA.FTZ R27, R43, c[0x0][0x2d0], -R26.reuse ;  /* 0x0000b4002b1b7a23 */ /* 0x104fe4000001081a */
[--C-:B------:R-:W-:Y:S06]  /*17f70*/  FFMA.FTZ R43, R206, c[0x0][0x2d0], -R25.reuse ;  /* 0x0000b400ce2b7a23 */ /* 0x100fec0000010819 */
[----:B------:R2:W-:Y:S10]  /*17f80*/  MUFU.EX2 R199, R27 ;  /* 0x0000001b00c77308 */ /* 0x0005f40000000800 */
[----:B------:R-:W-:Y:S01]  /*17f90*/  MUFU.EX2 R54, R43 ;  /* 0x0000002b00367308 */ /* 0x000fe20000000800 */
[-C--:B-1----:R-:W-:Y:S08]  /*17fa0*/  HMMA.16816.F32.BF16 R72, R28, R32.reuse, R72 ;  /* 0x000000201c48723c */ /* 0x082ff00000041848 */
[C---:B------:R-:W-:Y:S04]  /*17fb0*/  HMMA.16816.F32.BF16 R76, R36.reuse, R32, R76 ;  /* 0x00000020244c723c */ /* 0x040fe8000004184c */
[----:B--2---:R-:W-:Y:S01]  /*17fc0*/  FFMA.FTZ R27, R197, c[0x0][0x2d0], -R26 ;  /* 0x0000b400c51b7a23 */ /* 0x004fe2000001081a */
[----:B------:R-:W-:Y:S03]  /*17fd0*/  MOV R197, R180 ;  /* 0x000000b400c57202 */ /* 0x000fe60000000f00 */
[-C--:B------:R-:W-:Y:S01]  /*17fe0*/  HMMA.16816.F32.BF16 R80, R36, R34.reuse, R80 ;  /* 0x000000222450723c */ /* 0x080fe20000041850 */
[----:B------:R1:W-:Y:S02]  /*17ff0*/  MUFU.EX2 R179, R27 ;  /* 0x0000001b00b37308 */ /* 0x0003e40000000800 */
[----:B------:R-:W-:Y:S05]  /*18000*/  ISETP.GT.AND P0, PT, R235, R197, PT ;  /* 0x000000c5eb00720c */ /* 0x000fea0003f04270 */
[C---:B------:R-:W-:Y:S01]  /*18010*/  HMMA.16816.F32.BF16 R84, R28.reuse, R34, R84 ;  /* 0x000000221c54723c */ /* 0x040fe20000041854 */
[----:B------:R-:W2:Y:S03]  /*18020*/  LDSM.16.MT88.4 R32, [R218+0x3880] ;  /* 0x00388000da20783b */ /* 0x000ea60000004200 */
[--C-:B-1----:R-:W-:Y:S02]  /*18030*/  FFMA.FTZ R27, R42, c[0x0][0x2d0], -R4.reuse ;  /* 0x0000b4002a1b7a23 */ /* 0x102fe40000010804 */
[--C-:B------:R-:W-:Y:S02]  /*18040*/  FFMA.FTZ R42, R205, c[0x0][0x2d0], -R25.reuse ;  /* 0x0000b400cd2a7a23 */ /* 0x100fe40000010819 */
[----:B------:R1:W-:Y:S10]  /*18050*/  MUFU.EX2 R46, R27 ;  /* 0x0000001b002e7308 */ /* 0x0003f40000000800 */
[----:B------:R-:W-:Y:S01]  /*18060*/  MUFU.EX2 R170, R42 ;  /* 0x0000002a00aa7308 */ /* 0x000fe20000000800 */
[-C--:B--2---:R-:W-:Y:S03]  /*18070*/  HMMA.16816.F32.BF16 R88, R28, R32.reuse, R88 ;  /* 0x000000201c58723c */ /* 0x084fe60000041858 */
[--C-:B-1----:R-:W-:Y:S02]  /*18080*/  FFMA.FTZ R27, R44, c[0x0][0x2d0], -R4.reuse ;  /* 0x0000b4002c1b7a23 */ /* 0x102fe40000010804 */
[--C-:B------:R-:W-:Y:S03]  /*18090*/  FFMA.FTZ R44, R207, c[0x0][0x2d0], -R25.reuse ;  /* 0x0000b400cf2c7a23 */ /* 0x100fe60000010819 */
[C---:B------:R-:W-:Y:S01]  /*180a0*/  HMMA.16816.F32.BF16 R92, R36.reuse, R32, R92 ;  /* 0x00000020245c723c */ /* 0x040fe2000004185c */
[----:B------:R1:W-:Y:S03]  /*180b0*/  MUFU.EX2 R45, R27 ;  /* 0x0000001b002d7308 */ /* 0x0003e60000000800 */
[----:B------:R-:W-:Y:S04]  /*180c0*/  FFMA.FTZ R25, R204, c[0x0][0x2d0], -R25 ;  /* 0x0000b400cc197a23 */ /* 0x000fe80000010819 */
[-C--:B------:R-:W-:Y:S03]  /*180d0*/  HMMA.16816.F32.BF16 R96, R36, R34.reuse, R96 ;  /* 0x000000222460723c */ /* 0x080fe60000041860 */
[----:B------:R2:W-:Y:S05]  /*180e0*/  MUFU.EX2 R177, R25 ;  /* 0x0000001900b17308 */ /* 0x0005ea0000000800 */
[C---:B------:R-:W-:Y:S01]  /*180f0*/  HMMA.16816.F32.BF16 R100, R28.reuse, R34, R100 ;  /* 0x000000221c64723c */ /* 0x040fe20000041864 */
[----:B------:R-:W4:Y:S04]  /*18100*/  LDSM.16.MT88.4 R32, [R220+0x3880] ;  /* 0x00388000dc20783b */ /* 0x000f280000004200 */
[----:B------:R-:W-:Y:S01]  /*18110*/  MUFU.EX2 R52, R44 ;  /* 0x0000002c00347308 */ /* 0x000fe20000000800 */
[--C-:B-1----:R-:W-:Y:S09]  /*18120*/  FFMA.FTZ R27, R48, c[0x0][0x2d0], -R4.reuse ;  /* 0x0000b400301b7a23 */ /* 0x102ff20000010804 */
[----:B------:R1:W-:Y:S01]  /*18130*/  MUFU.EX2 R47, R27 ;  /* 0x0000001b002f7308 */ /* 0x0003e20000000800 */
[--C-:B--2---:R-:W-:Y:S09]  /*18140*/  FFMA.FTZ R25, R208, c[0x0][0x2d0], -R4.reuse ;  /* 0x0000b400d0197a23 */ /* 0x104ff20000010804 */
[----:B------:R2:W-:Y:S10]  /*18150*/  MUFU.EX2 R43, R25 ;  /* 0x00000019002b7308 */ /* 0x0005f40000000800 */
[----:B------:R-:W-:Y:S01]  /*18160*/  MUFU.EX2 R44, R41 ;  /* 0x00000029002c7308 */ /* 0x000fe20000000800 */
[--C-:B-1----:R-:W-:Y:S01]  /*18170*/  FFMA.FTZ R27, R49, c[0x0][0x2d0], -R4.reuse ;  /* 0x0000b400311b7a23 */ /* 0x102fe20000010804 */
[-C--:B----4-:R-:W-:Y:S08]  /*18180*/  HMMA.16816.F32.BF16 R104, R28, R32.reuse, R104 ;  /* 0x000000201c68723c */ /* 0x090ff00000041868 */
[----:B------:R1:W-:Y:S01]  /*18190*/  MUFU.EX2 R48, R27 ;  /* 0x0000001b00307308 */ /* 0x0003e20000000800 */
[C---:B------:R-:W-:Y:S04]  /*181a0*/  HMMA.16816.F32.BF16 R108, R36.reuse, R32, R108 ;  /* 0x00000020246c723c */ /* 0x040fe8000004186c */
[----:B--2---:R-:W-:Y:S05]  /*181b0*/  FFMA.FTZ R25, R175, c[0x0][0x2d0], -R4 ;  /* 0x0000b400af197a23 */ /* 0x004fea0000010804 */
[----:B------:R-:W2:Y:S01]  /*181c0*/  MUFU.EX2 R49, R176 ;  /* 0x000000b000317308 */ /* 0x000ea20000000800 */
[-C--:B------:R-:W-:Y:S08]  /*181d0*/  HMMA.16816.F32.BF16 R112, R36, R34.reuse, R112 ;  /* 0x000000222470723c */ /* 0x080ff00000041870 */
[C---:B------:R-:W-:Y:S01]  /*181e0*/  HMMA.16816.F32.BF16 R116, R28.reuse, R34, R116 ;  /* 0x000000221c74723c */ /* 0x040fe20000041874 */
[----:B------:R-:W4:Y:S01]  /*181f0*/  LDSM.16.MT88.4 R32, [R219+0x3880] ;  /* 0x00388000db20783b */ /* 0x000f220000004200 */
[----:B------:R-:W5:Y:S02]  /*18200*/  MUFU.EX2 R176, R169 ;  /* 0x000000a900b07308 */ /* 0x000f640000000800 */
[--C-:B-1----:R-:W-:Y:S02]  /*18210*/  FFMA.FTZ R27, R202, c[0x0][0x2d0], -R26.reuse ;  /* 0x0000b400ca1b7a23 */ /* 0x102fe4000001081a */
[----:B------:R-:W-:Y:S06]  /*18220*/  FFMA.FTZ R26, R201, c[0x0][0x2d0], -R26 ;  /* 0x0000b400c91a7a23 */ /* 0x000fec000001081a */
[----:B------:R3:W-:Y:S10]  /*18230*/  MUFU.EX2 R169, R26 ;  /* 0x0000001a00a97308 */ /* 0x0007f40000000800 */
[----:B------:R1:W1:Y:S10]  /*18240*/  MUFU.EX2 R168, R27 ;  /* 0x0000001b00a87308 */ /* 0x0002740000000800 */
[----:B------:R5:W5:Y:S01]  /*18250*/  MUFU.EX2 R41, R25 ;  /* 0x0000001900297308 */ /* 0x000b620000000800 */
[----:B---3--:R-:W-:Y:S02]  /*18260*/  FFMA.FTZ R26, R6, R184, R243 ;  /* 0x000000b8061a7223 */ /* 0x008fe400000100f3 */
[--C-:B------:R-:W-:Y:S02]  /*18270*/  FFMA.FTZ R6, R171, c[0x0][0x2d0], -R4.reuse ;  /* 0x0000b400ab067a23 */ /* 0x100fe40000010804 */
[----:B------:R-:W-:Y:S01]  /*18280*/  FFMA.FTZ R4, R24, c[0x0][0x2d0], -R4 ;  /* 0x0000b40018047a23 */ /* 0x000fe20000010804 */
[-C--:B----4-:R-:W-:Y:S04]  /*18290*/  HMMA.16816.F32.BF16 R120, R28, R32.reuse, R120 ;  /* 0x000000201c78723c */ /* 0x090fe80000041878 */
[----:B------:R3:W-:Y:S01]  /*182a0*/  MUFU.EX2 R42, R6 ;  /* 0x00000006002a7308 */ /* 0x0007e20000000800 */
[----:B--2---:R-:W-:Y:S02]  /*182b0*/  F2FP.BF16.PACK_AB R24, R55, R49 ;  /* 0x000000313718723e */ /* 0x004fe400000010ff */
[----:B-1----:R-:W-:Y:S01]  /*182c0*/  F2FP.BF16.PACK_AB R27, R177, R170 ;  /* 0x000000aab11b723e */ /* 0x002fe200000010ff */
[C---:B------:R-:W-:Y:S06]  /*182d0*/  HMMA.16816.F32.BF16 R124, R36.reuse, R32, R124 ;  /* 0x00000020247c723c */ /* 0x040fec000004187c */
[----:B------:R1:W2:Y:S01]  /*182e0*/  MUFU.EX2 R40, R4 ;  /* 0x0000000400287308 */ /* 0x0002a20000000800 */
[----:B------:R-:W-:Y:S01]  /*182f0*/  F2FP.BF16.PACK_AB R32, R198, R196 ;  /* 0x000000c4c620723e */ /* 0x000fe200000010ff */
[-C--:B------:R-:W-:Y:S01]  /*18300*/  HMMA.16816.F32.BF16 R128, R36, R34.reuse, R128 ;  /* 0x000000222480723c */ /* 0x080fe20000041880 */
[----:B------:R-:W4:Y:S03]  /*18310*/  LDSM.16.MT88.4 R36, [R217+0x2880] ;  /* 0x00288000d924783b */ /* 0x000f260000004200 */
[----:B------:R-:W-:Y:S02]  /*18320*/  F2FP.BF16.PACK_AB R33, R45, R46 ;  /* 0x0000002e2d21723e */ /* 0x000fe400000010ff */
[----:B-----5:R-:W-:Y:S02]  /*18330*/  F2FP.BF16.PACK_AB R25, R54, R52 ;  /* 0x000000343619723e */ /* 0x020fe400000010ff */
[----:B------:R-:W-:Y:S04]  /*18340*/  HMMA.16816.F32.BF16 R132, R28, R34, R132 ;  /* 0x000000221c84723c */ /* 0x000fe80000041884 */
[----:B---3--:R-:W-:Y:S02]  /*18350*/  FFMA.FTZ R6, R2, R182, R238 ;  /* 0x000000b602067223 */ /* 0x008fe400000100ee */
[----:B------:R-:W-:Y:S01]  /*18360*/  FADD.FTZ R2, R242, R7 ;  /* 0x00000007f2027221 */ /* 0x000fe20000010000 */
[----:B------:R-:W-:Y:S01]  /*18370*/  F2FP.BF16.PACK_AB R28, R237, R215 ;  /* 0x000000d7ed1c723e */ /* 0x000fe200000010ff */
[----:B------:R-:W-:Y:S01]  /*18380*/  FADD.FTZ R6, R239, R6 ;  /* 0x00000006ef067221 */ /* 0x000fe20000010000 */
[----:B------:R-:W-:Y:S03]  /*18390*/  F2FP.BF16.PACK_AB R29, R213, R214 ;  /* 0x000000d6d51d723e */ /* 0x000fe600000010ff */
[----:B------:R-:W-:Y:S01]  /*183a0*/  F2FP.BF16.PACK_AB R30, R211, R212 ;  /* 0x000000d4d31e723e */ /* 0x000fe200000010ff */
[----:B-1----:R-:W-:Y:S01]  /*183b0*/  FADD.FTZ R4, R248, R26 ;  /* 0x0000001af8047221 */ /* 0x002fe20000010000 */
[----:B------:R-:W-:Y:S01]  /*183c0*/  F2FP.BF16.PACK_AB R31, R210, R209 ;  /* 0x000000d1d21f723e */ /* 0x000fe200000010ff */
[----:B------:R-:W-:Y:S01]  /*183d0*/  FADD.FTZ R6, R241, R6 ;  /* 0x00000006f1067221 */ /* 0x000fe20000010000 */
[----:B------:R-:W-:Y:S01]  /*183e0*/  F2FP.BF16.PACK_AB R34, R179, R199 ;  /* 0x000000c7b322723e */ /* 0x000fe200000010ff */
[----:B------:R-:W-:Y:S01]  /*183f0*/  FADD.FTZ R4, R247, R4 ;  /* 0x00000004f7047221 */ /* 0x000fe20000010000 */
[----:B------:R-:W-:Y:S01]  /*18400*/  F2FP.BF16.PACK_AB R35, R48, R47 ;  /* 0x0000002f3023723e */ /* 0x000fe200000010ff */
[----:B------:R-:W-:Y:S01]  /*18410*/  FADD.FTZ R2, R240, R2 ;  /* 0x00000002f0027221 */ /* 0x000fe20000010000 */
[----:B------:R-:W-:Y:S01]  /*18420*/  F2FP.BF16.PACK_AB R26, R178, R176 ;  /* 0x000000b0b21a723e */ /* 0x000fe200000010ff */
[----:B------:R-:W-:Y:S02]  /*18430*/  FADD.FTZ R7, R250, R4 ;  /* 0x00000004fa077221 */ /* 0x000fe40000010000 */
[----:B------:R-:W-:Y:S02]  /*18440*/  FADD.FTZ R4, R245, R0 ;  /* 0x00000000f5047221 */ /* 0x000fe40000010000 */
[----:B------:R-:W-:Y:S02]  /*18450*/  FADD.FTZ R0, R249, R6 ;  /* 0x00000006f9007221 */ /* 0x000fe40000010000 */
[----:B------:R-:W-:Y:S02]  /*18460*/  FADD.FTZ R7, R215, R7 ;  /* 0x00000007d7077221 */ /* 0x000fe40000010000 */
[----:B------:R-:W-:Y:S02]  /*18470*/  FADD.FTZ R6, R196, R0 ;  /* 0x00000000c4067221 */ /* 0x000fe40000010000 */
[----:B------:R-:W-:Y:S01]  /*18480*/  FADD.FTZ R2, R251, R2 ;  /* 0x00000002fb027221 */ /* 0x000fe20000010000 */
[-C--:B----4-:R-:W-:Y:S03]  /*18490*/  HMMA.16816.F32.BF16 R8, R28, R36.reuse, R8 ;  /* 0x000000241c08723c */ /* 0x090fe60000041808 */
[----:B------:R-:W-:Y:S02]  /*184a0*/  FADD.FTZ R6, R198, R6 ;  /* 0x00000006c6067221 */ /* 0x000fe40000010000 */
[----:B------:R-:W-:Y:S03]  /*184b0*/  FADD.FTZ R4, R246, R4 ;  /* 0x00000004f6047221 */ /* 0x000fe60000010000 */
[C---:B------:R-:W-:Y:S04]  /*184c0*/  HMMA.16816.F32.BF16 R12, R32.reuse, R36, R12 ;  /* 0x00000024200c723c */ /* 0x040fe8000004180c */
[----:B------:R-:W-:Y:S04]  /*184d0*/  FADD.FTZ R4, R51, R4 ;  /* 0x0000000433047221 */ /* 0x000fe80000010000 */
[-C--:B------:R-:W-:Y:S04]  /*184e0*/  HMMA.16816.F32.BF16 R16, R32, R38.reuse, R16 ;  /* 0x000000262010723c */ /* 0x080fe80000041810 */
[----:B------:R-:W-:Y:S04]  /*184f0*/  FADD.FTZ R4, R46, R4 ;  /* 0x000000042e047221 */ /* 0x000fe80000010000 */
[C---:B------:R-:W-:Y:S01]  /*18500*/  HMMA.16816.F32.BF16 R20, R28.reuse, R38, R20 ;  /* 0x000000261c14723c */ /* 0x040fe20000041814 */
[----:B------:R-:W1:Y:S03]  /*18510*/  LDSM.16.MT88.4 R36, [R218+0x2880] ;  /* 0x00288000da24783b */ /* 0x000e660000004200 */
[----:B------:R-:W-:Y:S04]  /*18520*/  FADD.FTZ R4, R45, R4 ;  /* 0x000000042d047221 */ /* 0x000fe80000010000 */
[----:B------:R-:W-:Y:S04]  /*18530*/  FADD.FTZ R4, R47, R4 ;  /* 0x000000042f047221 */ /* 0x000fe80000010000 */
[----:B------:R-:W-:Y:S01]  /*18540*/  FADD.FTZ R4, R48, R4 ;  /* 0x0000000430047221 */ /* 0x000fe20000010000 */
        /* <DEDUP_REMOVED lines=32> */
[-C--:B------:R-:W-:Y:S01]  /*18750*/  HMMA.16816.F32.BF16 R128, R32, R38.reuse, R128 ;  /* 0x000000262080723c */ /* 0x080fe20000041880 */
[----:B------:R-:W1:Y:S07]  /*18760*/  LDSM.16.MT88.4 R32, [R218+0x3080] ;  /* 0x00308000da20783b */ /* 0x000e6e0000004200 */
[----:B------:R-:W-:Y:S01]  /*18770*/  HMMA.16816.F32.BF16 R132, R28, R38, R132 ;  /* 0x000000261c84723c */ /* 0x000fe20000041884 */
[----:B------:R-:W3:Y:S06]  /*18780*/  LDSM.16.MT88.4 R36, [R220+0x3080] ;  /* 0x00308000dc24783b */ /* 0x000eec0000004200 */
[----:B------:R-:W-:Y:S01]  /*18790*/  F2FP.BF16.PACK_AB R28, R53, R44 ;  /* 0x0000002c351c723e */ /* 0x000fe200000010ff */
[-C--:B------:R-:W-:Y:S01]  /*187a0*/  HMMA.16816.F32.BF16 R180, R24, R192.reuse, R8 ;  /* 0x000000c018b4723c */ /* 0x080fe20000041808 */
[----:B------:R-:W4:Y:S04]  /*187b0*/  LDSM.16.MT88.4 R8, [R219+0x3080] ;  /* 0x00308000db08783b */ /* 0x000f280000004200 */
[----:B------:R-:W-:Y:S02]  /*187c0*/  F2FP.BF16.PACK_AB R30, R169, R168 ;  /* 0x000000a8a91e723e */ /* 0x000fe400000010ff */
[----:B------:R-:W-:Y:S02]  /*187d0*/  F2FP.BF16.PACK_AB R29, R41, R43 ;  /* 0x0000002b291d723e */ /* 0x000fe400000010ff */
[----:B--2---:R-:W-:Y:S07]  /*187e0*/  F2FP.BF16.PACK_AB R31, R40, R42 ;  /* 0x0000002a281f723e */ /* 0x004fee00000010ff */
[C---:B------:R-:W-:Y:S01]  /*187f0*/  HMMA.16816.F32.BF16 R184, R28.reuse, R192, R12 ;  /* 0x000000c01cb8723c */ /* 0x040fe2000004180c */
[----:B------:R-:W2:Y:S07]  /*18800*/  LDSM.16.MT88.4 R12, [R217+0x4880] ;  /* 0x00488000d90c783b */ /* 0x000eae0000004200 */
[-C--:B------:R-:W-:Y:S01]  /*18810*/  HMMA.16816.F32.BF16 R188, R28, R194.reuse, R16 ;  /* 0x000000c21cbc723c */ /* 0x080fe20000041810 */
[----:B------:R-:W5:Y:S07]  /*18820*/  LDSM.16.MT88.4 R16, [R218+0x4880] ;  /* 0x00488000da10783b */ /* 0x000f6e0000004200 */
[C---:B------:R-:W-:Y:S01]  /*18830*/  HMMA.16816.F32.BF16 R192, R24.reuse, R194, R20 ;  /* 0x000000c218c0723c */ /* 0x040fe20000041814 */
[----:B------:R-:W2:Y:S07]  /*18840*/  LDSM.16.MT88.4 R20, [R220+0x4880] ;  /* 0x00488000dc14783b */ /* 0x000eae0000004200 */
        /* <DEDUP_REMOVED lines=40> */
[C---:B------:R-:W-:Y:S01]  /*18ad0*/  HMMA.16816.F32.BF16 R100, R24.reuse, R18, R100 ;  /* 0x000000121864723c */ /* 0x040fe20000041864 */
[----:B------:R2:W-:Y:S03]  /*18ae0*/  STL [R1+0x8c], R0 ;  /* 0x00008c0001007387 */ /* 0x0005e60000100800 */
[----:B------:R-:W-:Y:S01]  /*18af0*/  FADD.FTZ R6, R177, R6 ;  /* 0x00000006b1067221 */ /* 0x000fe20000010000 */
[-C--:B------:R-:W-:Y:S01]  /*18b00*/  MOV R170, R3.reuse ;  /* 0x0000000300aa7202 */ /* 0x080fe20000000f00 */
[----:B------:R-:W-:Y:S01]  /*18b10*/  FADD.FTZ R4, R168, R4 ;  /* 0x00000004a8047221 */ /* 0x000fe20000010000 */
[----:B------:R-:W-:Y:S01]  /*18b20*/  MOV R168, R3 ;  /* 0x0000000300a87202 */ /* 0x000fe20000000f00 */
[-C--:B------:R-:W-:Y:S01]  /*18b30*/  HMMA.16816.F32.BF16 R104, R24, R20.reuse, R104 ;  /* 0x000000141868723c */ /* 0x080fe20000041868 */
[----:B------:R3:W-:Y:S03]  /*18b40*/  STL [R1+0x90], R6 ;  /* 0x0000900601007387 */ /* 0x0007e60000100800 */
[----:B------:R-:W-:Y:S01]  /*18b50*/  FADD.FTZ R4, R169, R4 ;  /* 0x00000004a9047221 */ /* 0x000fe20000010000 */
[----:B------:R-:W-:Y:S01]  /*18b60*/  MOV R169, R173 ;  /* 0x000000ad00a97202 */ /* 0x000fe20000000f00 */
[----:B------:R-:W-:Y:S02]  /*18b70*/  FADD.FTZ R2, R41, R2 ;  /* 0x0000000229027221 */ /* 0x000fe40000010000 */
[C---:B------:R-:W-:Y:S01]  /*18b80*/  HMMA.16816.F32.BF16 R108, R28.reuse, R20, R108 ;  /* 0x000000141c6c723c */ /* 0x040fe2000004186c */
[----:B------:R4:W-:Y:S03]  /*18b90*/  STL [R1+0x94], R4 ;  /* 0x0000940401007387 */ /* 0x0009e60000100800 */
[----:B------:R-:W-:Y:S04]  /*18ba0*/  FADD.FTZ R2, R42, R2 ;  /* 0x000000022a027221 */ /* 0x000fe80000010000 */
[-C--:B------:R-:W-:Y:S04]  /*18bb0*/  HMMA.16816.F32.BF16 R112, R28, R22.reuse, R112 ;  /* 0x000000161c70723c */ /* 0x080fe80000041870 */
[----:B------:R-:W-:Y:S01]  /*18bc0*/  FADD.FTZ R2, R40, R2 ;  /* 0x0000000228027221 */ /* 0x000fe20000010000 */
[----:B--2---:R-:W-:Y:S03]  /*18bd0*/  IADD3 R0, R235, -0x1, RZ ;  /* 0xffffffffeb007810 */ /* 0x004fe60007ffe0ff */
[C---:B------:R-:W-:Y:S01]  /*18be0*/  HMMA.16816.F32.BF16 R116, R24.reuse, R22, R116 ;  /* 0x000000161874723c */ /* 0x040fe20000041874 */
[----:B------:R4:W-:Y:S03]  /*18bf0*/  STL [R1+0x98], R2 ;  /* 0x0000980201007387 */ /* 0x0009e60000100800 */
[----:B------:R-:W-:Y:S02]  /*18c00*/  MOV R235, R0 ;  /* 0x0000000000eb7202 */ /* 0x000fe40000000f00 */
[----:B---3--:R-:W-:Y:S02]  /*18c10*/  MOV R6, R172 ;  /* 0x000000ac00067202 */ /* 0x008fe40000000f00 */
[-C--:B-1----:R-:W-:Y:S08]  /*18c20*/  HMMA.16816.F32.BF16 R120, R24, R32.reuse, R120 ;  /* 0x000000201878723c */ /* 0x082ff00000041878 */
[C---:B------:R-:W-:Y:S08]  /*18c30*/  HMMA.16816.F32.BF16 R124, R28.reuse, R32, R124 ;  /* 0x000000201c7c723c */ /* 0x040ff0000004187c */
[-C--:B------:R-:W-:Y:S08]  /*18c40*/  HMMA.16816.F32.BF16 R128, R28, R34.reuse, R128 ;  /* 0x000000221c80723c */ /* 0x080ff00000041880 */
[----:B------:R-:W-:Y:S01]  /*18c50*/  HMMA.16816.F32.BF16 R132, R24, R34, R132 ;  /* 0x000000221884723c */ /* 0x000fe20000041884 */
[----:B----4-:R-:W-:-:S07]  /*18c60*/  @P0 BRA `(.L_x_1253) ;  /* 0xffffbca000000947 */ /* 0x010fce000383ffff */
.L_x_1236:
[----:B------:R-:W-:Y:S07]  /*18c70*/  @!UPT UIADD3 URZ, URZ, URZ, URZ ;  /* 0x0000003f3f3ff290 */ /* 0x000fee000fffe03f */
[----:B------:R-:W-:Y:S02]  /*18c80*/  MOV R10, 0x1f ;  /* 0x0000001f000a7802 */ /* 0x000fe40000000f00 */
[----:B------:R-:W-:Y:S01]  /*18c90*/  MOV R8, 0xffffffff ;  /* 0xffffffff00087802 */ /* 0x000fe20000000f00 */
[----:B------:R-:W-:Y:S06]  /*18ca0*/  BRA.DIV ~URZ, `(.L_x_1254) ;  /* 0x00003fa27f007947 */ /* 0x000fec000b800000 */
[----:B------:R-:W2:Y:S04]  /*18cb0*/  LDL R0, [R1+0x8c] ;  /* 0x00008c0001007983 */ /* 0x000ea80000100800 */
[----:B--2---:R2:W3:Y:S02]  /*18cc0*/  SHFL.BFLY PT, R4, R0, 0x2, 0x1f ;  /* 0x0c401f0000047f89 */ /* 0x0044e400000e0000 */
.L_x_1313:
[----:B--2---:R-:W2:Y:S02]  /*18cd0*/  LDL.LU R0, [R1+0x8c] ;  /* 0x00008c0001007983 */ /* 0x004ea40000300800 */
[----:B--23--:R-:W-:Y:S01]  /*18ce0*/  FADD.FTZ R4, R4, R0 ;  /* 0x0000000004047221 */ /* 0x00cfe20000010000 */
[----:B------:R-:W-:Y:S05]  /*18cf0*/  BRA.DIV ~URZ, `(.L_x_1255) ;  /* 0x00003fb27f007947 */ /* 0x000fea000b800000 */
[----:B------:R-:W2:Y:S04]  /*18d00*/  LDL.LU R2, [R1+0x90] ;  /* 0x0000900001027983 */ /* 0x000ea80000300800 */
[----:B------:R-:W3:Y:S04]  /*18d10*/  LDL.LU R0, [R1+0x94] ;  /* 0x0000940001007983 */ /* 0x000ee80000300800 */
[----:B----4-:R-:W4:Y:S04]  /*18d20*/  LDL.LU R8, [R1+0x98] ;  /* 0x0000980001087983 */ /* 0x010f280000300800 */
[----:B--2--5:R-:W2:Y:S04]  /*18d30*/  SHFL.BFLY PT, R5, R2, 0x2, 0x1f ;  /* 0x0c401f0002057f89 */ /* 0x024ea800000e0000 */
[----:B---3--:R-:W3:Y:S04]  /*18d40*/  SHFL.BFLY PT, R6, R0, 0x2, 0x1f ;  /* 0x0c401f0000067f89 */ /* 0x008ee800000e0000 */
[----:B----4-:R-:W4:Y:S01]  /*18d50*/  SHFL.BFLY PT, R9, R8, 0x2, 0x1f ;  /* 0x0c401f0008097f89 */ /* 0x010f2200000e0000 */
[----:B--2---:R-:W-:-:S02]  /*18d60*/  FADD.FTZ R5, R5, R2 ;  /* 0x0000000205057221 */ /* 0x004fc40000010000 */
[----:B---3--:R-:W-:-:S03]  /*18d70*/  FADD.FTZ R6, R6, R0 ;  /* 0x0000000006067221 */ /* 0x008fc60000010000 */
[----:B------:R-:W2:Y:S01]  /*18d80*/  SHFL.BFLY PT, R2, R5, 0x1, 0x1f ;  /* 0x0c201f0005027f89 */ /* 0x000ea200000e0000 */
[----:B----4-:R-:W-:-:S03]  /*18d90*/  FADD.FTZ R9, R9, R8 ;  /* 0x0000000809097221 */ /* 0x010fc60000010000 */
[----:B------:R-:W3:Y:S04]  /*18da0*/  SHFL.BFLY PT, R0, R4, 0x1, 0x1f ;  /* 0x0c201f0004007f89 */ /* 0x000ee800000e0000 */
[----:B-1----:R-:W1:Y:S04]  /*18db0*/  SHFL.BFLY PT, R3, R6, 0x1, 0x1f ;  /* 0x0c201f0006037f89 */ /* 0x002e6800000e0000 */
[----:B------:R4:W4:Y:S01]  /*18dc0*/  SHFL.BFLY PT, R7, R9, 0x1, 0x1f ;  /* 0x0c201f0009077f89 */ /* 0x00092200000e0000 */
[----:B--2---:R-:W-:Y:S02]  /*18dd0*/  FADD.FTZ R5, R5, R2 ;  /* 0x0000000205057221 */ /* 0x004fe40000010000 */
[----:B---3--:R-:W-:-:S02]  /*18de0*/  FADD.FTZ R4, R4, R0 ;  /* 0x0000000004047221 */ /* 0x008fc40000010000 */
[----:B-1----:R-:W-:-:S03]  /*18df0*/  FADD.FTZ R6, R6, R3 ;  /* 0x0000000306067221 */ /* 0x002fc60000010000 */
.L_x_1314:
[----:B------:R-:W-:Y:S01]  /*18e00*/  FSETP.NE.FTZ.AND P2, PT, R4, RZ, PT ;  /* 0x000000ff0400720b */ /* 0x000fe20003f55000 */
[----:B------:R-:W-:Y:S01]  /*18e10*/  CS2R R2, SRZ ;  /* 0x0000000000027805 */ /* 0x000fe2000001ff00 */
[----:B------:R-:W-:Y:S01]  /*18e20*/  FSETP.NE.FTZ.AND P0, PT, R6, RZ, PT ;  /* 0x000000ff0600720b */ /* 0x000fe20003f15000 */
[----:B----4-:R-:W-:Y:S01]  /*18e30*/  FADD.FTZ R9, R7, R9 ;  /* 0x0000000907097221 */ /* 0x010fe20000010000 */
[----:B------:R-:W-:Y:S02]  /*18e40*/  FSETP.NE.FTZ.AND P1, PT, R5, RZ, PT ;  /* 0x000000ff0500720b */ /* 0x000fe40003f35000 */
[----:B------:R-:W-:Y:S02]  /*18e50*/  MOV R0, RZ ;  /* 0x000000ff00007202 */ /* 0x000fe40000000f00 */
[----:B------:R-:W-:-:S05]  /*18e60*/  FSETP.NE.FTZ.AND P3, PT, R9, RZ, PT ;  /* 0x000000ff0900720b */ /* 0x000fca0003f75000 */
[----:B------:R-:W1:Y:S08]  /*18e70*/  @P2 MUFU.RCP R0, R4 ;  /* 0x0000000400002308 */ /* 0x000e700000001000 */
[----:B------:R-:W2:Y:S08]  /*18e80*/  @P0 MUFU.RCP R2, R6 ;  /* 0x0000000600020308 */ /* 0x000eb00000001000 */
[----:B------:R-:W3:Y:S01]  /*18e90*/  @P1 MUFU.RCP R3, R5 ;  /* 0x0000000500031308 */ /* 0x000ee20000001000 */
        /* <DEDUP_REMOVED lines=9> */
[----:B------:R4:W5:Y:S01]  /*18f30*/  @P2 MUFU.LG2 R8, R4 ;  /* 0x0000000400082308 */ /* 0x0009620000000c00 */
[C---:B------:R-:W-:Y:S02]  /*18f40*/  FMUL.FTZ R152, R0.reuse, R152 ;  /* 0x0000009800987220 */ /* 0x040fe40000410000 */
[C---:B------:R-:W-:Y:S02]  /*18f50*/  FMUL.FTZ R47, R0.reuse, R153 ;  /* 0x00000099002f7220 */ /* 0x040fe40000410000 */
[C---:B------:R-:W-:Y:S02]  /*18f60*/  FMUL.FTZ R164, R0.reuse, R164 ;  /* 0x000000a400a47220 */ /* 0x040fe40000410000 */
[C---:B------:R-:W-:Y:S01]  /*18f70*/  FMUL.FTZ R43, R0.reuse, R165 ;  /* 0x000000a5002b7220 */ /* 0x040fe20000410000 */
[----:B------:R1:W1:Y:S01]  /*18f80*/  @P1 MUFU.LG2 R7, R5 ;  /* 0x0000000500071308 */ /* 0x0002620000000c00 */
[----:B------:R-:W-:-:S02]  /*18f90*/  FMUL.FTZ R10, R0, R56 ;  /* 0x00000038000a7220 */ /* 0x000fc40000410000 */
[C---:B------:R-:W-:Y:S02]  /*18fa0*/  FMUL.FTZ R42, R0.reuse, R57 ;  /* 0x00000039002a7220 */ /* 0x040fe40000410000 */
[C---:B------:R-:W-:Y:S02]  /*18fb0*/  FMUL.FTZ R68, R0.reuse, R68 ;  /* 0x0000004400447220 */ /* 0x040fe40000410000 */
[C---:B------:R-:W-:Y:S01]  /*18fc0*/  FMUL.FTZ R39, R0.reuse, R69 ;  /* 0x0000004500277220 */ /* 0x040fe20000410000 */
[----:B----4-:R-:W-:Y:S01]  /*18fd0*/  @P1 MOV R4, 0x3f317218 ;  /* 0x3f31721800041802 */ /* 0x010fe20000000f00 */
[C---:B------:R-:W-:Y:S01]  /*18fe0*/  FMUL.FTZ R72, R0.reuse, R72 ;  /* 0x0000004800487220 */ /* 0x040fe20000410000 */
[----:B------:R-:W-:Y:S01]  /*18ff0*/  MOV R69, 0xff800000 ;  /* 0xff80000000457802 */ /* 0x000fe20000000f00 */
[C---:B------:R-:W-:Y:S01]  /*19000*/  FMUL.FTZ R36, R0.reuse, R73 ;  /* 0x0000004900247220 */ /* 0x040fe20000410000 */
[----:B------:R-:W-:Y:S01]  /*19010*/  MOV R73, 0xff800000 ;  /* 0xff80000000497802 */ /* 0x000fe20000000f00 */
[----:B------:R-:W-:-:S02]  /*19020*/  FMUL.FTZ R84, R0, R84 ;  /* 0x0000005400547220 */ /* 0x000fc40000410000 */
[C---:B------:R-:W-:Y:S01]  /*19030*/  FMUL.FTZ R33, R0.reuse, R85 ;  /* 0x0000005500217220 */ /* 0x040fe20000410000 */
[----:B-1----:R-:W-:Y:S01]  /*19040*/  @P2 MOV R5, 0x3f317218 ;  /* 0x3f31721800052802 */ /* 0x002fe20000000f00 */
        /* <DEDUP_REMOVED lines=12> */
[----:B------:R-:W-:Y:S01]  /*19110*/  MOV R0, RZ ;  /* 0x000000ff00007202 */ /* 0x000fe20000000f00 */
[C---:B--2---:R-:W-:Y:S02]  /*19120*/  FMUL.FTZ R56, R2.reuse, R184 ;  /* 0x000000b802387220 */ /* 0x044fe40000410000 */
[C---:B------:R-:W-:Y:S02]  /*19130*/  FMUL.FTZ R185, R2.reuse, R185 ;  /* 0x000000b902b97220 */ /* 0x040fe40000410000 */
[C---:B------:R-:W-:Y:S01]  /*19140*/  FMUL.FTZ R188, R2.reuse, R188 ;  /* 0x000000bc02bc7220 */ /* 0x040fe20000410000 */
[----:B------:R-:W-:Y:S01]  /*19150*/  @P3 MUFU.RCP R0, R9 ;  /* 0x0000000900003308 */ /* 0x000fe20000001000 */
        /* <DEDUP_REMOVED lines=28> */
[----:B------:R-:W-:Y:S02]  /*19320*/  FMUL.FTZ R16, R2, R129 ;  /* 0x0000008102107220 */ /* 0x000fe40000410000 */
[C---:B---3--:R-:W-:Y:S01]  /*19330*/  FMUL.FTZ R182, R3.reuse, R182 ;  /* 0x000000b603b67220 */ /* 0x048fe20000410000 */
[----:B------:R-:W1:Y:S01]  /*19340*/  @P3 MUFU.LG2 R2, R9 ;  /* 0x0000000900023308 */ /* 0x000e620000000c00 */
        /* <DEDUP_REMOVED lines=12> */
[C---:B------:R-:W-:Y:S01]  /*19410*/  FMUL.FTZ R41, R3.reuse, R59 ;  /* 0x0000003b03297220 */ /* 0x040fe20000410000 */
[----:B------:R-:W-:Y:S01]  /*19420*/  MOV R59, 0xff800000 ;  /* 0xff800000003b7802 */ /* 0x000fe20000000f00 */
        /* <DEDUP_REMOVED lines=20> */
[----:B------:R-:W-:-:S02]  /*19570*/  @P0 FMUL.FTZ R6, R6, 0.69314718246459960938 ;  /* 0x3f31721806060820 */ /* 0x000fc40000410000 */
[----:B-----5:R-:W-:Y:S02]  /*19580*/  @P2 FMUL.FTZ R8, R8, 0.69314718246459960938 ;  /* 0x3f31721808082820 */ /* 0x020fe40000410000 */
[----:B------:R-:W-:Y:S02]  /*19590*/  @P0 FMUL.FTZ R3, R3, c[0x0][0x2d0] ;  /* 0x0000b40003030a20 */ /* 0x000fe40000410000 */
[----:B------:R-:W-:Y:S02]  /*195a0*/  @P2 FMUL.FTZ R5, R5, c[0x0][0x2d0] ;  /* 0x0000b40005052a20 */ /* 0x000fe40000410000 */
[----:B------:R-:W-:Y:S01]  /*195b0*/  @P0 FFMA.FTZ R73, R3, R173, R6 ;  /* 0x000000ad03490223 */ /* 0x000fe20000010006 */
[----:B------:R-:W-:Y:S01]  /*195c0*/  @P3 MOV R3, 0x3f317218 ;  /* 0x3f31721800033802 */ /* 0x000fe20000000f00 */
[----:B------:R-:W-:Y:S01]  /*195d0*/  @P1 FMUL.FTZ R7, R7, 0.69314718246459960938 ;  /* 0x3f31721807071820 */ /* 0x000fe20000410000 */
[----:B------:R-:W-:Y:S01]  /*195e0*/  PLOP3.LUT P0, PT, PT, PT, PT, 0x8, 0x0 ;  /* 0x000000000000781c */ /* 0x000fe20003f0e170 */
[----:B------:R-:W-:-:S02]  /*195f0*/  @P1 FMUL.FTZ R4, R4, c[0x0][0x2d0] ;  /* 0x0000b40004041a20 */ /* 0x000fc40000410000 */
[----:B-1----:R-:W-:Y:S02]  /*19600*/  @P3 FMUL.FTZ R2, R2, 0.69314718246459960938 ;  /* 0x3f31721802023820 */ /* 0x002fe40000410000 */
[----:B------:R-:W-:Y:S02]  /*19610*/  @P3 FMUL.FTZ R3, R3, c[0x0][0x2d0] ;  /* 0x0000b40003033a20 */ /* 0x000fe40000410000 */
[----:B------:R-:W-:Y:S02]  /*19620*/  @P2 FFMA.FTZ R69, R5, R172, R8 ;  /* 0x000000ac05452223 */ /* 0x000fe40000010008 */
[----:B------:R-:W-:Y:S02]  /*19630*/  @P1 FFMA.FTZ R71, R4, R174, R7 ;  /* 0x000000ae04471223 */ /* 0x000fe40000010007 */
        /* <DEDUP_REMOVED lines=33> */
.L_x_1162:
[----:B--2---:R-:W-:Y:S05]  /*19850*/  @P0 BRA `(.L_x_1256) ;  /* 0x00001c6000000947 */ /* 0x004fea0003800000 */
[----:B------:R-:W2:Y:S01]  /*19860*/  LDL R65, [R1+0xe0] ;  /* 0x0000e00001417983 */ /* 0x000ea20000100800 */
[----:B------:R-:W-:Y:S01]  /*19870*/  F2FP.BF16.PACK_AB R40, R40, R60 ;  /* 0x0000003c2828723e */ /* 0x000fe200000010ff */
[----:B------:R-:W-:Y:S01]  /*19880*/  WARPSYNC 0xffffffff ;  /* 0xffffffff00007948 */ /* 0x000fe20003800000 */
[----:B------:R-:W-:Y:S01]  /*19890*/  F2FP.BF16.PACK_AB R41, R41, R58 ;  /* 0x0000003a2929723e */ /* 0x000fe200000010ff */
[----:B------:R-:W3:Y:S01]  /*198a0*/  S2R R61, SR_TID.X ;  /* 0x00000000003d7919 */ /* 0x000ee20000002100 */
        /* <DEDUP_REMOVED lines=12> */
[----:B---3--:R-:W-:Y:S02]  /*19970*/  SHF.R.S32.HI R60, RZ, 0x1f, R61 ;  /* 0x0000001fff3c7819 */ /* 0x008fe4000001143d */
[----:B------:R-:W-:Y:S02]  /*19980*/  F2FP.BF16.PACK_AB R52, R52, R140 ;  /* 0x0000008c3434723e */ /* 0x000fe400000010ff */
[CC--:B------:R-:W-:Y:S02]  /*19990*/  LEA.HI R2, R60.reuse, R61.reuse, RZ, 0x2 ;  /* 0x0000003d3c027211 */ /* 0x0c0fe400078f10ff */
[----:B------:R-:W-:-:S02]  /*199a0*/  LEA.HI R58, R60, R61, RZ, 0x5 ;  /* 0x0000003d3c3a7211 */ /* 0x000fc400078f28ff */
[--C-:B------:R-:W-:Y:S02]  /*199b0*/  SHF.R.S32.HI R4, RZ, 0x2, R2.reuse ;  /* 0x00000002ff047819 */ /* 0x100fe40000011402 */
[----:B------:R-:W-:Y:S02]  /*199c0*/  SHF.R.S32.HI R0, RZ, 0x1f, R2 ;  /* 0x0000001fff007819 */ /* 0x000fe40000011402 */
[----:B-1----:R-:W-:Y:S02]  /*199d0*/  SHF.R.S32.HI R57, RZ, 0x5, R58 ;  /* 0x00000005ff397819 */ /* 0x002fe4000001143a */
        /* <DEDUP_REMOVED lines=148> */
[----:B------:R-:W-:Y:S01]  /*1a320*/  ISETP.NE.AND.EX P0, PT, RZ, c[0x0][0x50c], PT, P0 ;  /* 0x00014300ff007a0c */ /* 0x000fe20003f05300 */
[----:B------:R-:W-:-:S12]  /*1a330*/  IMAD.MOV.U32 R20, RZ, RZ, c[0x0][0x388] ;  /* 0x0000e200ff147624 */ /* 0x000fd800078e00ff */
[----:B------:R-:W-:-:S05]  /*1a340*/  @P0 IMAD.WIDE R2, R65, R2, c[0x0][0x508] ;  /* 0x0001420041020625 */ /* 0x000fca00078e0202 */
[----:B------:R3:W5:Y:S02]  /*1a350*/  @P0 LDG.E R20, [R2.64] ;  /* 0x0000000602140981 */ /* 0x000764000c1e1900 */
[----:B---3--:R-:W-:Y:S02]  /*1a360*/  CS2R R2, SRZ ;  /* 0x0000000000027805 */ /* 0x008fe4000001ff00 */
[--C-:B--2---:R-:W-:Y:S01]  /*1a370*/  @P1 SHF.R.S32.HI R3, RZ, 0x1f, R0.reuse ;  /* 0x0000001fff031819 */ /* 0x104fe20000011400 */
[----:B------:R-:W-:Y:S01]  /*1a380*/  @P1 IMAD.MOV.U32 R2, RZ, RZ, R0 ;  /* 0x000000ffff021224 */ /* 0x000fe200078e0000 */
[----:B------:R-:W-:Y:S05]  /*1a390*/  @P0 BRA `(.L_x_1257) ;  /* 0x0000004000000947 */ /* 0x000fea0003800000 */
[----:B-1----:R-:W-:Y:S05]  /*1a3a0*/  @!P1 BRA `(.L_x_1257) ;  /* 0x0000003000009947 */ /* 0x002fea0003800000 */
[----:B------:R1:W2:Y:S04]  /*1a3b0*/  LDG.E R0, [R4.64] ;  /* 0x0000000604007981 */ /* 0x0002a8000c1e1900 */
[----:B-1----:R-:W2:Y:S02]  /*1a3c0*/  LDG.E R4, [R4.64+0x4] ;  /* 0x0000040604047981 */ /* 0x002ea4000c1e1900 */
[----:B--2--5:R-:W-:-:S02]  /*1a3d0*/  IADD3 R20, -R0, R4, RZ ;  /* 0x0000000400147210 */ /* 0x024fc40007ffe1ff */
.L_x_1257:
[----:B-1----:R-:W-:Y:S01]  /*1a3e0*/  LOP3.LUT R0, R58, 0xffffffe0, RZ, 0xc0, !PT ;  /* 0xffffffe03a007812 */ /* 0x002fe200078ec0ff */
[----:B------:R-:W1:Y:S01]  /*1a3f0*/  S2R R11, SR_CTAID.Y ;  /* 0x00000000000b7919 */ /* 0x000e620000002600 */
[----:B------:R-:W-:Y:S01]  /*1a400*/  LEA.HI R4, R21, R21, RZ, 0x1 ;  /* 0x0000001515047211 */ /* 0x000fe200078f08ff */
[----:B-----5:R-:W-:Y:S01]  /*1a410*/  IMAD R20, R20, c[0x0][0x4e8], RZ ;  /* 0x00013a0014147a24 */ /* 0x020fe200078e02ff */
[----:B------:R-:W-:Y:S01]  /*1a420*/  SHF.R.S32.HI R6, RZ, 0x1f, R57 ;  /* 0x0000001fff067819 */ /* 0x000fe20000011439 */
[----:B------:R-:W-:Y:S01]  /*1a430*/  IMAD.IADD R0, R61, 0x1, -R0 ;  /* 0x000000013d007824 */ /* 0x000fe200078e0a00 */
[----:B------:R-:W-:Y:S01]  /*1a440*/  LOP3.LUT R5, R4, 0x1ffffffe, RZ, 0xc0, !PT ;  /* 0x1ffffffe04057812 */ /* 0x000fe200078ec0ff */
[----:B------:R-:W2:Y:S01]  /*1a450*/  S2R R80, SR_CTAID.X ;  /* 0x0000000000507919 */ /* 0x000ea20000002500 */
[----:B------:R-:W-:Y:S01]  /*1a460*/  LEA.HI R6, R6, R57, RZ, 0x2 ;  /* 0x0000003906067211 */ /* 0x000fe200078f10ff */
[----:B------:R-:W-:Y:S01]  /*1a470*/  IMAD.SHL.U32 R4, R4, 0x20, RZ ;  /* 0x0000002004047824 */ /* 0x000fe200078e00ff */
[----:B------:R-:W-:Y:S01]  /*1a480*/  SHF.R.S32.HI R7, RZ, 0x1f, R0 ;  /* 0x0000001fff077819 */ /* 0x000fe20000011400 */
[----:B------:R-:W-:Y:S01]  /*1a490*/  IMAD.IADD R8, R21, 0x1, -R5 ;  /* 0x0000000115087824 */ /* 0x000fe200078e0a05 */
[----:B------:R-:W-:Y:S01]  /*1a4a0*/  LOP3.LUT R5, R6, 0xffffffc, RZ, 0xc0, !PT ;  /* 0x0ffffffc06057812 */ /* 0x000fe200078ec0ff */
[----:B------:R-:W3:Y:S01]  /*1a4b0*/  S2R R10, SR_CTAID.Y ;  /* 0x00000000000a7919 */ /* 0x000ee20000002600 */
[----:B------:R-:W-:Y:S01]  /*1a4c0*/  LEA.HI R7, R7, R0, RZ, 0x2 ;  /* 0x0000000007077211 */ /* 0x000fe200078f10ff */
[----:B------:R-:W-:Y:S01]  /*1a4d0*/  BSSY B0, `(.L_x_1258) ;  /* 0x0000087000007945 */ /* 0x000fe20003800000 */
[----:B------:R-:W-:Y:S01]  /*1a4e0*/  LOP3.LUT R4, R4, 0xffffffc0, RZ, 0xc0, !PT ;  /* 0xffffffc004047812 */ /* 0x000fe200078ec0ff */
[----:B------:R-:W-:Y:S01]  /*1a4f0*/  IMAD.IADD R6, R57, 0x1, -R5 ;  /* 0x0000000139067824 */ /* 0x000fe200078e0a05 */
[----:B------:R-:W-:-:S02]  /*1a500*/  SHF.R.S32.HI R5, RZ, 0x2, R7 ;  /* 0x00000002ff057819 */ /* 0x000fc40000011407 */
[----:B------:R-:W-:Y:S01]  /*1a510*/  MOV R9, c[0x0][0x4e8] ;  /* 0x00013a0000097a02 */ /* 0x000fe20000000f00 */
[----:B------:R-:W-:Y:S01]  /*1a520*/  IMAD R7, R8, 0x8, R4 ;  /* 0x0000000808077824 */ /* 0x000fe200078e0204 */
[----:B------:R-:W-:Y:S01]  /*1a530*/  LOP3.LUT P0, RZ, R0, 0x3, RZ, 0xc0, !PT ;  /* 0x0000000300ff7812 */ /* 0x000fe2000780c0ff */
[----:B------:R-:W-:Y:S01]  /*1a540*/  IMAD R19, R6, 0x10, R5 ;  /* 0x0000001006137824 */ /* 0x000fe200078e0205 */
[----:B------:R-:W-:Y:S01]  /*1a550*/  ISETP.NE.AND P2, PT, R9, 0x1, PT ;  /* 0x000000010900780c */ /* 0x000fe20003f45270 */
[----:B------:R-:W-:Y:S01]  /*1a560*/  IMAD R0, R3, c[0x0][0x3a0], RZ ;  /* 0x0000e80003007a24 */ /* 0x000fe200078e02ff */
[----:B------:R-:W-:Y:S01]  /*1a570*/  SEL R18, R65, RZ, !P1 ;  /* 0x000000ff41127207 */ /* 0x000fe20004800000 */
[----:B-1----:R-:W-:Y:S01]  /*1a580*/  IMAD.WIDE.U32 R4, R11, c[0x0][0x490], R2 ;  /* 0x000124000b047a25 */ /* 0x002fe200078e0002 */
[----:B------:R-:W-:Y:S02]  /*1a590*/  IADD3 R6, R19, R7, RZ ;  /* 0x0000000713067210 */ /* 0x000fe40007ffe0ff */
[----:B------:R-:W-:Y:S01]  /*1a5a0*/  LEA.HI R23, R60, R61, RZ, 0x6 ;  /* 0x0000003d3c177211 */ /* 0x000fe200078f30ff */
[----:B------:R-:W-:-:S02]  /*1a5b0*/  IMAD R7, R2, c[0x0][0x3a4], R0 ;  /* 0x0000e90002077a24 */ /* 0x000fc400078e0200 */
[----:B------:R-:W-:-:S04]  /*1a5c0*/  IMAD.WIDE.U32 R2, R2, c[0x0][0x3a0], RZ ;  /* 0x0000e80002027a25 */ /* 0x000fc800078e00ff */
[----:B--2---:R-:W-:Y:S01]  /*1a5d0*/  IMAD R0, R80, 0x80, R6 ;  /* 0x0000008050007824 */ /* 0x004fe200078e0206 */
[----:B---3--:R-:W-:Y:S02]  /*1a5e0*/  SHF.R.S32.HI R13, RZ, 0x1f, R10 ;  /* 0x0000001fff0d7819 */ /* 0x008fe4000001140a */
[----:B------:R-:W-:Y:S01]  /*1a5f0*/  IADD3 R3, R3, R7, RZ ;  /* 0x0000000703037210 */ /* 0x000fe20007ffe0ff */
[----:B------:R-:W-:Y:S01]  /*1a600*/  @P2 IMAD.HI.U32 R7, R0, c[0x0][0x4ec], RZ ;  /* 0x00013b0000072a27 */ /* 0x000fe200078e00ff */
[----:B------:R-:W-:Y:S02]  /*1a610*/  LEA.HI R10, R60, R61, RZ, 0x3 ;  /* 0x0000003d3c0a7211 */ /* 0x000fe400078f18ff */
[----:B------:R-:W-:Y:S01]  /*1a620*/  SHF.R.S32.HI R6, RZ, 0x1f, R65 ;  /* 0x0000001fff067819 */ /* 0x000fe20000011441 */
[----:B------:R-:W-:Y:S01]  /*1a630*/  IMAD R8, R13, c[0x0][0x490], RZ ;  /* 0x000124000d087a24 */ /* 0x000fe200078e02ff */
[----:B------:R-:W-:Y:S01]  /*1a640*/  SHF.R.S32.HI R21, RZ, 0x3, R10 ;  /* 0x00000003ff157819 */ /* 0x000fe2000001140a */
[----:B------:R-:W-:Y:S01]  /*1a650*/  IMAD.MOV.U32 R9, RZ, RZ, R0 ;  /* 0x000000ffff097224 */ /* 0x000fe200078e0000 */
[----:B------:R-:W-:Y:S01]  /*1a660*/  @P2 SHF.R.U32.HI R9, RZ, c[0x0][0x4f0], R7 ;  /* 0x00013c00ff092a19 */ /* 0x000fe20000011607 */
[----:B------:R-:W-:Y:S01]  /*1a670*/  IMAD R8, R11, c[0x0][0x494], R8 ;  /* 0x000125000b087a24 */ /* 0x000fe200078e0208 */
[----:B------:R-:W-:Y:S01]  /*1a680*/  LOP3.LUT R12, R10, 0xfffffff8, RZ, 0xc0, !PT ;  /* 0xfffffff80a0c7812 */ /* 0x000fe200078ec0ff */
[----:B------:R-:W-:Y:S01]  /*1a690*/  IMAD R14, R13, c[0x0][0x3e8], RZ ;  /* 0x0000fa000d0e7a24 */ /* 0x000fe200078e02ff */
[----:B------:R-:W-:Y:S01]  /*1a6a0*/  SEL R15, R6, RZ, !P1 ;  /* 0x000000ff060f7207 */ /* 0x000fe20004800000 */
[----:B------:R-:W-:-:S02]  /*1a6b0*/  IMAD.MOV R10, RZ, RZ, -R9 ;  /* 0x000000ffff0a7224 */ /* 0x000fc400078e0a09 */
[----:B------:R-:W-:Y:S01]  /*1a6c0*/  IMAD.WIDE.U32 R6, R11, c[0x0][0x3e8], R2 ;  /* 0x0000fa000b067a25 */ /* 0x000fe200078e0002 */
[----:B------:R-:W-:-:S03]  /*1a6d0*/  SHF.L.U32 R2, R21, 0x6, RZ ;  /* 0x0000000615027819 */ /* 0x000fc600000006ff */
[----:B------:R-:W-:Y:S02]  /*1a6e0*/  IMAD.IADD R5, R5, 0x1, R8 ;  /* 0x0000000105057824 */ /* 0x000fe400078e0208 */
[----:B------:R-:W-:Y:S01]  /*1a6f0*/  IMAD R10, R10, c[0x0][0x4e8], R0 ;  /* 0x00013a000a0a7a24 */ /* 0x000fe200078e0200 */
[----:B------:R-:W-:Y:S01]  /*1a700*/  LOP3.LUT R0, R2, 0x1c0, RZ, 0xc0, !PT ;  /* 0x000001c002007812 */ /* 0x000fe200078ec0ff */
[----:B------:R-:W-:Y:S02]  /*1a710*/  IMAD.IADD R12, R61, 0x1, -R12 ;  /* 0x000000013d0c7824 */ /* 0x000fe400078e0a0c */
[----:B------:R-:W-:Y:S01]  /*1a720*/  IMAD R8, R15, c[0x0][0x498], RZ ;  /* 0x000126000f087a24 */ /* 0x000fe200078e02ff */
[----:B------:R-:W-:Y:S01]  /*1a730*/  SHF.R.U32.HI R13, RZ, 0x3, R0 ;  /* 0x00000003ff0d7819 */ /* 0x000fe20000011600 */
[----:B------:R-:W-:Y:S02]  /*1a740*/  IMAD R14, R11, c[0x0][0x3ec], R14 ;  /* 0x0000fb000b0e7a24 */ /* 0x000fe400078e020e */
        /* <DEDUP_REMOVED lines=95> */
.L_x_1259:
[----:B--234-:R-:W-:Y:S05]  /*1ad40*/  BSYNC B0 ;  /* 0x0000000000007941 */ /* 0x01cfea0003800000 */
.L_x_1258:
        /* <DEDUP_REMOVED lines=16> */
.L_x_1261:
[----:B------:R-:W-:Y:S05]  /*1ae50*/  BSYNC B0 ;  /* 0x0000000000007941 */ /* 0x000fea0003800000 */
.L_x_1260:
        /* <DEDUP_REMOVED lines=16> */
.L_x_1263:
[----:B------:R-:W-:Y:S05]  /*1af60*/  BSYNC B0 ;  /* 0x0000000000007941 */ /* 0x000fea0003800000 */
.L_x_1262:
        /* <DEDUP_REMOVED lines=16> */
.L_x_1265:
[----:B------:R-:W-:Y:S05]  /*1b070*/  BSYNC B0 ;  /* 0x0000000000007941 */ /* 0x000fea0003800000 */
.L_x_1264:
        /* <DEDUP_REMOVED lines=16> */
.L_x_1267:
[----:B------:R-:W-:Y:S05]  /*1b180*/  BSYNC B0 ;  /* 0x0000000000007941 */ /* 0x000fea0003800000 */
.L_x_1266:
        /* <DEDUP_REMOVED lines=16> */
.L_x_1269:
[----:B------:R-:W-:Y:S05]  /*1b290*/  BSYNC B0 ;  /* 0x0000000000007941 */ /* 0x000fea0003800000 */
.L_x_1268:
        /* <DEDUP_REMOVED lines=16> */
.L_x_1271:
[----:B------:R-:W-:Y:S05]  /*1b3a0*/  BSYNC B0 ;  /* 0x0000000000007941 */ /* 0x000fea0003800000 */
.L_x_1270:
        /* <DEDUP_REMOVED lines=17> */
.L_x_1256:
        /* <DEDUP_REMOVED lines=15> */
[----:B---3--:R-:W-:Y:S05]  /*1b5b0*/  @!P0 BRA `(.L_x_1272) ;  /* 0x0000003000008947 */ /* 0x008fea0003800000 */
[----:B------:R2:W3:Y:S04]  /*1b5c0*/  LDG.E R0, [R6.64] ;  /* 0x0000000606007981 */ /* 0x0004e8000c1e1900 */
[----:B--2---:R-:W3:Y:S02]  /*1b5d0*/  LDG.E R6, [R6.64+0x4] ;  /* 0x0000040606067981 */ /* 0x004ee4000c1e1900 */
[----:B---3-5:R-:W-:-:S02]  /*1b5e0*/  IADD3 R12, -R0, R6, RZ ;  /* 0x00000006000c7210 */ /* 0x028fc40007ffe1ff */
.L_x_1272:
[----:B---3--:R-:W2:Y:S01]  /*1b5f0*/  S2R R10, SR_TID.X ;  /* 0x00000000000a7919 */ /* 0x008ea20000002100 */
[----:B------:R-:W-:Y:S01]  /*1b600*/  SHF.R.S32.HI R0, RZ, 0x1f, R8 ;  /* 0x0000001fff007819 */ /* 0x000fe20000011408 */
[----:B------:R-:W-:Y:S01]  /*1b610*/  BSSY B0, `(.L_x_1273) ;  /* 0x0000029000007945 */ /* 0x000fe20003800000 */
[----:B------:R-:W-:Y:S01]  /*1b620*/  SEL R9, R8, RZ, !P0 ;  /* 0x000000ff08097207 */ /* 0x000fe20004000000 */
[----:B------:R-:W3:Y:S01]  /*1b630*/  S2R R2, SR_CTAID.Y ;  /* 0x0000000000027919 */ /* 0x000ee20000002600 */
[----:B------:R-:W-:-:S03]  /*1b640*/  SEL R11, R0, RZ, !P0 ;  /* 0x000000ff000b7207 */ /* 0x000fc60004000000 */
[----:B------:R-:W4:Y:S01]  /*1b650*/  S2R R14, SR_CTAID.Y ;  /* 0x00000000000e7919 */ /* 0x000f220000002600 */
[----:B--2---:R-:W-:Y:S02]  /*1b660*/  ISETP.GE.AND P1, PT, R10, 0x80, PT ;  /* 0x000000800a00780c */ /* 0x004fe40003f26270 */
[----:B---3--:R-:W-:-:S11]  /*1b670*/  SHF.R.S32.HI R15, RZ, 0x1f, R2 ;  /* 0x0000001fff0f7819 */ /* 0x008fd60000011402 */
[----:B------:R-:W-:Y:S05]  /*1b680*/  @P1 BRA `(.L_x_1274) ;  /* 0x0000021000001947 */ /* 0x000fea0003800000 */
[----:B----4-:R-:W2:Y:S01]  /*1b690*/  S2R R8, SR_CTAID.X ;  /* 0x0000000000087919 */ /* 0x010ea20000002500 */
[----:B-----5:R-:W-:Y:S01]  /*1b6a0*/  IMAD R0, R12, c[0x0][0x4e8], RZ ;  /* 0x00013a000c007a24 */ /* 0x020fe200078e02ff */
[----:B--2---:R-:W-:-:S04]  /*1b6b0*/  LEA R8, R8, R10, 0x7 ;  /* 0x0000000a08087211 */ /* 0x004fc800078e38ff */
        /* <DEDUP_REMOVED lines=30> */
.L_x_1274:
[----:B----4-:R-:W-:Y:S05]  /*1b8a0*/  BSYNC B0 ;  /* 0x0000000000007941 */ /* 0x010fea0003800000 */
.L_x_1273:
[----:B------:R-:W3:Y:S01]  /*1b8b0*/  S2R R13, SR_CTAID.X ;  /* 0x00000000000d7919 */ /* 0x000ee20000002500 */
[----:B--2---:R-:W-:Y:S01]  /*1b8c0*/  IMAD R0, R5, c[0x0][0x3a0], RZ ;  /* 0x0000e80005007a24 */ /* 0x004fe200078e02ff */
[----:B------:R-:W-:Y:S01]  /*1b8d0*/  SHF.R.S32.HI R5, RZ, 0x1f, R10 ;  /* 0x0000001fff057819 */ /* 0x000fe2000001140a */
[C---:B------:R-:W-:Y:S01]  /*1b8e0*/  IMAD.WIDE.U32 R2, R4.reuse, c[0x0][0x3a0], RZ ;  /* 0x0000e80004027a25 */ /* 0x040fe200078e00ff */
[----:B------:R-:W-:Y:S02]  /*1b8f0*/  MOV R6, c[0x0][0x4e8] ;  /* 0x00013a0000067a02 */ /* 0x000fe40000000f00 */
[----:B------:R-:W-:Y:S01]  /*1b900*/  LEA.HI R5, R5, R10, RZ, 0x3 ;  /* 0x0000000a05057211 */ /* 0x000fe200078f18ff */
[----:B------:R-:W-:Y:S01]  /*1b910*/  IMAD R0, R4, c[0x0][0x3a4], R0 ;  /* 0x0000e90004007a24 */ /* 0x000fe200078e0200 */
[----:B------:R-:W-:Y:S01]  /*1b920*/  ISETP.NE.AND P0, PT, R6, 0x1, PT ;  /* 0x000000010600780c */ /* 0x000fe20003f05270 */
[----:B------:R-:W-:Y:S01]  /*1b930*/  IMAD R6, R11, c[0x0][0x3f0], RZ ;  /* 0x0000fc000b067a24 */ /* 0x000fe200078e02ff */
[----:B------:R-:W-:-:S02]  /*1b940*/  LOP3.LUT R4, R5, 0xfffffff8, RZ, 0xc0, !PT ;  /* 0xfffffff805047812 */ /* 0x000fc400078ec0ff */
[----:B------:R-:W-:Y:S01]  /*1b950*/  IADD3 R3, R3, R0, RZ ;  /* 0x0000000003037210 */ /* 0x000fe20007ffe0ff */
[----:B------:R-:W-:Y:S01]  /*1b960*/  IMAD R0, R15, c[0x0][0x3e8], RZ ;  /* 0x0000fa000f007a24 */ /* 0x000fe200078e02ff */
[----:B------:R-:W-:Y:S01]  /*1b970*/  IADD3 R8, -R4, R10, RZ ;  /* 0x0000000a04087210 */ /* 0x000fe20007ffe1ff */
[----:B------:R-:W-:Y:S01]  /*1b980*/  IMAD R7, R9, c[0x0][0x3f4], R6 ;  /* 0x0000fd0009077a24 */ /* 0x000fe200078e0206 */
[----:B------:R-:W-:Y:S01]  /*1b990*/  SHF.R.S32.HI R10, RZ, 0x3, R5 ;  /* 0x00000003ff0a7819 */ /* 0x000fe20000011405 */
[C---:B------:R-:W-:Y:S02]  /*1b9a0*/  IMAD R0, R14.reuse, c[0x0][0x3ec], R0 ;  /* 0x0000fb000e007a24 */ /* 0x040fe400078e0200 */
[----:B------:R-:W-:-:S04]  /*1b9b0*/  IMAD.WIDE.U32 R2, R14, c[0x0][0x3e8], R2 ;  /* 0x0000fa000e027a25 */ /* 0x000fc800078e0002 */
[----:B------:R-:W-:Y:S01]  /*1b9c0*/  IMAD R4, R8, 0x10, R10 ;  /* 0x0000001008047824 */ /* 0x000fe200078e020a */
[----:B------:R-:W-:-:S04]  /*1b9d0*/  IADD3 R3, R0, R3, RZ ;  /* 0x0000000300037210 */ /* 0x000fc80007ffe0ff */
[----:B---3--:R-:W-:Y:S01]  /*1b9e0*/  LEA R4, R13, R4, 0x7 ;  /* 0x000000040d047211 */ /* 0x008fe200078e38ff */
[----:B------:R-:W-:-:S04]  /*1b9f0*/  IMAD.WIDE.U32 R2, R9, c[0x0][0x3f0], R2 ;  /* 0x0000fc0009027a25 */ /* 0x000fc800078e0002 */
[----:B------:R-:W-:Y:S01]  /*1ba00*/  @P0 IMAD.HI.U32 R5, R4, c[0x0][0x4ec], RZ ;  /* 0x00013b0004050a27 */ /* 0x000fe200078e00ff */
[----:B------:R-:W-:-:S03]  /*1ba10*/  IADD3 R3, R3, R7, RZ ;  /* 0x0000000703037210 */ /* 0x000fc60007ffe0ff */
[----:B------:R-:W-:Y:S01]  /*1ba20*/  IMAD.MOV.U32 R0, RZ, RZ, R4 ;  /* 0x000000ffff007224 */ /* 0x000fe200078e0004 */
[----:B------:R-:W-:-:S04]  /*1ba30*/  @P0 SHF.R.U32.HI R0, RZ, c[0x0][0x4f0], R5 ;  /* 0x00013c00ff000a19 */ /* 0x000fc80000011605 */
[C---:B------:R-:W-:Y:S01]  /*1ba40*/  IADD3 R5, -R0.reuse, RZ, RZ ;  /* 0x000000ff00057210 */ /* 0x040fe20007ffe1ff */
[----:B------:R-:W-:Y:S01]  /*1ba50*/  IMAD.WIDE.U32 R2, R0, c[0x0][0x3e0], R2 ;  /* 0x0000f80000027a25 */ /* 0x000fe200078e0002 */
[----:B------:R-:W-:-:S03]  /*1ba60*/  SHF.R.S32.HI R6, RZ, 0x1f, R0 ;  /* 0x0000001fff067819 */ /* 0x000fc60000011400 */
[----:B------:R-:W-:Y:S02]  /*1ba70*/  IMAD R5, R5, c[0x0][0x4e8], R4 ;  /* 0x00013a0005057a24 */ /* 0x000fe400078e0204 */
[----:B------:R-:W-:-:S03]  /*1ba80*/  IMAD R6, R6, c[0x0][0x3e0], RZ ;  /* 0x0000f80006067a24 */ /* 0x000fc600078e02ff */
[----:B------:R-:W-:Y:S01]  /*1ba90*/  SHF.R.S32.HI R4, RZ, 0x1f, R5 ;  /* 0x0000001fff047819 */ /* 0x000fe20000011405 */
[----:B------:R-:W-:Y:S01]  /*1baa0*/  IMAD R0, R0, c[0x0][0x3e4], R6 ;  /* 0x0000f90000007a24 */ /* 0x000fe200078e0206 */
[----:B------:R-:W-:Y:S02]  /*1bab0*/  SHF.L.U32 R6, R8, 0x3, RZ ;  /* 0x0000000308067819 */ /* 0x000fe400000006ff */
[----:B------:R-:W-:Y:S01]  /*1bac0*/  LEA R8, R13, R10, 0x7 ;  /* 0x0000000a0d087211 */ /* 0x000fe200078e38ff */
[----:B------:R-:W-:Y:S01]  /*1bad0*/  IMAD.IADD R3, R3, 0x1, R0 ;  /* 0x0000000103037824 */ /* 0x000fe200078e0200 */
[----:B------:R-:W-:Y:S01]  /*1bae0*/  IADD3 R7, R6, 0x40, RZ ;  /* 0x0000004006077810 */ /* 0x000fe20007ffe0ff */
[----:B------:R-:W-:Y:S02]  /*1baf0*/  IMAD R0, R4, c[0x0][0x3d8], RZ ;  /* 0x0000f60004007a24 */ /* 0x000fe400078e02ff */
[----:B------:R-:W-:-:S04]  /*1bb00*/  IMAD.WIDE.U32 R2, R5, c[0x0][0x3d8], R2 ;  /* 0x0000f60005027a25 */ /* 0x000fc800078e0002 */
[----:B------:R-:W-:Y:S01]  /*1bb10*/  IMAD R0, R5, c[0x0][0x3dc], R0 ;  /* 0x0000f70005007a24 */ /* 0x000fe200078e0200 */
[----:B------:R-:W-:-:S04]  /*1bb20*/  LEA R11, P0, R2, c[0x0][0x380], 0x1 ;  /* 0x0000e000020b7a11 */ /* 0x000fc800078008ff */
[----:B------:R-:W-:-:S04]  /*1bb30*/  IADD3 R0, R3, R0, RZ ;  /* 0x0000000003007210 */ /* 0x000fc80007ffe0ff */
[----:B------:R-:W-:Y:S01]  /*1bb40*/  LEA.HI.X R9, R2, c[0x0][0x384], R0, 0x1, P0 ;  /* 0x0000e10002097a11 */ /* 0x000fe200000f0c00 */
[----:B------:R-:W-:Y:S05]  /*1bb50*/  BRA.DIV ~URZ, `(.L_x_1275) ;  /* 0x000013b27f007947 */ /* 0x000fea000b800000 */
[----:B------:R2:W3:Y:S02]  /*1bb60*/  SHFL.IDX PT, R0, R9, RZ, 0x181f ;  /* 0x00181fff09007589 */ /* 0x0004e400000e0000 */
.L_x_1315:
[----:B------:R-:W-:Y:S05]  /*1bb70*/  BRA.DIV ~URZ, `(.L_x_1276) ;  /* 0x000014127f007947 */ /* 0x000fea000b800000 */
[----:B------:R4:W1:Y:S02]  /*1bb80*/  SHFL.IDX PT, R2, R11, RZ, 0x181f ;  /* 0x00181fff0b027589 */ /* 0x00086400000e0000 */
.L_x_1316:
[----:B-----5:R-:W-:Y:S01]  /*1bb90*/  IMAD R10, R12, c[0x0][0x4e8], RZ ;  /* 0x00013a000c0a7a24 */ /* 0x020fe200078e02ff */
[----:B------:R-:W-:Y:S01]  /*1bba0*/  BSSY B0, `(.L_x_1277) ;  /* 0x000000d000007945 */ /* 0x000fe20003800000 */
[----:B---3--:R-:W-:-:S03]  /*1bbb0*/  MOV R3, R0 ;  /* 0x0000000000037202 */ /* 0x008fc60000000f00 */
[----:B------:R-:W-:-:S13]  /*1bbc0*/  ISETP.GE.AND P0, PT, R8, R10, PT ;  /* 0x0000000a0800720c */ /* 0x000fda0003f06270 */
[----:B------:R-:W-:Y:S05]  /*1bbd0*/  @P0 BRA `(.L_x_1278) ;  /* 0x0000009000000947 */ /* 0x000fea0003800000 */
[----:B------:R-:W-:Y:S02]  /*1bbe0*/  ISETP.GE.AND P0, PT, R7, c[0x0][0x3c8], PT ;  /* 0x0000f20007007a0c */ /* 0x000fe40003f06270 */
[----:B------:R-:W-:-:S11]  /*1bbf0*/  ISETP.GE.AND P1, PT, R6, c[0x0][0x3c8], PT ;  /* 0x0000f20006007a0c */ /* 0x000fd60003f26270 */
[----:B------:R-:W-:Y:S02]  /*1bc00*/  @!P0 SHF.R.S32.HI R0, RZ, 0x1f, R7 ;  /* 0x0000001fff008819 */ /* 0x000fe40000011407 */
[----:B-1----:R-:W-:Y:S02]  /*1bc10*/  @!P1 IMAD.WIDE R4, R6, 0x2, R2 ;  /* 0x0000000206049825 */ /* 0x002fe400078e0202 */
[----:B------:R-:W-:-:S03]  /*1bc20*/  @!P0 LEA.HI R0, R0, R7, RZ, 0x3 ;  /* 0x0000000700008211 */ /* 0x000fc600078f18ff */
[----:B------:R1:W-:Y:S01]  /*1bc30*/  @!P1 ST.E.128 [R4.64], RZ ;  /* 0x000000ff04009985 */ /* 0x0003e2000c101d06 */
[----:B------:R-:W-:-:S05]  /*1bc40*/  @!P0 LOP3.LUT R0, R0, 0xfffffff8, RZ, 0xc0, !PT ;  /* 0xfffffff800008812 */ /* 0x000fca00078ec0ff */
[----:B------:R-:W-:-:S05]  /*1bc50*/  @!P0 IMAD.WIDE R2, R0, 0x2, R2 ;  /* 0x0000000200028825 */ /* 0x000fca00078e0202 */
[----:B------:R1:W-:Y:S02]  /*1bc60*/  @!P0 ST.E.128 [R2.64], RZ ;  /* 0x000000ff02008985 */ /* 0x0003e4000c101d06 */
.L_x_1278:
[----:B------:R-:W-:Y:S05]  /*1bc70*/  BSYNC B0 ;  /* 0x0000000000007941 */ /* 0x000fea0003800000 */
.L_x_1277:
[----:B------:R-:W-:Y:S05]  /*1bc80*/  BRA.DIV ~URZ, `(.L_x_1279) ;  /* 0x000013827f007947 */ /* 0x000fea000b800000 */
[----:B------:R3:W2:Y:S04]  /*1bc90*/  SHFL.IDX PT, R0, R9, 0x1, 0x181f ;  /* 0x00381f0009007f89 */ /* 0x0006a800000e0000 */
[----:B-1----:R3:W1:Y:S02]  /*1bca0*/  SHFL.IDX PT, R2, R11, 0x1, 0x181f ;  /* 0x00381f000b027f89 */ /* 0x00266400000e0000 */
.L_x_1317:
[----:B------:R-:W-:Y:S01]  /*1bcb0*/  IADD3 R3, R8, 0x10, RZ ;  /* 0x0000001008037810 */ /* 0x000fe20007ffe0ff */
[----:B------:R-:W-:Y:S03]  /*1bcc0*/  BSSY B0, `(.L_x_1280) ;  /* 0x000000d000007945 */ /* 0x000fe60003800000 */
[----:B------:R-:W-:Y:S01]  /*1bcd0*/  ISETP.GE.AND P0, PT, R3, R10, PT ;  /* 0x0000000a0300720c */ /* 0x000fe20003f06270 */
[----:B--2---:R-:W-:-:S12]  /*1bce0*/  IMAD.MOV.U32 R3, RZ, RZ, R0 ;  /* 0x000000ffff037224 */ /* 0x004fd800078e0000 */
        /* <DEDUP_REMOVED lines=10> */
.L_x_1281:
[----:B------:R-:W-:Y:S05]  /*1bd90*/  BSYNC B0 ;  /* 0x0000000000007941 */ /* 0x000fea0003800000 */
.L_x_1280:
[----:B------:R-:W-:Y:S05]  /*1bda0*/  BRA.DIV ~URZ, `(.L_x_1282) ;  /* 0x000013527f007947 */ /* 0x000fea000b800000 */
[----:B------:R2:W3:Y:S02]  /*1bdb0*/  SHFL.IDX PT, R0, R9, 0x2, 0x181f ;  /* 0x00581f0009007f89 */ /* 0x0004e400000e0000 */
.L_x_1318:
[----:B------:R-:W-:Y:S05]  /*1bdc0*/  BRA.DIV ~URZ, `(.L_x_1283) ;  /* 0x000013b27f007947 */ /* 0x000fea000b800000 */
[----:B-1----:R1:W2:Y:S02]  /*1bdd0*/  SHFL.IDX PT, R2, R11, 0x2, 0x181f ;  /* 0x00581f000b027f89 */ /* 0x0022a400000e0000 */
.L_x_1319:
[----:B------:R-:W-:Y:S01]  /*1bde0*/  IADD3 R3, R8, 0x20, RZ ;  /* 0x0000002008037810 */ /* 0x000fe20007ffe0ff */
[----:B------:R-:W-:Y:S03]  /*1bdf0*/  BSSY B0, `(.L_x_1284) ;  /* 0x000000d000007945 */ /* 0x000fe60003800000 */
[----:B------:R-:W-:Y:S01]  /*1be00*/  ISETP.GE.AND P0, PT, R3, R10, PT ;  /* 0x0000000a0300720c */ /* 0x000fe20003f06270 */
[----:B---3--:R-:W-:-:S12]  /*1be10*/  IMAD.MOV.U32 R3, RZ, RZ, R0 ;  /* 0x000000ffff037224 */ /* 0x008fd800078e0000 */
[----:B------:R-:W-:Y:S05]  /*1be20*/  @P0 BRA `(.L_x_1285) ;  /* 0x0000009000000947 */ /* 0x000fea0003800000 */
[----:B------:R-:W-:Y:S02]  /*1be30*/  ISETP.GE.AND P0, PT, R7, c[0x0][0x3c8], PT ;  /* 0x0000f20007007a0c */ /* 0x000fe40003f06270 */
[----:B------:R-:W-:-:S11]  /*1be40*/  ISETP.GE.AND P1, PT, R6, c[0x0][0x3c8], PT ;  /* 0x0000f20006007a0c */ /* 0x000fd60003f26270 */
[----:B------:R-:W-:Y:S02]  /*1be50*/  @!P0 SHF.R.S32.HI R0, RZ, 0x1f, R7 ;  /* 0x0000001fff008819 */ /* 0x000fe40000011407 */
[----:B--2---:R-:W-:Y:S02]  /*1be60*/  @!P1 IMAD.WIDE R4, R6, 0x2, R2 ;  /* 0x0000000206049825 */ /* 0x004fe400078e0202 */
[----:B------:R-:W-:-:S03]  /*1be70*/  @!P0 LEA.HI R0, R0, R7, RZ, 0x3 ;  /* 0x0000000700008211 */ /* 0x000fc600078f18ff */
[----:B------:R2:W-:Y:S01]  /*1be80*/  @!P1 ST.E.128 [R4.64], RZ ;  /* 0x000000ff04009985 */ /* 0x0005e2000c101d06 */
[----:B------:R-:W-:-:S05]  /*1be90*/  @!P0 LOP3.LUT R0, R0, 0xfffffff8, RZ, 0xc0, !PT ;  /* 0xfffffff800008812 */ /* 0x000fca00078ec0ff */
[----:B------:R-:W-:-:S05]  /*1bea0*/  @!P0 IMAD.WIDE R2, R0, 0x2, R2 ;  /* 0x0000000200028825 */ /* 0x000fca00078e0202 */
[----:B------:R2:W-:Y:S02]  /*1beb0*/  @!P0 ST.E.128 [R2.64], RZ ;  /* 0x000000ff02008985 */ /* 0x0005e4000c101d06 */
.L_x_1285:
[----:B------:R-:W-:Y:S05]  /*1bec0*/  BSYNC B0 ;  /* 0x0000000000007941 */ /* 0x000fea0003800000 */
.L_x_1284:
[----:B------:R-:W-:Y:S05]  /*1bed0*/  BRA.DIV ~URZ, `(.L_x_1286) ;  /* 0x000013227f007947 */ /* 0x000fea000b800000 */
[----:B------:R3:W1:Y:S04]  /*1bee0*/  SHFL.IDX PT, R0, R9, 0x3, 0x181f ;  /* 0x00781f0009007f89 */ /* 0x00066800000e0000 */
[----:B--2---:R3:W2:Y:S02]  /*1bef0*/  SHFL.IDX PT, R2, R11, 0x3, 0x181f ;  /* 0x00781f000b027f89 */ /* 0x0046a400000e0000 */
.L_x_1320:
[----:B------:R-:W-:Y:S01]  /*1bf00*/  IADD3 R3, R8, 0x30, RZ ;  /* 0x0000003008037810 */ /* 0x000fe20007ffe0ff */
[----:B------:R-:W-:Y:S03]  /*1bf10*/  BSSY B0, `(.L_x_1287) ;  /* 0x000000d000007945 */ /* 0x000fe60003800000 */
[----:B------:R-:W-:Y:S01]  /*1bf20*/  ISETP.GE.AND P0, PT, R3, R10, PT ;  /* 0x0000000a0300720c */ /* 0x000fe20003f06270 */
[----:B-1----:R-:W-:-:S12]  /*1bf30*/  IMAD.MOV.U32 R3, RZ, RZ, R0 ;  /* 0x000000ffff037224 */ /* 0x002fd800078e0000 */
        /* <DEDUP_REMOVED lines=10> */
.L_x_1288:
[----:B------:R-:W-:Y:S05]  /*1bfe0*/  BSYNC B0 ;  /* 0x0000000000007941 */ /* 0x000fea0003800000 */
.L_x_1287:
[----:B------:R-:W-:Y:S05]  /*1bff0*/  BRA.DIV ~URZ, `(.L_x_1289) ;  /* 0x000012f27f007947 */ /* 0x000fea000b800000 */
[----:B------:R1:W3:Y:S02]  /*1c000*/  SHFL.IDX PT, R0, R9, 0x4, 0x181f ;  /* 0x00981f0009007f89 */ /* 0x0002e400000e0000 */
.L_x_1321:
[----:B------:R-:W-:Y:S05]  /*1c010*/  BRA.DIV ~URZ, `(.L_x_1290) ;  /* 0x000013527f007947 */ /* 0x000fea000b800000 */
[----:B-12---:R1:W2:Y:S02]  /*1c020*/  SHFL.IDX PT, R2, R11, 0x4, 0x181f ;  /* 0x00981f000b027f89 */ /* 0x0062a400000e0000 */
.L_x_1322:
        /* <DEDUP_REMOVED lines=14> */
.L_x_1292:
[----:B------:R-:W-:Y:S05]  /*1c110*/  BSYNC B0 ;  /* 0x0000000000007941 */ /* 0x000fea0003800000 */
.L_x_1291:
[----:B------:R-:W-:Y:S05]  /*1c120*/  BRA.DIV ~URZ, `(.L_x_1293) ;  /* 0x000012c27f007947 */ /* 0x000fea000b800000 */
[----:B------:R3:W1:Y:S04]  /*1c130*/  SHFL.IDX PT, R0, R9, 0x5, 0x181f ;  /* 0x00b81f0009007f89 */ /* 0x00066800000e0000 */
[----:B--2---:R3:W2:Y:S02]  /*1c140*/  SHFL.IDX PT, R2, R11, 0x5, 0x181f ;  /* 0x00b81f000b027f89 */ /* 0x0046a400000e0000 */
.L_x_1323:
        /* <DEDUP_REMOVED lines=14> */
.L_x_1295:
[----:B------:R-:W-:Y:S05]  /*1c230*/  BSYNC B0 ;  /* 0x0000000000007941 */ /* 0x000fea0003800000 */
.L_x_1294:
[----:B------:R-:W-:Y:S05]  /*1c240*/  BRA.DIV ~URZ, `(.L_x_1296) ;  /* 0x000012927f007947 */ /* 0x000fea000b800000 */
[----:B------:R1:W3:Y:S02]  /*1c250*/  SHFL.IDX PT, R0, R9, 0x6, 0x181f ;  /* 0x00d81f0009007f89 */ /* 0x0002e400000e0000 */
.L_x_1324:
[----:B------:R-:W-:Y:S05]  /*1c260*/  BRA.DIV ~URZ, `(.L_x_1297) ;  /* 0x000012f27f007947 */ /* 0x000fea000b800000 */
[----:B-12---:R1:W2:Y:S02]  /*1c270*/  SHFL.IDX PT, R2, R11, 0x6, 0x181f ;  /* 0x00d81f000b027f89 */ /* 0x0062a400000e0000 */
.L_x_1325:
        /* <DEDUP_REMOVED lines=14> */
.L_x_1299:
[----:B------:R-:W-:Y:S05]  /*1c360*/  BSYNC B0 ;  /* 0x0000000000007941 */ /* 0x000fea0003800000 */
.L_x_1298:
[----:B------:R-:W-:Y:S05]  /*1c370*/  BRA.DIV ~URZ, `(.L_x_1300) ;  /* 0x000012627f007947 */ /* 0x000fea000b800000 */
[----:B------:R3:W1:Y:S04]  /*1c380*/  SHFL.IDX PT, R0, R9, 0x7, 0x181f ;  /* 0x00f81f0009007f89 */ /* 0x00066800000e0000 */
[----:B--2---:R3:W2:Y:S02]  /*1c390*/  SHFL.IDX PT, R2, R11, 0x7, 0x181f ;  /* 0x00f81f000b027f89 */ /* 0x0046a400000e0000 */
.L_x_1326:
[----:B------:R-:W-:-:S04]  /*1c3a0*/  IADD3 R3, R8, 0x70, RZ ;  /* 0x0000007008037810 */ /* 0x000fc80007ffe0ff */
[----:B------:R-:W-:Y:S01]  /*1c3b0*/  ISETP.GE.AND P0, PT, R3, R10, PT ;  /* 0x0000000a0300720c */ /* 0x000fe20003f06270 */
[----:B-1----:R-:W-:-:S12]  /*1c3c0*/  IMAD.MOV.U32 R3, RZ, RZ, R0 ;  /* 0x000000ffff037224 */ /* 0x002fd800078e0000 */
[----:B------:R-:W-:Y:S05]  /*1c3d0*/  @P0 EXIT ;  /* 0x000000000000094d */ /* 0x000fea0003800000 */
[----:B------:R-:W-:-:S13]  /*1c3e0*/  ISETP.GE.AND P0, PT, R6, c[0x0][0x3c8], PT ;  /* 0x0000f20006007a0c */ /* 0x000fda0003f06270 */
[----:B--2---:R-:W-:-:S05]  /*1c3f0*/  @!P0 IMAD.WIDE R4, R6, 0x2, R2 ;  /* 0x0000000206048825 */ /* 0x004fca00078e0202 */
        /* <DEDUP_REMOVED lines=9> */
.L_x_1163:
[----:B------:R-:W-:Y:S01]  /*1c490*/  IMAD.MOV.U32 R106, RZ, RZ, R17 ;  /* 0x000000ffff6a7224 */ /* 0x000fe200078e0011 */
[----:B------:R-:W-:Y:S01]  /*1c4a0*/  MOV R133, 0x181f ;  /* 0x0000181f00857802 */ /* 0x000fe20000000f00 */
[----:B-1----:R-:W-:Y:S01]  /*1c4b0*/  IMAD.MOV.U32 R3, RZ, RZ, RZ ;  /* 0x000000ffff037224 */ /* 0x002fe200078e00ff */
[----:B------:R-:W-:Y:S02]  /*1c4c0*/  MOV R132, 0xffffffff ;  /* 0xffffffff00847802 */ /* 0x000fe40000000f00 */
[----:B------:R-:W-:Y:S02]  /*1c4d0*/  MOV R2, 0x1c4f0 ;  /* 0x0001c4f000027802 */ /* 0x000fe40000000f00 */
[----:B------:R-:W-:Y:S05]  /*1c4e0*/  CALL.REL.NOINC `($__internal_3_$__cuda_sm70_shflsync_idx_p) ;  /* 0x0000d27000007944 */ /* 0x000fea0003c00000 */
[----:B------:R-:W-:Y:S01]  /*1c4f0*/  MOV R7, R105 ;  /* 0x0000006900077202 */ /* 0x000fe20000000f00 */
[----:B------:R-:W-:Y:S05]  /*1c500*/  BRA `(.L_x_1301) ;  /* 0xfffeb03000007947 */ /* 0x000fea000383ffff */
.L_x_1164:
[----:B------:R-:W-:Y:S01]  /*1c510*/  IMAD.MOV.U32 R106, RZ, RZ, R16 ;  /* 0x000000ffff6a7224 */ /* 0x000fe200078e0010 */
[----:B------:R-:W-:Y:S01]  /*1c520*/  MOV R133, 0x181f ;  /* 0x0000181f00857802 */ /* 0x000fe20000000f00 */
[----:B-1----:R-:W-:Y:S01]  /*1c530*/  IMAD.MOV.U32 R3, RZ, RZ, RZ ;  /* 0x000000ffff037224 */ /* 0x002fe200078e00ff */
[----:B------:R-:W-:-:S02]  /*1c540*/  MOV R132, 0xffffffff ;  /* 0xffffffff00847802 */ /* 0x000fc40000000f00 */
[----:B------:R-:W-:Y:S02]  /*1c550*/  MOV R2, 0x1c570 ;  /* 0x0001c57000027802 */ /* 0x000fe40000000f00 */
[----:B--23--:R-:W-:Y:S05]  /*1c560*/  CALL.REL.NOINC `($__internal_3_$__cuda_sm70_shflsync_idx_p) ;  /* 0x0000d1f000007944 */ /* 0x00cfea0003c00000 */
[----:B------:R-:W-:Y:S01]  /*1c570*/  MOV R0, R105 ;  /* 0x0000006900007202 */ /* 0x000fe20000000f00 */
[----:B------:R-:W-:Y:S05]  /*1c580*/  BRA `(.L_x_1302) ;  /* 0xfffeafd000007947 */ /* 0x000fea000383ffff */
.L_x_1167:
[----:B------:R-:W-:Y:S01]  /*1c590*/  IMAD.MOV.U32 R106, RZ, RZ, R17 ;  /* 0x000000ffff6a7224 */ /* 0x000fe200078e0011 */
[----:B------:R-:W-:Y:S01]  /*1c5a0*/  MOV R133, 0x181f ;  /* 0x0000181f00857802 */ /* 0x000fe20000000f00 */
[----:B-1----:R-:W-:Y:S01]  /*1c5b0*/  IMAD.MOV.U32 R3, RZ, RZ, 0x1 ;  /* 0x00000001ff037424 */ /* 0x002fe200078e00ff */
[----:B------:R-:W-:Y:S02]  /*1c5c0*/  MOV R132, 0xffffffff ;  /* 0xffffffff00847802 */ /* 0x000fe40000000f00 */
[----:B------:R-:W-:Y:S02]  /*1c5d0*/  MOV R2, 0x1c5f0 ;  /* 0x0001c5f000027802 */ /* 0x000fe40000000f00 */
[----:B--234-:R-:W-:Y:S05]  /*1c5e0*/  CALL.REL.NOINC `($__internal_3_$__cuda_sm70_shflsync_idx_p) ;  /* 0x0000d17000007944 */ /* 0x01cfea0003c00000 */
[----:B------:R-:W-:Y:S01]  /*1c5f0*/  IMAD.MOV.U32 R7, RZ, RZ, R105 ;  /* 0x000000ffff077224 */ /* 0x000fe200078e0069 */
[----:B------:R-:W-:Y:S01]  /*1c600*/  MOV R106, R16 ;  /* 0x00000010006a7202 */ /* 0x000fe20000000f00 */
[----:B------:R-:W-:Y:S01]  /*1c610*/  IMAD.MOV.U32 R3, RZ, RZ, 0x1 ;  /* 0x00000001ff037424 */ /* 0x000fe200078e00ff */
[----:B------:R-:W-:Y:S01]  /*1c620*/  MOV R133, 0x181f ;  /* 0x0000181f00857802 */ /* 0x000fe20000000f00 */
[----:B------:R-:W-:Y:S01]  /*1c630*/  IMAD.MOV.U32 R132, RZ, RZ, -0x1 ;  /* 0xffffffffff847424 */ /* 0x000fe200078e00ff */
[----:B------:R-:W-:-:S02]  /*1c640*/  MOV R2, 0x1c660 ;  /* 0x0001c66000027802 */ /* 0x000fc40000000f00 */
[----:B------:R-:W-:Y:S05]  /*1c650*/  CALL.REL.NOINC `($__internal_3_$__cuda_sm70_shflsync_idx_p) ;  /* 0x0000d10000007944 */ /* 0x000fea0003c00000 */
[----:B------:R-:W-:Y:S01]  /*1c660*/  MOV R0, R105 ;  /* 0x0000006900007202 */ /* 0x000fe20000000f00 */
[----:B------:R-:W-:Y:S05]  /*1c670*/  BRA `(.L_x_1303) ;  /* 0xfffeb08000007947 */ /* 0x000fea000383ffff */
.L_x_1170:
[----:B------:R-:W-:Y:S01]  /*1c680*/  IMAD.MOV.U32 R106, RZ, RZ, R17 ;  /* 0x000000ffff6a7224 */ /* 0x000fe200078e0011 */
[----:B------:R-:W-:Y:S01]  /*1c690*/  MOV R133, 0x181f ;  /* 0x0000181f00857802 */ /* 0x000fe20000000f00 */
[----:B-1----:R-:W-:Y:S01]  /*1c6a0*/  IMAD.MOV.U32 R3, RZ, RZ, 0x2 ;  /* 0x00000002ff037424 */ /* 0x002fe200078e00ff */
[----:B------:R-:W-:-:S02]  /*1c6b0*/  MOV R132, 0xffffffff ;  /* 0xffffffff00847802 */ /* 0x000fc40000000f00 */
[----:B------:R-:W-:Y:S02]  /*1c6c0*/  MOV R2, 0x1c6e0 ;  /* 0x0001c6e000027802 */ /* 0x000fe40000000f00 */
[----:B--234-:R-:W-:Y:S05]  /*1c6d0*/  CALL.REL.NOINC `($__internal_3_$__cuda_sm70_shflsync_idx_p) ;  /* 0x0000d08000007944 */ /* 0x01cfea0003c00000 */
[----:B------:R-:W-:Y:S01]  /*1c6e0*/  MOV R7, R105 ;  /* 0x0000006900077202 */ /* 0x000fe20000000f00 */
[----:B------:R-:W-:Y:S05]  /*1c6f0*/  BRA `(.L_x_1304) ;  /* 0xfffeb18000007947 */ /* 0x000fea000383ffff */
.L_x_1171:
[----:B------:R-:W-:Y:S01]  /*1c700*/  IMAD.MOV.U32 R106, RZ, RZ, R16 ;  /* 0x000000ffff6a7224 */ /* 0x000fe200078e0010 */
[----:B------:R-:W-:Y:S01]  /*1c710*/  MOV R133, 0x181f ;  /* 0x0000181f00857802 */ /* 0x000fe20000000f00 */
[----:B-1----:R-:W-:Y:S01]  /*1c720*/  IMAD.MOV.U32 R3, RZ, RZ, 0x2 ;  /* 0x00000002ff037424 */ /* 0x002fe200078e00ff */
[----:B------:R-:W-:Y:S02]  /*1c730*/  MOV R132, 0xffffffff ;  /* 0xffffffff00847802 */ /* 0x000fe40000000f00 */
[----:B------:R-:W-:Y:S02]  /*1c740*/  MOV R2, 0x1c760 ;  /* 0x0001c76000027802 */ /* 0x000fe40000000f00 */
[----:B--234-:R-:W-:Y:S05]  /*1c750*/  CALL.REL.NOINC `($__internal_3_$__cuda_sm70_shflsync_idx_p) ;  /* 0x0000d00000007944 */ /* 0x01cfea0003c00000 */
[----:B------:R-:W-:Y:S01]  /*1c760*/  MOV R0, R105 ;  /* 0x0000006900007202 */ /* 0x000fe20000000f00 */
[----:B------:R-:W-:Y:S05]  /*1c770*/  BRA `(.L_x_1305) ;  /* 0xfffeb12000007947 */ /* 0x000fea000383ffff */
.L_x_1174:
[----:B------:R-:W-:Y:S01]  /*1c780*/  IMAD.MOV.U32 R106, RZ, RZ, R17 ;  /* 0x000000ffff6a7224 */ /* 0x000fe200078e0011 */
[----:B------:R-:W-:Y:S01]  /*1c790*/  MOV R133, 0x181f ;  /* 0x0000181f00857802 */ /* 0x000fe20000000f00 */
[----:B--2---:R-:W-:Y:S01]  /*1c7a0*/  IMAD.MOV.U32 R3, RZ, RZ, 0x3 ;  /* 0x00000003ff037424 */ /* 0x004fe200078e00ff */
[----:B------:R-:W-:-:S02]  /*1c7b0*/  MOV R132, 0xffffffff ;  /* 0xffffffff00847802 */ /* 0x000fc40000000f00 */
[----:B------:R-:W-:Y:S02]  /*1c7c0*/  MOV R2, 0x1c7e0 ;  /* 0x0001c7e000027802 */ /* 0x000fe40000000f00 */
[----:B-1-34-:R-:W-:Y:S05]  /*1c7d0*/  CALL.REL.NOINC `($__internal_3_$__cuda_sm70_shflsync_idx_p) ;  /* 0x0000cf8000007944 */ /* 0x01afea0003c00000 */
[----:B------:R-:W-:Y:S01]  /*1c7e0*/  IMAD.MOV.U32 R7, RZ, RZ, R105 ;  /* 0x000000ffff077224 */ /* 0x000fe200078e0069 */
[----:B------:R-:W-:Y:S01]  /*1c7f0*/  MOV R106, R16 ;  /* 0x00000010006a7202 */ /* 0x000fe20000000f00 */
[----:B------:R-:W-:Y:S01]  /*1c800*/  IMAD.MOV.U32 R3, RZ, RZ, 0x3 ;  /* 0x00000003ff037424 */ /* 0x000fe200078e00ff */
[----:B------:R-:W-:Y:S01]  /*1c810*/  MOV R133, 0x181f ;  /* 0x0000181f00857802 */ /* 0x000fe20000000f00 */
[----:B------:R-:W-:Y:S01]  /*1c820*/  IMAD.MOV.U32 R132, RZ, RZ, -0x1 ;  /* 0xffffffffff847424 */ /* 0x000fe200078e00ff */
[----:B------:R-:W-:Y:S02]  /*1c830*/  MOV R2, 0x1c850 ;  /* 0x0001c85000027802 */ /* 0x000fe40000000f00 */
[----:B------:R-:W-:Y:S05]  /*1c840*/  CALL.REL.NOINC `($__internal_3_$__cuda_sm70_shflsync_idx_p) ;  /* 0x0000cf1000007944 */ /* 0x000fea0003c00000 */
[----:B------:R-:W-:Y:S01]  /*1c850*/  MOV R0, R105 ;  /* 0x0000006900007202 */ /* 0x000fe20000000f00 */
[----:B------:R-:W-:Y:S05]  /*1c860*/  BRA `(.L_x_1306) ;  /* 0xfffeb1c000007947 */ /* 0x000fea000383ffff */
.L_x_1177:
[----:B------:R-:W-:Y:S01]  /*1c870*/  IMAD.MOV.U32 R106, RZ, RZ, R17 ;  /* 0x000000ffff6a7224 */ /* 0x000fe200078e0011 */
[----:B------:R-:W-:Y:S01]  /*1c880*/  MOV R133, 0x181f ;  /* 0x0000181f00857802 */ /* 0x000fe20000000f00 */
[----:B-1----:R-:W-:Y:S01]  /*1c890*/  IMAD.MOV.U32 R3, RZ, RZ, 0x4 ;  /* 0x00000004ff037424 */ /* 0x002fe200078e00ff */
[----:B------:R-:W-:Y:S02]  /*1c8a0*/  MOV R132, 0xffffffff ;  /* 0xffffffff00847802 */ /* 0x000fe40000000f00 */
[----:B------:R-:W-:-:S02]  /*1c8b0*/  MOV R2, 0x1c8d0 ;  /* 0x0001c8d000027802 */ /* 0x000fc40000000f00 */
[----:B--234-:R-:W-:Y:S05]  /*1c8c0*/  CALL.REL.NOINC `($__internal_3_$__cuda_sm70_shflsync_idx_p) ;  /* 0x0000ce9000007944 */ /* 0x01cfea0003c00000 */
[----:B------:R-:W-:Y:S01]  /*1c8d0*/  MOV R7, R105 ;  /* 0x0000006900077202 */ /* 0x000fe20000000f00 */
[----:B------:R-:W-:Y:S05]  /*1c8e0*/  BRA `(.L_x_1307) ;  /* 0xfffeb2c000007947 */ /* 0x000fea000383ffff */
.L_x_1178:
[----:B------:R-:W-:Y:S01]  /*1c8f0*/  IMAD.MOV.U32 R106, RZ, RZ, R16 ;  /* 0x000000ffff6a7224 */ /* 0x000fe200078e0010 */
[----:B------:R-:W-:Y:S01]  /*1c900*/  MOV R133, 0x181f ;  /* 0x0000181f00857802 */ /* 0x000fe20000000f00 */
[----:B------:R-:W-:Y:S01]  /*1c910*/  IMAD.MOV.U32 R3, RZ, RZ, 0x4 ;  /* 0x00000004ff037424 */ /* 0x000fe200078e00ff */
[----:B------:R-:W-:-:S02]  /*1c920*/  MOV R132, 0xffffffff ;  /* 0xffffffff00847802 */ /* 0x000fc40000000f00 */
[----:B------:R-:W-:Y:S02]  /*1c930*/  MOV R2, 0x1c950 ;  /* 0x0001c95000027802 */ /* 0x000fe40000000f00 */
[----:B-1234-:R-:W-:Y:S05]  /*1c940*/  CALL.REL.NOINC `($__internal_3_$__cuda_sm70_shflsync_idx_p) ;  /* 0x0000ce1000007944 */ /* 0x01efea0003c00000 */
[----:B------:R-:W-:Y:S01]  /*1c950*/  MOV R0, R105 ;  /* 0x0000006900007202 */ /* 0x000fe20000000f00 */
[----:B------:R-:W-:Y:S05]  /*1c960*/  BRA `(.L_x_1308) ;  /* 0xfffeb26000007947 */ /* 0x000fea000383ffff */
.L_x_1181:
        /* <DEDUP_REMOVED lines=15> */
.L_x_1184:
        /* <DEDUP_REMOVED lines=8> */
.L_x_1185:
        /* <DEDUP_REMOVED lines=8> */
.L_x_1188:
        /* <DEDUP_REMOVED lines=15> */
.L_x_1254:
[----:B------:R2:W5:Y:S01]  /*1cc50*/  LDL R0, [R1+0x8c] ;  /* 0x00008c0001007983 */ /* 0x0005620000100800 */
[----:B-1----:R-:W-:Y:S02]  /*1cc60*/  MOV R3, 0x2 ;  /* 0x0000000200037802 */ /* 0x002fe40000000f00 */
[----:B------:R-:W-:Y:S02]  /*1cc70*/  MOV R2, 0x1cc90 ;  /* 0x0001cc9000027802 */ /* 0x000fe40000000f00 */
[----:B--2-45:R-:W-:Y:S05]  /*1cc80*/  CALL.REL.NOINC `($__internal_2_$__cuda_sm70_shflsync_bfly_p) ;  /* 0x0000ca9000007944 */ /* 0x034fea0003c00000 */
[----:B------:R-:W-:Y:S01]  /*1cc90*/  MOV R4, R7 ;  /* 0x0000000700047202 */ /* 0x000fe20000000f00 */
[----:B------:R-:W-:Y:S05]  /*1cca0*/  BRA `(.L_x_1313) ;  /* 0xffffc02000007947 */ /* 0x000fea000383ffff */
.L_x_1255:
[----:B------:R-:W-:Y:S01]  /*1ccb0*/  IMAD.MOV.U32 R0, RZ, RZ, R4 ;  /* 0x000000ffff007224 */ /* 0x000fe200078e0004 */
[----:B-1----:R-:W-:-:S02]  /*1ccc0*/  MOV R3, 0x1 ;  /* 0x0000000100037802 */ /* 0x002fc40000000f00 */
[----:B------:R-:W-:Y:S02]  /*1ccd0*/  MOV R2, 0x1ccf0 ;  /* 0x0001ccf000027802 */ /* 0x000fe40000000f00 */
[----:B----45:R-:W-:Y:S05]  /*1cce0*/  CALL.REL.NOINC `($__internal_2_$__cuda_sm70_shflsync_bfly_p) ;  /* 0x0000ca3000007944 */ /* 0x030fea0003c00000 */
[----:B------:R1:W5:Y:S01]  /*1ccf0*/  LDL R0, [R1+0x90] ;  /* 0x0000900001007983 */ /* 0x0003620000100800 */
[----:B------:R-:W-:Y:S01]  /*1cd00*/  FADD.FTZ R4, R4, R7 ;  /* 0x0000000704047221 */ /* 0x000fe20000010000 */
[----:B------:R-:W-:Y:S02]  /*1cd10*/  MOV R3, 0x2 ;  /* 0x0000000200037802 */ /* 0x000fe40000000f00 */
[----:B------:R-:W-:Y:S02]  /*1cd20*/  MOV R2, 0x1cd40 ;  /* 0x0001cd4000027802 */ /* 0x000fe40000000f00 */
[----:B-1---5:R-:W-:Y:S05]  /*1cd30*/  CALL.REL.NOINC `($__internal_2_$__cuda_sm70_shflsync_bfly_p) ;  /* 0x0000c9e000007944 */ /* 0x022fea0003c00000 */
[----:B------:R-:W2:Y:S01]  /*1cd40*/  LDL.LU R0, [R1+0x90] ;  /* 0x0000900001007983 */ /* 0x000ea20000300800 */
[----:B------:R-:W-:Y:S02]  /*1cd50*/  MOV R3, 0x1 ;  /* 0x0000000100037802 */ /* 0x000fe40000000f00 */
[----:B------:R-:W-:Y:S01]  /*1cd60*/  MOV R2, 0x1cda0 ;  /* 0x0001cda000027802 */ /* 0x000fe20000000f00 */
[----:B--2---:R-:W-:-:S05]  /*1cd70*/  FADD.FTZ R5, R0, R7 ;  /* 0x0000000700057221 */ /* 0x004fca0000010000 */
[----:B------:R-:W-:Y:S02]  /*1cd80*/  MOV R0, R5 ;  /* 0x0000000500007202 */ /* 0x000fe40000000f00 */
[----:B------:R-:W-:Y:S05]  /*1cd90*/  CALL.REL.NOINC `($__internal_2_$__cuda_sm70_shflsync_bfly_p) ;  /* 0x0000c98000007944 */ /* 0x000fea0003c00000 */
        /* <DEDUP_REMOVED lines=22> */
[----:B------:R-:W-:Y:S05]  /*1cf00*/  BRA `(.L_x_1314) ;  /* 0xffffbef000007947 */ /* 0x000fea000383ffff */
.L_x_1275:
[----:B------:R-:W-:Y:S01]  /*1cf10*/  IMAD.MOV.U32 R106, RZ, RZ, R9 ;  /* 0x000000ffff6a7224 */ /* 0x000fe200078e0009 */
[----:B------:R-:W-:Y:S01]  /*1cf20*/  MOV R133, 0x181f ;  /* 0x0000181f00857802 */ /* 0x000fe20000000f00 */
[----:B------:R-:W-:Y:S01]  /*1cf30*/  IMAD.MOV.U32 R3, RZ, RZ, RZ ;  /* 0x000000ffff037224 */ /* 0x000fe200078e00ff */
[----:B------:R-:W-:Y:S02]  /*1cf40*/  MOV R132, 0xffffffff ;  /* 0xffffffff00847802 */ /* 0x000fe40000000f00 */
[----:B------:R-:W-:Y:S02]  /*1cf50*/  MOV R2, 0x1cf70 ;  /* 0x0001cf7000027802 */ /* 0x000fe40000000f00 */
[----:B-1---5:R-:W-:Y:S05]  /*1cf60*/  CALL.REL.NOINC `($__internal_3_$__cuda_sm70_shflsync_idx_p) ;  /* 0x0000c7f000007944 */ /* 0x022fea0003c00000 */
[----:B------:R-:W-:Y:S01]  /*1cf70*/  MOV R0, R105 ;  /* 0x0000006900007202 */ /* 0x000fe20000000f00 */
[----:B------:R-:W-:Y:S05]  /*1cf80*/  BRA `(.L_x_1315) ;  /* 0xffffebe000007947 */ /* 0x000fea000383ffff */
.L_x_1276:
[----:B------:R-:W-:Y:S01]  /*1cf90*/  IMAD.MOV.U32 R106, RZ, RZ, R11 ;  /* 0x000000ffff6a7224 */ /* 0x000fe200078e000b */
[----:B------:R-:W-:Y:S01]  /*1cfa0*/  MOV R133, 0x181f ;  /* 0x0000181f00857802 */ /* 0x000fe20000000f00 */
[----:B------:R-:W-:Y:S01]  /*1cfb0*/  IMAD.MOV.U32 R3, RZ, RZ, RZ ;  /* 0x000000ffff037224 */ /* 0x000fe200078e00ff */
[----:B------:R-:W-:Y:S02]  /*1cfc0*/  MOV R132, 0xffffffff ;  /* 0xffffffff00847802 */ /* 0x000fe40000000f00 */
[----:B------:R-:W-:-:S02]  /*1cfd0*/  MOV R2, 0x1cff0 ;  /* 0x0001cff000027802 */ /* 0x000fc40000000f00 */
[----:B-123-5:R-:W-:Y:S05]  /*1cfe0*/  CALL.REL.NOINC `($__internal_3_$__cuda_sm70_shflsync_idx_p) ;  /* 0x0000c77000007944 */ /* 0x02efea0003c00000 */
[----:B------:R-:W-:Y:S01]  /*1cff0*/  MOV R2, R105 ;  /* 0x0000006900027202 */ /* 0x000fe20000000f00 */
[----:B------:R-:W-:Y:S05]  /*1d000*/  BRA `(.L_x_1316) ;  /* 0xffffeb8000007947 */ /* 0x000fea000383ffff */
.L_x_1279:
[----:B------:R-:W-:Y:S01]  /*1d010*/  IMAD.MOV.U32 R106, RZ, RZ, R9 ;  /* 0x000000ffff6a7224 */ /* 0x000fe200078e0009 */
[----:B------:R-:W-:Y:S01]  /*1d020*/  MOV R133, 0x181f ;  /* 0x0000181f00857802 */ /* 0x000fe20000000f00 */
[----:B-1----:R-:W-:Y:S01]  /*1d030*/  IMAD.MOV.U32 R3, RZ, RZ, 0x1 ;  /* 0x00000001ff037424 */ /* 0x002fe200078e00ff */
[----:B------:R-:W-:-:S02]  /*1d040*/  MOV R132, 0xffffffff ;  /* 0xffffffff00847802 */ /* 0x000fc40000000f00 */
[----:B------:R-:W-:Y:S02]  /*1d050*/  MOV R2, 0x1d070 ;  /* 0x0001d07000027802 */ /* 0x000fe40000000f00 */
[----:B--2-4-:R-:W-:Y:S05]  /*1d060*/  CALL.REL.NOINC `($__internal_3_$__cuda_sm70_shflsync_idx_p) ;  /* 0x0000c6f000007944 */ /* 0x014fea0003c00000 */
        /* <DEDUP_REMOVED lines=9> */
.L_x_1282:
[----:B------:R-:W-:Y:S01]  /*1d100*/  IMAD.MOV.U32 R106, RZ, RZ, R9 ;  /* 0x000000ffff6a7224 */ /* 0x000fe200078e0009 */
[----:B------:R-:W-:Y:S01]  /*1d110*/  MOV R133, 0x181f ;  /* 0x0000181f00857802 */ /* 0x000fe20000000f00 */
[----:B-1----:R-:W-:Y:S01]  /*1d120*/  IMAD.MOV.U32 R3, RZ, RZ, 0x2 ;  /* 0x00000002ff037424 */ /* 0x002fe200078e00ff */
[----:B------:R-:W-:Y:S02]  /*1d130*/  MOV R132, 0xffffffff ;  /* 0xffffffff00847802 */ /* 0x000fe40000000f00 */
[----:B------:R-:W-:-:S02]  /*1d140*/  MOV R2, 0x1d160 ;  /* 0x0001d16000027802 */ /* 0x000fc40000000f00 */
[----:B---34-:R-:W-:Y:S05]  /*1d150*/  CALL.REL.NOINC `($__internal_3_$__cuda_sm70_shflsync_idx_p) ;  /* 0x0000c60000007944 */ /* 0x018fea0003c00000 */
[----:B------:R-:W-:Y:S01]  /*1d160*/  MOV R0, R105 ;  /* 0x0000006900007202 */ /* 0x000fe20000000f00 */
[----:B------:R-:W-:Y:S05]  /*1d170*/  BRA `(.L_x_1318) ;  /* 0xffffec4000007947 */ /* 0x000fea000383ffff */
.L_x_1283:
        /* <DEDUP_REMOVED lines=8> */
.L_x_1286:
[----:B------:R-:W-:Y:S01]  /*1d200*/  IMAD.MOV.U32 R106, RZ, RZ, R9 ;  /* 0x000000ffff6a7224 */ /* 0x000fe200078e0009 */
[----:B------:R-:W-:Y:S01]  /*1d210*/  MOV R133, 0x181f ;  /* 0x0000181f00857802 */ /* 0x000fe20000000f00 */
[----:B--2---:R-:W-:Y:S01]  /*1d220*/  IMAD.MOV.U32 R3, RZ, RZ, 0x3 ;  /* 0x00000003ff037424 */ /* 0x004fe200078e00ff */
[----:B------:R-:W-:Y:S02]  /*1d230*/  MOV R132, 0xffffffff ;  /* 0xffffffff00847802 */ /* 0x000fe40000000f00 */
[----:B------:R-:W-:Y:S02]  /*1d240*/  MOV R2, 0x1d260 ;  /* 0x0001d26000027802 */ /* 0x000fe40000000f00 */
[----:B-1--4-:R-:W-:Y:S05]  /*1d250*/  CALL.REL.NOINC `($__internal_3_$__cuda_sm70_shflsync_idx_p) ;  /* 0x0000c50000007944 */ /* 0x012fea0003c00000 */
        /* <DEDUP_REMOVED lines=9> */
.L_x_1289:
[----:B------:R-:W-:Y:S01]  /*1d2f0*/  IMAD.MOV.U32 R106, RZ, RZ, R9 ;  /* 0x000000ffff6a7224 */ /* 0x000fe200078e0009 */
[----:B------:R-:W-:Y:S01]  /*1d300*/  MOV R133, 0x181f ;  /* 0x0000181f00857802 */ /* 0x000fe20000000f00 */
[----:B-1----:R-:W-:Y:S01]  /*1d310*/  IMAD.MOV.U32 R3, RZ, RZ, 0x4 ;  /* 0x00000004ff037424 */ /* 0x002fe200078e00ff */
[----:B------:R-:W-:-:S02]  /*1d320*/  MOV R132, 0xffffffff ;  /* 0xffffffff00847802 */ /* 0x000fc40000000f00 */
[----:B--2---:R-:W-:Y:S02]  /*1d330*/  MOV R2, 0x1d350 ;  /* 0x0001d35000027802 */ /* 0x004fe40000000f00 */
[----:B---34-:R-:W-:Y:S05]  /*1d340*/  CALL.REL.NOINC `($__internal_3_$__cuda_sm70_shflsync_idx_p) ;  /* 0x0000c41000007944 */ /* 0x018fea0003c00000 */
[----:B------:R-:W-:Y:S01]  /*1d350*/  MOV R0, R105 ;  /* 0x0000006900007202 */ /* 0x000fe20000000f00 */
[----:B------:R-:W-:Y:S05]  /*1d360*/  BRA `(.L_x_1321) ;  /* 0xffffeca000007947 */ /* 0x000fea000383ffff */
.L_x_1290:
[----:B------:R-:W-:Y:S01]  /*1d370*/  IMAD.MOV.U32 R106, RZ, RZ, R11 ;  /* 0x000000ffff6a7224 */ /* 0x000fe200078e000b */
[----:B------:R-:W-:Y:S01]  /*1d380*/  MOV R133, 0x181f ;  /* 0x0000181f00857802 */ /* 0x000fe20000000f00 */
[----:B-1----:R-:W-:Y:S01]  /*1d390*/  IMAD.MOV.U32 R3, RZ, RZ, 0x4 ;  /* 0x00000004ff037424 */ /* 0x002fe200078e00ff */
[----:B------:R-:W-:Y:S02]  /*1d3a0*/  MOV R132, 0xffffffff ;  /* 0xffffffff00847802 */ /* 0x000fe40000000f00 */
[----:B--2---:R-:W-:Y:S02]  /*1d3b0*/  MOV R2, 0x1d3d0 ;  /* 0x0001d3d000027802 */ /* 0x004fe40000000f00 */
[----:B---34-:R-:W-:Y:S05]  /*1d3c0*/  CALL.REL.NOINC `($__internal_3_$__cuda_sm70_shflsync_idx_p) ;  /* 0x0000c39000007944 */ /* 0x018fea0003c00000 */
[----:B------:R-:W-:Y:S01]  /*1d3d0*/  MOV R2, R105 ;  /* 0x0000006900027202 */ /* 0x000fe20000000f00 */
[----:B------:R-:W-:Y:S05]  /*1d3e0*/  BRA `(.L_x_1322) ;  /* 0xffffec4000007947 */ /* 0x000fea000383ffff */
.L_x_1293:
[----:B------:R-:W-:Y:S01]  /*1d3f0*/  IMAD.MOV.U32 R106, RZ, RZ, R9 ;  /* 0x000000ffff6a7224 */ /* 0x000fe200078e0009 */
[----:B------:R-:W-:Y:S01]  /*1d400*/  MOV R133, 0x181f ;  /* 0x0000181f00857802 */ /* 0x000fe20000000f00 */
[----:B--2---:R-:W-:Y:S01]  /*1d410*/  IMAD.MOV.U32 R3, RZ, RZ, 0x5 ;  /* 0x00000005ff037424 */ /* 0x004fe200078e00ff */
[----:B------:R-:W-:-:S02]  /*1d420*/  MOV R132, 0xffffffff ;  /* 0xffffffff00847802 */ /* 0x000fc40000000f00 */
[----:B------:R-:W-:Y:S02]  /*1d430*/  MOV R2, 0x1d450 ;  /* 0x0001d45000027802 */ /* 0x000fe40000000f00 */
[----:B-1--4-:R-:W-:Y:S05]  /*1d440*/  CALL.REL.NOINC `($__internal_3_$__cuda_sm70_shflsync_idx_p) ;  /* 0x0000c31000007944 */ /* 0x012fea0003c00000 */
        /* <DEDUP_REMOVED lines=9> */
.L_x_1296:
[----:B------:R-:W-:Y:S01]  /*1d4e0*/  IMAD.MOV.U32 R106, RZ, RZ, R9 ;  /* 0x000000ffff6a7224 */ /* 0x000fe200078e0009 */
[----:B------:R-:W-:Y:S01]  /*1d4f0*/  MOV R133, 0x181f ;  /* 0x0000181f00857802 */ /* 0x000fe20000000f00 */
[----:B-1----:R-:W-:Y:S01]  /*1d500*/  IMAD.MOV.U32 R3, RZ, RZ, 0x6 ;  /* 0x00000006ff037424 */ /* 0x002fe200078e00ff */
[----:B------:R-:W-:Y:S02]  /*1d510*/  MOV R132, 0xffffffff ;  /* 0xffffffff00847802 */ /* 0x000fe40000000f00 */
[----:B--2---:R-:W-:-:S02]  /*1d520*/  MOV R2, 0x1d540 ;  /* 0x0001d54000027802 */ /* 0x004fc40000000f00 */
[----:B---34-:R-:W-:Y:S05]  /*1d530*/  CALL.REL.NOINC `($__internal_3_$__cuda_sm70_shflsync_idx_p) ;  /* 0x0000c22000007944 */ /* 0x018fea0003c00000 */
[----:B------:R-:W-:Y:S01]  /*1d540*/  MOV R0, R105 ;  /* 0x0000006900007202 */ /* 0x000fe20000000f00 */
[----:B------:R-:W-:Y:S05]  /*1d550*/  BRA `(.L_x_1324) ;  /* 0xffffed0000007947 */ /* 0x000fea000383ffff */
.L_x_1297:
        /* <DEDUP_REMOVED lines=8> */
.L_x_1300:
        /* <DEDUP_REMOVED lines=15> */
        .type           $_ZN7cutlass13device_kernelIN5flash19enable_sm80_to_sm89INS1_16FlashAttnFwdSm80INS1_25CollectiveMainloopFwdSm80ILi4ELi1ELb0EN4cute5tupleIJNS5_1CILi128EEENS7_ILi48EEES8_EEELi128ENS_10bfloat16_tEfNS_4arch4Sm80ELb0ELb1ELb0ELb1ELb0ELb1ELb1ELb0EEENS1_21CollectiveEpilogueFwdINS6_IJS8_S8_S9_EEENS6_IJNS7_ILi1EEESH_SH_EEESB_SD_Li128ELb1ELb1ELb0ELb0EEENS1_19SingleTileSchedulerILb1ELb0ELb1ELi128EEEEEEEEEvNT_6ParamsE$_ZZN5flash25CollectiveMainloopFwdSm80ILi4ELi1ELb0EN4cute5tupleIJNS1_1CILi128EEENS3_ILi48EEES4_EEELi128EN7cutlass10bfloat16_tEfNS7_4arch4Sm80ELb0ELb1ELb0ELb1ELb0ELb1ELb1ELb0EE3mmaINS_16FlashAttnFwdSm80ISB_NS_21CollectiveEpilogueFwdINS2_IJS4_S4_S5_EEENS2_IJNS3_ILi1EEESG_SG_EEES8_SA_Li128ELb1ELb1ELb0ELb0EEENS_19SingleTileSchedulerILb1ELb0ELb1ELi128EEEE13SharedStorageENS1_6TensorINS1_11ArrayEngineIfLm128EEENS1_6LayoutINS2_IJNS2_IJNS3_ILi2EEESR_EEESR_NS3_ILi16EEEEEENS2_IJNS2_IJSG_SR_EEENS3_ILi4EEENS3_ILi8EEEEEEEEEENS_7SoftmaxILi4ELi0EEEEEbRKNSB_6ParamsERT0_RT1_iRKNS_16SeqlenInfoQKNewKILb1ELb1EEENS2_IJiiiiEEERT_ENKUlvE_clEv,@function
        .size           $_ZN7cutlass13device_kernelIN5flash19enable_sm80_to_sm89INS1_16FlashAttnFwdSm80INS1_25CollectiveMainloopFwdSm80ILi4ELi1ELb0EN4cute5tupleIJNS5_1CILi128EEENS7_ILi48EEES8_EEELi128ENS_10bfloat16_tEfNS_4arch4Sm80ELb0ELb1ELb0ELb1ELb0ELb1ELb1ELb0EEENS1_21CollectiveEpilogueFwdINS6_IJS8_S8_S9_EEENS6_IJNS7_ILi1EEESH_SH_EEESB_SD_Li128ELb1ELb1ELb0ELb0EEENS1_19SingleTileSchedulerILb1ELb0ELb1ELi128EEEEEEEEEvNT_6ParamsE$_ZZN5flash25CollectiveMainloopFwdSm80ILi4ELi1ELb0EN4cute5tupleIJNS1_1CILi128EEENS3_ILi48EEES4_EEELi128EN7cutlass10bfloat16_tEfNS7_4arch4Sm80ELb0ELb1ELb0ELb1ELb0ELb1ELb1ELb0EE3mmaINS_16FlashAttnFwdSm80ISB_NS_21CollectiveEpilogueFwdINS2_IJS4_S4_S5_EEENS2_IJNS3_ILi1EEESG_SG_EEES8_SA_Li128ELb1ELb1ELb0ELb0EEENS_19SingleTileSchedulerILb1ELb0ELb1ELi128EEEE13SharedStorageENS1_6TensorINS1_11ArrayEngineIfLm128EEENS1_6LayoutINS2_IJNS2_IJNS3_ILi2EEESR_EEESR_NS3_ILi16EEEEEENS2_IJNS2_IJSG_SR_EEENS3_ILi4EEENS3_ILi8EEEEEEEEEENS_7SoftmaxILi4ELi0EEEEEbRKNSB_6ParamsERT0_RT1_iRKNS_16SeqlenInfoQKNewKILb1ELb1EEENS2_IJiiiiEEERT_ENKUlvE_clEv,($__internal_2_$__cuda_sm70_shflsync_bfly_p - $_ZN7cutlass13device_kernelIN5flash19enable_sm80_to_sm89INS1_16FlashAttnFwdSm80INS1_25CollectiveMainloopFwdSm80ILi4ELi1ELb0EN4cute5tupleIJNS5_1CILi128EEENS7_ILi48EEES8_EEELi128ENS_10bfloat16_tEfNS_4arch4Sm80ELb0ELb1ELb0ELb1ELb0ELb1ELb1ELb0EEENS1_21CollectiveEpilogueFwdINS6_IJS8_S8_S9_EEENS6_IJNS7_ILi1EEESH_SH_EEESB_SD_Li128ELb1ELb1ELb0ELb0EEENS1_19SingleTileSchedulerILb1ELb0ELb1ELi128EEEEEEEEEvNT_6ParamsE$_ZZN5flash25CollectiveMainloopFwdSm80ILi4ELi1ELb0EN4cute5tupleIJNS1_1CILi128EEENS3_ILi48EEES4_EEELi128EN7cutlass10bfloat16_tEfNS7_4arch4Sm80ELb0ELb1ELb0ELb1ELb0ELb1ELb1ELb0EE3mmaINS_16FlashAttnFwdSm80ISB_NS_21CollectiveEpilogueFwdINS2_IJS4_S4_S5_EEENS2_IJNS3_ILi1EEESG_SG_EEES8_SA_Li128ELb1ELb1ELb0ELb0EEENS_19SingleTileSchedulerILb1ELb0ELb1ELi128EEEE13SharedStorageENS1_6TensorINS1_11ArrayEngineIfLm128EEENS1_6LayoutINS2_IJNS2_IJNS3_ILi2EEESR_EEESR_NS3_ILi16EEEEEENS2_IJNS2_IJSG_SR_EEENS3_ILi4EEENS3_ILi8EEEEEEEEEENS_7SoftmaxILi4ELi0EEEEEbRKNSB_6ParamsERT0_RT1_iRKNS_16SeqlenInfoQKNewKILb1ELb1EEENS2_IJiiiiEEERT_ENKUlvE_clEv)
$_ZN7cutlass13device_kernelIN5flash19enable_sm80_to_sm89INS1_16FlashAttnFwdSm80INS1_25CollectiveMainloopFwdSm80ILi4ELi1ELb0EN4cute5tupleIJNS5_1CILi128EEENS7_ILi48EEES8_EEELi128ENS_10bfloat16_tEfNS_4arch4Sm80ELb0ELb1ELb0ELb1ELb0ELb1ELb1ELb0EEENS1_21CollectiveEpilogueFwdINS6_IJS8_S8_S9_EEENS6_IJNS7_ILi1EEESH_SH_EEESB_SD_Li128ELb1ELb1ELb0ELb0EEENS1_19SingleTileSchedulerILb1ELb0ELb1ELi128EEEEEEEEEvNT_6ParamsE$_ZZN5flash25CollectiveMainloopFwdSm80ILi4ELi1ELb0EN4cute5tupleIJNS1_1CILi128EEENS3_ILi48EEES4_EEELi128EN7cutlass10bfloat16_tEfNS7_4arch4Sm80ELb0ELb1ELb0ELb1ELb0ELb1ELb1ELb0EE3mmaINS_16FlashAttnFwdSm80ISB_NS_21CollectiveEpilogueFwdINS2_IJS4_S4_S5_EEENS2_IJNS3_ILi1EEESG_SG_EEES8_SA_Li128ELb1ELb1ELb0ELb0EEENS_19SingleTileSchedulerILb1ELb0ELb1ELi128EEEE13SharedStorageENS1_6TensorINS1_11ArrayEngineIfLm128EEENS1_6LayoutINS2_IJNS2_IJNS3_ILi2EEESR_EEESR_NS3_ILi16EEEEEENS2_IJNS2_IJSG_SR_EEENS3_ILi4EEENS3_ILi8EEEEEEEEEENS_7SoftmaxILi4ELi0EEEEEbRKNSB_6ParamsERT0_RT1_iRKNS_16SeqlenInfoQKNewKILb1ELb1EEENS2_IJiiiiEEERT_ENKUlvE_clEv:
[----:B------:R-:W-:-:S05]  /*1d6d0*/  IADD3 R14, R94, -c[0x0][0x20], RZ ;  /* 0x800008005e0e7a10 */ /* 0x000fca0007ffe0ff */
[----:B------:R-:W2:Y:S01]  /*1d6e0*/  LDL.64 R2, [R14] ;  /* 0x000000000e027983 */ /* 0x000ea20000100a00 */
[----:B------:R-:W-:-:S03]  /*1d6f0*/  ULDC.64 UR4, c[0x0][0x118] ;  /* 0x0000460000047ab9 */ /* 0x000fc60000000a00 */
[----:B--2---:R-:W2:Y:S02]  /*1d700*/  LD.E R39, [R2.64+0x11c] ;  /* 0x00011c0402277980 */ /* 0x004ea4000c101900 */
[----:B--2---:R-:W-:-:S13]  /*1d710*/  ISETP.GT.AND P0, PT, R39, RZ, PT ;  /* 0x000000ff2700720c */ /* 0x004fda0003f04270 */
[----:B------:R-:W-:Y:S05]  /*1d720*/  @P0 BRA `(.L_x_1327) ;  /* 0x0000004000000947 */ /* 0x000fea0003800000 */
[----:B------:R-:W-:Y:S01]  /*1d730*/  MOV R2, R143 ;  /* 0x0000008f00027202 */ /* 0x000fe20000000f00 */
[----:B------:R-:W-:-:S04]  /*1d740*/  DEPBAR.LE SB0, 0x1 ;  /* 0x000080400000791a */ /* 0x000fc80000000000 */
[----:B------:R-:W-:-:S04]  /*1d750*/  MOV R3, 0x0 ;  /* 0x0000000000037802 */ /* 0x000fc80000000f00 */
[----:B------:R-:W-:Y:S05]  /*1d760*/  RET.REL.NODEC R2 `(_ZN7cutlass13device_kernelIN5flash19enable_sm80_to_sm89INS1_16FlashAttnFwdSm80INS1_25CollectiveMainloopFwdSm80ILi4ELi1ELb0EN4cute5tupleIJNS5_1CILi128EEENS7_ILi48EEES8_EEELi128ENS_10bfloat16_tEfNS_4arch4Sm80ELb0ELb1ELb0ELb1ELb0ELb1ELb1ELb0EEENS1_21CollectiveEpilogueFwdINS6_IJS8_S8_S9_EEENS6_IJNS7_ILi1EEESH_SH_EEESB_SD_Li128ELb1ELb1ELb0ELb0EEENS1_19SingleTileSchedulerILb1ELb0ELb1ELi128EEEEEEEEEvNT_6ParamsE) ;  /* 0xfffe289002007950 */ /* 0x000fea0003c3ffff */
.L_x_1327:
[----:B------:R1:W2:Y:S04]  /*1d770*/  LDL.64 R8, [R14+0x8] ;  /* 0x000008000e087983 */ /* 0x0002a80000100a00 */
[----:B------:R1:W3:Y:S04]  /*1d780*/  LDL.64 R10, [R14+0x18] ;  /* 0x000018000e0a7983 */ /* 0x0002e80000100a00 */
[----:B------:R1:W4:Y:S04]  /*1d790*/  LDL.64 R12, [R14+0x20] ;  /* 0x000020000e0c7983 */ /* 0x0003280000100a00 */
[----:B------:R-:W4:Y:S04]  /*1d7a0*/  LD.E.U8 R16, [R2.64+0x138] ;  /* 0x0001380402107980 */ /* 0x000f28000c101100 */
[----:B------:R2:W5:Y:S04]  /*1d7b0*/  LD.E R24, [R2.64+0x164] ;  /* 0x0001640402187980 */ /* 0x000568000c101900 */
[----:B------:R2:W5:Y:S04]  /*1d7c0*/  LD.E.64 R22, [R2.64+0x110] ;  /* 0x0001100402167980 */ /* 0x000568000c101b00 */
[----:B------:R2:W5:Y:S04]  /*1d7d0*/  LD.E.64 R20, [R2.64+0x128] ;  /* 0x0001280402147980 */ /* 0x000568000c101b00 */
[----:B-1----:R-:W4:Y:S04]  /*1d7e0*/  LDL.64 R14, [R14+0x10] ;  /* 0x000010000e0e7983 */ /* 0x002f280000100a00 */
[----:B--2---:R1:W2:Y:S04]  /*1d7f0*/  LD.E R29, [R8.64] ;  /* 0x00000004081d7980 */ /* 0x0042a8000c101900 */
[----:B---3--:R3:W2:Y:S04]  /*1d800*/  LD.E R0, [R10.64+0x20] ;  /* 0x000020040a007980 */ /* 0x0086a8000c101900 */
[----:B----4-:R4:W4:Y:S04]  /*1d810*/  LD.E R44, [R12.64] ;  /* 0x000000040c2c7980 */ /* 0x010928000c101900 */
[----:B-1----:R-:W4:Y:S04]  /*1d820*/  LD.E.64 R8, [R2.64+0x130] ;  /* 0x0001300402087980 */ /* 0x002f28000c101b00 */
[----:B---3--:R-:W3:Y:S01]  /*1d830*/  LD.E.64 R10, [R2.64+0x120] ;  /* 0x00012004020a7980 */ /* 0x008ee2000c101b00 */
[----:B------:R-:W-:-:S03]  /*1d840*/  ISETP.NE.AND P0, PT, R16, RZ, PT ;  /* 0x000000ff1000720c */ /* 0x000fc60003f05270 */
[----:B------:R3:W5:Y:S01]  /*1d850*/  LD.E R28, [R14.64] ;  /* 0x000000040e1c7980 */ /* 0x000762000c101900 */
[----:B--2---:R-:W-:-:S04]  /*1d860*/  SHF.R.S32.HI R7, RZ, 0x1f, R29 ;  /* 0x0000001fff077819 */ /* 0x004fc8000001141d */
[----:B------:R-:W-:-:S04]  /*1d870*/  LEA.HI R7, R7, R29, RZ, 0x3 ;  /* 0x0000001d07077211 */ /* 0x000fc800078f18ff */
[----:B----4-:R-:W-:-:S05]  /*1d880*/  LOP3.LUT R12, R7, 0xfffffff8, RZ, 0xc0, !PT ;  /* 0xfffffff8070c7812 */ /* 0x010fca00078ec0ff */
[----:B------:R-:W-:-:S04]  /*1d890*/  IMAD.IADD R38, R29, 0x1, -R12 ;  /* 0x000000011d267824 */ /* 0x000fc800078e0a0c */
[----:B------:R-:W-:Y:S01]  /*1d8a0*/  IMAD.SHL.U32 R26, R38, 0x4, RZ ;  /* 0x00000004261a7824 */ /* 0x000fe200078e00ff */
[----:B------:R-:W-:-:S04]  /*1d8b0*/  SHF.R.S32.HI R13, RZ, 0x1f, R0 ;  /* 0x0000001fff0d7819 */ /* 0x000fc80000011400 */
[----:B------:R-:W-:Y:S01]  /*1d8c0*/  IADD3 R45, R26, 0x20, RZ ;  /* 0x000000201a2d7810 */ /* 0x000fe20007ffe0ff */
[----:B------:R-:W-:-:S03]  /*1d8d0*/  IMAD R12, R9, R0, RZ ;  /* 0x00000000090c7224 */ /* 0x000fc600078e02ff */
[----:B------:R-:W-:Y:S01]  /*1d8e0*/  ISETP.GE.AND P1, PT, R45, R39, PT ;  /* 0x000000272d00720c */ /* 0x000fe20003f26270 */
[----:B---3--:R-:W-:-:S04]  /*1d8f0*/  IMAD R14, R11, R0, RZ ;  /* 0x000000000b0e7224 */ /* 0x008fc800078e02ff */
[-C--:B------:R-:W-:Y:S02]  /*1d900*/  IMAD R14, R10, R13.reuse, R14 ;  /* 0x0000000d0a0e7224 */ /* 0x080fe400078e020e */
[----:B------:R-:W-:Y:S01]  /*1d910*/  IMAD R13, R8, R13, R12 ;  /* 0x0000000d080d7224 */ /* 0x000fe200078e020c */
[----:B------:R-:W-:Y:S02]  /*1d920*/  SEL R12, RZ, 0xffffffff, P1 ;  /* 0xffffffffff0c7807 */ /* 0x000fe40000800000 */
[----:B------:R-:W-:Y:S02]  /*1d930*/  ISETP.GE.AND P2, PT, R26, R39, PT ;  /* 0x000000271a00720c */ /* 0x000fe40003f46270 */
[----:B------:R-:W-:Y:S01]  /*1d940*/  SHF.R.S32.HI R68, RZ, 0x3, R7 ;  /* 0x00000003ff447819 */ /* 0x000fe20000011407 */
[----:B------:R-:W-:Y:S01]  /*1d950*/  IMAD.SHL.U32 R12, R12, 0x2, RZ ;  /* 0x000000020c0c7824 */ /* 0x000fe200078e00ff */
[----:B------:R-:W-:Y:S01]  /*1d960*/  SEL R7, RZ, 0x1, P2 ;  /* 0x00000001ff077807 */ /* 0x000fe20001000000 */
[----:B------:R-:W-:Y:S01]  /*1d970*/  IMAD.WIDE.U32 R18, R10, R0, RZ ;  /* 0x000000000a127225 */ /* 0x000fe200078e00ff */
[----:B------:R-:W-:-:S03]  /*1d980*/  LEA R27, R44, R68, 0x7 ;  /* 0x000000442c1b7211 */ /* 0x000fc600078e38ff */
[----:B------:R-:W-:Y:S01]  /*1d990*/  IMAD.WIDE.U32 R16, R8, R0, RZ ;  /* 0x0000000008107225 */ /* 0x000fe200078e00ff */
[----:B------:R-:W-:Y:S02]  /*1d9a0*/  LOP3.LUT R25, R12, 0x2, R7, 0xe2, !PT ;  /* 0x000000020c197812 */ /* 0x000fe400078ee207 */
[----:B------:R-:W-:Y:S01]  /*1d9b0*/  LEA R0, R38, R27, 0x4 ;  /* 0x0000001b26007211 */ /* 0x000fe200078e20ff */
[----:B------:R-:W-:Y:S02]  /*1d9c0*/  IMAD.IADD R15, R19, 0x1, R14 ;  /* 0x00000001130f7824 */ /* 0x000fe400078e020e */
[----:B------:R-:W-:Y:S01]  /*1d9d0*/  IMAD.IADD R13, R17, 0x1, R13 ;  /* 0x00000001110d7824 */ /* 0x000fe200078e020d */
[----:B------:R-:W-:Y:S05]  /*1d9e0*/  @!P0 BRA `(.L_x_1328) ;  /* 0x00004f2000008947 */ /* 0x000fea0003800000 */
[----:B-----5:R-:W-:Y:S01]  /*1d9f0*/  ISETP.NE.AND P0, PT, R24, 0x1, PT ;  /* 0x000000011800780c */ /* 0x020fe20003f05270 */
[----:B------:R-:W-:-:S12]  /*1da00*/  BSSY B0, `(.L_x_1329) ;  /* 0x0000006000007945 */ /* 0x000fd80003800000 */
[----:B------:R-:W-:Y:S05]  /*1da10*/  @!P0 BRA `(.L_x_1330) ;  /* 0x0000004000008947 */ /* 0x000fea0003800000 */
[----:B------:R1:W2:Y:S04]  /*1da20*/  LD.E R7, [R2.64+0x168] ;  /* 0x0001680402077980 */ /* 0x0002a8000c101900 */
[----:B-1----:R-:W3:Y:S01]  /*1da30*/  LD.E R2, [R2.64+0x16c] ;  /* 0x00016c0402027980 */ /* 0x002ee2000c101900 */
[----:B--2---:R-:W-:-:S05]  /*1da40*/  IMAD.HI.U32 R0, R0, R7, RZ ;  /* 0x0000000700007227 */ /* 0x004fca00078e00ff */
[----:B---3--:R-:W-:Y:S02]  /*1da50*/  SHF.R.U32.HI R0, RZ, R2, R0 ;  /* 0x00000002ff007219 */ /* 0x008fe40000011600 */
.L_x_1330:
[----:B------:R-:W-:Y:S05]  /*1da60*/  BSYNC B0 ;  /* 0x0000000000007941 */ /* 0x000fea0003800000 */
.L_x_1329:
[----:B------:R-:W-:Y:S01]  /*1da70*/  MOV R14, R18 ;  /* 0x00000012000e7202 */ /* 0x000fe20000000f00 */
[----:B------:R-:W-:Y:S01]  /*1da80*/  IMAD R11, R11, R0, RZ ;  /* 0x000000000b0b7224 */ /* 0x000fe200078e02ff */
[----:B------:R-:W-:Y:S01]  /*1da90*/  MOV R12, R16 ;  /* 0x00000010000c7202 */ /* 0x000fe20000000f00 */
[-C--:B------:R-:W-:Y:S01]  /*1daa0*/  IMAD R9, R9, R0.reuse, RZ ;  /* 0x0000000009097224 */ /* 0x080fe200078e02ff */
[----:B------:R-:W-:Y:S01]  /*1dab0*/  SHF.R.S32.HI R7, RZ, 0x1f, R0 ;  /* 0x0000001fff077819 */ /* 0x000fe20000011400 */
[----:B------:R-:W-:-:S04]  /*1dac0*/  IMAD.WIDE.U32 R14, R10, R0, R14 ;  /* 0x000000000a0e7225 */ /* 0x000fc800078e000e */
[----:B------:R-:W-:Y:S01]  /*1dad0*/  IMAD.WIDE.U32 R2, R8, R0, R12 ;  /* 0x0000000008027225 */ /* 0x000fe200078e000c */
[----:B------:R-:W-:-:S03]  /*1dae0*/  LEA R16, P1, R14, R22, 0x1 ;  /* 0x000000160e107211 */ /* 0x000fc600078208ff */
[-C--:B------:R-:W-:Y:S01]  /*1daf0*/  IMAD R0, R10, R7.reuse, R11 ;  /* 0x000000070a007224 */ /* 0x080fe200078e020b */
[----:B------:R-:W-:Y:S01]  /*1db00*/  LEA R17, P0, R2, R20, 0x1 ;  /* 0x0000001402117211 */ /* 0x000fe200078008ff */
[----:B------:R-:W-:-:S03]  /*1db10*/  IMAD R8, R8, R7, R9 ;  /* 0x0000000708087224 */ /* 0x000fc600078e0209 */
[----:B------:R-:W-:Y:S02]  /*1db20*/  IADD3 R0, R15, R0, RZ ;  /* 0x000000000f007210 */ /* 0x000fe40007ffe0ff */
[----:B------:R-:W-:Y:S02]  /*1db30*/  IADD3 R8, R3, R8, RZ ;  /* 0x0000000803087210 */ /* 0x000fe40007ffe0ff */
[----:B------:R-:W-:Y:S02]  /*1db40*/  LEA.HI.X R14, R14, R23, R0, 0x1, P1 ;  /* 0x000000170e0e7211 */ /* 0x000fe400008f0c00 */
[----:B------:R-:W-:Y:S01]  /*1db50*/  LEA.HI.X R20, R2, R21, R8, 0x1, P0 ;  /* 0x0000001502147211 */ /* 0x000fe200000f0c08 */
[----:B------:R-:W-:Y:S05]  /*1db60*/  BRA.DIV ~URZ, `(.L_x_1331) ;  /* 0x00009d427f007947 */ /* 0x000fea000b800000 */
[----:B------:R1:W2:Y:S02]  /*1db70*/  SHFL.IDX PT, R0, R14, RZ, 0x181f ;  /* 0x00181fff0e007589 */ /* 0x0002a400000e0000 */
.L_x_1429:
[----:B------:R-:W-:Y:S05]  /*1db80*/  BRA.DIV ~URZ, `(.L_x_1332) ;  /* 0x00009da27f007947 */ /* 0x000fea000b800000 */
[----:B------:R3:W4:Y:S01]  /*1db90*/  SHFL.IDX PT, R8, R16, RZ, 0x181f ;  /* 0x00181fff10087589 */ /* 0x00072200000e0000 */
[----:B--2---:R-:W-:-:S03]  /*1dba0*/  MOV R9, R0 ;  /* 0x0000000000097202 */ /* 0x004fc60000000f00 */
[----:B------:R3:W2:Y:S04]  /*1dbb0*/  SHFL.IDX PT, R7, R20, RZ, 0x181f ;  /* 0x00181fff14077589 */ /* 0x0006a800000e0000 */
[----:B------:R3:W1:Y:S02]  /*1dbc0*/  SHFL.IDX PT, R2, R17, RZ, 0x181f ;  /* 0x00181fff11027589 */ /* 0x00066400000e0000 */
.L_x_1430:
[----:B------:R-:W-:Y:S01]  /*1dbd0*/  IMAD R24, R28, R24, RZ ;  /* 0x000000181c187224 */ /* 0x000fe200078e02ff */
[----:B------:R-:W-:Y:S01]  /*1dbe0*/  BSSY B0, `(.L_x_1333) ;  /* 0x000001b000007945 */ /* 0x000fe20003800000 */
[----:B------:R-:W-:Y:S01]  /*1dbf0*/  CS2R R42, SRZ ;  /* 0x00000000002a7805 */ /* 0x000fe2000001ff00 */
[----:B------:R-:W-:Y:S01]  /*1dc00*/  CS2R R30, SRZ ;  /* 0x00000000001e7805 */ /* 0x000fe2000001ff00 */
[----:B------:R-:W-:Y:S01]  /*1dc10*/  CS2R R18, SRZ ;  /* 0x0000000000127805 */ /* 0x000fe2000001ff00 */
[----:B------:R-:W-:Y:S01]  /*1dc20*/  ISETP.GE.AND P0, PT, R27, R24, PT ;  /* 0x000000181b00720c */ /* 0x000fe20003f06270 */
[----:B------:R-:W-:Y:S01]  /*1dc30*/  CS2R R32, SRZ ;  /* 0x0000000000207805 */ /* 0x000fe2000001ff00 */
[----:B------:R-:W-:Y:S01]  /*1dc40*/  CS2R R22, SRZ ;  /* 0x0000000000167805 */ /* 0x000fe2000001ff00 */
[----:B--2---:R-:W-:-:S10]  /*1dc50*/  MOV R3, R7 ;  /* 0x0000000700037202 */ /* 0x004fd40000000f00 */
[----:B------:R-:W-:Y:S05]  /*1dc60*/  @P0 BRA `(.L_x_1334) ;  /* 0x0000012000000947 */ /* 0x000fea0003800000 */
[C---:B------:R-:W-:Y:S01]  /*1dc70*/  LOP3.LUT P0, RZ, R25.reuse, 0x2, RZ, 0xc0, !PT ;  /* 0x0000000219ff7812 */ /* 0x040fe2000780c0ff */
[----:B------:R-:W-:Y:S01]  /*1dc80*/  CS2R R18, SRZ ;  /* 0x0000000000127805 */ /* 0x000fe2000001ff00 */
[----:B------:R-:W-:Y:S01]  /*1dc90*/  LOP3.LUT R0, R25, 0x1, RZ, 0xc0, !PT ;  /* 0x0000000119007812 */ /* 0x000fe200078ec0ff */
[----:B------:R-:W-:Y:S01]  /*1dca0*/  CS2R R22, SRZ ;  /* 0x0000000000167805 */ /* 0x000fe2000001ff00 */
[----:B------:R-:W-:Y:S01]  /*1dcb0*/  CS2R R30, SRZ ;  /* 0x00000000001e7805 */ /* 0x000fe2000001ff00 */
[----:B------:R-:W-:Y:S01]  /*1dcc0*/  CS2R R32, SRZ ;  /* 0x0000000000207805 */ /* 0x000fe2000001ff00 */
[----:B------:R-:W-:-:S07]  /*1dcd0*/  ISETP.NE.U32.AND P1, PT, R0, 0x1, PT ;  /* 0x000000010000780c */ /* 0x000fce0003f25070 */
[----:B------:R-:W-:-:S04]  /*1dce0*/  @P0 SHF.R.S32.HI R0, RZ, 0x1f, R45 ;  /* 0x0000001fff000819 */ /* 0x000fc8000001142d */
[----:B------:R-:W-:Y:S02]  /*1dcf0*/  @P0 LEA.HI R0, R0, R45, RZ, 0x2 ;  /* 0x0000002d00000211 */ /* 0x000fe400078f10ff */
[----:B----4-:R-:W-:Y:S02]  /*1dd00*/  @!P1 IMAD.WIDE R12, R26, 0x2, R8 ;  /* 0x000000021a0c9825 */ /* 0x010fe400078e0208 */
[----:B------:R-:W-:-:S03]  /*1dd10*/  @P0 LOP3.LUT R0, R0, 0xfffffffc, RZ, 0xc0, !PT ;  /* 0xfffffffc00000812 */ /* 0x000fc600078ec0ff */
[----:B------:R2:W5:Y:S02]  /*1dd20*/  @!P1 LD.E.64 R18, [R12.64] ;  /* 0x000000040c129980 */ /* 0x000564000c101b00 */
[----:B------:R-:W-:-:S04]  /*1dd30*/  @P0 IMAD.WIDE R10, R0, 0x2, R8 ;  /* 0x00000002000a0825 */ /* 0x000fc800078e0208 */
[--C-:B-1----:R-:W-:Y:S01]  /*1dd40*/  @P0 IMAD.WIDE R8, R0, 0x2, R2.reuse ;  /* 0x0000000200080825 */ /* 0x102fe200078e0202 */
[----:B------:R2:W5:Y:S03]  /*1dd50*/  @P0 LD.E.64 R30, [R10.64] ;  /* 0x000000040a1e0980 */ /* 0x000566000c101b00 */
[----:B------:R-:W-:Y:S01]  /*1dd60*/  @!P1 IMAD.WIDE R2, R26, 0x2, R2 ;  /* 0x000000021a029825 */ /* 0x000fe200078e0202 */
[----:B------:R2:W5:Y:S04]  /*1dd70*/  @P0 LD.E.64 R32, [R8.64] ;  /* 0x0000000408200980 */ /* 0x000568000c101b00 */
[----:B------:R2:W5:Y:S02]  /*1dd80*/  @!P1 LD.E.64 R22, [R2.64] ;  /* 0x0000000402169980 */ /* 0x000564000c101b00 */
.L_x_1334:
[----:B------:R-:W-:Y:S05]  /*1dd90*/  BSYNC B0 ;  /* 0x0000000000007941 */ /* 0x000fea0003800000 */
.L_x_1333:
[----:B-----5:R-:W-:Y:S01]  /*1dda0*/  IMAD.MOV.U32 R7, RZ, RZ, R30 ;  /* 0x000000ffff077224 */ /* 0x020fe200078e001e */
[----:B-12---:R-:W-:Y:S01]  /*1ddb0*/  MOV R2, R18 ;  /* 0x0000001200027202 */ /* 0x006fe20000000f00 */
[----:B------:R-:W-:-:S02]  /*1ddc0*/  IMAD.MOV.U32 R3, RZ, RZ, R31 ;  /* 0x000000ffff037224 */ /* 0x000fc400078e001f */
[----:B------:R-:W-:-:S03]  /*1ddd0*/  IMAD.MOV.U32 R0, RZ, RZ, R19 ;  /* 0x000000ffff007224 */ /* 0x000fc600078e0013 */
        /* <DEDUP_REMOVED lines=8> */
[----:B------:R-:W-:Y:S05]  /*1de60*/  BRA.DIV ~URZ, `(.L_x_1335) ;  /* 0x00009c327f007947 */ /* 0x000fea000b800000 */
[----:B------:R1:W2:Y:S04]  /*1de70*/  SHFL.IDX PT, R9, R14, 0x1, 0x181f ;  /* 0x00381f000e097f89 */ /* 0x0002a800000e0000 */
[----:B----4-:R1:W4:Y:S04]  /*1de80*/  SHFL.IDX PT, R8, R16, 0x1, 0x181f ;  /* 0x00381f0010087f89 */ /* 0x01032800000e0000 */
[----:B------:R1:W3:Y:S04]  /*1de90*/  SHFL.IDX PT, R0, R20, 0x1, 0x181f ;  /* 0x00381f0014007f89 */ /* 0x0002e800000e0000 */
[----:B------:R1:W1:Y:S02]  /*1dea0*/  SHFL.IDX PT, R2, R17, 0x1, 0x181f ;  /* 0x00381f0011027f89 */ /* 0x00026400000e0000 */
.L_x_1431:
[----:B------:R-:W-:Y:S01]  /*1deb0*/  IADD3 R3, R27, 0x10, RZ ;  /* 0x000000101b037810 */ /* 0x000fe20007ffe0ff */
[----:B------:R-:W-:Y:S01]  /*1dec0*/  BSSY B0, `(.L_x_1336) ;  /* 0x0000019000007945 */ /* 0x000fe20003800000 */
[----:B------:R-:W-:Y:S01]  /*1ded0*/  CS2R R34, SRZ ;  /* 0x0000000000227805 */ /* 0x000fe2000001ff00 */
[----:B------:R-:W-:Y:S01]  /*1dee0*/  CS2R R40, SRZ ;  /* 0x0000000000287805 */ /* 0x000fe2000001ff00 */
[----:B------:R-:W-:Y:S01]  /*1def0*/  ISETP.GE.AND P0, PT, R3, R24, PT ;  /* 0x000000180300720c */ /* 0x000fe20003f06270 */
[----:B------:R-:W-:Y:S01]  /*1df00*/  CS2R R36, SRZ ;  /* 0x0000000000247805 */ /* 0x000fe2000001ff00 */
[----:B---3--:R-:W-:-:S11]  /*1df10*/  IMAD.MOV.U32 R3, RZ, RZ, R0 ;  /* 0x000000ffff037224 */ /* 0x008fd600078e0000 */
        /* <DEDUP_REMOVED lines=10> */
[----:B--2-4-:R-:W-:Y:S02]  /*1dfc0*/  @!P1 IMAD.WIDE R12, R26, 0x2, R8 ;  /* 0x000000021a0c9825 */ /* 0x014fe400078e0208 */
        /* <DEDUP_REMOVED lines=8> */
.L_x_1337:
[----:B------:R-:W-:Y:S05]  /*1e050*/  BSYNC B0 ;  /* 0x0000000000007941 */ /* 0x000fea0003800000 */
.L_x_1336:
        /* <DEDUP_REMOVED lines=13> */
[----:B------:R1:W2:Y:S02]  /*1e130*/  SHFL.IDX PT, R0, R14, 0x2, 0x181f ;  /* 0x00581f000e007f89 */ /* 0x0002a400000e0000 */
.L_x_1432:
[----:B------:R-:W-:Y:S05]  /*1e140*/  BRA.DIV ~URZ, `(.L_x_1339) ;  /* 0x00009bb27f007947 */ /* 0x000fea000b800000 */
[----:B----4-:R3:W4:Y:S01]  /*1e150*/  SHFL.IDX PT, R8, R16, 0x2, 0x181f ;  /* 0x00581f0010087f89 */ /* 0x01072200000e0000 */
[----:B--2---:R-:W-:-:S03]  /*1e160*/  MOV R9, R0 ;  /* 0x0000000000097202 */ /* 0x004fc60000000f00 */
[----:B------:R3:W2:Y:S04]  /*1e170*/  SHFL.IDX PT, R7, R20, 0x2, 0x181f ;  /* 0x00581f0014077f89 */ /* 0x0006a800000e0000 */
[----:B------:R3:W1:Y:S02]  /*1e180*/  SHFL.IDX PT, R2, R17, 0x2, 0x181f ;  /* 0x00581f0011027f89 */ /* 0x00066400000e0000 */
.L_x_1433:
[----:B------:R-:W-:Y:S01]  /*1e190*/  IADD3 R0, R27, 0x20, RZ ;  /* 0x000000201b007810 */ /* 0x000fe20007ffe0ff */
[----:B------:R-:W-:Y:S01]  /*1e1a0*/  BSSY B0, `(.L_x_1340) ;  /* 0x000001b000007945 */ /* 0x000fe20003800000 */
[----:B------:R-:W-:Y:S01]  /*1e1b0*/  CS2R R60, SRZ ;  /* 0x00000000003c7805 */ /* 0x000fe2000001ff00 */
[----:B------:R-:W-:Y:S01]  /*1e1c0*/  CS2R R50, SRZ ;  /* 0x0000000000327805 */ /* 0x000fe2000001ff00 */
[----:B------:R-:W-:Y:S01]  /*1e1d0*/  ISETP.GE.AND P0, PT, R0, R24, PT ;  /* 0x000000180000720c */ /* 0x000fe20003f06270 */
[----:B------:R-:W-:Y:S01]  /*1e1e0*/  CS2R R46, SRZ ;  /* 0x00000000002e7805 */ /* 0x000fe2000001ff00 */
[----:B------:R-:W-:Y:S01]  /*1e1f0*/  CS2R R52, SRZ ;  /* 0x0000000000347805 */ /* 0x000fe2000001ff00 */
[----:B------:R-:W-:Y:S01]  /*1e200*/  CS2R R48, SRZ ;  /* 0x0000000000307805 */ /* 0x000fe2000001ff00 */
[----:B--2---:R-:W-:-:S09]  /*1e210*/  IMAD.MOV.U32 R3, RZ, RZ, R7 ;  /* 0x000000ffff037224 */ /* 0x004fd200078e0007 */
        /* <DEDUP_REMOVED lines=19> */
.L_x_1341:
[----:B------:R-:W-:Y:S05]  /*1e350*/  BSYNC B0 ;  /* 0x0000000000007941 */ /* 0x000fea0003800000 */
.L_x_1340:
        /* <DEDUP_REMOVED lines=17> */
.L_x_1434:
        /* <DEDUP_REMOVED lines=26> */
.L_x_1344:
[----:B------:R-:W-:Y:S05]  /*1e610*/  BSYNC B0 ;  /* 0x0000000000007941 */ /* 0x000fea0003800000 */
.L_x_1343:
        /* <DEDUP_REMOVED lines=14> */
.L_x_1435:
[----:B------:R-:W-:Y:S05]  /*1e700*/  BRA.DIV ~URZ, `(.L_x_1346) ;  /* 0x000099c27f007947 */ /* 0x000fea000b800000 */
[----:B----4-:R3:W4:Y:S01]  /*1e710*/  SHFL.IDX PT, R8, R16, 0x4, 0x181f ;  /* 0x00981f0010087f89 */ /* 0x01072200000e0000 */
[----:B--2---:R-:W-:-:S03]  /*1e720*/  MOV R9, R0 ;  /* 0x0000000000097202 */ /* 0x004fc60000000f00 */
[----:B------:R3:W2:Y:S04]  /*1e730*/  SHFL.IDX PT, R7, R20, 0x4, 0x181f ;  /* 0x00981f0014077f89 */ /* 0x0006a800000e0000 */
[----:B------:R3:W1:Y:S02]  /*1e740*/  SHFL.IDX PT, R2, R17, 0x4, 0x181f ;  /* 0x00981f0011027f89 */ /* 0x00066400000e0000 */
.L_x_1436:
[----:B------:R-:W-:Y:S01]  /*1e750*/  IADD3 R0, R27, 0x40, RZ ;  /* 0x000000401b007810 */ /* 0x000fe20007ffe0ff */
[----:B------:R-:W-:Y:S01]  /*1e760*/  BSSY B0, `(.L_x_1347) ;  /* 0x000001b000007945 */ /* 0x000fe20003800000 */
[----:B------:R-:W-:Y:S01]  /*1e770*/  CS2R R66, SRZ ;  /* 0x0000000000427805 */ /* 0x000fe2000001ff00 */
[----:B------:R-:W-:Y:S01]  /*1e780*/  CS2R R62, SRZ ;  /* 0x00000000003e7805 */ /* 0x000fe2000001ff00 */
[----:B------:R-:W-:Y:S01]  /*1e790*/  ISETP.GE.AND P0, PT, R0, R24, PT ;  /* 0x000000180000720c */ /* 0x000fe20003f06270 */
[----:B------:R-:W-:Y:S01]  /*1e7a0*/  CS2R R70, SRZ ;  /* 0x0000000000467805 */ /* 0x000fe2000001ff00 */
[----:B------:R-:W-:Y:S01]  /*1e7b0*/  CS2R R64, SRZ ;  /* 0x0000000000407805 */ /* 0x000fe2000001ff00 */
[----:B--2---:R-:W-:-:S10]  /*1e7c0*/  IMAD.MOV.U32 R3, RZ, RZ, R7 ;  /* 0x000000ffff037224 */ /* 0x004fd400078e0007 */
        /* <DEDUP_REMOVED lines=8> */
[----:B------:R-:W-:-:S04]  /*1e850*/  @P0 IADD3 R0, R26, 0x20, RZ ;  /* 0x000000201a000810 */ /* 0x000fc80007ffe0ff */
[----:B------:R-:W-:Y:S02]  /*1e860*/  @P0 SHF.R.S32.HI R7, RZ, 0x1f, R0 ;  /* 0x0000001fff070819 */ /* 0x000fe40000011400 */
[----:B----4-:R-:W-:Y:S02]  /*1e870*/  @!P1 IMAD.WIDE R12, R26, 0x2, R8 ;  /* 0x000000021a0c9825 */ /* 0x010fe400078e0208 */
[----:B------:R-:W-:-:S03]  /*1e880*/  @P0 LEA.HI R0, R7, R0, RZ, 0x2 ;  /* 0x0000000007000211 */ /* 0x000fc600078f10ff */
[----:B------:R2:W5:Y:S01]  /*1e890*/  @!P1 LD.E.64 R62, [R12.64] ;  /* 0x000000040c3e9980 */ /* 0x000562000c101b00 */
[----:B------:R-:W-:-:S05]  /*1e8a0*/  @P0 LOP3.LUT R0, R0, 0xfffffffc, RZ, 0xc0, !PT ;  /* 0xfffffffc00000812 */ /* 0x000fca00078ec0ff */
[----:B------:R-:W-:-:S04]  /*1e8b0*/  @P0 IMAD.WIDE R10, R0, 0x2, R8 ;  /* 0x00000002000a0825 */ /* 0x000fc800078e0208 */
[--C-:B-1----:R-:W-:Y:S01]  /*1e8c0*/  @P0 IMAD.WIDE R8, R0, 0x2, R2.reuse ;  /* 0x0000000200080825 */ /* 0x102fe200078e0202 */
[----:B------:R2:W5:Y:S03]  /*1e8d0*/  @P0 LD.E.64 R66, [R10.64] ;  /* 0x000000040a420980 */ /* 0x000566000c101b00 */
[----:B------:R-:W-:Y:S01]  /*1e8e0*/  @!P1 IMAD.WIDE R2, R26, 0x2, R2 ;  /* 0x000000021a029825 */ /* 0x000fe200078e0202 */
[----:B------:R2:W5:Y:S04]  /*1e8f0*/  @P0 LD.E.64 R70, [R8.64] ;  /* 0x0000000408460980 */ /* 0x000568000c101b00 */
[----:B------:R2:W5:Y:S02]  /*1e900*/  @!P1 LD.E.64 R64, [R2.64] ;  /* 0x0000000402409980 */ /* 0x000564000c101b00 */
.L_x_1348:
[----:B------:R-:W-:Y:S05]  /*1e910*/  BSYNC B0 ;  /* 0x0000000000007941 */ /* 0x000fea0003800000 */
.L_x_1347:
[----:B-----5:R-:W-:Y:S01]  /*1e920*/  IMAD.MOV.U32 R7, RZ, RZ, R66 ;  /* 0x000000ffff077224 */ /* 0x020fe200078e0042 */
[----:B-12---:R-:W-:Y:S01]  /*1e930*/  MOV R2, R62 ;  /* 0x0000003e00027202 */ /* 0x006fe20000000f00 */
[----:B------:R-:W-:Y:S01]  /*1e940*/  IMAD.MOV.U32 R3, RZ, RZ, R67 ;  /* 0x000000ffff037224 */ /* 0x000fe200078e0043 */
[----:B------:R-:W-:Y:S01]  /*1e950*/  CS2R R78, SRZ ;  /* 0x00000000004e7805 */ /* 0x000fe2000001ff00 */
        /* <DEDUP_REMOVED lines=11> */
.L_x_1437:
[----:B------:R-:W-:Y:S05]  /*1ea10*/  BRA.DIV ~URZ, `(.L_x_1350) ;  /* 0x000098a27f007947 */ /* 0x000fea000b800000 */
[----:B----4-:R4:W1:Y:S01]  /*1ea20*/  SHFL.IDX PT, R8, R16, 0x5, 0x181f ;  /* 0x00b81f0010087f89 */ /* 0x01086200000e0000 */
[----:B--2---:R-:W-:-:S03]  /*1ea30*/  MOV R9, R0 ;  /* 0x0000000000097202 */ /* 0x004fc60000000f00 */
[----:B------:R4:W2:Y:S04]  /*1ea40*/  SHFL.IDX PT, R7, R20, 0x5, 0x181f ;  /* 0x00b81f0014077f89 */ /* 0x0008a800000e0000 */
[----:B------:R4:W3:Y:S02]  /*1ea50*/  SHFL.IDX PT, R2, R17, 0x5, 0x181f ;  /* 0x00b81f0011027f89 */ /* 0x0008e400000e0000 */
.L_x_1438:
[----:B------:R-:W-:Y:S01]  /*1ea60*/  IADD3 R0, R27, 0x50, RZ ;  /* 0x000000501b007810 */ /* 0x000fe20007ffe0ff */
[----:B------:R-:W-:Y:S01]  /*1ea70*/  BSSY B0, `(.L_x_1351) ;  /* 0x000001a000007945 */ /* 0x000fe20003800000 */
[----:B------:R-:W-:Y:S01]  /*1ea80*/  CS2R R72, SRZ ;  /* 0x0000000000487805 */ /* 0x000fe2000001ff00 */
[----:B------:R-:W-:Y:S01]  /*1ea90*/  CS2R R76, SRZ ;  /* 0x00000000004c7805 */ /* 0x000fe2000001ff00 */
[----:B------:R-:W-:Y:S01]  /*1eaa0*/  ISETP.GE.AND P0, PT, R0, R24, PT ;  /* 0x000000180000720c */ /* 0x000fe20003f06270 */
[----:B------:R-:W-:Y:S01]  /*1eab0*/  CS2R R74, SRZ ;  /* 0x00000000004a7805 */ /* 0x000fe2000001ff00 */
[----:B--2---:R-:W-:-:S11]  /*1eac0*/  IMAD.MOV.U32 R3, RZ, RZ, R7 ;  /* 0x000000ffff037224 */ /* 0x004fd600078e0007 */
        /* <DEDUP_REMOVED lines=10> */
[----:B-1----:R-:W-:Y:S02]  /*1eb70*/  @!P1 IMAD.WIDE R12, R26, 0x2, R8 ;  /* 0x000000021a0c9825 */ /* 0x002fe400078e0208 */
[----:B------:R-:W-:-:S03]  /*1eb80*/  @P0 LEA.HI R0, R7, R0, RZ, 0x2 ;  /* 0x0000000007000211 */ /* 0x000fc600078f10ff */
[----:B------:R1:W5:Y:S01]  /*1eb90*/  @!P1 LD.E.64 R72, [R12.64] ;  /* 0x000000040c489980 */ /* 0x000362000c101b00 */
[----:B------:R-:W-:-:S05]  /*1eba0*/  @P0 LOP3.LUT R0, R0, 0xfffffffc, RZ, 0xc0, !PT ;  /* 0xfffffffc00000812 */ /* 0x000fca00078ec0ff */
[----:B------:R-:W-:-:S04]  /*1ebb0*/  @P0 IMAD.WIDE R10, R0, 0x2, R8 ;  /* 0x00000002000a0825 */ /* 0x000fc800078e0208 */
[--C-:B---3--:R-:W-:Y:S01]  /*1ebc0*/  @P0 IMAD.WIDE R8, R0, 0x2, R2.reuse ;  /* 0x0000000200080825 */ /* 0x108fe200078e0202 */
[----:B------:R1:W5:Y:S03]  /*1ebd0*/  @P0 LD.E.64 R78, [R10.64] ;  /* 0x000000040a4e0980 */ /* 0x000366000c101b00 */
[----:B------:R-:W-:Y:S01]  /*1ebe0*/  @!P1 IMAD.WIDE R2, R26, 0x2, R2 ;  /* 0x000000021a029825 */ /* 0x000fe200078e0202 */
[----:B------:R1:W5:Y:S04]  /*1ebf0*/  @P0 LD.E.64 R76, [R8.64] ;  /* 0x00000004084c0980 */ /* 0x000368000c101b00 */
[----:B------:R1:W5:Y:S02]  /*1ec00*/  @!P1 LD.E.64 R74, [R2.64] ;  /* 0x00000004024a9980 */ /* 0x000364000c101b00 */
.L_x_1352:
[----:B------:R-:W-:Y:S05]  /*1ec10*/  BSYNC B0 ;  /* 0x0000000000007941 */ /* 0x000fea0003800000 */
.L_x_1351:
[----:B-----5:R-:W-:Y:S01]  /*1ec20*/  IMAD.MOV.U32 R7, RZ, RZ, R78 ;  /* 0x000000ffff077224 */ /* 0x020fe200078e004e */
[----:B-1-3--:R-:W-:Y:S01]  /*1ec30*/  MOV R2, R72 ;  /* 0x0000004800027202 */ /* 0x00afe20000000f00 */
        /* <DEDUP_REMOVED lines=12> */
.L_x_1439:
[----:B------:R-:W-:Y:S01]  /*1ed00*/  SHF.R.S32.HI R0, RZ, 0x1f, R29 ;  /* 0x0000001fff007819 */ /* 0x000fe2000001141d */
[----:B------:R-:W-:-:S03]  /*1ed10*/  IMAD.SHL.U32 R2, R44, 0x80, RZ ;  /* 0x000000802c027824 */ /* 0x000fc600078e00ff */
[----:B------:R-:W-:-:S04]  /*1ed20*/  LEA.HI R0, R0, R29, RZ, 0x3 ;  /* 0x0000001d00007211 */ /* 0x000fc800078f18ff */
[----:B------:R-:W-:Y:S01]  /*1ed30*/  LEA.HI.SX32 R0, R0, R2, 0x1d ;  /* 0x0000000200007211 */ /* 0x000fe200078feaff */
[----:B------:R-:W-:Y:S05]  /*1ed40*/  BRA.DIV ~URZ, `(.L_x_1354) ;  /* 0x000097627f007947 */ /* 0x000fea000b800000 */
[----:B------:R3:W1:Y:S04]  /*1ed50*/  SHFL.IDX PT, R8, R16, 0x6, 0x181f ;  /* 0x00d81f0010087f89 */ /* 0x00066800000e0000 */
[----:B------:R3:W4:Y:S04]  /*1ed60*/  SHFL.IDX PT, R7, R20, 0x6, 0x181f ;  /* 0x00d81f0014077f89 */ /* 0x00072800000e0000 */
[----:B------:R3:W2:Y:S02]  /*1ed70*/  SHFL.IDX PT, R2, R17, 0x6, 0x181f ;  /* 0x00d81f0011027f89 */ /* 0x0006a400000e0000 */
.L_x_1440:
[----:B------:R-:W-:Y:S01]  /*1ed80*/  IADD3 R0, R0, 0x60, RZ ;  /* 0x0000006000007810 */ /* 0x000fe20007ffe0ff */
[----:B------:R-:W-:Y:S01]  /*1ed90*/  BSSY B0, `(.L_x_1355) ;  /* 0x000001b000007945 */ /* 0x000fe20003800000 */
[----:B------:R-:W-:Y:S01]  /*1eda0*/  CS2R R84, SRZ ;  /* 0x0000000000547805 */ /* 0x000fe2000001ff00 */
[----:B------:R-:W-:Y:S01]  /*1edb0*/  CS2R R80, SRZ ;  /* 0x0000000000507805 */ /* 0x000fe2000001ff00 */
[----:B------:R-:W-:Y:S01]  /*1edc0*/  ISETP.GE.AND P0, PT, R0, R24, PT ;  /* 0x000000180000720c */ /* 0x000fe20003f06270 */
[----:B------:R-:W-:Y:S01]  /*1edd0*/  CS2R R86, SRZ ;  /* 0x0000000000567805 */ /* 0x000fe2000001ff00 */
[----:B------:R-:W-:Y:S01]  /*1ede0*/  CS2R R82, SRZ ;  /* 0x0000000000527805 */ /* 0x000fe2000001ff00 */
[----:B----4-:R-:W-:-:S10]  /*1edf0*/  IMAD.MOV.U32 R3, RZ, RZ, R7 ;  /* 0x000000ffff037224 */ /* 0x010fd400078e0007 */
        /* <DEDUP_REMOVED lines=10> */
[----:B-12---:R-:W-:Y:S02]  /*1eea0*/  @!P1 IMAD.WIDE R12, R26, 0x2, R8 ;  /* 0x000000021a0c9825 */ /* 0x006fe400078e0208 */
[----:B------:R-:W-:-:S03]  /*1eeb0*/  @P0 LEA.HI R0, R7, R0, RZ, 0x2 ;  /* 0x0000000007000211 */ /* 0x000fc600078f10ff */
[----:B------:R1:W5:Y:S01]  /*1eec0*/  @!P1 LD.E.64 R80, [R12.64] ;  /* 0x000000040c509980 */ /* 0x000362000c101b00 */
[----:B------:R-:W-:-:S05]  /*1eed0*/  @P0 LOP3.LUT R0, R0, 0xfffffffc, RZ, 0xc0, !PT ;  /* 0xfffffffc00000812 */ /* 0x000fca00078ec0ff */
[----:B------:R-:W-:-:S04]  /*1eee0*/  @P0 IMAD.WIDE R10, R0, 0x2, R8 ;  /* 0x00000002000a0825 */ /* 0x000fc800078e0208 */
[--C-:B------:R-:W-:Y:S01]  /*1eef0*/  @P0 IMAD.WIDE R8, R0, 0x2, R2.reuse ;  /* 0x0000000200080825 */ /* 0x100fe200078e0202 */
[----:B------:R1:W5:Y:S03]  /*1ef00*/  @P0 LD.E.64 R84, [R10.64] ;  /* 0x000000040a540980 */ /* 0x000366000c101b00 */
[----:B------:R-:W-:Y:S01]  /*1ef10*/  @!P1 IMAD.WIDE R2, R26, 0x2, R2 ;  /* 0x000000021a029825 */ /* 0x000fe200078e0202 */
[----:B------:R1:W5:Y:S04]  /*1ef20*/  @P0 LD.E.64 R86, [R8.64] ;  /* 0x0000000408560980 */ /* 0x000368000c101b00 */
[----:B------:R1:W5:Y:S02]  /*1ef30*/  @!P1 LD.E.64 R82, [R2.64] ;  /* 0x0000000402529980 */ /* 0x000364000c101b00 */
.L_x_1356:
[----:B------:R-:W-:Y:S05]  /*1ef40*/  BSYNC B0 ;  /* 0x0000000000007941 */ /* 0x000fea0003800000 */
.L_x_1355:
        /* <DEDUP_REMOVED lines=15> */
.L_x_1441:
[----:B------:R-:W-:Y:S01]  /*1f040*/  SHF.R.S32.HI R0, RZ, 0x1f, R29 ;  /* 0x0000001fff007819 */ /* 0x000fe2000001141d */
[----:B------:R-:W-:-:S03]  /*1f050*/  IMAD.SHL.U32 R2, R44, 0x80, RZ ;  /* 0x000000802c027824 */ /* 0x000fc600078e00ff */
[----:B------:R-:W-:-:S04]  /*1f060*/  LEA.HI R0, R0, R29, RZ, 0x3 ;  /* 0x0000001d00007211 */ /* 0x000fc800078f18ff */
[----:B------:R-:W-:Y:S01]  /*1f070*/  LEA.HI.SX32 R0, R0, R2, 0x1d ;  /* 0x0000000200007211 */ /* 0x000fe200078feaff */
[----:B------:R-:W-:Y:S05]  /*1f080*/  BRA.DIV ~URZ, `(.L_x_1358) ;  /* 0x000096027f007947 */ /* 0x000fea000b800000 */
[----:B------:R4:W1:Y:S04]  /*1f090*/  SHFL.IDX PT, R8, R16, 0x7, 0x181f ;  /* 0x00f81f0010087f89 */ /* 0x00086800000e0000 */
[----:B------:R4:W3:Y:S04]  /*1f0a0*/  SHFL.IDX PT, R7, R20, 0x7, 0x181f ;  /* 0x00f81f0014077f89 */ /* 0x0008e800000e0000 */
[----:B------:R4:W2:Y:S02]  /*1f0b0*/  SHFL.IDX PT, R2, R17, 0x7, 0x181f ;  /* 0x00f81f0011027f89 */ /* 0x0008a400000e0000 */
.L_x_1442:
        /* <DEDUP_REMOVED lines=27> */
.L_x_1360:
[----:B------:R-:W-:Y:S05]  /*1f270*/  BSYNC B0 ;  /* 0x0000000000007941 */ /* 0x000fea0003800000 */
.L_x_1359:
[----:B-1----:R-:W-:Y:S01]  /*1f280*/  IADD3 R8, R94, -c[0x0][0x20], RZ ;  /* 0x800008005e087a10 */ /* 0x002fe20007ffe0ff */
[----:B------:R-:W-:-:S04]  /*1f290*/  DEPBAR.LE SB0, 0x1 ;  /* 0x000080400000791a */ /* 0x000fc80000000000 */
[----:B--2---:R1:W2:Y:S04]  /*1f2a0*/  LDL.64 R2, [R8+0x20] ;  /* 0x0000200008027983 */ /* 0x0042a80000100a00 */
[----:B-1----:R-:W3:Y:S01]  /*1f2b0*/  LDL.64 R8, [R8+0x28] ;  /* 0x0000280008087983 */ /* 0x002ee20000100a00 */
[----:B------:R-:W-:Y:S03]  /*1f2c0*/  WARPSYNC 0xffffffff ;  /* 0xffffffff00007948 */ /* 0x000fe60003800000 */
[----:B------:R-:W-:Y:S06]  /*1f2d0*/  BAR.SYNC.DEFER_BLOCKING 0x0 ;  /* 0x0000000000007b1d */ /* 0x000fec0000010000 */
[----:B--2---:R1:W2:Y:S04]  /*1f2e0*/  LD.E R10, [R2.64] ;  /* 0x00000004020a7980 */ /* 0x0042a8000c101900 */
[----:B---34-:R3:W4:Y:S01]  /*1f2f0*/  LD.E.64 R12, [R8.64] ;  /* 0x00000004080c7980 */ /* 0x018722000c101b00 */
[----:B------:R-:W-:Y:S01]  /*1f300*/  BSSY B1, `(.L_x_1361) ;  /* 0x0000083000017945 */ /* 0x000fe20003800000 */
[----:B-1----:R-:W-:Y:S01]  /*1f310*/  IMAD.SHL.U32 R3, R68, 0x40, RZ ;  /* 0x0000004044037824 */ /* 0x002fe200078e00ff */
[----:B---3--:R-:W-:-:S04]  /*1f320*/  SHF.R.S32.HI R8, RZ, 0x1f, R29 ;  /* 0x0000001fff087819 */ /* 0x008fc8000001141d */
[CC--:B------:R-:W-:Y:S02]  /*1f330*/  LEA.HI R0, R8.reuse, R29.reuse, RZ, 0x3 ;  /* 0x0000001d08007211 */ /* 0x0c0fe400078f18ff */
[----:B------:R-:W-:Y:S02]  /*1f340*/  LEA.HI R8, R8, R29, RZ, 0x6 ;  /* 0x0000001d08087211 */ /* 0x000fe400078f30ff */
[----:B------:R-:W-:-:S03]  /*1f350*/  LOP3.LUT R0, R0, 0xfffffff8, RZ, 0xc0, !PT ;  /* 0xfffffff800007812 */ /* 0x000fc600078ec0ff */
[----:B------:R-:W-:Y:S02]  /*1f360*/  IMAD.SHL.U32 R8, R8, 0x8, RZ ;  /* 0x0000000808087824 */ /* 0x000fe400078e00ff */
[----:B------:R-:W-:Y:S01]  /*1f370*/  IMAD.IADD R2, R29, 0x1, -R0 ;  /* 0x000000011d027824 */ /* 0x000fe200078e0a00 */
[----:B------:R-:W-:Y:S01]  /*1f380*/  LOP3.LUT R0, R3, 0x1c0, RZ, 0xc0, !PT ;  /* 0x000001c003007812 */ /* 0x000fe200078ec0ff */
[----:B-----5:R-:W-:Y:S02]  /*1f390*/  IMAD.MOV.U32 R3, RZ, RZ, R92 ;  /* 0x000000ffff037224 */ /* 0x020fe400078e005c */
[----:B------:R-:W-:-:S03]  /*1f3a0*/  IMAD.SHL.U32 R2, R2, 0x8, RZ ;  /* 0x0000000802027824 */ /* 0x000fc600078e00ff */
[----:B------:R-:W-:Y:S01]  /*1f3b0*/  PRMT R105, R105, 0x5410, R3 ;  /* 0x0000541069697816 */ /* 0x000fe20000000003 */
[----:B------:R-:W-:Y:S01]  /*1f3c0*/  IMAD.MOV.U32 R3, RZ, RZ, R93 ;  /* 0x000000ffff037224 */ /* 0x000fe200078e005d */
[----:B------:R-:W-:Y:S02]  /*1f3d0*/  LOP3.LUT R2, R0, 0x38, R2, 0xf8, !PT ;  /* 0x0000003800027812 */ /* 0x000fe400078ef802 */
[----:B------:R-:W-:Y:S02]  /*1f3e0*/  SHF.R.U32.HI R0, RZ, 0x3, R0 ;  /* 0x00000003ff007819 */ /* 0x000fe40000011600 */
[----:B------:R-:W-:Y:S01]  /*1f3f0*/  PRMT R105, R3, 0x7610, R105 ;  /* 0x0000761003697816 */ /* 0x000fe20000000069 */
[----:B------:R-:W-:Y:S01]  /*1f400*/  IMAD.MOV.U32 R3, RZ, RZ, R91 ;  /* 0x000000ffff037224 */ /* 0x000fe200078e005b */
[----:B------:R-:W-:Y:S01]  /*1f410*/  LOP3.LUT R7, R2, R0, RZ, 0x3c, !PT ;  /* 0x0000000002077212 */ /* 0x000fe200078e3cff */
[----:B------:R-:W-:Y:S02]  /*1f420*/  IMAD.MOV.U32 R2, RZ, RZ, R44 ;  /* 0x000000ffff027224 */ /* 0x000fe400078e002c */
[----:B------:R-:W-:Y:S01]  /*1f430*/  IMAD.MOV.U32 R0, RZ, RZ, R45 ;  /* 0x000000ffff007224 */ /* 0x000fe200078e002d */
[----:B------:R-:W-:Y:S01]  /*1f440*/  LOP3.LUT R8, R7, 0xfffffe00, R8, 0xf8, !PT ;  /* 0xfffffe0007087812 */ /* 0x000fe200078ef808 */
[----:B------:R-:W-:-:S03]  /*1f450*/  IMAD.MOV.U32 R7, RZ, RZ, R90 ;  /* 0x000000ffff077224 */ /* 0x000fc600078e005a */
[----:B------:R-:W-:Y:S01]  /*1f460*/  PRMT R29, R0, 0x5410, R2 ;  /* 0x00005410001d7816 */ /* 0x000fe20000000002 */
[----:B------:R-:W-:Y:S01]  /*1f470*/  IMAD.MOV.U32 R2, RZ, RZ, R88 ;  /* 0x000000ffff027224 */ /* 0x000fe200078e0058 */
[----:B------:R-:W-:Y:S01]  /*1f480*/  PRMT R94, R3, 0x5410, R7 ;  /* 0x00005410035e7816 */ /* 0x000fe20000000007 */
[----:B------:R-:W-:-:S05]  /*1f490*/  IMAD.MOV.U32 R0, RZ, RZ, R89 ;  /* 0x000000ffff007224 */ /* 0x000fca00078e0059 */
[----:B------:R-:W-:Y:S01]  /*1f4a0*/  PRMT R25, R0, 0x5410, R2 ;  /* 0x0000541000197816 */ /* 0x000fe20000000002 */
[----:B--2---:R-:W-:-:S05]  /*1f4b0*/  IMAD R9, R10, -0x80, R24 ;  /* 0xffffff800a097824 */ /* 0x004fca00078e0218 */
[----:B------:R-:W-:-:S04]  /*1f4c0*/  IMNMX R24, R9, 0x80, PT ;  /* 0x0000008009187817 */ /* 0x000fc80003800200 */
[----:B------:R-:W-:Y:S01]  /*1f4d0*/  ISETP.GE.AND P0, PT, R68, R24, PT ;  /* 0x000000184400720c */ /* 0x000fe20003f06270 */
[----:B----4-:R-:W-:-:S12]  /*1f4e0*/  IMAD.WIDE.U32 R20, R8, 0x2, R12 ;  /* 0x0000000208147825 */ /* 0x010fd800078e000c */
[----:B------:R-:W-:Y:S05]  /*1f4f0*/  @P0 BRA `(.L_x_1362) ;  /* 0x0000063000000947 */ /* 0x000fea0003800000 */
[----:B------:R-:W-:Y:S01]  /*1f500*/  ISETP.GE.AND P0, PT, R26, R39, PT ;  /* 0x000000271a00720c */ /* 0x000fe20003f06270 */
[----:B------:R-:W-:-:S12]  /*1f510*/  BSSY B0, `(.L_x_1363) ;  /* 0x0000030000007945 */ /* 0x000fd80003800000 */
[----:B------:R-:W-:Y:S05]  /*1f520*/  @P0 BRA `(.L_x_1364) ;  /* 0x000002e000000947 */ /* 0x000fea0003800000 */
[----:B------:R-:W2:Y:S01]  /*1f530*/  LD.E.128 R8, [R20.64] ;  /* 0x0000000414087980 */ /* 0x000ea2000c101d00 */
[----:B------:R-:W-:Y:S02]  /*1f540*/  SHF.R.U32.HI R3, RZ, 0x10, R23 ;  /* 0x00000010ff037819 */ /* 0x000fe40000011617 */
[----:B------:R-:W-:Y:S02]  /*1f550*/  SHF.R.U32.HI R7, RZ, 0x10, R19 ;  /* 0x00000010ff077819 */ /* 0x000fe40000011613 */
[----:B------:R-:W-:Y:S02]  /*1f560*/  SHF.R.U64 R13, R22, 0x10, R23 ;  /* 0x00000010160d7819 */ /* 0x000fe40000001217 */
[C---:B------:R-:W-:Y:S02]  /*1f570*/  PRMT R3, R15.reuse, 0x5410, R3 ;  /* 0x000054100f037816 */ /* 0x040fe40000000003 */
[----:B------:R-:W-:Y:S02]  /*1f580*/  PRMT R7, R28, 0x5410, R7 ;  /* 0x000054101c077816 */ /* 0x000fe40000000007 */
[----:B------:R-:W-:Y:S01]  /*1f590*/  PRMT R13, R15, 0x5432, R13 ;  /* 0x000054320f0d7816 */ /* 0x000fe2000000000d */
[----:B------:R-:W-:Y:S01]  /*1f5a0*/  IMAD.U32 R17, R3, 0x10000, RZ ;  /* 0x0001000003117824 */ /* 0x000fe200078e00ff */
[----:B------:R-:W-:Y:S01]  /*1f5b0*/  SHF.R.U64 R0, R18, 0x10, R19 ;  /* 0x0000001012007819 */ /* 0x000fe20000001213 */
[----:B------:R-:W-:Y:S01]  /*1f5c0*/  IMAD.U32 R19, R7, 0x10000, RZ ;  /* 0x0001000007137824 */ /* 0x000fe200078e00ff */
[----:B------:R-:W-:-:S02]  /*1f5d0*/  LOP3.LUT R22, R3, 0xffff0000, RZ, 0xc0, !PT ;  /* 0xffff000003167812 */ /* 0x000fc400078ec0ff */
[----:B------:R-:W-:Y:S02]  /*1f5e0*/  LOP3.LUT R18, R7, 0xffff0000, RZ, 0xc0, !PT ;  /* 0xffff000007127812 */ /* 0x000fe400078ec0ff */
[----:B------:R-:W-:Y:S02]  /*1f5f0*/  PRMT R16, R28, 0x5432, R0 ;  /* 0x000054321c107816 */ /* 0x000fe40000000000 */
[C---:B--2---:R-:W-:Y:S01]  /*1f600*/  LOP3.LUT R12, R10.reuse, 0xffff0000, RZ, 0xc0, !PT ;  /* 0xffff00000a0c7812 */ /* 0x044fe200078ec0ff */
[----:B------:R-:W-:Y:S01]  /*1f610*/  IMAD.U32 R15, R10, 0x10000, RZ ;  /* 0x000100000a0f7824 */ /* 0x000fe200078e00ff */
[C---:B------:R-:W-:Y:S01]  /*1f620*/  LOP3.LUT R10, R11.reuse, 0xffff0000, RZ, 0xc0, !PT ;  /* 0xffff00000b0a7812 */ /* 0x040fe200078ec0ff */
[----:B------:R-:W-:Y:S01]  /*1f630*/  IMAD.U32 R14, R11, 0x10000, RZ ;  /* 0x000100000b0e7824 */ /* 0x000fe200078e00ff */
[----:B------:R-:W-:Y:S01]  /*1f640*/  LOP3.LUT R0, R8, 0xffff0000, RZ, 0xc0, !PT ;  /* 0xffff000008007812 */ /* 0x000fe200078ec0ff */
[----:B------:R-:W-:Y:S01]  /*1f650*/  FMUL.FTZ R7, R12, R17 ;  /* 0x000000110c077220 */ /* 0x000fe20000410000 */
[----:B------:R-:W-:Y:S01]  /*1f660*/  SHF.L.U32 R2, R8, 0x10, RZ ;  /* 0x0000001008027819 */ /* 0x000fe200000006ff */
[-C--:B------:R-:W-:Y:S01]  /*1f670*/  FMUL.FTZ R12, R12, R19.reuse ;  /* 0x000000130c0c7220 */ /* 0x080fe20000410000 */
[C---:B------:R-:W-:Y:S01]  /*1f680*/  LOP3.LUT R8, R9.reuse, 0xffff0000, RZ, 0xc0, !PT ;  /* 0xffff000009087812 */ /* 0x040fe200078ec0ff */
[----:B------:R-:W-:Y:S01]  /*1f690*/  FMUL.FTZ R3, R10, R22 ;  /* 0x000000160a037220 */ /* 0x000fe20000410000 */
[----:B------:R-:W-:Y:S01]  /*1f6a0*/  SHF.L.U32 R11, R9, 0x10, RZ ;  /* 0x00000010090b7819 */ /* 0x000fe200000006ff */
[----:B------:R-:W-:-:S02]  /*1f6b0*/  FFMA.FTZ R19, R15, R19, -R7 ;  /* 0x000000130f137223 */ /* 0x000fc40000010807 */
[----:B------:R-:W-:Y:S01]  /*1f6c0*/  FFMA.FTZ R15, R15, R17, R12 ;  /* 0x000000110f0f7223 */ /* 0x000fe2000001000c */
[----:B------:R-:W-:Y:S01]  /*1f6d0*/  SHF.L.U32 R17, R16, 0x10, RZ ;  /* 0x0000001010117819 */ /* 0x000fe200000006ff */
[-C--:B------:R-:W-:Y:S01]  /*1f6e0*/  FMUL.FTZ R10, R10, R18.reuse ;  /* 0x000000120a0a7220 */ /* 0x080fe20000410000 */
[----:B------:R-:W-:Y:S01]  /*1f6f0*/  LOP3.LUT R16, R16, 0xffff0000, RZ, 0xc0, !PT ;  /* 0xffff000010107812 */ /* 0x000fe200078ec0ff */
[----:B------:R-:W-:Y:S02]  /*1f700*/  FFMA.FTZ R12, R14, R18, -R3 ;  /* 0x000000120e0c7223 */ /* 0x000fe40000010803 */
[C---:B------:R-:W-:Y:S01]  /*1f710*/  IMAD.U32 R18, R13.reuse, 0x10000, RZ ;  /* 0x000100000d127824 */ /* 0x040fe200078e00ff */
[----:B------:R-:W-:Y:S01]  /*1f720*/  LOP3.LUT R13, R13, 0xffff0000, RZ, 0xc0, !PT ;  /* 0xffff00000d0d7812 */ /* 0x000fe200078ec0ff */
[----:B------:R-:W-:Y:S02]  /*1f730*/  FMUL.FTZ R9, R8, R16 ;  /* 0x0000001008097220 */ /* 0x000fe40000410000 */
[----:B------:R-:W-:-:S02]  /*1f740*/  FMUL.FTZ R3, R0, R18 ;  /* 0x0000001200037220 */ /* 0x000fc40000410000 */
[----:B------:R-:W-:Y:S02]  /*1f750*/  FMUL.FTZ R0, R0, R17 ;  /* 0x0000001100007220 */ /* 0x000fe40000410000 */
[----:B------:R-:W-:Y:S02]  /*1f760*/  FMUL.FTZ R7, R8, R13 ;  /* 0x0000000d08077220 */ /* 0x000fe40000410000 */
[----:B------:R-:W-:Y:S02]  /*1f770*/  FFMA.FTZ R8, R2, R18, R0 ;  /* 0x0000001202087223 */ /* 0x000fe40000010000 */
[----:B------:R-:W-:Y:S01]  /*1f780*/  FFMA.FTZ R14, R14, R22, R10 ;  /* 0x000000160e0e7223 */ /* 0x000fe2000001000a */
[----:B------:R-:W-:Y:S01]  /*1f790*/  F2FP.BF16.PACK_AB R10, R15, R19 ;  /* 0x000000130f0a723e */ /* 0x000fe200000010ff */
[----:B------:R-:W-:Y:S02]  /*1f7a0*/  FFMA.FTZ R3, R2, R17, -R3 ;  /* 0x0000001102037223 */ /* 0x000fe40000010803 */
[----:B------:R-:W-:-:S02]  /*1f7b0*/  FFMA.FTZ R0, R11, R16, -R7 ;  /* 0x000000100b007223 */ /* 0x000fc40000010807 */
[----:B------:R-:W-:Y:S01]  /*1f7c0*/  FFMA.FTZ R9, R11, R13, R9 ;  /* 0x0000000d0b097223 */ /* 0x000fe20000010009 */
[----:B------:R-:W-:Y:S02]  /*1f7d0*/  F2FP.BF16.PACK_AB R11, R14, R12 ;  /* 0x0000000c0e0b723e */ /* 0x000fe400000010ff */
[----:B------:R-:W-:Y:S02]  /*1f7e0*/  F2FP.BF16.PACK_AB R8, R8, R3 ;  /* 0x000000030808723e */ /* 0x000fe400000010ff */
[----:B------:R-:W-:-:S05]  /*1f7f0*/  F2FP.BF16.PACK_AB R9, R9, R0 ;  /* 0x000000000909723e */ /* 0x000fca00000010ff */
[----:B------:R1:W-:Y:S02]  /*1f800*/  ST.E.128 [R20.64], R8 ;  /* 0x0000000814007985 */ /* 0x0003e4000c101d04 */
.L_x_1364:
[----:B------:R-:W-:Y:S05]  /*1f810*/  BSYNC B0 ;  /* 0x0000000000007941 */ /* 0x000fea0003800000 */
.L_x_1363:
[----:B------:R-:W-:-:S04]  /*1f820*/  IADD3 R0, R26, 0x20, RZ ;  /* 0x000000201a007810 */ /* 0x000fc80007ffe0ff */
[----:B------:R-:W-:-:S13]  /*1f830*/  ISETP.GE.AND P0, PT, R0, R39, PT ;  /* 0x000000270000720c */ /* 0x000fda0003f06270 */
[----:B------:R-:W-:Y:S05]  /*1f840*/  @P0 BRA `(.L_x_1362) ;  /* 0x000002e000000947 */ /* 0x000fea0003800000 */
[----:B-1----:R-:W2:Y:S01]  /*1f850*/  LD.E.128 R8, [R20.64+0x4000] ;  /* 0x0040000414087980 */ /* 0x002ea2000c101d00 */
[----:B------:R-:W-:Y:S02]  /*1f860*/  SHF.R.U32.HI R3, RZ, 0x10, R33 ;  /* 0x00000010ff037819 */ /* 0x000fe40000011621 */
[----:B------:R-:W-:Y:S02]  /*1f870*/  SHF.R.U32.HI R7, RZ, 0x10, R31 ;  /* 0x00000010ff077819 */ /* 0x000fe4000001161f */
[----:B------:R-:W-:Y:S02]  /*1f880*/  PRMT R3, R38, 0x5410, R3 ;  /* 0x0000541026037816 */ /* 0x000fe40000000003 */
[----:B------:R-:W-:Y:S02]  /*1f890*/  PRMT R7, R69, 0x5410, R7 ;  /* 0x0000541045077816 */ /* 0x000fe40000000007 */
[C---:B------:R-:W-:Y:S01]  /*1f8a0*/  LOP3.LUT R22, R3.reuse, 0xffff0000, RZ, 0xc0, !PT ;  /* 0xffff000003167812 */ /* 0x040fe200078ec0ff */
[----:B------:R-:W-:Y:S01]  /*1f8b0*/  IMAD.U32 R17, R3, 0x10000, RZ ;  /* 0x0001000003117824 */ /* 0x000fe200078e00ff */
[----:B------:R-:W-:Y:S01]  /*1f8c0*/  SHF.R.U64 R13, R32, 0x10, R33 ;  /* 0x00000010200d7819 */ /* 0x000fe20000001221 */
[----:B------:R-:W-:Y:S01]  /*1f8d0*/  IMAD.U32 R19, R7, 0x10000, RZ ;  /* 0x0001000007137824 */ /* 0x000fe200078e00ff */
[----:B------:R-:W-:-:S02]  /*1f8e0*/  SHF.R.U64 R0, R30, 0x10, R31 ;  /* 0x000000101e007819 */ /* 0x000fc4000000121f */
[----:B------:R-:W-:Y:S02]  /*1f8f0*/  LOP3.LUT R18, R7, 0xffff0000, RZ, 0xc0, !PT ;  /* 0xffff000007127812 */ /* 0x000fe400078ec0ff */
[----:B------:R-:W-:Y:S02]  /*1f900*/  PRMT R13, R38, 0x5432, R13 ;  /* 0x00005432260d7816 */ /* 0x000fe4000000000d */
        /* <DEDUP_REMOVED lines=33> */
[----:B------:R1:W-:Y:S02]  /*1fb20*/  ST.E.128 [R20.64+0x4000], R8 ;  /* 0x0040000814007985 */ /* 0x0003e4000c101d04 */
.L_x_1362:
[----:B------:R-:W-:Y:S05]  /*1fb30*/  BSYNC B1 ;  /* 0x0000000000017941 */ /* 0x000fea0003800000 */
.L_x_1361:
[----:B------:R-:W-:Y:S01]  /*1fb40*/  IADD3 R0, R68, 0x10, RZ ;  /* 0x0000001044007810 */ /* 0x000fe20007ffe0ff */
[----:B------:R-:W-:Y:S03]  /*1fb50*/  BSSY B1, `(.L_x_1365) ;  /* 0x0000066000017945 */ /* 0x000fe60003800000 */
[----:B------:R-:W-:-:S13]  /*1fb60*/  ISETP.GE.AND P0, PT, R0, R24, PT ;  /* 0x000000180000720c */ /* 0x000fda0003f06270 */
[----:B------:R-:W-:Y:S05]  /*1fb70*/  @P0 BRA `(.L_x_1366) ;  /* 0x0000063000000947 */ /* 0x000fea0003800000 */
[----:B------:R-:W-:Y:S01]  /*1fb80*/  ISETP.GE.AND P0, PT, R26, R39, PT ;  /* 0x000000271a00720c */ /* 0x000fe20003f06270 */
[----:B------:R-:W-:-:S12]  /*1fb90*/  BSSY B0, `(.L_x_1367) ;  /* 0x0000030000007945 */ /* 0x000fd80003800000 */
        /* <DEDUP_REMOVED lines=47> */
.L_x_1368:
[----:B------:R-:W-:Y:S05]  /*1fe90*/  BSYNC B0 ;  /* 0x0000000000007941 */ /* 0x000fea0003800000 */
.L_x_1367:
        /* <DEDUP_REMOVED lines=49> */
.L_x_1366:
[----:B------:R-:W-:Y:S05]  /*201b0*/  BSYNC B1 ;  /* 0x0000000000017941 */ /* 0x000fea0003800000 */
.L_x_1365:
        /* <DEDUP_REMOVED lines=53> */
.L_x_1372:
[----:B------:R-:W-:Y:S05]  /*20510*/  BSYNC B0 ;  /* 0x0000000000007941 */ /* 0x000fea0003800000 */
.L_x_1371:
        /* <DEDUP_REMOVED lines=49> */
.L_x_1370:
[----:B------:R-:W-:Y:S05]  /*20830*/  BSYNC B1 ;  /* 0x0000000000017941 */ /* 0x000fea0003800000 */
.L_x_1369:
        /* <DEDUP_REMOVED lines=53> */
.L_x_1376:
[----:B------:R-:W-:Y:S05]  /*20b90*/  BSYNC B0 ;  /* 0x0000000000007941 */ /* 0x000fea0003800000 */
.L_x_1375:
        /* <DEDUP_REMOVED lines=49> */
.L_x_1374:
[----:B------:R-:W-:Y:S05]  /*20eb0*/  BSYNC B1 ;  /* 0x0000000000017941 */ /* 0x000fea0003800000 */
.L_x_1373:
        /* <DEDUP_REMOVED lines=53> */
.L_x_1380:
[----:B------:R-:W-:Y:S05]  /*21210*/  BSYNC B0 ;  /* 0x0000000000007941 */ /* 0x000fea0003800000 */
.L_x_1379:
        /* <DEDUP_REMOVED lines=49> */
.L_x_1378:
[----:B------:R-:W-:Y:S05]  /*21530*/  BSYNC B1 ;  /* 0x0000000000017941 */ /* 0x000fea0003800000 */
.L_x_1377:
        /* <DEDUP_REMOVED lines=53> */
.L_x_1384:
[----:B------:R-:W-:Y:S05]  /*21890*/  BSYNC B0 ;  /* 0x0000000000007941 */ /* 0x000fea0003800000 */
.L_x_1383:
        /* <DEDUP_REMOVED lines=49> */
.L_x_1382:
[----:B------:R-:W-:Y:S05]  /*21bb0*/  BSYNC B1 ;  /* 0x0000000000017941 */ /* 0x000fea0003800000 */
.L_x_1381:
        /* <DEDUP_REMOVED lines=53> */
.L_x_1388:
[----:B------:R-:W-:Y:S05]  /*21f10*/  BSYNC B0 ;  /* 0x0000000000007941 */ /* 0x000fea0003800000 */
.L_x_1387:
        /* <DEDUP_REMOVED lines=49> */
.L_x_1386:
[----:B------:R-:W-:Y:S05]  /*22230*/  BSYNC B1 ;  /* 0x0000000000017941 */ /* 0x000fea0003800000 */
.L_x_1385:
[----:B------:R-:W-:Y:S01]  /*22240*/  IADD3 R0, R68, 0x70, RZ ;  /* 0x0000007044007810 */ /* 0x000fe20007ffe0ff */
[----:B------:R-:W-:Y:S02]  /*22250*/  IMAD.MOV.U32 R2, RZ, RZ, R143 ;  /* 0x000000ffff027224 */ /* 0x000fe400078e008f */
[----:B------:R-:W-:Y:S01]  /*22260*/  IMAD.MOV.U32 R3, RZ, RZ, 0x0 ;  /* 0x00000000ff037424 */ /* 0x000fe200078e00ff */
[----:B------:R-:W-:-:S13]  /*22270*/  ISETP.GE.AND P0, PT, R0, R24, PT ;  /* 0x000000180000720c */ /* 0x000fda0003f06270 */
[----:B------:R-:W-:Y:S05]  /*22280*/  @P0 RET.REL.NODEC R2 `(_ZN7cutlass13device_kernelIN5flash19enable_sm80_to_sm89INS1_16FlashAttnFwdSm80INS1_25CollectiveMainloopFwdSm80ILi4ELi1ELb0EN4cute5tupleIJNS5_1CILi128EEENS7_ILi48EEES8_EEELi128ENS_10bfloat16_tEfNS_4arch4Sm80ELb0ELb1ELb0ELb1ELb0ELb1ELb1ELb0EEENS1_21CollectiveEpilogueFwdINS6_IJS8_S8_S9_EEENS6_IJNS7_ILi1EEESH_SH_EEESB_SD_Li128ELb1ELb1ELb0ELb0EEENS1_19SingleTileSchedulerILb1ELb0ELb1ELi128EEEEEEEEEvNT_6ParamsE) ;  /* 0xfffddd7002000950 */ /* 0x000fea0003c3ffff */
        /* <DEDUP_REMOVED lines=49> */
.L_x_1390:
[----:B------:R-:W-:Y:S05]  /*225a0*/  BSYNC B0 ;  /* 0x0000000000007941 */ /* 0x000fea0003800000 */
.L_x_1389:
[----:B------:R-:W-:Y:S01]  /*225b0*/  IADD3 R0, R26, 0x20, RZ ;  /* 0x000000201a007810 */ /* 0x000fe20007ffe0ff */
[----:B------:R-:W-:Y:S02]  /*225c0*/  IMAD.MOV.U32 R2, RZ, RZ, R143 ;  /* 0x000000ffff027224 */ /* 0x000fe400078e008f */
[----:B------:R-:W-:Y:S01]  /*225d0*/  IMAD.MOV.U32 R3, RZ, RZ, 0x0 ;  /* 0x00000000ff037424 */ /* 0x000fe200078e00ff */
[----:B------:R-:W-:-:S13]  /*225e0*/  ISETP.GE.AND P0, PT, R0, R39, PT ;  /* 0x000000270000720c */ /* 0x000fda0003f06270 */
[----:B------:R-:W-:Y:S05]  /*225f0*/  @P0 RET.REL.NODEC R2 `(_ZN7cutlass13device_kernelIN5flash19enable_sm80_to_sm89INS1_16FlashAttnFwdSm80INS1_25CollectiveMainloopFwdSm80ILi4ELi1ELb0EN4cute5tupleIJNS5_1CILi128EEENS7_ILi48EEES8_EEELi128ENS_10bfloat16_tEfNS_4arch4Sm80ELb0ELb1ELb0ELb1ELb0ELb1ELb1ELb0EEENS1_21CollectiveEpilogueFwdINS6_IJS8_S8_S9_EEENS6_IJNS7_ILi1EEESH_SH_EEESB_SD_Li128ELb1ELb1ELb0ELb0EEENS1_19SingleTileSchedulerILb1ELb0ELb1ELi128EEEEEEEEEvNT_6ParamsE) ;  /* 0xfffdda0002000950 */ /* 0x000fea0003c3ffff */
        /* <DEDUP_REMOVED lines=42> */
[----:B------:R-:W-:Y:S01]  /*228a0*/  F2FP.BF16.PACK_AB R11, R14, R12 ;  /* 0x0000000c0e0b723e */ /* 0x000fe200000010ff */
[----:B------:R-:W-:Y:S01]  /*228b0*/  IMAD.MOV.U32 R2, RZ, RZ, R143 ;  /* 0x000000ffff027224 */ /* 0x000fe200078e008f */
[----:B------:R-:W-:Y:S02]  /*228c0*/  F2FP.BF16.PACK_AB R8, R8, R3 ;  /* 0x000000030808723e */ /* 0x000fe400000010ff */
[----:B------:R-:W-:Y:S02]  /*228d0*/  F2FP.BF16.PACK_AB R9, R9, R0 ;  /* 0x000000000909723e */ /* 0x000fe400000010ff */
[----:B------:R-:W-:-:S03]  /*228e0*/  MOV R3, 0x0 ;  /* 0x0000000000037802 */ /* 0x000fc60000000f00 */
[----:B------:R1:W-:Y:S01]  /*228f0*/  ST.E.128 [R20.64+0x7800], R8 ;  /* 0x0078000814007985 */ /* 0x0003e2000c101d04 */
[----:B------:R-:W-:Y:S05]  /*22900*/  RET.REL.NODEC R2 `(_ZN7cutlass13device_kernelIN5flash19enable_sm80_to_sm89INS1_16FlashAttnFwdSm80INS1_25CollectiveMainloopFwdSm80ILi4ELi1ELb0EN4cute5tupleIJNS5_1CILi128EEENS7_ILi48EEES8_EEELi128ENS_10bfloat16_tEfNS_4arch4Sm80ELb0ELb1ELb0ELb1ELb0ELb1ELb1ELb0EEENS1_21CollectiveEpilogueFwdINS6_IJS8_S8_S9_EEENS6_IJNS7_ILi1EEESH_SH_EEESB_SD_Li128ELb1ELb1ELb0ELb0EEENS1_19SingleTileSchedulerILb1ELb0ELb1ELi128EEEEEEEEEvNT_6ParamsE) ;  /* 0xfffdd6f002007950 */ /* 0x000fea0003c3ffff */
.L_x_1328:
[----:B-----5:R-:W-:Y:S01]  /*22910*/  ISETP.NE.AND P0, PT, R24, 0x1, PT ;  /* 0x000000011800780c */ /* 0x020fe20003f05270 */
[----:B------:R-:W-:Y:S01]  /*22920*/  BSSY B0, `(.L_x_1391) ;  /* 0x0000007000007945 */ /* 0x000fe20003800000 */
[----:B------:R-:W-:-:S11]  /*22930*/  SHF.L.U32 R69, R38, 0x3, RZ ;  /* 0x0000000326457819 */ /* 0x000fd600000006ff */
[----:B------:R-:W-:Y:S05]  /*22940*/  @!P0 BRA `(.L_x_1392) ;  /* 0x0000004000008947 */ /* 0x000fea0003800000 */
[----:B------:R1:W2:Y:S04]  /*22950*/  LD.E R7, [R2.64+0x168] ;  /* 0x0001680402077980 */ /* 0x0002a8000c101900 */
[----:B-1----:R-:W3:Y:S01]  /*22960*/  LD.E R2, [R2.64+0x16c] ;  /* 0x00016c0402027980 */ /* 0x002ee2000c101900 */
[----:B--2---:R-:W-:-:S05]  /*22970*/  IMAD.HI.U32 R0, R0, R7, RZ ;  /* 0x0000000700007227 */ /* 0x004fca00078e00ff */
[----:B---3--:R-:W-:Y:S02]  /*22980*/  SHF.R.U32.HI R0, RZ, R2, R0 ;  /* 0x00000002ff007219 */ /* 0x008fe40000011600 */
.L_x_1392:
[----:B------:R-:W-:Y:S05]  /*22990*/  BSYNC B0 ;  /* 0x0000000000007941 */ /* 0x000fea0003800000 */
.L_x_1391:
[----:B------:R-:W-:Y:S01]  /*229a0*/  MOV R14, R18 ;  /* 0x00000012000e7202 */ /* 0x000fe20000000f00 */
[----:B------:R-:W-:Y:S01]  /*229b0*/  IMAD.MOV.U32 R3, RZ, RZ, R13 ;  /* 0x000000ffff037224 */ /* 0x000fe200078e000d */
[----:B------:R-:W-:Y:S01]  /*229c0*/  MOV R2, R16 ;  /* 0x0000001000027202 */ /* 0x000fe20000000f00 */
[-C--:B------:R-:W-:Y:S01]  /*229d0*/  IMAD R11, R11, R0.reuse, RZ ;  /* 0x000000000b0b7224 */ /* 0x080fe200078e02ff */
[----:B------:R-:W-:Y:S01]  /*229e0*/  SHF.R.S32.HI R7, RZ, 0x1f, R0 ;  /* 0x0000001fff077819 */ /* 0x000fe20000011400 */
[-C--:B------:R-:W-:Y:S02]  /*229f0*/  IMAD R9, R9, R0.reuse, RZ ;  /* 0x0000000009097224 */ /* 0x080fe400078e02ff */
[----:B------:R-:W-:-:S04]  /*22a00*/  IMAD.WIDE.U32 R12, R10, R0, R14 ;  /* 0x000000000a0c7225 */ /* 0x000fc800078e000e */
[----:B------:R-:W-:Y:S01]  /*22a10*/  IMAD.WIDE.U32 R2, R8, R0, R2 ;  /* 0x0000000008027225 */ /* 0x000fe200078e0002 */
[----:B------:R-:W-:-:S03]  /*22a20*/  LEA R14, P1, R12, R22, 0x1 ;  /* 0x000000160c0e7211 */ /* 0x000fc600078208ff */
[-C--:B------:R-:W-:Y:S01]  /*22a30*/  IMAD R10, R10, R7.reuse, R11 ;  /* 0x000000070a0a7224 */ /* 0x080fe200078e020b */
[----:B------:R-:W-:Y:S01]  /*22a40*/  LEA R15, P0, R2, R20, 0x1 ;  /* 0x00000014020f7211 */ /* 0x000fe200078008ff */
[----:B------:R-:W-:-:S03]  /*22a50*/  IMAD R0, R8, R7, R9 ;  /* 0x0000000708007224 */ /* 0x000fc600078e0209 */
[----:B------:R-:W-:Y:S01]  /*22a60*/  IADD3 R7, R13, R10, RZ ;  /* 0x0000000a0d077210 */ /* 0x000fe20007ffe0ff */
[----:B------:R-:W-:-:S03]  /*22a70*/  IMAD.IADD R0, R3, 0x1, R0 ;  /* 0x0000000103007824 */ /* 0x000fc600078e0200 */
[----:B------:R-:W-:Y:S02]  /*22a80*/  LEA.HI.X R11, R12, R23, R7, 0x1, P1 ;  /* 0x000000170c0b7211 */ /* 0x000fe400008f0c07 */
[----:B------:R-:W-:Y:S01]  /*22a90*/  LEA.HI.X R10, R2, R21, R0, 0x1, P0 ;  /* 0x00000015020a7211 */ /* 0x000fe200000f0c00 */
[----:B------:R-:W-:Y:S05]  /*22aa0*/  BRA.DIV ~URZ, `(.L_x_1393) ;  /* 0x00005d427f007947 */ /* 0x000fea000b800000 */
[----:B------:R1:W2:Y:S02]  /*22ab0*/  SHFL.IDX PT, R0, R11, RZ, 0x181f ;  /* 0x00181fff0b007589 */ /* 0x0002a400000e0000 */
.L_x_1443:
[----:B------:R-:W-:Y:S05]  /*22ac0*/  BRA.DIV ~URZ, `(.L_x_1394) ;  /* 0x00005da27f007947 */ /* 0x000fea000b800000 */
[----:B------:R3:W4:Y:S01]  /*22ad0*/  SHFL.IDX PT, R8, R14, RZ, 0x181f ;  /* 0x00181fff0e087589 */ /* 0x00072200000e0000 */
[----:B--2---:R-:W-:-:S03]  /*22ae0*/  MOV R9, R0 ;  /* 0x0000000000097202 */ /* 0x004fc60000000f00 */
[----:B------:R3:W2:Y:S04]  /*22af0*/  SHFL.IDX PT, R7, R10, RZ, 0x181f ;  /* 0x00181fff0a077589 */ /* 0x0006a800000e0000 */
[----:B------:R3:W1:Y:S02]  /*22b00*/  SHFL.IDX PT, R3, R15, RZ, 0x181f ;  /* 0x00181fff0f037589 */ /* 0x00066400000e0000 */
.L_x_1444:
[----:B------:R-:W-:Y:S01]  /*22b10*/  IMAD R12, R28, R24, RZ ;  /* 0x000000181c0c7224 */ /* 0x000fe200078e02ff */
[----:B------:R-:W-:Y:S01]  /*22b20*/  ISETP.GE.AND P0, PT, R69, R39, PT ;  /* 0x000000274500720c */ /* 0x000fe20003f06270 */
[----:B------:R-:W-:Y:S01]  /*22b30*/  CS2R R18, SRZ ;  /* 0x0000000000127805 */ /* 0x000fe2000001ff00 */
[----:B------:R-:W-:Y:S01]  /*22b40*/  SHF.R.S32.HI R13, RZ, 0x1f, R69 ;  /* 0x0000001fff0d7819 */ /* 0x000fe20000011445 */
[----:B------:R-:W-:Y:S01]  /*22b50*/  CS2R R16, SRZ ;  /* 0x0000000000107805 */ /* 0x000fe2000001ff00 */
[----:B------:R-:W-:-:S13]  /*22b60*/  ISETP.GE.OR P0, PT, R27, R12, P0 ;  /* 0x0000000c1b00720c */ /* 0x000fda0000706670 */
[C---:B------:R-:W-:Y:S01]  /*22b70*/  @!P0 IMAD.SHL.U32 R2, R69.reuse, 0x2, RZ ;  /* 0x0000000245028824 */ /* 0x040fe200078e00ff */
[----:B------:R-:W-:-:S04]  /*22b80*/  @!P0 SHF.L.U64.HI R0, R69, 0x1, R13 ;  /* 0x0000000145008819 */ /* 0x000fc8000001020d */
[----:B----4-:R-:W-:-:S05]  /*22b90*/  @!P0 IADD3 R8, P1, R8, R2, RZ ;  /* 0x0000000208088210 */ /* 0x010fca0007f3e0ff */
[--C-:B------:R-:W-:Y:S01]  /*22ba0*/  @!P0 IMAD.X R9, R9, 0x1, R0.reuse, P1 ;  /* 0x0000000109098824 */ /* 0x100fe200008e0600 */
[----:B-1----:R-:W-:Y:S01]  /*22bb0*/  @!P0 IADD3 R2, P1, R3, R2, RZ ;  /* 0x0000000203028210 */ /* 0x002fe20007f3e0ff */
[----:B------:R-:W-:Y:S01]  /*22bc0*/  CS2R R22, SRZ ;  /* 0x0000000000167805 */ /* 0x000fe2000001ff00 */
[----:B------:R-:W-:Y:S02]  /*22bd0*/  CS2R R20, SRZ ;  /* 0x0000000000147805 */ /* 0x000fe4000001ff00 */
[----:B------:R-:W4:Y:S01]  /*22be0*/  @!P0 LD.E.128 R16, [R8.64] ;  /* 0x0000000408108980 */ /* 0x000f22000c101d00 */
[----:B--2---:R-:W-:-:S05]  /*22bf0*/  @!P0 IMAD.X R3, R7, 0x1, R0, P1 ;  /* 0x0000000107038824 */ /* 0x004fca00008e0600 */
[----:B------:R1:W2:Y:S01]  /*22c00*/  @!P0 LD.E.128 R20, [R2.64] ;  /* 0x0000000402148980 */ /* 0x0002a2000c101d00 */
[----:B------:R-:W-:Y:S01]  /*22c10*/  CS2R R46, SRZ ;  /* 0x00000000002e7805 */ /* 0x000fe2000001ff00 */
[----:B----4-:R-:W-:Y:S02]  /*22c20*/  IMAD.MOV.U32 R7, RZ, RZ, R18 ;  /* 0x000000ffff077224 */ /* 0x010fe400078e0012 */
[----:B-1----:R-:W-:Y:S02]  /*22c30*/  IMAD.MOV.U32 R3, RZ, RZ, R19 ;  /* 0x000000ffff037224 */ /* 0x002fe400078e0013 */
[----:B------:R-:W-:Y:S02]  /*22c40*/  IMAD.MOV.U32 R2, RZ, RZ, R16 ;  /* 0x000000ffff027224 */ /* 0x000fe400078e0010 */
[----:B------:R-:W-:Y:S01]  /*22c50*/  IMAD.MOV.U32 R0, RZ, RZ, R17 ;  /* 0x000000ffff007224 */ /* 0x000fe200078e0011 */
[----:B------:R-:W-:Y:S01]  /*22c60*/  PRMT R28, R3, 0x5410, R7 ;  /* 0x00005410031c7816 */ /* 0x000fe20000000007 */
[----:B--2---:R-:W-:Y:S01]  /*22c70*/  IMAD.MOV.U32 R7, RZ, RZ, R22 ;  /* 0x000000ffff077224 */ /* 0x004fe200078e0016 */
[----:B------:R-:W-:Y:S01]  /*22c80*/  PRMT R25, R2, 0x7610, R25 ;  /* 0x0000761002197816 */ /* 0x000fe20000000019 */
[----:B------:R-:W-:Y:S01]  /*22c90*/  IMAD.MOV.U32 R3, RZ, RZ, R23 ;  /* 0x000000ffff037224 */ /* 0x000fe200078e0017 */
[----:B------:R-:W-:Y:S01]  /*22ca0*/  PRMT R26, R0, 0x7610, R26 ;  /* 0x00007610001a7816 */ /* 0x000fe2000000001a */
[----:B------:R-:W-:Y:S01]  /*22cb0*/  IMAD.MOV.U32 R2, RZ, RZ, R20 ;  /* 0x000000ffff027224 */ /* 0x000fe200078e0014 */
[----:B------:R-:W-:Y:S01]  /*22cc0*/  PRMT R25, R25, 0x5410, R7 ;  /* 0x0000541019197816 */ /* 0x000fe20000000007 */
[----:B------:R-:W-:Y:S01]  /*22cd0*/  IMAD.MOV.U32 R0, RZ, RZ, R21 ;  /* 0x000000ffff007224 */ /* 0x000fe200078e0015 */
[----:B------:R-:W-:-:S04]  /*22ce0*/  PRMT R30, R3, 0x7610, R30 ;  /* 0x00007610031e7816 */ /* 0x000fc8000000001e */
[----:B------:R-:W-:Y:S01]  /*22cf0*/  PRMT R24, R0, 0x5410, R2 ;  /* 0x0000541000187816 */ /* 0x000fe20000000002 */
[----:B------:R-:W-:Y:S05]  /*22d00*/  BRA.DIV ~URZ, `(.L_x_1395) ;  /* 0x00005cd27f007947 */ /* 0x000fea000b800000 */
[----:B------:R1:W2:Y:S04]  /*22d10*/  SHFL.IDX PT, R9, R11, 0x1, 0x181f ;  /* 0x00381f000b097f89 */ /* 0x0002a800000e0000 */
[----:B------:R1:W4:Y:S04]  /*22d20*/  SHFL.IDX PT, R8, R14, 0x1, 0x181f ;  /* 0x00381f000e087f89 */ /* 0x00032800000e0000 */
[----:B------:R1:W3:Y:S04]  /*22d30*/  SHFL.IDX PT, R7, R10, 0x1, 0x181f ;  /* 0x00381f000a077f89 */ /* 0x0002e800000e0000 */
[----:B------:R1:W1:Y:S02]  /*22d40*/  SHFL.IDX PT, R2, R15, 0x1, 0x181f ;  /* 0x00381f000f027f89 */ /* 0x00026400000e0000 */
.L_x_1445:
[----:B------:R-:W-:Y:S01]  /*22d50*/  IADD3 R0, R27, 0x10, RZ ;  /* 0x000000101b007810 */ /* 0x000fe20007ffe0ff */
[----:B------:R-:W-:Y:S01]  /*22d60*/  BSSY B0, `(.L_x_1396) ;  /* 0x0000013000007945 */ /* 0x000fe20003800000 */
[----:B------:R-:W-:Y:S01]  /*22d70*/  CS2R R44, SRZ ;  /* 0x00000000002c7805 */ /* 0x000fe2000001ff00 */
[----:B------:R-:W-:Y:S01]  /*22d80*/  CS2R R42, SRZ ;  /* 0x00000000002a7805 */ /* 0x000fe2000001ff00 */
[----:B------:R-:W-:Y:S01]  /*22d90*/  ISETP.GE.AND P0, PT, R0, R12, PT ;  /* 0x0000000c0000720c */ /* 0x000fe20003f06270 */
[----:B------:R-:W-:-:S12]  /*22da0*/  CS2R R40, SRZ ;  /* 0x0000000000287805 */ /* 0x000fd8000001ff00 */
[----:B------:R-:W-:Y:S05]  /*22db0*/  @P0 BRA `(.L_x_1397) ;  /* 0x000000d000000947 */ /* 0x000fea0003800000 */
[----:B------:R-:W-:Y:S01]  /*22dc0*/  ISETP.GE.AND P0, PT, R69, R39, PT ;  /* 0x000000274500720c */ /* 0x000fe20003f06270 */
[----:B------:R-:W-:Y:S01]  /*22dd0*/  CS2R R44, SRZ ;  /* 0x00000000002c7805 */ /* 0x000fe2000001ff00 */
[----:B------:R-:W-:Y:S01]  /*22de0*/  CS2R R42, SRZ ;  /* 0x00000000002a7805 */ /* 0x000fe2000001ff00 */
[----:B------:R-:W-:-:S10]  /*22df0*/  CS2R R40, SRZ ;  /* 0x0000000000287805 */ /* 0x000fd4000001ff00 */
[----:B------:R-:W-:Y:S05]  /*22e00*/  @P0 BRA `(.L_x_1397) ;  /* 0x0000008000000947 */ /* 0x000fea0003800000 */
[C---:B------:R-:W-:Y:S01]  /*22e10*/  IMAD.SHL.U32 R3, R69.reuse, 0x2, RZ ;  /* 0x0000000245037824 */ /* 0x040fe200078e00ff */
[----:B------:R-:W-:-:S04]  /*22e20*/  SHF.L.U64.HI R0, R69, 0x1, R13 ;  /* 0x0000000145007819 */ /* 0x000fc8000001020d */
[-C--:B----4-:R-:W-:Y:S02]  /*22e30*/  IADD3 R8, P1, R8, R3.reuse, RZ ;  /* 0x0000000308087210 */ /* 0x090fe40007f3e0ff */
[----:B-1----:R-:W-:-:S03]  /*22e40*/  IADD3 R2, P0, R2, R3, RZ ;  /* 0x0000000302027210 */ /* 0x002fc60007f1e0ff */
[--C-:B--2---:R-:W-:Y:S02]  /*22e50*/  IMAD.X R9, R9, 0x1, R0.reuse, P1 ;  /* 0x0000000109097824 */ /* 0x104fe400008e0600 */
[----:B---3--:R-:W-:-:S03]  /*22e60*/  IMAD.X R3, R7, 0x1, R0, P0 ;  /* 0x0000000107037824 */ /* 0x008fc600000e0600 */
[----:B------:R1:W5:Y:S04]  /*22e70*/  LD.E.128 R44, [R8.64] ;  /* 0x00000004082c7980 */ /* 0x000368000c101d00 */
[----:B------:R1:W5:Y:S02]  /*22e80*/  LD.E.128 R40, [R2.64] ;  /* 0x0000000402287980 */ /* 0x000364000c101d00 */
.L_x_1397:
[----:B------:R-:W-:Y:S05]  /*22e90*/  BSYNC B0 ;  /* 0x0000000000007941 */ /* 0x000fea0003800000 */
.L_x_1396:
[----:B---3-5:R-:W-:Y:S01]  /*22ea0*/  IMAD.MOV.U32 R7, RZ, RZ, R46 ;  /* 0x000000ffff077224 */ /* 0x028fe200078e002e */
[----:B-1----:R-:W-:Y:S01]  /*22eb0*/  MOV R2, R44 ;  /* 0x0000002c00027202 */ /* 0x002fe20000000f00 */
[----:B------:R-:W-:Y:S02]  /*22ec0*/  IMAD.MOV.U32 R3, RZ, RZ, R47 ;  /* 0x000000ffff037224 */ /* 0x000fe400078e002f */
        /* <DEDUP_REMOVED lines=10> */
[----:B------:R1:W3:Y:S02]  /*22f70*/  SHFL.IDX PT, R0, R11, 0x2, 0x181f ;  /* 0x00581f000b007f89 */ /* 0x0002e400000e0000 */
.L_x_1446:
[----:B------:R-:W-:Y:S05]  /*22f80*/  BRA.DIV ~URZ, `(.L_x_1399) ;  /* 0x00005cb27f007947 */ /* 0x000fea000b800000 */
[----:B----4-:R4:W1:Y:S01]  /*22f90*/  SHFL.IDX PT, R8, R14, 0x2, 0x181f ;  /* 0x00581f000e087f89 */ /* 0x01086200000e0000 */
[----:B--23--:R-:W-:-:S03]  /*22fa0*/  MOV R9, R0 ;  /* 0x0000000000097202 */ /* 0x00cfc60000000f00 */
[----:B------:R4:W2:Y:S04]  /*22fb0*/  SHFL.IDX PT, R7, R10, 0x2, 0x181f ;  /* 0x00581f000a077f89 */ /* 0x0008a800000e0000 */
[----:B------:R4:W3:Y:S02]  /*22fc0*/  SHFL.IDX PT, R3, R15, 0x2, 0x181f ;  /* 0x00581f000f037f89 */ /* 0x0008e400000e0000 */
.L_x_1447:
[----:B------:R-:W-:Y:S01]  /*22fd0*/  ISETP.GE.AND P0, PT, R69, R39, PT ;  /* 0x000000274500720c */ /* 0x000fe20003f06270 */
[----:B------:R-:W-:Y:S01]  /*22fe0*/  CS2R R58, SRZ ;  /* 0x00000000003a7805 */ /* 0x000fe2000001ff00 */
[----:B------:R-:W-:Y:S01]  /*22ff0*/  IADD3 R0, R27, 0x20, RZ ;  /* 0x000000201b007810 */ /* 0x000fe20007ffe0ff */
[----:B------:R-:W-:-:S03]  /*23000*/  CS2R R56, SRZ ;  /* 0x0000000000387805 */ /* 0x000fc6000001ff00 */
[----:B------:R-:W-:-:S13]  /*23010*/  ISETP.GE.OR P0, PT, R0, R12, P0 ;  /* 0x0000000c0000720c */ /* 0x000fda0000706670 */
[C---:B------:R-:W-:Y:S01]  /*23020*/  @!P0 IMAD.SHL.U32 R2, R69.reuse, 0x2, RZ ;  /* 0x0000000245028824 */ /* 0x040fe200078e00ff */
[----:B------:R-:W-:-:S04]  /*23030*/  @!P0 SHF.L.U64.HI R0, R69, 0x1, R13 ;  /* 0x0000000145008819 */ /* 0x000fc8000001020d */
[----:B-1----:R-:W-:-:S05]  /*23040*/  @!P0 IADD3 R8, P1, R8, R2, RZ ;  /* 0x0000000208088210 */ /* 0x002fca0007f3e0ff */
[--C-:B------:R-:W-:Y:S01]  /*23050*/  @!P0 IMAD.X R9, R9, 0x1, R0.reuse, P1 ;  /* 0x0000000109098824 */ /* 0x100fe200008e0600 */
[----:B---3--:R-:W-:Y:S01]  /*23060*/  @!P0 IADD3 R2, P1, R3, R2, RZ ;  /* 0x0000000203028210 */ /* 0x008fe20007f3e0ff */
[----:B------:R-:W-:Y:S01]  /*23070*/  CS2R R54, SRZ ;  /* 0x0000000000367805 */ /* 0x000fe2000001ff00 */
[----:B------:R-:W-:Y:S02]  /*23080*/  CS2R R52, SRZ ;  /* 0x0000000000347805 */ /* 0x000fe4000001ff00 */
[----:B------:R-:W3:Y:S01]  /*23090*/  @!P0 LD.E.128 R56, [R8.64] ;  /* 0x0000000408388980 */ /* 0x000ee2000c101d00 */
[----:B--2---:R-:W-:-:S05]  /*230a0*/  @!P0 IMAD.X R3, R7, 0x1, R0, P1 ;  /* 0x0000000107038824 */ /* 0x004fca00008e0600 */
[----:B------:R1:W2:Y:S01]  /*230b0*/  @!P0 LD.E.128 R52, [R2.64] ;  /* 0x0000000402348980 */ /* 0x0002a2000c101d00 */
[----:B------:R-:W-:Y:S01]  /*230c0*/  CS2R R66, SRZ ;  /* 0x0000000000427805 */ /* 0x000fe2000001ff00 */
[----:B---3--:R-:W-:Y:S01]  /*230d0*/  IMAD.MOV.U32 R7, RZ, RZ, R58 ;  /* 0x000000ffff077224 */ /* 0x008fe200078e003a */
[----:B-1----:R-:W-:Y:S01]  /*230e0*/  MOV R2, R56 ;  /* 0x0000003800027202 */ /* 0x002fe20000000f00 */
[----:B------:R-:W-:Y:S02]  /*230f0*/  IMAD.MOV.U32 R3, RZ, RZ, R59 ;  /* 0x000000ffff037224 */ /* 0x000fe400078e003b */
[----:B------:R-:W-:-:S03]  /*23100*/  IMAD.MOV.U32 R0, RZ, RZ, R57 ;  /* 0x000000ffff007224 */ /* 0x000fc600078e0039 */
[----:B------:R-:W-:Y:S01]  /*23110*/  PRMT R112, R3, 0x5410, R7 ;  /* 0x0000541003707816 */ /* 0x000fe20000000007 */
[----:B--2---:R-:W-:Y:S01]  /*23120*/  IMAD.MOV.U32 R7, RZ, RZ, R54 ;  /* 0x000000ffff077224 */ /* 0x004fe200078e0036 */
[----:B------:R-:W-:Y:S01]  /*23130*/  PRMT R110, R0, 0x5410, R2 ;  /* 0x00005410006e7816 */ /* 0x000fe20000000002 */
[----:B------:R-:W-:Y:S01]  /*23140*/  IMAD.MOV.U32 R3, RZ, RZ, R55 ;  /* 0x000000ffff037224 */ /* 0x000fe200078e0037 */
[----:B------:R-:W-:Y:S01]  /*23150*/  MOV R2, R52 ;  /* 0x0000003400027202 */ /* 0x000fe20000000f00 */
[----:B------:R-:W-:-:S03]  /*23160*/  IMAD.MOV.U32 R0, RZ, RZ, R53 ;  /* 0x000000ffff007224 */ /* 0x000fc600078e0035 */
[----:B------:R-:W-:Y:S02]  /*23170*/  PRMT R111, R3, 0x5410, R7 ;  /* 0x00005410036f7816 */ /* 0x000fe40000000007 */
[----:B------:R-:W-:Y:S01]  /*23180*/  PRMT R109, R0, 0x5410, R2 ;  /* 0x00005410006d7816 */ /* 0x000fe20000000002 */
[----:B------:R-:W-:Y:S05]  /*23190*/  BRA.DIV ~URZ, `(.L_x_1400) ;  /* 0x00005c127f007947 */ /* 0x000fea000b800000 */
[----:B------:R1:W2:Y:S04]  /*231a0*/  SHFL.IDX PT, R9, R11, 0x3, 0x181f ;  /* 0x00781f000b097f89 */ /* 0x0002a800000e0000 */
[----:B------:R1:W3:Y:S04]  /*231b0*/  SHFL.IDX PT, R8, R14, 0x3, 0x181f ;  /* 0x00781f000e087f89 */ /* 0x0002e800000e0000 */
[----:B------:R1:W4:Y:S04]  /*231c0*/  SHFL.IDX PT, R7, R10, 0x3, 0x181f ;  /* 0x00781f000a077f89 */ /* 0x00032800000e0000 */
[----:B------:R1:W1:Y:S02]  /*231d0*/  SHFL.IDX PT, R2, R15, 0x3, 0x181f ;  /* 0x00781f000f027f89 */ /* 0x00026400000e0000 */
.L_x_1448:
        /* <DEDUP_REMOVED lines=14> */
[-C--:B---3--:R-:W-:Y:S02]  /*232c0*/  IADD3 R8, P1, R8, R3.reuse, RZ ;  /* 0x0000000308087210 */ /* 0x088fe40007f3e0ff */
[----:B-1----:R-:W-:-:S03]  /*232d0*/  IADD3 R2, P0, R2, R3, RZ ;  /* 0x0000000302027210 */ /* 0x002fc60007f1e0ff */
[--C-:B--2---:R-:W-:Y:S02]  /*232e0*/  IMAD.X R9, R9, 0x1, R0.reuse, P1 ;  /* 0x0000000109097824 */ /* 0x104fe400008e0600 */
[----:B----4-:R-:W-:-:S03]  /*232f0*/  IMAD.X R3, R7, 0x1, R0, P0 ;  /* 0x0000000107037824 */ /* 0x010fc600000e0600 */
[----:B------:R1:W5:Y:S04]  /*23300*/  LD.E.128 R64, [R8.64] ;  /* 0x0000000408407980 */ /* 0x000368000c101d00 */
[----:B------:R1:W5:Y:S02]  /*23310*/  LD.E.128 R60, [R2.64] ;  /* 0x00000004023c7980 */ /* 0x000364000c101d00 */
.L_x_1402:
[----:B------:R-:W-:Y:S05]  /*23320*/  BSYNC B0 ;  /* 0x0000000000007941 */ /* 0x000fea0003800000 */
.L_x_1401:
[----:B----45:R-:W-:Y:S01]  /*23330*/  IMAD.MOV.U32 R7, RZ, RZ, R66 ;  /* 0x000000ffff077224 */ /* 0x030fe200078e0042 */
        /* <DEDUP_REMOVED lines=12> */
[----:B------:R1:W4:Y:S02]  /*23400*/  SHFL.IDX PT, R0, R11, 0x4, 0x181f ;  /* 0x00981f000b007f89 */ /* 0x00032400000e0000 */
.L_x_1449:
[----:B------:R-:W-:Y:S05]  /*23410*/  BRA.DIV ~URZ, `(.L_x_1404) ;  /* 0x00005bf27f007947 */ /* 0x000fea000b800000 */
[----:B---3--:R3:W1:Y:S01]  /*23420*/  SHFL.IDX PT, R8, R14, 0x4, 0x181f ;  /* 0x00981f000e087f89 */ /* 0x00866200000e0000 */
[----:B--2-4-:R-:W-:-:S03]  /*23430*/  MOV R9, R0 ;  /* 0x0000000000097202 */ /* 0x014fc60000000f00 */
[----:B------:R3:W2:Y:S04]  /*23440*/  SHFL.IDX PT, R7, R10, 0x4, 0x181f ;  /* 0x00981f000a077f89 */ /* 0x0006a800000e0000 */
[----:B------:R3:W4:Y:S02]  /*23450*/  SHFL.IDX PT, R3, R15, 0x4, 0x181f ;  /* 0x00981f000f037f89 */ /* 0x00072400000e0000 */
.L_x_1450:
        /* <DEDUP_REMOVED lines=9> */
[----:B----4-:R-:W-:Y:S01]  /*234f0*/  @!P0 IADD3 R2, P1, R3, R2, RZ ;  /* 0x0000000203028210 */ /* 0x010fe20007f3e0ff */
[----:B------:R-:W-:Y:S01]  /*23500*/  CS2R R74, SRZ ;  /* 0x00000000004a7805 */ /* 0x000fe2000001ff00 */
[----:B------:R-:W-:Y:S02]  /*23510*/  CS2R R72, SRZ ;  /* 0x0000000000487805 */ /* 0x000fe4000001ff00 */
[----:B------:R-:W4:Y:S01]  /*23520*/  @!P0 LD.E.128 R76, [R8.64] ;  /* 0x00000004084c8980 */ /* 0x000f22000c101d00 */
[----:B--2---:R-:W-:-:S05]  /*23530*/  @!P0 IMAD.X R3, R7, 0x1, R0, P1 ;  /* 0x0000000107038824 */ /* 0x004fca00008e0600 */
[----:B------:R1:W2:Y:S01]  /*23540*/  @!P0 LD.E.128 R72, [R2.64] ;  /* 0x0000000402488980 */ /* 0x0002a2000c101d00 */
[----:B------:R-:W-:Y:S01]  /*23550*/  CS2R R86, SRZ ;  /* 0x0000000000567805 */ /* 0x000fe2000001ff00 */
[----:B----4-:R-:W-:Y:S01]  /*23560*/  IMAD.MOV.U32 R7, RZ, RZ, R78 ;  /* 0x000000ffff077224 */ /* 0x010fe200078e004e */
        /* <DEDUP_REMOVED lines=13> */
[----:B------:R1:W4:Y:S04]  /*23640*/  SHFL.IDX PT, R8, R14, 0x5, 0x181f ;  /* 0x00b81f000e087f89 */ /* 0x00032800000e0000 */
[----:B------:R1:W3:Y:S04]  /*23650*/  SHFL.IDX PT, R7, R10, 0x5, 0x181f ;  /* 0x00b81f000a077f89 */ /* 0x0002e800000e0000 */
[----:B------:R1:W1:Y:S02]  /*23660*/  SHFL.IDX PT, R2, R15, 0x5, 0x181f ;  /* 0x00b81f000f027f89 */ /* 0x00026400000e0000 */
.L_x_1451:
        /* <DEDUP_REMOVED lines=20> */
.L_x_1407:
[----:B------:R-:W-:Y:S05]  /*237b0*/  BSYNC B0 ;  /* 0x0000000000007941 */ /* 0x000fea0003800000 */
.L_x_1406:
        /* <DEDUP_REMOVED lines=14> */
.L_x_1452:
[----:B------:R-:W-:Y:S05]  /*238a0*/  BRA.DIV ~URZ, `(.L_x_1409) ;  /* 0x00005b327f007947 */ /* 0x000fea000b800000 */
[----:B----4-:R4:W1:Y:S01]  /*238b0*/  SHFL.IDX PT, R8, R14, 0x6, 0x181f ;  /* 0x00d81f000e087f89 */ /* 0x01086200000e0000 */
[----:B--23--:R-:W-:-:S03]  /*238c0*/  MOV R9, R0 ;  /* 0x0000000000097202 */ /* 0x00cfc60000000f00 */
[----:B------:R4:W2:Y:S04]  /*238d0*/  SHFL.IDX PT, R7, R10, 0x6, 0x181f ;  /* 0x00d81f000a077f89 */ /* 0x0008a800000e0000 */
[----:B------:R4:W3:Y:S02]  /*238e0*/  SHFL.IDX PT, R2, R15, 0x6, 0x181f ;  /* 0x00d81f000f027f89 */ /* 0x0008e400000e0000 */
.L_x_1453:
[----:B------:R-:W-:Y:S01]  /*238f0*/  IADD3 R0, R27, 0x60, RZ ;  /* 0x000000601b007810 */ /* 0x000fe20007ffe0ff */
[----:B------:R-:W-:Y:S01]  /*23900*/  BSSY B0, `(.L_x_1410) ;  /* 0x0000013000007945 */ /* 0x000fe20003800000 */
[----:B------:R-:W-:Y:S01]  /*23910*/  CS2R R90, SRZ ;  /* 0x00000000005a7805 */ /* 0x000fe2000001ff00 */
[----:B------:R-:W-:Y:S01]  /*23920*/  CS2R R88, SRZ ;  /* 0x0000000000587805 */ /* 0x000fe2000001ff00 */
[----:B------:R-:W-:Y:S01]  /*23930*/  ISETP.GE.AND P0, PT, R0, R12, PT ;  /* 0x0000000c0000720c */ /* 0x000fe20003f06270 */
[----:B------:R-:W-:Y:S01]  /*23940*/  CS2R R98, SRZ ;  /* 0x0000000000627805 */ /* 0x000fe2000001ff00 */
[----:B------:R-:W-:-:S11]  /*23950*/  CS2R R96, SRZ ;  /* 0x0000000000607805 */ /* 0x000fd6000001ff00 */
[----:B------:R-:W-:Y:S05]  /*23960*/  @P0 BRA `(.L_x_1411) ;  /* 0x000000c000000947 */ /* 0x000fea0003800000 */
[----:B------:R-:W-:Y:S01]  /*23970*/  ISETP.GE.AND P0, PT, R69, R39, PT ;  /* 0x000000274500720c */ /* 0x000fe20003f06270 */
[----:B------:R-:W-:-:S12]  /*23980*/  CS2R R90, SRZ ;  /* 0x00000000005a7805 */ /* 0x000fd8000001ff00 */
[----:B------:R-:W-:Y:S05]  /*23990*/  @P0 BRA `(.L_x_1411) ;  /* 0x0000009000000947 */ /* 0x000fea0003800000 */
[----:B------:R-:W-:Y:S01]  /*239a0*/  IMAD.SHL.U32 R3, R69, 0x2, RZ ;  /* 0x0000000245037824 */ /* 0x000fe200078e00ff */
[----:B------:R-:W-:-:S04]  /*239b0*/  SHF.R.S32.HI R0, RZ, 0x1f, R69 ;  /* 0x0000001fff007819 */ /* 0x000fc80000011445 */
[----:B------:R-:W-:Y:S02]  /*239c0*/  SHF.L.U64.HI R0, R69, 0x1, R0 ;  /* 0x0000000145007819 */ /* 0x000fe40000010200 */
[-C--:B-1----:R-:W-:Y:S02]  /*239d0*/  IADD3 R8, P1, R8, R3.reuse, RZ ;  /* 0x0000000308087210 */ /* 0x082fe40007f3e0ff */
[----:B---3--:R-:W-:-:S03]  /*239e0*/  IADD3 R2, P0, R2, R3, RZ ;  /* 0x0000000302027210 */ /* 0x008fc60007f1e0ff */
[--C-:B------:R-:W-:Y:S02]  /*239f0*/  IMAD.X R9, R9, 0x1, R0.reuse, P1 ;  /* 0x0000000109097824 */ /* 0x100fe400008e0600 */
[----:B--2---:R-:W-:-:S03]  /*23a00*/  IMAD.X R3, R7, 0x1, R0, P0 ;  /* 0x0000000107037824 */ /* 0x004fc600000e0600 */
[----:B------:R1:W5:Y:S04]  /*23a10*/  LD.E.128 R88, [R8.64] ;  /* 0x0000000408587980 */ /* 0x000368000c101d00 */
[----:B------:R1:W5:Y:S02]  /*23a20*/  LD.E.128 R96, [R2.64] ;  /* 0x0000000402607980 */ /* 0x000364000c101d00 */
.L_x_1411:
[----:B------:R-:W-:Y:S05]  /*23a30*/  BSYNC B0 ;  /* 0x0000000000007941 */ /* 0x000fea0003800000 */
.L_x_1410:
[----:B--2--5:R-:W-:Y:S01]  /*23a40*/  IMAD.MOV.U32 R7, RZ, RZ, R90 ;  /* 0x000000ffff077224 */ /* 0x024fe200078e005a */
[----:B-1-3--:R-:W-:Y:S01]  /*23a50*/  MOV R2, R88 ;  /* 0x0000005800027202 */ /* 0x00afe20000000f00 */
        /* <DEDUP_REMOVED lines=13> */
[----:B------:R1:W3:Y:S04]  /*23b30*/  SHFL.IDX PT, R8, R14, 0x7, 0x181f ;  /* 0x00f81f000e087f89 */ /* 0x0002e800000e0000 */
[----:B------:R1:W4:Y:S04]  /*23b40*/  SHFL.IDX PT, R7, R10, 0x7, 0x181f ;  /* 0x00f81f000a077f89 */ /* 0x00032800000e0000 */
[----:B------:R1:W1:Y:S02]  /*23b50*/  SHFL.IDX PT, R0, R15, 0x7, 0x181f ;  /* 0x00f81f000f007f89 */ /* 0x00026400000e0000 */
.L_x_1454:
[----:B------:R-:W-:Y:S01]  /*23b60*/  IADD3 R2, R27, 0x70, RZ ;  /* 0x000000701b027810 */ /* 0x000fe20007ffe0ff */
[----:B------:R-:W-:Y:S01]  /*23b70*/  BSSY B0, `(.L_x_1413) ;  /* 0x0000012000007945 */ /* 0x000fe20003800000 */
[----:B------:R-:W-:Y:S01]  /*23b80*/  CS2R R100, SRZ ;  /* 0x0000000000647805 */ /* 0x000fe2000001ff00 */
[----:B------:R-:W-:Y:S01]  /*23b90*/  CS2R R106, SRZ ;  /* 0x00000000006a7805 */ /* 0x000fe2000001ff00 */
[----:B------:R-:W-:Y:S01]  /*23ba0*/  ISETP.GE.AND P0, PT, R2, R12, PT ;  /* 0x0000000c0200720c */ /* 0x000fe20003f06270 */
[----:B------:R-:W-:-:S12]  /*23bb0*/  CS2R R104, SRZ ;  /* 0x0000000000687805 */ /* 0x000fd8000001ff00 */
[----:B------:R-:W-:Y:S05]  /*23bc0*/  @P0 BRA `(.L_x_1414) ;  /* 0x000000c000000947 */ /* 0x000fea0003800000 */
[C---:B------:R-:W-:Y:S01]  /*23bd0*/  ISETP.GE.AND P0, PT, R69.reuse, R39, PT ;  /* 0x000000274500720c */ /* 0x040fe20003f06270 */
[----:B------:R-:W-:Y:S01]  /*23be0*/  IMAD.SHL.U32 R2, R69, 0x2, RZ ;  /* 0x0000000245027824 */ /* 0x000fe200078e00ff */
[----:B------:R-:W-:Y:S01]  /*23bf0*/  SHF.R.S32.HI R3, RZ, 0x1f, R69 ;  /* 0x0000001fff037819 */ /* 0x000fe20000011445 */
[----:B------:R-:W-:-:S03]  /*23c00*/  CS2R R102, SRZ ;  /* 0x0000000000667805 */ /* 0x000fc6000001ff00 */
[-C--:B-1--4-:R-:W-:Y:S02]  /*23c10*/  IADD3 R10, P1, R0, R2.reuse, RZ ;  /* 0x00000002000a7210 */ /* 0x092fe40007f3e0ff */
[----:B---3--:R-:W-:Y:S02]  /*23c20*/  IADD3 R2, P2, R8, R2, RZ ;  /* 0x0000000208027210 */ /* 0x008fe40007f5e0ff */
[----:B------:R-:W-:-:S05]  /*23c30*/  SHF.L.U64.HI R0, R69, 0x1, R3 ;  /* 0x0000000145007819 */ /* 0x000fca0000010203 */
[--C-:B--2---:R-:W-:Y:S02]  /*23c40*/  IMAD.X R3, R9, 0x1, R0.reuse, P2 ;  /* 0x0000000109037824 */ /* 0x104fe400010e0600 */
[----:B------:R-:W-:Y:S01]  /*23c50*/  IMAD.X R11, R7, 0x1, R0, P1 ;  /* 0x00000001070b7824 */ /* 0x000fe200008e0600 */
[----:B------:R-:W-:Y:S05]  /*23c60*/  @P0 BRA `(.L_x_1414) ;  /* 0x0000002000000947 */ /* 0x000fea0003800000 */
[----:B------:R1:W5:Y:S04]  /*23c70*/  LD.E.128 R100, [R2.64] ;  /* 0x0000000402647980 */ /* 0x000368000c101d00 */
[----:B------:R1:W5:Y:S02]  /*23c80*/  LD.E.128 R104, [R10.64] ;  /* 0x000000040a687980 */ /* 0x000364000c101d00 */
.L_x_1414:
[----:B------:R-:W-:Y:S05]  /*23c90*/  BSYNC B0 ;  /* 0x0000000000007941 */ /* 0x000fea0003800000 */
.L_x_1413:
[----:B-1----:R-:W-:Y:S01]  /*23ca0*/  IADD3 R0, R94, -c[0x0][0x20], RZ ;  /* 0x800008005e007a10 */ /* 0x002fe20007ffe0ff */
[----:B------:R-:W-:-:S04]  /*23cb0*/  DEPBAR.LE SB0, 0x1 ;  /* 0x000080400000791a */ /* 0x000fc80000000000 */
[----:B----4-:R-:W4:Y:S04]  /*23cc0*/  LDL.64 R2, [R0+0x20] ;  /* 0x0000200000027983 */ /* 0x010f280000100a00 */
[----:B--23--:R-:W2:Y:S01]  /*23cd0*/  LDL.64 R8, [R0+0x28] ;  /* 0x0000280000087983 */ /* 0x00cea20000100a00 */
[----:B------:R-:W-:Y:S03]  /*23ce0*/  WARPSYNC 0xffffffff ;  /* 0xffffffff00007948 */ /* 0x000fe60003800000 */
[----:B------:R-:W-:Y:S06]  /*23cf0*/  BAR.SYNC.DEFER_BLOCKING 0x0 ;  /* 0x0000000000007b1d */ /* 0x000fec0000010000 */
[----:B----4-:R1:W3:Y:S04]  /*23d00*/  LD.E R7, [R2.64] ;  /* 0x0000000402077980 */ /* 0x0102e8000c101900 */
[----:B--2---:R2:W5:Y:S01]  /*23d10*/  LD.E.64 R48, [R8.64] ;  /* 0x0000000408307980 */ /* 0x004562000c101b00 */
[----:B------:R-:W-:Y:S01]  /*23d20*/  ISETP.GE.AND P1, PT, R69, R39, PT ;  /* 0x000000274500720c */ /* 0x000fe20003f26270 */
[----:B-----5:R-:W-:Y:S01]  /*23d30*/  IMAD.MOV.U32 R0, RZ, RZ, R102 ;  /* 0x000000ffff007224 */ /* 0x020fe200078e0066 */
[----:B------:R-:W-:Y:S01]  /*23d40*/  BSSY B0, `(.L_x_1415) ;  /* 0x0000080000007945 */ /* 0x000fe20003800000 */
[----:B-1----:R-:W-:-:S02]  /*23d50*/  IMAD.MOV.U32 R3, RZ, RZ, R103 ;  /* 0x000000ffff037224 */ /* 0x002fc400078e0067 */
[----:B------:R-:W-:-:S03]  /*23d60*/  IMAD.MOV.U32 R2, RZ, RZ, R100 ;  /* 0x000000ffff027224 */ /* 0x000fc600078e0064 */
[----:B------:R-:W-:Y:S01]  /*23d70*/  PRMT R134, R3, 0x5410, R0 ;  /* 0x0000541003867816 */ /* 0x000fe20000000000 */
[----:B------:R-:W-:Y:S02]  /*23d80*/  IMAD.MOV.U32 R0, RZ, RZ, R101 ;  /* 0x000000ffff007224 */ /* 0x000fe400078e0065 */
[----:B------:R-:W-:-:S03]  /*23d90*/  IMAD.MOV.U32 R3, RZ, RZ, R107 ;  /* 0x000000ffff037224 */ /* 0x000fc600078e006b */
[----:B------:R-:W-:Y:S01]  /*23da0*/  PRMT R132, R0, 0x5410, R2 ;  /* 0x0000541000847816 */ /* 0x000fe20000000002 */
[----:B------:R-:W-:Y:S01]  /*23db0*/  IMAD.MOV.U32 R2, RZ, RZ, R104 ;  /* 0x000000ffff027224 */ /* 0x000fe200078e0068 */
[----:B------:R-:W-:-:S04]  /*23dc0*/  MOV R0, R105 ;  /* 0x0000006900007202 */ /* 0x000fc80000000f00 */
[----:B------:R-:W-:Y:S01]  /*23dd0*/  PRMT R94, R0, 0x5410, R2 ;  /* 0x00005410005e7816 */ /* 0x000fe20000000002 */
[----:B---3--:R-:W-:-:S05]  /*23de0*/  IMAD R7, R7, -0x80, R12 ;  /* 0xffffff8007077824 */ /* 0x008fca00078e020c */
[----:B------:R-:W-:Y:S02]  /*23df0*/  IMNMX R70, R7, 0x80, PT ;  /* 0x0000008007467817 */ /* 0x000fe40003800200 */
[----:B------:R-:W-:Y:S02]  /*23e00*/  MOV R7, R106 ;  /* 0x0000006a00077202 */ /* 0x000fe40000000f00 */
[----:B------:R-:W-:Y:S02]  /*23e10*/  ISETP.GE.OR P0, PT, R68, R70, P1 ;  /* 0x000000464400720c */ /* 0x000fe40000f06670 */
[----:B------:R-:W-:-:S11]  /*23e20*/  PRMT R133, R3, 0x5410, R7 ;  /* 0x0000541003857816 */ /* 0x000fd60000000007 */
[----:B------:R-:W-:Y:S05]  /*23e30*/  @P0 BRA `(.L_x_1416) ;  /* 0x0000070000000947 */ /* 0x000fea0003800000 */
[----:B--2---:R-:W-:Y:S01]  /*23e40*/  SHF.R.S32.HI R2, RZ, 0x1f, R29 ;  /* 0x0000001fff027819 */ /* 0x004fe2000001141d */
[----:B------:R-:W-:Y:S01]  /*23e50*/  IMAD.SHL.U32 R0, R68, 0x40, RZ ;  /* 0x0000004044007824 */ /* 0x000fe200078e00ff */
[----:B------:R-:W-:Y:S02]  /*23e60*/  LEA.HI R7, R39, R38, RZ, 0x1d ;  /* 0x0000002627077211 */ /* 0x000fe400078fe8ff */
[----:B------:R-:W-:Y:S02]  /*23e70*/  LEA.HI R2, R2, R29, RZ, 0x6 ;  /* 0x0000001d02027211 */ /* 0x000fe400078f30ff */
[----:B------:R-:W-:Y:S02]  /*23e80*/  SHF.R.S32.HI R8, RZ, 0x1f, R7 ;  /* 0x0000001fff087819 */ /* 0x000fe40000011407 */
[----:B------:R-:W-:Y:S01]  /*23e90*/  LOP3.LUT R0, R0, 0x1c0, RZ, 0xc0, !PT ;  /* 0x000001c000007812 */ /* 0x000fe200078ec0ff */
[----:B------:R-:W-:Y:S01]  /*23ea0*/  IMAD.SHL.U32 R3, R2, 0x8, RZ ;  /* 0x0000000802037824 */ /* 0x000fe200078e00ff */
[----:B------:R-:W-:Y:S01]  /*23eb0*/  LEA.HI R8, R8, R7, RZ, 0x3 ;  /* 0x0000000708087211 */ /* 0x000fe200078f18ff */
[----:B------:R-:W-:Y:S01]  /*23ec0*/  IMAD.SHL.U32 R7, R7, 0x8, RZ ;  /* 0x0000000807077824 */ /* 0x000fe200078e00ff */
[----:B------:R-:W-:-:S02]  /*23ed0*/  LOP3.LUT R9, R0, 0x38, R69, 0xf8, !PT ;  /* 0x0000003800097812 */ /* 0x000fc400078ef845 */
[----:B------:R-:W-:Y:S02]  /*23ee0*/  SHF.R.U32.HI R2, RZ, 0x3, R0 ;  /* 0x00000003ff027819 */ /* 0x000fe40000011600 */
[----:B------:R-:W-:Y:S02]  /*23ef0*/  LOP3.LUT R3, R3, 0xfffffe00, RZ, 0xc0, !PT ;  /* 0xfffffe0003037812 */ /* 0x000fe400078ec0ff */
[----:B------:R-:W-:Y:S01]  /*23f00*/  LOP3.LUT R0, R0, 0x38, R7, 0xf8, !PT ;  /* 0x0000003800007812 */ /* 0x000fe200078ef807 */
[----:B------:R-:W-:Y:S01]  /*23f10*/  IMAD.SHL.U32 R7, R8, 0x400, RZ ;  /* 0x0000040008077824 */ /* 0x000fe200078e00ff */
[----:B------:R-:W-:Y:S02]  /*23f20*/  LOP3.LUT R8, R3, R9, R2, 0xf6, !PT ;  /* 0x0000000903087212 */ /* 0x000fe400078ef602 */
[----:B------:R-:W-:Y:S02]  /*23f30*/  LOP3.LUT R2, R0, R2, RZ, 0x3c, !PT ;  /* 0x0000000200027212 */ /* 0x000fe400078e3cff */
[----:B------:R-:W-:Y:S01]  /*23f40*/  LOP3.LUT R0, R7, 0xffffe000, RZ, 0xc0, !PT ;  /* 0xffffe00007007812 */ /* 0x000fe200078ec0ff */
[----:B------:R-:W-:-:S03]  /*23f50*/  IMAD.WIDE.U32 R36, R8, 0x2, R48 ;  /* 0x0000000208247825 */ /* 0x000fc600078e0030 */
[----:B------:R-:W-:Y:S02]  /*23f60*/  IADD3 R0, R2, R0, R3 ;  /* 0x0000000002007210 */ /* 0x000fe40007ffe003 */
[----:B------:R-:W2:Y:S03]  /*23f70*/  LD.E.128 R12, [R36.64] ;  /* 0x00000004240c7980 */ /* 0x000ea6000c101d00 */
[----:B------:R-:W-:-:S05]  /*23f80*/  IMAD.WIDE.U32 R34, R0, 0x2, R48 ;  /* 0x0000000200227825 */ /* 0x000fca00078e0030 */
[----:B------:R-:W3:Y:S01]  /*23f90*/  LD.E.128 R8, [R34.64] ;  /* 0x0000000422087980 */ /* 0x000ee2000c101d00 */
[----:B------:R-:W-:Y:S02]  /*23fa0*/  SHF.R.U64 R3, R18, 0x10, R19 ;  /* 0x0000001012037819 */ /* 0x000fe40000001213 */
[----:B------:R-:W-:Y:S02]  /*23fb0*/  SHF.R.U64 R18, R20, 0x10, R21 ;  /* 0x0000001014127819 */ /* 0x000fe40000001215 */
[--C-:B------:R-:W-:Y:S02]  /*23fc0*/  SHF.R.U64 R0, R16, 0x10, R17.reuse ;  /* 0x0000001010007819 */ /* 0x100fe40000001211 */
[----:B------:R-:W-:Y:S02]  /*23fd0*/  SHF.R.U32.HI R2, RZ, 0x10, R17 ;  /* 0x00000010ff027819 */ /* 0x000fe40000011611 */
[----:B------:R-:W-:Y:S02]  /*23fe0*/  SHF.R.U32.HI R7, RZ, 0x10, R19 ;  /* 0x00000010ff077819 */ /* 0x000fe40000011613 */
[----:B------:R-:W-:-:S02]  /*23ff0*/  SHF.R.U32.HI R17, RZ, 0x10, R21 ;  /* 0x00000010ff117819 */ /* 0x000fc40000011615 */
[--C-:B------:R-:W-:Y:S02]  /*24000*/  SHF.R.U32.HI R19, RZ, 0x10, R23.reuse ;  /* 0x00000010ff137819 */ /* 0x100fe40000011617 */
[----:B------:R-:W-:Y:S02]  /*24010*/  PRMT R18, R24, 0x5432, R18 ;  /* 0x0000543218127816 */ /* 0x000fe40000000012 */
[----:B------:R-:W-:Y:S02]  /*24020*/  SHF.R.U64 R16, R22, 0x10, R23 ;  /* 0x0000001016107819 */ /* 0x000fe40000001217 */
[----:B------:R-:W-:Y:S01]  /*24030*/  PRMT R17, R24, 0x5410, R17 ;  /* 0x0000541018117816 */ /* 0x000fe20000000011 */
[----:B------:R-:W-:Y:S01]  /*24040*/  IMAD.U32 R32, R18, 0x10000, RZ ;  /* 0x0001000012207824 */ /* 0x000fe200078e00ff */
[----:B------:R-:W-:Y:S02]  /*24050*/  PRMT R24, R30, 0x5410, R19 ;  /* 0x000054101e187816 */ /* 0x000fe40000000013 */
[----:B------:R-:W-:-:S02]  /*24060*/  PRMT R27, R25, 0x5410, R0 ;  /* 0x00005410191b7816 */ /* 0x000fc40000000000 */
[----:B------:R-:W-:Y:S02]  /*24070*/  PRMT R25, R25, 0x5432, R16 ;  /* 0x0000543219197816 */ /* 0x000fe40000000010 */
[----:B------:R-:W-:Y:S01]  /*24080*/  LOP3.LUT R33, R18, 0xffff0000, RZ, 0xc0, !PT ;  /* 0xffff000012217812 */ /* 0x000fe200078ec0ff */
[C---:B------:R-:W-:Y:S01]  /*24090*/  IMAD.U32 R31, R27.reuse, 0x10000, RZ ;  /* 0x000100001b1f7824 */ /* 0x040fe200078e00ff */
[----:B------:R-:W-:Y:S02]  /*240a0*/  PRMT R26, R26, 0x5410, R2 ;  /* 0x000054101a1a7816 */ /* 0x000fe40000000002 */
[C---:B------:R-:W-:Y:S02]  /*240b0*/  PRMT R29, R28.reuse, 0x5432, R3 ;  /* 0x000054321c1d7816 */ /* 0x040fe40000000003 */
[----:B------:R-:W-:Y:S02]  /*240c0*/  PRMT R28, R28, 0x5410, R7 ;  /* 0x000054101c1c7816 */ /* 0x000fe40000000007 */
[----:B------:R-:W-:Y:S01]  /*240d0*/  LOP3.LUT R18, R27, 0xffff0000, RZ, 0xc0, !PT ;  /* 0xffff00001b127812 */ /* 0x000fe200078ec0ff */
[C---:B------:R-:W-:Y:S01]  /*240e0*/  IMAD.U32 R27, R17.reuse, 0x10000, RZ ;  /* 0x00010000111b7824 */ /* 0x040fe200078e00ff */
[----:B------:R-:W-:Y:S01]  /*240f0*/  LOP3.LUT R17, R17, 0xffff0000, RZ, 0xc0, !PT ;  /* 0xffff000011117812 */ /* 0x000fe200078ec0ff */
[C---:B--2---:R-:W-:Y:S01]  /*24100*/  IMAD.U32 R22, R14.reuse, 0x10000, RZ ;  /* 0x000100000e167824 */ /* 0x044fe200078e00ff */
[----:B------:R-:W-:Y:S01]  /*24110*/  LOP3.LUT R30, R14, 0xffff0000, RZ, 0xc0, !PT ;  /* 0xffff00000e1e7812 */ /* 0x000fe200078ec0ff */
[C---:B------:R-:W-:Y:S01]  /*24120*/  IMAD.U32 R19, R13.reuse, 0x10000, RZ ;  /* 0x000100000d137824 */ /* 0x040fe200078e00ff */
[----:B------:R-:W-:Y:S01]  /*24130*/  LOP3.LUT R16, R13, 0xffff0000, RZ, 0xc0, !PT ;  /* 0xffff00000d107812 */ /* 0x000fe200078ec0ff */
[C---:B------:R-:W-:Y:S01]  /*24140*/  IMAD.U32 R21, R12.reuse, 0x10000, RZ ;  /* 0x000100000c157824 */ /* 0x040fe200078e00ff */
[----:B------:R-:W-:Y:S01]  /*24150*/  LOP3.LUT R20, R12, 0xffff0000, RZ, 0xc0, !PT ;  /* 0xffff00000c147812 */ /* 0x000fe200078ec0ff */
[C---:B------:R-:W-:Y:S01]  /*24160*/  IMAD.U32 R23, R15.reuse, 0x10000, RZ ;  /* 0x000100000f177824 */ /* 0x040fe200078e00ff */
[----:B------:R-:W-:Y:S01]  /*24170*/  LOP3.LUT R15, R15, 0xffff0000, RZ, 0xc0, !PT ;  /* 0xffff00000f0f7812 */ /* 0x000fe200078ec0ff */
[C---:B---3--:R-:W-:Y:S01]  /*24180*/  IMAD.U32 R14, R8.reuse, 0x10000, RZ ;  /* 0x00010000080e7824 */ /* 0x048fe200078e00ff */
[----:B------:R-:W-:Y:S01]  /*24190*/  LOP3.LUT R13, R8, 0xffff0000, RZ, 0xc0, !PT ;  /* 0xffff0000080d7812 */ /* 0x000fe200078ec0ff */
[C---:B------:R-:W-:Y:S01]  /*241a0*/  IMAD.U32 R12, R9.reuse, 0x10000, RZ ;  /* 0x00010000090c7824 */ /* 0x040fe200078e00ff */
[----:B------:R-:W-:Y:S01]  /*241b0*/  LOP3.LUT R8, R9, 0xffff0000, RZ, 0xc0, !PT ;  /* 0xffff000009087812 */ /* 0x000fe200078ec0ff */
[----:B------:R-:W-:Y:S01]  /*241c0*/  FMUL.FTZ R9, R14, R32 ;  /* 0x000000200e097220 */ /* 0x000fe20000410000 */
[C---:B------:R-:W-:Y:S01]  /*241d0*/  LOP3.LUT R3, R10.reuse, 0xffff0000, RZ, 0xc0, !PT ;  /* 0xffff00000a037812 */ /* 0x040fe200078ec0ff */
[----:B------:R-:W-:Y:S01]  /*241e0*/  IMAD.U32 R7, R10, 0x10000, RZ ;  /* 0x000100000a077824 */ /* 0x000fe200078e00ff */
[----:B------:R-:W-:Y:S01]  /*241f0*/  LOP3.LUT R0, R11, 0xffff0000, RZ, 0xc0, !PT ;  /* 0xffff00000b007812 */ /* 0x000fe200078ec0ff */
[----:B------:R-:W-:-:S02]  /*24200*/  FMUL.FTZ R10, R14, R31 ;  /* 0x0000001f0e0a7220 */ /* 0x000fc40000410000 */
[----:B------:R-:W-:Y:S02]  /*24210*/  FFMA.FTZ R51, R21, R31, -R9 ;  /* 0x0000001f15337223 */ /* 0x000fe40000010809 */
[----:B------:R-:W-:Y:S02]  /*24220*/  FMUL.FTZ R9, R13, R33 ;  /* 0x000000210d097220 */ /* 0x000fe40000410000 */
[----:B------:R-:W-:Y:S02]  /*24230*/  IMAD.U32 R14, R26, 0x10000, RZ ;  /* 0x000100001a0e7824 */ /* 0x000fe400078e00ff */
[----:B------:R-:W-:Y:S02]  /*24240*/  IMAD.U32 R2, R11, 0x10000, RZ ;  /* 0x000100000b027824 */ /* 0x000fe400078e00ff */
[----:B------:R-:W-:Y:S02]  /*24250*/  FFMA.FTZ R50, R21, R32, R10 ;  /* 0x0000002015327223 */ /* 0x000fe4000001000a */
[----:B------:R-:W-:-:S02]  /*24260*/  FMUL.FTZ R11, R13, R18 ;  /* 0x000000120d0b7220 */ /* 0x000fc40000410000 */
[----:B------:R-:W-:Y:S02]  /*24270*/  FFMA.FTZ R32, R20, R18, -R9 ;  /* 0x0000001214207223 */ /* 0x000fe40000010809 */
[----:B------:R-:W-:Y:S02]  /*24280*/  FMUL.FTZ R9, R12, R14 ;  /* 0x0000000e0c097220 */ /* 0x000fe40000410000 */
[----:B------:R-:W-:Y:S01]  /*24290*/  FFMA.FTZ R33, R20, R33, R11 ;  /* 0x0000002114217223 */ /* 0x000fe2000001000b */
[----:B------:R-:W-:Y:S01]  /*242a0*/  LOP3.LUT R11, R26, 0xffff0000, RZ, 0xc0, !PT ;  /* 0xffff00001a0b7812 */ /* 0x000fe200078ec0ff */
[-C--:B------:R-:W-:Y:S02]  /*242b0*/  FMUL.FTZ R10, R12, R27.reuse ;  /* 0x0000001b0c0a7220 */ /* 0x080fe40000410000 */
[----:B------:R-:W-:Y:S02]  /*242c0*/  FFMA.FTZ R21, R19, R27, R9 ;  /* 0x0000001b13157223 */ /* 0x000fe40000010009 */
[----:B------:R-:W-:-:S02]  /*242d0*/  FMUL.FTZ R9, R8, R17 ;  /* 0x0000001108097220 */ /* 0x000fc40000410000 */
[----:B------:R-:W-:Y:S02]  /*242e0*/  IMAD.U32 R13, R29, 0x10000, RZ ;  /* 0x000100001d0d7824 */ /* 0x000fe400078e00ff */
[----:B------:R-:W-:Y:S02]  /*242f0*/  IMAD.U32 R12, R25, 0x10000, RZ ;  /* 0x00010000190c7824 */ /* 0x000fe400078e00ff */
[----:B------:R-:W-:Y:S02]  /*24300*/  FFMA.FTZ R31, R19, R14, -R10 ;  /* 0x0000000e131f7223 */ /* 0x000fe4000001080a */
[-C--:B------:R-:W-:Y:S02]  /*24310*/  FMUL.FTZ R10, R8, R11.reuse ;  /* 0x0000000b080a7220 */ /* 0x080fe40000410000 */
[----:B------:R-:W-:Y:S02]  /*24320*/  FFMA.FTZ R19, R16, R11, -R9 ;  /* 0x0000000b10137223 */ /* 0x000fe40000010809 */
[----:B------:R-:W-:-:S02]  /*24330*/  IMAD.U32 R20, R24, 0x10000, RZ ;  /* 0x0001000018147824 */ /* 0x000fc400078e00ff */
[C---:B------:R-:W-:Y:S02]  /*24340*/  FMUL.FTZ R8, R7.reuse, R13 ;  /* 0x0000000d07087220 */ /* 0x040fe40000410000 */
[----:B------:R-:W-:Y:S02]  /*24350*/  IMAD.U32 R11, R28, 0x10000, RZ ;  /* 0x000100001c0b7824 */ /* 0x000fe400078e00ff */
[----:B------:R-:W-:Y:S02]  /*24360*/  FMUL.FTZ R9, R7, R12 ;  /* 0x0000000c07097220 */ /* 0x000fe40000410000 */
[----:B------:R-:W-:Y:S01]  /*24370*/  FFMA.FTZ R18, R16, R17, R10 ;  /* 0x0000001110127223 */ /* 0x000fe2000001000a */
[----:B------:R-:W-:Y:S01]  /*24380*/  LOP3.LUT R10, R24, 0xffff0000, RZ, 0xc0, !PT ;  /* 0xffff0000180a7812 */ /* 0x000fe200078ec0ff */
[----:B------:R-:W-:Y:S02]  /*24390*/  FMUL.FTZ R7, R2, R20 ;  /* 0x0000001402077220 */ /* 0x000fe40000410000 */
[C---:B------:R-:W-:Y:S01]  /*243a0*/  FFMA.FTZ R17, R22.reuse, R12, R8 ;  /* 0x0000000c16117223 */ /* 0x040fe20000010008 */
[----:B------:R-:W-:Y:S01]  /*243b0*/  LOP3.LUT R12, R25, 0xffff0000, RZ, 0xc0, !PT ;  /* 0xffff0000190c7812 */ /* 0x000fe200078ec0ff */
[----:B------:R-:W-:Y:S01]  /*243c0*/  FFMA.FTZ R14, R22, R13, -R9 ;  /* 0x0000000d160e7223 */ /* 0x000fe20000010809 */
[----:B------:R-:W-:Y:S01]  /*243d0*/  LOP3.LUT R8, R29, 0xffff0000, RZ, 0xc0, !PT ;  /* 0xffff00001d087812 */ /* 0x000fe200078ec0ff */
[-C--:B------:R-:W-:Y:S01]  /*243e0*/  FMUL.FTZ R2, R2, R11.reuse ;  /* 0x0000000b02027220 */ /* 0x080fe20000410000 */
[----:B------:R-:W-:Y:S01]  /*243f0*/  LOP3.LUT R9, R28, 0xffff0000, RZ, 0xc0, !PT ;  /* 0xffff00001c097812 */ /* 0x000fe200078ec0ff */
[----:B------:R-:W-:Y:S01]  /*24400*/  FFMA.FTZ R16, R23, R11, -R7 ;  /* 0x0000000b17107223 */ /* 0x000fe20000010807 */
[----:B------:R-:W-:Y:S01]  /*24410*/  F2FP.BF16.PACK_AB R13, R19, R31 ;  /* 0x0000001f130d723e */ /* 0x000fe200000010ff */
[----:B------:R-:W-:-:S02]  /*24420*/  FFMA.FTZ R11, R23, R20, R2 ;  /* 0x00000014170b7223 */ /* 0x000fc40000010002 */
[C---:B------:R-:W-:Y:S02]  /*24430*/  FMUL.FTZ R7, R3.reuse, R12 ;  /* 0x0000000c03077220 */ /* 0x040fe40000410000 */
[C---:B------:R-:W-:Y:S02]  /*24440*/  FMUL.FTZ R2, R0.reuse, R10 ;  /* 0x0000000a00027220 */ /* 0x040fe40000410000 */
[-C--:B------:R-:W-:Y:S02]  /*24450*/  FMUL.FTZ R3, R3, R8.reuse ;  /* 0x0000000803037220 */ /* 0x080fe40000410000 */
[-C--:B------:R-:W-:Y:S02]  /*24460*/  FMUL.FTZ R0, R0, R9.reuse ;  /* 0x0000000900007220 */ /* 0x080fe40000410000 */
[----:B------:R-:W-:Y:S01]  /*24470*/  FFMA.FTZ R7, R30, R8, -R7 ;  /* 0x000000081e077223 */ /* 0x000fe20000010807 */
[----:B------:R-:W-:Y:S01]  /*24480*/  F2FP.BF16.PACK_AB R8, R33, R50 ;  /* 0x000000322108723e */ /* 0x000fe200000010ff */
[C---:B------:R-:W-:Y:S01]  /*24490*/  FFMA.FTZ R2, R15.reuse, R9, -R2 ;  /* 0x000000090f027223 */ /* 0x040fe20000010802 */
        /* <DEDUP_REMOVED lines=8> */
[----:B------:R1:W-:Y:S04]  /*24520*/  ST.E.128 [R36.64], R12 ;  /* 0x0000000c24007985 */ /* 0x0003e8000c101d04 */
[----:B------:R1:W-:Y:S02]  /*24530*/  ST.E.128 [R34.64], R8 ;  /* 0x0000000822007985 */ /* 0x0003e4000c101d04 */
.L_x_1416:
[----:B--2---:R-:W-:Y:S05]  /*24540*/  BSYNC B0 ;  /* 0x0000000000007941 */ /* 0x004fea0003800000 */
.L_x_1415:
[----:B------:R-:W-:Y:S01]  /*24550*/  IADD3 R0, R68, 0x10, RZ ;  /* 0x0000001044007810 */ /* 0x000fe20007ffe0ff */
[----:B------:R-:W-:Y:S03]  /*24560*/  BSSY B0, `(.L_x_1417) ;  /* 0x0000073000007945 */ /* 0x000fe60003800000 */
[----:B------:R-:W-:-:S13]  /*24570*/  ISETP.GE.OR P0, PT, R0, R70, P1 ;  /* 0x000000460000720c */ /* 0x000fda0000f06670 */
[----:B------:R-:W-:Y:S05]  /*24580*/  @P0 BRA `(.L_x_1418) ;  /* 0x0000070000000947 */ /* 0x000fea0003800000 */
[----:B------:R-:W-:Y:S01]  /*24590*/  SHF.R.S32.HI R2, RZ, 0x1f, R0 ;  /* 0x0000001fff027819 */ /* 0x000fe20000011400 */
[----:B------:R-:W-:Y:S01]  /*245a0*/  IMAD.SHL.U32 R3, R0, 0x40, RZ ;  /* 0x0000004000037824 */ /* 0x000fe200078e00ff */
[----:B------:R-:W-:Y:S02]  /*245b0*/  LEA.HI R7, R39, R38, RZ, 0x1d ;  /* 0x0000002627077211 */ /* 0x000fe400078fe8ff */
[----:B------:R-:W-:Y:S02]  /*245c0*/  LEA.HI R2, R2, R0, RZ, 0x3 ;  /* 0x0000000002027211 */ /* 0x000fe400078f18ff */
[----:B-1----:R-:W-:Y:S02]  /*245d0*/  SHF.R.S32.HI R8, RZ, 0x1f, R7 ;  /* 0x0000001fff087819 */ /* 0x002fe40000011407 */
        /* <DEDUP_REMOVED lines=19> */
[----:B------:R-:W-:Y:S02]  /*24710*/  PRMT R18, R71, 0x5432, R18 ;  /* 0x0000543247127816 */ /* 0x000fe40000000012 */
[--C-:B------:R-:W-:Y:S02]  /*24720*/  SHF.R.U64 R16, R42, 0x10, R43.reuse ;  /* 0x000000102a107819 */ /* 0x100fe4000000122b */
[----:B------:R-:W-:Y:S01]  /*24730*/  SHF.R.U32.HI R19, RZ, 0x10, R43 ;  /* 0x00000010ff137819 */ /* 0x000fe2000001162b */
[----:B------:R-:W-:Y:S01]  /*24740*/  IMAD.U32 R36, R18, 0x10000, RZ ;  /* 0x0001000012247824 */ /* 0x000fe200078e00ff */
[----:B------:R-:W-:-:S02]  /*24750*/  PRMT R27, R92, 0x5432, R0 ;  /* 0x000054325c1b7816 */ /* 0x000fc40000000000 */
[C---:B------:R-:W-:Y:S02]  /*24760*/  PRMT R25, R93.reuse, 0x5432, R16 ;  /* 0x000054325d197816 */ /* 0x040fe40000000010 */
[----:B------:R-:W-:Y:S01]  /*24770*/  PRMT R24, R93, 0x5410, R19 ;  /* 0x000054105d187816 */ /* 0x000fe20000000013 */
[----:B------:R-:W-:Y:S01]  /*24780*/  IMAD.U32 R31, R27, 0x10000, RZ ;  /* 0x000100001b1f7824 */ /* 0x000fe200078e00ff */
[----:B------:R-:W-:Y:S02]  /*24790*/  SHF.R.U32.HI R2, RZ, 0x10, R45 ;  /* 0x00000010ff027819 */ /* 0x000fe4000001162d */
[--C-:B------:R-:W-:Y:S02]  /*247a0*/  SHF.R.U64 R3, R46, 0x10, R47.reuse ;  /* 0x000000102e037819 */ /* 0x100fe4000000122f */
[----:B------:R-:W-:Y:S02]  /*247b0*/  SHF.R.U32.HI R7, RZ, 0x10, R47 ;  /* 0x00000010ff077819 */ /* 0x000fe4000001162f */
[----:B------:R-:W-:-:S02]  /*247c0*/  SHF.R.U32.HI R17, RZ, 0x10, R41 ;  /* 0x00000010ff117819 */ /* 0x000fc40000011629 */
[----:B------:R-:W-:Y:S02]  /*247d0*/  LOP3.LUT R37, R18, 0xffff0000, RZ, 0xc0, !PT ;  /* 0xffff000012257812 */ /* 0x000fe400078ec0ff */
[----:B------:R-:W-:Y:S02]  /*247e0*/  PRMT R26, R92, 0x5410, R2 ;  /* 0x000054105c1a7816 */ /* 0x000fe40000000002 */
[C---:B------:R-:W-:Y:S02]  /*247f0*/  PRMT R29, R95.reuse, 0x5432, R3 ;  /* 0x000054325f1d7816 */ /* 0x040fe40000000003 */
[----:B------:R-:W-:Y:S02]  /*24800*/  PRMT R28, R95, 0x5410, R7 ;  /* 0x000054105f1c7816 */ /* 0x000fe40000000007 */
[----:B------:R-:W-:Y:S02]  /*24810*/  LOP3.LUT R18, R27, 0xffff0000, RZ, 0xc0, !PT ;  /* 0xffff00001b127812 */ /* 0x000fe400078ec0ff */
[----:B------:R-:W-:-:S05]  /*24820*/  PRMT R17, R71, 0x5410, R17 ;  /* 0x0000541047117816 */ /* 0x000fca0000000011 */
        /* <DEDUP_REMOVED lines=70> */
.L_x_1418:
[----:B------:R-:W-:Y:S05]  /*24c90*/  BSYNC B0 ;  /* 0x0000000000007941 */ /* 0x000fea0003800000 */
.L_x_1417:
        /* <DEDUP_REMOVED lines=116> */
.L_x_1420:
[----:B------:R-:W-:Y:S05]  /*253e0*/  BSYNC B0 ;  /* 0x0000000000007941 */ /* 0x000fea0003800000 */
.L_x_1419:
        /* <DEDUP_REMOVED lines=116> */
.L_x_1422:
[----:B------:R-:W-:Y:S05]  /*25b30*/  BSYNC B0 ;  /* 0x0000000000007941 */ /* 0x000fea0003800000 */
.L_x_1421:
        /* <DEDUP_REMOVED lines=116> */
.L_x_1424:
[----:B------:R-:W-:Y:S05]  /*26280*/  BSYNC B0 ;  /* 0x0000000000007941 */ /* 0x000fea0003800000 */
.L_x_1423:
        /* <DEDUP_REMOVED lines=116> */
.L_x_1426:
[----:B------:R-:W-:Y:S05]  /*269d0*/  BSYNC B0 ;  /* 0x0000000000007941 */ /* 0x000fea0003800000 */
.L_x_1425:
        /* <DEDUP_REMOVED lines=116> */
.L_x_1428:
[----:B------:R-:W-:Y:S05]  /*27120*/  BSYNC B0 ;  /* 0x0000000000007941 */ /* 0x000fea0003800000 */
.L_x_1427:
[----:B------:R-:W-:Y:S01]  /*27130*/  IADD3 R0, R68, 0x70, RZ ;  /* 0x0000007044007810 */ /* 0x000fe20007ffe0ff */
[----:B------:R-:W-:-:S02]  /*27140*/  IMAD.MOV.U32 R2, RZ, RZ, R143 ;  /* 0x000000ffff027224 */ /* 0x000fc400078e008f */
[----:B------:R-:W-:Y:S01]  /*27150*/  IMAD.MOV.U32 R3, RZ, RZ, 0x0 ;  /* 0x00000000ff037424 */ /* 0x000fe200078e00ff */
[----:B------:R-:W-:-:S13]  /*27160*/  ISETP.GE.OR P0, PT, R0, R70, P1 ;  /* 0x000000460000720c */ /* 0x000fda0000f06670 */
[----:B------:R-:W-:Y:S05]  /*27170*/  @P0 RET.REL.NODEC R2 `(_ZN7cutlass13device_kernelIN5flash19enable_sm80_to_sm89INS1_16FlashAttnFwdSm80INS1_25CollectiveMainloopFwdSm80ILi4ELi1ELb0EN4cute5tupleIJNS5_1CILi128EEENS7_ILi48EEES8_EEELi128ENS_10bfloat16_tEfNS_4arch4Sm80ELb0ELb1ELb0ELb1ELb0ELb1ELb1ELb0EEENS1_21CollectiveEpilogueFwdINS6_IJS8_S8_S9_EEENS6_IJNS7_ILi1EEESH_SH_EEESB_SD_Li128ELb1ELb1ELb0ELb0EEENS1_19SingleTileSchedulerILb1ELb0ELb1ELi128EEEEEEEEEvNT_6ParamsE) ;  /* 0xfffd8e8002000950 */ /* 0x000fea0003c3ffff */
        /* <DEDUP_REMOVED lines=23> */
[--C-:B------:R-:W-:Y:S02]  /*272f0*/  SHF.R.U64 R16, R106, 0x10, R107.reuse ;  /* 0x000000106a107819 */ /* 0x100fe4000000126b */
[----:B------:R-:W-:Y:S02]  /*27300*/  SHF.R.U32.HI R19, RZ, 0x10, R107 ;  /* 0x00000010ff137819 */ /* 0x000fe4000001166b */
[----:B------:R-:W-:Y:S02]  /*27310*/  SHF.R.U64 R0, R100, 0x10, R101 ;  /* 0x0000001064007819 */ /* 0x000fe40000001265 */
[----:B------:R-:W-:Y:S02]  /*27320*/  PRMT R18, R94, 0x5432, R18 ;  /* 0x000054325e127816 */ /* 0x000fe40000000012 */
[----:B------:R-:W-:-:S02]  /*27330*/  SHF.R.U32.HI R7, RZ, 0x10, R103 ;  /* 0x00000010ff077819 */ /* 0x000fc40000011667 */
[C---:B------:R-:W-:Y:S01]  /*27340*/  PRMT R25, R133.reuse, 0x5432, R16 ;  /* 0x0000543285197816 */ /* 0x040fe20000000010 */
[----:B------:R-:W-:Y:S01]  /*27350*/  IMAD.U32 R31, R18, 0x10000, RZ ;  /* 0x00010000121f7824 */ /* 0x000fe200078e00ff */
[----:B------:R-:W-:Y:S02]  /*27360*/  PRMT R24, R133, 0x5410, R19 ;  /* 0x0000541085187816 */ /* 0x000fe40000000013 */
[----:B------:R-:W-:Y:S02]  /*27370*/  PRMT R27, R132, 0x5432, R0 ;  /* 0x00005432841b7816 */ /* 0x000fe40000000000 */
[----:B------:R-:W-:Y:S02]  /*27380*/  SHF.R.U32.HI R17, RZ, 0x10, R105 ;  /* 0x00000010ff117819 */ /* 0x000fe40000011669 */
[----:B------:R-:W-:Y:S02]  /*27390*/  SHF.R.U32.HI R2, RZ, 0x10, R101 ;  /* 0x00000010ff027819 */ /* 0x000fe40000011665 */
[----:B------:R-:W-:-:S02]  /*273a0*/  PRMT R28, R134, 0x5410, R7 ;  /* 0x00005410861c7816 */ /* 0x000fc40000000007 */
[----:B------:R-:W-:Y:S02]  /*273b0*/  SHF.R.U64 R3, R102, 0x10, R103 ;  /* 0x0000001066037819 */ /* 0x000fe40000001267 */
[----:B------:R-:W-:Y:S02]  /*273c0*/  LOP3.LUT R36, R18, 0xffff0000, RZ, 0xc0, !PT ;  /* 0xffff000012247812 */ /* 0x000fe400078ec0ff */
[----:B------:R-:W-:Y:S02]  /*273d0*/  PRMT R17, R94, 0x5410, R17 ;  /* 0x000054105e117816 */ /* 0x000fe40000000011 */
[----:B------:R-:W-:Y:S02]  /*273e0*/  PRMT R26, R132, 0x5410, R2 ;  /* 0x00005410841a7816 */ /* 0x000fe40000000002 */
[----:B------:R-:W-:Y:S02]  /*273f0*/  PRMT R29, R134, 0x5432, R3 ;  /* 0x00005432861d7816 */ /* 0x000fe40000000003 */
        /* <DEDUP_REMOVED lines=14> */
[C---:B------:R-:W-:Y:S01]  /*274e0*/  SHF.L.U32 R15, R27.reuse, 0x10, RZ ;  /* 0x000000101b0f7819 */ /* 0x040fe200000006ff */
[C---:B------:R-:W-:Y:S01]  /*274f0*/  IMAD.U32 R3, R10.reuse, 0x10000, RZ ;  /* 0x000100000a037824 */ /* 0x040fe200078e00ff */
[----:B------:R-:W-:Y:S01]  /*27500*/  LOP3.LUT R27, R27, 0xffff0000, RZ, 0xc0, !PT ;  /* 0xffff00001b1b7812 */ /* 0x000fe200078ec0ff */
[----:B------:R-:W-:Y:S01]  /*27510*/  IMAD.U32 R0, R11, 0x10000, RZ ;  /* 0x000100000b007824 */ /* 0x000fe200078e00ff */
[----:B------:R-:W-:Y:S01]  /*27520*/  LOP3.LUT R2, R10, 0xffff0000, RZ, 0xc0, !PT ;  /* 0xffff00000a027812 */ /* 0x000fe200078ec0ff */
[-C--:B------:R-:W-:Y:S01]  /*27530*/  FFMA.FTZ R37, R21, R15.reuse, -R9 ;  /* 0x0000000f15257223 */ /* 0x080fe20000010809 */
[----:B------:R-:W-:Y:S01]  /*27540*/  LOP3.LUT R10, R11, 0xffff0000, RZ, 0xc0, !PT ;  /* 0xffff00000b0a7812 */ /* 0x000fe200078ec0ff */
[----:B------:R-:W-:-:S02]  /*27550*/  FMUL.FTZ R13, R13, R15 ;  /* 0x0000000f0d0d7220 */ /* 0x000fc40000410000 */
[----:B------:R-:W-:Y:S02]  /*27560*/  FMUL.FTZ R9, R12, R36 ;  /* 0x000000240c097220 */ /* 0x000fe40000410000 */
[----:B------:R-:W-:Y:S02]  /*27570*/  IMAD.U32 R15, R17, 0x10000, RZ ;  /* 0x00010000110f7824 */ /* 0x000fe400078e00ff */
[C---:B------:R-:W-:Y:S01]  /*27580*/  IMAD.U32 R11, R26.reuse, 0x10000, RZ ;  /* 0x000100001a0b7824 */ /* 0x040fe200078e00ff */
[----:B------:R-:W-:Y:S01]  /*27590*/  LOP3.LUT R26, R26, 0xffff0000, RZ, 0xc0, !PT ;  /* 0xffff00001a1a7812 */ /* 0x000fe200078ec0ff */
[-C--:B------:R-:W-:Y:S02]  /*275a0*/  FMUL.FTZ R12, R12, R27.reuse ;  /* 0x0000001b0c0c7220 */ /* 0x080fe40000410000 */
[----:B------:R-:W-:Y:S02]  /*275b0*/  FFMA.FTZ R27, R20, R27, -R9 ;  /* 0x0000001b141b7223 */ /* 0x000fe40000010809 */
[----:B------:R-:W-:-:S02]  /*275c0*/  FMUL.FTZ R9, R7, R15 ;  /* 0x0000000f07097220 */ /* 0x000fc40000410000 */
[-C--:B------:R-:W-:Y:S02]  /*275d0*/  FMUL.FTZ R7, R7, R11.reuse ;  /* 0x0000000b07077220 */ /* 0x080fe40000410000 */
[----:B------:R-:W-:Y:S01]  /*275e0*/  FFMA.FTZ R36, R20, R36, R12 ;  /* 0x0000002414247223 */ /* 0x000fe2000001000c */
[----:B------:R-:W-:Y:S01]  /*275f0*/  SHF.L.U32 R12, R25, 0x10, RZ ;  /* 0x00000010190c7819 */ /* 0x000fe200000006ff */
[----:B------:R-:W-:Y:S01]  /*27600*/  FFMA.FTZ R20, R19, R11, -R9 ;  /* 0x0000000b13147223 */ /* 0x000fe20000010809 */
[----:B------:R-:W-:Y:S01]  /*27610*/  LOP3.LUT R25, R25, 0xffff0000, RZ, 0xc0, !PT ;  /* 0xffff000019197812 */ /* 0x000fe200078ec0ff */
[----:B------:R-:W-:Y:S02]  /*27620*/  FFMA.FTZ R19, R19, R15, R7 ;  /* 0x0000000f13137223 */ /* 0x000fe40000010007 */
[----:B------:R-:W-:Y:S02]  /*27630*/  FFMA.FTZ R21, R21, R31, R13 ;  /* 0x0000001f15157223 */ /* 0x000fe4000001000d */
[----:B------:R-:W-:-:S02]  /*27640*/  FMUL.FTZ R7, R8, R18 ;  /* 0x0000001208077220 */ /* 0x000fc40000410000 */
[----:B------:R-:W-:Y:S02]  /*27650*/  IMAD.U32 R13, R29, 0x10000, RZ ;  /* 0x000100001d0d7824 */ /* 0x000fe400078e00ff */
[----:B------:R-:W-:Y:S02]  /*27660*/  IMAD.U32 R17, R24, 0x10000, RZ ;  /* 0x0001000018117824 */ /* 0x000fe400078e00ff */
[-C--:B------:R-:W-:Y:S02]  /*27670*/  FMUL.FTZ R9, R8, R26.reuse ;  /* 0x0000001a08097220 */ /* 0x080fe40000410000 */
[----:B------:R-:W-:Y:S02]  /*27680*/  FFMA.FTZ R26, R16, R26, -R7 ;  /* 0x0000001a101a7223 */ /* 0x000fe40000010807 */
[C---:B------:R-:W-:Y:S02]  /*27690*/  FMUL.FTZ R8, R3.reuse, R12 ;  /* 0x0000000c03087220 */ /* 0x040fe40000410000 */
[----:B------:R-:W-:-:S02]  /*276a0*/  FMUL.FTZ R7, R3, R13 ;  /* 0x0000000d03077220 */ /* 0x000fc40000410000 */
[----:B------:R-:W-:Y:S02]  /*276b0*/  IMAD.U32 R11, R28, 0x10000, RZ ;  /* 0x000100001c0b7824 */ /* 0x000fe400078e00ff */
[----:B------:R-:W-:Y:S02]  /*276c0*/  FMUL.FTZ R3, R0, R17 ;  /* 0x0000001100037220 */ /* 0x000fe40000410000 */
[----:B------:R-:W-:Y:S02]  /*276d0*/  FFMA.FTZ R9, R16, R18, R9 ;  /* 0x0000001210097223 */ /* 0x000fe40000010009 */
[----:B------:R-:W-:Y:S01]  /*276e0*/  FFMA.FTZ R16, R22, R13, -R8 ;  /* 0x0000000d16107223 */ /* 0x000fe20000010808 */
[----:B------:R-:W-:Y:S01]  /*276f0*/  LOP3.LUT R8, R28, 0xffff0000, RZ, 0xc0, !PT ;  /* 0xffff00001c087812 */ /* 0x000fe200078ec0ff */
[-C--:B------:R-:W-:Y:S01]  /*27700*/  FMUL.FTZ R0, R0, R11.reuse ;  /* 0x0000000b00007220 */ /* 0x080fe20000410000 */
[----:B------:R-:W-:Y:S01]  /*27710*/  F2FP.BF16.PACK_AB R13, R26, R20 ;  /* 0x000000141a0d723e */ /* 0x000fe200000010ff */
[----:B------:R-:W-:Y:S01]  /*27720*/  FFMA.FTZ R15, R23, R11, -R3 ;  /* 0x0000000b170f7223 */ /* 0x000fe20000010803 */
[----:B------:R-:W-:Y:S01]  /*27730*/  LOP3.LUT R11, R24, 0xffff0000, RZ, 0xc0, !PT ;  /* 0xffff0000180b7812 */ /* 0x000fe200078ec0ff */
[----:B------:R-:W-:Y:S01]  /*27740*/  FFMA.FTZ R22, R22, R12, R7 ;  /* 0x0000000c16167223 */ /* 0x000fe20000010007 */
        /* <DEDUP_REMOVED lines=8> */
[----:B------:R-:W-:Y:S02]  /*277d0*/  FFMA.FTZ R3, R30, R7, -R3 ;  /* 0x000000071e037223 */ /* 0x000fe40000010803 */
[----:B------:R-:W-:Y:S01]  /*277e0*/  FFMA.FTZ R0, R14, R8, -R0 ;  /* 0x000000080e007223 */ /* 0x000fe20000010800 */
[----:B------:R-:W-:Y:S01]  /*277f0*/  F2FP.BF16.PACK_AB R8, R36, R21 ;  /* 0x000000152408723e */ /* 0x000fe200000010ff */
[----:B------:R-:W-:Y:S02]  /*27800*/  FFMA.FTZ R2, R30, R25, R2 ;  /* 0x000000191e027223 */ /* 0x000fe40000010002 */
[----:B------:R-:W-:Y:S01]  /*27810*/  FFMA.FTZ R11, R14, R11, R10 ;  /* 0x0000000b0e0b7223 */ /* 0x000fe2000001000a */
[----:B------:R-:W-:Y:S01]  /*27820*/  F2FP.BF16.PACK_AB R14, R3, R16 ;  /* 0x00000010030e723e */ /* 0x000fe200000010ff */
[----:B------:R-:W-:Y:S01]  /*27830*/  IMAD.MOV.U32 R3, RZ, RZ, 0x0 ;  /* 0x00000000ff037424 */ /* 0x000fe200078e00ff */
[----:B------:R-:W-:-:S02]  /*27840*/  F2FP.BF16.PACK_AB R15, R0, R15 ;  /* 0x0000000f000f723e */ /* 0x000fc400000010ff */
[----:B------:R-:W-:Y:S01]  /*27850*/  F2FP.BF16.PACK_AB R10, R2, R22 ;  /* 0x00000016020a723e */ /* 0x000fe200000010ff */
[----:B------:R-:W-:Y:S01]  /*27860*/  IMAD.MOV.U32 R2, RZ, RZ, R143 ;  /* 0x000000ffff027224 */ /* 0x000fe200078e008f */
[----:B------:R-:W-:Y:S01]  /*27870*/  F2FP.BF16.PACK_AB R11, R11, R23 ;  /* 0x000000170b0b723e */ /* 0x000fe200000010ff */
[----:B------:R1:W-:Y:S04]  /*27880*/  ST.E.128 [R34.64], R12 ;  /* 0x0000000c22007985 */ /* 0x0003e8000c101d04 */
[----:B------:R1:W-:Y:S01]  /*27890*/  ST.E.128 [R32.64], R8 ;  /* 0x0000000820007985 */ /* 0x0003e2000c101d04 */
[----:B------:R-:W-:Y:S05]  /*278a0*/  RET.REL.NODEC R2 `(_ZN7cutlass13device_kernelIN5flash19enable_sm80_to_sm89INS1_16FlashAttnFwdSm80INS1_25CollectiveMainloopFwdSm80ILi4ELi1ELb0EN4cute5tupleIJNS5_1CILi128EEENS7_ILi48EEES8_EEELi128ENS_10bfloat16_tEfNS_4arch4Sm80ELb0ELb1ELb0ELb1ELb0ELb1ELb1ELb0EEENS1_21CollectiveEpilogueFwdINS6_IJS8_S8_S9_EEENS6_IJNS7_ILi1EEESH_SH_EEESB_SD_Li128ELb1ELb1ELb0ELb0EEENS1_19SingleTileSchedulerILb1ELb0ELb1ELi128EEEEEEEEEvNT_6ParamsE) ;  /* 0xfffd875002007950 */ /* 0x000fea0003c3ffff */
.L_x_1331:
[----:B------:R-:W-:Y:S01]  /*278b0*/  IMAD.MOV.U32 R106, RZ, RZ, R14 ;  /* 0x000000ffff6a7224 */ /* 0x000fe200078e000e */
[----:B------:R-:W-:Y:S01]  /*278c0*/  MOV R133, 0x181f ;  /* 0x0000181f00857802 */ /* 0x000fe20000000f00 */
[----:B------:R-:W-:Y:S01]  /*278d0*/  IMAD.MOV.U32 R3, RZ, RZ, RZ ;  /* 0x000000ffff037224 */ /* 0x000fe200078e00ff */
[----:B------:R-:W-:-:S02]  /*278e0*/  MOV R132, 0xffffffff ;  /* 0xffffffff00847802 */ /* 0x000fc40000000f00 */
[----:B------:R-:W-:Y:S02]  /*278f0*/  MOV R2, 0x27910 ;  /* 0x0002791000027802 */ /* 0x000fe40000000f00 */
[----:B------:R-:W-:Y:S05]  /*27900*/  CALL.REL.NOINC `($__internal_3_$__cuda_sm70_shflsync_idx_p) ;  /* 0x00001e5000007944 */ /* 0x000fea0003c00000 */
[----:B------:R-:W-:Y:S01]  /*27910*/  MOV R0, R105 ;  /* 0x0000006900007202 */ /* 0x000fe20000000f00 */
[----:B------:R-:W-:Y:S05]  /*27920*/  BRA `(.L_x_1429) ;  /* 0xffff625000007947 */ /* 0x000fea000383ffff */
.L_x_1332:
[----:B------:R-:W-:Y:S01]  /*27930*/  IMAD.MOV.U32 R106, RZ, RZ, R16 ;  /* 0x000000ffff6a7224 */ /* 0x000fe200078e0010 */
[----:B------:R-:W-:Y:S01]  /*27940*/  MOV R133, 0x181f ;  /* 0x0000181f00857802 */ /* 0x000fe20000000f00 */
[----:B------:R-:W-:Y:S01]  /*27950*/  IMAD.MOV.U32 R3, RZ, RZ, RZ ;  /* 0x000000ffff037224 */ /* 0x000fe200078e00ff */
[----:B------:R-:W-:Y:S02]  /*27960*/  MOV R132, 0xffffffff ;  /* 0xffffffff00847802 */ /* 0x000fe40000000f00 */
[----:B------:R-:W-:Y:S02]  /*27970*/  MOV R2, 0x27990 ;  /* 0x0002799000027802 */ /* 0x000fe40000000f00 */
[----:B-12---:R-:W-:Y:S05]  /*27980*/  CALL.REL.NOINC `($__internal_3_$__cuda_sm70_shflsync_idx_p) ;  /* 0x00001dd000007944 */ /* 0x006fea0003c00000 */
[----:B------:R-:W-:Y:S01]  /*27990*/  IMAD.MOV.U32 R106, RZ, RZ, R20 ;  /* 0x000000ffff6a7224 */ /* 0x000fe200078e0014 */
[----:B------:R-:W-:Y:S01]  /*279a0*/  MOV R133, 0x181f ;  /* 0x0000181f00857802 */ /* 0x000fe20000000f00 */
[----:B------:R-:W-:Y:S01]  /*279b0*/  IMAD.MOV.U32 R3, RZ, RZ, RZ ;  /* 0x000000ffff037224 */ /* 0x000fe200078e00ff */
[----:B------:R-:W-:Y:S01]  /*279c0*/  MOV R8, R105 ;  /* 0x0000006900087202 */ /* 0x000fe20000000f00 */
[----:B------:R-:W-:Y:S01]  /*279d0*/  IMAD.MOV.U32 R132, RZ, RZ, -0x1 ;  /* 0xffffffffff847424 */ /* 0x000fe200078e00ff */
[----:B------:R-:W-:-:S02]  /*279e0*/  MOV R9, R0 ;  /* 0x0000000000097202 */ /* 0x000fc40000000f00 */
[----:B------:R-:W-:Y:S02]  /*279f0*/  MOV R2, 0x27a10 ;  /* 0x00027a1000027802 */ /* 0x000fe40000000f00 */
[----:B------:R-:W-:Y:S05]  /*27a00*/  CALL.REL.NOINC `($__internal_3_$__cuda_sm70_shflsync_idx_p) ;  /* 0x00001d5000007944 */ /* 0x000fea0003c00000 */
[----:B------:R-:W-:Y:S01]  /*27a10*/  IMAD.MOV.U32 R7, RZ, RZ, R105 ;  /* 0x000000ffff077224 */ /* 0x000fe200078e0069 */
[----:B------:R-:W-:Y:S01]  /*27a20*/  MOV R106, R17 ;  /* 0x00000011006a7202 */ /* 0x000fe20000000f00 */
[----:B------:R-:W-:Y:S01]  /*27a30*/  IMAD.MOV.U32 R3, RZ, RZ, RZ ;  /* 0x000000ffff037224 */ /* 0x000fe200078e00ff */
[----:B------:R-:W-:Y:S01]  /*27a40*/  MOV R133, 0x181f ;  /* 0x0000181f00857802 */ /* 0x000fe20000000f00 */
[----:B------:R-:W-:Y:S01]  /*27a50*/  IMAD.MOV.U32 R132, RZ, RZ, -0x1 ;  /* 0xffffffffff847424 */ /* 0x000fe200078e00ff */
[----:B------:R-:W-:Y:S02]  /*27a60*/  MOV R2, 0x27a80 ;  /* 0x00027a8000027802 */ /* 0x000fe40000000f00 */
[----:B------:R-:W-:Y:S05]  /*27a70*/  CALL.REL.NOINC `($__internal_3_$__cuda_sm70_shflsync_idx_p) ;  /* 0x00001ce000007944 */ /* 0x000fea0003c00000 */
[----:B------:R-:W-:Y:S01]  /*27a80*/  MOV R2, R105 ;  /* 0x0000006900027202 */ /* 0x000fe20000000f00 */
[----:B------:R-:W-:Y:S05]  /*27a90*/  BRA `(.L_x_1430) ;  /* 0xffff613000007947 */ /* 0x000fea000383ffff */
.L_x_1335:
[----:B------:R-:W-:Y:S01]  /*27aa0*/  IMAD.MOV.U32 R106, RZ, RZ, R14 ;  /* 0x000000ffff6a7224 */ /* 0x000fe200078e000e */
[----:B------:R-:W-:Y:S01]  /*27ab0*/  MOV R133, 0x181f ;  /* 0x0000181f00857802 */ /* 0x000fe20000000f00 */
[----:B------:R-:W-:Y:S01]  /*27ac0*/  IMAD.MOV.U32 R3, RZ, RZ, 0x1 ;  /* 0x00000001ff037424 */ /* 0x000fe200078e00ff */
[----:B------:R-:W-:Y:S02]  /*27ad0*/  MOV R132, 0xffffffff ;  /* 0xffffffff00847802 */ /* 0x000fe40000000f00 */
[----:B------:R-:W-:-:S02]  /*27ae0*/  MOV R2, 0x27b00 ;  /* 0x00027b0000027802 */ /* 0x000fc40000000f00 */
[----:B---34-:R-:W-:Y:S05]  /*27af0*/  CALL.REL.NOINC `($__internal_3_$__cuda_sm70_shflsync_idx_p) ;  /* 0x00001c6000007944 */ /* 0x018fea0003c00000 */
[----:B------:R-:W-:Y:S01]  /*27b00*/  IMAD.MOV.U32 R0, RZ, RZ, R105 ;  /* 0x000000ffff007224 */ /* 0x000fe200078e0069 */
[----:B------:R-:W-:Y:S01]  /*27b10*/  MOV R106, R16 ;  /* 0x00000010006a7202 */ /* 0x000fe20000000f00 */
[----:B------:R-:W-:Y:S01]  /*27b20*/  IMAD.MOV.U32 R3, RZ, RZ, 0x1 ;  /* 0x00000001ff037424 */ /* 0x000fe200078e00ff */
[----:B------:R-:W-:Y:S01]  /*27b30*/  MOV R133, 0x181f ;  /* 0x0000181f00857802 */ /* 0x000fe20000000f00 */
[----:B------:R-:W-:Y:S01]  /*27b40*/  IMAD.MOV.U32 R132, RZ, RZ, -0x1 ;  /* 0xffffffffff847424 */ /* 0x000fe200078e00ff */
[----:B------:R-:W-:-:S02]  /*27b50*/  MOV R2, 0x27b70 ;  /* 0x00027b7000027802 */ /* 0x000fc40000000f00 */
[----:B------:R-:W-:Y:S05]  /*27b60*/  CALL.REL.NOINC `($__internal_3_$__cuda_sm70_shflsync_idx_p) ;  /* 0x00001bf000007944 */ /* 0x000fea0003c00000 */
[----:B------:R-:W-:Y:S01]  /*27b70*/  IMAD.MOV.U32 R106, RZ, RZ, R20 ;  /* 0x000000ffff6a7224 */ /* 0x000fe200078e0014 */
[----:B------:R-:W-:Y:S01]  /*27b80*/  MOV R133, 0x181f ;  /* 0x0000181f00857802 */ /* 0x000fe20000000f00 */
[----:B------:R-:W-:Y:S01]  /*27b90*/  IMAD.MOV.U32 R3, RZ, RZ, 0x1 ;  /* 0x00000001ff037424 */ /* 0x000fe200078e00ff */
[----:B------:R-:W-:Y:S01]  /*27ba0*/  MOV R8, R105 ;  /* 0x0000006900087202 */ /* 0x000fe20000000f00 */
[----:B------:R-:W-:Y:S01]  /*27bb0*/  IMAD.MOV.U32 R132, RZ, RZ, -0x1 ;  /* 0xffffffffff847424 */ /* 0x000fe200078e00ff */
[----:B------:R-:W-:-:S02]  /*27bc0*/  MOV R9, R0 ;  /* 0x0000000000097202 */ /* 0x000fc40000000f00 */
[----:B------:R-:W-:Y:S02]  /*27bd0*/  MOV R2, 0x27bf0 ;  /* 0x00027bf000027802 */ /* 0x000fe40000000f00 */
[----:B------:R-:W-:Y:S05]  /*27be0*/  CALL.REL.NOINC `($__internal_3_$__cuda_sm70_shflsync_idx_p) ;  /* 0x00001b7000007944 */ /* 0x000fea0003c00000 */
        /* <DEDUP_REMOVED lines=9> */
.L_x_1338:
[----:B------:R-:W-:Y:S01]  /*27c80*/  IMAD.MOV.U32 R106, RZ, RZ, R14 ;  /* 0x000000ffff6a7224 */ /* 0x000fe200078e000e */
[----:B------:R-:W-:Y:S01]  /*27c90*/  MOV R133, 0x181f ;  /* 0x0000181f00857802 */ /* 0x000fe20000000f00 */
[----:B------:R-:W-:Y:S01]  /*27ca0*/  IMAD.MOV.U32 R3, RZ, RZ, 0x2 ;  /* 0x00000002ff037424 */ /* 0x000fe200078e00ff */
[----:B------:R-:W-:Y:S02]  /*27cb0*/  MOV R132, 0xffffffff ;  /* 0xffffffff00847802 */ /* 0x000fe40000000f00 */
[----:B------:R-:W-:-:S02]  /*27cc0*/  MOV R2, 0x27ce0 ;  /* 0x00027ce000027802 */ /* 0x000fc40000000f00 */
[----:B----4-:R-:W-:Y:S05]  /*27cd0*/  CALL.REL.NOINC `($__internal_3_$__cuda_sm70_shflsync_idx_p) ;  /* 0x00001a8000007944 */ /* 0x010fea0003c00000 */
[----:B------:R-:W-:Y:S01]  /*27ce0*/  MOV R0, R105 ;  /* 0x0000006900007202 */ /* 0x000fe20000000f00 */
[----:B------:R-:W-:Y:S05]  /*27cf0*/  BRA `(.L_x_1432) ;  /* 0xffff644000007947 */ /* 0x000fea000383ffff */
.L_x_1339:
[----:B------:R-:W-:Y:S01]  /*27d00*/  IMAD.MOV.U32 R106, RZ, RZ, R16 ;  /* 0x000000ffff6a7224 */ /* 0x000fe200078e0010 */
[----:B------:R-:W-:Y:S01]  /*27d10*/  MOV R133, 0x181f ;  /* 0x0000181f00857802 */ /* 0x000fe20000000f00 */
[----:B------:R-:W-:Y:S01]  /*27d20*/  IMAD.MOV.U32 R3, RZ, RZ, 0x2 ;  /* 0x00000002ff037424 */ /* 0x000fe200078e00ff */
[----:B------:R-:W-:-:S02]  /*27d30*/  MOV R132, 0xffffffff ;  /* 0xffffffff00847802 */ /* 0x000fc40000000f00 */
[----:B------:R-:W-:Y:S02]  /*27d40*/  MOV R2, 0x27d60 ;  /* 0x00027d6000027802 */ /* 0x000fe40000000f00 */
[----:B-12-4-:R-:W-:Y:S05]  /*27d50*/  CALL.REL.NOINC `($__internal_3_$__cuda_sm70_shflsync_idx_p) ;  /* 0x00001a0000007944 */ /* 0x016fea0003c00000 */
[----:B------:R-:W-:Y:S01]  /*27d60*/  IMAD.MOV.U32 R106, RZ, RZ, R20 ;  /* 0x000000ffff6a7224 */ /* 0x000fe200078e0014 */
[----:B------:R-:W-:Y:S01]  /*27d70*/  MOV R133, 0x181f ;  /* 0x0000181f00857802 */ /* 0x000fe20000000f00 */
[----:B------:R-:W-:Y:S01]  /*27d80*/  IMAD.MOV.U32 R3, RZ, RZ, 0x2 ;  /* 0x00000002ff037424 */ /* 0x000fe200078e00ff */
[----:B------:R-:W-:Y:S01]  /*27d90*/  MOV R8, R105 ;  /* 0x0000006900087202 */ /* 0x000fe20000000f00 */
[----:B------:R-:W-:Y:S01]  /*27da0*/  IMAD.MOV.U32 R132, RZ, RZ, -0x1 ;  /* 0xffffffffff847424 */ /* 0x000fe200078e00ff */
[----:B------:R-:W-:Y:S02]  /*27db0*/  MOV R9, R0 ;  /* 0x0000000000097202 */ /* 0x000fe40000000f00 */
[----:B------:R-:W-:Y:S02]  /*27dc0*/  MOV R2, 0x27de0 ;  /* 0x00027de000027802 */ /* 0x000fe40000000f00 */
[----:B------:R-:W-:Y:S05]  /*27dd0*/  CALL.REL.NOINC `($__internal_3_$__cuda_sm70_shflsync_idx_p) ;  /* 0x0000198000007944 */ /* 0x000fea0003c00000 */
        /* <DEDUP_REMOVED lines=9> */
.L_x_1342:
[----:B------:R-:W-:Y:S01]  /*27e70*/  IMAD.MOV.U32 R106, RZ, RZ, R14 ;  /* 0x000000ffff6a7224 */ /* 0x000fe200078e000e */
[----:B------:R-:W-:Y:S01]  /*27e80*/  MOV R133, 0x181f ;  /* 0x0000181f00857802 */ /* 0x000fe20000000f00 */
[----:B------:R-:W-:Y:S01]  /*27e90*/  IMAD.MOV.U32 R3, RZ, RZ, 0x3 ;  /* 0x00000003ff037424 */ /* 0x000fe200078e00ff */
[----:B------:R-:W-:-:S02]  /*27ea0*/  MOV R132, 0xffffffff ;  /* 0xffffffff00847802 */ /* 0x000fc40000000f00 */
[----:B------:R-:W-:Y:S02]  /*27eb0*/  MOV R2, 0x27ed0 ;  /* 0x00027ed000027802 */ /* 0x000fe40000000f00 */
[----:B---34-:R-:W-:Y:S05]  /*27ec0*/  CALL.REL.NOINC `($__internal_3_$__cuda_sm70_shflsync_idx_p) ;  /* 0x0000189000007944 */ /* 0x018fea0003c00000 */
[----:B------:R-:W-:Y:S01]  /*27ed0*/  IMAD.MOV.U32 R0, RZ, RZ, R105 ;  /* 0x000000ffff007224 */ /* 0x000fe200078e0069 */
[----:B------:R-:W-:Y:S01]  /*27ee0*/  MOV R106, R16 ;  /* 0x00000010006a7202 */ /* 0x000fe20000000f00 */
[----:B------:R-:W-:Y:S01]  /*27ef0*/  IMAD.MOV.U32 R3, RZ, RZ, 0x3 ;  /* 0x00000003ff037424 */ /* 0x000fe200078e00ff */
[----:B------:R-:W-:Y:S01]  /*27f00*/  MOV R133, 0x181f ;  /* 0x0000181f00857802 */ /* 0x000fe20000000f00 */
[----:B------:R-:W-:Y:S01]  /*27f10*/  IMAD.MOV.U32 R132, RZ, RZ, -0x1 ;  /* 0xffffffffff847424 */ /* 0x000fe200078e00ff */
[----:B------:R-:W-:Y:S02]  /*27f20*/  MOV R2, 0x27f40 ;  /* 0x00027f4000027802 */ /* 0x000fe40000000f00 */
        /* <DEDUP_REMOVED lines=18> */
.L_x_1345:
        /* <DEDUP_REMOVED lines=8> */
.L_x_1346:
        /* <DEDUP_REMOVED lines=23> */
.L_x_1349:
[----:B------:R-:W-:Y:S01]  /*28240*/  IMAD.MOV.U32 R106, RZ, RZ, R14 ;  /* 0x000000ffff6a7224 */ /* 0x000fe200078e000e */
[----:B------:R-:W-:Y:S01]  /*28250*/  MOV R133, 0x181f ;  /* 0x0000181f00857802 */ /* 0x000fe20000000f00 */
[----:B------:R-:W-:Y:S01]  /*28260*/  IMAD.MOV.U32 R3, RZ, RZ, 0x5 ;  /* 0x00000005ff037424 */ /* 0x000fe200078e00ff */
[----:B------:R-:W-:-:S02]  /*28270*/  MOV R132, 0xffffffff ;  /* 0xffffffff00847802 */ /* 0x000fc40000000f00 */
[----:B------:R-:W-:Y:S02]  /*28280*/  MOV R2, 0x282a0 ;  /* 0x000282a000027802 */ /* 0x000fe40000000f00 */
[----:B---34-:R-:W-:Y:S05]  /*28290*/  CALL.REL.NOINC `($__internal_3_$__cuda_sm70_shflsync_idx_p) ;  /* 0x000014c000007944 */ /* 0x018fea0003c00000 */
[----:B------:R-:W-:Y:S01]  /*282a0*/  MOV R0, R105 ;  /* 0x0000006900007202 */ /* 0x000fe20000000f00 */
[----:B------:R-:W-:Y:S05]  /*282b0*/  BRA `(.L_x_1437) ;  /* 0xffff675000007947 */ /* 0x000fea000383ffff */
.L_x_1350:
[----:B------:R-:W-:Y:S01]  /*282c0*/  IMAD.MOV.U32 R106, RZ, RZ, R16 ;  /* 0x000000ffff6a7224 */ /* 0x000fe200078e0010 */
[----:B------:R-:W-:Y:S01]  /*282d0*/  MOV R133, 0x181f ;  /* 0x0000181f00857802 */ /* 0x000fe20000000f00 */
[----:B------:R-:W-:Y:S01]  /*282e0*/  IMAD.MOV.U32 R3, RZ, RZ, 0x5 ;  /* 0x00000005ff037424 */ /* 0x000fe200078e00ff */
[----:B------:R-:W-:Y:S02]  /*282f0*/  MOV R132, 0xffffffff ;  /* 0xffffffff00847802 */ /* 0x000fe40000000f00 */
[----:B------:R-:W-:Y:S02]  /*28300*/  MOV R2, 0x28320 ;  /* 0x0002832000027802 */ /* 0x000fe40000000f00 */
[----:B-1234-:R-:W-:Y:S05]  /*28310*/  CALL.REL.NOINC `($__internal_3_$__cuda_sm70_shflsync_idx_p) ;  /* 0x0000144000007944 */ /* 0x01efea0003c00000 */
        /* <DEDUP_REMOVED lines=17> */
.L_x_1353:
        /* <DEDUP_REMOVED lines=8> */
.L_x_1354:
        /* <DEDUP_REMOVED lines=9> */
[----:B------:R-:W-:Y:S01]  /*28540*/  MOV R132, 0xffffffff ;  /* 0xffffffff00847802 */ /* 0x000fe20000000f00 */
[----:B------:R-:W-:Y:S01]  /*28550*/  IMAD.MOV.U32 R8, RZ, RZ, R105 ;  /* 0x000000ffff087224 */ /* 0x000fe200078e0069 */
        /* <DEDUP_REMOVED lines=11> */
.L_x_1357:
[----:B------:R-:W-:Y:S01]  /*28610*/  IMAD.MOV.U32 R106, RZ, RZ, R14 ;  /* 0x000000ffff6a7224 */ /* 0x000fe200078e000e */
[----:B------:R-:W-:Y:S01]  /*28620*/  MOV R133, 0x181f ;  /* 0x0000181f00857802 */ /* 0x000fe20000000f00 */
[----:B------:R-:W-:Y:S01]  /*28630*/  IMAD.MOV.U32 R3, RZ, RZ, 0x7 ;  /* 0x00000007ff037424 */ /* 0x000fe200078e00ff */
[----:B------:R-:W-:-:S02]  /*28640*/  MOV R132, 0xffffffff ;  /* 0xffffffff00847802 */ /* 0x000fc40000000f00 */
[----:B------:R-:W-:Y:S02]  /*28650*/  MOV R2, 0x28670 ;  /* 0x0002867000027802 */ /* 0x000fe40000000f00 */
[----:B---3--:R-:W-:Y:S05]  /*28660*/  CALL.REL.NOINC `($__internal_3_$__cuda_sm70_shflsync_idx_p) ;  /* 0x000010f000007944 */ /* 0x008fea0003c00000 */
[----:B------:R-:W-:Y:S01]  /*28670*/  MOV R9, R105 ;  /* 0x0000006900097202 */ /* 0x000fe20000000f00 */
[----:B------:R-:W-:Y:S05]  /*28680*/  BRA `(.L_x_1441) ;  /* 0xffff69b000007947 */ /* 0x000fea000383ffff */
.L_x_1358:
[----:B------:R-:W-:Y:S01]  /*28690*/  IMAD.MOV.U32 R106, RZ, RZ, R16 ;  /* 0x000000ffff6a7224 */ /* 0x000fe200078e0010 */
[----:B------:R-:W-:Y:S01]  /*286a0*/  MOV R133, 0x181f ;  /* 0x0000181f00857802 */ /* 0x000fe20000000f00 */
[----:B------:R-:W-:Y:S01]  /*286b0*/  IMAD.MOV.U32 R3, RZ, RZ, 0x7 ;  /* 0x00000007ff037424 */ /* 0x000fe200078e00ff */
[----:B------:R-:W-:Y:S02]  /*286c0*/  MOV R132, 0xffffffff ;  /* 0xffffffff00847802 */ /* 0x000fe40000000f00 */
[----:B------:R-:W-:Y:S02]  /*286d0*/  MOV R2, 0x286f0 ;  /* 0x000286f000027802 */ /* 0x000fe40000000f00 */
[----:B-123--:R-:W-:Y:S05]  /*286e0*/  CALL.REL.NOINC `($__internal_3_$__cuda_sm70_shflsync_idx_p) ;  /* 0x0000107000007944 */ /* 0x00efea0003c00000 */
[----:B------:R-:W-:Y:S01]  /*286f0*/  IMAD.MOV.U32 R106, RZ, RZ, R20 ;  /* 0x000000ffff6a7224 */ /* 0x000fe200078e0014 */
[----:B------:R-:W-:Y:S01]  /*28700*/  MOV R3, 0x7 ;  /* 0x0000000700037802 */ /* 0x000fe20000000f00 */
[----:B------:R-:W-:Y:S01]  /*28710*/  IMAD.MOV.U32 R133, RZ, RZ, 0x181f ;  /* 0x0000181fff857424 */ /* 0x000fe200078e00ff */
[----:B------:R-:W-:Y:S01]  /*28720*/  MOV R132, 0xffffffff ;  /* 0xffffffff00847802 */ /* 0x000fe20000000f00 */
[----:B------:R-:W-:Y:S01]  /*28730*/  IMAD.MOV.U32 R8, RZ, RZ, R105 ;  /* 0x000000ffff087224 */ /* 0x000fe200078e0069 */
[----:B------:R-:W-:-:S02]  /*28740*/  MOV R2, 0x28760 ;  /* 0x0002876000027802 */ /* 0x000fc40000000f00 */
        /* <DEDUP_REMOVED lines=10> */
.L_x_1393:
        /* <DEDUP_REMOVED lines=8> */
.L_x_1394:
        /* <DEDUP_REMOVED lines=23> */
.L_x_1395:
[----:B------:R-:W-:Y:S01]  /*289e0*/  IMAD.MOV.U32 R106, RZ, RZ, R11 ;  /* 0x000000ffff6a7224 */ /* 0x000fe200078e000b */
[----:B------:R-:W-:Y:S01]  /*289f0*/  MOV R133, 0x181f ;  /* 0x0000181f00857802 */ /* 0x000fe20000000f00 */
[----:B------:R-:W-:Y:S01]  /*28a00*/  IMAD.MOV.U32 R3, RZ, RZ, 0x1 ;  /* 0x00000001ff037424 */ /* 0x000fe200078e00ff */
[----:B------:R-:W-:Y:S02]  /*28a10*/  MOV R132, 0xffffffff ;  /* 0xffffffff00847802 */ /* 0x000fe40000000f00 */
[----:B------:R-:W-:-:S02]  /*28a20*/  MOV R2, 0x28a40 ;  /* 0x00028a4000027802 */ /* 0x000fc40000000f00 */
[----:B---3--:R-:W-:Y:S05]  /*28a30*/  CALL.REL.NOINC `($__internal_3_$__cuda_sm70_shflsync_idx_p) ;  /* 0x00000d2000007944 */ /* 0x008fea0003c00000 */
        /* <DEDUP_REMOVED lines=24> */
.L_x_1398:
[----:B------:R-:W-:Y:S01]  /*28bc0*/  IMAD.MOV.U32 R106, RZ, RZ, R11 ;  /* 0x000000ffff6a7224 */ /* 0x000fe200078e000b */
[----:B------:R-:W-:Y:S01]  /*28bd0*/  MOV R133, 0x181f ;  /* 0x0000181f00857802 */ /* 0x000fe20000000f00 */
[----:B------:R-:W-:Y:S01]  /*28be0*/  IMAD.MOV.U32 R3, RZ, RZ, 0x2 ;  /* 0x00000002ff037424 */ /* 0x000fe200078e00ff */
[----:B------:R-:W-:Y:S02]  /*28bf0*/  MOV R132, 0xffffffff ;  /* 0xffffffff00847802 */ /* 0x000fe40000000f00 */
[----:B------:R-:W-:-:S02]  /*28c00*/  MOV R2, 0x28c20 ;  /* 0x00028c2000027802 */ /* 0x000fc40000000f00 */
[----:B--2-4-:R-:W-:Y:S05]  /*28c10*/  CALL.REL.NOINC `($__internal_3_$__cuda_sm70_shflsync_idx_p) ;  /* 0x00000b4000007944 */ /* 0x014fea0003c00000 */
[----:B------:R-:W-:Y:S01]  /*28c20*/  MOV R0, R105 ;  /* 0x0000006900007202 */ /* 0x000fe20000000f00 */
[----:B------:R-:W-:Y:S05]  /*28c30*/  BRA `(.L_x_1446) ;  /* 0xffffa34000007947 */ /* 0x000fea000383ffff */
.L_x_1399:
[----:B------:R-:W-:Y:S01]  /*28c40*/  IMAD.MOV.U32 R106, RZ, RZ, R14 ;  /* 0x000000ffff6a7224 */ /* 0x000fe200078e000e */
[----:B------:R-:W-:Y:S01]  /*28c50*/  MOV R133, 0x181f ;  /* 0x0000181f00857802 */ /* 0x000fe20000000f00 */
[----:B------:R-:W-:Y:S01]  /*28c60*/  IMAD.MOV.U32 R3, RZ, RZ, 0x2 ;  /* 0x00000002ff037424 */ /* 0x000fe200078e00ff */
[----:B------:R-:W-:-:S02]  /*28c70*/  MOV R132, 0xffffffff ;  /* 0xffffffff00847802 */ /* 0x000fc40000000f00 */
[----:B------:R-:W-:Y:S02]  /*28c80*/  MOV R2, 0x28ca0 ;  /* 0x00028ca000027802 */ /* 0x000fe40000000f00 */
[----:B-1234-:R-:W-:Y:S05]  /*28c90*/  CALL.REL.NOINC `($__internal_3_$__cuda_sm70_shflsync_idx_p) ;  /* 0x00000ac000007944 */ /* 0x01efea0003c00000 */
        /* <DEDUP_REMOVED lines=17> */
.L_x_1400:
[----:B------:R-:W-:Y:S01]  /*28db0*/  IMAD.MOV.U32 R106, RZ, RZ, R11 ;  /* 0x000000ffff6a7224 */ /* 0x000fe200078e000b */
[----:B------:R-:W-:Y:S01]  /*28dc0*/  MOV R133, 0x181f ;  /* 0x0000181f00857802 */ /* 0x000fe20000000f00 */
[----:B------:R-:W-:Y:S01]  /*28dd0*/  IMAD.MOV.U32 R3, RZ, RZ, 0x3 ;  /* 0x00000003ff037424 */ /* 0x000fe200078e00ff */
[----:B------:R-:W-:-:S02]  /*28de0*/  MOV R132, 0xffffffff ;  /* 0xffffffff00847802 */ /* 0x000fc40000000f00 */
[----:B------:R-:W-:Y:S02]  /*28df0*/  MOV R2, 0x28e10 ;  /* 0x00028e1000027802 */ /* 0x000fe40000000f00 */
[----:B----4-:R-:W-:Y:S05]  /*28e00*/  CALL.REL.NOINC `($__internal_3_$__cuda_sm70_shflsync_idx_p) ;  /* 0x0000095000007944 */ /* 0x010fea0003c00000 */
        /* <DEDUP_REMOVED lines=24> */
.L_x_1403:
[----:B------:R-:W-:Y:S01]  /*28f90*/  IMAD.MOV.U32 R106, RZ, RZ, R11 ;  /* 0x000000ffff6a7224 */ /* 0x000fe200078e000b */
[----:B------:R-:W-:Y:S01]  /*28fa0*/  MOV R133, 0x181f ;  /* 0x0000181f00857802 */ /* 0x000fe20000000f00 */
[----:B------:R-:W-:Y:S01]  /*28fb0*/  IMAD.MOV.U32 R3, RZ, RZ, 0x4 ;  /* 0x00000004ff037424 */ /* 0x000fe200078e00ff */
[----:B------:R-:W-:Y:S02]  /*28fc0*/  MOV R132, 0xffffffff ;  /* 0xffffffff00847802 */ /* 0x000fe40000000f00 */
[----:B------:R-:W-:-:S02]  /*28fd0*/  MOV R2, 0x28ff0 ;  /* 0x00028ff000027802 */ /* 0x000fc40000000f00 */
[----:B--23--:R-:W-:Y:S05]  /*28fe0*/  CALL.REL.NOINC `($__internal_3_$__cuda_sm70_shflsync_idx_p) ;  /* 0x0000077000007944 */ /* 0x00cfea0003c00000 */
[----:B------:R-:W-:Y:S01]  /*28ff0*/  MOV R0, R105 ;  /* 0x0000006900007202 */ /* 0x000fe20000000f00 */
[----:B------:R-:W-:Y:S05]  /*29000*/  BRA `(.L_x_1449) ;  /* 0xffffa40000007947 */ /* 0x000fea000383ffff */
.L_x_1404:
        /* <DEDUP_REMOVED lines=23> */
.L_x_1405:
[----:B------:R-:W-:Y:S01]  /*29180*/  IMAD.MOV.U32 R106, RZ, RZ, R11 ;  /* 0x000000ffff6a7224 */ /* 0x000fe200078e000b */
[----:B------:R-:W-:Y:S01]  /*29190*/  MOV R133, 0x181f ;  /* 0x0000181f00857802 */ /* 0x000fe20000000f00 */
[----:B------:R-:W-:Y:S01]  /*291a0*/  IMAD.MOV.U32 R3, RZ, RZ, 0x5 ;  /* 0x00000005ff037424 */ /* 0x000fe200078e00ff */
[----:B------:R-:W-:-:S02]  /*291b0*/  MOV R132, 0xffffffff ;  /* 0xffffffff00847802 */ /* 0x000fc40000000f00 */
[----:B------:R-:W-:Y:S02]  /*291c0*/  MOV R2, 0x291e0 ;  /* 0x000291e000027802 */ /* 0x000fe40000000f00 */
[----:B---3--:R-:W-:Y:S05]  /*291d0*/  CALL.REL.NOINC `($__internal_3_$__cuda_sm70_shflsync_idx_p) ;  /* 0x0000058000007944 */ /* 0x008fea0003c00000 */
        /* <DEDUP_REMOVED lines=24> */
.L_x_1408:
        /* <DEDUP_REMOVED lines=8> */
.L_x_1409:
        /* <DEDUP_REMOVED lines=23> */
.L_x_1412:
        /* <DEDUP_REMOVED lines=29> */
        .weak           $__internal_2_$__cuda_sm70_shflsync_bfly_p
        .type           $__internal_2_$__cuda_sm70_shflsync_bfly_p,@function
        .size           $__internal_2_$__cuda_sm70_shflsync_bfly_p,($__internal_3_$__cuda_sm70_shflsync_idx_p - $__internal_2_$__cuda_sm70_shflsync_bfly_p)
$__internal_2_$__cuda_sm70_shflsync_bfly_p:
[----:B------:R-:W-:Y:S04]  /*29720*/  WARPSYNC R8 ;  /* 0x0000000800007348 */ /* 0x000fe80003800000 */
[----:B------:R1:W2:Y:S02]  /*29730*/  SHFL.BFLY PT, R7, R0, R3, R10 ;  /* 0x0c00000300077389 */ /* 0x0002a400000e000a */
[----:B-1----:R-:W-:-:S04]  /*29740*/  MOV R3, 0x0 ;  /* 0x0000000000037802 */ /* 0x002fc80000000f00 */
[----:B--2---:R-:W-:Y:S05]  /*29750*/  RET.REL.NODEC R2 `(_ZN7cutlass13device_kernelIN5flash19enable_sm80_to_sm89INS1_16FlashAttnFwdSm80INS1_25CollectiveMainloopFwdSm80ILi4ELi1ELb0EN4cute5tupleIJNS5_1CILi128EEENS7_ILi48EEES8_EEELi128ENS_10bfloat16_tEfNS_4arch4Sm80ELb0ELb1ELb0ELb1ELb0ELb1ELb1ELb0EEENS1_21CollectiveEpilogueFwdINS6_IJS8_S8_S9_EEENS6_IJNS7_ILi1EEESH_SH_EEESB_SD_Li128ELb1ELb1ELb0ELb0EEENS1_19SingleTileSchedulerILb1ELb0ELb1ELi128EEEEEEEEEvNT_6ParamsE) ;  /* 0xfffd68a002007950 */ /* 0x004fea0003c3ffff */
        .weak           $__internal_3_$__cuda_sm70_shflsync_idx_p
        .type           $__internal_3_$__cuda_sm70_shflsync_idx_p,@function
        .size           $__internal_3_$__cuda_sm70_shflsync_idx_p,(.L_x_1840 - $__internal_3_$__cuda_sm70_shflsync_idx_p)
$__internal_3_$__cuda_sm70_shflsync_idx_p:
[----:B------:R-:W-:Y:S04]  /*29760*/  WARPSYNC R132 ;  /* 0x0000008400007348 */ /* 0x000fe80003800000 */
[----:B------:R1:W2:Y:S02]  /*29770*/  SHFL.IDX PT, R105, R106, R3, R133 ;  /* 0x000000036a697389 */ /* 0x0002a400000e0085 */
[----:B-1----:R-:W-:-:S04]  /*29780*/  MOV R3, 0x0 ;  /* 0x0000000000037802 */ /* 0x002fc80000000f00 */
[----:B--2---:R-:W-:Y:S05]  /*29790*/  RET.REL.NODEC R2 `(_ZN7cutlass13device_kernelIN5flash19enable_sm80_to_sm89INS1_16FlashAttnFwdSm80INS1_25CollectiveMainloopFwdSm80ILi4ELi1ELb0EN4cute5tupleIJNS5_1CILi128EEENS7_ILi48EEES8_EEELi128ENS_10bfloat16_tEfNS_4arch4Sm80ELb0ELb1ELb0ELb1ELb0ELb1ELb1ELb0EEENS1_21CollectiveEpilogueFwdINS6_IJS8_S8_S9_EEENS6_IJNS7_ILi1EEESH_SH_EEESB_SD_Li128ELb1ELb1ELb0ELb0EEENS1_19SingleTileSchedulerILb1ELb0ELb1ELi128EEEEEEEEEvNT_6ParamsE) ;  /* 0xfffd686002007950 */ /* 0x004fea0003c3ffff */
.L_x_1455:
        /* <DEDUP_REMOVED lines=14> */
.L_x_1840:


//--------------------- .text._ZN7cutlass13device_kernelIN5flash19enable_sm80_to_sm89INS1_16FlashAttnFwdSm80INS1_25CollectiveMainloopFwdSm80ILi4ELi1ELb0EN4cute5tupleIJNS5_1CILi128EEENS7_ILi64EEES8_EEELi128ENS_10bfloat16_tEfNS_4arch4Sm80ELb1ELb0ELb0ELb0ELb0ELb0ELb1ELb0EEENS1_21CollectiveEpilogueFwdINS6_IJS8_S8_S9_EEENS6_IJNS7_ILi1EEESH_SH_EEESB_SD_Li128ELb0ELb1ELb0ELb0EEENS1_30DynamicPersistentTileSchedulerILi128ELi128ELb0ELb1ELb0EEEEEEEEEvNT_6ParamsE --------------------------
	.section	.text._ZN7cutlass13device_kernelIN5flash19enable_sm80_to_sm89INS1_16FlashAttnFwdSm80INS1_25CollectiveMainloopFwdSm80ILi4ELi1ELb0EN4cute5tupleIJNS5_1CILi128EEENS7_ILi64EEES8_EEELi128ENS_10bfloat16_tEfNS_4arch4Sm80ELb1ELb0ELb0ELb0ELb0ELb0ELb1ELb0EEENS1_21CollectiveEpilogueFwdINS6_IJS8_S8_S9_EEENS6_IJNS7_ILi1EEESH_SH_EEESB_SD_Li128ELb0ELb1ELb0ELb0EEENS1_30DynamicPersistentTileSchedulerILi128ELi128ELb0ELb1ELb0EEEEEEEEEvNT_6ParamsE,"ax",@progbits
	.sectioninfo	@"SHI_REGISTERS=255"
	.align	128
.text._ZN7cutlass13device_kernelIN5flash19enable_sm80_to_sm89INS1_16FlashAttnFwdSm80INS1_25CollectiveMainloopFwdSm80ILi4ELi1ELb0EN4cute5tupleIJNS5_1CILi128EEENS7_ILi64EEES8_EEELi128ENS_10bfloat16_tEfNS_4arch4Sm80ELb1ELb0ELb0ELb0ELb0ELb0ELb1ELb0EEENS1_21CollectiveEpilogueFwdINS6_IJS8_S8_S9_EEENS6_IJNS7_ILi1EEESH_SH_EEESB_SD_Li128ELb0ELb1ELb0ELb0EEENS1_30DynamicPersistentTileSchedulerILi128ELi128ELb0ELb1ELb0EEEEEEEEEvNT_6ParamsE:
        .type           _ZN7cutlass13device_kernelIN5flash19enable_sm80_to_sm89INS1_16FlashAttnFwdSm80INS1_25CollectiveMainloopFwdSm80ILi4ELi1ELb0EN4cute5tupleIJNS5_1CILi128EEENS7_ILi64EEES8_EEELi128ENS_10bfloat16_tEfNS_4arch4Sm80ELb1ELb0ELb0ELb0ELb0ELb0ELb1ELb0EEENS1_21CollectiveEpilogueFwdINS6_IJS8_S8_S9_EEENS6_IJNS7_ILi1EEESH_SH_EEESB_SD_Li128ELb0ELb1ELb0ELb0EEENS1_30DynamicPersistentTileSchedulerILi128ELi128ELb0ELb1ELb0EEEEEEEEEvNT_6ParamsE,@function
        .size           _ZN7cutlass13device_kernelIN5flash19enable_sm80_to_sm89INS1_16FlashAttnFwdSm80INS1_25CollectiveMainloopFwdSm80ILi4ELi1ELb0EN4cute5tupleIJNS5_1CILi128EEENS7_ILi64EEES8_EEELi128ENS_10bfloat16_tEfNS_4arch4Sm80ELb1ELb0ELb0ELb0ELb0ELb0ELb1ELb0EEENS1_21CollectiveEpilogueFwdINS6_IJS8_S8_S9_EEENS6_IJNS7_ILi1EEESH_SH_EEESB_SD_Li128ELb0ELb1ELb0ELb0EEENS1_30DynamicPersistentTileSchedulerILi128ELi128ELb0ELb1ELb0EEEEEEEEEvNT_6ParamsE,(.L_x_1844 - _ZN7cutlass13device_kernelIN5flash19enable_sm80_to_sm89INS1_16FlashAttnFwdSm80INS1_25CollectiveMainloopFwdSm80ILi4ELi1ELb0EN4cute5tupleIJNS5_1CILi128EEENS7_ILi64EEES8_EEELi128ENS_10bfloat16_tEfNS_4arch4Sm80ELb1ELb0ELb0ELb0ELb0ELb0ELb1ELb0EEENS1_21CollectiveEpilogueFwdINS6_IJS8_S8_S9_EEENS6_IJNS7_ILi1EEESH_SH_EEESB_SD_Li128ELb0ELb1ELb0ELb0EEENS1_30DynamicPersistentTileSchedulerILi128ELi128ELb0ELb1ELb0EEEEEEEEEvNT_6ParamsE)
        .other          _ZN7cutlass13device_kernelIN5flash19enable_sm80_to_sm89INS1_16FlashAttnFwdSm80INS1_25CollectiveMainloopFwdSm80ILi4ELi1ELb0EN4cute5tupleIJNS5_1CILi128EEENS7_ILi64EEES8_EEELi128ENS_10bfloat16_tEfNS_4arch4Sm80ELb1ELb0ELb0ELb0ELb0ELb0ELb1ELb0EEENS1_21CollectiveEpilogueFwdINS6_IJS8_S8_S9_EEENS6_IJNS7_ILi1EEESH_SH_EEESB_SD_Li128ELb0ELb1ELb0ELb0EEENS1_30DynamicPersistentTileSchedulerILi128ELi128ELb0ELb1ELb0EEEEEEEEEvNT_6ParamsE,@"STO_CUDA_ENTRY STV_DEFAULT"
_ZN7cutlass13device_kernelIN5flash19enable_sm80_to_sm89INS1_16FlashAttnFwdSm80INS1_25CollectiveMainloopFwdSm80ILi4ELi1ELb0EN4cute5tupleIJNS5_1CILi128EEENS7_ILi64EEES8_EEELi128ENS_10bfloat16_tEfNS_4arch4Sm80ELb1ELb0ELb0ELb0ELb0ELb0ELb1ELb0EEENS1_21CollectiveEpilogueFwdINS6_IJS8_S8_S9_EEENS6_IJNS7_ILi1EEESH_SH_EEESB_SD_Li128ELb0ELb1ELb0ELb0EEENS1_30DynamicPersistentTileSchedulerILi128ELi128ELb0ELb1ELb0EEEEEEEEEvNT_6ParamsE:
        /* <DEDUP_REMOVED lines=12> */
[----:B------:R-:W-:Y:S01]  /*00c0*/  IMAD.MOV.U32 R232, RZ, RZ, 0x40 ;  /* 0x00000040ffe87424 */ /* 0x000fe200078e00ff */
[----:B------:R-:W-:Y:S02]  /*00d0*/  ULDC.64 UR6, c[0x0][0x118] ;  /* 0x0000460000067ab9 */ /* 0x000fe40000000a00 */
[CC--:B------:R-:W-:Y:S02]  /*00e0*/  LEA.HI R2, R14.reuse, R16.reuse, RZ, 0x4 ;  /* 0x000000100e027211 */ /* 0x0c0fe400078f20ff */
[CC--:B------:R-:W-:Y:S02]  /*00f0*/  LEA.HI R10, R14.reuse, R16.reuse, RZ, 0x3 ;  /* 0x000000100e0a7211 */ /* 0x0c0fe400078f18ff */
[----:B------:R-:W-:Y:S02]  /*0100*/  SHF.R.S32.HI R3, RZ, 0x4, R2 ;  /* 0x00000004ff037819 */ /* 0x000fe40000011402 */
[----:B------:R-:W-:-:S02]  /*0110*/  LEA.HI R12, R14, R16, RZ, 0x2 ;  /* 0x000000100e0c7211 */ /* 0x000fc400078f10ff */
[----:B------:R-:W-:Y:S02]  /*0120*/  LEA.HI R0, R2, R3, RZ, 0x1 ;  /* 0x0000000302007211 */ /* 0x000fe400078f08ff */
[----:B------:R-:W-:Y:S02]  /*0130*/  LOP3.LUT R5, R10, 0xfffffff8, RZ, 0xc0, !PT ;  /* 0xfffffff80a057812 */ /* 0x000fe400078ec0ff */
[----:B------:R-:W-:Y:S02]  /*0140*/  LOP3.LUT R0, R0, 0xfffffffe, RZ, 0xc0, !PT ;  /* 0xfffffffe00007812 */ /* 0x000fe400078ec0ff */
[----:B------:R-:W-:Y:S01]  /*0150*/  SHF.R.S32.HI R20, RZ, 0x3, R10 ;  /* 0x00000003ff147819 */ /* 0x000fe2000001140a */
[----:B------:R-:W-:Y:S01]  /*0160*/  IMAD.IADD R8, R16, 0x1, -R5 ;  /* 0x0000000110087824 */ /* 0x000fe200078e0a05 */
[----:B------:R-:W-:Y:S01]  /*0170*/  SHF.R.S32.HI R7, RZ, 0x2, R12 ;  /* 0x00000002ff077819 */ /* 0x000fe2000001140c */
[----:B------:R-:W-:Y:S01]  /*0180*/  IMAD.IADD R13, R3, 0x1, -R0 ;  /* 0x00000001030d7824 */ /* 0x000fe200078e0a00 */
[----:B------:R-:W-:Y:S01]  /*0190*/  LOP3.LUT R0, R2, 0xfffffff0, RZ, 0xc0, !PT ;  /* 0xfffffff002007812 */ /* 0x000fe200078ec0ff */
[----:B------:R-:W-:Y:S01]  /*01a0*/  IMAD.SHL.U32 R4, R20, 0x40, RZ ;  /* 0x0000004014047824 */ /* 0x000fe200078e00ff */
[----:B------:R-:W-:Y:S01]  /*01b0*/  SHF.R.S32.HI R3, RZ, 0x1f, R12 ;  /* 0x0000001fff037819 */ /* 0x000fe2000001140c */
[----:B------:R-:W-:-:S02]  /*01c0*/  IMAD.SHL.U32 R18, R8, 0x8, RZ ;  /* 0x0000000808127824 */ /* 0x000fc400078e00ff */
[----:B------:R-:W-:Y:S01]  /*01d0*/  IMAD.IADD R2, R16, 0x1, -R0 ;  /* 0x0000000110027824 */ /* 0x000fe200078e0a00 */
[----:B------:R-:W-:Y:S01]  /*01e0*/  LEA.HI R3, R3, R7, RZ, 0x3 ;  /* 0x0000000703037211 */ /* 0x000fe200078f18ff */
[----:B------:R-:W-:Y:S01]  /*01f0*/  IMAD.SHL.U32 R9, R8, 0x40, RZ ;  /* 0x0000004008097824 */ /* 0x000fe200078e00ff */
[----:B------:R-:W-:Y:S02]  /*0200*/  LOP3.LUT R0, R4, 0x1c0, RZ, 0xc0, !PT ;  /* 0x000001c004007812 */ /* 0x000fe400078ec0ff */
[----:B------:R-:W-:Y:S02]  /*0210*/  SHF.R.S32.HI R6, RZ, 0x1f, R2 ;  /* 0x0000001fff067819 */ /* 0x000fe40000011402 */
[----:B------:R-:W-:Y:S02]  /*0220*/  LOP3.LUT R3, R3, 0xfffffff8, RZ, 0xc0, !PT ;  /* 0xfffffff803037812 */ /* 0x000fe400078ec0ff */
[----:B------:R-:W-:Y:S02]  /*0230*/  LEA.HI R11, R6, R2, RZ, 0x3 ;  /* 0x00000002060b7211 */ /* 0x000fe400078f18ff */
[----:B------:R-:W-:Y:S01]  /*0240*/  LOP3.LUT R5, R0, 0x38, R18, 0xf8, !PT ;  /* 0x0000003800057812 */ /* 0x000fe200078ef812 */
[----:B------:R-:W-:Y:S01]  /*0250*/  IMAD.IADD R7, R7, 0x1, -R3 ;  /* 0x0000000107077824 */ /* 0x000fe200078e0a03 */
[----:B------:R-:W-:-:S02]  /*0260*/  SHF.R.U32.HI R4, RZ, 0x3, R0 ;  /* 0x00000003ff047819 */ /* 0x000fc40000011600 */
[----:B------:R-:W-:Y:S02]  /*0270*/  LOP3.LUT R0, R9, 0x1c0, RZ, 0xc0, !PT ;  /* 0x000001c009007812 */ /* 0x000fe400078ec0ff */
[----:B------:R-:W-:Y:S02]  /*0280*/  LOP3.LUT R3, R11, 0xfffffff8, RZ, 0xc0, !PT ;  /* 0xfffffff80b037812 */ /* 0x000fe400078ec0ff */
[----:B------:R-:W-:Y:S02]  /*0290*/  LEA.HI R6, R14, R16, RZ, 0x6 ;  /* 0x000000100e067211 */ /* 0x000fe400078f30ff */
[----:B------:R-:W-:Y:S01]  /*02a0*/  LOP3.LUT R5, R5, R4, RZ, 0x3c, !PT ;  /* 0x0000000405057212 */ /* 0x000fe200078e3cff */
[----:B------:R-:W-:Y:S01]  /*02b0*/  IMAD.IADD R9, R2, 0x1, -R3 ;  /* 0x0000000102097824 */ /* 0x000fe200078e0a03 */
[----:B------:R-:W-:Y:S01]  /*02c0*/  LOP3.LUT R4, R0, 0x8, R10, 0xf8, !PT ;  /* 0x0000000800047812 */ /* 0x000fe200078ef80a */
[----:B------:R-:W-:Y:S01]  /*02d0*/  IMAD.SHL.U32 R3, R6, 0x8, RZ ;  /* 0x0000000806037824 */ /* 0x000fe200078e00ff */
[----:B------:R-:W-:-:S02]  /*02e0*/  SHF.R.U32.HI R0, RZ, 0x3, R0 ;  /* 0x00000003ff007819 */ /* 0x000fc40000011600 */
[----:B------:R-:W-:Y:S02]  /*02f0*/  LEA.HI R10, R14, R16, RZ, 0x5 ;  /* 0x000000100e0a7211 */ /* 0x000fe400078f28ff */
[----:B------:R-:W-:Y:S02]  /*0300*/  LOP3.LUT R2, R12, 0xfffffffc, RZ, 0xc0, !PT ;  /* 0xfffffffc0c027812 */ /* 0x000fe400078ec0ff */
[----:B------:R-:W-:Y:S02]  /*0310*/  LOP3.LUT R14, R4, R0, RZ, 0x3c, !PT ;  /* 0x00000000040e7212 */ /* 0x000fe400078e3cff */
[----:B------:R-:W-:Y:S01]  /*0320*/  LOP3.LUT R0, R10, 0xffffffe0, RZ, 0xc0, !PT ;  /* 0xffffffe00a007812 */ /* 0x000fe200078ec0ff */
[C---:B------:R-:W-:Y:S01]  /*0330*/  IMAD.IADD R6, R16.reuse, 0x1, -R2 ;  /* 0x0000000110067824 */ /* 0x040fe200078e0a02 */
[----:B------:R-:W-:Y:S02]  /*0340*/  LOP3.LUT R248, R5, 0x7ffffe00, R3, 0xf8, !PT ;  /* 0x7ffffe0005f87812 */ /* 0x000fe400078ef803 */
[----:B------:R-:W-:Y:S01]  /*0350*/  LOP3.LUT R3, R7, 0x1, RZ, 0xc0, !PT ;  /* 0x0000000107037812 */ /* 0x000fe200078ec0ff */
[----:B------:R-:W-:Y:S01]  /*0360*/  IMAD.IADD R17, R16, 0x1, -R0 ;  /* 0x0000000110117824 */ /* 0x000fe200078e0a00 */
[--C-:B------:R-:W-:Y:S01]  /*0370*/  SHF.R.S32.HI R235, RZ, 0x5, R10.reuse ;  /* 0x00000005ffeb7819 */ /* 0x100fe2000001140a */
[----:B------:R-:W-:Y:S01]  /*0380*/  IMAD.SHL.U32 R248, R248, 0x2, RZ ;  /* 0x00000002f8f87824 */ /* 0x000fe200078e00ff */
[----:B------:R-:W-:-:S02]  /*0390*/  SHF.R.S32.HI R2, RZ, 0x1f, R10 ;  /* 0x0000001fff027819 */ /* 0x000fc4000001140a */
[----:B------:R-:W-:Y:S02]  /*03a0*/  LEA.HI R0, R6, R6, RZ, 0x1 ;  /* 0x0000000606007211 */ /* 0x000fe400078f08ff */
[----:B------:R-:W-:Y:S02]  /*03b0*/  ISETP.NE.U32.AND P0, PT, R3, 0x1, PT ;  /* 0x000000010300780c */ /* 0x000fe40003f05070 */
[----:B------:R-:W-:Y:S02]  /*03c0*/  LEA.HI R3, R2, R235, RZ, 0x2 ;  /* 0x000000eb02037211 */ /* 0x000fe400078f10ff */
[C---:B------:R-:W-:Y:S01]  /*03d0*/  LOP3.LUT R2, R0.reuse, 0x1ffffffe, RZ, 0xc0, !PT ;  /* 0x1ffffffe00027812 */ /* 0x040fe200078ec0ff */
[----:B------:R-:W-:Y:S01]  /*03e0*/  IMAD.SHL.U32 R0, R0, 0x20, RZ ;  /* 0x0000002000007824 */ /* 0x000fe200078e00ff */
[----:B------:R-:W-:Y:S02]  /*03f0*/  LOP3.LUT R3, R3, 0xffffffc, RZ, 0xc0, !PT ;  /* 0x0ffffffc03037812 */ /* 0x000fe400078ec0ff */
[----:B------:R-:W-:Y:S01]  /*0400*/  SHF.R.S32.HI R10, RZ, 0x1f, R17 ;  /* 0x0000001fff0a7819 */ /* 0x000fe20000011411 */
[----:B------:R-:W-:Y:S01]  /*0410*/  IMAD.IADD R2, R6, 0x1, -R2 ;  /* 0x0000000106027824 */ /* 0x000fe200078e0a02 */
[----:B------:R-:W-:Y:S01]  /*0420*/  LOP3.LUT R0, R0, 0xffffffc0, RZ, 0xc0, !PT ;  /* 0xffffffc000007812 */ /* 0x000fe200078ec0ff */
[----:B------:R-:W-:Y:S01]  /*0430*/  IMAD.IADD R5, R235, 0x1, -R3 ;  /* 0x00000001eb057824 */ /* 0x000fe200078e0a03 */
[----:B------:R-:W-:Y:S01]  /*0440*/  LEA.HI R10, R10, R17, RZ, 0x2 ;  /* 0x000000110a0a7211 */ /* 0x000fe200078f10ff */
[----:B------:R-:W-:Y:S01]  /*0450*/  IMAD.SHL.U32 R3, R9, 0x40, RZ ;  /* 0x0000004009037824 */ /* 0x000fe200078e00ff */
[----:B------:R-:W-:Y:S01]  /*0460*/  R2P PR, R7, 0x6 ;  /* 0x0000000607007804 */ /* 0x000fe20000000000 */
[----:B------:R-:W-:Y:S01]  /*0470*/  IMAD R12, R2, 0x8, R0 ;  /* 0x00000008020c7824 */ /* 0x000fe200078e0200 */
[----:B------:R-:W-:Y:S01]  /*0480*/  SHF.R.S32.HI R4, RZ, 0x2, R10 ;  /* 0x00000002ff047819 */ /* 0x000fe2000001140a */
[----:B------:R-:W-:Y:S01]  /*0490*/  IMAD.SHL.U32 R2, R13, 0x8, RZ ;  /* 0x000000080d027824 */ /* 0x000fe200078e00ff */
[----:B------:R-:W-:Y:S01]  /*04a0*/  LOP3.LUT R0, R3, 0x1c0, RZ, 0xc0, !PT ;  /* 0x000001c003007812 */ /* 0x000fe200078ec0ff */
[----:B------:R-:W-:Y:S01]  /*04b0*/  IMAD.SHL.U32 R3, R7, 0x40, RZ ;  /* 0x0000004007037824 */ /* 0x000fe200078e00ff */
[----:B------:R-:W-:Y:S01]  /*04c0*/  SHF.R.S32.HI R19, RZ, 0x1f, R18 ;  /* 0x0000001fff137819 */ /* 0x000fe20000011412 */
[----:B------:R-:W-:Y:S01]  /*04d0*/  IMAD R16, R5, 0x10, R4 ;  /* 0x0000001005107824 */ /* 0x000fe200078e0204 */
[----:B------:R-:W-:Y:S01]  /*04e0*/  LOP3.LUT R2, R0, 0x8, R2, 0xf8, !PT ;  /* 0x0000000800027812 */ /* 0x000fe200078ef802 */
[----:B------:R-:W-:Y:S01]  /*04f0*/  IMAD.SHL.U32 R235, R235, 0x400, RZ ;  /* 0x00000400ebeb7824 */ /* 0x000fe200078e00ff */
[----:B------:R-:W-:Y:S01]  /*0500*/  LOP3.LUT R3, R3, 0x1c0, RZ, 0xc0, !PT ;  /* 0x000001c003037812 */ /* 0x000fe200078ec0ff */
[----:B------:R-:W-:Y:S01]  /*0510*/  IMAD.SHL.U32 R5, R11, 0x40, RZ ;  /* 0x000000400b057824 */ /* 0x000fe200078e00ff */
[----:B------:R-:W-:Y:S01]  /*0520*/  SHF.R.U32.HI R0, RZ, 0x3, R0 ;  /* 0x00000003ff007819 */ /* 0x000fe20000011600 */
[----:B------:R-:W-:Y:S01]  /*0530*/  IMAD R4, R6, 0x2, R235 ;  /* 0x0000000206047824 */ /* 0x000fe200078e02eb */
[----:B------:R-:W-:Y:S01]  /*0540*/  LEA.HI R3, R3, R3, RZ, 0x1d ;  /* 0x0000000303037211 */ /* 0x000fe200078fe8ff */
[----:B------:R-:W-:Y:S01]  /*0550*/  STL [R1+0x88], R16 ;  /* 0x0000881001007387 */ /* 0x000fe20000100800 */
[----:B------:R-:W-:Y:S01]  /*0560*/  LOP3.LUT R229, R2, R0, RZ, 0x3c, !PT ;  /* 0x0000000002e57212 */ /* 0x000fe200078e3cff */
[----:B------:R-:W-:Y:S01]  /*0570*/  IMAD.MOV.U32 R6, RZ, RZ, 0x20 ;  /* 0x00000020ff067424 */ /* 0x000fe200078e00ff */
[----:B------:R-:W-:Y:S01]  /*0580*/  LOP3.LUT R2, R5, 0xfffffe00, RZ, 0xc0, !PT ;  /* 0xfffffe0005027812 */ /* 0x000fe200078ec0ff */
[----:B------:R-:W-:Y:S01]  /*0590*/  IMAD.IADD R5, R4, 0x1, R3 ;  /* 0x0000000104057824 */ /* 0x000fe200078e0203 */
[----:B------:R-:W-:Y:S01]  /*05a0*/  IADD3 R3, R18, 0x40, RZ ;  /* 0x0000004012037810 */ /* 0x000fe20007ffe0ff */
[----:B------:R-:W-:Y:S01]  /*05b0*/  IMAD R4, R8, 0x10, R20 ;  /* 0x0000001008047824 */ /* 0x000fe200078e0214 */
[CC--:B------:R-:W-:Y:S01]  /*05c0*/  IADD3 R235, R229.reuse, R2.reuse, R235 ;  /* 0x00000002e5eb7210 */ /* 0x0c0fe20007ffe0eb */
[----:B------:R-:W-:Y:S01]  /*05d0*/  STL [R1+0x5c], R15 ;  /* 0x00005c0f01007387 */ /* 0x000fe20000100800 */
[----:B------:R-:W-:Y:S01]  /*05e0*/  LOP3.LUT R229, R229, R2, RZ, 0xfc, !PT ;  /* 0x00000002e5e57212 */ /* 0x000fe200078efcff */
[----:B------:R-:W-:Y:S01]  /*05f0*/  IMAD R0, R13, 0x200, R14 ;  /* 0x000002000d007824 */ /* 0x000fe200078e020e */
[----:B------:R-:W-:Y:S01]  /*0600*/  LOP3.LUT R2, R10, 0x7ffffffc, RZ, 0xc0, !PT ;  /* 0x7ffffffc0a027812 */ /* 0x000fe200078ec0ff */
[----:B------:R1:W-:Y:S01]  /*0610*/  STL [R1+0x80], R4 ;  /* 0x0000800401007387 */ /* 0x0003e20000100800 */
[----:B------:R-:W-:-:S02]  /*0620*/  SHF.R.S32.HI R7, RZ, 0x1f, R3 ;  /* 0x0000001fff077819 */ /* 0x000fc40000011403 */
[----:B------:R-:W-:Y:S01]  /*0630*/  LEA R5, R5, 0x80, 0x1 ;  /* 0x0000008005057811 */ /* 0x000fe200078e08ff */
[----:B------:R2:W-:Y:S01]  /*0640*/  STL [R1+0x3c], R3 ;  /* 0x00003c0301007387 */ /* 0x0005e20000100800 */
[C---:B------:R-:W-:Y:S02]  /*0650*/  LOP3.LUT P4, RZ, R8.reuse, 0x2, RZ, 0xc0, !PT ;  /* 0x0000000208ff7812 */ /* 0x040fe4000788c0ff */
[----:B------:R-:W-:Y:S01]  /*0660*/  LOP3.LUT P3, RZ, R8, 0x4, RZ, 0xc0, !PT ;  /* 0x0000000408ff7812 */ /* 0x000fe2000786c0ff */
[----:B------:R-:W-:Y:S01]  /*0670*/  STL.64 [R1+0x10], R18 ;  /* 0x0000101201007387 */ /* 0x000fe20000100a00 */
[C---:B------:R-:W-:Y:S02]  /*0680*/  LOP3.LUT P6, RZ, R9.reuse, 0x2, RZ, 0xc0, !PT ;  /* 0x0000000209ff7812 */ /* 0x040fe400078cc0ff */
[----:B------:R-:W-:Y:S01]  /*0690*/  LOP3.LUT P5, RZ, R9, 0x4, RZ, 0xc0, !PT ;  /* 0x0000000409ff7812 */ /* 0x000fe200078ac0ff */
[----:B------:R3:W-:Y:S01]  /*06a0*/  STL [R1+0x48], R7 ;  /* 0x0000480701007387 */ /* 0x0007e20000100800 */
[----:B------:R-:W-:-:S02]  /*06b0*/  LEA R228, R0, 0x4100, 0x1 ;  /* 0x0000410000e47811 */ /* 0x000fc400078e08ff */
[----:B------:R-:W-:Y:S02]  /*06c0*/  SEL R231, R232, 0xffffffc0, !P3 ;  /* 0xffffffc0e8e77807 */ /* 0x000fe40005800000 */
[----:B------:R-:W-:Y:S02]  /*06d0*/  SEL R0, R6, 0xffffffe0, !P6 ;  /* 0xffffffe006007807 */ /* 0x000fe40007000000 */
[----:B------:R-:W-:Y:S01]  /*06e0*/  LEA R235, R235, 0x8100, 0x1 ;  /* 0x00008100ebeb7811 */ /* 0x000fe200078e08ff */
[C---:B------:R-:W-:Y:S01]  /*06f0*/  IMAD.IADD R234, R228.reuse, 0x1, R231 ;  /* 0x00000001e4ea7824 */ /* 0x040fe200078e02e7 */
[----:B------:R-:W-:Y:S02]  /*0700*/  LEA R229, R229, 0x100, 0x1 ;  /* 0x00000100e5e57811 */ /* 0x000fe400078e08ff */
[----:B------:R-:W-:Y:S01]  /*0710*/  IADD3 R239, R228, 0x20, RZ ;  /* 0x00000020e4ef7810 */ /* 0x000fe20007ffe0ff */
[----:B------:R-:W-:Y:S01]  /*0720*/  IMAD.IADD R237, R235, 0x1, R0 ;  /* 0x00000001ebed7824 */ /* 0x000fe200078e0200 */
[----:B-1----:R-:W-:Y:S01]  /*0730*/  SEL R4, R6, 0xffffffe0, !P1 ;  /* 0xffffffe006047807 */ /* 0x002fe20004800000 */
[----:B------:R-:W-:Y:S01]  /*0740*/  IMAD.IADD R230, R0, 0x1, R229 ;  /* 0x0000000100e67824 */ /* 0x000fe200078e02e5 */
[----:B------:R-:W-:Y:S01]  /*0750*/  @P4 IADD3 R239, R228, -0x20, RZ ;  /* 0xffffffe0e4ef4810 */ /* 0x000fe20007ffe0ff */
[----:B--2---:R-:W-:Y:S01]  /*0760*/  IMAD.IADD R3, R17, 0x1, -R2 ;  /* 0x0000000111037824 */ /* 0x004fe200078e0a02 */
[C---:B------:R-:W-:Y:S01]  /*0770*/  SEL R2, R232.reuse, 0xffffffc0, !P2 ;  /* 0xffffffc0e8027807 */ /* 0x040fe20005000000 */
[----:B------:R-:W-:Y:S01]  /*0780*/  IMAD.IADD R8, R5, 0x1, R4 ;  /* 0x0000000105087824 */ /* 0x000fe200078e0204 */
[----:B------:R-:W-:Y:S01]  /*0790*/  SEL R232, R232, 0xffffffc0, !P5 ;  /* 0xffffffc0e8e87807 */ /* 0x000fe20006800000 */
[----:B------:R-:W-:Y:S01]  /*07a0*/  IMAD.SHL.U32 R3, R3, 0x2, RZ ;  /* 0x0000000203037824 */ /* 0x000fe200078e00ff */
[----:B------:R-:W-:Y:S01]  /*07b0*/  IADD3 R247, R239, 0x800, RZ ;  /* 0x00000800eff77810 */ /* 0x000fe20007ffe0ff */
[----:B------:R-:W-:Y:S01]  /*07c0*/  IMAD.IADD R231, R231, 0x1, R239 ;  /* 0x00000001e7e77824 */ /* 0x000fe200078e02ef */
[C---:B------:R-:W-:Y:S01]  /*07d0*/  IADD3 R246, R239.reuse, 0x1000, RZ ;  /* 0x00001000eff67810 */ /* 0x040fe20007ffe0ff */
[----:B---3--:R-:W-:Y:S01]  /*07e0*/  IMAD.IADD R7, R16, 0x1, R12 ;  /* 0x0000000110077824 */ /* 0x008fe200078e020c */
[----:B------:R-:W-:Y:S01]  /*07f0*/  IADD3 R245, R239, 0x1800, RZ ;  /* 0x00001800eff57810 */ /* 0x000fe20007ffe0ff */
[--C-:B------:R-:W-:Y:S01]  /*0800*/  IMAD.IADD R236, R235, 0x1, R232.reuse ;  /* 0x00000001ebec7824 */ /* 0x100fe200078e02e8 */
[----:B------:R-:W-:Y:S01]  /*0810*/  IADD3 R244, R239, 0x2000, RZ ;  /* 0x00002000eff47810 */ /* 0x000fe20007ffe0ff */
[----:B------:R-:W-:Y:S01]  /*0820*/  IMAD.IADD R233, R232, 0x1, R229 ;  /* 0x00000001e8e97824 */ /* 0x000fe200078e02e5 */
[----:B------:R1:W-:Y:S01]  /*0830*/  STL [R1+0x58], R7 ;  /* 0x0000580701007387 */ /* 0x0003e20000100800 */
[----:B------:R-:W-:Y:S01]  /*0840*/  IMAD.IADD R238, R237, 0x1, R232 ;  /* 0x00000001edee7824 */ /* 0x000fe200078e02e8 */
[C---:B------:R-:W-:Y:S01]  /*0850*/  IADD3 R243, R239.reuse, 0x2800, RZ ;  /* 0x00002800eff37810 */ /* 0x040fe20007ffe0ff */
[----:B------:R-:W-:Y:S01]  /*0860*/  IMAD.IADD R240, R0, 0x1, R236 ;  /* 0x0000000100f07824 */ /* 0x000fe200078e02ec */
[----:B------:R2:W-:Y:S01]  /*0870*/  STL [R1+0x54], R3 ;  /* 0x0000540301007387 */ /* 0x0005e20000100800 */
[C---:B------:R-:W-:Y:S01]  /*0880*/  IADD3 R242, R239.reuse, 0x3000, RZ ;  /* 0x00003000eff27810 */ /* 0x040fe20007ffe0ff */
[----:B------:R-:W-:Y:S01]  /*0890*/  IMAD.IADD R232, R232, 0x1, R230 ;  /* 0x00000001e8e87824 */ /* 0x000fe200078e02e6 */
[----:B------:R-:W-:Y:S01]  /*08a0*/  IADD3 R241, R239, 0x3800, RZ ;  /* 0x00003800eff17810 */ /* 0x000fe20007ffe0ff */
[----:B------:R-:W-:Y:S01]  /*08b0*/  STL [R1+0x60], R5 ;  /* 0x0000600501007387 */ /* 0x000fe20000100800 */
[----:B-1----:R-:W-:-:S02]  /*08c0*/  IADD3 R7, R5, -0x10, RZ ;  /* 0xfffffff005077810 */ /* 0x002fc40007ffe0ff */
[C---:B------:R-:W-:Y:S01]  /*08d0*/  @P0 IADD3 R7, R5.reuse, 0x10, RZ ;  /* 0x0000001005070810 */ /* 0x040fe20007ffe0ff */
[----:B--2---:R-:W-:-:S05]  /*08e0*/  IMAD.IADD R3, R5, 0x1, R2 ;  /* 0x0000000105037824 */ /* 0x004fca00078e0202 */
[----:B------:R1:W-:Y:S04]  /*08f0*/  STL [R1+0x7c], R3 ;  /* 0x00007c0301007387 */ /* 0x0003e80000100800 */
[----:B------:R-:W-:Y:S01]  /*0900*/  STL [R1+0x6c], R8 ;  /* 0x00006c0801007387 */ /* 0x000fe20000100800 */
[----:B-1----:R-:W-:-:S05]  /*0910*/  IMAD.IADD R3, R8, 0x1, R2 ;  /* 0x0000000108037824 */ /* 0x002fca00078e0202 */
[----:B------:R1:W-:Y:S04]  /*0920*/  STL [R1+0x78], R3 ;  /* 0x0000780301007387 */ /* 0x0003e80000100800 */
[----:B------:R2:W-:Y:S01]  /*0930*/  STL [R1+0x64], R7 ;  /* 0x0000640701007387 */ /* 0x0005e20000100800 */
[--C-:B-1----:R-:W-:Y:S02]  /*0940*/  IMAD.IADD R3, R4, 0x1, R7.reuse ;  /* 0x0000000104037824 */ /* 0x102fe400078e0207 */
[----:B------:R-:W-:Y:S02]  /*0950*/  IMAD.IADD R4, R2, 0x1, R7 ;  /* 0x0000000102047824 */ /* 0x000fe400078e0207 */
[----:B------:R-:W-:Y:S01]  /*0960*/  IMAD.IADD R2, R3, 0x1, R2 ;  /* 0x0000000103027824 */ /* 0x000fe200078e0202 */
[----:B------:R2:W-:Y:S04]  /*0970*/  STL [R1+0x68], R3 ;  /* 0x0000680301007387 */ /* 0x0005e80000100800 */
[----:B------:R2:W-:Y:S04]  /*0980*/  STL [R1+0x74], R4 ;  /* 0x0000740401007387 */ /* 0x0005e80000100800 */
[----:B------:R2:W-:Y:S02]  /*0990*/  STL [R1+0x70], R2 ;  /* 0x0000700201007387 */ /* 0x0005e40000100800 */
.L_x_1545:
        /* <DEDUP_REMOVED lines=19> */
.L_x_1457:
[----:B------:R-:W-:-:S04]  /*0ad0*/  MOV R0, c[0x0][0x554] ;  /* 0x0001550000007a02 */ /* 0x000fc80000000f00 */
[----:B------:R-:W-:Y:S02]  /*0ae0*/  ISETP.NE.AND P0, PT, R0, 0x1, PT ;  /* 0x000000010000780c */ /* 0x000fe40003f05270 */
[----:B------:R-:W-:-:S11]  /*0af0*/  MOV R0, R2 ;  /* 0x0000000200007202 */ /* 0x000fd60000000f00 */
[----:B------:R-:W-:-:S05]  /*0b00*/  @P0 IMAD.HI.U32 R4, R2, c[0x0][0x558], RZ ;  /* 0x0001560002040a27 */ /* 0x000fca00078e00ff */
[----:B------:R-:W-:-:S05]  /*0b10*/  @P0 SHF.R.U32.HI R0, RZ, c[0x0][0x55c], R4 ;  /* 0x00015700ff000a19 */ /* 0x000fca0000011604 */
[----:B------:R-:W-:Y:S02]  /*0b20*/  IMAD R4, R0, c[0x0][0x554], RZ ;  /* 0x0001550000047a24 */ /* 0x000fe400078e02ff */
.L_x_1458:
[----:B------:R-:W-:Y:S05]  /*0b30*/  BSYNC B0 ;  /* 0x0000000000007941 */ /* 0x000fea0003800000 */
.L_x_1456:
[----:B------:R-:W-:Y:S01]  /*0b40*/  IMAD.MOV.U32 R5, RZ, RZ, c[0x0][0x2c4] ;  /* 0x0000b100ff057624 */ /* 0x000fe200078e00ff */
[----:B------:R-:W-:Y:S01]  /*0b50*/  LOP3.LUT R0, RZ, R0, RZ, 0x33, !PT ;  /* 0x00000000ff007212 */ /* 0x000fe200078e33ff */
[----:B------:R-:W-:Y:S01]  /*0b60*/  IMAD.MOV.U32 R6, RZ, RZ, c[0x0][0x548] ;  /* 0x00015200ff067624 */ /* 0x000fe200078e00ff */
[----:B------:R-:W-:Y:S01]  /*0b70*/  ULDC UR5, c[0x0][0x1d0] ;  /* 0x0000740000057ab9 */ /* 0x000fe20000000800 */
[----:B------:R-:W-:Y:S01]  /*0b80*/  IMAD.IADD R2, R2, 0x1, -R4 ;  /* 0x0000000102027824 */ /* 0x000fe200078e0a04 */
[----:B------:R-:W-:Y:S01]  /*0b90*/  ISETP.NE.AND P4, PT, R5, 0x1, PT ;  /* 0x000000010500780c */ /* 0x000fe20003f85270 */
[----:B------:R-:W-:Y:S01]  /*0ba0*/  IMAD.MOV.U32 R5, RZ, RZ, 0x40 ;  /* 0x00000040ff057424 */ /* 0x000fe200078e00ff */
[----:B------:R-:W-:Y:S01]  /*0bb0*/  IADD3 R0, R0, c[0x0][0x53c], RZ ;  /* 0x00014f0000007a10 */ /* 0x000fe20007ffe0ff */
[----:B------:R-:W-:Y:S01]  /*0bc0*/  IMAD R2, R3, c[0x0][0x554], R2 ;  /* 0x0001550003027a24 */ /* 0x000fe200078e0202 */
[----:B------:R-:W-:Y:S01]  /*0bd0*/  ISETP.NE.AND P0, PT, R6, 0x1, PT ;  /* 0x000000010600780c */ /* 0x000fe20003f05270 */
[----:B------:R-:W-:Y:S01]  /*0be0*/  UIADD3 UR5, UR5, 0x3f, URZ ;  /* 0x0000003f05057890 */ /* 0x000fe2000fffe03f */
[----:B------:R-:W-:Y:S01]  /*0bf0*/  SHF.L.U32 R62, R0, 0x7, RZ ;  /* 0x00000007003e7819 */ /* 0x000fe200000006ff */
[----:B------:R-:W-:Y:S01]  /*0c00*/  CS2R R126, SRZ ;  /* 0x00000000007e7805 */ /* 0x000fe2000001ff00 */
[----:B------:R-:W-:Y:S01]  /*0c10*/  MOV R63, R2 ;  /* 0x00000002003f7202 */ /* 0x000fe20000000f00 */
[----:B------:R-:W-:Y:S01]  /*0c20*/  USHF.R.S32.HI UR4, URZ, 0x1f, UR5 ;  /* 0x0000001f3f047899 */ /* 0x000fe20008011405 */
[----:B------:R-:W-:Y:S01]  /*0c30*/  IADD3 R0, R62, 0x7f, RZ ;  /* 0x0000007f3e007810 */ /* 0x000fe20007ffe0ff */
[----:B------:R1:W-:Y:S01]  /*0c40*/  STL [R1+0x44], R62 ;  /* 0x0000443e01007387 */ /* 0x0003e20000100800 */
[----:B------:R-:W-:Y:S01]  /*0c50*/  CS2R R124, SRZ ;  /* 0x00000000007c7805 */ /* 0x000fe2000001ff00 */
[----:B------:R-:W-:Y:S01]  /*0c60*/  ULEA.HI UR4, UR4, UR5, URZ, 0x6 ;  /* 0x0000000504047291 */ /* 0x000fe2000f8f303f */
[----:B------:R-:W-:Y:S01]  /*0c70*/  CS2R R130, SRZ ;  /* 0x0000000000827805 */ /* 0x000fe2000001ff00 */
[----:B------:R-:W-:Y:S01]  /*0c80*/  @P4 IMAD.HI.U32 R3, R0, c[0x0][0x2c8], RZ ;  /* 0x0000b20000034a27 */ /* 0x000fe200078e00ff */
[----:B------:R-:W-:Y:S01]  /*0c90*/  CS2R R128, SRZ ;  /* 0x0000000000807805 */ /* 0x000fe2000001ff00 */
[----:B------:R-:W-:Y:S01]  /*0ca0*/  USHF.R.S32.HI UR4, URZ, 0x6, UR4 ;  /* 0x000000063f047899 */ /* 0x000fe20008011404 */
[----:B------:R-:W-:Y:S01]  /*0cb0*/  MOV R122, RZ ;  /* 0x000000ff007a7202 */ /* 0x000fe20000000f00 */
[----:B------:R-:W-:Y:S01]  /*0cc0*/  @P0 IMAD.HI.U32 R4, R2, c[0x0][0x54c], RZ ;  /* 0x0001530002040a27 */ /* 0x000fe200078e00ff */
[----:B------:R-:W-:Y:S01]  /*0cd0*/  @P4 SHF.R.U32.HI R0, RZ, c[0x0][0x2cc], R3 ;  /* 0x0000b300ff004a19 */ /* 0x000fe20000011603 */
[----:B------:R-:W-:Y:S01]  /*0ce0*/  CS2R R120, SRZ ;  /* 0x0000000000787805 */ /* 0x000fe2000001ff00 */
[----:B------:R-:W-:Y:S01]  /*0cf0*/  IADD3 R3, R5, -c[0x0][0x168], RZ ;  /* 0x80005a0005037a10 */ /* 0x000fe20007ffe0ff */
[----:B------:R-:W-:Y:S01]  /*0d00*/  IMAD.MOV.U32 R5, RZ, RZ, RZ ;  /* 0x000000ffff057224 */ /* 0x000fe200078e00ff */
[----:B------:R-:W-:Y:S01]  /*0d10*/  @P0 SHF.R.U32.HI R63, RZ, c[0x0][0x550], R4 ;  /* 0x00015400ff3f0a19 */ /* 0x000fe20000011604 */
[----:B------:R-:W-:Y:S01]  /*0d20*/  CS2R R118, SRZ ;  /* 0x0000000000767805 */ /* 0x000fe2000001ff00 */
[----:B------:R-:W-:Y:S01]  /*0d30*/  IADD3 R0, R0, c[0x0][0x1d0], R3 ;  /* 0x0000740000007a10 */ /* 0x000fe20007ffe003 */
[----:B------:R-:W-:Y:S01]  /*0d40*/  CS2R R116, SRZ ;  /* 0x0000000000747805 */ /* 0x000fe2000001ff00 */
[----:B------:R-:W-:Y:S01]  /*0d50*/  IMAD.MOV.U32 R9, RZ, RZ, RZ ;  /* 0x000000ffff097224 */ /* 0x000fe200078e00ff */
[----:B------:R1:W-:Y:S01]  /*0d60*/  STL [R1+0x50], R63 ;  /* 0x0000503f01007387 */ /* 0x0003e20000100800 */
[----:B------:R-:W-:Y:S01]  /*0d70*/  IMAD.MOV R3, RZ, RZ, -R63 ;  /* 0x000000ffff037224 */ /* 0x000fe200078e0a3f */
[----:B------:R-:W-:Y:S01]  /*0d80*/  SHF.R.S32.HI R4, RZ, 0x1f, R0 ;  /* 0x0000001fff047819 */ /* 0x000fe20000011400 */
        /* <DEDUP_REMOVED lines=10> */
[----:B------:R-:W-:Y:S01]  /*0e30*/  IMAD.MOV.U32 R112, RZ, RZ, RZ ;  /* 0x000000ffff707224 */ /* 0x000fe200078e00ff */
[----:B------:R-:W-:Y:S01]  /*0e40*/  IMNMX R7, R2, UR4, PT ;  /* 0x0000000402077c17 */ /* 0x000fe2000b800200 */
[----:B------:R-:W-:Y:S01]  /*0e50*/  CS2R R14, SRZ ;  /* 0x00000000000e7805 */ /* 0x000fe2000001ff00 */
[----:B------:R-:W-:Y:S01]  /*0e60*/  MOV R106, RZ ;  /* 0x000000ff006a7202 */ /* 0x000fe20000000f00 */
[----:B------:R-:W-:Y:S01]  /*0e70*/  IMAD.MOV.U32 R104, RZ, RZ, RZ ;  /* 0x000000ffff687224 */ /* 0x000fe200078e00ff */
[----:B------:R-:W-:Y:S01]  /*0e80*/  ISETP.GE.AND P0, PT, R7, 0x1, PT ;  /* 0x000000010700780c */ /* 0x000fe20003f06270 */
[----:B------:R1:W-:Y:S01]  /*0e90*/  STL [R1+0x8], R7 ;  /* 0x0000080701007387 */ /* 0x0003e20000100800 */
[----:B------:R-:W-:Y:S01]  /*0ea0*/  IMAD.MOV.U32 R102, RZ, RZ, RZ ;  /* 0x000000ffff667224 */ /* 0x000fe200078e00ff */
[----:B------:R-:W-:Y:S01]  /*0eb0*/  CS2R R16, SRZ ;  /* 0x0000000000107805 */ /* 0x000fe2000001ff00 */
        /* <DEDUP_REMOVED lines=70> */
[----:B------:R-:W-:Y:S01]  /*1320*/  CS2R R58, SRZ ;  /* 0x00000000003a7805 */ /* 0x000fe2000001ff00 */
[----:B------:R-:W-:Y:S05]  /*1330*/  @!P0 BRA `(.L_x_1459) ;  /* 0x0000e65000008947 */ /* 0x000fea0003800000 */
[----:B-1----:R-:W2:Y:S01]  /*1340*/  LDL R8, [R1+0x80] ;  /* 0x0000800001087983 */ /* 0x002ea20000100800 */
[----:B------:R-:W-:-:S03]  /*1350*/  ISETP.NE.U32.AND P0, PT, RZ, c[0x0][0x340], PT ;  /* 0x0000d000ff007a0c */ /* 0x000fc60003f05070 */
[----:B------:R-:W3:Y:S01]  /*1360*/  LDL.64 R64, [R1+0x10] ;  /* 0x0000100001407983 */ /* 0x000ee20000100a00 */
[----:B------:R-:W-:-:S03]  /*1370*/  ISETP.NE.AND.EX P0, PT, RZ, c[0x0][0x344], PT, P0 ;  /* 0x0000d100ff007a0c */ /* 0x000fc60003f05300 */
[----:B------:R-:W4:Y:S10]  /*1380*/  LDL R15, [R1+0x3c] ;  /* 0x00003c00010f7983 */ /* 0x000f340000100800 */
[----:B------:R-:W-:-:S05]  /*1390*/  @P0 MOV R2, 0x4 ;  /* 0x0000000400020802 */ /* 0x000fca0000000f00 */
[----:B------:R-:W-:-:S05]  /*13a0*/  @P0 IMAD.WIDE R2, R63, R2, c[0x0][0x340] ;  /* 0x0000d0003f020625 */ /* 0x000fca00078e0202 */
[----:B------:R1:W5:Y:S01]  /*13b0*/  @P0 LDG.E R14, [R2.64] ;  /* 0x00000006020e0981 */ /* 0x000362000c1e1900 */
[----:B------:R-:W-:-:S03]  /*13c0*/  SHF.R.S32.HI R12, RZ, 0x1f, R66 ;  /* 0x0000001fff0c7819 */ /* 0x000fc60000011442 */
[----:B------:R-:W1:Y:S02]  /*13d0*/  S2R R7, SR_TID.X ;  /* 0x0000000000077919 */ /* 0x000e640000002100 */
[----:B------:R-:W-:Y:S01]  /*13e0*/  IMAD R4, R12, c[0x0][0x1b8], RZ ;  /* 0x00006e000c047a24 */ /* 0x000fe200078e02ff */
[----:B------:R-:W-:-:S03]  /*13f0*/  SHF.R.S32.HI R13, RZ, 0x1f, R63 ;  /* 0x0000001fff0d7819 */ /* 0x000fc6000001143f */
[----:B------:R-:W-:Y:S01]  /*1400*/  IMAD R4, R66, c[0x0][0x1bc], R4 ;  /* 0x00006f0042047a24 */ /* 0x000fe200078e0204 */
[----:B-1----:R-:W-:-:S04]  /*1410*/  SHF.R.S32.HI R61, RZ, 0x1f, R7 ;  /* 0x0000001fff3d7819 */ /* 0x002fc80000011407 */
[----:B------:R-:W-:-:S04]  /*1420*/  LEA.HI R61, R61, R7, RZ, 0x3 ;  /* 0x000000073d3d7211 */ /* 0x000fc800078f18ff */
[----:B------:R-:W-:-:S04]  /*1430*/  SHF.R.S32.HI R61, RZ, 0x3, R61 ;  /* 0x00000003ff3d7819 */ /* 0x000fc8000001143d */
[----:B------:R-:W-:-:S05]  /*1440*/  SHF.R.S32.HI R11, RZ, 0x1f, R61 ;  /* 0x0000001fff0b7819 */ /* 0x000fca000001143d */
[----:B------:R-:W-:Y:S02]  /*1450*/  IMAD R5, R11, c[0x0][0x1e0], RZ ;  /* 0x000078000b057a24 */ /* 0x000fe400078e02ff */
[----:B------:R-:W-:Y:S02]  /*1460*/  IMAD R10, R13, c[0x0][0x1c0], RZ ;  /* 0x000070000d0a7a24 */ /* 0x000fe400078e02ff */
[----:B------:R-:W-:Y:S02]  /*1470*/  IMAD R9, R61, c[0x0][0x1e4], R5 ;  /* 0x000079003d097a24 */ /* 0x000fe400078e0205 */
[----:B------:R-:W-:-:S04]  /*1480*/  IMAD R11, R11, c[0x0][0x208], RZ ;  /* 0x000082000b0b7a24 */ /* 0x000fc800078e02ff */
[----:B------:R-:W-:Y:S01]  /*1490*/  IMAD R11, R61, c[0x0][0x20c], R11 ;  /* 0x000083003d0b7a24 */ /* 0x000fe200078e020b */
[----:B--2---:R-:W-:-:S05]  /*14a0*/  IADD3 R8, R8, R62, RZ ;  /* 0x0000003e08087210 */ /* 0x004fca0007ffe0ff */
[----:B------:R-:W-:Y:S01]  /*14b0*/  @P4 IMAD.HI.U32 R2, R8, c[0x0][0x2c8], RZ ;  /* 0x0000b20008024a27 */ /* 0x000fe200078e00ff */
[----:B------:R-:W-:-:S04]  /*14c0*/  MOV R0, R8 ;  /* 0x0000000800007202 */ /* 0x000fc80000000f00 */
[----:B------:R-:W-:Y:S01]  /*14d0*/  @P4 SHF.R.U32.HI R0, RZ, c[0x0][0x2cc], R2 ;  /* 0x0000b300ff004a19 */ /* 0x000fe20000011602 */
[----:B------:R-:W-:-:S04]  /*14e0*/  IMAD.WIDE.U32 R2, R66, c[0x0][0x1b8], RZ ;  /* 0x00006e0042027a25 */ /* 0x000fc800078e00ff */
[----:B---3--:R-:W-:Y:S01]  /*14f0*/  IMAD.WIDE.U32 R6, R61, c[0x0][0x1e0], R64 ;  /* 0x000078003d067a25 */ /* 0x008fe200078e0040 */
[----:B------:R-:W-:-:S04]  /*1500*/  IADD3 R3, R3, R4, RZ ;  /* 0x0000000403037210 */ /* 0x000fc80007ffe0ff */
[----:B------:R-:W-:Y:S01]  /*1510*/  IADD3 R7, R7, R9, RZ ;  /* 0x0000000907077210 */ /* 0x000fe20007ffe0ff */
[C---:B------:R-:W-:Y:S02]  /*1520*/  IMAD R9, R63.reuse, c[0x0][0x1c4], R10 ;  /* 0x000071003f097a24 */ /* 0x040fe400078e020a */
[----:B------:R-:W-:-:S04]  /*1530*/  IMAD.WIDE.U32 R2, R63, c[0x0][0x1c0], R2 ;  /* 0x000070003f027a25 */ /* 0x000fc800078e0002 */
[----:B------:R-:W-:Y:S01]  /*1540*/  IMAD.WIDE.U32 R4, R61, c[0x0][0x208], R64 ;  /* 0x000082003d047a25 */ /* 0x000fe200078e0040 */
[----:B------:R-:W-:Y:S02]  /*1550*/  IADD3 R3, R3, R9, RZ ;  /* 0x0000000903037210 */ /* 0x000fe40007ffe0ff */
[----:B------:R-:W-:Y:S02]  /*1560*/  SHF.R.S32.HI R9, RZ, 0x1f, R0 ;  /* 0x0000001fff097819 */ /* 0x000fe40000011400 */
[----:B------:R-:W-:Y:S01]  /*1570*/  IADD3 R5, R5, R11, RZ ;  /* 0x0000000b05057210 */ /* 0x000fe20007ffe0ff */
[----:B------:R-:W-:Y:S01]  /*1580*/  IMAD R11, R12, c[0x0][0x1e8], RZ ;  /* 0x00007a000c0b7a24 */ /* 0x000fe200078e02ff */
[----:B------:R-:W-:Y:S01]  /*1590*/  IADD3 R10, -R0, RZ, RZ ;  /* 0x000000ff000a7210 */ /* 0x000fe20007ffe1ff */
[----:B------:R-:W-:Y:S02]  /*15a0*/  IMAD R12, R12, c[0x0][0x210], RZ ;  /* 0x000084000c0c7a24 */ /* 0x000fe400078e02ff */
[----:B------:R-:W-:-:S02]  /*15b0*/  IMAD R9, R9, c[0x0][0x1b0], RZ ;  /* 0x00006c0009097a24 */ /* 0x000fc400078e02ff */
[C---:B------:R-:W-:Y:S02]  /*15c0*/  IMAD R11, R66.reuse, c[0x0][0x1ec], R11 ;  /* 0x00007b00420b7a24 */ /* 0x040fe400078e020b */
[----:B------:R-:W-:-:S04]  /*15d0*/  IMAD.WIDE.U32 R6, R66, c[0x0][0x1e8], R6 ;  /* 0x00007a0042067a25 */ /* 0x000fc800078e0006 */
[----:B------:R-:W-:Y:S02]  /*15e0*/  IMAD R10, R10, c[0x0][0x2c4], R8 ;  /* 0x0000b1000a0a7a24 */ /* 0x000fe400078e0208 */
[C---:B------:R-:W-:Y:S02]  /*15f0*/  IMAD R12, R66.reuse, c[0x0][0x214], R12 ;  /* 0x00008500420c7a24 */ /* 0x040fe400078e020c */
[----:B------:R-:W-:-:S04]  /*1600*/  IMAD.WIDE.U32 R4, R66, c[0x0][0x210], R4 ;  /* 0x0000840042047a25 */ /* 0x000fc800078e0004 */
[C---:B------:R-:W-:Y:S02]  /*1610*/  IMAD R8, R0.reuse, c[0x0][0x1b4], R9 ;  /* 0x00006d0000087a24 */ /* 0x040fe400078e0209 */
[----:B------:R-:W-:Y:S01]  /*1620*/  IMAD.WIDE.U32 R2, R0, c[0x0][0x1b0], R2 ;  /* 0x00006c0000027a25 */ /* 0x000fe200078e0002 */
[----:B------:R-:W-:Y:S02]  /*1630*/  IADD3 R9, R7, R11, RZ ;  /* 0x0000000b07097210 */ /* 0x000fe40007ffe0ff */
[----:B------:R-:W-:Y:S01]  /*1640*/  SHF.R.S32.HI R11, RZ, 0x1f, R10 ;  /* 0x0000001fff0b7819 */ /* 0x000fe2000001140a */
[----:B------:R-:W-:Y:S01]  /*1650*/  IMAD.IADD R7, R5, 0x1, R12 ;  /* 0x0000000105077824 */ /* 0x000fe200078e020c */
[----:B------:R-:W-:Y:S02]  /*1660*/  IADD3 R5, R3, R8, RZ ;  /* 0x0000000803057210 */ /* 0x000fe40007ffe0ff */
[----:B------:R-:W-:Y:S02]  /*1670*/  MOV R8, R6 ;  /* 0x0000000600087202 */ /* 0x000fe40000000f00 */
[----:B------:R-:W-:Y:S01]  /*1680*/  MOV R6, R4 ;  /* 0x0000000400067202 */ /* 0x000fe20000000f00 */
[----:B------:R-:W-:Y:S01]  /*1690*/  IMAD R11, R11, c[0x0][0x1a8], RZ ;  /* 0x00006a000b0b7a24 */ /* 0x000fe200078e02ff */
[----:B------:R-:W-:-:S02]  /*16a0*/  MOV R4, R2 ;  /* 0x0000000200047202 */ /* 0x000fc40000000f00 */
[----:B-----5:R-:W-:Y:S02]  /*16b0*/  @P0 SHF.R.S32.HI R3, RZ, 0x1f, R14 ;  /* 0x0000001fff030819 */ /* 0x020fe4000001140e */
[----:B------:R-:W-:Y:S01]  /*16c0*/  @P0 MOV R2, R14 ;  /* 0x0000000e00020202 */ /* 0x000fe20000000f00 */
[----:B------:R-:W-:Y:S01]  /*16d0*/  @!P0 IMAD.MOV.U32 R2, RZ, RZ, R63 ;  /* 0x000000ffff028224 */ /* 0x000fe200078e003f */
[----:B------:R-:W-:Y:S01]  /*16e0*/  @!P0 MOV R3, R13 ;  /* 0x0000000d00038202 */ /* 0x000fe20000000f00 */
[C---:B------:R-:W-:Y:S02]  /*16f0*/  IMAD R11, R10.reuse, c[0x0][0x1ac], R11 ;  /* 0x00006b000a0b7a24 */ /* 0x040fe400078e020b */
[----:B------:R-:W-:-:S04]  /*1700*/  IMAD.WIDE.U32 R4, R10, c[0x0][0x1a8], R4 ;  /* 0x00006a000a047a25 */ /* 0x000fc800078e0004 */
[----:B------:R-:W-:Y:S01]  /*1710*/  IMAD.WIDE.U32 R12, R2, c[0x0][0x218], R6 ;  /* 0x00008600020c7a25 */ /* 0x000fe200078e0006 */
[----:B------:R-:W-:-:S03]  /*1720*/  IADD3 R7, R5, R11, RZ ;  /* 0x0000000b05077210 */ /* 0x000fc60007ffe0ff */
[C---:B------:R-:W-:Y:S02]  /*1730*/  IMAD R0, R3.reuse, c[0x0][0x218], RZ ;  /* 0x0000860003007a24 */ /* 0x040fe400078e02ff */
[----:B------:R-:W-:Y:S01]  /*1740*/  IMAD R6, R3, c[0x0][0x1f0], RZ ;  /* 0x00007c0003067a24 */ /* 0x000fe200078e02ff */
[----:B------:R-:W-:Y:S01]  /*1750*/  LEA R3, P0, R4, c[0x0][0x160], 0x1 ;  /* 0x0000580004037a11 */ /* 0x000fe200078008ff */
[C---:B------:R-:W-:Y:S02]  /*1760*/  IMAD R5, R2.reuse, c[0x0][0x21c], R0 ;  /* 0x0000870002057a24 */ /* 0x040fe400078e0200 */
[----:B------:R-:W-:-:S04]  /*1770*/  IMAD.WIDE.U32 R8, R2, c[0x0][0x1f0], R8 ;  /* 0x00007c0002087a25 */ /* 0x000fc800078e0008 */
[----:B------:R-:W-:Y:S01]  /*1780*/  IMAD R6, R2, c[0x0][0x1f4], R6 ;  /* 0x00007d0002067a24 */ /* 0x000fe200078e0206 */
[----:B------:R-:W-:Y:S02]  /*1790*/  LEA.HI.X R2, R4, c[0x0][0x164], R7, 0x1, P0 ;  /* 0x0000590004027a11 */ /* 0x000fe400000f0c07 */
[----:B------:R-:W-:Y:S02]  /*17a0*/  IADD3 R4, R13, R5, RZ ;  /* 0x000000050d047210 */ /* 0x000fe40007ffe0ff */
[----:B------:R-:W-:Y:S01]  /*17b0*/  IADD3 R6, R9, R6, RZ ;  /* 0x0000000609067210 */ /* 0x000fe20007ffe0ff */
[----:B------:R1:W-:Y:S04]  /*17c0*/  STL.64 [R1+0x28], R8 ;  /* 0x0000280801007387 */ /* 0x0003e80000100a00 */
[----:B------:R1:W-:Y:S04]  /*17d0*/  STL.64 [R1+0x30], R12 ;  /* 0x0000300c01007387 */ /* 0x0003e80000100a00 */
[----:B------:R1:W-:Y:S04]  /*17e0*/  STL [R1+0x38], R4 ;  /* 0x0000380401007387 */ /* 0x0003e80000100800 */
[----:B------:R1:W-:Y:S01]  /*17f0*/  STL [R1+0x24], R6 ;  /* 0x0000240601007387 */ /* 0x0003e20000100800 */
[----:B------:R-:W-:-:S02]  /*1800*/  ISETP.GE.AND P5, PT, R64, c[0x0][0x198], PT ;  /* 0x0000660040007a0c */ /* 0x000fc40003fa6270 */
[----:B----4-:R-:W-:Y:S02]  /*1810*/  ISETP.GE.AND P3, PT, R15, c[0x0][0x198], PT ;  /* 0x000066000f007a0c */ /* 0x010fe40003f66270 */
[----:B------:R-:W-:Y:S01]  /*1820*/  IADD3 R0, R61, R62, RZ ;  /* 0x0000003e3d007210 */ /* 0x000fe20007ffe0ff */
[----:B------:R-:W-:Y:S08]  /*1830*/  BRA.DIV ~URZ, `(.L_x_1460) ;  /* 0x00010a527f007947 */ /* 0x000ff0000b800000 */
[----:B------:R2:W3:Y:S02]  /*1840*/  SHFL.IDX PT, R5, R2, RZ, 0x181f ;  /* 0x00181fff02057589 */ /* 0x0004e400000e0000 */
.L_x_1546:
[----:B------:R-:W-:Y:S05]  /*1850*/  BRA.DIV ~URZ, `(.L_x_1461) ;  /* 0x00010aa27f007947 */ /* 0x000fea000b800000 */
[----:B-1----:R1:W4:Y:S02]  /*1860*/  SHFL.IDX PT, R4, R3, RZ, 0x181f ;  /* 0x00181fff03047589 */ /* 0x00232400000e0000 */
.L_x_1547:
[----:B------:R-:W-:Y:S01]  /*1870*/  MOV R11, c[0x0][0x2c4] ;  /* 0x0000b100000b7a02 */ /* 0x000fe20000000f00 */
[----:B------:R-:W-:Y:S04]  /*1880*/  BSSY B0, `(.L_x_1462) ;  /* 0x0000010000007945 */ /* 0x000fe80003800000 */
[----:B------:R-:W-:-:S05]  /*1890*/  IMAD R11, R11, c[0x0][0x168], RZ ;  /* 0x00005a000b0b7a24 */ /* 0x000fca00078e02ff */
[----:B------:R-:W-:-:S13]  /*18a0*/  ISETP.GE.AND P0, PT, R0, R11, PT ;  /* 0x0000000b0000720c */ /* 0x000fda0003f06270 */
[----:B------:R-:W-:Y:S05]  /*18b0*/  @P0 BRA `(.L_x_1463) ;  /* 0x000000c000000947 */ /* 0x000fea0003800000 */
[----:B------:R-:W5:Y:S04]  /*18c0*/  LDL.64 R12, [R1+0x10] ;  /* 0x00001000010c7983 */ /* 0x000f680000100a00 */
[----:B--2---:R-:W2:Y:S04]  /*18d0*/  LDL R8, [R1+0x3c] ;  /* 0x00003c0001087983 */ /* 0x004ea80000100800 */
[----:B----4-:R-:W4:Y:S01]  /*18e0*/  LDL R9, [R1+0x48] ;  /* 0x0000480001097983 */ /* 0x010f220000100800 */
[-C--:B-----5:R-:W-:Y:S02]  /*18f0*/  LEA R6, P1, R12, R4.reuse, 0x1 ;  /* 0x000000040c067211 */ /* 0x0a0fe400078208ff */
[----:B--2---:R-:W-:-:S02]  /*1900*/  LEA R4, P0, R8, R4, 0x1 ;  /* 0x0000000408047211 */ /* 0x004fc400078008ff */
[-C--:B---3--:R-:W-:Y:S02]  /*1910*/  LEA.HI.X R7, R12, R5.reuse, R13, 0x1, P1 ;  /* 0x000000050c077211 */ /* 0x088fe400008f0c0d */
[----:B----4-:R-:W-:-:S03]  /*1920*/  LEA.HI.X R5, R8, R5, R9, 0x1, P0 ;  /* 0x0000000508057211 */ /* 0x010fc600000f0c09 */
[----:B------:R-:W-:Y:S01]  /*1930*/  @!PT LDS RZ, [RZ] ;  /* 0x00000000fffff984 */ /* 0x000fe20000000800 */
[----:B------:R-:W-:Y:S01]  /*1940*/  @!PT LDS RZ, [RZ] ;  /* 0x00000000fffff984 */ /* 0x000fe20000000800 */
[----:B------:R-:W-:Y:S01]  /*1950*/  @!PT LDS RZ, [RZ] ;  /* 0x00000000fffff984 */ /* 0x000fe20000000800 */
[----:B------:R2:W-:Y:S04]  /*1960*/  LDGSTS.E.BYPASS.LTC128B.128 [R248+0x8100], [R6.64], !P5 ;  /* 0x0810000006f87fae */ /* 0x0005e8000e901d46 */
[----:B------:R2:W-:Y:S02]  /*1970*/  LDGSTS.E.BYPASS.LTC128B.128 [R248+0xc100], [R4.64], !P3 ;  /* 0x0c10000004f87fae */ /* 0x0005e4000d901d46 */
.L_x_1463:
[----:B------:R-:W-:Y:S05]  /*1980*/  BSYNC B0 ;  /* 0x0000000000007941 */ /* 0x000fea0003800000 */
.L_x_1462:
[----:B------:R-:W-:Y:S05]  /*1990*/  BRA.DIV ~URZ, `(.L_x_1464) ;  /* 0x000109c27f007947 */ /* 0x000fea000b800000 */
[----:B--23--:R2:W3:Y:S04]  /*19a0*/  SHFL.IDX PT, R5, R2, 0x1, 0x181f ;  /* 0x00381f0002057f89 */ /* 0x00c4e800000e0000 */
[----:B----4-:R2:W4:Y:S02]  /*19b0*/  SHFL.IDX PT, R4, R3, 0x1, 0x181f ;  /* 0x00381f0003047f89 */ /* 0x01052400000e0000 */
.L_x_1548:
[----:B------:R-:W-:Y:S01]  /*19c0*/  IADD3 R6, R0, 0x10, RZ ;  /* 0x0000001000067810 */ /* 0x000fe20007ffe0ff */
[----:B------:R-:W-:Y:S03]  /*19d0*/  BSSY B0, `(.L_x_1465) ;  /* 0x000000f000007945 */ /* 0x000fe60003800000 */
        /* <DEDUP_REMOVED lines=14> */
.L_x_1466:
[----:B------:R-:W-:Y:S05]  /*1ac0*/  BSYNC B0 ;  /* 0x0000000000007941 */ /* 0x000fea0003800000 */
.L_x_1465:
[----:B------:R-:W-:Y:S05]  /*1ad0*/  BRA.DIV ~URZ, `(.L_x_1467) ;  /* 0x000109427f007947 */ /* 0x000fea000b800000 */
[----:B--23--:R2:W3:Y:S02]  /*1ae0*/  SHFL.IDX PT, R5, R2, 0x2, 0x181f ;  /* 0x00581f0002057f89 */ /* 0x00c4e400000e0000 */
.L_x_1549:
[----:B------:R-:W-:Y:S05]  /*1af0*/  BRA.DIV ~URZ, `(.L_x_1468) ;  /* 0x000109927f007947 */ /* 0x000fea000b800000 */
[----:B----4-:R4:W1:Y:S02]  /*1b00*/  SHFL.IDX PT, R4, R3, 0x2, 0x181f ;  /* 0x00581f0003047f89 */ /* 0x01086400000e0000 */
.L_x_1550:
[----:B------:R-:W-:Y:S01]  /*1b10*/  IADD3 R6, R0, 0x20, RZ ;  /* 0x0000002000067810 */ /* 0x000fe20007ffe0ff */
[----:B------:R-:W-:Y:S03]  /*1b20*/  BSSY B0, `(.L_x_1469) ;  /* 0x000000f000007945 */ /* 0x000fe60003800000 */
[----:B------:R-:W-:-:S13]  /*1b30*/  ISETP.GE.AND P0, PT, R6, R11, PT ;  /* 0x0000000b0600720c */ /* 0x000fda0003f06270 */
[----:B------:R-:W-:Y:S05]  /*1b40*/  @P0 BRA `(.L_x_1470) ;  /* 0x000000c000000947 */ /* 0x000fea0003800000 */
[----:B------:R-:W5:Y:S04]  /*1b50*/  LDL.64 R12, [R1+0x10] ;  /* 0x00001000010c7983 */ /* 0x000f680000100a00 */
[----:B--2---:R-:W2:Y:S04]  /*1b60*/  LDL R8, [R1+0x3c] ;  /* 0x00003c0001087983 */ /* 0x004ea80000100800 */
[----:B----4-:R-:W4:Y:S01]  /*1b70*/  LDL R9, [R1+0x48] ;  /* 0x0000480001097983 */ /* 0x010f220000100800 */
[-C--:B-1---5:R-:W-:Y:S02]  /*1b80*/  LEA R6, P1, R12, R4.reuse, 0x1 ;  /* 0x000000040c067211 */ /* 0x0a2fe400078208ff */
        /* <DEDUP_REMOVED lines=8> */
.L_x_1470:
[----:B------:R-:W-:Y:S05]  /*1c10*/  BSYNC B0 ;  /* 0x0000000000007941 */ /* 0x000fea0003800000 */
.L_x_1469:
[----:B------:R-:W-:Y:S05]  /*1c20*/  BRA.DIV ~URZ, `(.L_x_1471) ;  /* 0x000108c27f007947 */ /* 0x000fea000b800000 */
[----:B-1-3--:R1:W3:Y:S04]  /*1c30*/  SHFL.IDX PT, R5, R2, 0x3, 0x181f ;  /* 0x00781f0002057f89 */ /* 0x00a2e800000e0000 */
[----:B------:R1:W2:Y:S02]  /*1c40*/  SHFL.IDX PT, R4, R3, 0x3, 0x181f ;  /* 0x00781f0003047f89 */ /* 0x0002a400000e0000 */
.L_x_1551:
[----:B------:R-:W-:Y:S01]  /*1c50*/  IADD3 R6, R0, 0x30, RZ ;  /* 0x0000003000067810 */ /* 0x000fe20007ffe0ff */
[----:B------:R-:W-:Y:S03]  /*1c60*/  BSSY B0, `(.L_x_1472) ;  /* 0x000000f000007945 */ /* 0x000fe60003800000 */
[----:B------:R-:W-:-:S13]  /*1c70*/  ISETP.GE.AND P0, PT, R6, R11, PT ;  /* 0x0000000b0600720c */ /* 0x000fda0003f06270 */
[----:B------:R-:W-:Y:S05]  /*1c80*/  @P0 BRA `(.L_x_1473) ;  /* 0x000000c000000947 */ /* 0x000fea0003800000 */
[----:B------:R-:W5:Y:S04]  /*1c90*/  LDL.64 R12, [R1+0x10] ;  /* 0x00001000010c7983 */ /* 0x000f680000100a00 */
[----:B----4-:R-:W4:Y:S04]  /*1ca0*/  LDL R8, [R1+0x3c] ;  /* 0x00003c0001087983 */ /* 0x010f280000100800 */
[----:B---3--:R-:W3:Y:S01]  /*1cb0*/  LDL R9, [R1+0x48] ;  /* 0x0000480001097983 */ /* 0x008ee20000100800 */
[-C--:B--2--5:R-:W-:Y:S02]  /*1cc0*/  LEA R6, P1, R12, R4.reuse, 0x1 ;  /* 0x000000040c067211 */ /* 0x0a4fe400078208ff */
[----:B----4-:R-:W-:-:S02]  /*1cd0*/  LEA R4, P0, R8, R4, 0x1 ;  /* 0x0000000408047211 */ /* 0x010fc400078008ff */
[-C--:B------:R-:W-:Y:S02]  /*1ce0*/  LEA.HI.X R7, R12, R5.reuse, R13, 0x1, P1 ;  /* 0x000000050c077211 */ /* 0x080fe400008f0c0d */
[----:B---3--:R-:W-:-:S03]  /*1cf0*/  LEA.HI.X R5, R8, R5, R9, 0x1, P0 ;  /* 0x0000000508057211 */ /* 0x008fc600000f0c09 */
[----:B------:R-:W-:Y:S01]  /*1d00*/  @!PT LDS RZ, [RZ] ;  /* 0x00000000fffff984 */ /* 0x000fe20000000800 */
[----:B------:R-:W-:Y:S01]  /*1d10*/  @!PT LDS RZ, [RZ] ;  /* 0x00000000fffff984 */ /* 0x000fe20000000800 */
[----:B------:R-:W-:Y:S01]  /*1d20*/  @!PT LDS RZ, [RZ] ;  /* 0x00000000fffff984 */ /* 0x000fe20000000800 */
[----:B------:R2:W-:Y:S04]  /*1d30*/  LDGSTS.E.BYPASS.LTC128B.128 [R248+0x9900], [R6.64], !P5 ;  /* 0x0990000006f87fae */ /* 0x0005e8000e901d46 */
[----:B------:R2:W-:Y:S02]  /*1d40*/  LDGSTS.E.BYPASS.LTC128B.128 [R248+0xd900], [R4.64], !P3 ;  /* 0x0d90000004f87fae */ /* 0x0005e4000d901d46 */
.L_x_1473:
[----:B------:R-:W-:Y:S05]  /*1d50*/  BSYNC B0 ;  /* 0x0000000000007941 */ /* 0x000fea0003800000 */
.L_x_1472:
[----:B------:R-:W-:Y:S05]  /*1d60*/  BRA.DIV ~URZ, `(.L_x_1474) ;  /* 0x000108427f007947 */ /* 0x000fea000b800000 */
[----:B--23--:R2:W3:Y:S02]  /*1d70*/  SHFL.IDX PT, R5, R2, 0x4, 0x181f ;  /* 0x00981f0002057f89 */ /* 0x00c4e400000e0000 */
.L_x_1552:
[----:B------:R-:W-:Y:S05]  /*1d80*/  BRA.DIV ~URZ, `(.L_x_1475) ;  /* 0x000108927f007947 */ /* 0x000fea000b800000 */
[----:B------:R1:W2:Y:S02]  /*1d90*/  SHFL.IDX PT, R4, R3, 0x4, 0x181f ;  /* 0x00981f0003047f89 */ /* 0x0002a400000e0000 */
.L_x_1553:
        /* <DEDUP_REMOVED lines=16> */
.L_x_1477:
[----:B------:R-:W-:Y:S05]  /*1ea0*/  BSYNC B0 ;  /* 0x0000000000007941 */ /* 0x000fea0003800000 */
.L_x_1476:
[----:B------:R-:W-:Y:S05]  /*1eb0*/  BRA.DIV ~URZ, `(.L_x_1478) ;  /* 0x000107c27f007947 */ /* 0x000fea000b800000 */
[----:B--23--:R2:W3:Y:S04]  /*1ec0*/  SHFL.IDX PT, R5, R2, 0x5, 0x181f ;  /* 0x00b81f0002057f89 */ /* 0x00c4e800000e0000 */
[----:B------:R2:W1:Y:S02]  /*1ed0*/  SHFL.IDX PT, R4, R3, 0x5, 0x181f ;  /* 0x00b81f0003047f89 */ /* 0x00046400000e0000 */
.L_x_1554:
        /* <DEDUP_REMOVED lines=16> */
.L_x_1480:
[----:B------:R-:W-:Y:S05]  /*1fe0*/  BSYNC B0 ;  /* 0x0000000000007941 */ /* 0x000fea0003800000 */
.L_x_1479:
[----:B------:R-:W-:Y:S05]  /*1ff0*/  BRA.DIV ~URZ, `(.L_x_1481) ;  /* 0x000107427f007947 */ /* 0x000fea000b800000 */
[----:B-1-3--:R1:W3:Y:S02]  /*2000*/  SHFL.IDX PT, R5, R2, 0x6, 0x181f ;  /* 0x00d81f0002057f89 */ /* 0x00a2e400000e0000 */
.L_x_1555:
[----:B------:R-:W-:Y:S05]  /*2010*/  BRA.DIV ~URZ, `(.L_x_1482) ;  /* 0x000107927f007947 */ /* 0x000fea000b800000 */
[----:B------:R1:W2:Y:S02]  /*2020*/  SHFL.IDX PT, R4, R3, 0x6, 0x181f ;  /* 0x00d81f0003047f89 */ /* 0x0002a400000e0000 */
.L_x_1556:
        /* <DEDUP_REMOVED lines=16> */
.L_x_1484:
[----:B------:R-:W-:Y:S05]  /*2130*/  BSYNC B0 ;  /* 0x0000000000007941 */ /* 0x000fea0003800000 */
.L_x_1483:
[----:B------:R-:W-:Y:S05]  /*2140*/  BRA.DIV ~URZ, `(.L_x_1485) ;  /* 0x000106c27f007947 */ /* 0x000fea000b800000 */
[----:B--2---:R2:W1:Y:S04]  /*2150*/  SHFL.IDX PT, R6, R2, 0x7, 0x181f ;  /* 0x00f81f0002067f89 */ /* 0x00446800000e0000 */
[----:B-1--4-:R-:W1:Y:S02]  /*2160*/  SHFL.IDX PT, R3, R3, 0x7, 0x181f ;  /* 0x00f81f0003037f89 */ /* 0x012e6400000e0000 */
.L_x_1557:
[----:B------:R-:W4:Y:S04]  /*2170*/  LDL.64 R154, [R1+0x10] ;  /* 0x00001000019a7983 */ /* 0x000f280000100a00 */
[----:B------:R-:W5:Y:S04]  /*2180*/  LDL R7, [R1+0x3c] ;  /* 0x00003c0001077983 */ /* 0x000f680000100800 */
[----:B--2---:R-:W2:Y:S04]  /*2190*/  LDL R8, [R1+0x48] ;  /* 0x0000480001087983 */ /* 0x004ea80000100800 */
[----:B---3--:R-:W3:Y:S01]  /*21a0*/  LDL R187, [R1+0x8] ;  /* 0x0000080001bb7983 */ /* 0x008ee20000100800 */
[----:B------:R-:W-:-:S04]  /*21b0*/  IADD3 R0, R0, 0x70, RZ ;  /* 0x0000007000007810 */ /* 0x000fc80007ffe0ff */
[----:B------:R-:W-:-:S13]  /*21c0*/  ISETP.GE.AND P2, PT, R0, R11, PT ;  /* 0x0000000b0000720c */ /* 0x000fda0003f46270 */
[CC--:B-1--4-:R-:W-:Y:S02]  /*21d0*/  @!P2 LEA R4, P1, R154.reuse, R3.reuse, 0x1 ;  /* 0x000000039a04a211 */ /* 0x0d2fe400078208ff */
[C---:B-----5:R-:W-:Y:S02]  /*21e0*/  @!P2 LEA R2, P0, R7.reuse, R3, 0x1 ;  /* 0x000000030702a211 */ /* 0x060fe400078008ff */
[-C--:B------:R-:W-:Y:S02]  /*21f0*/  @!P2 LEA.HI.X R5, R154, R6.reuse, R155, 0x1, P1 ;  /* 0x000000069a05a211 */ /* 0x080fe400008f0c9b */
[----:B--2---:R-:W-:-:S03]  /*2200*/  @!P2 LEA.HI.X R3, R7, R6, R8, 0x1, P0 ;  /* 0x000000060703a211 */ /* 0x004fc600000f0c08 */
[----:B------:R-:W-:Y:S01]  /*2210*/  @!PT LDS RZ, [RZ] ;  /* 0x00000000fffff984 */ /* 0x000fe20000000800 */
[----:B------:R-:W-:Y:S01]  /*2220*/  @!PT LDS RZ, [RZ] ;  /* 0x00000000fffff984 */ /* 0x000fe20000000800 */
[----:B------:R-:W-:Y:S01]  /*2230*/  @!PT LDS RZ, [RZ] ;  /* 0x00000000fffff984 */ /* 0x000fe20000000800 */
[----:B------:R1:W-:Y:S04]  /*2240*/  @!P2 LDGSTS.E.BYPASS.LTC128B.128 [R248+0xb900], [R4.64], !P5 ;  /* 0x0b90000004f8afae */ /* 0x0003e8000e901d46 */
[----:B------:R1:W-:Y:S01]  /*2250*/  @!P2 LDGSTS.E.BYPASS.LTC128B.128 [R248+0xf900], [R2.64], !P3 ;  /* 0x0f90000002f8afae */ /* 0x0003e2000d901d46 */
[----:B---3--:R-:W-:-:S03]  /*2260*/  IADD3 R52, R187, -0x1, RZ ;  /* 0xffffffffbb347810 */ /* 0x008fc60007ffe0ff */
[----:B------:R-:W0:Y:S01]  /*2270*/  LDGDEPBAR ;  /* 0x00000000000079af */ /* 0x000e220000000000 */
[----:B------:R-:W-:Y:S03]  /*2280*/  WARPSYNC 0xffffffff ;  /* 0xffffffff00007948 */ /* 0x000fe60003800000 */
[----:B------:R-:W2:Y:S04]  /*2290*/  LDL.64 R156, [R1+0x28] ;  /* 0x00002800019c7983 */ /* 0x000ea80000100a00 */
[----:B------:R-:W3:Y:S04]  /*22a0*/  LDL R153, [R1+0x24] ;  /* 0x0000240001997983 */ /* 0x000ee80000100800 */
[----:B------:R-:W4:Y:S04]  /*22b0*/  LDL.64 R32, [R1+0x30] ;  /* 0x0000300001207983 */ /* 0x000f280000100a00 */
[----:B------:R-:W5:Y:S04]  /*22c0*/  LDL R26, [R1+0x38] ;  /* 0x00003800011a7983 */ /* 0x000f680000100800 */
[----:B------:R-:W1:Y:S01]  /*22d0*/  S2R R8, SR_TID.X ;  /* 0x0000000000087919 */ /* 0x000e620000002100 */
[----:B------:R-:W-:-:S02]  /*22e0*/  SHF.R.S32.HI R24, RZ, 0x1f, R52 ;  /* 0x0000001fff187819 */ /* 0x000fc40000011434 */
[----:B-1----:R-:W-:-:S04]  /*22f0*/  SHF.R.S32.HI R25, RZ, 0x1f, R8 ;  /* 0x0000001fff197819 */ /* 0x002fc80000011408 */
[----:B------:R-:W-:-:S04]  /*2300*/  LEA.HI R25, R25, R8, RZ, 0x3 ;  /* 0x0000000819197211 */ /* 0x000fc800078f18ff */
[----:B------:R-:W-:-:S04]  /*2310*/  SHF.R.S32.HI R25, RZ, 0x3, R25 ;  /* 0x00000003ff197819 */ /* 0x000fc80000011419 */
[----:B------:R-:W-:-:S05]  /*2320*/  IADD3 R0, -R25, c[0x0][0x1d0], RZ ;  /* 0x0000740019007a10 */ /* 0x000fca0007ffe1ff */
[----:B------:R-:W-:Y:S02]  /*2330*/  IMAD R0, R52, -0x40, R0 ;  /* 0xffffffc034007824 */ /* 0x000fe400078e0200 */
[----:B------:R-:W-:-:S03]  /*2340*/  IMAD R2, R24, c[0x0][0x1e0], RZ ;  /* 0x0000780018027a24 */ /* 0x000fc600078e02ff */
[----:B------:R-:W-:Y:S01]  /*2350*/  ISETP.GE.AND P1, PT, R0, 0x1, PT ;  /* 0x000000010000780c */ /* 0x000fe20003f26270 */
[----:B------:R-:W-:Y:S01]  /*2360*/  IMAD.WIDE.U32 R4, R52, c[0x0][0x1e0], RZ ;  /* 0x0000780034047a25 */ /* 0x000fe200078e00ff */
[----:B------:R-:W-:-:S03]  /*2370*/  ISETP.GE.AND P2, PT, R0, 0x11, PT ;  /* 0x000000110000780c */ /* 0x000fc60003f46270 */
[----:B------:R-:W-:-:S04]  /*2380*/  IMAD R3, R52, c[0x0][0x1e4], R2 ;  /* 0x0000790034037a24 */ /* 0x000fc800078e0202 */
[----:B------:R-:W-:-:S04]  /*2390*/  IMAD.IADD R3, R5, 0x1, R3 ;  /* 0x0000000105037824 */ /* 0x000fc800078e0203 */
[----:B------:R-:W-:Y:S01]  /*23a0*/  @P1 ISETP.GE.AND P0, PT, R154, c[0x0][0x1d4], PT ;  /* 0x000075009a001a0c */ /* 0x000fe20003f06270 */
[----:B------:R-:W-:Y:S01]  /*23b0*/  IMAD.MOV.U32 R54, RZ, RZ, c[0x0][0x1e0] ;  /* 0x00007800ff367624 */ /* 0x000fe200078e00ff */
[----:B------:R-:W-:Y:S01]  /*23c0*/  BAR.SYNC.DEFER_BLOCKING 0x0 ;  /* 0x0000000000007b1d */ /* 0x000fe20000010000 */
[----:B------:R-:W-:Y:S01]  /*23d0*/  ISETP.GE.AND P6, PT, R7, c[0x0][0x1d4], PT ;  /* 0x0000750007007a0c */ /* 0x000fe20003fc6270 */
[----:B------:R-:W-:Y:S01]  /*23e0*/  IMAD.MOV.U32 R55, RZ, RZ, c[0x0][0x1e4] ;  /* 0x00007900ff377624 */ /* 0x000fe200078e00ff */
[----:B------:R-:W-:Y:S01]  /*23f0*/  ISETP.GE.AND P5, PT, R0, 0x21, PT ;  /* 0x000000210000780c */ /* 0x000fe20003fa6270 */
[----:B------:R-:W-:-:S04]  /*2400*/  IMAD.WIDE.U32 R10, R54, 0x20, RZ ;  /* 0x00000020360a7825 */ /* 0x000fc800078e00ff */
[----:B------:R-:W-:-:S04]  /*2410*/  IMAD.MOV.U32 R152, RZ, RZ, -0x40 ;  /* 0xffffffc0ff987424 */ /* 0x000fc800078e00ff */
[----:B------:R-:W-:Y:S01]  /*2420*/  IMAD R53, R52, R152, c[0x0][0x1d0] ;  /* 0x0000740034357624 */ /* 0x000fe200078e0298 */
[----:B--2---:R-:W-:-:S04]  /*2430*/  LEA R2, P3, R4, R156, 0x6 ;  /* 0x0000009c04027211 */ /* 0x004fc800078630ff */
[----:B---3--:R-:W-:Y:S02]  /*2440*/  LEA.HI.X R3, R4, R153, R3, 0x6, P3 ;  /* 0x0000009904037211 */ /* 0x008fe400018f3403 */
[----:B------:R-:W-:-:S04]  /*2450*/  @P1 LEA R4, P3, R2, c[0x0][0x1c8], 0x1 ;  /* 0x0000720002041a11 */ /* 0x000fc800078608ff */
[----:B------:R-:W-:Y:S02]  /*2460*/  @P1 LEA.HI.X R5, R2, c[0x0][0x1cc], R3, 0x1, P3 ;  /* 0x0000730002051a11 */ /* 0x000fe400018f0c03 */
[----:B------:R-:W-:-:S03]  /*2470*/  @P2 LEA R6, P3, R54, R2, 0x4 ;  /* 0x0000000236062211 */ /* 0x000fc600078620ff */
[----:B------:R-:W-:Y:S01]  /*2480*/  @!PT LDS RZ, [RZ] ;  /* 0x00000000fffff984 */ /* 0x000fe20000000800 */
[----:B------:R-:W-:Y:S01]  /*2490*/  @!PT LDS RZ, [RZ] ;  /* 0x00000000fffff984 */ /* 0x000fe20000000800 */
[----:B------:R-:W-:Y:S01]  /*24a0*/  @!PT LDS RZ, [RZ] ;  /* 0x00000000fffff984 */ /* 0x000fe20000000800 */
[----:B------:R1:W-:Y:S01]  /*24b0*/  @P1 LDGSTS.E.BYPASS.LTC128B.128 [R248+0x4100], [R4.64], !P0 ;  /* 0x0410000004f81fae */ /* 0x0003e2000c101d46 */
[----:B------:R-:W-:Y:S02]  /*24c0*/  @P2 LEA R8, P0, R6, c[0x0][0x1c8], 0x1 ;  /* 0x0000720006082a11 */ /* 0x000fe400078008ff */
[----:B------:R-:W-:Y:S01]  /*24d0*/  @P2 LEA.HI.X R7, R54, R3, R55, 0x4, P3 ;  /* 0x0000000336072211 */ /* 0x000fe200018f2437 */
[----:B------:R1:W-:Y:S01]  /*24e0*/  @P1 LDGSTS.E.BYPASS.LTC128B.128 [R248+0x6100], [R4.64+0x80], !P6 ;  /* 0x0610008004f81fae */ /* 0x0003e2000f101d46 */
[----:B------:R-:W-:Y:S02]  /*24f0*/  ISETP.GE.AND P3, PT, R0, 0x31, PT ;  /* 0x000000310000780c */ /* 0x000fe40003f66270 */
[----:B------:R-:W-:Y:S02]  /*2500*/  @P2 LEA.HI.X R9, R6, c[0x0][0x1cc], R7, 0x1, P0 ;  /* 0x0000730006092a11 */ /* 0x000fe400000f0c07 */
[----:B------:R-:W-:Y:S02]  /*2510*/  @P2 ISETP.GE.AND P0, PT, R154, c[0x0][0x1d4], PT ;  /* 0x000075009a002a0c */ /* 0x000fe40003f06270 */
[----:B------:R-:W-:-:S11]  /*2520*/  @P5 IADD3 R0, P1, R2, R10, RZ ;  /* 0x0000000a02005210 */ /* 0x000fd60007f3e0ff */
[----:B------:R2:W-:Y:S01]  /*2530*/  @P2 LDGSTS.E.BYPASS.LTC128B.128 [R248+0x4900], [R8.64], !P0 ;  /* 0x0490000008f82fae */ /* 0x0005e2000c101d46 */
[----:B-1----:R-:W-:Y:S01]  /*2540*/  IMAD.SHL.U32 R4, R55, 0x20, RZ ;  /* 0x0000002037047824 */ /* 0x002fe200078e00ff */
[----:B------:R-:W-:Y:S02]  /*2550*/  @P3 ISETP.GE.AND P0, PT, R154, c[0x0][0x1d4], PT ;  /* 0x000075009a003a0c */ /* 0x000fe40003f06270 */
[----:B------:R2:W-:Y:S02]  /*2560*/  @P2 LDGSTS.E.BYPASS.LTC128B.128 [R248+0x6900], [R8.64+0x80], !P6 ;  /* 0x0690008008f82fae */ /* 0x0005e4000f101d46 */
[----:B------:R-:W-:Y:S02]  /*2570*/  @P5 IADD3.X R4, R3, R11, R4, P1, !PT ;  /* 0x0000000b03045210 */ /* 0x000fe40000ffe404 */
[----:B------:R-:W-:Y:S01]  /*2580*/  @P5 LEA R6, P1, R0, c[0x0][0x1c8], 0x1 ;  /* 0x0000720000065a11 */ /* 0x000fe200078208ff */
[----:B------:R-:W-:-:S03]  /*2590*/  @P3 IMAD.WIDE.U32 R2, R54, 0x30, R2 ;  /* 0x0000003036023825 */ /* 0x000fc600078e0002 */
[----:B------:R-:W-:Y:S01]  /*25a0*/  @P5 LEA.HI.X R7, R0, c[0x0][0x1cc], R4, 0x1, P1 ;  /* 0x0000730000075a11 */ /* 0x000fe200008f0c04 */
[----:B------:R-:W-:Y:S01]  /*25b0*/  @P3 IMAD R0, R55, 0x30, RZ ;  /* 0x0000003037003824 */ /* 0x000fe200078e02ff */
[----:B------:R-:W-:Y:S02]  /*25c0*/  @P5 ISETP.GE.AND P1, PT, R154, c[0x0][0x1d4], PT ;  /* 0x000075009a005a0c */ /* 0x000fe40003f26270 */
[----:B------:R-:W-:Y:S01]  /*25d0*/  @P3 LEA R4, P2, R2, c[0x0][0x1c8], 0x1 ;  /* 0x0000720002043a11 */ /* 0x000fe200078408ff */
[----:B------:R-:W-:-:S05]  /*25e0*/  @P3 IMAD.IADD R0, R3, 0x1, R0 ;  /* 0x0000000103003824 */ /* 0x000fca00078e0200 */
[----:B------:R-:W-:-:S05]  /*25f0*/  @P3 LEA.HI.X R5, R2, c[0x0][0x1cc], R0, 0x1, P2 ;  /* 0x0000730002053a11 */ /* 0x000fca00010f0c00 */
[----:B------:R1:W-:Y:S04]  /*2600*/  @P5 LDGSTS.E.BYPASS.LTC128B.128 [R248+0x5100], [R6.64], !P1 ;  /* 0x0510000006f85fae */ /* 0x0003e8000c901d46 */
[----:B------:R1:W-:Y:S04]  /*2610*/  @P5 LDGSTS.E.BYPASS.LTC128B.128 [R248+0x7100], [R6.64+0x80], !P6 ;  /* 0x0710008006f85fae */ /* 0x0003e8000f101d46 */
[----:B------:R1:W-:Y:S04]  /*2620*/  @P3 LDGSTS.E.BYPASS.LTC128B.128 [R248+0x5900], [R4.64], !P0 ;  /* 0x0590000004f83fae */ /* 0x0003e8000c101d46 */
[----:B------:R1:W-:Y:S04]  /*2630*/  @P3 LDGSTS.E.BYPASS.LTC128B.128 [R248+0x7900], [R4.64+0x80], !P6 ;  /* 0x0790008004f83fae */ /* 0x0003e8000f101d46 */
[----:B------:R-:W0:Y:S01]  /*2640*/  LDGDEPBAR ;  /* 0x00000000000079af */ /* 0x000e220000000000 */
[----:B------:R-:W-:-:S04]  /*2650*/  DEPBAR.LE SB0, 0x1 ;  /* 0x000080400000791a */ /* 0x000fc80000000000 */
[----:B------:R-:W-:-:S04]  /*2660*/  DEPBAR.LE SB0, 0x0 ;  /* 0x000080000000791a */ /* 0x000fc80000000000 */
[----:B------:R-:W-:Y:S06]  /*2670*/  BAR.SYNC.DEFER_BLOCKING 0x0 ;  /* 0x0000000000007b1d */ /* 0x000fec0000010000 */
[----:B-1----:R-:W-:Y:S04]  /*2680*/  LDSM.16.M88.4 R4, [R235+0x2000] ;  /* 0x00200000eb04783b */ /* 0x002fe80000000200 */
[----:B------:R-:W1:Y:S04]  /*2690*/  LDSM.16.M88.4 R12, [R228+0x800] ;  /* 0x00080000e40c783b */ /* 0x000e680000000200 */
[----:B--2---:R-:W2:Y:S04]  /*26a0*/  LDSM.16.M88.4 R8, [R235] ;  /* 0x00000000eb08783b */ /* 0x004ea80000000200 */
[----:B------:R-:W3:Y:S04]  /*26b0*/  LDSM.16.M88.4 R16, [R228] ;  /* 0x00000000e410783b */ /* 0x000ee80000000200 */
[----:B------:R-:W3:Y:S04]  /*26c0*/  LDSM.16.M88.4 R20, [R228+0x1000] ;  /* 0x00100000e414783b */ /* 0x000ee80000000200 */
[----:B------:R-:W3:Y:S01]  /*26d0*/  LDSM.16.M88.4 R28, [R228+0x1800] ;  /* 0x00180000e41c783b */ /* 0x000ee20000000200 */
[----:B------:R-:W-:Y:S01]  /*26e0*/  IMAD R0, R24, c[0x0][0x208], RZ ;  /* 0x0000820018007a24 */ /* 0x000fe200078e02ff */
[----:B------:R-:W-:-:S02]  /*26f0*/  ISETP.GE.AND P5, PT, R154, c[0x0][0x1d4], PT ;  /* 0x000075009a007a0c */ /* 0x000fc40003fa6270 */
[----:B------:R-:W-:Y:S01]  /*2700*/  LDSM.16.M88.4 R36, [R239] ;  /* 0x00000000ef24783b */ /* 0x000fe20000000200 */
[C---:B------:R-:W-:Y:S01]  /*2710*/  IMAD R0, R52.reuse, c[0x0][0x20c], R0 ;  /* 0x0000830034007a24 */ /* 0x040fe200078e0200 */
[-C--:B-1----:R-:W-:Y:S08]  /*2720*/  HMMA.16816.F32.BF16 R60, R4, R12.reuse, RZ ;  /* 0x0000000c043c723c */ /* 0x082ff000000418ff */
[----:B--2---:R-:W-:Y:S07]  /*2730*/  HMMA.16816.F32.BF16 R80, R8, R12, RZ ;  /* 0x0000000c0850723c */ /* 0x004fee00000418ff */
[----:B------:R-:W-:-:S04]  /*2740*/  IMAD.WIDE.U32 R12, R52, c[0x0][0x208], RZ ;  /* 0x00008200340c7a25 */ /* 0x000fc800078e00ff */
[----:B------:R-:W-:Y:S01]  /*2750*/  IMAD.IADD R0, R13, 0x1, R0 ;  /* 0x000000010d007824 */ /* 0x000fe200078e0200 */
[C---:B----4-:R-:W-:Y:S01]  /*2760*/  LEA R3, P0, R12.reuse, R32, 0x6 ;  /* 0x000000200c037211 */ /* 0x050fe200078030ff */
[----:B---3--:R-:W-:Y:S01]  /*2770*/  HMMA.16816.F32.BF16 R40, R4, R16, RZ ;  /* 0x000000100428723c */ /* 0x008fe200000418ff */
[----:B------:R-:W-:Y:S02]  /*2780*/  LDSM.16.M88.4 R32, [R247] ;  /* 0x00000000f720783b */ /* 0x000fe40000000200 */
[----:B-----5:R-:W-:Y:S01]  /*2790*/  LEA.HI.X R12, R12, R26, R0, 0x6, P0 ;  /* 0x0000001a0c0c7211 */ /* 0x020fe200000f3400 */
[----:B------:R-:W-:-:S04]  /*27a0*/  IMAD.IADD R0, R53, 0x1, -R25 ;  /* 0x0000000135007824 */ /* 0x000fc800078e0a19 */
[----:B------:R-:W-:Y:S01]  /*27b0*/  HMMA.16816.F32.BF16 R92, R8, R16, RZ ;  /* 0x00000010085c723c */ /* 0x000fe200000418ff */
[----:B------:R-:W-:Y:S06]  /*27c0*/  LDSM.16.M88.4 R24, [R246] ;  /* 0x00000000f618783b */ /* 0x000fec0000000200 */
[----:B------:R-:W-:Y:S02]  /*27d0*/  IMAD.MOV.U32 R17, RZ, RZ, c[0x0][0x208] ;  /* 0x00008200ff117624 */ /* 0x000fe400078e00ff */
[----:B------:R-:W-:Y:S01]  /*27e0*/  IMAD.MOV.U32 R16, RZ, RZ, 0x5 ;  /* 0x00000005ff107424 */ /* 0x000fe200078e00ff */
[----:B------:R-:W-:Y:S01]  /*27f0*/  HMMA.16816.F32.BF16 R44, R4, R20, RZ ;  /* 0x00000014042c723c */ /* 0x000fe200000418ff */
[----:B------:R-:W-:-:S02]  /*2800*/  LEA R2, P0, R3, c[0x0][0x1f8], 0x1 ;  /* 0x00007e0003027a11 */ /* 0x000fc400078008ff */
[C---:B------:R-:W-:Y:S02]  /*2810*/  ISETP.LT.OR P3, PT, R0.reuse, 0x1, P5 ;  /* 0x000000010000780c */ /* 0x040fe40002f61670 */
[C---:B------:R-:W-:Y:S01]  /*2820*/  SHF.L.U64.HI R16, R17.reuse, R16, c[0x0][0x20c] ;  /* 0x0000830011107619 */ /* 0x040fe20000010210 */
[----:B------:R-:W-:Y:S02]  /*2830*/  IMAD.SHL.U32 R17, R17, 0x20, RZ ;  /* 0x0000002011117824 */ /* 0x000fe400078e00ff */
[----:B------:R-:W-:Y:S01]  /*2840*/  HMMA.16816.F32.BF16 R48, R4, R28, RZ ;  /* 0x0000001c0430723c */ /* 0x000fe200000418ff */
[C---:B------:R-:W-:Y:S02]  /*2850*/  ISETP.LT.OR P2, PT, R0.reuse, 0x1, P6 ;  /* 0x000000010000780c */ /* 0x040fe40003741670 */
[----:B------:R-:W-:-:S05]  /*2860*/  ISETP.LT.OR P1, PT, R0, 0x11, P5 ;  /* 0x000000110000780c */ /* 0x000fca0002f21670 */
[----:B------:R-:W-:Y:S01]  /*2870*/  HMMA.16816.F32.BF16 R88, R4, R18, RZ ;  /* 0x000000120458723c */ /* 0x000fe200000418ff */
[----:B------:R-:W-:-:S07]  /*2880*/  LEA.HI.X R3, R3, c[0x0][0x1fc], R12, 0x1, P0 ;  /* 0x00007f0003037a11 */ /* 0x000fce00000f0c0c */
[C---:B------:R-:W-:Y:S08]  /*2890*/  HMMA.16816.F32.BF16 R100, R4.reuse, R14, RZ ;  /* 0x0000000e0464723c */ /* 0x040ff000000418ff */
[C---:B------:R-:W-:Y:S08]  /*28a0*/  HMMA.16816.F32.BF16 R104, R4.reuse, R22, RZ ;  /* 0x000000160468723c */ /* 0x040ff000000418ff */
[----:B------:R-:W-:Y:S01]  /*28b0*/  HMMA.16816.F32.BF16 R96, R4, R30, RZ ;  /* 0x0000001e0460723c */ /* 0x000fe200000418ff */
[----:B------:R-:W1:Y:S07]  /*28c0*/  LDSM.16.M88.4 R4, [R237+0x2000] ;  /* 0x00200000ed04783b */ /* 0x000e6e0000000200 */
[C---:B------:R-:W-:Y:S07]  /*28d0*/  HMMA.16816.F32.BF16 R84, R8.reuse, R14, RZ ;  /* 0x0000000e0854723c */ /* 0x040fee00000418ff */
[----:B------:R-:W-:Y:S01]  /*28e0*/  IADD3 R14, P0, R17, R2, RZ ;  /* 0x00000002110e7210 */ /* 0x000fe20007f1e0ff */
[----:B------:R-:W-:Y:S04]  /*28f0*/  HMMA.16816.F32.BF16 R108, R8, R18, RZ ;  /* 0x00000012086c723c */ /* 0x000fe800000418ff */
[----:B------:R-:W-:Y:S01]  /*2900*/  IMAD.X R15, R16, 0x1, R3, P0 ;  /* 0x00000001100f7824 */ /* 0x000fe200000e0603 */
[----:B------:R-:W-:-:S03]  /*2910*/  IADD3 R12, P0, R14, R17, RZ ;  /* 0x000000110e0c7210 */ /* 0x000fc60007f1e0ff */
[----:B------:R-:W-:Y:S02]  /*2920*/  HMMA.16816.F32.BF16 R76, R8, R20, RZ ;  /* 0x00000014084c723c */ /* 0x000fe400000418ff */
[----:B------:R-:W-:-:S06]  /*2930*/  IMAD.X R13, R15, 0x1, R16, P0 ;  /* 0x000000010f0d7824 */ /* 0x000fcc00000e0610 */
[C---:B------:R-:W-:Y:S01]  /*2940*/  HMMA.16816.F32.BF16 R72, R8.reuse, R22, RZ ;  /* 0x000000160848723c */ /* 0x040fe200000418ff */
[----:B------:R-:W2:Y:S07]  /*2950*/  LDSM.16.M88.4 R20, [R245] ;  /* 0x00000000f514783b */ /* 0x000eae0000000200 */
[C---:B------:R-:W-:Y:S08]  /*2960*/  HMMA.16816.F32.BF16 R68, R8.reuse, R28, RZ ;  /* 0x0000001c0844723c */ /* 0x040ff000000418ff */
[----:B------:R-:W-:Y:S01]  /*2970*/  HMMA.16816.F32.BF16 R64, R8, R30, RZ ;  /* 0x0000001e0840723c */ /* 0x000fe200000418ff */
[----:B------:R-:W3:Y:S04]  /*2980*/  LDSM.16.M88.4 R8, [R237] ;  /* 0x00000000ed08783b */ /* 0x000ee80000000200 */
[----:B------:R-:W-:Y:S01]  /*2990*/  @!PT LDS RZ, [RZ] ;  /* 0x00000000fffff984 */ /* 0x000fe20000000800 */
[----:B------:R-:W-:Y:S01]  /*29a0*/  @!PT LDS RZ, [RZ] ;  /* 0x00000000fffff984 */ /* 0x000fe20000000800 */
[----:B------:R-:W-:Y:S01]  /*29b0*/  @!PT LDS RZ, [RZ] ;  /* 0x00000000fffff984 */ /* 0x000fe20000000800 */
[----:B------:R4:W-:Y:S04]  /*29c0*/  LDGSTS.E.BYPASS.LTC128B.128 [R248+0x100], [R2.64], !P3 ;  /* 0x0010000002f87fae */ /* 0x0009e8000d901d46 */
[----:B------:R4:W-:Y:S04]  /*29d0*/  LDGSTS.E.BYPASS.LTC128B.128 [R248+0x2100], [R2.64+0x80], !P2 ;  /* 0x0210008002f87fae */ /* 0x0009e8000d101d46 */
[----:B------:R5:W-:Y:S01]  /*29e0*/  LDGSTS.E.BYPASS.LTC128B.128 [R248+0x900], [R14.64], !P1 ;  /* 0x009000000ef87fae */ /* 0x000be2000c901d46 */
[----:B------:R-:W-:-:S02]  /*29f0*/  ISETP.LT.OR P3, PT, R0, 0x11, P6 ;  /* 0x000000110000780c */ /* 0x000fc40003761670 */
[----:B-----5:R-:W-:Y:S02]  /*2a00*/  IADD3 R14, P2, P1, R17, 0x80, R2 ;  /* 0x00000080110e7810 */ /* 0x020fe4000795e002 */
[----:B----4-:R-:W-:Y:S02]  /*2a10*/  IADD3 R2, P0, R12, R17, RZ ;  /* 0x000000110c027210 */ /* 0x010fe40007f1e0ff */
[----:B------:R-:W-:Y:S02]  /*2a20*/  IADD3.X R15, R16, RZ, R3, P2, P1 ;  /* 0x000000ff100f7210 */ /* 0x000fe400017e2403 */
[C---:B------:R-:W-:Y:S01]  /*2a30*/  ISETP.LT.OR P1, PT, R0.reuse, 0x21, P5 ;  /* 0x000000210000780c */ /* 0x040fe20002f21670 */
[----:B------:R-:W-:Y:S01]  /*2a40*/  IMAD.X R3, R13, 0x1, R16, P0 ;  /* 0x000000010d037824 */ /* 0x000fe200000e0610 */
[----:B------:R-:W-:-:S03]  /*2a50*/  ISETP.LT.OR P0, PT, R0, 0x21, P6 ;  /* 0x000000210000780c */ /* 0x000fc60003701670 */
[----:B------:R4:W-:Y:S01]  /*2a60*/  LDGSTS.E.BYPASS.LTC128B.128 [R248+0x2900], [R14.64], !P3 ;  /* 0x029000000ef87fae */ /* 0x0009e2000d901d46 */
[C---:B------:R-:W-:Y:S02]  /*2a70*/  ISETP.LT.OR P5, PT, R0.reuse, 0x31, P5 ;  /* 0x000000310000780c */ /* 0x040fe40002fa1670 */
[----:B------:R-:W-:-:S05]  /*2a80*/  ISETP.LT.OR P2, PT, R0, 0x31, P6 ;  /* 0x000000310000780c */ /* 0x000fca0003741670 */
[----:B------:R4:W-:Y:S04]  /*2a90*/  LDGSTS.E.BYPASS.LTC128B.128 [R248+0x1100], [R12.64], !P1 ;  /* 0x011000000cf87fae */ /* 0x0009e8000c901d46 */
[----:B------:R4:W-:Y:S04]  /*2aa0*/  LDGSTS.E.BYPASS.LTC128B.128 [R248+0x3100], [R12.64+0x80], !P0 ;  /* 0x031000800cf87fae */ /* 0x0009e8000c101d46 */
[----:B------:R2:W-:Y:S04]  /*2ab0*/  LDGSTS.E.BYPASS.LTC128B.128 [R248+0x1900], [R2.64], !P5 ;  /* 0x0190000002f87fae */ /* 0x0005e8000e901d46 */
[----:B------:R2:W-:Y:S04]  /*2ac0*/  LDGSTS.E.BYPASS.LTC128B.128 [R248+0x3900], [R2.64+0x80], !P2 ;  /* 0x0390008002f87fae */ /* 0x0005e8000d101d46 */
[----:B------:R-:W-:Y:S04]  /*2ad0*/  LDSM.16.M88.4 R16, [R236+0x2000] ;  /* 0x00200000ec10783b */ /* 0x000fe80000000200 */
[----:B------:R-:W5:Y:S01]  /*2ae0*/  LDSM.16.M88.4 R56, [R234] ;  /* 0x00000000ea38783b */ /* 0x000f620000000200 */
[C---:B-1----:R-:W-:Y:S03]  /*2af0*/  HMMA.16816.F32.BF16 R60, R4.reuse, R32, R60 ;  /* 0x00000020043c723c */ /* 0x042fe6000004183c */
[----:B------:R-:W0:Y:S05]  /*2b00*/  LDGDEPBAR ;  /* 0x00000000000079af */ /* 0x000e2a0000000000 */
[C---:B----4-:R-:W-:Y:S01]  /*2b10*/  HMMA.16816.F32.BF16 R12, R4.reuse, R24, R44 ;  /* 0x00000018040c723c */ /* 0x050fe2000004182c */
[----:B------:R-:W1:Y:S07]  /*2b20*/  LDSM.16.M88.4 R44, [R234+0x1000] ;  /* 0x00100000ea2c783b */ /* 0x000e6e0000000200 */
[C---:B--2---:R-:W-:Y:S01]  /*2b30*/  HMMA.16816.F32.BF16 R124, R4.reuse, R20, R48 ;  /* 0x00000014047c723c */ /* 0x044fe20000041830 */
[----:B------:R-:W2:Y:S07]  /*2b40*/  LDSM.16.M88.4 R48, [R234+0x800] ;  /* 0x00080000ea30783b */ /* 0x000eae0000000200 */
[----:B------:R-:W-:Y:S08]  /*2b50*/  HMMA.16816.F32.BF16 R132, R4, R34, R100 ;  /* 0x000000220484723c */ /* 0x000ff00000041864 */
[C---:B---3--:R-:W-:Y:S08]  /*2b60*/  HMMA.16816.F32.BF16 R136, R8.reuse, R32, R80 ;  /* 0x000000200888723c */ /* 0x048ff00000041850 */
[----:B------:R-:W-:Y:S08]  /*2b70*/  HMMA.16816.F32.BF16 R148, R8, R20, R68 ;  /* 0x000000140894723c */ /* 0x000ff00000041844 */
[-C--:B------:R-:W-:Y:S01]  /*2b80*/  HMMA.16816.F32.BF16 R28, R4, R36.reuse, R40 ;  /* 0x00000024041c723c */ /* 0x080fe20000041828 */
[----:B------:R-:W3:Y:S07]  /*2b90*/  LDSM.16.M88.4 R40, [R234+0x1800] ;  /* 0x00180000ea28783b */ /* 0x000eee0000000200 */
[C---:B------:R-:W-:Y:S08]  /*2ba0*/  HMMA.16816.F32.BF16 R100, R8.reuse, R36, R92 ;  /* 0x000000240864723c */ /* 0x040ff0000004185c */
[C---:B------:R-:W-:Y:S08]  /*2bb0*/  HMMA.16816.F32.BF16 R144, R8.reuse, R24, R76 ;  /* 0x000000180890723c */ /* 0x040ff0000004184c */
[C---:B------:R-:W-:Y:S08]  /*2bc0*/  HMMA.16816.F32.BF16 R68, R8.reuse, R38, R108 ;  /* 0x000000260844723c */ /* 0x040ff0000004186c */
[C---:B------:R-:W-:Y:S08]  /*2bd0*/  HMMA.16816.F32.BF16 R32, R8.reuse, R34, R84 ;  /* 0x000000220820723c */ /* 0x040ff00000041854 */
[C---:B------:R-:W-:Y:S08]  /*2be0*/  HMMA.16816.F32.BF16 R116, R8.reuse, R26, R72 ;  /* 0x0000001a0874723c */ /* 0x040ff00000041848 */
[----:B------:R-:W-:Y:S01]  /*2bf0*/  HMMA.16816.F32.BF16 R112, R8, R22, R64 ;  /* 0x000000160870723c */ /* 0x000fe20000041840 */
[----:B------:R-:W4:Y:S07]  /*2c00*/  LDSM.16.M88.4 R8, [R236] ;  /* 0x00000000ec08783b */ /* 0x000f2e0000000200 */
[C---:B------:R-:W-:Y:S01]  /*2c10*/  HMMA.16816.F32.BF16 R140, R4.reuse, R38, R88 ;  /* 0x00000026048c723c */ /* 0x040fe20000041858 */
[----:B------:R-:W-:Y:S07]  /*2c20*/  LDSM.16.M88.4 R36, [R231+0x1800] ;  /* 0x00180000e724783b */ /* 0x000fee0000000200 */
[C---:B------:R-:W-:Y:S01]  /*2c30*/  HMMA.16816.F32.BF16 R128, R4.reuse, R26, R104 ;  /* 0x0000001a0480723c */ /* 0x040fe20000041868 */
[----:B------:R-:W-:Y:S07]  /*2c40*/  LDSM.16.M88.4 R24, [R231+0x800] ;  /* 0x00080000e718783b */ /* 0x000fee0000000200 */
[----:B------:R-:W-:Y:S01]  /*2c50*/  HMMA.16816.F32.BF16 R120, R4, R22, R96 ;  /* 0x000000160478723c */ /* 0x000fe20000041860 */
[----:B------:R-:W-:Y:S04]  /*2c60*/  LDSM.16.M88.4 R4, [R238+0x2000] ;  /* 0x00200000ee04783b */ /* 0x000fe80000000200 */
[----:B------:R-:W-:Y:S03]  /*2c70*/  LDSM.16.M88.4 R20, [R231+0x1000] ;  /* 0x00100000e714783b */ /* 0x000fe60000000200 */
[C---:B-----5:R-:W-:Y:S01]  /*2c80*/  HMMA.16816.F32.BF16 R108, R16.reuse, R56, R28 ;  /* 0x00000038106c723c */ /* 0x060fe2000004181c */
[----:B------:R-:W5:Y:S07]  /*2c90*/  LDSM.16.M88.4 R28, [R231] ;  /* 0x00000000e71c783b */ /* 0x000f6e0000000200 */
[C---:B-1----:R-:W-:Y:S01]  /*2ca0*/  HMMA.16816.F32.BF16 R88, R16.reuse, R44, R12 ;  /* 0x0000002c1058723c */ /* 0x042fe2000004180c */
[----:B------:R-:W1:Y:S07]  /*2cb0*/  LDSM.16.M88.4 R12, [R238] ;  /* 0x00000000ee0c783b */ /* 0x000e6e0000000200 */
[C---:B--2---:R-:W-:Y:S08]  /*2cc0*/  HMMA.16816.F32.BF16 R104, R16.reuse, R48, R60 ;  /* 0x000000301068723c */ /* 0x044ff0000004183c */
[C---:B---3--:R-:W-:Y:S08]  /*2cd0*/  HMMA.16816.F32.BF16 R80, R16.reuse, R40, R124 ;  /* 0x000000281050723c */ /* 0x048ff0000004187c */
        /* <DEDUP_REMOVED lines=8> */
[C---:B------:R-:W-:Y:S08]  /*2d60*/  HMMA.16816.F32.BF16 R56, R8.reuse, R44, R144 ;  /* 0x0000002c0838723c */ /* 0x040ff00000041890 */
[C---:B------:R-:W-:Y:S01]  /*2d70*/  HMMA.16816.F32.BF16 R32, R8.reuse, R46, R116 ;  /* 0x0000002e0820723c */ /* 0x040fe20000041874 */
[----:B------:R-:W-:Y:S07]  /*2d80*/  LDSM.16.M88.4 R44, [R228+0x2000] ;  /* 0x00200000e42c783b */ /* 0x000fee0000000200 */
[C---:B------:R-:W-:Y:S08]  /*2d90*/  HMMA.16816.F32.BF16 R48, R8.reuse, R40, R148 ;  /* 0x000000280830723c */ /* 0x040ff00000041894 */
[----:B------:R-:W-:Y:S01]  /*2da0*/  HMMA.16816.F32.BF16 R16, R8, R42, R112 ;  /* 0x0000002a0810723c */ /* 0x000fe20000041870 */
[----:B------:R-:W2:Y:S04]  /*2db0*/  LDSM.16.M88.4 R8, [R235+0x6000] ;  /* 0x00600000eb08783b */ /* 0x000ea80000000200 */
[----:B------:R-:W3:Y:S03]  /*2dc0*/  LDSM.16.M88.4 R40, [R228+0x2800] ;  /* 0x00280000e428783b */ /* 0x000ee60000000200 */
[C---:B-----5:R-:W-:Y:S08]  /*2dd0*/  HMMA.16816.F32.BF16 R68, R4.reuse, R28, R108 ;  /* 0x0000001c0444723c */ /* 0x060ff0000004186c */
[C---:B------:R-:W-:Y:S08]  /*2de0*/  HMMA.16816.F32.BF16 R124, R4.reuse, R24, R104 ;  /* 0x00000018047c723c */ /* 0x040ff00000041868 */
[C---:B------:R-:W-:Y:S08]  /*2df0*/  HMMA.16816.F32.BF16 R120, R4.reuse, R26, R92 ;  /* 0x0000001a0478723c */ /* 0x040ff0000004185c */
[----:B------:R-:W-:Y:S08]  /*2e00*/  HMMA.16816.F32.BF16 R136, R4, R36, R80 ;  /* 0x000000240488723c */ /* 0x000ff00000041850 */
[C---:B-1----:R-:W-:Y:S08]  /*2e10*/  HMMA.16816.F32.BF16 R132, R12.reuse, R28, R100 ;  /* 0x0000001c0c84723c */ /* 0x042ff00000041864 */
[C---:B------:R-:W-:Y:S08]  /*2e20*/  HMMA.16816.F32.BF16 R128, R12.reuse, R30, R76 ;  /* 0x0000001e0c80723c */ /* 0x040ff0000004184c */
[C---:B------:R-:W-:Y:S08]  /*2e30*/  HMMA.16816.F32.BF16 R116, R12.reuse, R24, R64 ;  /* 0x000000180c74723c */ /* 0x040ff00000041840 */
[C---:B------:R-:W-:Y:S01]  /*2e40*/  HMMA.16816.F32.BF16 R112, R12.reuse, R26, R60 ;  /* 0x0000001a0c70723c */ /* 0x040fe2000004183c */
[----:B------:R-:W-:Y:S04]  /*2e50*/  LDSM.16.M88.4 R24, [R243] ;  /* 0x00000000f318783b */ /* 0x000fe80000000200 */
[----:B------:R-:W-:Y:S03]  /*2e60*/  LDSM.16.M88.4 R60, [R241] ;  /* 0x00000000f13c783b */ /* 0x000fe60000000200 */
[C---:B------:R-:W-:Y:S08]  /*2e70*/  HMMA.16816.F32.BF16 R108, R12.reuse, R20, R56 ;  /* 0x000000140c6c723c */ /* 0x040ff00000041838 */
[C---:B------:R-:W-:Y:S01]  /*2e80*/  HMMA.16816.F32.BF16 R104, R12.reuse, R22, R32 ;  /* 0x000000160c68723c */ /* 0x040fe20000041820 */
[----:B------:R-:W-:Y:S07]  /*2e90*/  LDSM.16.M88.4 R32, [R228+0x3000] ;  /* 0x00300000e420783b */ /* 0x000fee0000000200 */
[C---:B------:R-:W-:Y:S01]  /*2ea0*/  HMMA.16816.F32.BF16 R92, R12.reuse, R36, R48 ;  /* 0x000000240c5c723c */ /* 0x040fe20000041830 */
[----:B------:R-:W-:Y:S07]  /*2eb0*/  LDSM.16.M88.4 R48, [R242] ;  /* 0x00000000f230783b */ /* 0x000fee0000000200 */
[----:B------:R-:W-:Y:S01]  /*2ec0*/  HMMA.16816.F32.BF16 R80, R12, R38, R16 ;  /* 0x000000260c50723c */ /* 0x000fe20000041810 */
[----:B------:R-:W1:Y:S04]  /*2ed0*/  LDSM.16.M88.4 R12, [R235+0x4000] ;  /* 0x00400000eb0c783b */ /* 0x000e680000000200 */
[----:B------:R-:W4:Y:S03]  /*2ee0*/  LDSM.16.M88.4 R16, [R228+0x3800] ;  /* 0x00380000e410783b */ /* 0x000f260000000200 */
[C---:B------:R-:W-:Y:S01]  /*2ef0*/  HMMA.16816.F32.BF16 R96, R4.reuse, R30, R96 ;  /* 0x0000001e0460723c */ /* 0x040fe20000041860 */
[----:B------:R-:W-:Y:S07]  /*2f00*/  LDSM.16.M88.4 R28, [R244] ;  /* 0x00000000f41c783b */ /* 0x000fee0000000200 */
[C---:B------:R-:W-:Y:S08]  /*2f10*/  HMMA.16816.F32.BF16 R140, R4.reuse, R22, R84 ;  /* 0x00000016048c723c */ /* 0x040ff00000041854 */
[C---:B------:R-:W-:Y:S01]  /*2f20*/  HMMA.16816.F32.BF16 R88, R4.reuse, R20, R88 ;  /* 0x000000140458723c */ /* 0x040fe20000041858 */
[----:B------:R-:W-:Y:S07]  /*2f30*/  LDSM.16.M88.4 R20, [R237+0x4000] ;  /* 0x00400000ed14783b */ /* 0x000fee0000000200 */
[----:B------:R-:W-:Y:S01]  /*2f40*/  HMMA.16816.F32.BF16 R84, R4, R38, R72 ;  /* 0x000000260454723c */ /* 0x000fe20000041848 */
[----:B------:R-:W5:Y:S07]  /*2f50*/  LDSM.16.M88.4 R4, [R237+0x6000] ;  /* 0x00600000ed04783b */ /* 0x000f6e0000000200 */
[C---:B--2---:R-:W-:Y:S08]  /*2f60*/  HMMA.16816.F32.BF16 R72, R8.reuse, R44, R68 ;  /* 0x0000002c0848723c */ /* 0x044ff00000041844 */
[C---:B------:R-:W-:Y:S08]  /*2f70*/  HMMA.16816.F32.BF16 R68, R8.reuse, R46, R96 ;  /* 0x0000002e0844723c */ /* 0x040ff00000041860 */
[C---:B---3--:R-:W-:Y:S08]  /*2f80*/  HMMA.16816.F32.BF16 R64, R8.reuse, R40, R124 ;  /* 0x000000280840723c */ /* 0x048ff0000004187c */
[----:B------:R-:W-:Y:S08]  /*2f90*/  HMMA.16816.F32.BF16 R56, R8, R42, R120 ;  /* 0x0000002a0838723c */ /* 0x000ff00000041878 */
[C---:B-1----:R-:W-:Y:S08]  /*2fa0*/  HMMA.16816.F32.BF16 R76, R12.reuse, R44, R132 ;  /* 0x0000002c0c4c723c */ /* 0x042ff00000041884 */
[C---:B------:R-:W-:Y:S08]  /*2fb0*/  HMMA.16816.F32.BF16 R36, R12.reuse, R40, R116 ;  /* 0x000000280c24723c */ /* 0x040ff00000041874 */
[C---:B------:R-:W-:Y:S08]  /*2fc0*/  HMMA.16816.F32.BF16 R44, R12.reuse, R46, R128 ;  /* 0x0000002e0c2c723c */ /* 0x040ff00000041880 */
[----:B------:R-:W-:Y:S08]  /*2fd0*/  HMMA.16816.F32.BF16 R40, R12, R42, R112 ;  /* 0x0000002a0c28723c */ /* 0x000ff00000041870 */
[C---:B------:R-:W-:Y:S08]  /*2fe0*/  HMMA.16816.F32.BF16 R88, R8.reuse, R32, R88 ;  /* 0x000000200858723c */ /* 0x040ff00000041858 */
[C---:B------:R-:W-:Y:S08]  /*2ff0*/  HMMA.16816.F32.BF16 R100, R8.reuse, R34, R140 ;  /* 0x000000220864723c */ /* 0x040ff0000004188c */
[C---:B----4-:R-:W-:Y:S08]  /*3000*/  HMMA.16816.F32.BF16 R96, R8.reuse, R16, R136 ;  /* 0x000000100860723c */ /* 0x050ff00000041888 */
[----:B------:R-:W-:Y:S08]  /*3010*/  HMMA.16816.F32.BF16 R84, R8, R18, R84 ;  /* 0x000000120854723c */ /* 0x000ff00000041854 */
[C---:B------:R-:W-:Y:S08]  /*3020*/  HMMA.16816.F32.BF16 R8, R12.reuse, R32, R108 ;  /* 0x000000200c08723c */ /* 0x040ff0000004186c */
[C---:B------:R-:W-:Y:S08]  /*3030*/  HMMA.16816.F32.BF16 R32, R12.reuse, R34, R104 ;  /* 0x000000220c20723c */ /* 0x040ff00000041868 */
[C---:B------:R-:W-:Y:S08]  /*3040*/  HMMA.16816.F32.BF16 R92, R12.reuse, R16, R92 ;  /* 0x000000100c5c723c */ /* 0x040ff0000004185c */
[----:B------:R-:W-:Y:S01]  /*3050*/  HMMA.16816.F32.BF16 R80, R12, R18, R80 ;  /* 0x000000120c50723c */ /* 0x000fe20000041850 */
[----:B------:R-:W-:Y:S04]  /*3060*/  LDSM.16.M88.4 R16, [R236+0x6000] ;  /* 0x00600000ec10783b */ /* 0x000fe80000000200 */
[----:B------:R-:W-:Y:S03]  /*3070*/  LDSM.16.M88.4 R12, [R236+0x4000] ;  /* 0x00400000ec0c783b */ /* 0x000fe60000000200 */
[----:B-----5:R-:W-:Y:S01]  /*3080*/  HMMA.16816.F32.BF16 R140, R4, R26, R56 ;  /* 0x0000001a048c723c */ /* 0x020fe20000041838 */
[----:B------:R-:W1:Y:S07]  /*3090*/  LDSM.16.M88.4 R56, [R234+0x2000] ;  /* 0x00200000ea38783b */ /* 0x000e6e0000000200 */
[C---:B------:R-:W-:Y:S01]  /*30a0*/  HMMA.16816.F32.BF16 R120, R20.reuse, R30, R44 ;  /* 0x0000001e1478723c */ /* 0x040fe2000004182c */
[----:B------:R-:W2:Y:S07]  /*30b0*/  LDSM.16.M88.4 R44, [R234+0x2800] ;  /* 0x00280000ea2c783b */ /* 0x000eae0000000200 */
[C---:B------:R-:W-:Y:S01]  /*30c0*/  HMMA.16816.F32.BF16 R116, R20.reuse, R24, R36 ;  /* 0x000000181474723c */ /* 0x040fe20000041824 */
[----:B------:R-:W-:Y:S07]  /*30d0*/  LDSM.16.M88.4 R36, [R234+0x3800] ;  /* 0x00380000ea24783b */ /* 0x000fee0000000200 */
[----:B------:R-:W-:Y:S01]  /*30e0*/  HMMA.16816.F32.BF16 R112, R20, R26, R40 ;  /* 0x0000001a1470723c */ /* 0x000fe20000041828 */
[----:B------:R-:W3:Y:S07]  /*30f0*/  LDSM.16.M88.4 R40, [R234+0x3000] ;  /* 0x00300000ea28783b */ /* 0x000eee0000000200 */
[C---:B------:R-:W-:Y:S08]  /*3100*/  HMMA.16816.F32.BF16 R72, R4.reuse, R28, R72 ;  /* 0x0000001c0448723c */ /* 0x040ff00000041848 */
[C---:B------:R-:W-:Y:S01]  /*3110*/  HMMA.16816.F32.BF16 R144, R4.reuse, R24, R64 ;  /* 0x000000180490723c */ /* 0x040fe20000041840 */
[----:B------:R-:W-:Y:S07]  /*3120*/  LDSM.16.M88.4 R24, [R231+0x3000] ;  /* 0x00300000e718783b */ /* 0x000fee0000000200 */
[C---:B------:R-:W-:Y:S08]  /*3130*/  HMMA.16816.F32.BF16 R148, R4.reuse, R30, R68 ;  /* 0x0000001e0494723c */ /* 0x040ff00000041844 */
        /* <DEDUP_REMOVED lines=8> */
[----:B------:R-:W-:Y:S07]  /*31c0*/  LDSM.16.M88.4 R8, [R238+0x4000] ;  /* 0x00400000ee08783b */ /* 0x000fee0000000200 */
[C---:B------:R-:W-:Y:S01]  /*31d0*/  HMMA.16816.F32.BF16 R104, R20.reuse, R50, R32 ;  /* 0x000000321468723c */ /* 0x040fe20000041820 */
[----:B------:R-:W-:Y:S07]  /*31e0*/  LDSM.16.M88.4 R32, [R231+0x2000] ;  /* 0x00200000e720783b */ /* 0x000fee0000000200 */
[C---:B------:R-:W-:Y:S08]  /*31f0*/  HMMA.16816.F32.BF16 R100, R20.reuse, R60, R92 ;  /* 0x0000003c1464723c */ /* 0x040ff0000004185c */
[----:B------:R-:W-:Y:S01]  /*3200*/  HMMA.16816.F32.BF16 R68, R20, R62, R80 ;  /* 0x0000003e1444723c */ /* 0x000fe20000041850 */
[----:B------:R-:W4:Y:S01]  /*3210*/  LDSM.16.M88.4 R20, [R231+0x3800] ;  /* 0x00380000e714783b */ /* 0x000f220000000200 */
[----:B------:R-:W-:Y:S01]  /*3220*/  ISETP.GE.AND P0, PT, R187, 0x2, PT ;  /* 0x00000002bb00780c */ /* 0x000fe20003f06270 */
[----:B------:R-:W-:-:S05]  /*3230*/  DEPBAR.LE SB0, 0x0 ;  /* 0x000080000000791a */ /* 0x000fca0000000000 */
[C---:B-1----:R-:W-:Y:S08]  /*3240*/  HMMA.16816.F32.BF16 R96, R16.reuse, R56, R72 ;  /* 0x000000381060723c */ /* 0x042ff00000041848 */
[C---:B------:R-:W-:Y:S08]  /*3250*/  HMMA.16816.F32.BF16 R92, R16.reuse, R58, R148 ;  /* 0x0000003a105c723c */ /* 0x040ff00000041894 */
[C---:B--2---:R-:W-:Y:S08]  /*3260*/  HMMA.16816.F32.BF16 R88, R16.reuse, R44, R144 ;  /* 0x0000002c1058723c */ /* 0x044ff00000041890 */
[C---:B------:R-:W-:Y:S08]  /*3270*/  HMMA.16816.F32.BF16 R84, R16.reuse, R46, R140 ;  /* 0x0000002e1054723c */ /* 0x040ff0000004188c */
[C---:B---3--:R-:W-:Y:S08]  /*3280*/  HMMA.16816.F32.BF16 R80, R16.reuse, R40, R136 ;  /* 0x000000281050723c */ /* 0x048ff00000041888 */
        /* <DEDUP_REMOVED lines=11> */
[----:B------:R-:W-:Y:S07]  /*3340*/  BSSY B0, `(.L_x_1486) ;  /* 0x0000034000007945 */ /* 0x000fee0003800000 */
[----:B----4-:R-:W-:Y:S08]  /*3350*/  HMMA.16816.F32.BF16 R68, R4, R22, R64 ;  /* 0x000000160444723c */ /* 0x010ff00000041840 */
[----:B------:R-:W-:Y:S08]  /*3360*/  HMMA.16816.F32.BF16 R64, R8, R28, R48 ;  /* 0x0000001c0840723c */ /* 0x000ff00000041830 */
[C---:B------:R-:W-:Y:S08]  /*3370*/  HMMA.16816.F32.BF16 R96, R4.reuse, R32, R96 ;  /* 0x000000200460723c */ /* 0x040ff00000041860 */
[----:B------:R-:W-:Y:S08]  /*3380*/  HMMA.16816.F32.BF16 R92, R4, R34, R92 ;  /* 0x00000022045c723c */ /* 0x000ff0000004185c */
[C---:B------:R-:W-:Y:S08]  /*3390*/  HMMA.16816.F32.BF16 R60, R8.reuse, R32, R60 ;  /* 0x00000020083c723c */ /* 0x040ff0000004183c */
[C---:B------:R-:W-:Y:S08]  /*33a0*/  HMMA.16816.F32.BF16 R56, R8.reuse, R34, R56 ;  /* 0x000000220838723c */ /* 0x040ff00000041838 */
[----:B------:R-:W-:Y:S08]  /*33b0*/  HMMA.16816.F32.BF16 R48, R8, R30, R44 ;  /* 0x0000001e0830723c */ /* 0x000ff0000004182c */
        /* <DEDUP_REMOVED lines=44> */
.L_x_1487:
[----:B------:R-:W-:Y:S05]  /*3680*/  BSYNC B0 ;  /* 0x0000000000007941 */ /* 0x000fea0003800000 */
.L_x_1486:
[----:B------:R-:W2:Y:S04]  /*3690*/  LDL R0, [R1+0x58] ;  /* 0x0000580001007983 */ /* 0x000ea80000100800 */
[----:B------:R-:W2:Y:S04]  /*36a0*/  LDL R204, [R1+0x44] ;  /* 0x0000440001cc7983 */ /* 0x000ea80000100800 */
[----:B-1----:R-:W3:Y:S04]  /*36b0*/  LDL R4, [R1+0x54] ;  /* 0x0000540001047983 */ /* 0x002ee80000100800 */
[----:B------:R-:W-:Y:S04]  /*36c0*/  LDSM.16.MT88.4 R100, [R233+0x2000] ;  /* 0x00200000e964783b */ /* 0x000fe80000004200 */
[----:B------:R-:W-:Y:S04]  /*36d0*/  LDSM.16.MT88.4 R116, [R232+0x2000] ;  /* 0x00200000e874783b */ /* 0x000fe80000004200 */
[----:B------:R-:W0:Y:S01]  /*36e0*/  LDGDEPBAR ;  /* 0x00000000000079af */ /* 0x000e220000000000 */
[----:B--2---:R-:W-:-:S04]  /*36f0*/  IMAD.IADD R0, R0, 0x1, R204 ;  /* 0x0000000100007824 */ /* 0x004fc800078e02cc */
[----:B------:R-:W-:-:S05]  /*3700*/  @P4 IMAD.HI.U32 R2, R0, c[0x0][0x2c8], RZ ;  /* 0x0000b20000024a27 */ /* 0x000fca00078e00ff */
[----:B------:R-:W-:-:S05]  /*3710*/  @P4 SHF.R.U32.HI R0, RZ, c[0x0][0x2cc], R2 ;  /* 0x0000b300ff004a19 */ /* 0x000fca0000011602 */
[----:B------:R-:W1:Y:S04]  /*3720*/  SHFL.IDX PT, R2, R0, RZ, 0x1c1f ;  /* 0x001c1fff00027589 */ /* 0x000e6800000e0000 */
[----:B------:R-:W2:Y:S04]  /*3730*/  SHFL.IDX PT, R3, R0, 0x1, 0x1c1f ;  /* 0x003c1f0000037f89 */ /* 0x000ea800000e0000 */
[----:B------:R-:W4:Y:S04]  /*3740*/  SHFL.IDX PT, R6, R0, 0x2, 0x1c1f ;  /* 0x005c1f0000067f89 */ /* 0x000f2800000e0000 */
[----:B------:R1:W2:Y:S02]  /*3750*/  SHFL.IDX PT, R5, R0, 0x3, 0x1c1f ;  /* 0x007c1f0000057f89 */ /* 0x0002a400000e0000 */
[----:B-1----:R-:W-:-:S05]  /*3760*/  IMAD R0, R52, R152, 0x1 ;  /* 0x0000000134007424 */ /* 0x002fca00078e0298 */
[----:B---3--:R-:W-:-:S04]  /*3770*/  IADD3 R0, -R4, c[0x0][0x1d0], R0 ;  /* 0x0000740004007a10 */ /* 0x008fc80007ffe100 */
[----:B------:R-:W-:Y:S01]  /*3780*/  IADD3 R0, R0, -c[0x0][0x168], RZ ;  /* 0x80005a0000007a10 */ /* 0x000fe20007ffe0ff */
[----:B------:R-:W-:-:S04]  /*3790*/  IMAD.IADD R4, R53, 0x1, -R4 ;  /* 0x0000000135047824 */ /* 0x000fc800078e0a04 */
[----:B------:R-:W-:-:S05]  /*37a0*/  IMAD.IADD R2, R0, 0x1, R2 ;  /* 0x0000000100027824 */ /* 0x000fca00078e0202 */
[----:B------:R-:W-:Y:S01]  /*37b0*/  IMNMX R2, R4, R2, PT ;  /* 0x0000000204027217 */ /* 0x000fe20003800200 */
[C---:B--2---:R-:W-:Y:S02]  /*37c0*/  IMAD.IADD R3, R0.reuse, 0x1, R3 ;  /* 0x0000000100037824 */ /* 0x044fe400078e0203 */
[----:B----4-:R-:W-:Y:S01]  /*37d0*/  IMAD.IADD R6, R0, 0x1, R6 ;  /* 0x0000000100067824 */ /* 0x010fe200078e0206 */
[C---:B------:R-:W-:Y:S02]  /*37e0*/  ISETP.GT.AND P2, PT, R2.reuse, RZ, PT ;  /* 0x000000ff0200720c */ /* 0x040fe40003f44270 */
[----:B------:R-:W-:Y:S01]  /*37f0*/  ISETP.GT.AND P0, PT, R2, 0x1, PT ;  /* 0x000000010200780c */ /* 0x000fe20003f04270 */
[----:B------:R-:W-:Y:S01]  /*3800*/  IMAD.IADD R5, R0, 0x1, R5 ;  /* 0x0000000100057824 */ /* 0x000fe200078e0205 */
[----:B------:R-:W-:Y:S02]  /*3810*/  ISETP.GT.AND P1, PT, R2, 0x8, PT ;  /* 0x000000080200780c */ /* 0x000fe40003f24270 */
[----:B------:R-:W-:-:S02]  /*3820*/  FSEL R7, R60, -INF , P2 ;  /* 0xff8000003c077808 */ /* 0x000fc40001000000 */
[----:B------:R-:W-:Y:S02]  /*3830*/  FSEL R8, R61, -INF , P0 ;  /* 0xff8000003d087808 */ /* 0x000fe40000000000 */
[C---:B------:R-:W-:Y:S02]  /*3840*/  IMNMX R0, R4.reuse, R3, PT ;  /* 0x0000000304007217 */ /* 0x040fe40003800200 */
[C---:B------:R-:W-:Y:S02]  /*3850*/  IMNMX R3, R4.reuse, R6, PT ;  /* 0x0000000604037217 */ /* 0x040fe40003800200 */
[----:B------:R-:W-:Y:S02]  /*3860*/  IMNMX R4, R4, R5, PT ;  /* 0x0000000504047217 */ /* 0x000fe40003800200 */
[----:B------:R-:W-:Y:S02]  /*3870*/  ISETP.GT.AND P3, PT, R2, 0x9, PT ;  /* 0x000000090200780c */ /* 0x000fe40003f64270 */
[----:B------:R-:W-:-:S02]  /*3880*/  FSEL R9, R56, -INF , P1 ;  /* 0xff80000038097808 */ /* 0x000fc40000800000 */
[----:B------:R-:W-:Y:S02]  /*3890*/  FMNMX.FTZ R5, R7, R8, !PT ;  /* 0x0000000807057209 */ /* 0x000fe40007810000 */
[----:B------:R-:W-:Y:S02]  /*38a0*/  ISETP.GT.AND P1, PT, R0, 0x1, PT ;  /* 0x000000010000780c */ /* 0x000fe40003f24270 */
[----:B------:R-:W-:Y:S02]  /*38b0*/  ISETP.GT.AND P0, PT, R2, 0x10, PT ;  /* 0x000000100200780c */ /* 0x000fe40003f04270 */
[----:B------:R-:W-:Y:S02]  /*38c0*/  FSEL R10, R57, -INF , P3 ;  /* 0xff800000390a7808 */ /* 0x000fe40001800000 */
        /* <DEDUP_REMOVED lines=10> */
[----:B------:R-:W-:Y:S02]  /*3970*/  FMNMX.FTZ R5, R12, R5, !PT ;  /* 0x000000050c057209 */ /* 0x000fe40007810000 */
[C---:B------:R-:W-:Y:S02]  /*3980*/  ISETP.GT.AND P2, PT, R0.reuse, RZ, PT ;  /* 0x000000ff0000720c */ /* 0x040fe40003f44270 */
[----:B------:R-:W-:Y:S02]  /*3990*/  ISETP.GT.AND P0, PT, R0, 0x9, PT ;  /* 0x000000090000780c */ /* 0x000fe40003f04270 */
[----:B------:R-:W-:-:S02]  /*39a0*/  ISETP.GT.AND P1, PT, R2, 0x20, PT ;  /* 0x000000200200780c */ /* 0x000fc40003f24270 */
[----:B------:R-:W-:Y:S02]  /*39b0*/  FSEL R14, R49, -INF , P3 ;  /* 0xff800000310e7808 */ /* 0x000fe40001800000 */
[----:B------:R-:W-:Y:S02]  /*39c0*/  FMNMX.FTZ R5, R13, R5, !PT ;  /* 0x000000050d057209 */ /* 0x000fe40007810000 */
[----:B------:R-:W-:Y:S02]  /*39d0*/  FSEL R25, R62, -INF , P2 ;  /* 0xff8000003e197808 */ /* 0x000fe40001000000 */
[----:B------:R-:W-:Y:S02]  /*39e0*/  ISETP.GT.AND P2, PT, R0, 0x8, PT ;  /* 0x000000080000780c */ /* 0x000fe40003f44270 */
[----:B------:R-:W-:Y:S02]  /*39f0*/  FSEL R27, R59, -INF , P0 ;  /* 0xff8000003b1b7808 */ /* 0x000fe40000000000 */
[----:B------:R-:W-:-:S02]  /*3a00*/  ISETP.GT.AND P0, PT, R2, 0x21, PT ;  /* 0x000000210200780c */ /* 0x000fc40003f04270 */
[----:B------:R-:W-:Y:S02]  /*3a10*/  FSEL R167, R36, -INF , P1 ;  /* 0xff80000024a77808 */ /* 0x000fe40000800000 */
[----:B------:R-:W-:Y:S02]  /*3a20*/  FMNMX.FTZ R5, R14, R5, !PT ;  /* 0x000000050e057209 */ /* 0x000fe40007810000 */
[----:B------:R-:W-:Y:S02]  /*3a30*/  FSEL R28, R58, -INF , P2 ;  /* 0xff8000003a1c7808 */ /* 0x000fe40001000000 */
[----:B------:R-:W-:Y:S02]  /*3a40*/  ISETP.GT.AND P2, PT, R2, 0x28, PT ;  /* 0x000000280200780c */ /* 0x000fe40003f44270 */
[----:B------:R-:W-:Y:S02]  /*3a50*/  FSEL R166, R37, -INF , P0 ;  /* 0xff80000025a67808 */ /* 0x000fe40000000000 */
[----:B------:R-:W-:-:S02]  /*3a60*/  FMNMX.FTZ R5, R167, R5, !PT ;  /* 0x00000005a7057209 */ /* 0x000fc40007810000 */
[----:B------:R-:W-:Y:S02]  /*3a70*/  ISETP.GT.AND P1, PT, R2, 0x29, PT ;  /* 0x000000290200780c */ /* 0x000fe40003f24270 */
[----:B------:R-:W-:Y:S02]  /*3a80*/  FSEL R165, R44, -INF , P2 ;  /* 0xff8000002ca57808 */ /* 0x000fe40001000000 */
[----:B------:R-:W-:Y:S02]  /*3a90*/  FMNMX.FTZ R5, R166, R5, !PT ;  /* 0x00000005a6057209 */ /* 0x000fe40007810000 */
[----:B------:R-:W-:Y:S02]  /*3aa0*/  ISETP.GT.AND P0, PT, R2, 0x30, PT ;  /* 0x000000300200780c */ /* 0x000fe40003f04270 */
[----:B------:R-:W-:Y:S02]  /*3ab0*/  FSEL R164, R45, -INF , P1 ;  /* 0xff8000002da47808 */ /* 0x000fe40000800000 */
[----:B------:R-:W-:-:S02]  /*3ac0*/  FMNMX.FTZ R5, R165, R5, !PT ;  /* 0x00000005a5057209 */ /* 0x000fc40007810000 */
[C---:B------:R-:W-:Y:S02]  /*3ad0*/  ISETP.GT.AND P5, PT, R2.reuse, 0x31, PT ;  /* 0x000000310200780c */ /* 0x040fe40003fa4270 */
[C---:B------:R-:W-:Y:S02]  /*3ae0*/  ISETP.GT.AND P3, PT, R2.reuse, 0x38, PT ;  /* 0x000000380200780c */ /* 0x040fe40003f64270 */
[----:B------:R-:W-:Y:S02]  /*3af0*/  ISETP.GT.AND P2, PT, R2, 0x39, PT ;  /* 0x000000390200780c */ /* 0x000fe40003f44270 */
[----:B------:R-:W-:Y:S02]  /*3b00*/  FSEL R162, R40, -INF , P0 ;  /* 0xff80000028a27808 */ /* 0x000fe40000000000 */
[----:B------:R-:W-:Y:S02]  /*3b10*/  FMNMX.FTZ R2, R164, R5, !PT ;  /* 0x00000005a4027209 */ /* 0x000fe40007810000 */
[----:B------:R-:W-:-:S02]  /*3b20*/  FSEL R161, R41, -INF , P5 ;  /* 0xff80000029a17808 */ /* 0x000fc40002800000 */
[----:B------:R-:W-:Y:S02]  /*3b30*/  FMNMX.FTZ R2, R162, R2, !PT ;  /* 0x00000002a2027209 */ /* 0x000fe40007810000 */
[----:B------:R-:W-:Y:S02]  /*3b40*/  FSEL R159, R32, -INF , P3 ;  /* 0xff800000209f7808 */ /* 0x000fe40001800000 */
[----:B------:R-:W-:Y:S02]  /*3b50*/  FMNMX.FTZ R2, R161, R2, !PT ;  /* 0x00000002a1027209 */ /* 0x000fe40007810000 */
[----:B------:R-:W-:Y:S02]  /*3b60*/  ISETP.GT.AND P0, PT, R0, 0x11, PT ;  /* 0x000000110000780c */ /* 0x000fe40003f04270 */
[----:B------:R-:W-:Y:S02]  /*3b70*/  FSEL R157, R33, -INF , P2 ;  /* 0xff800000219d7808 */ /* 0x000fe40001000000 */
[----:B------:R-:W-:-:S02]  /*3b80*/  FMNMX.FTZ R2, R159, R2, !PT ;  /* 0x000000029f027209 */ /* 0x000fc40007810000 */
[----:B------:R-:W-:Y:S02]  /*3b90*/  FSEL R23, R67, -INF , P0 ;  /* 0xff80000043177808 */ /* 0x000fe40000000000 */
[C---:B------:R-:W-:Y:S02]  /*3ba0*/  ISETP.GT.AND P1, PT, R0.reuse, 0x10, PT ;  /* 0x000000100000780c */ /* 0x040fe40003f24270 */
[----:B------:R-:W-:Y:S02]  /*3bb0*/  ISETP.GT.AND P0, PT, R0, 0x19, PT ;  /* 0x000000190000780c */ /* 0x000fe40003f04270 */
[----:B------:R-:W-:Y:S02]  /*3bc0*/  FMNMX.FTZ R2, R157, R2, !PT ;  /* 0x000000029d027209 */ /* 0x000fe40007810000 */
[----:B------:R-:W-:Y:S02]  /*3bd0*/  FSEL R19, R66, -INF , P1 ;  /* 0xff80000042137808 */ /* 0x000fe40000800000 */
[----:B------:R-:W-:Y:S01]  /*3be0*/  FSEL R26, R51, -INF , P0 ;  /* 0xff800000331a7808 */ /* 0x000fe20000000000 */
[----:B------:R-:W1:Y:S01]  /*3bf0*/  SHFL.BFLY PT, R6, R2, 0x2, 0x1f ;  /* 0x0c401f0002067f89 */ /* 0x000e6200000e0000 */
[----:B------:R-:W-:-:S02]  /*3c00*/  ISETP.GT.AND P1, PT, R0, 0x18, PT ;  /* 0x000000180000780c */ /* 0x000fc40003f24270 */
[C---:B------:R-:W-:Y:S02]  /*3c10*/  ISETP.GT.AND P3, PT, R0.reuse, 0x20, PT ;  /* 0x000000200000780c */ /* 0x040fe40003f64270 */
[C---:B------:R-:W-:Y:S02]  /*3c20*/  ISETP.GT.AND P2, PT, R0.reuse, 0x21, PT ;  /* 0x000000210000780c */ /* 0x040fe40003f44270 */
[----:B------:R-:W-:Y:S02]  /*3c30*/  ISETP.GT.AND P0, PT, R0, 0x28, PT ;  /* 0x000000280000780c */ /* 0x000fe40003f04270 */
[----:B------:R-:W-:Y:S02]  /*3c40*/  FMNMX.FTZ R5, R25, R29, !PT ;  /* 0x0000001d19057209 */ /* 0x000fe40007810000 */
[----:B------:R-:W-:Y:S02]  /*3c50*/  FSEL R24, R50, -INF , P1 ;  /* 0xff80000032187808 */ /* 0x000fe40000800000 */
[----:B------:R-:W-:-:S02]  /*3c60*/  FSEL R154, R38, -INF , P3 ;  /* 0xff800000269a7808 */ /* 0x000fc40001800000 */
[----:B------:R-:W-:Y:S02]  /*3c70*/  FSEL R152, R39, -INF , P2 ;  /* 0xff80000027987808 */ /* 0x000fe40001000000 */
[----:B------:R-:W-:Y:S01]  /*3c80*/  FSEL R151, R46, -INF , P0 ;  /* 0xff8000002e977808 */ /* 0x000fe20000000000 */
[----:B------:R-:W-:Y:S01]  /*3c90*/  LDSM.16.MT88.4 R36, [R229+0x800] ;  /* 0x00080000e524783b */ /* 0x000fe20000004200 */
[C---:B------:R-:W-:Y:S02]  /*3ca0*/  ISETP.GT.AND P5, PT, R0.reuse, 0x29, PT ;  /* 0x000000290000780c */ /* 0x040fe40003fa4270 */
[C---:B------:R-:W-:Y:S02]  /*3cb0*/  ISETP.GT.AND P3, PT, R0.reuse, 0x30, PT ;  /* 0x000000300000780c */ /* 0x040fe40003f64270 */
[C---:B------:R-:W-:Y:S02]  /*3cc0*/  ISETP.GT.AND P2, PT, R0.reuse, 0x31, PT ;  /* 0x000000310000780c */ /* 0x040fe40003f44270 */
[----:B------:R-:W-:-:S02]  /*3cd0*/  ISETP.GT.AND P1, PT, R0, 0x38, PT ;  /* 0x000000380000780c */ /* 0x000fc40003f24270 */
[----:B------:R-:W-:Y:S02]  /*3ce0*/  ISETP.GT.AND P0, PT, R0, 0x39, PT ;  /* 0x000000390000780c */ /* 0x000fe40003f04270 */
[----:B------:R-:W-:-:S04]  /*3cf0*/  FMNMX.FTZ R0, R28, R5, !PT ;  /* 0x000000051c007209 */ /* 0x000fc80007810000 */
[----:B------:R-:W-:-:S04]  /*3d00*/  FMNMX.FTZ R0, R27, R0, !PT ;  /* 0x000000001b007209 */ /* 0x000fc80007810000 */
[----:B------:R-:W-:-:S04]  /*3d10*/  FMNMX.FTZ R0, R19, R0, !PT ;  /* 0x0000000013007209 */ /* 0x000fc80007810000 */
[----:B------:R-:W-:-:S04]  /*3d20*/  FMNMX.FTZ R0, R23, R0, !PT ;  /* 0x0000000017007209 */ /* 0x000fc80007810000 */
[----:B------:R-:W-:Y:S02]  /*3d30*/  FMNMX.FTZ R5, R24, R0, !PT ;  /* 0x0000000018057209 */ /* 0x000fe40007810000 */
[----:B-1----:R-:W-:Y:S02]  /*3d40*/  FMNMX.FTZ R0, R2, R6, !PT ;  /* 0x0000000602007209 */ /* 0x002fe40007810000 */
[----:B------:R-:W-:-:S04]  /*3d50*/  FMNMX.FTZ R2, R26, R5, !PT ;  /* 0x000000051a027209 */ /* 0x000fc80007810000 */
[----:B------:R-:W-:Y:S01]  /*3d60*/  FMNMX.FTZ R2, R154, R2, !PT ;  /* 0x000000029a027209 */ /* 0x000fe20007810000 */
[----:B------:R-:W1:Y:S03]  /*3d70*/  SHFL.BFLY PT, R5, R0, 0x1, 0x1f ;  /* 0x0c201f0000057f89 */ /* 0x000e6600000e0000 */
[----:B------:R-:W-:Y:S02]  /*3d80*/  FMNMX.FTZ R2, R152, R2, !PT ;  /* 0x0000000298027209 */ /* 0x000fe40007810000 */
[----:B------:R-:W-:Y:S02]  /*3d90*/  FSEL R150, R47, -INF , P5 ;  /* 0xff8000002f967808 */ /* 0x000fe40002800000 */
[----:B------:R-:W-:Y:S01]  /*3da0*/  FMNMX.FTZ R2, R151, R2, !PT ;  /* 0x0000000297027209 */ /* 0x000fe20007810000 */
[----:B------:R-:W-:Y:S01]  /*3db0*/  LDSM.16.MT88.4 R44, [R233] ;  /* 0x00000000e92c783b */ /* 0x000fe20000004200 */
[----:B------:R-:W-:-:S02]  /*3dc0*/  FSEL R149, R42, -INF , P3 ;  /* 0xff8000002a957808 */ /* 0x000fc40001800000 */
[----:B------:R-:W-:Y:S02]  /*3dd0*/  FMNMX.FTZ R2, R150, R2, !PT ;  /* 0x0000000296027209 */ /* 0x000fe40007810000 */
[----:B------:R-:W-:Y:S02]  /*3de0*/  FSEL R148, R43, -INF , P2 ;  /* 0xff8000002b947808 */ /* 0x000fe40001000000 */
[----:B------:R-:W-:Y:S01]  /*3df0*/  FMNMX.FTZ R2, R149, R2, !PT ;  /* 0x0000000295027209 */ /* 0x000fe20007810000 */
[----:B------:R-:W-:Y:S01]  /*3e00*/  LDSM.16.MT88.4 R40, [R229] ;  /* 0x00000000e528783b */ /* 0x000fe20000004200 */
[----:B------:R-:W-:Y:S02]  /*3e10*/  FSEL R146, R35, -INF , P0 ;  /* 0xff80000023927808 */ /* 0x000fe40000000000 */
[----:B------:R-:W-:Y:S02]  /*3e20*/  FSEL R147, R34, -INF , P1 ;  /* 0xff80000022937808 */ /* 0x000fe40000800000 */
[----:B------:R-:W-:-:S02]  /*3e30*/  ISETP.GT.AND P0, PT, R4, 0x1, PT ;  /* 0x000000010400780c */ /* 0x000fc40003f04270 */
[----:B------:R-:W-:Y:S02]  /*3e40*/  FMNMX.FTZ R2, R148, R2, !PT ;  /* 0x0000000294027209 */ /* 0x000fe40007810000 */
[C---:B------:R-:W-:Y:S02]  /*3e50*/  ISETP.GT.AND P3, PT, R3.reuse, RZ, PT ;  /* 0x000000ff0300720c */ /* 0x040fe40003f64270 */
[----:B------:R-:W-:Y:S02]  /*3e60*/  ISETP.GT.AND P2, PT, R3, 0x1, PT ;  /* 0x000000010300780c */ /* 0x000fe40003f44270 */
[----:B------:R-:W-:Y:S02]  /*3e70*/  ISETP.GT.AND P1, PT, R4, RZ, PT ;  /* 0x000000ff0400720c */ /* 0x000fe40003f24270 */
[----:B------:R-:W-:Y:S02]  /*3e80*/  FSEL R34, R99, -INF , P0 ;  /* 0xff80000063227808 */ /* 0x000fe40000000000 */
[----:B------:R-:W-:-:S02]  /*3e90*/  FMNMX.FTZ R2, R147, R2, !PT ;  /* 0x0000000293027209 */ /* 0x000fc40007810000 */
[----:B------:R-:W-:Y:S02]  /*3ea0*/  FSEL R22, R96, -INF , P3 ;  /* 0xff80000060167808 */ /* 0x000fe40001800000 */
[----:B------:R-:W-:Y:S02]  /*3eb0*/  ISETP.GT.AND P0, PT, R4, 0x9, PT ;  /* 0x000000090400780c */ /* 0x000fe40003f04270 */
[----:B------:R-:W-:Y:S02]  /*3ec0*/  FSEL R21, R97, -INF , P2 ;  /* 0xff80000061157808 */ /* 0x000fe40001000000 */
[----:B------:R-:W-:Y:S02]  /*3ed0*/  ISETP.GT.AND P3, PT, R3, 0x8, PT ;  /* 0x000000080300780c */ /* 0x000fe40003f64270 */
[----:B------:R-:W-:Y:S02]  /*3ee0*/  FSEL R32, R98, -INF , P1 ;  /* 0xff80000062207808 */ /* 0x000fe40000800000 */
[----:B-1----:R-:W-:-:S02]  /*3ef0*/  FMNMX.FTZ R185, R0, R5, !PT ;  /* 0x0000000500b97209 */ /* 0x002fc40007810000 */
[----:B------:R-:W-:Y:S02]  /*3f00*/  ISETP.GT.AND P1, PT, R4, 0x8, PT ;  /* 0x000000080400780c */ /* 0x000fe40003f24270 */
[----:B------:R-:W-:Y:S02]  /*3f10*/  FMNMX.FTZ R0, R146, R2, !PT ;  /* 0x0000000292007209 */ /* 0x000fe40007810000 */
[----:B------:R-:W-:Y:S02]  /*3f20*/  FSEL R33, R95, -INF , P0 ;  /* 0xff8000005f217808 */ /* 0x000fe40000000000 */
[----:B------:R-:W-:Y:S02]  /*3f30*/  ISETP.GT.AND P2, PT, R3, 0x9, PT ;  /* 0x000000090300780c */ /* 0x000fe40003f44270 */
[----:B------:R-:W-:Y:S02]  /*3f40*/  FSEL R15, R92, -INF , P3 ;  /* 0xff8000005c0f7808 */ /* 0x000fe40001800000 */
[----:B------:R-:W-:-:S02]  /*3f50*/  ISETP.GT.AND P0, PT, R4, 0x11, PT ;  /* 0x000000110400780c */ /* 0x000fc40003f04270 */
[----:B------:R-:W-:Y:S01]  /*3f60*/  FMNMX.FTZ R2, R22, R21, !PT ;  /* 0x0000001516027209 */ /* 0x000fe20007810000 */
[----:B------:R-:W1:Y:S01]  /*3f70*/  SHFL.BFLY PT, R6, R0, 0x2, 0x1f ;  /* 0x0c401f0000067f89 */ /* 0x000e6200000e0000 */
[----:B------:R-:W-:Y:S02]  /*3f80*/  FSEL R30, R94, -INF , P1 ;  /* 0xff8000005e1e7808 */ /* 0x000fe40000800000 */
[----:B------:R-:W-:Y:S02]  /*3f90*/  ISETP.GT.AND P1, PT, R4, 0x10, PT ;  /* 0x000000100400780c */ /* 0x000fe40003f24270 */
[----:B------:R-:W-:Y:S02]  /*3fa0*/  FSEL R17, R93, -INF , P2 ;  /* 0xff8000005d117808 */ /* 0x000fe40001000000 */
[----:B------:R-:W-:Y:S02]  /*3fb0*/  ISETP.GT.AND P3, PT, R3, 0x10, PT ;  /* 0x000000100300780c */ /* 0x000fe40003f64270 */
[----:B------:R-:W-:-:S02]  /*3fc0*/  FSEL R49, R91, -INF , P0 ;  /* 0xff8000005b317808 */ /* 0x000fc40000000000 */
[----:B------:R-:W-:Y:S02]  /*3fd0*/  FMNMX.FTZ R2, R15, R2, !PT ;  /* 0x000000020f027209 */ /* 0x000fe40007810000 */
[----:B------:R-:W-:Y:S02]  /*3fe0*/  ISETP.GT.AND P0, PT, R4, 0x19, PT ;  /* 0x000000190400780c */ /* 0x000fe40003f04270 */
[----:B------:R-:W-:Y:S02]  /*3ff0*/  FSEL R48, R90, -INF , P1 ;  /* 0xff8000005a307808 */ /* 0x000fe40000800000 */
[----:B------:R-:W-:Y:S02]  /*4000*/  ISETP.GT.AND P2, PT, R3, 0x11, PT ;  /* 0x000000110300780c */ /* 0x000fe40003f44270 */
[----:B------:R-:W-:Y:S02]  /*4010*/  FSEL R16, R88, -INF , P3 ;  /* 0xff80000058107808 */ /* 0x000fe40001800000 */
[----:B------:R-:W-:-:S02]  /*4020*/  ISETP.GT.AND P1, PT, R4, 0x18, PT ;  /* 0x000000180400780c */ /* 0x000fc40003f24270 */
[----:B------:R-:W-:Y:S02]  /*4030*/  FMNMX.FTZ R2, R17, R2, !PT ;  /* 0x0000000211027209 */ /* 0x000fe40007810000 */
[----:B------:R-:W-:Y:S02]  /*4040*/  FSEL R56, R87, -INF , P0 ;  /* 0xff80000057387808 */ /* 0x000fe40000000000 */
[----:B------:R-:W-:Y:S02]  /*4050*/  ISETP.GT.AND P0, PT, R3, 0x29, PT ;  /* 0x000000290300780c */ /* 0x000fe40003f04270 */
[----:B------:R-:W-:Y:S02]  /*4060*/  FSEL R18, R89, -INF , P2 ;  /* 0xff80000059127808 */ /* 0x000fe40001000000 */
[----:B------:R-:W-:Y:S01]  /*4070*/  ISETP.GT.AND P3, PT, R3, 0x18, PT ;  /* 0x000000180300780c */ /* 0x000fe20003f64270 */
[----:B------:R-:W-:Y:S01]  /*4080*/  LDSM.16.MT88.4 R88, [R230+0x2000] ;  /* 0x00200000e658783b */ /* 0x000fe20000004200 */
[----:B------:R-:W-:-:S02]  /*4090*/  FSEL R50, R86, -INF , P1 ;  /* 0xff80000056327808 */ /* 0x000fc40000800000 */
[----:B------:R-:W-:Y:S01]  /*40a0*/  FMNMX.FTZ R5, R16, R2, !PT ;  /* 0x0000000210057209 */ /* 0x000fe20007810000 */
[----:B------:R-:W-:Y:S01]  /*40b0*/  FMUL.FTZ R2, R185, c[0x0][0x2d0] ;  /* 0x0000b400b9027a20 */ /* 0x000fe20000410000 */
[C---:B------:R-:W-:Y:S02]  /*40c0*/  ISETP.GT.AND P2, PT, R3.reuse, 0x19, PT ;  /* 0x000000190300780c */ /* 0x040fe40003f44270 */
[----:B------:R-:W-:Y:S02]  /*40d0*/  ISETP.GT.AND P1, PT, R3, 0x28, PT ;  /* 0x000000280300780c */ /* 0x000fe40003f24270 */
[----:B------:R-:W-:Y:S02]  /*40e0*/  FSEL R140, R77, -INF , P0 ;  /* 0xff8000004d8c7808 */ /* 0x000fe40000000000 */
[----:B------:R-:W-:Y:S02]  /*40f0*/  FSETP.NEU.FTZ.AND P0, PT, R185, -INF , PT ;  /* 0xff800000b900780b */ /* 0x000fe40003f1d000 */
[----:B------:R-:W-:-:S02]  /*4100*/  FSEL R31, R84, -INF , P3 ;  /* 0xff800000541f7808 */ /* 0x000fc40001800000 */
[----:B------:R-:W-:Y:S02]  /*4110*/  FMNMX.FTZ R5, R18, R5, !PT ;  /* 0x0000000512057209 */ /* 0x000fe40007810000 */
[----:B------:R-:W-:Y:S02]  /*4120*/  FSEL R35, R85, -INF , P2 ;  /* 0xff80000055237808 */ /* 0x000fe40001000000 */
[----:B------:R-:W-:Y:S01]  /*4130*/  FSEL R141, R76, -INF , P1 ;  /* 0xff8000004c8d7808 */ /* 0x000fe20000800000 */
[----:B------:R-:W-:Y:S01]  /*4140*/  LDSM.16.MT88.4 R84, [R233+0x800] ;  /* 0x00080000e954783b */ /* 0x000fe20000004200 */
[C---:B------:R-:W-:Y:S02]  /*4150*/  ISETP.GT.AND P3, PT, R3.reuse, 0x20, PT ;  /* 0x000000200300780c */ /* 0x040fe40003f64270 */
[----:B------:R-:W-:Y:S02]  /*4160*/  ISETP.GT.AND P2, PT, R3, 0x21, PT ;  /* 0x000000210300780c */ /* 0x000fe40003f44270 */
[----:B------:R-:W-:-:S02]  /*4170*/  ISETP.GT.AND P1, PT, R4, 0x20, PT ;  /* 0x000000200400780c */ /* 0x000fc40003f24270 */
[----:B------:R-:W-:Y:S02]  /*4180*/  FSEL R20, R2, RZ, P0 ;  /* 0x000000ff02147208 */ /* 0x000fe40000000000 */
[----:B------:R-:W-:Y:S02]  /*4190*/  FMNMX.FTZ R5, R31, R5, !PT ;  /* 0x000000051f057209 */ /* 0x000fe40007810000 */
[----:B------:R-:W-:Y:S02]  /*41a0*/  FSEL R143, R80, -INF , P3 ;  /* 0xff800000508f7808 */ /* 0x000fe40001800000 */
[----:B------:R-:W-:Y:S02]  /*41b0*/  FSEL R142, R81, -INF , P2 ;  /* 0xff800000518e7808 */ /* 0x000fe40001000000 */
[----:B------:R-:W-:Y:S01]  /*41c0*/  FSEL R139, R82, -INF , P1 ;  /* 0xff800000528b7808 */ /* 0x000fe20000800000 */
[----:B------:R-:W-:Y:S01]  /*41d0*/  FFMA.FTZ R2, R7, c[0x0][0x2d0], -R20 ;  /* 0x0000b40007027a23 */ /* 0x000fe20000010814 */
[----:B------:R-:W-:-:S02]  /*41e0*/  ISETP.GT.AND P5, PT, R3, 0x30, PT ;  /* 0x000000300300780c */ /* 0x000fc40003fa4270 */
[C---:B------:R-:W-:Y:S02]  /*41f0*/  ISETP.GT.AND P3, PT, R3.reuse, 0x31, PT ;  /* 0x000000310300780c */ /* 0x040fe40003f64270 */
[C---:B------:R-:W-:Y:S02]  /*4200*/  ISETP.GT.AND P2, PT, R3.reuse, 0x38, PT ;  /* 0x000000380300780c */ /* 0x040fe40003f44270 */
[----:B------:R-:W-:Y:S02]  /*4210*/  ISETP.GT.AND P1, PT, R3, 0x39, PT ;  /* 0x000000390300780c */ /* 0x000fe40003f24270 */
[----:B------:R-:W-:Y:S01]  /*4220*/  FMNMX.FTZ R3, R35, R5, !PT ;  /* 0x0000000523037209 */ /* 0x000fe20007810000 */
[----:B------:R2:W-:Y:S01]  /*4230*/  MUFU.EX2 R173, R2 ;  /* 0x0000000200ad7308 */ /* 0x0005e20000000800 */
[----:B-1----:R-:W-:Y:S02]  /*4240*/  FMNMX.FTZ R5, R0, R6, !PT ;  /* 0x0000000600057209 */ /* 0x002fe40007810000 */
[----:B------:R-:W-:-:S04]  /*4250*/  FMNMX.FTZ R0, R143, R3, !PT ;  /* 0x000000038f007209 */ /* 0x000fc80007810000 */
[----:B------:R-:W-:Y:S02]  /*4260*/  FMNMX.FTZ R0, R142, R0, !PT ;  /* 0x000000008e007209 */ /* 0x000fe40007810000 */
[----:B--2---:R-:W-:-:S04]  /*4270*/  FMNMX.FTZ R2, R32, R34, !PT ;  /* 0x0000002220027209 */ /* 0x004fc80007810000 */
[----:B------:R-:W-:Y:S02]  /*4280*/  FMNMX.FTZ R2, R30, R2, !PT ;  /* 0x000000021e027209 */ /* 0x000fe40007810000 */
[----:B------:R-:W-:Y:S02]  /*4290*/  FMNMX.FTZ R0, R141, R0, !PT ;  /* 0x000000008d007209 */ /* 0x000fe40007810000 */
[----:B------:R-:W-:Y:S02]  /*42a0*/  FMNMX.FTZ R2, R33, R2, !PT ;  /* 0x0000000221027209 */ /* 0x000fe40007810000 */
[----:B------:R-:W-:Y:S02]  /*42b0*/  FSEL R137, R72, -INF , P5 ;  /* 0xff80000048897808 */ /* 0x000fe40002800000 */
[----:B------:R-:W-:Y:S02]  /*42c0*/  FMNMX.FTZ R0, R140, R0, !PT ;  /* 0x000000008c007209 */ /* 0x000fe40007810000 */
[----:B------:R-:W-:-:S02]  /*42d0*/  FMNMX.FTZ R2, R48, R2, !PT ;  /* 0x0000000230027209 */ /* 0x000fc40007810000 */
[----:B------:R-:W-:Y:S02]  /*42e0*/  FSEL R136, R73, -INF , P3 ;  /* 0xff80000049887808 */ /* 0x000fe40001800000 */
[----:B------:R-:W-:Y:S02]  /*42f0*/  FMNMX.FTZ R0, R137, R0, !PT ;  /* 0x0000000089007209 */ /* 0x000fe40007810000 */
[----:B------:R-:W-:Y:S02]  /*4300*/  FMNMX.FTZ R2, R49, R2, !PT ;  /* 0x0000000231027209 */ /* 0x000fe40007810000 */
[----:B------:R-:W-:Y:S02]  /*4310*/  FMNMX.FTZ R183, R136, R0, !PT ;  /* 0x0000000088b77209 */ /* 0x000fe40007810000 */
[----:B------:R-:W-:Y:S02]  /*4320*/  FSEL R135, R68, -INF , P2 ;  /* 0xff80000044877808 */ /* 0x000fe40001000000 */
[----:B------:R-:W-:Y:S01]  /*4330*/  FMNMX.FTZ R0, R50, R2, !PT ;  /* 0x0000000232007209 */ /* 0x000fe20007810000 */
[----:B------:R-:W1:Y:S01]  /*4340*/  SHFL.BFLY PT, R7, R5, 0x1, 0x1f ;  /* 0x0c201f0005077f89 */ /* 0x000e6200000e0000 */
[----:B------:R-:W-:-:S02]  /*4350*/  FSEL R134, R69, -INF , P1 ;  /* 0xff80000045867808 */ /* 0x000fc40000800000 */
[----:B------:R-:W-:Y:S02]  /*4360*/  FMNMX.FTZ R183, R135, R183, !PT ;  /* 0x000000b787b77209 */ /* 0x000fe40007810000 */
[----:B------:R-:W-:Y:S01]  /*4370*/  FMNMX.FTZ R2, R56, R0, !PT ;  /* 0x0000000038027209 */ /* 0x000fe20007810000 */
[----:B------:R-:W-:Y:S01]  /*4380*/  FFMA.FTZ R0, R11, c[0x0][0x2d0], -R20 ;  /* 0x0000b4000b007a23 */ /* 0x000fe20000010814 */
[----:B------:R-:W-:Y:S02]  /*4390*/  ISETP.GT.AND P0, PT, R4, 0x21, PT ;  /* 0x000000210400780c */ /* 0x000fe40003f04270 */
[----:B------:R-:W-:Y:S01]  /*43a0*/  FMNMX.FTZ R183, R134, R183, !PT ;  /* 0x000000b786b77209 */ /* 0x000fe20007810000 */
[----:B------:R2:W-:Y:S01]  /*43b0*/  MUFU.EX2 R250, R0 ;  /* 0x0000000000fa7308 */ /* 0x0005e20000000800 */
[----:B------:R-:W-:Y:S02]  /*43c0*/  FSEL R138, R83, -INF , P0 ;  /* 0xff800000538a7808 */ /* 0x000fe40000000000 */
[C---:B------:R-:W-:Y:S01]  /*43d0*/  ISETP.GT.AND P0, PT, R4.reuse, 0x28, PT ;  /* 0x000000280400780c */ /* 0x040fe20003f04270 */
[----:B------:R-:W3:Y:S01]  /*43e0*/  SHFL.BFLY PT, R6, R183, 0x2, 0x1f ;  /* 0x0c401f00b7067f89 */ /* 0x000ee200000e0000 */
[----:B------:R-:W-:-:S02]  /*43f0*/  ISETP.GT.AND P1, PT, R4, 0x29, PT ;  /* 0x000000290400780c */ /* 0x000fc40003f24270 */
[----:B------:R-:W-:Y:S01]  /*4400*/  FSEL R133, R78, -INF , P0 ;  /* 0xff8000004e857808 */ /* 0x000fe20000000000 */
[----:B------:R-:W-:Y:S01]  /*4410*/  FFMA.FTZ R3, R8, c[0x0][0x2d0], -R20 ;  /* 0x0000b40008037a23 */ /* 0x000fe20000010814 */
[----:B------:R-:W-:Y:S02]  /*4420*/  FSEL R132, R79, -INF , P1 ;  /* 0xff8000004f847808 */ /* 0x000fe40000800000 */
[----:B--2---:R-:W-:-:S04]  /*4430*/  FMNMX.FTZ R0, R139, R2, !PT ;  /* 0x000000028b007209 */ /* 0x004fc80007810000 */
[----:B------:R-:W-:Y:S02]  /*4440*/  FMNMX.FTZ R0, R138, R0, !PT ;  /* 0x000000008a007209 */ /* 0x000fe40007810000 */
[C---:B------:R-:W-:Y:S02]  /*4450*/  ISETP.GT.AND P1, PT, R4.reuse, 0x30, PT ;  /* 0x000000300400780c */ /* 0x040fe40003f24270 */
[----:B------:R-:W-:Y:S01]  /*4460*/  FMNMX.FTZ R0, R133, R0, !PT ;  /* 0x0000000085007209 */ /* 0x000fe20007810000 */
[----:B------:R2:W4:Y:S01]  /*4470*/  MUFU.EX2 R172, R3 ;  /* 0x0000000300ac7308 */ /* 0x0005220000000800 */
[----:B------:R-:W-:Y:S02]  /*4480*/  ISETP.GT.AND P0, PT, R4, 0x31, PT ;  /* 0x000000310400780c */ /* 0x000fe40003f04270 */
[----:B------:R-:W-:Y:S02]  /*4490*/  FSEL R131, R74, -INF , P1 ;  /* 0xff8000004a837808 */ /* 0x000fe40000800000 */
[----:B------:R-:W-:Y:S01]  /*44a0*/  FMNMX.FTZ R0, R132, R0, !PT ;  /* 0x0000000084007209 */ /* 0x000fe20007810000 */
[----:B------:R-:W-:Y:S01]  /*44b0*/  FFMA.FTZ R2, R12, c[0x0][0x2d0], -R20 ;  /* 0x0000b4000c027a23 */ /* 0x000fe20000010814 */
[----:B-1----:R-:W-:-:S02]  /*44c0*/  FMNMX.FTZ R184, R5, R7, !PT ;  /* 0x0000000705b87209 */ /* 0x002fc40007810000 */
[C---:B------:R-:W-:Y:S02]  /*44d0*/  ISETP.GT.AND P2, PT, R4.reuse, 0x38, PT ;  /* 0x000000380400780c */ /* 0x040fe40003f44270 */
[----:B------:R-:W-:Y:S01]  /*44e0*/  FSEL R130, R75, -INF , P0 ;  /* 0xff8000004b827808 */ /* 0x000fe20000000000 */
[----:B--2---:R-:W-:Y:S01]  /*44f0*/  FFMA.FTZ R3, R9, c[0x0][0x2d0], -R20 ;  /* 0x0000b40009037a23 */ /* 0x004fe20000010814 */
[----:B------:R-:W-:Y:S01]  /*4500*/  FMNMX.FTZ R0, R131, R0, !PT ;  /* 0x0000000083007209 */ /* 0x000fe20007810000 */
[----:B------:R1:W-:Y:S01]  /*4510*/  MUFU.EX2 R249, R2 ;  /* 0x0000000200f97308 */ /* 0x0003e20000000800 */
[----:B------:R-:W-:Y:S01]  /*4520*/  ISETP.GT.AND P1, PT, R4, 0x39, PT ;  /* 0x000000390400780c */ /* 0x000fe20003f24270 */
[----:B------:R-:W-:Y:S01]  /*4530*/  LDSM.16.MT88.4 R72, [R229+0x2000] ;  /* 0x00200000e548783b */ /* 0x000fe20000004200 */
[----:B------:R-:W-:-:S05]  /*4540*/  FSEL R129, R70, -INF , P2 ;  /* 0xff80000046817808 */ /* 0x000fca0001000000 */
[----:B------:R2:W-:Y:S01]  /*4550*/  MUFU.EX2 R175, R3 ;  /* 0x0000000300af7308 */ /* 0x0005e20000000800 */
[----:B------:R-:W-:Y:S02]  /*4560*/  FMNMX.FTZ R0, R130, R0, !PT ;  /* 0x0000000082007209 */ /* 0x000fe40007810000 */
[----:B------:R-:W-:Y:S02]  /*4570*/  FSETP.NEU.FTZ.AND P0, PT, R184, -INF , PT ;  /* 0xff800000b800780b */ /* 0x000fe40003f1d000 */
[----:B------:R-:W-:Y:S01]  /*4580*/  FSEL R128, R71, -INF , P1 ;  /* 0xff80000047807808 */ /* 0x000fe20000800000 */
[--C-:B-1----:R-:W-:Y:S02]  /*4590*/  FFMA.FTZ R2, R13, c[0x0][0x2d0], -R20.reuse ;  /* 0x0000b4000d027a23 */ /* 0x102fe40000010814 */
[----:B--2---:R-:W-:-:S04]  /*45a0*/  FFMA.FTZ R3, R10, c[0x0][0x2d0], -R20 ;  /* 0x0000b4000a037a23 */ /* 0x004fc80000010814 */
[----:B------:R1:W2:Y:S01]  /*45b0*/  MUFU.EX2 R174, R3 ;  /* 0x0000000300ae7308 */ /* 0x0002a20000000800 */
[----:B------:R-:W-:Y:S02]  /*45c0*/  FMNMX.FTZ R182, R129, R0, !PT ;  /* 0x0000000081b67209 */ /* 0x000fe40007810000 */
[----:B---3--:R-:W-:Y:S02]  /*45d0*/  FMNMX.FTZ R183, R183, R6, !PT ;  /* 0x00000006b7b77209 */ /* 0x008fe40007810000 */
[----:B------:R-:W-:-:S03]  /*45e0*/  FMNMX.FTZ R182, R128, R182, !PT ;  /* 0x000000b680b67209 */ /* 0x000fc60007810000 */
[----:B------:R3:W-:Y:S01]  /*45f0*/  MUFU.EX2 R251, R2 ;  /* 0x0000000200fb7308 */ /* 0x0007e20000000800 */
[----:B-1----:R-:W-:-:S05]  /*4600*/  FMUL.FTZ R3, R184, c[0x0][0x2d0] ;  /* 0x0000b400b8037a20 */ /* 0x002fca0000410000 */
[----:B------:R-:W-:Y:S01]  /*4610*/  FSEL R3, R3, RZ, P0 ;  /* 0x000000ff03037208 */ /* 0x000fe20000000000 */
[----:B---3--:R-:W-:-:S04]  /*4620*/  FFMA.FTZ R2, R14, c[0x0][0x2d0], -R20 ;  /* 0x0000b4000e027a23 */ /* 0x008fc80000010814 */
[--C-:B------:R-:W-:Y:S01]  /*4630*/  FFMA.FTZ R0, R25, c[0x0][0x2d0], -R3.reuse ;  /* 0x0000b40019007a23 */ /* 0x100fe20000010803 */
[----:B------:R1:W-:Y:S01]  /*4640*/  MUFU.EX2 R252, R2 ;  /* 0x0000000200fc7308 */ /* 0x0003e20000000800 */
[----:B------:R-:W-:Y:S07]  /*4650*/  SHFL.BFLY PT, R4, R182, 0x2, 0x1f ;  /* 0x0c401f00b6047f89 */ /* 0x000fee00000e0000 */
[----:B------:R3:W-:Y:S01]  /*4660*/  MUFU.EX2 R169, R0 ;  /* 0x0000000000a97308 */ /* 0x0007e20000000800 */
[----:B-1----:R-:W1:Y:S01]  /*4670*/  SHFL.BFLY PT, R2, R183, 0x1, 0x1f ;  /* 0x0c201f00b7027f89 */ /* 0x002e6200000e0000 */
[----:B---3--:R-:W-:-:S06]  /*4680*/  FFMA.FTZ R0, R29, c[0x0][0x2d0], -R3 ;  /* 0x0000b4001d007a23 */ /* 0x008fcc0000010803 */
[----:B------:R3:W1:Y:S02]  /*4690*/  MUFU.EX2 R168, R0 ;  /* 0x0000000000a87308 */ /* 0x0006640000000800 */
[----:B---3--:R-:W-:-:S06]  /*46a0*/  FFMA.FTZ R0, R28, c[0x0][0x2d0], -R3 ;  /* 0x0000b4001c007a23 */ /* 0x008fcc0000010803 */
[----:B------:R3:W-:Y:S01]  /*46b0*/  MUFU.EX2 R170, R0 ;  /* 0x0000000000aa7308 */ /* 0x0007e20000000800 */
[----:B-1----:R-:W-:Y:S02]  /*46c0*/  FMNMX.FTZ R183, R183, R2, !PT ;  /* 0x00000002b7b77209 */ /* 0x002fe40007810000 */
[----:B------:R-:W-:Y:S01]  /*46d0*/  FMNMX.FTZ R182, R182, R4, !PT ;  /* 0x00000004b6b67209 */ /* 0x000fe20007810000 */
[----:B---3--:R-:W-:-:S04]  /*46e0*/  FFMA.FTZ R0, R27, c[0x0][0x2d0], -R3 ;  /* 0x0000b4001b007a23 */ /* 0x008fc80000010803 */
[----:B------:R1:W3:Y:S01]  /*46f0*/  MUFU.EX2 R171, R0 ;  /* 0x0000000000ab7308 */ /* 0x0002e20000000800 */
[C---:B------:R-:W-:Y:S01]  /*4700*/  FMUL.FTZ R2, R183.reuse, c[0x0][0x2d0] ;  /* 0x0000b400b7027a20 */ /* 0x040fe20000410000 */
[----:B------:R-:W-:Y:S01]  /*4710*/  FSETP.NEU.FTZ.AND P0, PT, R183, -INF , PT ;  /* 0xff800000b700780b */ /* 0x000fe20003f1d000 */
[----:B------:R-:W2:Y:S01]  /*4720*/  SHFL.BFLY PT, R4, R182, 0x1, 0x1f ;  /* 0x0c201f00b6047f89 */ /* 0x000ea200000e0000 */
[----:B-1----:R-:W-:-:S04]  /*4730*/  FFMA.FTZ R0, R19, c[0x0][0x2d0], -R3 ;  /* 0x0000b40013007a23 */ /* 0x002fc80000010803 */
[----:B------:R1:W-:Y:S01]  /*4740*/  MUFU.EX2 R216, R0 ;  /* 0x0000000000d87308 */ /* 0x0003e20000000800 */
[----:B------:R-:W-:Y:S01]  /*4750*/  FSEL R2, R2, RZ, P0 ;  /* 0x000000ff02027208 */ /* 0x000fe20000000000 */
[----:B-1----:R-:W-:-:S06]  /*4760*/  FFMA.FTZ R0, R23, c[0x0][0x2d0], -R3 ;  /* 0x0000b40017007a23 */ /* 0x002fcc0000010803 */
[----:B------:R1:W-:Y:S02]  /*4770*/  MUFU.EX2 R217, R0 ;  /* 0x0000000000d97308 */ /* 0x0003e40000000800 */
[----:B-1----:R-:W-:-:S06]  /*4780*/  FFMA.FTZ R0, R24, c[0x0][0x2d0], -R3 ;  /* 0x0000b40018007a23 */ /* 0x002fcc0000010803 */
[----:B------:R1:W-:Y:S02]  /*4790*/  MUFU.EX2 R218, R0 ;  /* 0x0000000000da7308 */ /* 0x0003e40000000800 */
[----:B-1----:R-:W-:Y:S01]  /*47a0*/  FFMA.FTZ R0, R26, c[0x0][0x2d0], -R3 ;  /* 0x0000b4001a007a23 */ /* 0x002fe20000010803 */
[----:B--2---:R-:W-:Y:S01]  /*47b0*/  FMNMX.FTZ R182, R182, R4, !PT ;  /* 0x00000004b6b67209 */ /* 0x004fe20007810000 */
[----:B------:R-:W1:Y:S04]  /*47c0*/  LDSM.16.MT88.4 R24, [R230] ;  /* 0x00000000e618783b */ /* 0x000e680000004200 */
[----:B------:R2:W-:Y:S02]  /*47d0*/  MUFU.EX2 R219, R0 ;  /* 0x0000000000db7308 */ /* 0x0005e40000000800 */
[----:B--2---:R-:W-:-:S06]  /*47e0*/  FFMA.FTZ R0, R22, c[0x0][0x2d0], -R2 ;  /* 0x0000b40016007a23 */ /* 0x004fcc0000010802 */
[----:B------:R2:W-:Y:S01]  /*47f0*/  MUFU.EX2 R158, R0 ;  /* 0x00000000009e7308 */ /* 0x0005e20000000800 */
[--C-:B------:R-:W-:Y:S02]  /*4800*/  FFMA.FTZ R4, R16, c[0x0][0x2d0], -R2.reuse ;  /* 0x0000b40010047a23 */ /* 0x100fe40000010802 */
[----:B--2---:R-:W-:-:S05]  /*4810*/  FFMA.FTZ R0, R21, c[0x0][0x2d0], -R2 ;  /* 0x0000b40015007a23 */ /* 0x004fca0000010802 */
[----:B------:R2:W1:Y:S01]  /*4820*/  MUFU.EX2 R156, R0 ;  /* 0x00000000009c7308 */ /* 0x0004620000000800 */
[----:B------:R-:W-:Y:S01]  /*4830*/  FSETP.NEU.FTZ.AND P0, PT, R182, -INF , PT ;  /* 0xff800000b600780b */ /* 0x000fe20003f1d000 */
[----:B--2---:R-:W-:-:S06]  /*4840*/  FFMA.FTZ R0, R15, c[0x0][0x2d0], -R2 ;  /* 0x0000b4000f007a23 */ /* 0x004fcc0000010802 */
[----:B------:R2:W-:Y:S02]  /*4850*/  MUFU.EX2 R160, R0 ;  /* 0x0000000000a07308 */ /* 0x0005e40000000800 */
[----:B--2---:R-:W-:-:S06]  /*4860*/  FFMA.FTZ R0, R17, c[0x0][0x2d0], -R2 ;  /* 0x0000b40011007a23 */ /* 0x004fcc0000010802 */
[----:B------:R2:W1:Y:S08]  /*4870*/  MUFU.EX2 R163, R0 ;  /* 0x0000000000a37308 */ /* 0x0004700000000800 */
[----:B------:R1:W-:Y:S01]  /*4880*/  MUFU.EX2 R179, R4 ;  /* 0x0000000400b37308 */ /* 0x0003e20000000800 */
[----:B--2---:R-:W-:-:S05]  /*4890*/  FMUL.FTZ R0, R182, c[0x0][0x2d0] ;  /* 0x0000b400b6007a20 */ /* 0x004fca0000410000 */
[----:B------:R-:W-:Y:S01]  /*48a0*/  FSEL R0, R0, RZ, P0 ;  /* 0x000000ff00007208 */ /* 0x000fe20000000000 */
[----:B-1----:R-:W-:-:S04]  /*48b0*/  FFMA.FTZ R4, R18, c[0x0][0x2d0], -R2 ;  /* 0x0000b40012047a23 */ /* 0x002fc80000010802 */
[----:B------:R1:W-:Y:S02]  /*48c0*/  MUFU.EX2 R210, R4 ;  /* 0x0000000400d27308 */ /* 0x0003e40000000800 */
[----:B-1----:R-:W-:-:S06]  /*48d0*/  FFMA.FTZ R4, R32, c[0x0][0x2d0], -R0 ;  /* 0x0000b40020047a23 */ /* 0x002fcc0000010800 */
[----:B------:R1:W-:Y:S02]  /*48e0*/  MUFU.EX2 R145, R4 ;  /* 0x0000000400917308 */ /* 0x0003e40000000800 */
[----:B-1----:R-:W-:-:S06]  /*48f0*/  FFMA.FTZ R4, R34, c[0x0][0x2d0], -R0 ;  /* 0x0000b40022047a23 */ /* 0x002fcc0000010800 */
[----:B------:R1:W2:Y:S02]  /*4900*/  MUFU.EX2 R144, R4 ;  /* 0x0000000400907308 */ /* 0x0002a40000000800 */
[----:B-1----:R-:W-:-:S06]  /*4910*/  FFMA.FTZ R4, R30, c[0x0][0x2d0], -R0 ;  /* 0x0000b4001e047a23 */ /* 0x002fcc0000010800 */
[----:B------:R1:W-:Y:S02]  /*4920*/  MUFU.EX2 R153, R4 ;  /* 0x0000000400997308 */ /* 0x0003e40000000800 */
[----:B-1----:R-:W-:-:S06]  /*4930*/  FFMA.FTZ R4, R33, c[0x0][0x2d0], -R0 ;  /* 0x0000b40021047a23 */ /* 0x002fcc0000010800 */
[----:B------:R1:W1:Y:S01]  /*4940*/  MUFU.EX2 R155, R4 ;  /* 0x00000004009b7308 */ /* 0x0002620000000800 */
[----:B----4-:R-:W-:Y:S01]  /*4950*/  F2FP.BF16.PACK_AB R16, R172, R173 ;  /* 0x000000adac10723e */ /* 0x010fe200000010ff */
[----:B-1----:R-:W-:-:S06]  /*4960*/  FFMA.FTZ R4, R31, c[0x0][0x2d0], -R2 ;  /* 0x0000b4001f047a23 */ /* 0x002fcc0000010802 */
[----:B------:R1:W-:Y:S01]  /*4970*/  MUFU.EX2 R208, R4 ;  /* 0x0000000400d07308 */ /* 0x0003e20000000800 */
[----:B------:R-:W-:Y:S02]  /*4980*/  F2FP.BF16.PACK_AB R18, R174, R175 ;  /* 0x000000afae12723e */ /* 0x000fe400000010ff */
[----:B------:R-:W-:Y:S02]  /*4990*/  F2FP.BF16.PACK_AB R17, R168, R169 ;  /* 0x000000a9a811723e */ /* 0x000fe400000010ff */
[----:B---3--:R-:W-:Y:S01]  /*49a0*/  F2FP.BF16.PACK_AB R19, R171, R170 ;  /* 0x000000aaab13723e */ /* 0x008fe200000010ff */
[----:B-1----:R-:W-:Y:S02]  /*49b0*/  FFMA.FTZ R4, R35, c[0x0][0x2d0], -R2 ;  /* 0x0000b40023047a23 */ /* 0x002fe40000010802 */
[----:B------:R-:W1:Y:S02]  /*49c0*/  LDSM.16.MT88.4 R32, [R230+0x800] ;  /* 0x00080000e620783b */ /* 0x000e640000004200 */
[----:B------:R3:W4:Y:S01]  /*49d0*/  MUFU.EX2 R211, R4 ;  /* 0x0000000400d37308 */ /* 0x0007220000000800 */
[----:B------:R-:W-:Y:S01]  /*49e0*/  F2FP.BF16.PACK_AB R12, R156, R158 ;  /* 0x0000009e9c0c723e */ /* 0x000fe200000010ff */
[----:B------:R-:W-:Y:S01]  /*49f0*/  HMMA.16816.F32.BF16 R64, R16, R40, RZ ;  /* 0x000000281040723c */ /* 0x000fe200000418ff */
[----:B------:R-:W-:-:S02]  /*4a00*/  F2FP.BF16.PACK_AB R14, R163, R160 ;  /* 0x000000a0a30e723e */ /* 0x000fc400000010ff */
[----:B--2---:R-:W-:Y:S01]  /*4a10*/  F2FP.BF16.PACK_AB R13, R144, R145 ;  /* 0x00000091900d723e */ /* 0x004fe200000010ff */
[----:B---3--:R-:W-:-:S04]  /*4a20*/  FFMA.FTZ R4, R48, c[0x0][0x2d0], -R0 ;  /* 0x0000b40030047a23 */ /* 0x008fc80000010800 */
[----:B------:R2:W-:Y:S01]  /*4a30*/  MUFU.EX2 R176, R4 ;  /* 0x0000000400b07308 */ /* 0x0005e20000000800 */
[----:B------:R-:W-:Y:S01]  /*4a40*/  F2FP.BF16.PACK_AB R15, R155, R153 ;  /* 0x000000999b0f723e */ /* 0x000fe200000010ff */
[----:B------:R-:W-:Y:S01]  /*4a50*/  HMMA.16816.F32.BF16 R52, R16, R24, RZ ;  /* 0x000000181034723c */ /* 0x000fe200000418ff */
[----:B--2---:R-:W-:-:S05]  /*4a60*/  FFMA.FTZ R4, R49, c[0x0][0x2d0], -R0 ;  /* 0x0000b40031047a23 */ /* 0x004fca0000010800 */
[----:B------:R2:W3:Y:S02]  /*4a70*/  MUFU.EX2 R177, R4 ;  /* 0x0000000400b17308 */ /* 0x0004e40000000800 */
[----:B--2---:R-:W-:-:S06]  /*4a80*/  FFMA.FTZ R4, R50, c[0x0][0x2d0], -R0 ;  /* 0x0000b40032047a23 */ /* 0x004fcc0000010800 */
[----:B------:R2:W-:Y:S01]  /*4a90*/  MUFU.EX2 R178, R4 ;  /* 0x0000000400b27308 */ /* 0x0005e20000000800 */
[C---:B------:R-:W-:Y:S01]  /*4aa0*/  HMMA.16816.F32.BF16 R48, R12.reuse, R24, RZ ;  /* 0x000000180c30723c */ /* 0x040fe200000418ff */
[----:B------:R-:W-:Y:S01]  /*4ab0*/  F2FP.BF16.PACK_AB R8, R249, R250 ;  /* 0x000000faf908723e */ /* 0x000fe200000010ff */
[----:B--2---:R-:W-:Y:S01]  /*4ac0*/  FFMA.FTZ R4, R56, c[0x0][0x2d0], -R0 ;  /* 0x0000b40038047a23 */ /* 0x004fe20000010800 */
[----:B------:R-:W-:Y:S02]  /*4ad0*/  F2FP.BF16.PACK_AB R9, R217, R216 ;  /* 0x000000d8d909723e */ /* 0x000fe400000010ff */
[----:B------:R-:W-:Y:S02]  /*4ae0*/  F2FP.BF16.PACK_AB R10, R252, R251 ;  /* 0x000000fbfc0a723e */ /* 0x000fe400000010ff */
[----:B------:R2:W1:Y:S01]  /*4af0*/  MUFU.EX2 R209, R4 ;  /* 0x0000000400d17308 */ /* 0x0004620000000800 */
[----:B------:R-:W-:Y:S02]  /*4b00*/  F2FP.BF16.PACK_AB R11, R219, R218 ;  /* 0x000000dadb0b723e */ /* 0x000fe400000010ff */
[----:B----4-:R-:W-:Y:S01]  /*4b10*/  F2FP.BF16.PACK_AB R6, R211, R208 ;  /* 0x000000d0d306723e */ /* 0x010fe200000010ff */
[----:B------:R-:W-:Y:S01]  /*4b20*/  HMMA.16816.F32.BF16 R80, R12, R100, RZ ;  /* 0x000000640c50723c */ /* 0x000fe200000418ff */
[----:B---3--:R-:W-:Y:S01]  /*4b30*/  F2FP.BF16.PACK_AB R5, R177, R176 ;  /* 0x000000b0b105723e */ /* 0x008fe200000010ff */
[----:B------:R-:W-:Y:S06]  /*4b40*/  LDSM.16.MT88.4 R56, [R232] ;  /* 0x00000000e838783b */ /* 0x000fec0000004200 */
[----:B------:R-:W-:Y:S01]  /*4b50*/  HMMA.16816.F32.BF16 R192, R8, R36, R64 ;  /* 0x0000002408c0723c */ /* 0x000fe20000041840 */
[----:B------:R-:W3:Y:S01]  /*4b60*/  LDSM.16.MT88.4 R64, [R233+0x2800] ;  /* 0x00280000e940783b */ /* 0x000ee20000004200 */
[----:B--2---:R-:W-:-:S02]  /*4b70*/  F2FP.BF16.PACK_AB R4, R210, R179 ;  /* 0x000000b3d204723e */ /* 0x004fc400000010ff */
[----:B-1----:R-:W-:-:S04]  /*4b80*/  F2FP.BF16.PACK_AB R7, R209, R178 ;  /* 0x000000b2d107723e */ /* 0x002fc800000010ff */
[-C--:B------:R-:W-:Y:S01]  /*4b90*/  HMMA.16816.F32.BF16 R212, R8, R32.reuse, R52 ;  /* 0x0000002008d4723c */ /* 0x080fe20000041834 */
[----:B------:R-:W1:Y:S07]  /*4ba0*/  LDSM.16.MT88.4 R52, [R230+0x2800] ;  /* 0x00280000e634783b */ /* 0x000e6e0000004200 */
[----:B------:R-:W-:Y:S01]  /*4bb0*/  HMMA.16816.F32.BF16 R200, R4, R32, R48 ;  /* 0x0000002004c8723c */ /* 0x000fe20000041830 */
[----:B------:R-:W2:Y:S07]  /*4bc0*/  LDSM.16.MT88.4 R48, [R229+0x2800] ;  /* 0x00280000e530783b */ /* 0x000eae0000004200 */
[----:B------:R-:W-:Y:S08]  /*4bd0*/  HMMA.16816.F32.BF16 R96, R12, R88, RZ ;  /* 0x000000580c60723c */ /* 0x000ff000000418ff */
[C---:B------:R-:W-:Y:S08]  /*4be0*/  HMMA.16816.F32.BF16 R28, R16.reuse, R44, RZ ;  /* 0x0000002c101c723c */ /* 0x040ff000000418ff */
[-C--:B------:R-:W-:Y:S08]  /*4bf0*/  HMMA.16816.F32.BF16 R112, R16, R72.reuse, RZ ;  /* 0x000000481070723c */ /* 0x080ff000000418ff */
[----:B------:R-:W-:Y:S08]  /*4c00*/  HMMA.16816.F32.BF16 R108, R12, R72, RZ ;  /* 0x000000480c6c723c */ /* 0x000ff000000418ff */
[----:B------:R-:W-:Y:S08]  /*4c10*/  HMMA.16816.F32.BF16 R92, R16, R100, RZ ;  /* 0x00000064105c723c */ /* 0x000ff000000418ff */
[----:B---3--:R-:W-:Y:S08]  /*4c20*/  HMMA.16816.F32.BF16 R80, R4, R64, R80 ;  /* 0x000000400450723c */ /* 0x008ff00000041850 */
[----:B------:R-:W-:Y:S08]  /*4c30*/  HMMA.16816.F32.BF16 R60, R12, R40, RZ ;  /* 0x000000280c3c723c */ /* 0x000ff000000418ff */
[----:B-1----:R-:W-:Y:S08]  /*4c40*/  HMMA.16816.F32.BF16 R96, R4, R52, R96 ;  /* 0x000000340460723c */ /* 0x002ff00000041860 */
[C---:B------:R-:W-:Y:S01]  /*4c50*/  HMMA.16816.F32.BF16 R104, R8.reuse, R84, R28 ;  /* 0x000000540868723c */ /* 0x040fe2000004181c */
[----:B------:R-:W1:Y:S07]  /*4c60*/  LDSM.16.MT88.4 R28, [R232+0x800] ;  /* 0x00080000e81c783b */ /* 0x000e6e0000004200 */
[-C--:B--2---:R-:W-:Y:S08]  /*4c70*/  HMMA.16816.F32.BF16 R112, R8, R48.reuse, R112 ;  /* 0x000000300870723c */ /* 0x084ff00000041870 */
[----:B------:R-:W-:Y:S08]  /*4c80*/  HMMA.16816.F32.BF16 R108, R4, R48, R108 ;  /* 0x00000030046c723c */ /* 0x000ff0000004186c */
[----:B------:R-:W-:Y:S01]  /*4c90*/  HMMA.16816.F32.BF16 R92, R8, R64, R92 ;  /* 0x00000040085c723c */ /* 0x000fe2000004185c */
[----:B------:R-:W-:-:S07]  /*4ca0*/  FFMA.FTZ R159, R159, c[0x0][0x2d0], -R20 ;  /* 0x0000b4009f9f7a23 */ /* 0x000fce0000010814 */
[----:B------:R-:W-:Y:S01]  /*4cb0*/  HMMA.16816.F32.BF16 R68, R12, R44, RZ ;  /* 0x0000002c0c44723c */ /* 0x000fe200000418ff */
[----:B------:R-:W-:-:S06]  /*4cc0*/  FFMA.FTZ R157, R157, c[0x0][0x2d0], -R20 ;  /* 0x0000b4009d9d7a23 */ /* 0x000fcc0000010814 */
[----:B------:R-:W-:Y:S01]  /*4cd0*/  IMAD.MOV.U32 R44, RZ, RZ, R83 ;  /* 0x000000ffff2c7224 */ /* 0x000fe200078e0053 */
[----:B------:R-:W-:Y:S01]  /*4ce0*/  HMMA.16816.F32.BF16 R188, R4, R36, R60 ;  /* 0x0000002404bc723c */ /* 0x000fe2000004183c */
[----:B------:R-:W-:Y:S01]  /*4cf0*/  FFMA.FTZ R45, R165, c[0x0][0x2d0], -R20 ;  /* 0x0000b400a52d7a23 */ /* 0x000fe20000010814 */
[----:B------:R-:W2:Y:S01]  /*4d00*/  LDSM.16.MT88.4 R60, [R232+0x2800] ;  /* 0x00280000e83c783b */ /* 0x000ea20000004200 */
[----:B------:R-:W-:Y:S02]  /*4d10*/  IMAD.MOV.U32 R165, RZ, RZ, R44 ;  /* 0x000000ffffa57224 */ /* 0x000fe400078e002c */
[----:B------:R-:W-:Y:S02]  /*4d20*/  FFMA.FTZ R44, R164, c[0x0][0x2d0], -R20 ;  /* 0x0000b400a42c7a23 */ /* 0x000fe40000010814 */
[----:B------:R-:W-:Y:S01]  /*4d30*/  IMAD.MOV.U32 R37, RZ, RZ, R97 ;  /* 0x000000ffff257224 */ /* 0x000fe200078e0061 */
[----:B------:R-:W-:Y:S01]  /*4d40*/  HMMA.16816.F32.BF16 R124, R16, R56, RZ ;  /* 0x00000038107c723c */ /* 0x000fe200000418ff */
[----:B------:R-:W-:-:S02]  /*4d50*/  FFMA.FTZ R181, R148, c[0x0][0x2d0], -R3 ;  /* 0x0000b40094b57a23 */ /* 0x000fc40000010803 */
[----:B------:R-:W-:Y:S02]  /*4d60*/  IMAD.MOV.U32 R199, RZ, RZ, R104 ;  /* 0x000000ffffc77224 */ /* 0x000fe400078e0068 */
[----:B------:R-:W-:-:S03]  /*4d70*/  IMAD.MOV.U32 R198, RZ, RZ, R105 ;  /* 0x000000ffffc67224 */ /* 0x000fc600078e0069 */
[----:B------:R-:W-:Y:S01]  /*4d80*/  HMMA.16816.F32.BF16 R120, R12, R56, RZ ;  /* 0x000000380c78723c */ /* 0x000fe200000418ff */
[----:B------:R-:W-:Y:S02]  /*4d90*/  IMAD.MOV.U32 R197, RZ, RZ, R106 ;  /* 0x000000ffffc57224 */ /* 0x000fe400078e006a */
[----:B------:R-:W-:Y:S02]  /*4da0*/  IMAD.MOV.U32 R196, RZ, RZ, R107 ;  /* 0x000000ffffc47224 */ /* 0x000fe400078e006b */
[----:B------:R-:W-:Y:S02]  /*4db0*/  IMAD.MOV.U32 R23, RZ, RZ, R114 ;  /* 0x000000ffff177224 */ /* 0x000fe400078e0072 */
[--C-:B------:R-:W-:Y:S02]  /*4dc0*/  FFMA.FTZ R57, R167, c[0x0][0x2d0], -R20.reuse ;  /* 0x0000b400a7397a23 */ /* 0x100fe40000010814 */
[--C-:B------:R-:W-:Y:S02]  /*4dd0*/  FFMA.FTZ R56, R166, c[0x0][0x2d0], -R20.reuse ;  /* 0x0000b400a6387a23 */ /* 0x100fe40000010814 */
[----:B------:R-:W-:-:S02]  /*4de0*/  FFMA.FTZ R166, R162, c[0x0][0x2d0], -R20 ;  /* 0x0000b400a2a67a23 */ /* 0x000fc40000010814 */
[----:B------:R-:W-:Y:S01]  /*4df0*/  FFMA.FTZ R167, R161, c[0x0][0x2d0], -R20 ;  /* 0x0000b400a1a77a23 */ /* 0x000fe20000010814 */
[----:B------:R-:W-:Y:S01]  /*4e00*/  HMMA.16816.F32.BF16 R104, R16, R88, RZ ;  /* 0x000000581068723c */ /* 0x000fe200000418ff */
[----:B------:R-:W-:Y:S02]  /*4e10*/  IMAD.MOV.U32 R22, RZ, RZ, R108 ;  /* 0x000000ffff167224 */ /* 0x000fe400078e006c */
[----:B------:R-:W-:Y:S02]  /*4e20*/  IMAD.MOV.U32 R21, RZ, RZ, R109 ;  /* 0x000000ffff157224 */ /* 0x000fe400078e006d */
[--C-:B------:R-:W-:Y:S02]  /*4e30*/  FFMA.FTZ R20, R149, c[0x0][0x2d0], -R3.reuse ;  /* 0x0000b40095147a23 */ /* 0x100fe40000010803 */
[----:B------:R-:W-:Y:S02]  /*4e40*/  FFMA.FTZ R148, R147, c[0x0][0x2d0], -R3 ;  /* 0x0000b40093947a23 */ /* 0x000fe40000010803 */
[----:B------:R-:W-:-:S02]  /*4e50*/  IMAD.MOV.U32 R49, RZ, RZ, R94 ;  /* 0x000000ffff317224 */ /* 0x000fc400078e005e */
[----:B------:R-:W-:Y:S02]  /*4e60*/  IMAD.MOV.U32 R101, RZ, RZ, R93 ;  /* 0x000000ffff657224 */ /* 0x000fe400078e005d */
[----:B------:R-:W-:Y:S02]  /*4e70*/  FFMA.FTZ R149, R146, c[0x0][0x2d0], -R3 ;  /* 0x0000b40092957a23 */ /* 0x000fe40000010803 */
[--C-:B------:R-:W-:Y:S02]  /*4e80*/  FFMA.FTZ R147, R135, c[0x0][0x2d0], -R2.reuse ;  /* 0x0000b40087937a23 */ /* 0x100fe40000010802 */
[--C-:B------:R-:W-:Y:S02]  /*4e90*/  FFMA.FTZ R94, R143, c[0x0][0x2d0], -R2.reuse ;  /* 0x0000b4008f5e7a23 */ /* 0x100fe40000010802 */
[--C-:B------:R-:W-:Y:S02]  /*4ea0*/  FFMA.FTZ R93, R142, c[0x0][0x2d0], -R2.reuse ;  /* 0x0000b4008e5d7a23 */ /* 0x100fe40000010802 */
[----:B------:R-:W-:-:S02]  /*4eb0*/  FFMA.FTZ R89, R141, c[0x0][0x2d0], -R2 ;  /* 0x0000b4008d597a23 */ /* 0x000fc40000010802 */
[--C-:B------:R-:W-:Y:S02]  /*4ec0*/  FFMA.FTZ R88, R140, c[0x0][0x2d0], -R2.reuse ;  /* 0x0000b4008c587a23 */ /* 0x100fe40000010802 */
[--C-:B------:R-:W-:Y:S02]  /*4ed0*/  FFMA.FTZ R162, R137, c[0x0][0x2d0], -R2.reuse ;  /* 0x0000b40089a27a23 */ /* 0x100fe40000010802 */
[--C-:B------:R-:W-:Y:S02]  /*4ee0*/  FFMA.FTZ R161, R136, c[0x0][0x2d0], -R2.reuse ;  /* 0x0000b40088a17a23 */ /* 0x100fe40000010802 */
[----:B------:R-:W-:Y:S02]  /*4ef0*/  IMAD.MOV.U32 R135, RZ, RZ, R37 ;  /* 0x000000ffff877224 */ /* 0x000fe400078e0025 */
[----:B------:R-:W-:Y:S02]  /*4f00*/  FFMA.FTZ R146, R134, c[0x0][0x2d0], -R2 ;  /* 0x0000b40086927a23 */ /* 0x000fe40000010802 */
[----:B------:R-:W-:-:S02]  /*4f10*/  FFMA.FTZ R2, R138, c[0x0][0x2d0], -R0 ;  /* 0x0000b4008a027a23 */ /* 0x000fc40000010800 */
[--C-:B------:R-:W-:Y:S02]  /*4f20*/  FFMA.FTZ R37, R133, c[0x0][0x2d0], -R0.reuse ;  /* 0x0000b40085257a23 */ /* 0x100fe40000010800 */
[----:B------:R-:W-:Y:S02]  /*4f30*/  FFMA.FTZ R73, R132, c[0x0][0x2d0], -R0 ;  /* 0x0000b40084497a23 */ /* 0x000fe40000010800 */
[----:B------:R-:W-:Y:S02]  /*4f40*/  IMAD.MOV.U32 R143, RZ, RZ, R20 ;  /* 0x000000ffff8f7224 */ /* 0x000fe400078e0014 */
[----:B------:R-:W-:Y:S02]  /*4f50*/  IMAD.MOV.U32 R138, RZ, RZ, R23 ;  /* 0x000000ffff8a7224 */ /* 0x000fe400078e0017 */
[----:B------:R-:W-:Y:S02]  /*4f60*/  IMAD.MOV.U32 R133, RZ, RZ, R22 ;  /* 0x000000ffff857224 */ /* 0x000fe400078e0016 */
[----:B------:R-:W-:-:S02]  /*4f70*/  IMAD.MOV.U32 R132, RZ, RZ, R21 ;  /* 0x000000ffff847224 */ /* 0x000fc400078e0015 */
[----:B------:R-:W-:Y:S01]  /*4f80*/  HMMA.16816.F32.BF16 R20, R12, R58, RZ ;  /* 0x0000003a0c14723c */ /* 0x000fe200000418ff */
[----:B------:R-:W-:Y:S02]  /*4f90*/  IMAD.MOV.U32 R48, RZ, RZ, R96 ;  /* 0x000000ffff307224 */ /* 0x000fe400078e0060 */
[----:B------:R-:W-:Y:S02]  /*4fa0*/  IMAD.MOV.U32 R41, RZ, RZ, R99 ;  /* 0x000000ffff297224 */ /* 0x000fe400078e0063 */
[----:B------:R-:W-:-:S03]  /*4fb0*/  IMAD.MOV.U32 R40, RZ, RZ, R98 ;  /* 0x000000ffff287224 */ /* 0x000fc600078e0062 */
[----:B------:R-:W-:Y:S08]  /*4fc0*/  HMMA.16816.F32.BF16 R104, R8, R52, R104 ;  /* 0x000000340868723c */ /* 0x000ff00000041868 */
[C---:B------:R-:W-:Y:S08]  /*4fd0*/  HMMA.16816.F32.BF16 R220, R4.reuse, R84, R68 ;  /* 0x0000005404dc723c */ /* 0x040ff00000041844 */
[----:B-1----:R-:W-:Y:S08]  /*4fe0*/  HMMA.16816.F32.BF16 R96, R4, R30, R20 ;  /* 0x0000001e0460723c */ /* 0x002ff00000041814 */
[----:B------:R-:W-:Y:S08]  /*4ff0*/  HMMA.16816.F32.BF16 R20, R12, R74, RZ ;  /* 0x0000004a0c14723c */ /* 0x000ff000000418ff */
[-C--:B------:R-:W-:Y:S08]  /*5000*/  HMMA.16816.F32.BF16 R76, R16, R116.reuse, RZ ;  /* 0x00000074104c723c */ /* 0x080ff000000418ff */
[----:B------:R-:W-:Y:S01]  /*5010*/  HMMA.16816.F32.BF16 R68, R12, R116, RZ ;  /* 0x000000740c44723c */ /* 0x000fe200000418ff */
[----:B------:R-:W-:-:S02]  /*5020*/  IMAD.MOV.U32 R32, RZ, RZ, R107 ;  /* 0x000000ffff207224 */ /* 0x000fc400078e006b */
[----:B------:R-:W-:Y:S02]  /*5030*/  IMAD.MOV.U32 R24, RZ, RZ, R106 ;  /* 0x000000ffff187224 */ /* 0x000fe400078e006a */
[----:B------:R-:W-:Y:S02]  /*5040*/  IMAD.MOV.U32 R206, RZ, RZ, R105 ;  /* 0x000000ffffce7224 */ /* 0x000fe400078e0069 */
[----:B------:R-:W-:Y:S02]  /*5050*/  IMAD.MOV.U32 R205, RZ, RZ, R104 ;  /* 0x000000ffffcd7224 */ /* 0x000fe400078e0068 */
[----:B------:R-:W-:Y:S08]  /*5060*/  HMMA.16816.F32.BF16 R104, R4, R50, R20 ;  /* 0x000000320468723c */ /* 0x000ff00000041814 */
[-C--:B--2---:R-:W-:Y:S08]  /*5070*/  HMMA.16816.F32.BF16 R76, R8, R60.reuse, R76 ;  /* 0x0000003c084c723c */ /* 0x084ff0000004184c */
[----:B------:R-:W-:Y:S08]  /*5080*/  HMMA.16816.F32.BF16 R68, R4, R60, R68 ;  /* 0x0000003c0444723c */ /* 0x000ff00000041844 */
[----:B------:R-:W-:Y:S01]  /*5090*/  HMMA.16816.F32.BF16 R20, R12, R90, RZ ;  /* 0x0000005a0c14723c */ /* 0x000fe200000418ff */
[----:B------:R1:W-:Y:S04]  /*50a0*/  STL [R1+0xa0], R237 ;  /* 0x0000a0ed01007387 */ /* 0x0003e80000100800 */
[----:B------:R2:W-:Y:S01]  /*50b0*/  STL [R1+0x9c], R236 ;  /* 0x00009cec01007387 */ /* 0x0005e20000100800 */
[----:B------:R-:W-:-:S03]  /*50c0*/  IMAD.MOV.U32 R186, RZ, RZ, R110 ;  /* 0x000000ffffba7224 */ /* 0x000fc600078e006e */
[----:B------:R3:W-:Y:S01]  /*50d0*/  STL [R1+0x98], R235 ;  /* 0x000098eb01007387 */ /* 0x0007e20000100800 */
[----:B------:R-:W-:-:S03]  /*50e0*/  IMAD.MOV.U32 R180, RZ, RZ, R111 ;  /* 0x000000ffffb47224 */ /* 0x000fc600078e006f */
[----:B------:R4:W-:Y:S01]  /*50f0*/  STL [R1+0x94], R234 ;  /* 0x000094ea01007387 */ /* 0x0009e20000100800 */
[----:B------:R-:W-:-:S03]  /*5100*/  IMAD.MOV.U32 R36, RZ, RZ, R82 ;  /* 0x000000ffff247224 */ /* 0x000fc600078e0052 */
[----:B------:R4:W-:Y:S01]  /*5110*/  STL [R1+0x90], R231 ;  /* 0x000090e701007387 */ /* 0x0009e20000100800 */
[----:B------:R-:W-:Y:S02]  /*5120*/  IMAD.MOV.U32 R33, RZ, RZ, R81 ;  /* 0x000000ffff217224 */ /* 0x000fe400078e0051 */
[----:B------:R-:W-:Y:S01]  /*5130*/  IMAD.MOV.U32 R53, RZ, RZ, R80 ;  /* 0x000000ffff357224 */ /* 0x000fe200078e0050 */
[----:B------:R4:W-:Y:S01]  /*5140*/  STL [R1+0x8c], R228 ;  /* 0x00008ce401007387 */ /* 0x0009e20000100800 */
[----:B------:R-:W-:Y:S01]  /*5150*/  IMAD.MOV.U32 R116, RZ, RZ, R76 ;  /* 0x000000ffff747224 */ /* 0x000fe200078e004c */
[----:B------:R-:W-:Y:S01]  /*5160*/  HMMA.16816.F32.BF16 R80, R12, R42, RZ ;  /* 0x0000002a0c50723c */ /* 0x000fe200000418ff */
[----:B------:R-:W-:Y:S02]  /*5170*/  IMAD.MOV.U32 R117, RZ, RZ, R77 ;  /* 0x000000ffff757224 */ /* 0x000fe400078e004d */
[----:B-1----:R-:W-:Y:S02]  /*5180*/  IMAD.MOV.U32 R237, RZ, RZ, R68 ;  /* 0x000000ffffed7224 */ /* 0x002fe400078e0044 */
[----:B--2---:R-:W-:-:S03]  /*5190*/  IMAD.MOV.U32 R236, RZ, RZ, R69 ;  /* 0x000000ffffec7224 */ /* 0x004fc600078e0045 */
[----:B------:R-:W-:Y:S01]  /*51a0*/  HMMA.16816.F32.BF16 R108, R4, R54, R20 ;  /* 0x00000036046c723c */ /* 0x000fe20000041814 */
[----:B---3--:R-:W-:Y:S02]  /*51b0*/  IMAD.MOV.U32 R235, RZ, RZ, R70 ;  /* 0x000000ffffeb7224 */ /* 0x008fe400078e0046 */
[----:B----4-:R-:W-:-:S05]  /*51c0*/  IMAD.MOV.U32 R234, RZ, RZ, R71 ;  /* 0x000000ffffea7224 */ /* 0x010fca00078e0047 */
[----:B------:R-:W-:Y:S01]  /*51d0*/  HMMA.16816.F32.BF16 R20, R12, R102, RZ ;  /* 0x000000660c14723c */ /* 0x000fe200000418ff */
[----:B------:R-:W-:Y:S02]  /*51e0*/  IMAD.MOV.U32 R231, RZ, RZ, R78 ;  /* 0x000000ffffe77224 */ /* 0x000fe400078e004e */
[----:B------:R-:W-:-:S05]  /*51f0*/  IMAD.MOV.U32 R228, RZ, RZ, R79 ;  /* 0x000000ffffe47224 */ /* 0x000fca00078e004f */
[C---:B------:R-:W-:Y:S08]  /*5200*/  HMMA.16816.F32.BF16 R68, R12.reuse, R46, RZ ;  /* 0x0000002e0c44723c */ /* 0x040ff000000418ff */
[C---:B------:R-:W-:Y:S08]  /*5210*/  HMMA.16816.F32.BF16 R76, R12.reuse, R26, RZ ;  /* 0x0000001a0c4c723c */ /* 0x040ff000000418ff */
[----:B------:R-:W-:Y:S01]  /*5220*/  HMMA.16816.F32.BF16 R12, R12, R118, RZ ;  /* 0x000000760c0c723c */ /* 0x000fe200000418ff */
[----:B------:R-:W-:-:S07]  /*5230*/  IMAD.MOV.U32 R25, RZ, RZ, R113 ;  /* 0x000000ffff197224 */ /* 0x000fce00078e0071 */
[-C--:B------:R-:W-:Y:S08]  /*5240*/  HMMA.16816.F32.BF16 R224, R8, R28.reuse, R124 ;  /* 0x0000001c08e0723c */ /* 0x080ff0000004187c */
[C---:B------:R-:W-:Y:S07]  /*5250*/  HMMA.16816.F32.BF16 R120, R4.reuse, R28, R120 ;  /* 0x0000001c0478723c */ /* 0x040fee0000041878 */
[----:B------:R-:W-:Y:S01]  /*5260*/  IMAD.MOV.U32 R29, RZ, RZ, R115 ;  /* 0x000000ffff1d7224 */ /* 0x000fe200078e0073 */
[----:B------:R-:W-:Y:S01]  /*5270*/  HMMA.16816.F32.BF16 R80, R4, R38, R80 ;  /* 0x000000260450723c */ /* 0x000fe20000041850 */
[----:B------:R-:W-:-:S07]  /*5280*/  IMAD.MOV.U32 R28, RZ, RZ, R112 ;  /* 0x000000ffff1c7224 */ /* 0x000fce00078e0070 */
[C---:B------:R-:W-:Y:S08]  /*5290*/  HMMA.16816.F32.BF16 R76, R4.reuse, R34, R76 ;  /* 0x00000022044c723c */ /* 0x040ff0000004184c */
[C---:B------:R-:W-:Y:S08]  /*52a0*/  HMMA.16816.F32.BF16 R68, R4.reuse, R86, R68 ;  /* 0x000000560444723c */ /* 0x040ff00000041844 */
[C---:B------:R-:W-:Y:S08]  /*52b0*/  HMMA.16816.F32.BF16 R112, R4.reuse, R66, R20 ;  /* 0x000000420470723c */ /* 0x040ff00000041814 */
[----:B------:R-:W-:Y:S01]  /*52c0*/  HMMA.16816.F32.BF16 R124, R4, R62, R12 ;  /* 0x0000003e047c723c */ /* 0x000fe2000004180c */
[----:B------:R-:W-:Y:S01]  /*52d0*/  IMAD.MOV.U32 R164, RZ, RZ, R36 ;  /* 0x000000ffffa47224 */ /* 0x000fe200078e0024 */
[----:B------:R-:W1:Y:S06]  /*52e0*/  LDSM.16.MT88.4 R12, [R229+0x1000] ;  /* 0x00100000e50c783b */ /* 0x000e6c0000004200 */
[----:B------:R-:W-:Y:S01]  /*52f0*/  HMMA.16816.F32.BF16 R4, R16, R46, RZ ;  /* 0x0000002e1004723c */ /* 0x000fe200000418ff */
[----:B------:R-:W-:-:S02]  /*5300*/  IMAD.MOV.U32 R52, RZ, RZ, R95 ;  /* 0x000000ffff347224 */ /* 0x000fc400078e005f */
[----:B------:R-:W-:Y:S11]  /*5310*/  FFMA.FTZ R36, R154, c[0x0][0x2d0], -R3 ;  /* 0x0000b4009a247a23 */ /* 0x000ff60000010803 */
[----:B------:R-:W-:Y:S10]  /*5320*/  @!UPT UIADD3 URZ, URZ, URZ, URZ ;  /* 0x0000003f3f3ff290 */ /* 0x000ff4000fffe03f */
[----:B------:R-:W-:Y:S08]  /*5330*/  HMMA.16816.F32.BF16 R84, R8, R86, R4 ;  /* 0x000000560854723c */ /* 0x000ff00000041804 */
[----:B------:R-:W-:Y:S01]  /*5340*/  HMMA.16816.F32.BF16 R4, R16, R58, RZ ;  /* 0x0000003a1004723c */ /* 0x000fe200000418ff */
[----:B------:R-:W-:Y:S02]  /*5350*/  IMAD.MOV.U32 R100, RZ, RZ, R92 ;  /* 0x000000ffff647224 */ /* 0x000fe400078e005c */
[----:B------:R-:W-:-:S02]  /*5360*/  IMAD.MOV.U32 R154, RZ, RZ, R33 ;  /* 0x000000ffff9a7224 */ /* 0x000fc400078e0021 */
[----:B------:R-:W-:Y:S02]  /*5370*/  IMAD.MOV.U32 R95, RZ, RZ, R32 ;  /* 0x000000ffff5f7224 */ /* 0x000fe400078e0020 */
[--C-:B------:R-:W-:Y:S02]  /*5380*/  FFMA.FTZ R33, R152, c[0x0][0x2d0], -R3.reuse ;  /* 0x0000b40098217a23 */ /* 0x100fe40000010803 */
[--C-:B------:R-:W-:Y:S02]  /*5390*/  FFMA.FTZ R32, R151, c[0x0][0x2d0], -R3.reuse ;  /* 0x0000b40097207a23 */ /* 0x100fe40000010803 */
[----:B------:R-:W-:Y:S02]  /*53a0*/  FFMA.FTZ R92, R150, c[0x0][0x2d0], -R3 ;  /* 0x0000b400965c7a23 */ /* 0x000fe40000010803 */
[----:B------:R-:W-:Y:S02]  /*53b0*/  IMAD.MOV.U32 R3, RZ, RZ, R29 ;  /* 0x000000ffff037224 */ /* 0x000fe400078e001d */
[----:B------:R-:W-:-:S09]  /*53c0*/  IMAD.MOV.U32 R134, RZ, RZ, R28 ;  /* 0x000000ffff867224 */ /* 0x000fd200078e001c */
[----:B------:R-:W-:Y:S08]  /*53d0*/  HMMA.16816.F32.BF16 R28, R8, R30, R4 ;  /* 0x0000001e081c723c */ /* 0x000ff00000041804 */
[----:B------:R-:W-:Y:S01]  /*53e0*/  HMMA.16816.F32.BF16 R4, R16, R74, RZ ;  /* 0x0000004a1004723c */ /* 0x000fe200000418ff */
[----:B------:R-:W-:Y:S02]  /*53f0*/  IMAD.MOV.U32 R141, RZ, RZ, R49 ;  /* 0x000000ffff8d7224 */ /* 0x000fe400078e0031 */
[----:B------:R-:W-:Y:S11]  /*5400*/  IMAD.MOV.U32 R140, RZ, RZ, R48 ;  /* 0x000000ffff8c7224 */ /* 0x000ff600078e0030 */
[----:B------:R-:W-:Y:S10]  /*5410*/  @!UPT UIADD3 URZ, URZ, URZ, URZ ;  /* 0x0000003f3f3ff290 */ /* 0x000ff4000fffe03f */
[----:B------:R-:W-:Y:S08]  /*5420*/  HMMA.16816.F32.BF16 R48, R8, R50, R4 ;  /* 0x000000320830723c */ /* 0x000ff00000041804 */
[----:B------:R-:W-:Y:S01]  /*5430*/  HMMA.16816.F32.BF16 R4, R16, R90, RZ ;  /* 0x0000005a1004723c */ /* 0x000fe200000418ff */
[----:B------:R-:W-:Y:S02]  /*5440*/  IMAD.MOV.U32 R152, RZ, RZ, R53 ;  /* 0x000000ffff987224 */ /* 0x000fe400078e0035 */
[----:B------:R-:W-:-:S02]  /*5450*/  IMAD.MOV.U32 R142, RZ, RZ, R52 ;  /* 0x000000ffff8e7224 */ /* 0x000fc400078e0034 */
[----:B------:R-:W-:Y:S02]  /*5460*/  IMAD.MOV.U32 R137, RZ, RZ, R41 ;  /* 0x000000ffff897224 */ /* 0x000fe400078e0029 */
[----:B------:R-:W-:Y:S02]  /*5470*/  IMAD.MOV.U32 R136, RZ, RZ, R40 ;  /* 0x000000ffff887224 */ /* 0x000fe400078e0028 */
[----:B------:R-:W-:Y:S11]  /*5480*/  HMMA.16816.F32.BF16 R40, R16, R42, RZ ;  /* 0x0000002a1028723c */ /* 0x000ff600000418ff */
[----:B------:R-:W-:Y:S04]  /*5490*/  @!UPT UIADD3 URZ, URZ, URZ, URZ ;  /* 0x0000003f3f3ff290 */ /* 0x000fe8000fffe03f */
[----:B------:R-:W-:Y:S08]  /*54a0*/  HMMA.16816.F32.BF16 R52, R8, R54, R4 ;  /* 0x000000360834723c */ /* 0x000ff00000041804 */
[----:B------:R-:W-:Y:S01]  /*54b0*/  HMMA.16816.F32.BF16 R4, R16, R102, RZ ;  /* 0x000000661004723c */ /* 0x000fe200000418ff */
[----:B------:R-:W-:Y:S02]  /*54c0*/  FFMA.FTZ R72, R139, c[0x0][0x2d0], -R0 ;  /* 0x0000b4008b487a23 */ /* 0x000fe40000010800 */
[----:B------:R-:W-:-:S02]  /*54d0*/  IMAD.MOV.U32 R139, RZ, RZ, R25 ;  /* 0x000000ffff8b7224 */ /* 0x000fc400078e0019 */
[----:B------:R-:W-:-:S03]  /*54e0*/  IMAD.MOV.U32 R23, RZ, RZ, R24 ;  /* 0x000000ffff177224 */ /* 0x000fc600078e0018 */
[----:B------:R-:W-:Y:S01]  /*54f0*/  HMMA.16816.F32.BF16 R24, R16, R26, RZ ;  /* 0x0000001a1018723c */ /* 0x000fe200000418ff */
[----:B------:R-:W-:-:S07]  /*5500*/  IMAD.MOV.U32 R150, RZ, RZ, R187 ;  /* 0x000000ffff967224 */ /* 0x000fce00078e00bb */
[----:B------:R-:W-:Y:S01]  /*5510*/  HMMA.16816.F32.BF16 R16, R16, R118, RZ ;  /* 0x000000761010723c */ /* 0x000fe200000418ff */
[----:B------:R-:W-:Y:S01]  /*5520*/  IMAD.MOV.U32 R151, RZ, RZ, R204 ;  /* 0x000000ffff977224 */ /* 0x000fe200078e00cc */
[----:B------:R-:W-:Y:S01]  /*5530*/  MUFU.EX2 R187, R57 ;  /* 0x0000003900bb7308 */ /* 0x000fe20000000800 */
[----:B------:R-:W-:Y:S02]  /*5540*/  IMAD.MOV.U32 R90, RZ, RZ, R186 ;  /* 0x000000ffff5a7224 */ /* 0x000fe400078e00ba */
[----:B------:R-:W-:Y:S02]  /*5550*/  IMAD.MOV.U32 R91, RZ, RZ, R180 ;  /* 0x000000ffff5b7224 */ /* 0x000fe400078e00b4 */
[----:B------:R-:W-:Y:S01]  /*5560*/  IMAD.MOV.U32 R119, RZ, RZ, R206 ;  /* 0x000000ffff777224 */ /* 0x000fe200078e00ce */
[C---:B------:R-:W-:Y:S01]  /*5570*/  HMMA.16816.F32.BF16 R64, R8.reuse, R66, R4 ;  /* 0x000000420840723c */ /* 0x040fe20000041804 */
[----:B------:R-:W-:Y:S01]  /*5580*/  IMAD.MOV.U32 R118, RZ, RZ, R205 ;  /* 0x000000ffff767224 */ /* 0x000fe200078e00cd */
[----:B------:R-:W-:Y:S05]  /*5590*/  MUFU.EX2 R206, R45 ;  /* 0x0000002d00ce7308 */ /* 0x000fea0000000800 */
[----:B------:R-:W-:Y:S01]  /*55a0*/  FADD.FTZ R5, R158, R156 ;  /* 0x0000009c9e057221 */ /* 0x000fe20000010000 */
[----:B------:R-:W-:Y:S01]  /*55b0*/  HMMA.16816.F32.BF16 R40, R8, R38, R40 ;  /* 0x000000260828723c */ /* 0x000fe20000041828 */
[----:B------:R-:W-:Y:S01]  /*55c0*/  IMAD.MOV.U32 R158, RZ, RZ, R181 ;  /* 0x000000ffff9e7224 */ /* 0x000fe200078e00b5 */
[----:B------:R-:W-:Y:S01]  /*55d0*/  MUFU.EX2 R205, R56 ;  /* 0x0000003800cd7308 */ /* 0x000fe20000000800 */
[----:B------:R-:W-:-:S02]  /*55e0*/  FFMA.FTZ R131, R131, c[0x0][0x2d0], -R0 ;  /* 0x0000b40083837a23 */ /* 0x000fc40000010800 */
[----:B------:R-:W-:-:S05]  /*55f0*/  FFMA.FTZ R130, R130, c[0x0][0x2d0], -R0 ;  /* 0x0000b40082827a23 */ /* 0x000fca0000010800 */
[----:B------:R-:W-:Y:S01]  /*5600*/  MUFU.EX2 R207, R44 ;  /* 0x0000002c00cf7308 */ /* 0x000fe20000000800 */
[--C-:B------:R-:W-:Y:S02]  /*5610*/  FFMA.FTZ R129, R129, c[0x0][0x2d0], -R0.reuse ;  /* 0x0000b40081817a23 */ /* 0x100fe40000010800 */
[----:B------:R-:W-:-:S05]  /*5620*/  FFMA.FTZ R128, R128, c[0x0][0x2d0], -R0 ;  /* 0x0000b40080807a23 */ /* 0x000fca0000010800 */
[----:B------:R-:W-:Y:S01]  /*5630*/  MUFU.EX2 R180, R36 ;  /* 0x0000002400b47308 */ /* 0x000fe20000000800 */
[----:B------:R-:W-:Y:S02]  /*5640*/  FADD.FTZ R0, R173, R172 ;  /* 0x000000acad007221 */ /* 0x000fe40000010000 */
[----:B------:R-:W-:-:S05]  /*5650*/  IMAD.MOV.U32 R75, RZ, RZ, R3 ;  /* 0x000000ffff4b7224 */ /* 0x000fca00078e0003 */
[----:B------:R-:W-:Y:S01]  /*5660*/  MUFU.EX2 R186, R33 ;  /* 0x0000002100ba7308 */ /* 0x000fe20000000800 */
[----:B------:R-:W-:-:S07]  /*5670*/  FADD.FTZ R3, R169, R168 ;  /* 0x000000a8a9037221 */ /* 0x000fce0000010000 */
[----:B------:R-:W-:Y:S08]  /*5680*/  MUFU.EX2 R204, R32 ;  /* 0x0000002000cc7308 */ /* 0x000ff00000000800 */
[----:B------:R-:W-:Y:S08]  /*5690*/  MUFU.EX2 R181, R92 ;  /* 0x0000005c00b57308 */ /* 0x000ff00000000800 */
[----:B------:R-:W-:Y:S08]  /*56a0*/  MUFU.EX2 R47, R94 ;  /* 0x0000005e002f7308 */ /* 0x000ff00000000800 */
[----:B------:R-:W-:Y:S08]  /*56b0*/  MUFU.EX2 R57, R93 ;  /* 0x0000005d00397308 */ /* 0x000ff00000000800 */
[----:B------:R-:W-:Y:S08]  /*56c0*/  MUFU.EX2 R58, R89 ;  /* 0x00000059003a7308 */ /* 0x000ff00000000800 */
[----:B------:R-:W2:Y:S08]  /*56d0*/  MUFU.EX2 R59, R88 ;  /* 0x00000058003b7308 */ /* 0x000eb00000000800 */
[----:B------:R-:W-:Y:S08]  /*56e0*/  MUFU.EX2 R44, R72 ;  /* 0x00000048002c7308 */ /* 0x000ff00000000800 */
[----:B------:R3:W4:Y:S08]  /*56f0*/  MUFU.EX2 R46, R2 ;  /* 0x00000002002e7308 */ /* 0x0007300000000800 */
[----:B------:R-:W-:Y:S08]  /*5700*/  MUFU.EX2 R56, R37 ;  /* 0x0000002500387308 */ /* 0x000ff00000000800 */
[----:B------:R-:W1:Y:S01]  /*5710*/  MUFU.EX2 R45, R73 ;  /* 0x00000049002d7308 */ /* 0x000e620000000800 */
[----:B---3--:R-:W-:-:S02]  /*5720*/  FADD.FTZ R2, R175, R0 ;  /* 0x00000000af027221 */ /* 0x008fc40000010000 */
[----:B------:R-:W-:Y:S02]  /*5730*/  FADD.FTZ R0, R170, R3 ;  /* 0x00000003aa007221 */ /* 0x000fe40000010000 */
[----:B------:R-:W-:Y:S02]  /*5740*/  FADD.FTZ R4, R145, R144 ;  /* 0x0000009091047221 */ /* 0x000fe40000010000 */
[----:B------:R-:W-:Y:S02]  /*5750*/  FADD.FTZ R5, R160, R5 ;  /* 0x00000005a0057221 */ /* 0x000fe40000010000 */
[----:B------:R-:W-:Y:S01]  /*5760*/  FADD.FTZ R21, R174, R2 ;  /* 0x00000002ae157221 */ /* 0x000fe20000010000 */
[----:B------:R-:W-:Y:S01]  /*5770*/  HMMA.16816.F32.BF16 R24, R8, R34, R24 ;  /* 0x000000220818723c */ /* 0x000fe20000041818 */
[----:B------:R-:W-:Y:S01]  /*5780*/  FADD.FTZ R2, R171, R0 ;  /* 0x00000000ab027221 */ /* 0x000fe20000010000 */
[----:B--2---:R-:W-:Y:S01]  /*5790*/  F2FP.BF16.PACK_AB R6, R59, R58 ;  /* 0x0000003a3b06723e */ /* 0x004fe200000010ff */
[----:B------:R-:W-:Y:S01]  /*57a0*/  FADD.FTZ R3, R153, R4 ;  /* 0x0000000499037221 */ /* 0x000fe20000010000 */
[----:B------:R-:W-:Y:S01]  /*57b0*/  F2FP.BF16.PACK_AB R4, R57, R47 ;  /* 0x0000002f3904723e */ /* 0x000fe200000010ff */
[----:B------:R-:W-:Y:S01]  /*57c0*/  FADD.FTZ R0, R163, R5 ;  /* 0x00000005a3007221 */ /* 0x000fe20000010000 */
[----:B----4-:R-:W-:-:S02]  /*57d0*/  F2FP.BF16.PACK_AB R5, R46, R44 ;  /* 0x0000002c2e05723e */ /* 0x010fc400000010ff */
[----:B------:R-:W-:Y:S01]  /*57e0*/  HMMA.16816.F32.BF16 R60, R8, R62, R16 ;  /* 0x0000003e083c723c */ /* 0x000fe20000041810 */
[----:B-1----:R-:W-:Y:S01]  /*57f0*/  F2FP.BF16.PACK_AB R7, R45, R56 ;  /* 0x000000382d07723e */ /* 0x002fe200000010ff */
[----:B------:R-:W-:-:S05]  /*5800*/  IMAD.MOV.U32 R92, RZ, RZ, R148 ;  /* 0x000000ffff5c7224 */ /* 0x000fca00078e0094 */
[----:B------:R-:W-:Y:S02]  /*5810*/  F2FP.BF16.PACK_AB R8, R205, R187 ;  /* 0x000000bbcd08723e */ /* 0x000fe400000010ff */
[----:B------:R-:W-:Y:S02]  /*5820*/  F2FP.BF16.PACK_AB R9, R186, R180 ;  /* 0x000000b4ba09723e */ /* 0x000fe400000010ff */
[----:B------:R-:W-:Y:S02]  /*5830*/  F2FP.BF16.PACK_AB R10, R207, R206 ;  /* 0x000000cecf0a723e */ /* 0x000fe400000010ff */
[----:B------:R-:W-:Y:S01]  /*5840*/  F2FP.BF16.PACK_AB R11, R181, R204 ;  /* 0x000000ccb50b723e */ /* 0x000fe200000010ff */
[----:B------:R-:W-:Y:S02]  /*5850*/  IMAD.MOV.U32 R145, RZ, RZ, R149 ;  /* 0x000000ffff917224 */ /* 0x000fe400078e0095 */
[----:B------:R-:W-:Y:S02]  /*5860*/  IMAD.MOV.U32 R144, RZ, RZ, R150 ;  /* 0x000000ffff907224 */ /* 0x000fe400078e0096 */
[----:B------:R-:W-:Y:S01]  /*5870*/  IMAD.MOV.U32 R22, RZ, RZ, R151 ;  /* 0x000000ffff167224 */ /* 0x000fe200078e0097 */
[----:B------:R-:W-:Y:S01]  /*5880*/  HMMA.16816.F32.BF16 R188, R4, R12, R188 ;  /* 0x0000000c04bc723c */ /* 0x000fe200000418bc */
[----:B------:R-:W-:-:S02]  /*5890*/  IMAD.MOV.U32 R148, RZ, RZ, R199 ;  /* 0x000000ffff947224 */ /* 0x000fc400078e00c7 */
[----:B------:R-:W-:Y:S02]  /*58a0*/  IMAD.MOV.U32 R149, RZ, RZ, R198 ;  /* 0x000000ffff957224 */ /* 0x000fe400078e00c6 */
[----:B------:R-:W-:Y:S02]  /*58b0*/  IMAD.MOV.U32 R150, RZ, RZ, R197 ;  /* 0x000000ffff967224 */ /* 0x000fe400078e00c5 */
[----:B------:R-:W-:Y:S01]  /*58c0*/  IMAD.MOV.U32 R151, RZ, RZ, R196 ;  /* 0x000000ffff977224 */ /* 0x000fe200078e00c4 */
[----:B------:R-:W-:Y:S08]  /*58d0*/  HMMA.16816.F32.BF16 R192, R8, R12, R192 ;  /* 0x0000000c08c0723c */ /* 0x000ff000000418c0 */
[-C--:B------:R-:W-:Y:S08]  /*58e0*/  HMMA.16816.F32.BF16 R196, R4, R14.reuse, R80 ;  /* 0x0000000e04c4723c */ /* 0x080ff00000041850 */
[----:B------:R-:W-:Y:S01]  /*58f0*/  HMMA.16816.F32.BF16 R32, R8, R14, R40 ;  /* 0x0000000e0820723c */ /* 0x000fe20000041828 */
[----:B------:R-:W1:Y:S01]  /*5900*/  LDSM.16.MT88.4 R12, [R230+0x1000] ;  /* 0x00100000e60c783b */ /* 0x000e620000004200 */
[----:B------:R-:W-:-:S02]  /*5910*/  IMAD.MOV.U32 R172, RZ, RZ, R132 ;  /* 0x000000ffffac7224 */ /* 0x000fc400078e0084 */
[----:B------:R-:W-:Y:S02]  /*5920*/  IMAD.MOV.U32 R173, RZ, RZ, R133 ;  /* 0x000000ffffad7224 */ /* 0x000fe400078e0085 */
[----:B------:R-:W-:Y:S02]  /*5930*/  IMAD.MOV.U32 R74, RZ, RZ, R138 ;  /* 0x000000ffff4a7224 */ /* 0x000fe400078e008a */
[----:B------:R-:W-:Y:S02]  /*5940*/  IMAD.MOV.U32 R168, RZ, RZ, R139 ;  /* 0x000000ffffa87224 */ /* 0x000fe400078e008b */
[----:B------:R-:W-:Y:S02]  /*5950*/  IMAD.MOV.U32 R169, RZ, RZ, R134 ;  /* 0x000000ffffa97224 */ /* 0x000fe400078e0086 */
[----:B------:R-:W-:Y:S02]  /*5960*/  IMAD.MOV.U32 R17, RZ, RZ, R135 ;  /* 0x000000ffff117224 */ /* 0x000fe400078e0087 */
[----:B------:R-:W-:-:S02]  /*5970*/  IMAD.MOV.U32 R18, RZ, RZ, R136 ;  /* 0x000000ffff127224 */ /* 0x000fc400078e0088 */
[----:B------:R-:W-:Y:S02]  /*5980*/  IMAD.MOV.U32 R19, RZ, RZ, R137 ;  /* 0x000000ffff137224 */ /* 0x000fe400078e0089 */
[----:B------:R-:W-:Y:S02]  /*5990*/  IMAD.MOV.U32 R16, RZ, RZ, R140 ;  /* 0x000000ffff107224 */ /* 0x000fe400078e008c */
[----:B------:R-:W-:Y:S02]  /*59a0*/  IMAD.MOV.U32 R102, RZ, RZ, R141 ;  /* 0x000000ffff667224 */ /* 0x000fe400078e008d */
[----:B------:R-:W-:Y:S02]  /*59b0*/  IMAD.MOV.U32 R103, RZ, RZ, R142 ;  /* 0x000000ffff677224 */ /* 0x000fe400078e008e */
[----:B------:R-:W-:Y:S01]  /*59c0*/  IMAD.MOV.U32 R156, RZ, RZ, R143 ;  /* 0x000000ffff9c7224 */ /* 0x000fe200078e008f */
[-C--:B-1----:R-:W-:Y:S08]  /*59d0*/  HMMA.16816.F32.BF16 R132, R8, R12.reuse, R212 ;  /* 0x0000000c0884723c */ /* 0x082ff000000418d4 */
[C---:B------:R-:W-:Y:S08]  /*59e0*/  HMMA.16816.F32.BF16 R136, R4.reuse, R12, R200 ;  /* 0x0000000c0488723c */ /* 0x040ff000000418c8 */
[-C--:B------:R-:W-:Y:S08]  /*59f0*/  HMMA.16816.F32.BF16 R140, R4, R14.reuse, R76 ;  /* 0x0000000e048c723c */ /* 0x080ff0000004184c */
[----:B------:R-:W-:Y:S01]  /*5a00*/  HMMA.16816.F32.BF16 R36, R8, R14, R24 ;  /* 0x0000000e0824723c */ /* 0x000fe20000041818 */
[----:B------:R-:W1:Y:S01]  /*5a10*/  LDSM.16.MT88.4 R12, [R233+0x1000] ;  /* 0x00100000e90c783b */ /* 0x000e620000004200 */
[----:B------:R-:W-:-:S02]  /*5a20*/  FADD.FTZ R20, R155, R3 ;  /* 0x000000039b147221 */ /* 0x000fc40000010000 */
[----:B------:R-:W-:Y:S02]  /*5a30*/  IMAD.MOV.U32 R94, RZ, RZ, R23 ;  /* 0x000000ffff5e7224 */ /* 0x000fe400078e0017 */
[----:B------:R-:W-:Y:S02]  /*5a40*/  IMAD.MOV.U32 R163, RZ, RZ, R158 ;  /* 0x000000ffffa37224 */ /* 0x000fe400078e009e */
[----:B------:R-:W-:Y:S02]  /*5a50*/  IMAD.MOV.U32 R3, RZ, RZ, R156 ;  /* 0x000000ffff037224 */ /* 0x000fe400078e009c */
[----:B------:R-:W-:Y:S02]  /*5a60*/  IMAD.MOV.U32 R24, RZ, RZ, R152 ;  /* 0x000000ffff187224 */ /* 0x000fe400078e0098 */
[----:B------:R-:W-:Y:S02]  /*5a70*/  IMAD.MOV.U32 R25, RZ, RZ, R154 ;  /* 0x000000ffff197224 */ /* 0x000fe400078e009a */
[----:B------:R-:W-:-:S02]  /*5a80*/  IMAD.MOV.U32 R23, RZ, RZ, R157 ;  /* 0x000000ffff177224 */ /* 0x000fc400078e009d */
[----:B------:R-:W-:Y:S01]  /*5a90*/  IMAD.MOV.U32 R83, RZ, RZ, R159 ;  /* 0x000000ffff537224 */ /* 0x000fe200078e009f */
[-C--:B-1----:R-:W-:Y:S08]  /*5aa0*/  HMMA.16816.F32.BF16 R148, R8, R12.reuse, R148 ;  /* 0x0000000c0894723c */ /* 0x082ff00000041894 */
[C---:B------:R-:W-:Y:S08]  /*5ab0*/  HMMA.16816.F32.BF16 R152, R4.reuse, R12, R220 ;  /* 0x0000000c0498723c */ /* 0x040ff000000418dc */
        /* <DEDUP_REMOVED lines=11> */
[-C--:B-1----:R-:W-:Y:S08]  /*5b70*/  HMMA.16816.F32.BF16 R164, R8, R12.reuse, R224 ;  /* 0x0000000c08a4723c */ /* 0x082ff000000418e0 */
[C---:B------:R-:W-:Y:S08]  /*5b80*/  HMMA.16816.F32.BF16 R168, R4.reuse, R12, R120 ;  /* 0x0000000c04a8723c */ /* 0x040ff00000041878 */
[----:B------:R-:W-:Y:S01]  /*5b90*/  HMMA.16816.F32.BF16 R172, R4, R14, R96 ;  /* 0x0000000e04ac723c */ /* 0x000fe20000041860 */
[----:B------:R-:W-:-:S02]  /*5ba0*/  IMAD.MOV.U32 R160, RZ, RZ, R92 ;  /* 0x000000ffffa07224 */ /* 0x000fc400078e005c */
[----:B------:R-:W-:Y:S02]  /*5bb0*/  IMAD.MOV.U32 R93, RZ, RZ, R119 ;  /* 0x000000ffff5d7224 */ /* 0x000fe400078e0077 */
[----:B------:R-:W-:Y:S02]  /*5bc0*/  IMAD.MOV.U32 R200, RZ, RZ, R237 ;  /* 0x000000ffffc87224 */ /* 0x000fe400078e00ed */
[----:B------:R-:W-:Y:S01]  /*5bd0*/  IMAD.MOV.U32 R201, RZ, RZ, R236 ;  /* 0x000000ffffc97224 */ /* 0x000fe200078e00ec */
[----:B------:R-:W-:Y:S01]  /*5be0*/  HMMA.16816.F32.BF16 R68, R8, R14, R28 ;  /* 0x0000000e0844723c */ /* 0x000fe2000004181c */
[----:B------:R-:W1:Y:S01]  /*5bf0*/  LDSM.16.MT88.4 R12, [R229+0x3000] ;  /* 0x00300000e50c783b */ /* 0x000e620000004200 */
[----:B------:R-:W-:Y:S02]  /*5c00*/  IMAD.MOV.U32 R92, RZ, RZ, R118 ;  /* 0x000000ffff5c7224 */ /* 0x000fe400078e0076 */
[----:B------:R-:W-:Y:S02]  /*5c10*/  IMAD.MOV.U32 R202, RZ, RZ, R235 ;  /* 0x000000ffffca7224 */ /* 0x000fe400078e00eb */
[----:B------:R-:W-:-:S02]  /*5c20*/  IMAD.MOV.U32 R203, RZ, RZ, R234 ;  /* 0x000000ffffcb7224 */ /* 0x000fc400078e00ea */
[----:B------:R-:W-:Y:S02]  /*5c30*/  FADD.FTZ R0, R179, R0 ;  /* 0x00000000b3007221 */ /* 0x000fe40000010000 */
[----:B------:R-:W-:Y:S01]  /*5c40*/  FADD.FTZ R2, R216, R2 ;  /* 0x00000002d8027221 */ /* 0x000fe20000010000 */
[----:B------:R-:W-:Y:S01]  /*5c50*/  MUFU.EX2 R23, R23 ;  /* 0x0000001700177308 */ /* 0x000fe20000000800 */
[----:B------:R-:W-:Y:S01]  /*5c60*/  IMAD.MOV.U32 R119, RZ, RZ, R228 ;  /* 0x000000ffff777224 */ /* 0x000fe200078e00e4 */
[----:B------:R-:W-:Y:S01]  /*5c70*/  LDSM.16.MT88.4 R96, [R230+0x3800] ;  /* 0x00380000e660783b */ /* 0x000fe20000004200 */
[----:B------:R-:W-:Y:S02]  /*5c80*/  IMAD.MOV.U32 R222, RZ, RZ, R22 ;  /* 0x000000ffffde7224 */ /* 0x000fe400078e0016 */
[----:B------:R-:W-:Y:S01]  /*5c90*/  IMAD.MOV.U32 R223, RZ, RZ, R144 ;  /* 0x000000ffffdf7224 */ /* 0x000fe200078e0090 */
[----:B------:R2:W5:Y:S01]  /*5ca0*/  LDL.LU R237, [R1+0xa0] ;  /* 0x0000a00001ed7983 */ /* 0x0005620000300800 */
[----:B-1----:R-:W-:Y:S08]  /*5cb0*/  HMMA.16816.F32.BF16 R212, R8, R12, R72 ;  /* 0x0000000c08d4723c */ /* 0x002ff00000041848 */
[-C--:B------:R-:W-:Y:S08]  /*5cc0*/  HMMA.16816.F32.BF16 R76, R4, R14.reuse, R104 ;  /* 0x0000000e044c723c */ /* 0x080ff00000041868 */
[----:B------:R-:W-:Y:S01]  /*5cd0*/  HMMA.16816.F32.BF16 R48, R8, R14, R48 ;  /* 0x0000000e0830723c */ /* 0x000fe20000041830 */
[----:B------:R-:W-:Y:S01]  /*5ce0*/  IMAD.MOV.U32 R118, RZ, RZ, R231 ;  /* 0x000000ffff767224 */ /* 0x000fe200078e00e7 */
[----:B------:R-:W-:Y:S01]  /*5cf0*/  MUFU.EX2 R22, R147 ;  /* 0x0000009300167308 */ /* 0x000fe20000000800 */
[----:B------:R2:W5:Y:S04]  /*5d00*/  LDL.LU R236, [R1+0x9c] ;  /* 0x00009c0001ec7983 */ /* 0x0005680000300800 */
[----:B------:R2:W5:Y:S01]  /*5d10*/  LDL.LU R235, [R1+0x98] ;  /* 0x0000980001eb7983 */ /* 0x0005620000300800 */
[----:B------:R-:W-:Y:S03]  /*5d20*/  HMMA.16816.F32.BF16 R72, R4, R12, R88 ;  /* 0x0000000c0448723c */ /* 0x000fe60000041858 */
[----:B------:R-:W1:Y:S04]  /*5d30*/  LDSM.16.MT88.4 R12, [R230+0x3000] ;  /* 0x00300000e60c783b */ /* 0x000e680000004200 */
[----:B------:R2:W5:Y:S04]  /*5d40*/  LDL.LU R234, [R1+0x94] ;  /* 0x0000940001ea7983 */ /* 0x0005680000300800 */
[----:B------:R2:W5:Y:S04]  /*5d50*/  LDL.LU R231, [R1+0x90] ;  /* 0x0000900001e77983 */ /* 0x0005680000300800 */
[----:B------:R2:W5:Y:S01]  /*5d60*/  LDL.LU R228, [R1+0x8c] ;  /* 0x00008c0001e47983 */ /* 0x0005620000300800 */
[-C--:B-1----:R-:W-:Y:S08]  /*5d70*/  HMMA.16816.F32.BF16 R40, R8, R12.reuse, R92 ;  /* 0x0000000c0828723c */ /* 0x082ff0000004185c */
[C---:B------:R-:W-:Y:S01]  /*5d80*/  HMMA.16816.F32.BF16 R88, R4.reuse, R12, R16 ;  /* 0x0000000c0458723c */ /* 0x040fe20000041810 */
[----:B------:R-:W1:Y:S07]  /*5d90*/  LDSM.16.MT88.4 R16, [R233+0x3000] ;  /* 0x00300000e910783b */ /* 0x000e6e0000004200 */
[-C--:B------:R-:W-:Y:S08]  /*5da0*/  HMMA.16816.F32.BF16 R92, R4, R14.reuse, R108 ;  /* 0x0000000e045c723c */ /* 0x080ff0000004186c */
[----:B------:R-:W-:Y:S01]  /*5db0*/  HMMA.16816.F32.BF16 R52, R8, R14, R52 ;  /* 0x0000000e0834723c */ /* 0x000fe20000041834 */
[----:B------:R-:W3:Y:S07]  /*5dc0*/  LDSM.16.MT88.4 R12, [R232+0x3000] ;  /* 0x00300000e80c783b */ /* 0x000eee0000004200 */
[C---:B-1----:R-:W-:Y:S08]  /*5dd0*/  HMMA.16816.F32.BF16 R104, R4.reuse, R16, R24 ;  /* 0x000000100468723c */ /* 0x042ff00000041818 */
[C---:B------:R-:W-:Y:S08]  /*5de0*/  HMMA.16816.F32.BF16 R108, R4.reuse, R18, R112 ;  /* 0x00000012046c723c */ /* 0x040ff00000041870 */
[-C--:B---3--:R-:W-:Y:S08]  /*5df0*/  HMMA.16816.F32.BF16 R120, R4, R12.reuse, R200 ;  /* 0x0000000c0478723c */ /* 0x088ff000000418c8 */
[----:B------:R-:W-:Y:S01]  /*5e00*/  HMMA.16816.F32.BF16 R116, R8, R12, R116 ;  /* 0x0000000c0874723c */ /* 0x000fe20000041874 */
[----:B------:R1:W-:Y:S01]  /*5e10*/  MUFU.EX2 R12, R3 ;  /* 0x00000003000c7308 */ /* 0x0003e20000000800 */
[----:B------:R-:W-:Y:S04]  /*5e20*/  LDSM.16.MT88.4 R200, [R229+0x1800] ;  /* 0x00180000e5c8783b */ /* 0x000fe80000004200 */
[----:B------:R-:W-:Y:S02]  /*5e30*/  LDSM.16.MT88.4 R112, [R233+0x3800] ;  /* 0x00380000e970783b */ /* 0x000fe40000004200 */
[----:B------:R-:W-:Y:S07]  /*5e40*/  HMMA.16816.F32.BF16 R28, R4, R14, R124 ;  /* 0x0000000e041c723c */ /* 0x000fee000004187c */
[----:B------:R-:W-:-:S02]  /*5e50*/  FADD.FTZ R4, R210, R0 ;  /* 0x00000000d2047221 */ /* 0x000fc40000010000 */
[----:B-1----:R-:W-:Y:S02]  /*5e60*/  FADD.FTZ R3, R250, R21 ;  /* 0x00000015fa037221 */ /* 0x002fe40000010000 */
        /* <DEDUP_REMOVED lines=8> */
[----:B------:R-:W1:Y:S01]  /*5ef0*/  LDSM.16.MT88.4 R4, [R232+0x3800] ;  /* 0x00380000e804783b */ /* 0x000e620000004200 */
[C---:B------:R-:W-:Y:S01]  /*5f00*/  HMMA.16816.F32.BF16 R100, R8.reuse, R16, R100 ;  /* 0x000000100864723c */ /* 0x040fe20000041864 */
[----:B------:R-:W-:Y:S07]  /*5f10*/  MUFU.EX2 R16, R163 ;  /* 0x000000a300107308 */ /* 0x000fee0000000800 */
[C---:B------:R-:W-:Y:S01]  /*5f20*/  HMMA.16816.F32.BF16 R64, R8.reuse, R18, R64 ;  /* 0x000000120840723c */ /* 0x040fe20000041840 */
[----:B------:R-:W-:Y:S07]  /*5f30*/  MUFU.EX2 R18, R83 ;  /* 0x0000005300127308 */ /* 0x000fee0000000800 */
[----:B------:R-:W-:Y:S01]  /*5f40*/  HMMA.16816.F32.BF16 R60, R8, R14, R60 ;  /* 0x0000000e083c723c */ /* 0x000fe2000004183c */
[----:B------:R-:W-:Y:S08]  /*5f50*/  MUFU.EX2 R11, R81 ;  /* 0x00000051000b7308 */ /* 0x000ff00000000800 */
[----:B------:R3:W4:Y:S08]  /*5f60*/  MUFU.EX2 R15, R82 ;  /* 0x00000052000f7308 */ /* 0x0007300000000800 */
[----:B------:R-:W-:Y:S08]  /*5f70*/  MUFU.EX2 R19, R160 ;  /* 0x000000a000137308 */ /* 0x000ff00000000800 */
[----:B------:R-:W1:Y:S08]  /*5f80*/  MUFU.EX2 R24, R145 ;  /* 0x0000009100187308 */ /* 0x000e700000000800 */
[----:B------:R-:W-:Y:S08]  /*5f90*/  MUFU.EX2 R25, R146 ;  /* 0x0000009200197308 */ /* 0x000ff00000000800 */
[----:B------:R4:W-:Y:S01]  /*5fa0*/  MUFU.EX2 R13, R128 ;  /* 0x00000080000d7308 */ /* 0x0009e20000000800 */
[----:B------:R-:W-:Y:S01]  /*5fb0*/  FADD.FTZ R27, R252, R2 ;  /* 0x00000002fc1b7221 */ /* 0x000fe20000010000 */
[----:B---3--:R-:W-:Y:S06]  /*5fc0*/  LDSM.16.MT88.4 R80, [R229+0x3800] ;  /* 0x00380000e550783b */ /* 0x008fec0000004200 */
[----:B------:R-:W-:Y:S08]  /*5fd0*/  MUFU.EX2 R14, R162 ;  /* 0x000000a2000e7308 */ /* 0x000ff00000000800 */
[----:B------:R-:W3:Y:S08]  /*5fe0*/  MUFU.EX2 R17, R161 ;  /* 0x000000a100117308 */ /* 0x000ef00000000800 */
[----:B------:R-:W-:Y:S08]  /*5ff0*/  MUFU.EX2 R8, R131 ;  /* 0x0000008300087308 */ /* 0x000ff00000000800 */
[----:B------:R1:W1:Y:S08]  /*6000*/  MUFU.EX2 R10, R130 ;  /* 0x00000082000a7308 */ /* 0x0002700000000800 */
[----:B------:R2:W2:Y:S01]  /*6010*/  MUFU.EX2 R9, R129 ;  /* 0x0000008100097308 */ /* 0x0004a20000000800 */
[----:B------:R-:W-:-:S04]  /*6020*/  @P4 IMAD.HI.U32 R2, R222, c[0x0][0x2c8], RZ ;  /* 0x0000b200de024a27 */ /* 0x000fc800078e00ff */
[----:B------:R-:W-:Y:S01]  /*6030*/  FADD.FTZ R26, R219, R0 ;  /* 0x00000000db1a7221 */ /* 0x000fe20000010000 */
[----:B----4-:R-:W-:Y:S01]  /*6040*/  F2FP.BF16.PACK_AB R128, R15, R11 ;  /* 0x0000000b0f80723e */ /* 0x010fe200000010ff */
[----:B------:R-:W-:Y:S01]  /*6050*/  IMAD.MOV.U32 R0, RZ, RZ, R222 ;  /* 0x000000ffff007224 */ /* 0x000fe200078e00de */
[----:B------:R-:W-:Y:S01]  /*6060*/  @P4 SHF.R.U32.HI R0, RZ, c[0x0][0x2cc], R2 ;  /* 0x0000b300ff004a19 */ /* 0x000fe20000011602 */
[----:B------:R-:W-:Y:S01]  /*6070*/  IMAD.MOV.U32 R2, RZ, RZ, c[0x0][0x168] ;  /* 0x00005a00ff027624 */ /* 0x000fe200078e00ff */
[----:B-1----:R-:W-:Y:S01]  /*6080*/  F2FP.BF16.PACK_AB R130, R23, R18 ;  /* 0x000000121782723e */ /* 0x002fe200000010ff */
[----:B------:R-:W-:Y:S01]  /*6090*/  FADD.FTZ R3, R178, R3 ;  /* 0x00000003b2037221 */ /* 0x000fe20000010000 */
[----:B------:R-:W-:Y:S01]  /*60a0*/  F2FP.BF16.PACK_AB R131, R24, R19 ;  /* 0x000000131883723e */ /* 0x000fe200000010ff */
[----:B------:R-:W1:Y:S01]  /*60b0*/  LDSM.16.MT88.4 R160, [R233+0x1800] ;  /* 0x00180000e9a0783b */ /* 0x000e620000004200 */
[----:B---3--:R-:W-:Y:S02]  /*60c0*/  F2FP.BF16.PACK_AB R124, R17, R14 ;  /* 0x0000000e117c723e */ /* 0x008fe400000010ff */
[----:B--2---:R-:W-:Y:S01]  /*60d0*/  F2FP.BF16.PACK_AB R129, R16, R12 ;  /* 0x0000000c1081723e */ /* 0x004fe200000010ff */
[----:B------:R-:W2:Y:S01]  /*60e0*/  LDSM.16.MT88.4 R176, [R232+0x1800] ;  /* 0x00180000e8b0783b */ /* 0x000ea20000004200 */
[----:B------:R-:W-:-:S02]  /*60f0*/  F2FP.BF16.PACK_AB R125, R10, R8 ;  /* 0x000000080a7d723e */ /* 0x000fc400000010ff */
[----:B------:R-:W-:Y:S01]  /*6100*/  F2FP.BF16.PACK_AB R126, R25, R22 ;  /* 0x00000016197e723e */ /* 0x000fe200000010ff */
[----:B------:R-:W3:Y:S01]  /*6110*/  LDSM.16.MT88.4 R144, [R230+0x1800] ;  /* 0x00180000e690783b */ /* 0x000ee20000004200 */
[----:B------:R-:W-:Y:S02]  /*6120*/  F2FP.BF16.PACK_AB R127, R13, R9 ;  /* 0x000000090d7f723e */ /* 0x000fe400000010ff */
[----:B------:R-:W-:Y:S01]  /*6130*/  IADD3 R0, R0, c[0x0][0x1d0], -R2 ;  /* 0x0000740000007a10 */ /* 0x000fe20007ffe802 */
[-C--:B------:R-:W-:Y:S08]  /*6140*/  HMMA.16816.F32.BF16 R116, R128, R4.reuse, R116 ;  /* 0x000000048074723c */ /* 0x080ff00000041874 */
[----:B------:R-:W-:Y:S07]  /*6150*/  HMMA.16816.F32.BF16 R120, R124, R4, R120 ;  /* 0x000000047c78723c */ /* 0x000fee0000041878 */
[----:B------:R-:W-:Y:S01]  /*6160*/  SHF.R.S32.HI R5, RZ, 0x1f, R0 ;  /* 0x0000001fff057819 */ /* 0x000fe20000011400 */
[----:B------:R-:W-:-:S03]  /*6170*/  FADD.FTZ R20, R209, R3 ;  /* 0x00000003d1147221 */ /* 0x000fc60000010000 */
[----:B------:R-:W-:Y:S01]  /*6180*/  LEA.HI R5, R5, R0, RZ, 0x6 ;  /* 0x0000000005057211 */ /* 0x000fe200078f30ff */
        /* <DEDUP_REMOVED lines=18> */
[----:B------:R-:W-:Y:S01]  /*62b0*/  FADD.FTZ R2, R12, R2 ;  /* 0x000000020c027221 */ /* 0x000fe20000010000 */
[----:B------:R-:W-:Y:S01]  /*62c0*/  SHF.R.S32.HI R5, RZ, 0x6, R5 ;  /* 0x00000006ff057819 */ /* 0x000fe20000011405 */
[----:B------:R-:W-:Y:S02]  /*62d0*/  FADD.FTZ R4, R8, R4 ;  /* 0x0000000408047221 */ /* 0x000fe40000010000 */
[----:B------:R-:W-:Y:S02]  /*62e0*/  FADD.FTZ R3, R14, R3 ;  /* 0x000000030e037221 */ /* 0x000fe40000010000 */
[----:B------:R-:W-:Y:S02]  /*62f0*/  FADD.FTZ R0, R18, R0 ;  /* 0x0000000012007221 */ /* 0x000fe40000010000 */
[----:B------:R-:W-:Y:S01]  /*6300*/  FADD.FTZ R2, R16, R2 ;  /* 0x0000000210027221 */ /* 0x000fe20000010000 */
[----:B------:R-:W-:Y:S01]  /*6310*/  IMNMX R5, RZ, R5, !PT ;  /* 0x00000005ff057217 */ /* 0x000fe20007800200 */
[----:B------:R-:W-:Y:S01]  /*6320*/  FADD.FTZ R4, R10, R4 ;  /* 0x000000040a047221 */ /* 0x000fe20000010000 */
[----:B------:R-:W-:Y:S01]  /*6330*/  IADD3 R249, R223, -0x2, RZ ;  /* 0xfffffffedff97810 */ /* 0x000fe20007ffe0ff */
[----:B------:R-:W-:-:S02]  /*6340*/  FADD.FTZ R3, R17, R3 ;  /* 0x0000000311037221 */ /* 0x000fc40000010000 */
[----:B------:R-:W-:Y:S02]  /*6350*/  FADD.FTZ R0, R23, R0 ;  /* 0x0000000017007221 */ /* 0x000fe40000010000 */
[----:B------:R-:W-:Y:S02]  /*6360*/  FADD.FTZ R2, R19, R2 ;  /* 0x0000000213027221 */ /* 0x000fe40000010000 */
[----:B------:R-:W-:Y:S01]  /*6370*/  FADD.FTZ R4, R9, R4 ;  /* 0x0000000409047221 */ /* 0x000fe20000010000 */
[----:B------:R4:W-:Y:S01]  /*6380*/  STL [R1+0x40], R5 ;  /* 0x0000400501007387 */ /* 0x0009e20000100800 */
[----:B------:R-:W-:Y:S01]  /*6390*/  FADD.FTZ R3, R22, R3 ;  /* 0x0000000316037221 */ /* 0x000fe20000010000 */
[----:B------:R-:W-:Y:S02]  /*63a0*/  ISETP.GE.AND P0, PT, R249, R5, PT ;  /* 0x00000005f900720c */ /* 0x000fe40003f06270 */
[----:B------:R2:W-:Y:S01]  /*63b0*/  STL [R1+0x4], R0 ;  /* 0x0000040001007387 */ /* 0x0005e20000100800 */
[----:B-1----:R-:W-:Y:S01]  /*63c0*/  HMMA.16816.F32.BF16 R148, R128, R160, R148 ;  /* 0x000000a08094723c */ /* 0x002fe20000041894 */
[----:B----4-:R-:W-:-:S02]  /*63d0*/  FADD.FTZ R5, R24, R2 ;  /* 0x0000000218057221 */ /* 0x010fc40000010000 */
[----:B------:R-:W-:Y:S02]  /*63e0*/  FADD.FTZ R2, R25, R3 ;  /* 0x0000000319027221 */ /* 0x000fe40000010000 */
[----:B--2---:R-:W-:Y:S01]  /*63f0*/  FADD.FTZ R0, R13, R4 ;  /* 0x000000040d007221 */ /* 0x004fe20000010000 */
[----:B------:R1:W-:Y:S04]  /*6400*/  STL [R1+0x18], R5 ;  /* 0x0000180501007387 */ /* 0x0003e80000100800 */
[----:B------:R1:W-:Y:S04]  /*6410*/  STL [R1+0x20], R0 ;  /* 0x0000200001007387 */ /* 0x0003e80000100800 */
[----:B------:R1:W-:Y:S01]  /*6420*/  STL [R1+0x1c], R2 ;  /* 0x00001c0201007387 */ /* 0x0003e20000100800 */
[C---:B------:R-:W-:Y:S08]  /*6430*/  HMMA.16816.F32.BF16 R152, R124.reuse, R160, R152 ;  /* 0x000000a07c98723c */ /* 0x040ff00000041898 */
[C---:B------:R-:W-:Y:S08]  /*6440*/  HMMA.16816.F32.BF16 R156, R124.reuse, R162, R156 ;  /* 0x000000a27c9c723c */ /* 0x040ff0000004189c */
[C---:B------:R-:W-:Y:S08]  /*6450*/  HMMA.16816.F32.BF16 R168, R124.reuse, R176, R168 ;  /* 0x000000b07ca8723c */ /* 0x040ff000000418a8 */
[----:B------:R-:W-:Y:S08]  /*6460*/  HMMA.16816.F32.BF16 R172, R124, R178, R172 ;  /* 0x000000b27cac723c */ /* 0x000ff000000418ac */
[C---:B------:R-:W-:Y:S08]  /*6470*/  HMMA.16816.F32.BF16 R164, R128.reuse, R176, R164 ;  /* 0x000000b080a4723c */ /* 0x040ff000000418a4 */
[C---:B------:R-:W-:Y:S08]  /*6480*/  HMMA.16816.F32.BF16 R160, R128.reuse, R162, R84 ;  /* 0x000000a280a0723c */ /* 0x040ff00000041854 */
[C---:B------:R-:W-:Y:S08]  /*6490*/  HMMA.16816.F32.BF16 R176, R128.reuse, R178, R68 ;  /* 0x000000b280b0723c */ /* 0x040ff00000041844 */
[-C--:B------:R-:W-:Y:S08]  /*64a0*/  HMMA.16816.F32.BF16 R192, R128, R200.reuse, R192 ;  /* 0x000000c880c0723c */ /* 0x080ff000000418c0 */
[C---:B------:R-:W-:Y:S08]  /*64b0*/  HMMA.16816.F32.BF16 R188, R124.reuse, R200, R188 ;  /* 0x000000c87cbc723c */ /* 0x040ff000000418bc */
[----:B------:R-:W-:Y:S08]  /*64c0*/  HMMA.16816.F32.BF16 R196, R124, R202, R196 ;  /* 0x000000ca7cc4723c */ /* 0x000ff000000418c4 */
[-C--:B---3--:R-:W-:Y:S08]  /*64d0*/  HMMA.16816.F32.BF16 R132, R128, R144.reuse, R132 ;  /* 0x000000908084723c */ /* 0x088ff00000041884 */
        /* <DEDUP_REMOVED lines=17> */
[----:B------:R-:W-:Y:S01]  /*65f0*/  HMMA.16816.F32.BF16 R128, R128, R6, R60 ;  /* 0x000000068080723c */ /* 0x000fe2000004183c */
[----:B------:R-:W-:Y:S01]  /*6600*/  @!UPT UIADD3 URZ, URZ, URZ, URZ ;  /* 0x0000003f3f3ff290 */ /* 0x000fe2000fffe03f */
[----:B------:R-:W-:Y:S11]  /*6610*/  @!P0 BRA `(.L_x_1488) ;  /* 0x00004d4000008947 */ /* 0x000ff60003800000 */
[----:B-1----:R1:W-:Y:S01]  /*6620*/  STL [R1], R249 ;  /* 0x000000f901007387 */ /* 0x0023e20000100800 */
[----:B------:R-:W-:Y:S01]  /*6630*/  IMAD.MOV.U32 R181, RZ, RZ, R184 ;  /* 0x000000ffffb57224 */ /* 0x000fe200078e00b8 */
[----:B------:R-:W-:Y:S01]  /*6640*/  MOV R187, R182 ;  /* 0x000000b600bb7202 */ /* 0x000fe20000000f00 */
[----:B------:R-:W-:Y:S01]  /*6650*/  IMAD.MOV.U32 R180, RZ, RZ, R185 ;  /* 0x000000ffffb47224 */ /* 0x000fe200078e00b9 */
[----:B------:R-:W-:-:S07]  /*6660*/  MOV R186, R183 ;  /* 0x000000b700ba7202 */ /* 0x000fce0000000f00 */
.L_x_1489:
[----:B------:R-:W-:Y:S04]  /*6670*/  DEPBAR.LE SB0, 0x0 ;  /* 0x000080000000791a */ /* 0x000fe80000000000 */
[----:B------:R-:W-:Y:S01]  /*6680*/  WARPSYNC 0xffffffff ;  /* 0xffffffff00007948 */ /* 0x000fe20003800000 */
[----:B------:R-:W-:Y:S08]  /*6690*/  BAR.SYNC.DEFER_BLOCKING 0x0 ;  /* 0x0000000000007b1d */ /* 0x000ff00000010000 */
[----:B-----5:R-:W-:Y:S08]  /*66a0*/  LDSM.16.M88.4 R64, [R235] ;  /* 0x00000000eb40783b */ /* 0x020ff00000000200 */
[----:B------:R-:W2:Y:S08]  /*66b0*/  LDSM.16.M88.4 R16, [R228] ;  /* 0x00000000e410783b */ /* 0x000eb00000000200 */
[----:B------:R-:W3:Y:S08]  /*66c0*/  LDSM.16.M88.4 R60, [R235+0x2000] ;  /* 0x00200000eb3c783b */ /* 0x000ef00000000200 */
[----:B------:R-:W3:Y:S08]  /*66d0*/  LDSM.16.M88.4 R32, [R228+0x800] ;  /* 0x00080000e420783b */ /* 0x000ef00000000200 */
[----:B------:R-:W4:Y:S06]  /*66e0*/  LDL.64 R218, [R1+0x10] ;  /* 0x0000100001da7983 */ /* 0x000f2c0000100a00 */
[----:B------:R-:W1:Y:S08]  /*66f0*/  LDSM.16.M88.4 R48, [R228+0x1000] ;  /* 0x00100000e430783b */ /* 0x000e700000000200 */
[----:B------:R-:W4:Y:S01]  /*6700*/  LDL R217, [R1+0x38] ;  /* 0x0000380001d97983 */ /* 0x000f220000100800 */
[-C--:B--2---:R-:W-:Y:S03]  /*6710*/  HMMA.16816.F32.BF16 R4, R64, R16.reuse, RZ ;  /* 0x000000104004723c */ /* 0x084fe600000418ff */
[----:B------:R-:W2:Y:S05]  /*6720*/  LDL.64 R220, [R1+0x30] ;  /* 0x0000300001dc7983 */ /* 0x000eaa0000100a00 */
[C---:B---3--:R-:W-:Y:S01]  /*6730*/  HMMA.16816.F32.BF16 R8, R60.reuse, R16, RZ ;  /* 0x000000103c08723c */ /* 0x048fe200000418ff */
[----:B------:R-:W3:Y:S04]  /*6740*/  LDL.LU R216, [R1] ;  /* 0x0000000001d87983 */ /* 0x000ee80000300800 */
[----:B------:R-:W1:Y:S03]  /*6750*/  LDSM.16.M88.4 R204, [R228+0x1800] ;  /* 0x00180000e4cc783b */ /* 0x000e660000000200 */
[-C--:B------:R-:W-:Y:S05]  /*6760*/  HMMA.16816.F32.BF16 R12, R60, R18.reuse, RZ ;  /* 0x000000123c0c723c */ /* 0x080fea00000418ff */
[----:B------:R-:W-:Y:S03]  /*6770*/  LDSM.16.M88.4 R208, [R237] ;  /* 0x00000000edd0783b */ /* 0x000fe60000000200 */
[C---:B------:R-:W-:Y:S05]  /*6780*/  HMMA.16816.F32.BF16 R16, R64.reuse, R18, RZ ;  /* 0x000000124010723c */ /* 0x040fea00000418ff */
[----:B------:R-:W-:Y:S03]  /*6790*/  LDSM.16.M88.4 R212, [R237+0x2000] ;  /* 0x00200000edd4783b */ /* 0x000fe60000000200 */
[-C--:B------:R-:W-:Y:S05]  /*67a0*/  HMMA.16816.F32.BF16 R20, R64, R32.reuse, RZ ;  /* 0x000000204014723c */ /* 0x080fea00000418ff */
[----:B------:R1:W-:Y:S03]  /*67b0*/  STL [R1+0xac], R130 ;  /* 0x0000ac8201007387 */ /* 0x0003e60000100800 */
[C---:B------:R-:W-:Y:S01]  /*67c0*/  HMMA.16816.F32.BF16 R24, R60.reuse, R32, RZ ;  /* 0x000000203c18723c */ /* 0x040fe200000418ff */
[----:B------:R1:W-:Y:S04]  /*67d0*/  STL [R1+0xa8], R131 ;  /* 0x0000a88301007387 */ /* 0x0003e80000100800 */
[----:B------:R-:W-:Y:S03]  /*67e0*/  STL [R1+0x8c], R239 ;  /* 0x00008cef01007387 */ /* 0x000fe60000100800 */
[-C--:B------:R-:W-:Y:S01]  /*67f0*/  HMMA.16816.F32.BF16 R28, R60, R34.reuse, RZ ;  /* 0x000000223c1c723c */ /* 0x080fe200000418ff */
[----:B------:R-:W-:Y:S04]  /*6800*/  STL [R1+0x90], R247 ;  /* 0x000090f701007387 */ /* 0x000fe80000100800 */
[----:B------:R-:W-:Y:S03]  /*6810*/  STL [R1+0x94], R246 ;  /* 0x000094f601007387 */ /* 0x000fe60000100800 */
[C---:B------:R-:W-:Y:S01]  /*6820*/  HMMA.16816.F32.BF16 R32, R64.reuse, R34, RZ ;  /* 0x000000224020723c */ /* 0x040fe200000418ff */
[----:B------:R-:W-:Y:S04]  /*6830*/  STL [R1+0x98], R245 ;  /* 0x000098f501007387 */ /* 0x000fe80000100800 */
[----:B-1----:R-:W2:Y:S03]  /*6840*/  LDL R130, [R1+0x54] ;  /* 0x0000540001827983 */ /* 0x002ea60000100800 */
[-C--:B------:R-:W-:Y:S01]  /*6850*/  HMMA.16816.F32.BF16 R36, R64, R48.reuse, RZ ;  /* 0x000000304024723c */ /* 0x080fe200000418ff */
[----:B------:R-:W2:Y:S07]  /*6860*/  LDL R131, [R1+0x58] ;  /* 0x0000580001837983 */ /* 0x000eae0000100800 */
        /* <DEDUP_REMOVED lines=20> */
[-C--:B------:R-:W-:Y:S03]  /*69b0*/  HMMA.16816.F32.BF16 R44, R212, R206.reuse, R44 ;  /* 0x000000ced42c723c */ /* 0x080fe6000004182c */
[C---:B---3--:R-:W-:Y:S05]  /*69c0*/  ISETP.GE.AND P5, PT, R216.reuse, RZ, PT ;  /* 0x000000ffd800720c */ /* 0x048fea0003fa6270 */
[C---:B------:R-:W-:Y:S01]  /*69d0*/  HMMA.16816.F32.BF16 R48, R208.reuse, R206, R48 ;  /* 0x000000ced030723c */ /* 0x040fe20000041830 */
[----:B------:R-:W1:Y:S07]  /*69e0*/  LDSM.16.M88.4 R204, [R245] ;  /* 0x00000000f5cc783b */ /* 0x000e6e0000000200 */
[----:B------:R-:W-:Y:S01]  /*69f0*/  @P5 SHF.R.S32.HI R0, RZ, 0x1f, R216 ;  /* 0x0000001fff005819 */ /* 0x000fe200000114d8 */
[----:B------:R-:W-:Y:S01]  /*6a00*/  @P5 IMAD.WIDE.U32 R2, R216, c[0x0][0x208], RZ ;  /* 0x00008200d8025a25 */ /* 0x000fe200078e00ff */
[----:B----4-:R-:W-:Y:S03]  /*6a10*/  @P5 ISETP.GE.AND P0, PT, R218, c[0x0][0x1d4], PT ;  /* 0x00007500da005a0c */ /* 0x010fe60003f06270 */
[----:B------:R-:W-:Y:S02]  /*6a20*/  @P5 IMAD R0, R0, c[0x0][0x208], RZ ;  /* 0x0000820000005a24 */ /* 0x000fe400078e02ff */
[----:B------:R-:W-:Y:S02]  /*6a30*/  @P5 IMAD.MOV.U32 R182, RZ, RZ, 0x5 ;  /* 0x00000005ffb65424 */ /* 0x000fe400078e00ff */
[----:B------:R-:W-:Y:S04]  /*6a40*/  @P5 IMAD R0, R216, c[0x0][0x20c], R0 ;  /* 0x00008300d8005a24 */ /* 0x000fe800078e0200 */
[----:B------:R-:W-:Y:S05]  /*6a50*/  @P5 IMAD.IADD R0, R3, 0x1, R0 ;  /* 0x0000000103005824 */ /* 0x000fea00078e0200 */
[C---:B------:R-:W-:Y:S01]  /*6a60*/  @P5 SHF.L.U64.HI R3, R2.reuse, 0x6, R0 ;  /* 0x0000000602035819 */ /* 0x040fe20000010200 */
[----:B------:R-:W-:Y:S05]  /*6a70*/  @P5 IMAD.SHL.U32 R2, R2, 0x40, RZ ;  /* 0x0000004002025824 */ /* 0x000fea00078e00ff */
[C---:B--2---:R-:W-:Y:S02]  /*6a80*/  @P5 IADD3 R0, P3, R2.reuse, R220, RZ ;  /* 0x000000dc02005210 */ /* 0x044fe40007f7e0ff */
[----:B------:R-:W-:Y:S03]  /*6a90*/  @P5 IADD3 R2, P2, P1, R2, 0x40, R220 ;  /* 0x0000004002025810 */ /* 0x000fe6000795e0dc */
[C-C-:B------:R-:W-:Y:S01]  /*6aa0*/  @P5 IMAD.X R183, R3.reuse, 0x1, R217.reuse, P3 ;  /* 0x0000000103b75824 */ /* 0x140fe200018e06d9 */
[C---:B------:R-:W-:Y:S02]  /*6ab0*/  @P5 LEA R184, P3, R0.reuse, c[0x0][0x1f8], 0x1 ;  /* 0x00007e0000b85a11 */ /* 0x040fe400078608ff */
[----:B------:R-:W-:Y:S01]  /*6ac0*/  @P5 IADD3.X R3, R3, RZ, R217, P2, P1 ;  /* 0x000000ff03035210 */ /* 0x000fe200017e24d9 */
[-C--:B-1----:R-:W-:Y:S01]  /*6ad0*/  HMMA.16816.F32.BF16 R52, R208, R204.reuse, R52 ;  /* 0x000000ccd034723c */ /* 0x082fe20000041834 */
[----:B------:R-:W2:Y:S02]  /*6ae0*/  LDL R217, [R1+0x44] ;  /* 0x0000440001d97983 */ /* 0x000ea40000100800 */
[----:B------:R-:W-:Y:S02]  /*6af0*/  @P5 LEA.HI.X R185, R0, c[0x0][0x1fc], R183, 0x1, P3 ;  /* 0x00007f0000b95a11 */ /* 0x000fe400018f0cb7 */
[----:B------:R-:W-:Y:S03]  /*6b00*/  STL [R1+0x9c], R235 ;  /* 0x00009ceb01007387 */ /* 0x000fe60000100800 */
[C---:B------:R-:W-:Y:S01]  /*6b10*/  HMMA.16816.F32.BF16 R56, R212.reuse, R204, R56 ;  /* 0x000000ccd438723c */ /* 0x040fe20000041838 */
[----:B------:R-:W-:Y:S01]  /*6b20*/  @!PT LDS RZ, [RZ] ;  /* 0x00000000fffff984 */ /* 0x000fe20000000800 */
[----:B------:R-:W-:Y:S01]  /*6b30*/  @!PT LDS RZ, [RZ] ;  /* 0x00000000fffff984 */ /* 0x000fe20000000800 */
[----:B------:R-:W-:Y:S01]  /*6b40*/  @!PT LDS RZ, [RZ] ;  /* 0x00000000fffff984 */ /* 0x000fe20000000800 */
[----:B------:R1:W-:Y:S06]  /*6b50*/  @P5 LDGSTS.E.BYPASS.LTC128B.128 [R248+0x100], [R184.64], !P0 ;  /* 0x00100000b8f85fae */ /* 0x0003ec000c101d46 */
[C---:B------:R-:W-:Y:S01]  /*6b60*/  @P5 LEA R204, P2, R2.reuse, c[0x0][0x1f8], 0x1 ;  /* 0x00007e0002cc5a11 */ /* 0x040fe200078408ff */
[-C--:B------:R-:W-:Y:S01]  /*6b70*/  HMMA.16816.F32.BF16 R60, R212, R206.reuse, R60 ;  /* 0x000000ced43c723c */ /* 0x080fe2000004183c */
[----:B------:R-:W-:Y:S03]  /*6b80*/  STL [R1+0xa0], R228 ;  /* 0x0000a0e401007387 */ /* 0x000fe60000100800 */
[----:B------:R-:W-:Y:S01]  /*6b90*/  @P5 LEA.HI.X R205, R2, c[0x0][0x1fc], R3, 0x1, P2 ;  /* 0x00007f0002cd5a11 */ /* 0x000fe200010f0c03 */
[----:B------:R-:W-:Y:S03]  /*6ba0*/  STL [R1+0xa4], R244 ;  /* 0x0000a4f401007387 */ /* 0x000fe60000100800 */
[----:B------:R-:W-:Y:S01]  /*6bb0*/  HMMA.16816.F32.BF16 R64, R208, R206, R64 ;  /* 0x000000ced040723c */ /* 0x000fe20000041840 */
[----:B------:R3:W-:Y:S06]  /*6bc0*/  @P5 LDGSTS.E.BYPASS.LTC128B.128 [R248+0x2100], [R204.64], !P6 ;  /* 0x02100000ccf85fae */ /* 0x0007ec000f101d46 */
[----:B------:R-:W-:Y:S05]  /*6bd0*/  @P5 MOV R206, c[0x0][0x208] ;  /* 0x0000820000ce5a02 */ /* 0x000fea0000000f00 */
[C---:B------:R-:W-:Y:S02]  /*6be0*/  @P5 SHF.L.U32 R207, R206.reuse, 0x5, RZ ;  /* 0x00000005cecf5819 */ /* 0x040fe400000006ff */
[----:B------:R-:W-:Y:S02]  /*6bf0*/  @P5 SHF.L.U64.HI R206, R206, R182, c[0x0][0x20c] ;  /* 0x00008300cece5619 */ /* 0x000fe400000102b6 */
[-C--:B------:R-:W-:Y:S04]  /*6c00*/  @P5 IADD3 R182, P1, R184, R207.reuse, RZ ;  /* 0x000000cfb8b65210 */ /* 0x080fe80007f3e0ff */
[-C--:B------:R-:W-:Y:S02]  /*6c10*/  @P5 IADD3.X R183, R185, R206.reuse, RZ, P1, !PT ;  /* 0x000000ceb9b75210 */ /* 0x080fe40000ffe4ff */
[-C--:B------:R-:W-:Y:S03]  /*6c20*/  @P5 IADD3 R2, P2, R182, R207.reuse, RZ ;  /* 0x000000cfb6025210 */ /* 0x080fe60007f5e0ff */
[----:B------:R4:W-:Y:S01]  /*6c30*/  @P5 LDGSTS.E.BYPASS.LTC128B.128 [R248+0x900], [R182.64], !P0 ;  /* 0x00900000b6f85fae */ /* 0x0009e2000c101d46 */
[----:B-1----:R-:W-:Y:S01]  /*6c40*/  @P5 IADD3 R184, P1, R2, R207, RZ ;  /* 0x000000cf02b85210 */ /* 0x002fe20007f3e0ff */
[----:B------:R-:W-:Y:S05]  /*6c50*/  @P5 IMAD.X R3, R183, 0x1, R206, P2 ;  /* 0x00000001b7035824 */ /* 0x000fea00010e06ce */
[----:B------:R-:W-:Y:S01]  /*6c60*/  @P5 IADD3.X R185, R3, R206, RZ, P1, !PT ;  /* 0x000000ce03b95210 */ /* 0x000fe20000ffe4ff */
[----:B------:R4:W-:Y:S08]  /*6c70*/  @P5 LDGSTS.E.BYPASS.LTC128B.128 [R248+0x2900], [R182.64+0x80], !P6 ;  /* 0x02900080b6f85fae */ /* 0x0009f0000f101d46 */
[----:B------:R1:W-:Y:S08]  /*6c80*/  @P5 LDGSTS.E.BYPASS.LTC128B.128 [R248+0x1100], [R2.64], !P0 ;  /* 0x0110000002f85fae */ /* 0x0003f0000c101d46 */
[----:B------:R1:W-:Y:S08]  /*6c90*/  @P5 LDGSTS.E.BYPASS.LTC128B.128 [R248+0x3100], [R2.64+0x80], !P6 ;  /* 0x0310008002f85fae */ /* 0x0003f0000f101d46 */
[----:B------:R1:W-:Y:S08]  /*6ca0*/  @P5 LDGSTS.E.BYPASS.LTC128B.128 [R248+0x1900], [R184.64], !P0 ;  /* 0x01900000b8f85fae */ /* 0x0003f0000c101d46 */
[----:B------:R1:W-:Y:S08]  /*6cb0*/  @P5 LDGSTS.E.BYPASS.LTC128B.128 [R248+0x3900], [R184.64+0x80], !P6 ;  /* 0x03900080b8f85fae */ /* 0x0003f0000f101d46 */
[----:B---3--:R-:W-:Y:S08]  /*6cc0*/  LDSM.16.M88.4 R204, [R236] ;  /* 0x00000000eccc783b */ /* 0x008ff00000000200 */
[----:B------:R-:W3:Y:S08]  /*6cd0*/  LDSM.16.M88.4 R208, [R234] ;  /* 0x00000000ead0783b */ /* 0x000ef00000000200 */
[----:B------:R-:W1:Y:S08]  /*6ce0*/  LDSM.16.M88.4 R212, [R236+0x2000] ;  /* 0x00200000ecd4783b */ /* 0x000e700000000200 */
[----:B------:R-:W0:Y:S01]  /*6cf0*/  LDGDEPBAR ;  /* 0x00000000000079af */ /* 0x000e220000000000 */
[-C--:B---3--:R-:W-:Y:S08]  /*6d00*/  HMMA.16816.F32.BF16 R4, R204, R208.reuse, R4 ;  /* 0x000000d0cc04723c */ /* 0x088ff00000041804 */
[C---:B-1----:R-:W-:Y:S08]  /*6d10*/  HMMA.16816.F32.BF16 R8, R212.reuse, R208, R8 ;  /* 0x000000d0d408723c */ /* 0x042ff00000041808 */
        /* <DEDUP_REMOVED lines=12> */
[----:B------:R-:W1:Y:S03]  /*6de0*/  LDSM.16.M88.4 R208, [R234+0x1800] ;  /* 0x00180000ead0783b */ /* 0x000e660000000200 */
[----:B--2---:R-:W-:Y:S04]  /*6df0*/  IMAD.IADD R0, R131, 0x1, R217 ;  /* 0x0000000183007824 */ /* 0x004fe800078e02d9 */
[----:B------:R-:W-:Y:S05]  /*6e00*/  @P4 IMAD.HI.U32 R2, R0, c[0x0][0x2c8], RZ ;  /* 0x0000b20000024a27 */ /* 0x000fea00078e00ff */
[----:B------:R-:W-:Y:S05]  /*6e10*/  @P4 SHF.R.U32.HI R0, RZ, c[0x0][0x2cc], R2 ;  /* 0x0000b300ff004a19 */ /* 0x000fea0000011602 */
[----:B------:R-:W-:Y:S08]  /*6e20*/  SHFL.IDX PT, R2, R0, 0x2, 0x1c1f ;  /* 0x005c1f0000027f89 */ /* 0x000ff000000e0000 */
[----:B----4-:R-:W-:Y:S08]  /*6e30*/  SHFL.IDX PT, R182, R0, RZ, 0x1c1f ;  /* 0x001c1fff00b67589 */ /* 0x010ff000000e0000 */
[----:B------:R-:W-:Y:S01]  /*6e40*/  SHFL.IDX PT, R183, R0, 0x3, 0x1c1f ;  /* 0x007c1f0000b77f89 */ /* 0x000fe200000e0000 */
[-C--:B-1----:R-:W-:Y:S07]  /*6e50*/  HMMA.16816.F32.BF16 R52, R204, R208.reuse, R52 ;  /* 0x000000d0cc34723c */ /* 0x082fee0000041834 */
[----:B------:R1:W2:Y:S01]  /*6e60*/  SHFL.IDX PT, R3, R0, 0x1, 0x1c1f ;  /* 0x003c1f0000037f89 */ /* 0x0002a200000e0000 */
[C---:B------:R-:W-:Y:S08]  /*6e70*/  HMMA.16816.F32.BF16 R56, R212.reuse, R208, R56 ;  /* 0x000000d0d438723c */ /* 0x040ff00000041838 */
[-C--:B------:R-:W-:Y:S01]  /*6e80*/  HMMA.16816.F32.BF16 R60, R212, R210.reuse, R60 ;  /* 0x000000d2d43c723c */ /* 0x080fe2000004183c */
[----:B------:R-:W-:Y:S07]  /*6e90*/  LDSM.16.M88.4 R212, [R238+0x2000] ;  /* 0x00200000eed4783b */ /* 0x000fee0000000200 */
[----:B------:R-:W-:Y:S01]  /*6ea0*/  HMMA.16816.F32.BF16 R64, R204, R210, R64 ;  /* 0x000000d2cc40723c */ /* 0x000fe20000041840 */
[----:B------:R-:W-:Y:S03]  /*6eb0*/  LDSM.16.M88.4 R204, [R238] ;  /* 0x00000000eecc783b */ /* 0x000fe60000000200 */
[----:B-1----:R-:W-:Y:S05]  /*6ec0*/  MOV R0, 0xffffffc0 ;  /* 0xffffffc000007802 */ /* 0x002fea0000000f00 */
[----:B------:R-:W1:Y:S03]  /*6ed0*/  LDSM.16.M88.4 R208, [R231] ;  /* 0x00000000e7d0783b */ /* 0x000e660000000200 */
[----:B------:R-:W-:Y:S05]  /*6ee0*/  IMAD R0, R216, R0, 0x1 ;  /* 0x00000001d8007424 */ /* 0x000fea00078e0200 */
[----:B------:R-:W-:Y:S02]  /*6ef0*/  IADD3 R0, R0, c[0x0][0x1d0], -R130 ;  /* 0x0000740000007a10 */ /* 0x000fe40007ffe882 */
[----:B------:R-:W3:Y:S02]  /*6f00*/  LDL R130, [R1+0x24] ;  /* 0x0000240001827983 */ /* 0x000ee40000100800 */
[----:B------:R-:W-:Y:S04]  /*6f10*/  IADD3 R0, R0, -c[0x0][0x168], RZ ;  /* 0x80005a0000007a10 */ /* 0x000fe80007ffe0ff */
[C---:B--2---:R-:W-:Y:S01]  /*6f20*/  IADD3 R3, R0.reuse, R3, RZ ;  /* 0x0000000300037210 */ /* 0x044fe20007ffe0ff */
[C---:B------:R-:W-:Y:S02]  /*6f30*/  IMAD.IADD R2, R0.reuse, 0x1, R2 ;  /* 0x0000000100027824 */ /* 0x040fe400078e0202 */
[C---:B------:R-:W-:Y:S01]  /*6f40*/  IMAD.IADD R182, R0.reuse, 0x1, R182 ;  /* 0x0000000100b67824 */ /* 0x040fe200078e02b6 */
[----:B------:R-:W-:Y:S02]  /*6f50*/  IADD3 R0, R0, R183, RZ ;  /* 0x000000b700007210 */ /* 0x000fe40007ffe0ff */
[C---:B------:R-:W-:Y:S02]  /*6f60*/  ISETP.GT.AND P0, PT, R3.reuse, 0x1, PT ;  /* 0x000000010300780c */ /* 0x040fe40003f04270 */
[C---:B------:R-:W-:Y:S02]  /*6f70*/  ISETP.GT.AND P3, PT, R182.reuse, RZ, PT ;  /* 0x000000ffb600720c */ /* 0x040fe40003f64270 */
[----:B------:R-:W-:Y:S02]  /*6f80*/  ISETP.GT.AND P2, PT, R182, 0x1, PT ;  /* 0x00000001b600780c */ /* 0x000fe40003f44270 */
[C---:B------:R-:W-:Y:S02]  /*6f90*/  ISETP.GT.AND P1, PT, R3.reuse, RZ, PT ;  /* 0x000000ff0300720c */ /* 0x040fe40003f24270 */
[----:B------:R-:W-:Y:S01]  /*6fa0*/  ISETP.GT.AND P5, PT, R3, 0x28, PT ;  /* 0x000000280300780c */ /* 0x000fe20003fa4270 */
        /* <DEDUP_REMOVED lines=20> */
[----:B------:R-:W-:Y:S08]  /*70f0*/  LDSM.16.M88.4 R204, [R235+0x4000] ;  /* 0x00400000ebcc783b */ /* 0x000ff00000000200 */
[----:B------:R-:W1:Y:S02]  /*7100*/  LDSM.16.M88.4 R208, [R228+0x2000] ;  /* 0x00200000e4d0783b */ /* 0x000e640000000200 */
        /* <DEDUP_REMOVED lines=21> */
[----:B------:R-:W1:Y:S02]  /*7260*/  LDSM.16.M88.4 R208, [R244] ;  /* 0x00000000f4d0783b */ /* 0x000e640000000200 */
        /* <DEDUP_REMOVED lines=58> */
[----:B------:R-:W1:Y:S01]  /*7610*/  LDSM.16.M88.4 R208, [R231+0x3800] ;  /* 0x00380000e7d0783b */ /* 0x000e620000000200 */
[----:B------:R-:W-:Y:S07]  /*7620*/  DEPBAR.LE SB0, 0x0 ;  /* 0x000080000000791a */ /* 0x000fee0000000000 */
[----:B------:R-:W-:Y:S11]  /*7630*/  BAR.SYNC.DEFER_BLOCKING 0x0 ;  /* 0x0000000000007b1d */ /* 0x000ff60000010000 */
[----:B------:R-:W-:Y:S04]  /*7640*/  @!UPT UIADD3 URZ, URZ, URZ, URZ ;  /* 0x0000003f3f3ff290 */ /* 0x000fe8000fffe03f */
[----:B------:R-:W-:Y:S02]  /*7650*/  FSEL R50, R50, -INF , P5 ;  /* 0xff80000032327808 */ /* 0x000fe40002800000 */
[----:B------:R-:W-:Y:S01]  /*7660*/  ISETP.GT.AND P5, PT, R182, 0x39, PT ;  /* 0x00000039b600780c */ /* 0x000fe20003fa4270 */
[-C--:B-1----:R-:W-:Y:S08]  /*7670*/  HMMA.16816.F32.BF16 R52, R204, R208.reuse, R52 ;  /* 0x000000d0cc34723c */ /* 0x082ff00000041834 */
[C---:B------:R-:W-:Y:S08]  /*7680*/  HMMA.16816.F32.BF16 R56, R212.reuse, R208, R56 ;  /* 0x000000d0d438723c */ /* 0x040ff00000041838 */
[-C--:B------:R-:W-:Y:S01]  /*7690*/  HMMA.16816.F32.BF16 R60, R212, R210.reuse, R60 ;  /* 0x000000d2d43c723c */ /* 0x080fe2000004183c */
[----:B------:R-:W2:Y:S06]  /*76a0*/  LDL.64 R212, [R1+0x28] ;  /* 0x0000280001d47983 */ /* 0x000eac0000100a00 */
[----:B------:R-:W-:Y:S01]  /*76b0*/  IADD3 R214, R216, -0x1, RZ ;  /* 0xffffffffd8d67810 */ /* 0x000fe20007ffe0ff */
[----:B------:R-:W-:Y:S07]  /*76c0*/  HMMA.16816.F32.BF16 R64, R204, R210, R64 ;  /* 0x000000d2cc40723c */ /* 0x000fee0000041840 */
[----:B------:R-:W-:Y:S02]  /*76d0*/  FSEL R204, R4, -INF , P3 ;  /* 0xff80000004cc7808 */ /* 0x000fe40001800000 */
[----:B------:R-:W-:Y:S03]  /*76e0*/  ISETP.GT.AND P3, PT, R2, RZ, PT ;  /* 0x000000ff0200720c */ /* 0x000fe60003f64270 */
[----:B------:R-:W-:Y:S02]  /*76f0*/  FSEL R205, R5, -INF , P2 ;  /* 0xff80000005cd7808 */ /* 0x000fe40001000000 */
[----:B------:R-:W-:Y:S02]  /*7700*/  FSEL R206, R7, -INF , P0 ;  /* 0xff80000007ce7808 */ /* 0x000fe40000000000 */
[----:B------:R-:W-:Y:S02]  /*7710*/  ISETP.GT.AND P0, PT, R0, 0x1, PT ;  /* 0x000000010000780c */ /* 0x000fe40003f04270 */
[----:B------:R-:W-:Y:S02]  /*7720*/  ISETP.GT.AND P2, PT, R2, 0x1, PT ;  /* 0x000000010200780c */ /* 0x000fe40003f44270 */
[----:B------:R-:W-:Y:S02]  /*7730*/  FSEL R209, R8, -INF , P3 ;  /* 0xff80000008d17808 */ /* 0x000fe40001800000 */
[----:B------:R-:W-:Y:S02]  /*7740*/  ISETP.GT.AND P3, PT, R2, 0x8, PT ;  /* 0x000000080200780c */ /* 0x000fe40003f64270 */
[----:B------:R-:W-:Y:S02]  /*7750*/  FSEL R210, R11, -INF , P0 ;  /* 0xff8000000bd27808 */ /* 0x000fe40000000000 */
[----:B------:R-:W-:Y:S02]  /*7760*/  FSEL R12, R12, -INF , P3 ;  /* 0xff8000000c0c7808 */ /* 0x000fe40001800000 */
[----:B------:R-:W-:Y:S02]  /*7770*/  FSEL R208, R9, -INF , P2 ;  /* 0xff80000009d07808 */ /* 0x000fe40001000000 */
[----:B------:R-:W-:Y:S02]  /*7780*/  ISETP.GT.AND P2, PT, R2, 0x9, PT ;  /* 0x000000090200780c */ /* 0x000fe40003f44270 */
[----:B------:R-:W-:Y:S02]  /*7790*/  ISETP.GT.AND P3, PT, R182, 0x8, PT ;  /* 0x00000008b600780c */ /* 0x000fe40003f64270 */
[----:B------:R-:W-:Y:S02]  /*77a0*/  ISETP.GT.AND P0, PT, R0, 0x9, PT ;  /* 0x000000090000780c */ /* 0x000fe40003f04270 */
        /* <DEDUP_REMOVED lines=10> */
[----:B------:R-:W-:Y:S02]  /*7850*/  FSEL R19, R19, -INF , P0 ;  /* 0xff80000013137808 */ /* 0x000fe40000000000 */
[----:B------:R-:W-:Y:S02]  /*7860*/  ISETP.GT.AND P0, PT, R3, 0x11, PT ;  /* 0x000000110300780c */ /* 0x000fe40003f04270 */
[----:B------:R-:W-:Y:S02]  /*7870*/  ISETP.GT.AND P3, PT, R2, 0x10, PT ;  /* 0x000000100200780c */ /* 0x000fe40003f64270 */
[----:B------:R-:W-:Y:S02]  /*7880*/  ISETP.GT.AND P1, PT, R0, RZ, PT ;  /* 0x000000ff0000720c */ /* 0x000fe40003f24270 */
[----:B------:R-:W-:Y:S02]  /*7890*/  FSEL R21, R21, -INF , P2 ;  /* 0xff80000015157808 */ /* 0x000fe40001000000 */
[----:B------:R-:W-:Y:S02]  /*78a0*/  FSEL R23, R23, -INF , P0 ;  /* 0xff80000017177808 */ /* 0x000fe40000000000 */
[----:B------:R-:W-:Y:S02]  /*78b0*/  FSEL R24, R24, -INF , P3 ;  /* 0xff80000018187808 */ /* 0x000fe40001800000 */
[----:B------:R-:W-:Y:S02]  /*78c0*/  FSEL R211, R10, -INF , P1 ;  /* 0xff8000000ad37808 */ /* 0x000fe40000800000 */
[----:B------:R-:W-:Y:S02]  /*78d0*/  ISETP.GT.AND P2, PT, R2, 0x11, PT ;  /* 0x000000110200780c */ /* 0x000fe40003f44270 */
[----:B------:R-:W-:Y:S02]  /*78e0*/  ISETP.GT.AND P0, PT, R0, 0x11, PT ;  /* 0x000000110000780c */ /* 0x000fe40003f04270 */
[----:B------:R-:W-:Y:S02]  /*78f0*/  ISETP.GT.AND P3, PT, R2, 0x18, PT ;  /* 0x000000180200780c */ /* 0x000fe40003f64270 */
[----:B------:R-:W-:Y:S02]  /*7900*/  ISETP.GT.AND P1, PT, R0, 0x8, PT ;  /* 0x000000080000780c */ /* 0x000fe40003f24270 */
        /* <DEDUP_REMOVED lines=11> */
[----:B------:R-:W-:Y:S02]  /*79c0*/  ISETP.GT.AND P1, PT, R3, 0x10, PT ;  /* 0x000000100300780c */ /* 0x000fe40003f24270 */
[----:B------:R-:W-:Y:S02]  /*79d0*/  FSEL R31, R31, -INF , P0 ;  /* 0xff8000001f1f7808 */ /* 0x000fe40000000000 */
[C---:B------:R-:W-:Y:S02]  /*79e0*/  ISETP.GT.AND P3, PT, R182.reuse, 0x20, PT ;  /* 0x00000020b600780c */ /* 0x040fe40003f64270 */
[----:B------:R-:W-:Y:S02]  /*79f0*/  ISETP.GT.AND P2, PT, R182, 0x19, PT ;  /* 0x00000019b600780c */ /* 0x000fe40003f44270 */
[----:B------:R-:W-:Y:S02]  /*7a00*/  ISETP.GT.AND P0, PT, R3, 0x19, PT ;  /* 0x000000190300780c */ /* 0x000fe40003f04270 */
[----:B------:R-:W-:Y:S02]  /*7a10*/  FSEL R22, R22, -INF , P1 ;  /* 0xff80000016167808 */ /* 0x000fe40000800000 */
[----:B------:R-:W-:Y:S02]  /*7a20*/  FSEL R36, R36, -INF , P3 ;  /* 0xff80000024247808 */ /* 0x000fe40001800000 */
[----:B------:R-:W-:Y:S02]  /*7a30*/  ISETP.GT.AND P1, PT, R0, 0x10, PT ;  /* 0x000000100000780c */ /* 0x000fe40003f24270 */
[----:B------:R-:W-:Y:S02]  /*7a40*/  FSEL R33, R33, -INF , P2 ;  /* 0xff80000021217808 */ /* 0x000fe40001000000 */
[----:B------:R-:W-:Y:S02]  /*7a50*/  FSEL R35, R35, -INF , P0 ;  /* 0xff80000023237808 */ /* 0x000fe40000000000 */
        /* <DEDUP_REMOVED lines=8> */
[----:B------:R-:W-:Y:S02]  /*7ae0*/  ISETP.GT.AND P3, PT, R2, 0x28, PT ;  /* 0x000000280200780c */ /* 0x000fe40003f64270 */
[C---:B------:R-:W-:Y:S02]  /*7af0*/  ISETP.GT.AND P1, PT, R0.reuse, 0x18, PT ;  /* 0x000000180000780c */ /* 0x040fe40003f24270 */
[----:B------:R-:W-:Y:S02]  /*7b00*/  ISETP.GT.AND P0, PT, R0, 0x21, PT ;  /* 0x000000210000780c */ /* 0x000fe40003f04270 */
[----:B------:R-:W-:Y:S02]  /*7b10*/  FSEL R30, R30, -INF , P1 ;  /* 0xff8000001e1e7808 */ /* 0x000fe40000800000 */
[----:B------:R-:W-:Y:S02]  /*7b20*/  ISETP.GT.AND P1, PT, R3, 0x18, PT ;  /* 0x000000180300780c */ /* 0x000fe40003f24270 */
[----:B------:R-:W-:Y:S02]  /*7b30*/  FSEL R41, R41, -INF , P2 ;  /* 0xff80000029297808 */ /* 0x000fe40001000000 */
[----:B------:R-:W-:Y:S02]  /*7b40*/  FSEL R43, R43, -INF , P0 ;  /* 0xff8000002b2b7808 */ /* 0x000fe40000000000 */
[----:B------:R-:W-:Y:S02]  /*7b50*/  ISETP.GT.AND P2, PT, R2, 0x29, PT ;  /* 0x000000290200780c */ /* 0x000fe40003f44270 */
[----:B------:R-:W-:Y:S02]  /*7b60*/  FSEL R44, R44, -INF , P3 ;  /* 0xff8000002c2c7808 */ /* 0x000fe40001800000 */
[----:B------:R-:W-:Y:S02]  /*7b70*/  ISETP.GT.AND P3, PT, R182, 0x28, PT ;  /* 0x00000028b600780c */ /* 0x000fe40003f64270 */
[----:B------:R-:W-:Y:S02]  /*7b80*/  ISETP.GT.AND P0, PT, R0, 0x29, PT ;  /* 0x000000290000780c */ /* 0x000fe40003f04270 */
[----:B------:R-:W-:Y:S02]  /*7b90*/  FSEL R45, R45, -INF , P2 ;  /* 0xff8000002d2d7808 */ /* 0x000fe40001000000 */
[----:B------:R-:W-:Y:S02]  /*7ba0*/  FSEL R34, R34, -INF , P1 ;  /* 0xff80000022227808 */ /* 0x000fe40000800000 */
[----:B------:R-:W-:Y:S02]  /*7bb0*/  ISETP.GT.AND P1, PT, R3, 0x20, PT ;  /* 0x000000200300780c */ /* 0x000fe40003f24270 */
[----:B------:R-:W-:Y:S02]  /*7bc0*/  FSEL R47, R47, -INF , P0 ;  /* 0xff8000002f2f7808 */ /* 0x000fe40000000000 */
[----:B------:R-:W-:Y:S02]  /*7bd0*/  ISETP.GT.AND P0, PT, R182, 0x29, PT ;  /* 0x00000029b600780c */ /* 0x000fe40003f04270 */
[----:B------:R-:W-:Y:S02]  /*7be0*/  FSEL R48, R48, -INF , P3 ;  /* 0xff80000030307808 */ /* 0x000fe40001800000 */
[C---:B------:R-:W-:Y:S02]  /*7bf0*/  ISETP.GT.AND P3, PT, R182.reuse, 0x31, PT ;  /* 0x00000031b600780c */ /* 0x040fe40003f64270 */
        /* <DEDUP_REMOVED lines=14> */
[C---:B------:R-:W-:Y:S02]  /*7ce0*/  ISETP.GT.AND P5, PT, R2.reuse, 0x38, PT ;  /* 0x000000380200780c */ /* 0x040fe40003fa4270 */
[----:B------:R-:W-:Y:S02]  /*7cf0*/  ISETP.GT.AND P2, PT, R2, 0x30, PT ;  /* 0x000000300200780c */ /* 0x000fe40003f44270 */
[----:B------:R-:W-:Y:S02]  /*7d00*/  FSEL R66, R66, -INF , P3 ;  /* 0xff80000042427808 */ /* 0x000fe40001800000 */
[----:B------:R-:W-:Y:S02]  /*7d10*/  ISETP.GT.AND P3, PT, R2, 0x39, PT ;  /* 0x000000390200780c */ /* 0x000fe40003f64270 */
[----:B------:R-:W-:Y:S02]  /*7d20*/  FMNMX.FTZ R2, R207, R181, !PT ;  /* 0x000000b5cf027209 */ /* 0x000fe40007810000 */
[----:B------:R-:W-:Y:S02]  /*7d30*/  ISETP.GT.AND P1, PT, R0, 0x28, PT ;  /* 0x000000280000780c */ /* 0x000fe40003f24270 */
[----:B------:R-:W-:Y:S02]  /*7d40*/  FMNMX.FTZ R185, R204, R180, !PT ;  /* 0x000000b4ccb97209 */ /* 0x000fe40007810000 */
        /* <DEDUP_REMOVED lines=8> */
[----:B------:R-:W-:Y:S02]  /*7dd0*/  FSEL R54, R54, -INF , P1 ;  /* 0xff80000036367808 */ /* 0x000fe40000800000 */
[----:B------:R-:W-:Y:S02]  /*7de0*/  FMNMX.FTZ R185, R16, R185, !PT ;  /* 0x000000b910b97209 */ /* 0x000fe40007810000 */
[----:B------:R-:W-:Y:S02]  /*7df0*/  FMNMX.FTZ R4, R211, R187, !PT ;  /* 0x000000bbd3047209 */ /* 0x000fe40007810000 */
[----:B------:R-:W-:Y:S02]  /*7e00*/  ISETP.GT.AND P1, PT, R3, 0x39, PT ;  /* 0x000000390300780c */ /* 0x000fe40003f24270 */
        /* <DEDUP_REMOVED lines=41> */
[----:B------:R-:W-:Y:S02]  /*80a0*/  FSEL R67, R67, -INF , P1 ;  /* 0xff80000043437808 */ /* 0x000fe40000800000 */
[----:B------:R-:W-:Y:S02]  /*80b0*/  ISETP.GT.AND P1, PT, R0, 0x30, PT ;  /* 0x000000300000780c */ /* 0x000fe40003f24270 */
[----:B------:R-:W-:Y:S02]  /*80c0*/  FMNMX.FTZ R185, R53, R185, !PT ;  /* 0x000000b935b97209 */ /* 0x000fe40007810000 */
[----:B------:R-:W-:Y:S02]  /*80d0*/  FSEL R56, R56, -INF , P2 ;  /* 0xff80000038387808 */ /* 0x000fe40001000000 */
[----:B------:R-:W-:Y:S02]  /*80e0*/  FSEL R58, R58, -INF , P1 ;  /* 0xff8000003a3a7808 */ /* 0x000fe40000800000 */
[C---:B------:R-:W-:Y:S02]  /*80f0*/  ISETP.GT.AND P2, PT, R0.reuse, 0x31, PT ;  /* 0x000000310000780c */ /* 0x040fe40003f44270 */
[C---:B------:R-:W-:Y:S02]  /*8100*/  ISETP.GT.AND P1, PT, R0.reuse, 0x38, PT ;  /* 0x000000380000780c */ /* 0x040fe40003f24270 */
[----:B------:R-:W-:Y:S02]  /*8110*/  FSEL R57, R57, -INF , P0 ;  /* 0xff80000039397808 */ /* 0x000fe40000000000 */
[----:B------:R-:W-:Y:S02]  /*8120*/  ISETP.GT.AND P0, PT, R0, 0x39, PT ;  /* 0x000000390000780c */ /* 0x000fe40003f04270 */
[----:B------:R-:W-:Y:S02]  /*8130*/  FMNMX.FTZ R0, R45, R2, !PT ;  /* 0x000000022d007209 */ /* 0x000fe40007810000 */
[----:B------:R-:W-:Y:S02]  /*8140*/  FMNMX.FTZ R2, R47, R3, !PT ;  /* 0x000000032f027209 */ /* 0x000fe40007810000 */
[----:B------:R-:W-:Y:S02]  /*8150*/  FSEL R59, R59, -INF , P2 ;  /* 0xff8000003b3b7808 */ /* 0x000fe40001000000 */
[----:B------:R-:W-:Y:S02]  /*8160*/  FMNMX.FTZ R185, R64, R185, !PT ;  /* 0x000000b940b97209 */ /* 0x000fe40007810000 */
[----:B------:R-:W-:Y:S02]  /*8170*/  FMNMX.FTZ R0, R56, R0, !PT ;  /* 0x0000000038007209 */ /* 0x000fe40007810000 */
[----:B------:R-:W-:Y:S02]  /*8180*/  FMNMX.FTZ R2, R58, R2, !PT ;  /* 0x000000023a027209 */ /* 0x000fe40007810000 */
[----:B------:R-:W-:Y:S02]  /*8190*/  FSEL R60, R60, -INF , P5 ;  /* 0xff8000003c3c7808 */ /* 0x000fe40002800000 */
[----:B------:R-:W-:Y:S02]  /*81a0*/  FSEL R62, R62, -INF , P1 ;  /* 0xff8000003e3e7808 */ /* 0x000fe40000800000 */
[----:B------:R-:W-:Y:S02]  /*81b0*/  FMNMX.FTZ R0, R57, R0, !PT ;  /* 0x0000000039007209 */ /* 0x000fe40007810000 */
[----:B------:R-:W-:Y:S02]  /*81c0*/  FMNMX.FTZ R2, R59, R2, !PT ;  /* 0x000000023b027209 */ /* 0x000fe40007810000 */
[----:B------:R-:W-:Y:S02]  /*81d0*/  FMNMX.FTZ R185, R65, R185, !PT ;  /* 0x000000b941b97209 */ /* 0x000fe40007810000 */
[----:B------:R-:W-:Y:S02]  /*81e0*/  FSEL R6, R63, -INF , P0 ;  /* 0xff8000003f067808 */ /* 0x000fe40000000000 */
[----:B------:R-:W-:Y:S01]  /*81f0*/  FMNMX.FTZ R3, R60, R0, !PT ;  /* 0x000000003c037209 */ /* 0x000fe20007810000 */
[----:B------:R-:W1:Y:S01]  /*8200*/  SHFL.BFLY PT, R4, R185, 0x2, 0x1f ;  /* 0x0c401f00b9047f89 */ /* 0x000e6200000e0000 */
[----:B------:R-:W-:Y:S02]  /*8210*/  FMNMX.FTZ R0, R62, R2, !PT ;  /* 0x000000023e007209 */ /* 0x000fe40007810000 */
[----:B------:R-:W-:Y:S02]  /*8220*/  FSEL R61, R61, -INF , P3 ;  /* 0xff8000003d3d7808 */ /* 0x000fe40001800000 */
[----:B------:R-:W-:Y:S02]  /*8230*/  FMNMX.FTZ R0, R6, R0, !PT ;  /* 0x0000000006007209 */ /* 0x000fe40007810000 */
[----:B------:R-:W-:Y:S02]  /*8240*/  FMNMX.FTZ R184, R66, R184, !PT ;  /* 0x000000b842b87209 */ /* 0x000fe40007810000 */
[----:B------:R-:W-:Y:S01]  /*8250*/  FMNMX.FTZ R3, R61, R3, !PT ;  /* 0x000000033d037209 */ /* 0x000fe20007810000 */
[----:B------:R-:W4:Y:S01]  /*8260*/  SHFL.BFLY PT, R2, R0, 0x2, 0x1f ;  /* 0x0c401f0000027f89 */ /* 0x000f2200000e0000 */
[----:B------:R-:W-:Y:S02]  /*8270*/  FMNMX.FTZ R184, R67, R184, !PT ;  /* 0x000000b843b87209 */ /* 0x000fe40007810000 */
[----:B------:R-:W-:Y:S05]  /*8280*/  ISETP.GE.AND P5, PT, R216, 0x1, PT ;  /* 0x00000001d800780c */ /* 0x000fea0003fa6270 */
[----:B------:R-:W2:Y:S01]  /*8290*/  SHFL.BFLY PT, R183, R3, 0x2, 0x1f ;  /* 0x0c401f0003b77f89 */ /* 0x000ea200000e0000 */
[----:B-1----:R-:W-:Y:S07]  /*82a0*/  FMNMX.FTZ R185, R185, R4, !PT ;  /* 0x00000004b9b97209 */ /* 0x002fee0007810000 */
[----:B------:R-:W1:Y:S01]  /*82b0*/  SHFL.BFLY PT, R5, R184, 0x2, 0x1f ;  /* 0x0c401f00b8057f89 */ /* 0x000e6200000e0000 */
[----:B------:R-:W-:Y:S01]  /*82c0*/  @P5 IMAD.WIDE.U32 R8, R214, c[0x0][0x1e0], RZ ;  /* 0x00007800d6085a25 */ /* 0x000fe200078e00ff */
[----:B------:R-:W-:Y:S04]  /*82d0*/  @P5 ISETP.GE.AND P3, PT, R218, c[0x0][0x1d4], PT ;  /* 0x00007500da005a0c */ /* 0x000fe80003f66270 */
[----:B------:R-:W-:Y:S02]  /*82e0*/  @P5 SHF.L.U32 R7, R8, 0x6, RZ ;  /* 0x0000000608075819 */ /* 0x000fe400000006ff */
[----:B------:R-:W3:Y:S01]  /*82f0*/  SHFL.BFLY PT, R4, R185, 0x1, 0x1f ;  /* 0x0c201f00b9047f89 */ /* 0x000ee200000e0000 */
[----:B----4-:R-:W-:Y:S02]  /*8300*/  FMNMX.FTZ R0, R0, R2, !PT ;  /* 0x0000000200007209 */ /* 0x010fe40007810000 */
[----:B------:R-:W-:Y:S02]  /*8310*/  @P5 SHF.R.S32.HI R2, RZ, 0x1f, R214 ;  /* 0x0000001fff025819 */ /* 0x000fe400000114d6 */
[----:B--2---:R-:W-:Y:S03]  /*8320*/  FMNMX.FTZ R183, R3, R183, !PT ;  /* 0x000000b703b77209 */ /* 0x004fe60007810000 */
[----:B------:R-:W-:Y:S01]  /*8330*/  @P5 IMAD R2, R2, c[0x0][0x1e0], RZ ;  /* 0x0000780002025a24 */ /* 0x000fe200078e02ff */
[----:B------:R-:W2:Y:S03]  /*8340*/  SHFL.BFLY PT, R3, R0, 0x1, 0x1f ;  /* 0x0c201f0000037f89 */ /* 0x000ea600000e0000 */
[----:B------:R-:W-:Y:S01]  /*8350*/  @P5 IMAD R2, R214, c[0x0][0x1e4], R2 ;  /* 0x00007900d6025a24 */ /* 0x000fe200078e0202 */
[----:B-1----:R-:W-:Y:S03]  /*8360*/  FMNMX.FTZ R184, R184, R5, !PT ;  /* 0x00000005b8b87209 */ /* 0x002fe60007810000 */
[----:B------:R-:W-:Y:S01]  /*8370*/  @P5 IMAD.IADD R2, R9, 0x1, R2 ;  /* 0x0000000109025824 */ /* 0x000fe200078e0202 */
[----:B------:R-:W1:Y:S01]  /*8380*/  SHFL.BFLY PT, R10, R183, 0x1, 0x1f ;  /* 0x0c201f00b70a7f89 */ /* 0x000e6200000e0000 */
[----:B---3--:R-:W-:Y:S07]  /*8390*/  FMNMX.FTZ R185, R185, R4, !PT ;  /* 0x00000004b9b97209 */ /* 0x008fee0007810000 */
[----:B------:R-:W3:Y:S01]  /*83a0*/  SHFL.BFLY PT, R5, R184, 0x1, 0x1f ;  /* 0x0c201f00b8057f89 */ /* 0x000ee200000e0000 */
[----:B------:R-:W-:Y:S02]  /*83b0*/  @P5 SHF.L.U64.HI R4, R8, 0x6, R2 ;  /* 0x0000000608045819 */ /* 0x000fe40000010202 */
[C---:B------:R-:W-:Y:S04]  /*83c0*/  FSETP.NEU.FTZ.AND P2, PT, R185.reuse, -INF , PT ;  /* 0xff800000b900780b */ /* 0x040fe80003f5d000 */
[----:B------:R-:W-:Y:S02]  /*83d0*/  FSEL R2, R185, RZ, P2 ;  /* 0x000000ffb9027208 */ /* 0x000fe40001000000 */
[----:B--2---:R-:W-:Y:S02]  /*83e0*/  FMNMX.FTZ R182, R0, R3, !PT ;  /* 0x0000000300b67209 */ /* 0x004fe40007810000 */
[----:B------:R-:W-:Y:S04]  /*83f0*/  @P5 IADD3 R0, P1, R7, R212, RZ ;  /* 0x000000d407005210 */ /* 0x000fe80007f3e0ff */
[----:B------:R-:W-:Y:S02]  /*8400*/  @P5 LEA R8, P0, R0, c[0x0][0x1c8], 0x1 ;  /* 0x0000720000085a11 */ /* 0x000fe400078008ff */
[----:B-1----:R-:W-:Y:S02]  /*8410*/  FMNMX.FTZ R183, R183, R10, !PT ;  /* 0x0000000ab7b77209 */ /* 0x002fe40007810000 */
[----:B---3--:R-:W-:Y:S01]  /*8420*/  FMNMX.FTZ R184, R184, R5, !PT ;  /* 0x00000005b8b87209 */ /* 0x008fe20007810000 */
[----:B------:R-:W-:Y:S02]  /*8430*/  FADD.FTZ R5, -R2, R180 ;  /* 0x000000b402057221 */ /* 0x000fe40000010100 */
[----:B------:R-:W-:Y:S05]  /*8440*/  @P5 IMAD.X R2, R4, 0x1, R130, P1 ;  /* 0x0000000104025824 */ /* 0x000fea00008e0682 */
[----:B------:R-:W-:Y:S02]  /*8450*/  @P5 LEA.HI.X R9, R0, c[0x0][0x1cc], R2, 0x1, P0 ;  /* 0x0000730000095a11 */ /* 0x000fe400000f0c02 */
[----:B------:R-:W-:Y:S03]  /*8460*/  @P5 IADD3 R0, P1, P0, R7, 0x40, R212 ;  /* 0x0000004007005810 */ /* 0x000fe6000783e0d4 */
[----:B------:R1:W-:Y:S01]  /*8470*/  @P5 LDGSTS.E.BYPASS.LTC128B.128 [R248+0x4100], [R8.64], !P3 ;  /* 0x0410000008f85fae */ /* 0x0003e2000d901d46 */
[----:B------:R-:W-:Y:S02]  /*8480*/  @P5 IADD3.X R4, R4, RZ, R130, P1, P0 ;  /* 0x000000ff04045210 */ /* 0x000fe40000fe0482 */
[----:B------:R-:W-:Y:S02]  /*8490*/  @P5 LEA R10, P0, R0, c[0x0][0x1c8], 0x1 ;  /* 0x00007200000a5a11 */ /* 0x000fe400078008ff */
[----:B------:R-:W-:Y:S02]  /*84a0*/  FSETP.NEU.FTZ.AND P1, PT, R184, -INF , PT ;  /* 0xff800000b800780b */ /* 0x000fe40003f3d000 */
[----:B------:R-:W-:Y:S02]  /*84b0*/  @P5 LEA.HI.X R11, R0, c[0x0][0x1cc], R4, 0x1, P0 ;  /* 0x00007300000b5a11 */ /* 0x000fe400000f0c04 */
[C---:B------:R-:W-:Y:S02]  /*84c0*/  FSETP.NEU.FTZ.AND P0, PT, R183.reuse, -INF , PT ;  /* 0xff800000b700780b */ /* 0x040fe40003f1d000 */
[----:B------:R-:W-:Y:S01]  /*84d0*/  FSEL R2, R184, RZ, P1 ;  /* 0x000000ffb8027208 */ /* 0x000fe20000800000 */
[----:B------:R2:W-:Y:S01]  /*84e0*/  @P5 LDGSTS.E.BYPASS.LTC128B.128 [R248+0x6100], [R10.64], !P6 ;  /* 0x061000000af85fae */ /* 0x0005e2000f101d46 */
[----:B------:R-:W-:Y:S03]  /*84f0*/  FSEL R0, R183, RZ, P0 ;  /* 0x000000ffb7007208 */ /* 0x000fe60000000000 */
[----:B------:R-:W-:Y:S01]  /*8500*/  FADD.FTZ R4, -R2, R181 ;  /* 0x000000b502047221 */ /* 0x000fe20000010100 */
[----:B------:R-:W-:Y:S01]  /*8510*/  @P5 MOV R2, c[0x0][0x1e0] ;  /* 0x0000780000025a02 */ /* 0x000fe20000000f00 */
[----:B------:R-:W-:Y:S02]  /*8520*/  FADD.FTZ R3, -R0, R186 ;  /* 0x000000ba00037221 */ /* 0x000fe40000010100 */
[----:B------:R-:W-:Y:S05]  /*8530*/  @P5 IMAD.MOV.U32 R0, RZ, RZ, 0x5 ;  /* 0x00000005ff005424 */ /* 0x000fea00078e00ff */
[C---:B------:R-:W-:Y:S02]  /*8540*/  @P5 SHF.L.U64.HI R0, R2.reuse, R0, c[0x0][0x1e4] ;  /* 0x0000790002005619 */ /* 0x040fe40000010200 */
[----:B------:R-:W-:Y:S01]  /*8550*/  @P5 SHF.L.U32 R2, R2, 0x5, RZ ;  /* 0x0000000502025819 */ /* 0x000fe200000006ff */
[----:B--2---:R-:W-:Y:S02]  /*8560*/  FMUL.FTZ R11, R185, c[0x0][0x2d0] ;  /* 0x0000b400b90b7a20 */ /* 0x004fe40000410000 */
[----:B------:R-:W-:Y:S03]  /*8570*/  FMUL.FTZ R10, R184, c[0x0][0x2d0] ;  /* 0x0000b400b80a7a20 */ /* 0x000fe60000410000 */
[----:B------:R-:W-:Y:S02]  /*8580*/  FSEL R11, R11, RZ, P2 ;  /* 0x000000ff0b0b7208 */ /* 0x000fe40001000000 */
[----:B-1----:R-:W-:Y:S02]  /*8590*/  @P5 IADD3 R8, P2, R8, R2, RZ ;  /* 0x0000000208085210 */ /* 0x002fe40007f5e0ff */
[----:B------:R-:W-:Y:S01]  /*85a0*/  FSEL R10, R10, RZ, P1 ;  /* 0x000000ff0a0a7208 */ /* 0x000fe20000800000 */
[----:B------:R-:W-:Y:S02]  /*85b0*/  FFMA.FTZ R7, R204, c[0x0][0x2d0], -R11 ;  /* 0x0000b400cc077a23 */ /* 0x000fe4000001080b */
[----:B------:R-:W-:Y:S02]  /*85c0*/  @P5 IMAD.X R9, R0, 0x1, R9, P2 ;  /* 0x0000000100095824 */ /* 0x000fe400010e0609 */
[----:B------:R1:W-:Y:S01]  /*85d0*/  MUFU.EX2 R213, R7 ;  /* 0x0000000700d57308 */ /* 0x0003e20000000800 */
[--C-:B------:R-:W-:Y:S01]  /*85e0*/  FFMA.FTZ R252, R33, c[0x0][0x2d0], -R11.reuse ;  /* 0x0000b40021fc7a23 */ /* 0x100fe2000001080b */
[----:B------:R-:W-:Y:S01]  /*85f0*/  MOV R33, R214 ;  /* 0x000000d600217202 */ /* 0x000fe20000000f00 */
[----:B------:R2:W-:Y:S01]  /*8600*/  @P5 LDGSTS.E.BYPASS.LTC128B.128 [R248+0x4900], [R8.64], !P3 ;  /* 0x0490000008f85fae */ /* 0x0005e2000d901d46 */
[--C-:B------:R-:W-:Y:S02]  /*8610*/  FFMA.FTZ R244, R64, c[0x0][0x2d0], -R11.reuse ;  /* 0x0000b40040f47a23 */ /* 0x100fe4000001080b */
[--C-:B------:R-:W-:Y:S02]  /*8620*/  FFMA.FTZ R63, R20, c[0x0][0x2d0], -R11.reuse ;  /* 0x0000b400143f7a23 */ /* 0x100fe4000001080b */
[--C-:B------:R-:W-:Y:S02]  /*8630*/  FFMA.FTZ R130, R21, c[0x0][0x2d0], -R11.reuse ;  /* 0x0000b40015827a23 */ /* 0x100fe4000001080b */
[--C-:B------:R-:W-:Y:S01]  /*8640*/  FFMA.FTZ R250, R22, c[0x0][0x2d0], -R10.reuse ;  /* 0x0000b40016fa7a23 */ /* 0x100fe2000001080a */
[----:B------:R2:W-:Y:S01]  /*8650*/  @P5 LDGSTS.E.BYPASS.LTC128B.128 [R248+0x6900], [R8.64+0x80], !P6 ;  /* 0x0690008008f85fae */ /* 0x0005e2000f101d46 */
[--C-:B------:R-:W-:Y:S02]  /*8660*/  FFMA.FTZ R249, R23, c[0x0][0x2d0], -R10.reuse ;  /* 0x0000b40017f97a23 */ /* 0x100fe4000001080a */
[--C-:B------:R-:W-:Y:S02]  /*8670*/  FFMA.FTZ R228, R36, c[0x0][0x2d0], -R11.reuse ;  /* 0x0000b40024e47a23 */ /* 0x100fe4000001080b */
[--C-:B------:R-:W-:Y:S02]  /*8680*/  FFMA.FTZ R36, R49, c[0x0][0x2d0], -R11.reuse ;  /* 0x0000b40031247a23 */ /* 0x100fe4000001080b */
[--C-:B------:R-:W-:Y:S02]  /*8690*/  FFMA.FTZ R39, R39, c[0x0][0x2d0], -R10.reuse ;  /* 0x0000b40027277a23 */ /* 0x100fe4000001080a */
[--C-:B------:R-:W-:Y:S02]  /*86a0*/  FFMA.FTZ R131, R32, c[0x0][0x2d0], -R11.reuse ;  /* 0x0000b40020837a23 */ /* 0x100fe4000001080b */
[--C-:B------:R-:W-:Y:S02]  /*86b0*/  FFMA.FTZ R32, R38, c[0x0][0x2d0], -R10.reuse ;  /* 0x0000b40026207a23 */ /* 0x100fe4000001080a */
[--C-:B-1----:R-:W-:Y:S02]  /*86c0*/  FFMA.FTZ R7, R205, c[0x0][0x2d0], -R11.reuse ;  /* 0x0000b400cd077a23 */ /* 0x102fe4000001080b */
[--C-:B------:R-:W-:Y:S02]  /*86d0*/  FFMA.FTZ R54, R54, c[0x0][0x2d0], -R10.reuse ;  /* 0x0000b40036367a23 */ /* 0x100fe4000001080a */
[----:B------:R1:W3:Y:S01]  /*86e0*/  MUFU.EX2 R220, R7 ;  /* 0x0000000700dc7308 */ /* 0x0002e20000000800 */
[--C-:B------:R-:W-:Y:S02]  /*86f0*/  FFMA.FTZ R55, R55, c[0x0][0x2d0], -R10.reuse ;  /* 0x0000b40037377a23 */ /* 0x100fe4000001080a */
[--C-:B------:R-:W-:Y:S02]  /*8700*/  FFMA.FTZ R48, R48, c[0x0][0x2d0], -R11.reuse ;  /* 0x0000b40030307a23 */ /* 0x100fe4000001080b */
[--C-:B------:R-:W-:Y:S02]  /*8710*/  FFMA.FTZ R251, R34, c[0x0][0x2d0], -R10.reuse ;  /* 0x0000b40022fb7a23 */ /* 0x100fe4000001080a */
[--C-:B------:R-:W-:Y:S02]  /*8720*/  FFMA.FTZ R65, R65, c[0x0][0x2d0], -R11.reuse ;  /* 0x0000b40041417a23 */ /* 0x100fe4000001080b */
[--C-:B------:R-:W-:Y:S01]  /*8730*/  FFMA.FTZ R49, R35, c[0x0][0x2d0], -R10.reuse ;  /* 0x0000b40023317a23 */ /* 0x100fe2000001080a */
[----:B--2---:R-:W-:Y:S01]  /*8740*/  @P5 IADD3 R8, P2, R8, R2, RZ ;  /* 0x0000000208085210 */ /* 0x004fe20007f5e0ff */
[--C-:B------:R-:W-:Y:S02]  /*8750*/  FFMA.FTZ R50, R50, c[0x0][0x2d0], -R10.reuse ;  /* 0x0000b40032327a23 */ /* 0x100fe4000001080a */
[--C-:B------:R-:W-:Y:S01]  /*8760*/  FFMA.FTZ R51, R51, c[0x0][0x2d0], -R10.reuse ;  /* 0x0000b40033337a23 */ /* 0x100fe2000001080a */
[----:B------:R-:W-:Y:S01]  /*8770*/  @P5 IADD3.X R9, R9, R0, RZ, P2, !PT ;  /* 0x0000000009095210 */ /* 0x000fe200017fe4ff */
[--C-:B------:R-:W-:Y:S02]  /*8780*/  FFMA.FTZ R66, R66, c[0x0][0x2d0], -R10.reuse ;  /* 0x0000b40042427a23 */ /* 0x100fe4000001080a */
[--C-:B------:R-:W-:Y:S02]  /*8790*/  FFMA.FTZ R67, R67, c[0x0][0x2d0], -R10.reuse ;  /* 0x0000b40043437a23 */ /* 0x100fe4000001080a */
[----:B------:R2:W-:Y:S01]  /*87a0*/  @P5 LDGSTS.E.BYPASS.LTC128B.128 [R248+0x5100], [R8.64], !P3 ;  /* 0x0510000008f85fae */ /* 0x0005e2000d901d46 */
[--C-:B-1----:R-:W-:Y:S01]  /*87b0*/  FFMA.FTZ R7, R16, c[0x0][0x2d0], -R11.reuse ;  /* 0x0000b40010077a23 */ /* 0x102fe2000001080b */
[----:B---3--:R-:W-:Y:S06]  /*87c0*/  F2FP.BF16.PACK_AB R204, R220, R213 ;  /* 0x000000d5dccc723e */ /* 0x008fec00000010ff */
[----:B------:R2:W-:Y:S01]  /*87d0*/  @P5 LDGSTS.E.BYPASS.LTC128B.128 [R248+0x7100], [R8.64+0x80], !P6 ;  /* 0x0710008008f85fae */ /* 0x0005e2000f101d46 */
[----:B------:R1:W-:Y:S02]  /*87e0*/  MUFU.EX2 R222, R7 ;  /* 0x0000000700de7308 */ /* 0x0003e40000000800 */
[----:B-1----:R-:W-:Y:S01]  /*87f0*/  FFMA.FTZ R7, R17, c[0x0][0x2d0], -R11 ;  /* 0x0000b40011077a23 */ /* 0x002fe2000001080b */
[----:B--2---:R-:W-:Y:S01]  /*8800*/  @P5 IADD3 R8, P1, R8, R2, RZ ;  /* 0x0000000208085210 */ /* 0x004fe20007f3e0ff */
[----:B------:R-:W-:Y:S06]  /*8810*/  FFMA.FTZ R2, R19, c[0x0][0x2d0], -R10 ;  /* 0x0000b40013027a23 */ /* 0x000fec000001080a */
[----:B------:R1:W2:Y:S01]  /*8820*/  MUFU.EX2 R227, R7 ;  /* 0x0000000700e37308 */ /* 0x0002a20000000800 */
[----:B------:R-:W-:Y:S01]  /*8830*/  @P5 IMAD.X R9, R9, 0x1, R0, P1 ;  /* 0x0000000109095824 */ /* 0x000fe200008e0600 */
[C---:B------:R-:W-:Y:S04]  /*8840*/  FSETP.NEU.FTZ.AND P1, PT, R182.reuse, -INF , PT ;  /* 0xff800000b600780b */ /* 0x040fe80003f3d000 */
[----:B------:R-:W-:Y:S01]  /*8850*/  FSEL R0, R182, RZ, P1 ;  /* 0x000000ffb6007208 */ /* 0x000fe20000800000 */
[----:B------:R3:W-:Y:S03]  /*8860*/  @P5 LDGSTS.E.BYPASS.LTC128B.128 [R248+0x5900], [R8.64], !P3 ;  /* 0x0590000008f85fae */ /* 0x0007e6000d901d46 */
[----:B------:R4:W-:Y:S05]  /*8870*/  MUFU.EX2 R221, R2 ;  /* 0x0000000200dd7308 */ /* 0x0009ea0000000800 */
[----:B------:R3:W-:Y:S01]  /*8880*/  @P5 LDGSTS.E.BYPASS.LTC128B.128 [R248+0x7900], [R8.64+0x80], !P6 ;  /* 0x0790008008f85fae */ /* 0x0007e2000f101d46 */
[--C-:B-1----:R-:W-:Y:S07]  /*8890*/  FFMA.FTZ R7, R207, c[0x0][0x2d0], -R10.reuse ;  /* 0x0000b400cf077a23 */ /* 0x102fee000001080a */
[----:B------:R-:W1:Y:S01]  /*88a0*/  LDSM.16.MT88.4 R20, [R229] ;  /* 0x00000000e514783b */ /* 0x000e620000004200 */
[----:B------:R2:W-:Y:S07]  /*88b0*/  MUFU.EX2 R212, R7 ;  /* 0x0000000700d47308 */ /* 0x0005ee0000000800 */
[----:B------:R-:W0:Y:S01]  /*88c0*/  LDGDEPBAR ;  /* 0x00000000000079af */ /* 0x000e220000000000 */
[----:B----4-:R-:W-:Y:S02]  /*88d0*/  FADD.FTZ R2, -R0, R187 ;  /* 0x000000bb00027221 */ /* 0x010fe40000010100 */
[----:B---3--:R-:W-:Y:S02]  /*88e0*/  FFMA.FTZ R9, R52, c[0x0][0x2d0], -R11 ;  /* 0x0000b40034097a23 */ /* 0x008fe4000001080b */
[--C-:B--2---:R-:W-:Y:S01]  /*88f0*/  FFMA.FTZ R7, R206, c[0x0][0x2d0], -R10.reuse ;  /* 0x0000b400ce077a23 */ /* 0x104fe2000001080a */
[----:B------:R-:W-:Y:S03]  /*8900*/  F2FP.BF16.PACK_AB R206, R227, R222 ;  /* 0x000000dee3ce723e */ /* 0x000fe600000010ff */
[----:B------:R2:W3:Y:S02]  /*8910*/  MUFU.EX2 R218, R7 ;  /* 0x0000000700da7308 */ /* 0x0004e40000000800 */
[----:B--2---:R-:W-:Y:S01]  /*8920*/  FFMA.FTZ R7, R18, c[0x0][0x2d0], -R10 ;  /* 0x0000b40012077a23 */ /* 0x004fe2000001080a */
[----:B---3--:R-:W-:Y:S07]  /*8930*/  F2FP.BF16.PACK_AB R205, R218, R212 ;  /* 0x000000d4dacd723e */ /* 0x008fee00000010ff */
[----:B------:R2:W3:Y:S02]  /*8940*/  MUFU.EX2 R219, R7 ;  /* 0x0000000700db7308 */ /* 0x0004e40000000800 */
[----:B--2---:R-:W-:Y:S01]  /*8950*/  FMUL.FTZ R7, R183, c[0x0][0x2d0] ;  /* 0x0000b400b7077a20 */ /* 0x004fe20000410000 */
[----:B---3--:R-:W-:Y:S04]  /*8960*/  F2FP.BF16.PACK_AB R207, R221, R219 ;  /* 0x000000dbddcf723e */ /* 0x008fe800000010ff */
[----:B------:R-:W-:Y:S05]  /*8970*/  FSEL R7, R7, RZ, P0 ;  /* 0x000000ff07077208 */ /* 0x000fea0000000000 */
[--C-:B------:R-:W-:Y:S02]  /*8980*/  FFMA.FTZ R0, R208, c[0x0][0x2d0], -R7.reuse ;  /* 0x0000b400d0007a23 */ /* 0x100fe40000010807 */
[--C-:B------:R-:W-:Y:S02]  /*8990*/  FFMA.FTZ R8, R209, c[0x0][0x2d0], -R7.reuse ;  /* 0x0000b400d1087a23 */ /* 0x100fe40000010807 */
[----:B------:R2:W-:Y:S01]  /*89a0*/  MUFU.EX2 R215, R0 ;  /* 0x0000000000d77308 */ /* 0x0005e20000000800 */
        /* <DEDUP_REMOVED lines=10> */
[--C-:B------:R-:W-:Y:S02]  /*8a50*/  FFMA.FTZ R57, R57, c[0x0][0x2d0], -R7.reuse ;  /* 0x0000b40039397a23 */ /* 0x100fe40000010807 */
[--C-:B------:R-:W-:Y:S02]  /*8a60*/  FFMA.FTZ R60, R60, c[0x0][0x2d0], -R7.reuse ;  /* 0x0000b4003c3c7a23 */ /* 0x100fe40000010807 */
[--C-:B------:R-:W-:Y:S02]  /*8a70*/  FFMA.FTZ R61, R61, c[0x0][0x2d0], -R7.reuse ;  /* 0x0000b4003d3d7a23 */ /* 0x100fe40000010807 */
[----:B--2---:R-:W-:Y:S04]  /*8a80*/  FFMA.FTZ R0, R12, c[0x0][0x2d0], -R7 ;  /* 0x0000b4000c007a23 */ /* 0x004fe80000010807 */
[----:B------:R2:W-:Y:S01]  /*8a90*/  MUFU.EX2 R214, R0 ;  /* 0x0000000000d67308 */ /* 0x0005e20000000800 */
[--C-:B---3--:R-:W-:Y:S02]  /*8aa0*/  FFMA.FTZ R8, R37, c[0x0][0x2d0], -R11.reuse ;  /* 0x0000b40025087a23 */ /* 0x108fe4000001080b */
[----:B------:R-:W-:Y:S03]  /*8ab0*/  IMAD.MOV.U32 R37, RZ, RZ, R216 ;  /* 0x000000ffff257224 */ /* 0x000fe600078e00d8 */
[----:B------:R-:W-:Y:S01]  /*8ac0*/  MOV R52, R8 ;  /* 0x0000000800347202 */ /* 0x000fe20000000f00 */
[----:B------:R-:W-:Y:S02]  /*8ad0*/  FFMA.FTZ R8, R53, c[0x0][0x2d0], -R11 ;  /* 0x0000b40035087a23 */ /* 0x000fe4000001080b */
[----:B------:R-:W-:Y:S03]  /*8ae0*/  IMAD.MOV.U32 R53, RZ, RZ, R9 ;  /* 0x000000ffff357224 */ /* 0x000fe600078e0009 */
[----:B------:R-:W-:Y:S01]  /*8af0*/  MOV R64, R8 ;  /* 0x0000000800407202 */ /* 0x000fe20000000f00 */
[----:B------:R-:W-:Y:S05]  /*8b00*/  FMUL.FTZ R8, R182, c[0x0][0x2d0] ;  /* 0x0000b400b6087a20 */ /* 0x000fea0000410000 */
[----:B------:R-:W-:Y:S01]  /*8b10*/  FSEL R8, R8, RZ, P1 ;  /* 0x000000ff08087208 */ /* 0x000fe20000800000 */
[----:B--2---:R-:W-:Y:S04]  /*8b20*/  FFMA.FTZ R0, R13, c[0x0][0x2d0], -R7 ;  /* 0x0000b4000d007a23 */ /* 0x004fe80000010807 */
[--C-:B------:R-:W-:Y:S01]  /*8b30*/  FFMA.FTZ R7, R210, c[0x0][0x2d0], -R8.reuse ;  /* 0x0000b400d2077a23 */ /* 0x100fe20000010808 */
[----:B------:R2:W-:Y:S01]  /*8b40*/  MUFU.EX2 R245, R0 ;  /* 0x0000000000f57308 */ /* 0x0005e20000000800 */
        /* <DEDUP_REMOVED lines=14> */
[----:B--2---:R-:W-:Y:S02]  /*8c30*/  FMUL.FTZ R0, R5, c[0x0][0x2d0] ;  /* 0x0000b40005007a20 */ /* 0x004fe40000410000 */
[--C-:B------:R-:W-:Y:S02]  /*8c40*/  FFMA.FTZ R5, R14, c[0x0][0x2d0], -R8.reuse ;  /* 0x0000b4000e057a23 */ /* 0x100fe40000010808 */
[--C-:B------:R-:W-:Y:S01]  /*8c50*/  FFMA.FTZ R58, R58, c[0x0][0x2d0], -R8.reuse ;  /* 0x0000b4003a3a7a23 */ /* 0x100fe20000010808 */
[----:B------:R2:W3:Y:S10]  /*8c60*/  MUFU.EX2 R181, R0 ;  /* 0x0000000000b57308 */ /* 0x0004f40000000800 */
[----:B------:R4:W-:Y:S01]  /*8c70*/  MUFU.EX2 R209, R5 ;  /* 0x0000000500d17308 */ /* 0x0009e20000000800 */
[----:B--2---:R-:W-:Y:S02]  /*8c80*/  FMUL.FTZ R0, R4, c[0x0][0x2d0] ;  /* 0x0000b40004007a20 */ /* 0x004fe40000410000 */
[----:B------:R-:W-:Y:S07]  /*8c90*/  FFMA.FTZ R4, R15, c[0x0][0x2d0], -R8 ;  /* 0x0000b4000f047a23 */ /* 0x000fee0000010808 */
[----:B------:R2:W1:Y:S01]  /*8ca0*/  MUFU.EX2 R180, R0 ;  /* 0x0000000000b47308 */ /* 0x0004620000000800 */
[C---:B---3--:R-:W-:Y:S02]  /*8cb0*/  FMUL.FTZ R16, R181.reuse, R200 ;  /* 0x000000c8b5107220 */ /* 0x048fe40000410000 */
[C---:B------:R-:W-:Y:S01]  /*8cc0*/  FMUL.FTZ R17, R181.reuse, R201 ;  /* 0x000000c9b5117220 */ /* 0x040fe20000410000 */
[----:B------:R-:W-:Y:S01]  /*8cd0*/  MOV R201, R60 ;  /* 0x0000003c00c97202 */ /* 0x000fe20000000f00 */
[----:B------:R-:W-:Y:S02]  /*8ce0*/  IMAD.MOV.U32 R200, RZ, RZ, R58 ;  /* 0x000000ffffc87224 */ /* 0x000fe400078e003a */
[C---:B----4-:R-:W-:Y:S02]  /*8cf0*/  FMUL.FTZ R5, R181.reuse, R193 ;  /* 0x000000c1b5057220 */ /* 0x050fe40000410000 */
[----:B------:R-:W-:Y:S01]  /*8d00*/  IMAD.MOV.U32 R193, RZ, RZ, R41 ;  /* 0x000000ffffc17224 */ /* 0x000fe200078e0029 */
[----:B------:R3:W-:Y:S01]  /*8d10*/  MUFU.EX2 R247, R4 ;  /* 0x0000000400f77308 */ /* 0x0007e20000000800 */
[C---:B------:R-:W-:Y:S02]  /*8d20*/  FMUL.FTZ R68, R181.reuse, R68 ;  /* 0x00000044b5447220 */ /* 0x040fe40000410000 */
[C---:B------:R-:W-:Y:S02]  /*8d30*/  FMUL.FTZ R69, R181.reuse, R69 ;  /* 0x00000045b5457220 */ /* 0x040fe40000410000 */
[C---:B------:R-:W-:Y:S02]  /*8d40*/  FMUL.FTZ R80, R181.reuse, R80 ;  /* 0x00000050b5507220 */ /* 0x040fe40000410000 */
[C---:B------:R-:W-:Y:S02]  /*8d50*/  FMUL.FTZ R81, R181.reuse, R81 ;  /* 0x00000051b5517220 */ /* 0x040fe40000410000 */
[C---:B------:R-:W-:Y:S01]  /*8d60*/  FMUL.FTZ R84, R181.reuse, R84 ;  /* 0x00000054b5547220 */ /* 0x040fe20000410000 */
[----:B------:R-:W-:Y:S01]  /*8d70*/  MUFU.EX2 R193, R193 ;  /* 0x000000c100c17308 */ /* 0x000fe20000000800 */
[C---:B------:R-:W-:Y:S02]  /*8d80*/  FMUL.FTZ R85, R181.reuse, R85 ;  /* 0x00000055b5557220 */ /* 0x040fe40000410000 */
[----:B------:R-:W-:Y:S02]  /*8d90*/  FMUL.FTZ R96, R181, R96 ;  /* 0x00000060b5607220 */ /* 0x000fe40000410000 */
[----:B--2---:R-:W-:Y:S02]  /*8da0*/  FMUL.FTZ R0, R3, c[0x0][0x2d0] ;  /* 0x0000b40003007a20 */ /* 0x004fe40000410000 */
[C---:B-1----:R-:W-:Y:S02]  /*8db0*/  FMUL.FTZ R7, R180.reuse, R195 ;  /* 0x000000c3b4077220 */ /* 0x042fe40000410000 */
[C---:B------:R-:W-:Y:S01]  /*8dc0*/  FMUL.FTZ R6, R180.reuse, R194 ;  /* 0x000000c2b4067220 */ /* 0x040fe20000410000 */
[----:B------:R1:W2:Y:S01]  /*8dd0*/  MUFU.EX2 R3, R0 ;  /* 0x0000000000037308 */ /* 0x0002a20000000800 */
[----:B------:R-:W-:Y:S02]  /*8de0*/  IMAD.MOV.U32 R195, RZ, RZ, R39 ;  /* 0x000000ffffc37224 */ /* 0x000fe400078e0027 */
[C---:B------:R-:W-:Y:S02]  /*8df0*/  FMUL.FTZ R18, R180.reuse, R202 ;  /* 0x000000cab4127220 */ /* 0x040fe40000410000 */
[----:B---3--:R-:W-:Y:S02]  /*8e00*/  FMUL.FTZ R4, R181, R192 ;  /* 0x000000c0b5047220 */ /* 0x008fe40000410000 */
[----:B------:R-:W-:Y:S02]  /*8e10*/  IMAD.MOV.U32 R202, RZ, RZ, R56 ;  /* 0x000000ffffca7224 */ /* 0x000fe400078e0038 */
[C---:B------:R-:W-:Y:S01]  /*8e20*/  FMUL.FTZ R70, R180.reuse, R70 ;  /* 0x00000046b4467220 */ /* 0x040fe20000410000 */
[----:B------:R-:W-:Y:S01]  /*8e30*/  MUFU.EX2 R195, R195 ;  /* 0x000000c300c37308 */ /* 0x000fe20000000800 */
[C---:B------:R-:W-:Y:S01]  /*8e40*/  FMUL.FTZ R71, R180.reuse, R71 ;  /* 0x00000047b4477220 */ /* 0x040fe20000410000 */
[-C--:B------:R-:W-:Y:S03]  /*8e50*/  HMMA.16816.F32.BF16 R4, R204, R20.reuse, R4 ;  /* 0x00000014cc04723c */ /* 0x080fe60000041804 */
[C---:B------:R-:W-:Y:S01]  /*8e60*/  FMUL.FTZ R19, R180.reuse, R203 ;  /* 0x000000cbb4137220 */ /* 0x040fe20000410000 */
[----:B------:R-:W-:Y:S01]  /*8e70*/  MOV R203, R67 ;  /* 0x0000004300cb7202 */ /* 0x000fe20000000f00 */
[C---:B------:R-:W-:Y:S01]  /*8e80*/  FMUL.FTZ R34, R180.reuse, R146 ;  /* 0x00000092b4227220 */ /* 0x040fe20000410000 */
[----:B------:R-:W-:Y:S01]  /*8e90*/  MOV R146, R44 ;  /* 0x0000002c00927202 */ /* 0x000fe20000000f00 */
[----:B------:R-:W-:Y:S02]  /*8ea0*/  FMUL.FTZ R35, R180, R147 ;  /* 0x00000093b4237220 */ /* 0x000fe40000410000 */
[----:B------:R-:W-:Y:S03]  /*8eb0*/  IMAD.MOV.U32 R147, RZ, RZ, R45 ;  /* 0x000000ffff937224 */ /* 0x000fe600078e002d */
[----:B-1----:R-:W-:Y:S02]  /*8ec0*/  FMUL.FTZ R0, R2, c[0x0][0x2d0] ;  /* 0x0000b40002007a20 */ /* 0x002fe40000410000 */
[C---:B--2---:R-:W-:Y:S01]  /*8ed0*/  FMUL.FTZ R12, R3.reuse, R196 ;  /* 0x000000c4030c7220 */ /* 0x044fe20000410000 */
[----:B------:R-:W-:Y:S01]  /*8ee0*/  MOV R196, R52 ;  /* 0x0000003400c47202 */ /* 0x000fe20000000f00 */
[C---:B------:R-:W-:Y:S01]  /*8ef0*/  FMUL.FTZ R8, R3.reuse, R188 ;  /* 0x000000bc03087220 */ /* 0x040fe20000410000 */
[----:B------:R-:W-:Y:S01]  /*8f00*/  MOV R52, R37 ;  /* 0x0000002500347202 */ /* 0x000fe20000000f00 */
[----:B------:R-:W1:Y:S01]  /*8f10*/  MUFU.EX2 R0, R0 ;  /* 0x0000000000007308 */ /* 0x000e620000000800 */
[----:B------:R-:W-:Y:S01]  /*8f20*/  FMUL.FTZ R9, R3, R189 ;  /* 0x000000bd03097220 */ /* 0x000fe20000410000 */
[----:B------:R-:W-:Y:S01]  /*8f30*/  F2FP.BF16.PACK_AB R188, R215, R186 ;  /* 0x000000bad7bc723e */ /* 0x000fe200000010ff */
[C---:B------:R-:W-:Y:S01]  /*8f40*/  FMUL.FTZ R13, R3.reuse, R197 ;  /* 0x000000c5030d7220 */ /* 0x040fe20000410000 */
[----:B------:R-:W-:Y:S01]  /*8f50*/  F2FP.BF16.PACK_AB R189, R208, R187 ;  /* 0x000000bbd0bd723e */ /* 0x000fe200000010ff */
[C---:B------:R-:W-:Y:S01]  /*8f60*/  FMUL.FTZ R25, R3.reuse, R137 ;  /* 0x0000008903197220 */ /* 0x040fe20000410000 */
[----:B------:R-:W-:Y:S01]  /*8f70*/  MOV R137, R53 ;  /* 0x0000003500897202 */ /* 0x000fe20000000f00 */
[C---:B------:R-:W-:Y:S01]  /*8f80*/  FMUL.FTZ R29, R3.reuse, R141 ;  /* 0x0000008d031d7220 */ /* 0x040fe20000410000 */
[----:B------:R-:W-:Y:S01]  /*8f90*/  MOV R192, R52 ;  /* 0x0000003400c07202 */ /* 0x000fe20000000f00 */
[C---:B------:R-:W-:Y:S01]  /*8fa0*/  FMUL.FTZ R24, R3.reuse, R136 ;  /* 0x0000008803187220 */ /* 0x040fe20000410000 */
[----:B------:R-:W-:Y:S01]  /*8fb0*/  MOV R141, R55 ;  /* 0x00000037008d7202 */ /* 0x000fe20000000f00 */
[C---:B------:R-:W-:Y:S01]  /*8fc0*/  FMUL.FTZ R28, R3.reuse, R140 ;  /* 0x0000008c031c7220 */ /* 0x040fe20000410000 */
[----:B------:R-:W-:Y:S01]  /*8fd0*/  MUFU.EX2 R196, R196 ;  /* 0x000000c400c47308 */ /* 0x000fe20000000800 */
[C---:B------:R-:W-:Y:S02]  /*8fe0*/  FMUL.FTZ R41, R3.reuse, R153 ;  /* 0x0000009903297220 */ /* 0x040fe40000410000 */
[C---:B------:R-:W-:Y:S02]  /*8ff0*/  FMUL.FTZ R44, R3.reuse, R156 ;  /* 0x0000009c032c7220 */ /* 0x040fe40000410000 */
[C---:B------:R-:W-:Y:S02]  /*9000*/  FMUL.FTZ R45, R3.reuse, R157 ;  /* 0x0000009d032d7220 */ /* 0x040fe40000410000 */
[----:B------:R-:W-:Y:S02]  /*9010*/  IMAD.MOV.U32 R2, RZ, RZ, R57 ;  /* 0x000000ffff027224 */ /* 0x000fe400078e0039 */
[C---:B------:R-:W-:Y:S02]  /*9020*/  FMUL.FTZ R56, R3.reuse, R168 ;  /* 0x000000a803387220 */ /* 0x040fe40000410000 */
[----:B------:R-:W-:Y:S01]  /*9030*/  FMUL.FTZ R57, R3, R169 ;  /* 0x000000a903397220 */ /* 0x000fe20000410000 */
[----:B------:R-:W-:Y:S01]  /*9040*/  MUFU.EX2 R168, R211 ;  /* 0x000000d300a87308 */ /* 0x000fe20000000800 */
[C---:B-1----:R-:W-:Y:S02]  /*9050*/  FMUL.FTZ R27, R0.reuse, R139 ;  /* 0x0000008b001b7220 */ /* 0x042fe40000410000 */
[----:B------:R-:W-:Y:S02]  /*9060*/  IMAD.MOV.U32 R139, RZ, RZ, R36 ;  /* 0x000000ffff8b7224 */ /* 0x000fe400078e0024 */
[----:B------:R-:W1:Y:S01]  /*9070*/  LDSM.16.MT88.4 R36, [R230] ;  /* 0x00000000e624783b */ /* 0x000e620000004200 */
[C---:B------:R-:W-:Y:S01]  /*9080*/  FMUL.FTZ R10, R0.reuse, R190 ;  /* 0x000000be000a7220 */ /* 0x040fe20000410000 */
[----:B------:R-:W-:Y:S01]  /*9090*/  F2FP.BF16.PACK_AB R190, R245, R214 ;  /* 0x000000d6f5be723e */ /* 0x000fe200000010ff */
[C---:B------:R-:W-:Y:S01]  /*90a0*/  FMUL.FTZ R11, R0.reuse, R191 ;  /* 0x000000bf000b7220 */ /* 0x040fe20000410000 */
[----:B------:R-:W-:Y:S01]  /*90b0*/  F2FP.BF16.PACK_AB R191, R247, R209 ;  /* 0x000000d1f7bf723e */ /* 0x000fe200000010ff */
[C---:B------:R-:W-:Y:S01]  /*90c0*/  FMUL.FTZ R60, R3.reuse, R172 ;  /* 0x000000ac033c7220 */ /* 0x040fe20000410000 */
[----:B------:R-:W-:Y:S01]  /*90d0*/  MUFU.EX2 R169, R131 ;  /* 0x0000008300a97308 */ /* 0x000fe20000000800 */
[----:B------:R-:W-:Y:S02]  /*90e0*/  IMAD.MOV.U32 R136, RZ, RZ, R64 ;  /* 0x000000ffff887224 */ /* 0x000fe400078e0040 */
[----:B------:R-:W-:Y:S02]  /*90f0*/  FMUL.FTZ R72, R3, R72 ;  /* 0x0000004803487220 */ /* 0x000fe40000410000 */
[C---:B------:R-:W-:Y:S04]  /*9100*/  HMMA.16816.F32.BF16 R8, R188.reuse, R20, R8 ;  /* 0x00000014bc08723c */ /* 0x040fe80000041808 */
[C---:B------:R-:W-:Y:S01]  /*9110*/  FMUL.FTZ R14, R0.reuse, R198 ;  /* 0x000000c6000e7220 */ /* 0x040fe20000410000 */
[----:B------:R-:W-:Y:S01]  /*9120*/  MOV R198, R54 ;  /* 0x0000003600c67202 */ /* 0x000fe20000000f00 */
[C---:B------:R-:W-:Y:S01]  /*9130*/  FMUL.FTZ R15, R0.reuse, R199 ;  /* 0x000000c7000f7220 */ /* 0x040fe20000410000 */
[----:B------:R-:W2:Y:S01]  /*9140*/  LDSM.16.MT88.4 R52, [R233] ;  /* 0x00000000e934783b */ /* 0x000ea20000004200 */
[C---:B------:R-:W-:Y:S04]  /*9150*/  FMUL.FTZ R20, R181.reuse, R132 ;  /* 0x00000084b5147220 */ /* 0x040fe80000410000 */
[----:B------:R-:W-:Y:S01]  /*9160*/  FMUL.FTZ R21, R181, R133 ;  /* 0x00000085b5157220 */ /* 0x000fe20000410000 */
[-C--:B------:R-:W-:Y:S03]  /*9170*/  HMMA.16816.F32.BF16 R12, R188, R22.reuse, R12 ;  /* 0x00000016bc0c723c */ /* 0x080fe6000004180c */
[C---:B------:R-:W-:Y:S02]  /*9180*/  FMUL.FTZ R73, R3.reuse, R73 ;  /* 0x0000004903497220 */ /* 0x040fe40000410000 */
[C---:B------:R-:W-:Y:S02]  /*9190*/  FMUL.FTZ R76, R3.reuse, R76 ;  /* 0x0000004c034c7220 */ /* 0x040fe40000410000 */
[C---:B------:R-:W-:Y:S01]  /*91a0*/  FMUL.FTZ R77, R3.reuse, R77 ;  /* 0x0000004d034d7220 */ /* 0x040fe20000410000 */
[C---:B------:R-:W-:Y:S04]  /*91b0*/  HMMA.16816.F32.BF16 R16, R204.reuse, R22, R16 ;  /* 0x00000016cc10723c */ /* 0x040fe80000041810 */
[C---:B------:R-:W-:Y:S02]  /*91c0*/  FMUL.FTZ R26, R0.reuse, R138 ;  /* 0x0000008a001a7220 */ /* 0x040fe40000410000 */
[----:B------:R-:W-:Y:S01]  /*91d0*/  FMUL.FTZ R30, R0, R142 ;  /* 0x0000008e001e7220 */ /* 0x000fe20000410000 */
[----:B------:R-:W-:Y:S01]  /*91e0*/  MOV R142, R50 ;  /* 0x00000032008e7202 */ /* 0x000fe20000000f00 */
[C---:B------:R-:W-:Y:S04]  /*91f0*/  FMUL.FTZ R22, R180.reuse, R134 ;  /* 0x00000086b4167220 */ /* 0x040fe80000410000 */
[----:B------:R-:W-:Y:S02]  /*9200*/  FMUL.FTZ R23, R180, R135 ;  /* 0x00000087b4177220 */ /* 0x000fe40000410000 */
[----:B------:R-:W3:Y:S01]  /*9210*/  LDSM.16.MT88.4 R132, [R232] ;  /* 0x00000000e884783b */ /* 0x000ee20000004200 */
[----:B------:R-:W-:Y:S02]  /*9220*/  IMAD.MOV.U32 R138, RZ, RZ, R48 ;  /* 0x000000ffff8a7224 */ /* 0x000fe400078e0030 */
[C---:B------:R-:W-:Y:S02]  /*9230*/  FMUL.FTZ R88, R3.reuse, R88 ;  /* 0x0000005803587220 */ /* 0x040fe40000410000 */
[-C--:B-1----:R-:W-:Y:S03]  /*9240*/  HMMA.16816.F32.BF16 R20, R204, R36.reuse, R20 ;  /* 0x00000024cc14723c */ /* 0x082fe60000041814 */
[C---:B------:R-:W-:Y:S02]  /*9250*/  FMUL.FTZ R89, R3.reuse, R89 ;  /* 0x0000005903597220 */ /* 0x040fe40000410000 */
[C---:B------:R-:W-:Y:S02]  /*9260*/  FMUL.FTZ R92, R3.reuse, R92 ;  /* 0x0000005c035c7220 */ /* 0x040fe40000410000 */
[C---:B------:R-:W-:Y:S01]  /*9270*/  FMUL.FTZ R93, R3.reuse, R93 ;  /* 0x0000005d035d7220 */ /* 0x040fe20000410000 */
[C---:B------:R-:W-:Y:S04]  /*9280*/  HMMA.16816.F32.BF16 R24, R188.reuse, R36, R24 ;  /* 0x00000024bc18723c */ /* 0x040fe80000041818 */
[----:B------:R-:W-:Y:S01]  /*9290*/  FMUL.FTZ R31, R0, R143 ;  /* 0x0000008f001f7220 */ /* 0x000fe20000410000 */
[----:B------:R-:W-:Y:S01]  /*92a0*/  MOV R143, R32 ;  /* 0x00000020008f7202 */ /* 0x000fe20000000f00 */
[C---:B------:R-:W-:Y:S02]  /*92b0*/  FMUL.FTZ R104, R3.reuse, R104 ;  /* 0x0000006803687220 */ /* 0x040fe40000410000 */
[----:B------:R-:W-:Y:S03]  /*92c0*/  FMUL.FTZ R105, R3, R105 ;  /* 0x0000006903697220 */ /* 0x000fe60000410000 */
[-C--:B------:R-:W-:Y:S03]  /*92d0*/  HMMA.16816.F32.BF16 R28, R188, R38.reuse, R28 ;  /* 0x00000026bc1c723c */ /* 0x080fe6000004181c */
[C---:B------:R-:W-:Y:S02]  /*92e0*/  FMUL.FTZ R32, R181.reuse, R144 ;  /* 0x00000090b5207220 */ /* 0x040fe40000410000 */
[----:B------:R-:W-:Y:S02]  /*92f0*/  IMAD.MOV.U32 R48, RZ, RZ, R33 ;  /* 0x000000ffff307224 */ /* 0x000fe400078e0021 */
[----:B------:R-:W-:Y:S01]  /*9300*/  FMUL.FTZ R33, R181, R145 ;  /* 0x00000091b5217220 */ /* 0x000fe20000410000 */
[----:B------:R-:W-:Y:S01]  /*9310*/  MOV R145, R40 ;  /* 0x0000002800917202 */ /* 0x000fe20000000f00 */
[C---:B------:R-:W-:Y:S03]  /*9320*/  FMUL.FTZ R40, R3.reuse, R152 ;  /* 0x0000009803287220 */ /* 0x040fe60000410000 */
[----:B------:R-:W-:Y:S01]  /*9330*/  FMUL.FTZ R108, R3, R108 ;  /* 0x0000006c036c7220 */ /* 0x000fe20000410000 */
[----:B------:R-:W-:Y:S01]  /*9340*/  MOV R194, R48 ;  /* 0x0000003000c27202 */ /* 0x000fe20000000f00 */
[C---:B------:R-:W-:Y:S04]  /*9350*/  HMMA.16816.F32.BF16 R32, R204.reuse, R38, R32 ;  /* 0x00000026cc20723c */ /* 0x040fe80000041820 */
[C---:B------:R-:W-:Y:S01]  /*9360*/  FMUL.FTZ R36, R181.reuse, R148 ;  /* 0x00000094b5247220 */ /* 0x040fe20000410000 */
[----:B------:R-:W-:Y:S01]  /*9370*/  MOV R148, R42 ;  /* 0x0000002a00947202 */ /* 0x000fe20000000f00 */
[----:B------:R-:W-:Y:S01]  /*9380*/  FMUL.FTZ R37, R181, R149 ;  /* 0x00000095b5257220 */ /* 0x000fe20000410000 */
[----:B------:R-:W-:Y:S01]  /*9390*/  MOV R152, R49 ;  /* 0x0000003100987202 */ /* 0x000fe20000000f00 */
[C---:B------:R-:W-:Y:S01]  /*93a0*/  FMUL.FTZ R38, R180.reuse, R150 ;  /* 0x00000096b4267220 */ /* 0x040fe20000410000 */
[----:B------:R-:W-:Y:S03]  /*93b0*/  MOV R150, R46 ;  /* 0x0000002e00967202 */ /* 0x000fe60000000f00 */
[----:B------:R-:W-:Y:S01]  /*93c0*/  FMUL.FTZ R39, R180, R151 ;  /* 0x00000097b4277220 */ /* 0x000fe20000410000 */
[----:B------:R-:W-:Y:S01]  /*93d0*/  MOV R157, R152 ;  /* 0x00000098009d7202 */ /* 0x000fe20000000f00 */
[C---:B------:R-:W-:Y:S02]  /*93e0*/  FMUL.FTZ R109, R3.reuse, R109 ;  /* 0x0000006d036d7220 */ /* 0x040fe40000410000 */
[C---:B------:R-:W-:Y:S02]  /*93f0*/  FMUL.FTZ R120, R3.reuse, R120 ;  /* 0x0000007803787220 */ /* 0x040fe40000410000 */
[C---:B------:R-:W-:Y:S01]  /*9400*/  FMUL.FTZ R121, R3.reuse, R121 ;  /* 0x0000007903797220 */ /* 0x040fe20000410000 */
[-C--:B--2---:R-:W-:Y:S03]  /*9410*/  HMMA.16816.F32.BF16 R36, R204, R52.reuse, R36 ;  /* 0x00000034cc24723c */ /* 0x084fe60000041824 */
[C---:B------:R-:W-:Y:S02]  /*9420*/  FMUL.FTZ R42, R0.reuse, R154 ;  /* 0x0000009a002a7220 */ /* 0x040fe40000410000 */
[----:B------:R-:W-:Y:S02]  /*9430*/  IMAD.MOV.U32 R149, RZ, RZ, R43 ;  /* 0x000000ffff957224 */ /* 0x000fe400078e002b */
[C---:B------:R-:W-:Y:S01]  /*9440*/  FMUL.FTZ R43, R0.reuse, R155 ;  /* 0x0000009b002b7220 */ /* 0x040fe20000410000 */
[----:B------:R-:W-:Y:S01]  /*9450*/  MOV R155, R150 ;  /* 0x00000096009b7202 */ /* 0x000fe20000000f00 */
[C---:B------:R-:W-:Y:S03]  /*9460*/  FMUL.FTZ R124, R3.reuse, R124 ;  /* 0x0000007c037c7220 */ /* 0x040fe60000410000 */
[----:B------:R-:W-:Y:S02]  /*9470*/  FMUL.FTZ R125, R3, R125 ;  /* 0x0000007d037d7220 */ /* 0x000fe40000410000 */
[C---:B------:R-:W-:Y:S04]  /*9480*/  HMMA.16816.F32.BF16 R40, R188.reuse, R52, R40 ;  /* 0x00000034bc28723c */ /* 0x040fe80000041828 */
[----:B------:R-:W-:Y:S02]  /*9490*/  IMAD.MOV.U32 R151, RZ, RZ, R47 ;  /* 0x000000ffff977224 */ /* 0x000fe400078e002f */
[C---:B------:R-:W-:Y:S02]  /*94a0*/  FMUL.FTZ R46, R0.reuse, R158 ;  /* 0x0000009e002e7220 */ /* 0x040fe40000410000 */
[----:B------:R-:W-:Y:S01]  /*94b0*/  FMUL.FTZ R47, R0, R159 ;  /* 0x0000009f002f7220 */ /* 0x000fe20000410000 */
[----:B------:R-:W-:Y:S03]  /*94c0*/  MUFU.EX2 R158, R226 ;  /* 0x000000e2009e7308 */ /* 0x000fe60000000800 */
[----:B------:R-:W-:Y:S01]  /*94d0*/  IMAD.MOV.U32 R154, RZ, RZ, R151 ;  /* 0x000000ffff9a7224 */ /* 0x000fe200078e0097 */
[----:B------:R-:W-:Y:S01]  /*94e0*/  MOV R151, R146 ;  /* 0x0000009200977202 */ /* 0x000fe20000000f00 */
[----:B------:R-:W-:Y:S01]  /*94f0*/  IMAD.MOV.U32 R146, RZ, RZ, R139 ;  /* 0x000000ffff927224 */ /* 0x000fe200078e008b */
[-C--:B------:R-:W-:Y:S03]  /*9500*/  HMMA.16816.F32.BF16 R44, R188, R54.reuse, R44 ;  /* 0x00000036bc2c723c */ /* 0x080fe6000004182c */
[----:B------:R-:W-:Y:S01]  /*9510*/  IMAD.MOV.U32 R144, RZ, RZ, R51 ;  /* 0x000000ffff907224 */ /* 0x000fe200078e0033 */
[----:B------:R-:W-:Y:S01]  /*9520*/  MUFU.EX2 R159, R217 ;  /* 0x000000d9009f7308 */ /* 0x000fe20000000800 */
[C---:B------:R-:W-:Y:S02]  /*9530*/  FMUL.FTZ R48, R181.reuse, R160 ;  /* 0x000000a0b5307220 */ /* 0x040fe40000410000 */
[C---:B------:R-:W-:Y:S02]  /*9540*/  FMUL.FTZ R49, R181.reuse, R161 ;  /* 0x000000a1b5317220 */ /* 0x040fe40000410000 */
[C---:B------:R-:W-:Y:S03]  /*9550*/  FMUL.FTZ R50, R180.reuse, R162 ;  /* 0x000000a2b4327220 */ /* 0x040fe60000410000 */
[----:B------:R-:W-:Y:S02]  /*9560*/  FMUL.FTZ R51, R180, R163 ;  /* 0x000000a3b4337220 */ /* 0x000fe40000410000 */
[----:B------:R-:W-:Y:S01]  /*9570*/  MUFU.EX2 R163, R250 ;  /* 0x000000fa00a37308 */ /* 0x000fe20000000800 */
[C---:B------:R-:W-:Y:S02]  /*9580*/  FMUL.FTZ R52, R181.reuse, R164 ;  /* 0x000000a4b5347220 */ /* 0x040fe40000410000 */
[----:B------:R-:W-:Y:S02]  /*9590*/  FMUL.FTZ R53, R181, R165 ;  /* 0x000000a5b5357220 */ /* 0x000fe40000410000 */
[C---:B------:R-:W-:Y:S04]  /*95a0*/  HMMA.16816.F32.BF16 R48, R204.reuse, R54, R48 ;  /* 0x00000036cc30723c */ /* 0x040fe80000041830 */
[C---:B------:R-:W-:Y:S01]  /*95b0*/  FMUL.FTZ R58, R0.reuse, R170 ;  /* 0x000000aa003a7220 */ /* 0x040fe20000410000 */
[----:B------:R1:W-:Y:S01]  /*95c0*/  MUFU.EX2 R165, R130 ;  /* 0x0000008200a57308 */ /* 0x0003e20000000800 */
[----:B------:R-:W-:Y:S02]  /*95d0*/  FMUL.FTZ R59, R0, R171 ;  /* 0x000000ab003b7220 */ /* 0x000fe40000410000 */
[C---:B------:R-:W-:Y:S04]  /*95e0*/  FMUL.FTZ R54, R180.reuse, R166 ;  /* 0x000000a6b4367220 */ /* 0x040fe80000410000 */
[----:B------:R-:W-:Y:S02]  /*95f0*/  FMUL.FTZ R55, R180, R167 ;  /* 0x000000a7b4377220 */ /* 0x000fe40000410000 */
[----:B------:R-:W-:Y:S01]  /*9600*/  IMAD.MOV.U32 R197, RZ, RZ, R61 ;  /* 0x000000ffffc57224 */ /* 0x000fe200078e003d */
[----:B------:R-:W2:Y:S01]  /*9610*/  MUFU.EX2 R160, R225 ;  /* 0x000000e100a07308 */ /* 0x000ea20000000800 */
[----:B------:R-:W-:Y:S02]  /*9620*/  FMUL.FTZ R61, R3, R173 ;  /* 0x000000ad033d7220 */ /* 0x000fe40000410000 */
[----:B------:R-:W-:Y:S01]  /*9630*/  IMAD.MOV.U32 R153, RZ, RZ, R63 ;  /* 0x000000ffff997224 */ /* 0x000fe200078e003f */
[-C--:B---3--:R-:W-:Y:S03]  /*9640*/  HMMA.16816.F32.BF16 R52, R204, R132.reuse, R52 ;  /* 0x00000084cc34723c */ /* 0x088fe60000041834 */
[C---:B------:R-:W-:Y:S02]  /*9650*/  FMUL.FTZ R62, R0.reuse, R174 ;  /* 0x000000ae003e7220 */ /* 0x040fe40000410000 */
[----:B------:R-:W-:Y:S01]  /*9660*/  FMUL.FTZ R63, R0, R175 ;  /* 0x000000af003f7220 */ /* 0x000fe20000410000 */
[----:B------:R3:W-:Y:S01]  /*9670*/  MUFU.EX2 R162, R153 ;  /* 0x0000009900a27308 */ /* 0x0007e20000000800 */
[----:B------:R-:W-:Y:S01]  /*9680*/  IMAD.MOV.U32 R199, RZ, RZ, R65 ;  /* 0x000000ffffc77224 */ /* 0x000fe200078e0041 */
[C---:B------:R-:W-:Y:S01]  /*9690*/  HMMA.16816.F32.BF16 R56, R188.reuse, R132, R56 ;  /* 0x00000084bc38723c */ /* 0x040fe20000041838 */
[----:B-1----:R-:W4:Y:S03]  /*96a0*/  LDL.LU R130, [R1+0xac] ;  /* 0x0000ac0001827983 */ /* 0x002f260000300800 */
[C---:B------:R-:W-:Y:S01]  /*96b0*/  FMUL.FTZ R64, R181.reuse, R176 ;  /* 0x000000b0b5407220 */ /* 0x040fe20000410000 */
[----:B------:R-:W4:Y:S01]  /*96c0*/  LDL.LU R131, [R1+0xa8] ;  /* 0x0000a80001837983 */ /* 0x000f220000300800 */
[C---:B------:R-:W-:Y:S02]  /*96d0*/  FMUL.FTZ R65, R181.reuse, R177 ;  /* 0x000000b1b5417220 */ /* 0x040fe40000410000 */
[-C--:B------:R-:W-:Y:S01]  /*96e0*/  HMMA.16816.F32.BF16 R60, R188, R134.reuse, R60 ;  /* 0x00000086bc3c723c */ /* 0x080fe2000004183c */
[----:B------:R1:W-:Y:S03]  /*96f0*/  MUFU.EX2 R171, R157 ;  /* 0x0000009d00ab7308 */ /* 0x0003e60000000800 */
[C---:B------:R-:W-:Y:S02]  /*9700*/  FMUL.FTZ R67, R180.reuse, R179 ;  /* 0x000000b3b4437220 */ /* 0x040fe40000410000 */
[----:B------:R-:W-:Y:S02]  /*9710*/  IMAD.MOV.U32 R140, RZ, RZ, R66 ;  /* 0x000000ffff8c7224 */ /* 0x000fe400078e0042 */
[----:B------:R-:W-:Y:S03]  /*9720*/  FMUL.FTZ R66, R180, R178 ;  /* 0x000000b2b4427220 */ /* 0x000fe60000410000 */
[----:B------:R-:W2:Y:S01]  /*9730*/  MUFU.EX2 R161, R216 ;  /* 0x000000d800a17308 */ /* 0x000ea20000000800 */
[C---:B------:R-:W-:Y:S02]  /*9740*/  FMUL.FTZ R74, R0.reuse, R74 ;  /* 0x0000004a004a7220 */ /* 0x040fe40000410000 */
[C---:B------:R-:W-:Y:S01]  /*9750*/  FMUL.FTZ R75, R0.reuse, R75 ;  /* 0x0000004b004b7220 */ /* 0x040fe20000410000 */
[C---:B------:R-:W-:Y:S01]  /*9760*/  HMMA.16816.F32.BF16 R64, R204.reuse, R134, R64 ;  /* 0x00000086cc40723c */ /* 0x040fe20000041840 */
[----:B------:R-:W2:Y:S03]  /*9770*/  LDSM.16.MT88.4 R132, [R229+0x2000] ;  /* 0x00200000e584783b */ /* 0x000ea60000004200 */
[C---:B------:R-:W-:Y:S01]  /*9780*/  FMUL.FTZ R78, R0.reuse, R78 ;  /* 0x0000004e004e7220 */ /* 0x040fe20000410000 */
[----:B---3--:R-:W-:Y:S01]  /*9790*/  MOV R153, R148 ;  /* 0x0000009400997202 */ /* 0x008fe20000000f00 */
[----:B------:R-:W-:Y:S01]  /*97a0*/  FMUL.FTZ R79, R0, R79 ;  /* 0x0000004f004f7220 */ /* 0x000fe20000410000 */
[----:B------:R-:W-:Y:S01]  /*97b0*/  MUFU.EX2 R170, R252 ;  /* 0x000000fc00aa7308 */ /* 0x000fe20000000800 */
[C---:B------:R-:W-:Y:S04]  /*97c0*/  FMUL.FTZ R82, R180.reuse, R82 ;  /* 0x00000052b4527220 */ /* 0x040fe80000410000 */
[C---:B------:R-:W-:Y:S01]  /*97d0*/  FMUL.FTZ R83, R180.reuse, R83 ;  /* 0x00000053b4537220 */ /* 0x040fe20000410000 */
[----:B-1----:R-:W-:Y:S01]  /*97e0*/  MOV R157, R153 ;  /* 0x00000099009d7202 */ /* 0x002fe20000000f00 */
[C---:B------:R-:W-:Y:S01]  /*97f0*/  FMUL.FTZ R86, R180.reuse, R86 ;  /* 0x00000056b4567220 */ /* 0x040fe20000410000 */
[----:B------:R-:W-:Y:S01]  /*9800*/  MOV R153, R151 ;  /* 0x0000009700997202 */ /* 0x000fe20000000f00 */
[----:B------:R-:W-:Y:S01]  /*9810*/  FMUL.FTZ R87, R180, R87 ;  /* 0x00000057b4577220 */ /* 0x000fe20000410000 */
[----:B------:R-:W-:Y:S01]  /*9820*/  MUFU.EX2 R167, R249 ;  /* 0x000000f900a77308 */ /* 0x000fe20000000800 */
[C---:B------:R-:W-:Y:S02]  /*9830*/  FMUL.FTZ R90, R0.reuse, R90 ;  /* 0x0000005a005a7220 */ /* 0x040fe40000410000 */
[C---:B------:R-:W-:Y:S02]  /*9840*/  FMUL.FTZ R91, R0.reuse, R91 ;  /* 0x0000005b005b7220 */ /* 0x040fe40000410000 */
[C---:B------:R-:W-:Y:S02]  /*9850*/  FMUL.FTZ R94, R0.reuse, R94 ;  /* 0x0000005e005e7220 */ /* 0x040fe40000410000 */
[----:B------:R-:W-:Y:S02]  /*9860*/  FMUL.FTZ R95, R0, R95 ;  /* 0x0000005f005f7220 */ /* 0x000fe40000410000 */
[C---:B------:R-:W-:Y:S01]  /*9870*/  FMUL.FTZ R97, R181.reuse, R97 ;  /* 0x00000061b5617220 */ /* 0x040fe20000410000 */
[----:B------:R1:W-:Y:S01]  /*9880*/  MUFU.EX2 R164, R251 ;  /* 0x000000fb00a47308 */ /* 0x0003e20000000800 */
        /* <DEDUP_REMOVED lines=8> */
[-C--:B--2---:R-:W-:Y:S03]  /*9910*/  HMMA.16816.F32.BF16 R68, R204, R132.reuse, R68 ;  /* 0x00000084cc44723c */ /* 0x084fe60000041844 */
[C---:B------:R-:W-:Y:S02]  /*9920*/  FMUL.FTZ R107, R0.reuse, R107 ;  /* 0x0000006b006b7220 */ /* 0x040fe40000410000 */
        /* <DEDUP_REMOVED lines=9> */
[----:B------:R-:W2:Y:S03]  /*99c0*/  LDSM.16.MT88.4 R132, [R230+0x2000] ;  /* 0x00200000e684783b */ /* 0x000ea60000004200 */
[C---:B------:R-:W-:Y:S02]  /*99d0*/  FMUL.FTZ R116, R181.reuse, R116 ;  /* 0x00000074b5747220 */ /* 0x040fe40000410000 */
[C---:B------:R-:W-:Y:S02]  /*99e0*/  FMUL.FTZ R117, R181.reuse, R117 ;  /* 0x00000075b5757220 */ /* 0x040fe40000410000 */
[C---:B------:R-:W-:Y:S04]  /*99f0*/  FMUL.FTZ R118, R180.reuse, R118 ;  /* 0x00000076b4767220 */ /* 0x040fe80000410000 */
[----:B------:R-:W-:Y:S02]  /*9a00*/  FMUL.FTZ R119, R180, R119 ;  /* 0x00000077b4777220 */ /* 0x000fe40000410000 */
[C---:B------:R-:W-:Y:S02]  /*9a10*/  FMUL.FTZ R122, R0.reuse, R122 ;  /* 0x0000007a007a7220 */ /* 0x040fe40000410000 */
[C---:B------:R-:W-:Y:S02]  /*9a20*/  FMUL.FTZ R123, R0.reuse, R123 ;  /* 0x0000007b007b7220 */ /* 0x040fe40000410000 */
        /* <DEDUP_REMOVED lines=9> */
[C---:B------:R-:W-:Y:S01]  /*9ac0*/  FMUL.FTZ R126, R0.reuse, R126 ;  /* 0x0000007e007e7220 */ /* 0x040fe20000410000 */
[----:B------:R-:W-:Y:S01]  /*9ad0*/  LDSM.16.MT88.4 R136, [R229+0x800] ;  /* 0x00080000e588783b */ /* 0x000fe20000004200 */
[----:B------:R-:W-:Y:S02]  /*9ae0*/  FMUL.FTZ R127, R0, R127 ;  /* 0x0000007f007f7220 */ /* 0x000fe40000410000 */
[C---:B------:R-:W-:Y:S02]  /*9af0*/  FMUL.FTZ R128, R181.reuse, R128 ;  /* 0x00000080b5807220 */ /* 0x040fe40000410000 */
[----:B------:R-:W-:Y:S02]  /*9b00*/  FMUL.FTZ R129, R181, R129 ;  /* 0x00000081b5817220 */ /* 0x000fe40000410000 */
[----:B------:R-:W-:Y:S01]  /*9b10*/  IMAD.MOV.U32 R152, RZ, RZ, R147 ;  /* 0x000000ffff987224 */ /* 0x000fe200078e0093 */
[----:B------:R-:W-:Y:S01]  /*9b20*/  MOV R147, R142 ;  /* 0x0000008e00937202 */ /* 0x000fe20000000f00 */
[----:B------:R-:W-:Y:S02]  /*9b30*/  IMAD.MOV.U32 R142, RZ, RZ, R244 ;  /* 0x000000ffff8e7224 */ /* 0x000fe400078e00f4 */
[----:B------:R3:W5:Y:S01]  /*9b40*/  LDL.LU R244, [R1+0xa4] ;  /* 0x0000a40001f47983 */ /* 0x0007620000300800 */
[-C--:B--2---:R-:W-:Y:S03]  /*9b50*/  HMMA.16816.F32.BF16 R84, R204, R132.reuse, R84 ;  /* 0x00000084cc54723c */ /* 0x084fe60000041854 */
[----:B------:R-:W-:Y:S01]  /*9b60*/  MOV R149, R147 ;  /* 0x0000009300957202 */ /* 0x000fe20000000f00 */
[----:B------:R-:W-:Y:S01]  /*9b70*/  IMAD.MOV.U32 R172, RZ, RZ, R152 ;  /* 0x000000ffffac7224 */ /* 0x000fe200078e0098 */
[----:B------:R-:W-:Y:S01]  /*9b80*/  MOV R147, R145 ;  /* 0x0000009100937202 */ /* 0x000fe20000000f00 */
[----:B------:R-:W-:Y:S02]  /*9b90*/  IMAD.MOV.U32 R145, RZ, RZ, R143 ;  /* 0x000000ffff917224 */ /* 0x000fe400078e008f */
[C---:B------:R-:W-:Y:S04]  /*9ba0*/  HMMA.16816.F32.BF16 R88, R188.reuse, R132, R88 ;  /* 0x00000084bc58723c */ /* 0x040fe80000041858 */
[----:B-1----:R-:W-:Y:S01]  /*9bb0*/  MOV R251, R145 ;  /* 0x0000009100fb7202 */ /* 0x002fe20000000f00 */
[----:B------:R-:W-:Y:S02]  /*9bc0*/  IMAD.MOV.U32 R143, RZ, RZ, R199 ;  /* 0x000000ffff8f7224 */ /* 0x000fe400078e00c7 */
[----:B------:R-:W1:Y:S01]  /*9bd0*/  MUFU.EX2 R199, R223 ;  /* 0x000000df00c77308 */ /* 0x000e620000000800 */
[-C--:B------:R-:W-:Y:S04]  /*9be0*/  HMMA.16816.F32.BF16 R92, R188, R134.reuse, R92 ;  /* 0x00000086bc5c723c */ /* 0x080fe8000004185c */
[----:B------:R-:W-:Y:S02]  /*9bf0*/  IMAD.MOV.U32 R152, RZ, RZ, R150 ;  /* 0x000000ffff987224 */ /* 0x000fe400078e0096 */
[----:B------:R-:W-:Y:S02]  /*9c00*/  IMAD.MOV.U32 R150, RZ, RZ, R148 ;  /* 0x000000ffff967224 */ /* 0x000fe400078e0094 */
[C---:B------:R-:W-:Y:S01]  /*9c10*/  HMMA.16816.F32.BF16 R96, R204.reuse, R134, R96 ;  /* 0x00000086cc60723c */ /* 0x040fe20000041860 */
[----:B------:R-:W2:Y:S01]  /*9c20*/  LDSM.16.MT88.4 R132, [R233+0x2000] ;  /* 0x00200000e984783b */ /* 0x000ea20000004200 */
[----:B------:R-:W-:Y:S02]  /*9c30*/  MUFU.EX2 R251, R251 ;  /* 0x000000fb00fb7308 */ /* 0x000fe40000000800 */
[----:B------:R-:W-:Y:S01]  /*9c40*/  IMAD.MOV.U32 R148, RZ, RZ, R146 ;  /* 0x000000ffff947224 */ /* 0x000fe200078e0092 */
[----:B------:R-:W-:Y:S01]  /*9c50*/  MOV R146, R142 ;  /* 0x0000008e00927202 */ /* 0x000fe20000000f00 */
[----:B------:R-:W-:Y:S01]  /*9c60*/  IMAD.MOV.U32 R173, RZ, RZ, R172 ;  /* 0x000000ffffad7224 */ /* 0x000fe200078e00ac */
[----:B------:R-:W-:Y:S02]  /*9c70*/  MOV R142, R198 ;  /* 0x000000c6008e7202 */ /* 0x000fe40000000f00 */
[----:B------:R-:W-:Y:S03]  /*9c80*/  MOV R172, R153 ;  /* 0x0000009900ac7202 */ /* 0x000fe60000000f00 */
[----:B------:R-:W1:Y:S01]  /*9c90*/  MUFU.EX2 R198, R210 ;  /* 0x000000d200c67308 */ /* 0x000e620000000800 */
        /* <DEDUP_REMOVED lines=25> */
[----:B------:R-:W-:Y:S01]  /*9e30*/  F2FP.BF16.PACK_AB R140, R160, R158 ;  /* 0x0000009ea08c723e */ /* 0x000fe200000010ff */
[----:B------:R-:W-:Y:S01]  /*9e40*/  IMAD.MOV.U32 R178, RZ, RZ, R151 ;  /* 0x000000ffffb27224 */ /* 0x000fe200078e0097 */
[----:B------:R-:W-:Y:S01]  /*9e50*/  MOV R151, R141 ;  /* 0x0000008d00977202 */ /* 0x000fe20000000f00 */
[-C--:B--2---:R-:W-:Y:S01]  /*9e60*/  HMMA.16816.F32.BF16 R100, R204, R132.reuse, R100 ;  /* 0x00000084cc64723c */ /* 0x084fe20000041864 */
[----:B------:R-:W-:Y:S02]  /*9e70*/  MUFU.EX2 R173, R173 ;  /* 0x000000ad00ad7308 */ /* 0x000fe40000000800 */
[----:B------:R-:W-:Y:S01]  /*9e80*/  F2FP.BF16.PACK_AB R141, R161, R159 ;  /* 0x0000009fa18d723e */ /* 0x000fe200000010ff */
[----:B------:R-:W-:Y:S01]  /*9e90*/  IMAD.MOV.U32 R177, RZ, RZ, R153 ;  /* 0x000000ffffb17224 */ /* 0x000fe200078e0099 */
[----:B------:R-:W-:Y:S01]  /*9ea0*/  MOV R153, R203 ;  /* 0x000000cb00997202 */ /* 0x000fe20000000f00 */
[----:B------:R-:W-:Y:S01]  /*9eb0*/  IMAD.MOV.U32 R203, RZ, RZ, R202 ;  /* 0x000000ffffcb7224 */ /* 0x000fe200078e00ca */
[----:B------:R-:W-:Y:S01]  /*9ec0*/  MOV R202, R201 ;  /* 0x000000c900ca7202 */ /* 0x000fe20000000f00 */
[C---:B------:R-:W-:Y:S03]  /*9ed0*/  HMMA.16816.F32.BF16 R104, R188.reuse, R132, R104 ;  /* 0x00000084bc68723c */ /* 0x040fe60000041868 */
[----:B------:R-:W-:Y:S01]  /*9ee0*/  MUFU.EX2 R177, R177 ;  /* 0x000000b100b17308 */ /* 0x000fe20000000800 */
[----:B------:R-:W-:Y:S01]  /*9ef0*/  IMAD.MOV.U32 R201, RZ, RZ, R197 ;  /* 0x000000ffffc97224 */ /* 0x000fe200078e00c5 */
[----:B------:R-:W-:Y:S01]  /*9f00*/  MOV R197, R228 ;  /* 0x000000e400c57202 */ /* 0x000fe20000000f00 */
[----:B------:R-:W-:Y:S01]  /*9f10*/  IMAD.MOV.U32 R250, RZ, RZ, R153 ;  /* 0x000000fffffa7224 */ /* 0x000fe200078e0099 */
[----:B------:R-:W-:Y:S01]  /*9f20*/  MOV R179, R150 ;  /* 0x0000009600b37202 */ /* 0x000fe20000000f00 */
[-C--:B------:R-:W-:Y:S04]  /*9f30*/  HMMA.16816.F32.BF16 R108, R188, R134.reuse, R108 ;  /* 0x00000086bc6c723c */ /* 0x080fe8000004186c */
[----:B------:R-:W-:Y:S01]  /*9f40*/  IMAD.MOV.U32 R150, RZ, RZ, R142 ;  /* 0x000000ffff967224 */ /* 0x000fe200078e008e */
[----:B-1----:R-:W-:Y:S01]  /*9f50*/  F2FP.BF16.PACK_AB R142, R199, R166 ;  /* 0x000000a6c78e723e */ /* 0x002fe200000010ff */
[----:B------:R-:W-:Y:S01]  /*9f60*/  MUFU.EX2 R225, R202 ;  /* 0x000000ca00e17308 */ /* 0x000fe20000000800 */
[----:B------:R-:W-:Y:S01]  /*9f70*/  MOV R174, R172 ;  /* 0x000000ac00ae7202 */ /* 0x000fe20000000f00 */
[C---:B------:R-:W-:Y:S01]  /*9f80*/  HMMA.16816.F32.BF16 R112, R204.reuse, R134, R112 ;  /* 0x00000086cc70723c */ /* 0x040fe20000041870 */
[----:B------:R-:W1:Y:S03]  /*9f90*/  LDSM.16.MT88.4 R132, [R232+0x2000] ;  /* 0x00200000e884783b */ /* 0x000e660000004200 */
[----:B------:R-:W-:Y:S01]  /*9fa0*/  MOV R252, R150 ;  /* 0x0000009600fc7202 */ /* 0x000fe20000000f00 */
[----:B------:R-:W-:Y:S01]  /*9fb0*/  IMAD.MOV.U32 R172, RZ, RZ, R149 ;  /* 0x000000ffffac7224 */ /* 0x000fe200078e0095 */
[----:B------:R-:W-:Y:S02]  /*9fc0*/  MOV R149, R143 ;  /* 0x0000008f00957202 */ /* 0x000fe40000000f00 */
[----:B------:R-:W-:Y:S01]  /*9fd0*/  F2FP.BF16.PACK_AB R143, R198, R168 ;  /* 0x000000a8c68f723e */ /* 0x000fe200000010ff */
[----:B------:R-:W2:Y:S03]  /*9fe0*/  MUFU.EX2 R224, R201 ;  /* 0x000000c900e07308 */ /* 0x000ea60000000800 */
[----:B------:R-:W-:Y:S07]  /*9ff0*/  IMAD.MOV.U32 R249, RZ, RZ, R149 ;  /* 0x000000fffff97224 */ /* 0x000fee00078e0095 */
[----:B------:R-:W-:Y:S10]  /*a000*/  MUFU.EX2 R197, R197 ;  /* 0x000000c500c57308 */ /* 0x000ff40000000800 */
[----:B------:R-:W-:Y:S01]  /*a010*/  MUFU.EX2 R172, R172 ;  /* 0x000000ac00ac7308 */ /* 0x000fe20000000800 */
[----:B--2---:R-:W-:Y:S09]  /*a020*/  F2FP.BF16.PACK_AB R210, R224, R225 ;  /* 0x000000e1e0d2723e */ /* 0x004ff200000010ff */
[----:B------:R-:W-:Y:S01]  /*a030*/  MUFU.EX2 R174, R174 ;  /* 0x000000ae00ae7308 */ /* 0x000fe20000000800 */
[-C--:B-1----:R-:W-:Y:S08]  /*a040*/  HMMA.16816.F32.BF16 R116, R204, R132.reuse, R116 ;  /* 0x00000084cc74723c */ /* 0x082ff00000041874 */
[C---:B------:R-:W-:Y:S01]  /*a050*/  HMMA.16816.F32.BF16 R120, R188.reuse, R132, R120 ;  /* 0x00000084bc78723c */ /* 0x040fe20000041878 */
[----:B------:R-:W2:Y:S01]  /*a060*/  LDL.LU R132, [R1+0x4] ;  /* 0x0000040001847983 */ /* 0x000ea20000300800 */
[----:B------:R-:W-:Y:S03]  /*a070*/  MUFU.EX2 R249, R249 ;  /* 0x000000f900f97308 */ /* 0x000fe60000000800 */
[----:B------:R-:W3:Y:S02]  /*a080*/  LDL.LU R2, [R1+0x18] ;  /* 0x0000180001027983 */ /* 0x000ee40000300800 */
[----:B------:R-:W-:Y:S01]  /*a090*/  F2FP.BF16.PACK_AB R133, R167, R163 ;  /* 0x000000a3a785723e */ /* 0x000fe200000010ff */
[-C--:B------:R-:W-:Y:S01]  /*a0a0*/  HMMA.16816.F32.BF16 R124, R188, R134.reuse, R124 ;  /* 0x00000086bc7c723c */ /* 0x080fe2000004187c */
[----:B------:R-:W3:Y:S03]  /*a0b0*/  LDL.LU R148, [R1+0x1c] ;  /* 0x00001c0001947983 */ /* 0x000ee60000300800 */
[----:B------:R-:W-:Y:S01]  /*a0c0*/  MUFU.EX2 R188, R155 ;  /* 0x0000009b00bc7308 */ /* 0x000fe20000000800 */
[----:B------:R1:W5:Y:S09]  /*a0d0*/  LDL.LU R228, [R1+0xa0] ;  /* 0x0000a00001e47983 */ /* 0x0003720000300800 */
[----:B------:R-:W-:Y:S10]  /*a0e0*/  MUFU.EX2 R189, R179 ;  /* 0x000000b300bd7308 */ /* 0x000ff40000000800 */
[----:B------:R-:W-:Y:S01]  /*a0f0*/  MUFU.EX2 R179, R176 ;  /* 0x000000b000b37308 */ /* 0x000fe20000000800 */
[C---:B----4-:R-:W-:Y:S02]  /*a100*/  FMUL.FTZ R130, R180.reuse, R130 ;  /* 0x00000082b4827220 */ /* 0x050fe40000410000 */
[----:B------:R-:W-:Y:S07]  /*a110*/  FMUL.FTZ R131, R180, R131 ;  /* 0x00000083b4837220 */ /* 0x000fee0000410000 */
[----:B------:R4:W-:Y:S01]  /*a120*/  MUFU.EX2 R176, R154 ;  /* 0x0000009a00b07308 */ /* 0x0009e20000000800 */
[----:B------:R-:W-:Y:S09]  /*a130*/  HMMA.16816.F32.BF16 R128, R204, R134, R128 ;  /* 0x00000086cc80723c */ /* 0x000ff20000041880 */
[----:B------:R-:W-:Y:S03]  /*a140*/  MUFU.EX2 R190, R178 ;  /* 0x000000b200be7308 */ /* 0x000fe60000000800 */
[----:B------:R-:W-:Y:S01]  /*a150*/  F2FP.BF16.PACK_AB R134, R170, R169 ;  /* 0x000000a9aa86723e */ /* 0x000fe200000010ff */
[----:B------:R-:W-:Y:S01]  /*a160*/  IMAD.MOV.U32 R205, RZ, RZ, R146 ;  /* 0x000000ffffcd7224 */ /* 0x000fe200078e0092 */
[----:B------:R-:W-:Y:S02]  /*a170*/  F2FP.BF16.PACK_AB R135, R171, R164 ;  /* 0x000000a4ab87723e */ /* 0x000fe400000010ff */
[----:B------:R-:W-:Y:S02]  /*a180*/  MOV R206, R147 ;  /* 0x0000009300ce7202 */ /* 0x000fe40000000f00 */
[----:B------:R-:W-:Y:S01]  /*a190*/  LDSM.16.MT88.4 R144, [R230+0x1000] ;  /* 0x00100000e690783b */ /* 0x000fe20000004200 */
[----:B------:R-:W-:Y:S01]  /*a1a0*/  MOV R207, R152 ;  /* 0x0000009800cf7202 */ /* 0x000fe20000000f00 */
[----:B------:R1:W-:Y:S06]  /*a1b0*/  MUFU.EX2 R178, R175 ;  /* 0x000000af00b27308 */ /* 0x0003ec0000000800 */
[----:B----4-:R-:W-:Y:S04]  /*a1c0*/  LDSM.16.MT88.4 R152, [R232+0x1000] ;  /* 0x00100000e898783b */ /* 0x010fe80000004200 */
[----:B------:R-:W-:Y:S10]  /*a1d0*/  MUFU.EX2 R204, R157 ;  /* 0x0000009d00cc7308 */ /* 0x000ff40000000800 */
[----:B------:R4:W-:Y:S01]  /*a1e0*/  MUFU.EX2 R191, R156 ;  /* 0x0000009c00bf7308 */ /* 0x0009e20000000800 */
[----:B-1----:R-:W-:Y:S09]  /*a1f0*/  IMAD.MOV.U32 R175, RZ, RZ, R151 ;  /* 0x000000ffffaf7224 */ /* 0x002ff200078e0097 */
[----:B------:R-:W1:Y:S10]  /*a200*/  MUFU.EX2 R252, R252 ;  /* 0x000000fc00fc7308 */ /* 0x000e740000000800 */
[----:B------:R-:W-:Y:S10]  /*a210*/  MUFU.EX2 R175, R175 ;  /* 0x000000af00af7308 */ /* 0x000ff40000000800 */
[----:B------:R-:W-:Y:S01]  /*a220*/  MUFU.EX2 R250, R250 ;  /* 0x000000fa00fa7308 */ /* 0x000fe20000000800 */
[----:B--2---:R-:W-:Y:S01]  /*a230*/  FFMA.FTZ R181, R181, R132, R213 ;  /* 0x00000084b5b57223 */ /* 0x004fe200000100d5 */
[----:B------:R-:W-:Y:S01]  /*a240*/  F2FP.BF16.PACK_AB R132, R165, R162 ;  /* 0x000000a2a584723e */ /* 0x000fe200000010ff */
[----:B---3--:R-:W-:Y:S07]  /*a250*/  FFMA.FTZ R2, R180, R2, R212 ;  /* 0x00000002b4027223 */ /* 0x008fee00000100d4 */
[----:B------:R-:W-:Y:S01]  /*a260*/  MUFU.EX2 R180, R207 ;  /* 0x000000cf00b47308 */ /* 0x000fe20000000800 */
[-C--:B------:R-:W-:Y:S05]  /*a270*/  HMMA.16816.F32.BF16 R4, R132, R136.reuse, R4 ;  /* 0x000000888404723c */ /* 0x080fea0000041804 */
[----:B------:R-:W-:Y:S02]  /*a280*/  FFMA.FTZ R148, R3, R148, R186 ;  /* 0x0000009403947223 */ /* 0x000fe400000100ba */
[----:B------:R-:W2:Y:S01]  /*a290*/  LDL.LU R3, [R1+0x20] ;  /* 0x0000200001037983 */ /* 0x000ea20000300800 */
[C---:B------:R-:W-:Y:S01]  /*a2a0*/  HMMA.16816.F32.BF16 R8, R140.reuse, R136, R8 ;  /* 0x000000888c08723c */ /* 0x040fe20000041808 */
[----:B------:R3:W-:Y:S03]  /*a2b0*/  MUFU.EX2 R186, R235 ;  /* 0x000000eb00ba7308 */ /* 0x0007e60000000800 */
[----:B------:R-:W-:Y:S04]  /*a2c0*/  FADD.FTZ R2, R218, R2 ;  /* 0x00000002da027221 */ /* 0x000fe80000010000 */
[-C--:B------:R-:W-:Y:S04]  /*a2d0*/  HMMA.16816.F32.BF16 R12, R140, R138.reuse, R12 ;  /* 0x0000008a8c0c723c */ /* 0x080fe8000004180c */
[----:B------:R-:W-:Y:S02]  /*a2e0*/  FADD.FTZ R2, R219, R2 ;  /* 0x00000002db027221 */ /* 0x000fe40000010000 */
[----:B------:R-:W-:Y:S02]  /*a2f0*/  LDSM.16.MT88.4 R216, [R230+0x3800] ;  /* 0x00380000e6d8783b */ /* 0x000fe40000004200 */
[C---:B------:R-:W-:Y:S04]  /*a300*/  HMMA.16816.F32.BF16 R16, R132.reuse, R138, R16 ;  /* 0x0000008a8410723c */ /* 0x040fe80000041810 */
[----:B----4-:R-:W-:Y:S02]  /*a310*/  FADD.FTZ R156, R221, R2 ;  /* 0x00000002dd9c7221 */ /* 0x010fe40000010000 */
[----:B------:R-:W4:Y:S01]  /*a320*/  LDSM.16.MT88.4 R136, [R230+0x800] ;  /* 0x00080000e688783b */ /* 0x000f220000004200 */
[----:B------:R1:W-:Y:S07]  /*a330*/  MUFU.EX2 R2, R205 ;  /* 0x000000cd00027308 */ /* 0x0003ee0000000800 */
[----:B---3--:R3:W5:Y:S01]  /*a340*/  LDL.LU R235, [R1+0x9c] ;  /* 0x00009c0001eb7983 */ /* 0x0087620000300800 */
[----:B-1----:R-:W-:Y:S01]  /*a350*/  F2FP.BF16.PACK_AB R205, R252, R249 ;  /* 0x000000f9fccd723e */ /* 0x002fe200000010ff */
[-C--:B----4-:R-:W-:Y:S08]  /*a360*/  HMMA.16816.F32.BF16 R20, R132, R136.reuse, R20 ;  /* 0x000000888414723c */ /* 0x090ff00000041814 */
        /* <DEDUP_REMOVED lines=31> */
[----:B--2---:R-:W-:Y:S01]  /*a560*/  FFMA.FTZ R136, R0, R3, R187 ;  /* 0x0000000300887223 */ /* 0x004fe200000100bb */
[-C--:B------:R-:W-:Y:S01]  /*a570*/  HMMA.16816.F32.BF16 R124, R140, R138.reuse, R124 ;  /* 0x0000008a8c7c723c */ /* 0x080fe2000004187c */
[----:B------:R-:W1:Y:S01]  /*a580*/  LDSM.16.MT88.4 R140, [R229+0x1000] ;  /* 0x00100000e58c783b */ /* 0x000e620000004200 */
[----:B------:R-:W2:Y:S02]  /*a590*/  MUFU.EX2 R187, R200 ;  /* 0x000000c800bb7308 */ /* 0x000ea40000000800 */
[----:B------:R-:W-:Y:S01]  /*a5a0*/  FADD.FTZ R0, R215, R148 ;  /* 0x00000094d7007221 */ /* 0x000fe20000010000 */
[----:B------:R-:W-:Y:S01]  /*a5b0*/  F2FP.BF16.PACK_AB R137, R191, R204 ;  /* 0x000000ccbf89723e */ /* 0x000fe200000010ff */
[----:B------:R-:W-:Y:S02]  /*a5c0*/  FADD.FTZ R3, R220, R181 ;  /* 0x000000b5dc037221 */ /* 0x000fe40000010000 */
[----:B------:R-:W-:Y:S01]  /*a5d0*/  HMMA.16816.F32.BF16 R128, R132, R138, R128 ;  /* 0x0000008a8480723c */ /* 0x000fe20000041880 */
[----:B------:R-:W4:Y:S03]  /*a5e0*/  LDSM.16.MT88.4 R148, [R233+0x1000] ;  /* 0x00100000e994783b */ /* 0x000f260000004200 */
[----:B------:R-:W-:Y:S01]  /*a5f0*/  FADD.FTZ R136, R208, R136 ;  /* 0x00000088d0887221 */ /* 0x000fe20000010000 */
[----:B------:R-:W-:Y:S01]  /*a600*/  MUFU.EX2 R181, R246 ;  /* 0x000000f600b57308 */ /* 0x000fe20000000800 */
[----:B------:R-:W-:Y:S01]  /*a610*/  FADD.FTZ R157, R214, R0 ;  /* 0x00000000d69d7221 */ /* 0x000fe20000010000 */
[----:B------:R-:W-:Y:S01]  /*a620*/  F2FP.BF16.PACK_AB R135, R177, R190 ;  /* 0x000000beb187723e */ /* 0x000fe200000010ff */
[----:B------:R-:W-:Y:S01]  /*a630*/  FADD.FTZ R0, R209, R136 ;  /* 0x00000088d1007221 */ /* 0x000fe20000010000 */
[----:B------:R-:W-:Y:S01]  /*a640*/  F2FP.BF16.PACK_AB R132, R196, R197 ;  /* 0x000000c5c484723e */ /* 0x000fe200000010ff */
[----:B------:R-:W-:Y:S02]  /*a650*/  LDSM.16.MT88.4 R212, [R229+0x3800] ;  /* 0x00380000e5d4783b */ /* 0x000fe40000004200 */
[----:B------:R-:W-:Y:S01]  /*a660*/  F2FP.BF16.PACK_AB R134, R189, R172 ;  /* 0x000000acbd86723e */ /* 0x000fe200000010ff */
[----:B------:R-:W-:Y:S01]  /*a670*/  FADD.FTZ R3, R222, R3 ;  /* 0x00000003de037221 */ /* 0x000fe20000010000 */
[----:B------:R-:W-:Y:S01]  /*a680*/  F2FP.BF16.PACK_AB R133, R195, R173 ;  /* 0x000000adc385723e */ /* 0x000fe200000010ff */
[----:B------:R-:W-:Y:S01]  /*a690*/  FADD.FTZ R0, R247, R0 ;  /* 0x00000000f7007221 */ /* 0x000fe20000010000 */
[----:B------:R-:W-:Y:S01]  /*a6a0*/  F2FP.BF16.PACK_AB R138, R178, R179 ;  /* 0x000000b3b28a723e */ /* 0x000fe200000010ff */
[----:B------:R-:W-:Y:S01]  /*a6b0*/  FADD.FTZ R3, R227, R3 ;  /* 0x00000003e3037221 */ /* 0x000fe20000010000 */
[----:B------:R-:W-:Y:S01]  /*a6c0*/  LDSM.16.MT88.4 R220, [R233+0x3800] ;  /* 0x00380000e9dc783b */ /* 0x000fe20000004200 */
[----:B------:R-:W-:Y:S01]  /*a6d0*/  F2FP.BF16.PACK_AB R139, R176, R188 ;  /* 0x000000bcb08b723e */ /* 0x000fe200000010ff */
[----:B------:R-:W-:Y:S01]  /*a6e0*/  MUFU.EX2 R227, R226 ;  /* 0x000000e200e37308 */ /* 0x000fe20000000800 */
[----:B------:R-:W-:Y:S01]  /*a6f0*/  FADD.FTZ R3, R162, R3 ;  /* 0x00000003a2037221 */ /* 0x000fe20000010000 */
[----:B------:R-:W-:Y:S01]  /*a700*/  F2FP.BF16.PACK_AB R136, R193, R174 ;  /* 0x000000aec188723e */ /* 0x000fe200000010ff */
[----:B------:R-:W-:Y:S01]  /*a710*/  FADD.FTZ R0, R159, R0 ;  /* 0x000000009f007221 */ /* 0x000fe20000010000 */
[----:B------:R-:W-:Y:S01]  /*a720*/  MOV R159, R195 ;  /* 0x000000c3009f7202 */ /* 0x000fe20000000f00 */
[----:B------:R-:W-:Y:S01]  /*a730*/  FADD.FTZ R3, R165, R3 ;  /* 0x00000003a5037221 */ /* 0x000fe20000010000 */
[----:B--2---:R-:W-:Y:S01]  /*a740*/  F2FP.BF16.PACK_AB R209, R186, R187 ;  /* 0x000000bbbad1723e */ /* 0x004fe200000010ff */
[----:B------:R-:W-:Y:S03]  /*a750*/  IMAD.MOV.U32 R165, RZ, RZ, R194 ;  /* 0x000000ffffa57224 */ /* 0x000fe600078e00c2 */
[----:B------:R2:W2:Y:S01]  /*a760*/  MUFU.EX2 R226, R203 ;  /* 0x000000cb00e27308 */ /* 0x0004a20000000800 */
[-C--:B-1----:R-:W-:Y:S08]  /*a770*/  HMMA.16816.F32.BF16 R4, R132, R140.reuse, R4 ;  /* 0x0000008c8404723c */ /* 0x082ff00000041804 */
[C---:B------:R-:W-:Y:S08]  /*a780*/  HMMA.16816.F32.BF16 R8, R136.reuse, R140, R8 ;  /* 0x0000008c8808723c */ /* 0x040ff00000041808 */
[-C--:B------:R-:W-:Y:S01]  /*a790*/  HMMA.16816.F32.BF16 R12, R136, R142.reuse, R12 ;  /* 0x0000008e880c723c */ /* 0x080fe2000004180c */
[----:B--2---:R-:W-:Y:S03]  /*a7a0*/  LDSM.16.MT88.4 R200, [R229+0x1800] ;  /* 0x00180000e5c8783b */ /* 0x004fe60000004200 */
[----:B------:R-:W-:Y:S04]  /*a7b0*/  F2FP.BF16.PACK_AB R208, R226, R250 ;  /* 0x000000fae2d0723e */ /* 0x000fe800000010ff */
[C---:B------:R-:W-:Y:S01]  /*a7c0*/  HMMA.16816.F32.BF16 R16, R132.reuse, R142, R16 ;  /* 0x0000008e8410723c */ /* 0x040fe20000041810 */
[----:B------:R-:W1:Y:S07]  /*a7d0*/  LDSM.16.MT88.4 R140, [R229+0x3000] ;  /* 0x00300000e58c783b */ /* 0x000e6e0000004200 */
[-C--:B------:R-:W-:Y:S08]  /*a7e0*/  HMMA.16816.F32.BF16 R20, R132, R144.reuse, R20 ;  /* 0x000000908414723c */ /* 0x080ff00000041814 */
[C---:B------:R-:W-:Y:S08]  /*a7f0*/  HMMA.16816.F32.BF16 R24, R136.reuse, R144, R24 ;  /* 0x000000908818723c */ /* 0x040ff00000041818 */
[-C--:B------:R-:W-:Y:S08]  /*a800*/  HMMA.16816.F32.BF16 R28, R136, R146.reuse, R28 ;  /* 0x00000092881c723c */ /* 0x080ff0000004181c */
[C---:B------:R-:W-:Y:S01]  /*a810*/  HMMA.16816.F32.BF16 R32, R132.reuse, R146, R32 ;  /* 0x000000928420723c */ /* 0x040fe20000041820 */
[----:B------:R-:W2:Y:S07]  /*a820*/  LDSM.16.MT88.4 R144, [R230+0x3000] ;  /* 0x00300000e690783b */ /* 0x000eae0000004200 */
[-C--:B----4-:R-:W-:Y:S08]  /*a830*/  HMMA.16816.F32.BF16 R36, R132, R148.reuse, R36 ;  /* 0x000000948424723c */ /* 0x090ff00000041824 */
        /* <DEDUP_REMOVED lines=8> */
[----:B------:R-:W3:Y:S07]  /*a8c0*/  LDSM.16.MT88.4 R152, [R232+0x3000] ;  /* 0x00300000e898783b */ /* 0x000eee0000004200 */
[-C--:B-1----:R-:W-:Y:S08]  /*a8d0*/  HMMA.16816.F32.BF16 R68, R132, R140.reuse, R68 ;  /* 0x0000008c8444723c */ /* 0x082ff00000041844 */
[C---:B------:R-:W-:Y:S01]  /*a8e0*/  HMMA.16816.F32.BF16 R72, R136.reuse, R140, R72 ;  /* 0x0000008c8848723c */ /* 0x040fe20000041848 */
[----:B------:R-:W1:Y:S06]  /*a8f0*/  MUFU.EX2 R141, R206 ;  /* 0x000000ce008d7308 */ /* 0x000e6c0000000800 */
[----:B------:R-:W-:Y:S01]  /*a900*/  FADD.FTZ R140, R163, R156 ;  /* 0x0000009ca38c7221 */ /* 0x000fe20000010000 */
[-C--:B------:R-:W-:Y:S04]  /*a910*/  HMMA.16816.F32.BF16 R76, R136, R142.reuse, R76 ;  /* 0x0000008e884c723c */ /* 0x080fe8000004184c */
[----:B------:R-:W-:Y:S04]  /*a920*/  MOV R156, R197 ;  /* 0x000000c5009c7202 */ /* 0x000fe80000000f00 */
[C---:B------:R-:W-:Y:S07]  /*a930*/  HMMA.16816.F32.BF16 R80, R132.reuse, R142, R80 ;  /* 0x0000008e8450723c */ /* 0x040fee0000041850 */
[----:B------:R-:W-:Y:S01]  /*a940*/  MOV R143, R2 ;  /* 0x00000002008f7202 */ /* 0x000fe20000000f00 */
[-C--:B--2---:R-:W-:Y:S04]  /*a950*/  HMMA.16816.F32.BF16 R84, R132, R144.reuse, R84 ;  /* 0x000000908454723c */ /* 0x084fe80000041854 */
[----:B------:R-:W-:Y:S02]  /*a960*/  FADD.FTZ R2, R245, R157 ;  /* 0x0000009df5027221 */ /* 0x000fe40000010000 */
[----:B------:R2:W5:Y:S01]  /*a970*/  LDL.LU R245, [R1+0x98] ;  /* 0x0000980001f57983 */ /* 0x0005620000300800 */
[----:B------:R-:W-:Y:S01]  /*a980*/  IMAD.MOV.U32 R142, RZ, RZ, R204 ;  /* 0x000000ffff8e7224 */ /* 0x000fe200078e00cc */
[C---:B------:R-:W-:Y:S02]  /*a990*/  HMMA.16816.F32.BF16 R88, R136.reuse, R144, R88 ;  /* 0x000000908858723c */ /* 0x040fe40000041858 */
[----:B------:R2:W5:Y:S02]  /*a9a0*/  LDL.LU R246, [R1+0x94] ;  /* 0x0000940001f67983 */ /* 0x0005640000300800 */
[----:B------:R-:W-:Y:S01]  /*a9b0*/  F2FP.BF16.PACK_AB R204, R251, R227 ;  /* 0x000000e3fbcc723e */ /* 0x000fe200000010ff */
[----:B------:R-:W-:Y:S01]  /*a9c0*/  FADD.FTZ R2, R158, R2 ;  /* 0x000000029e027221 */ /* 0x000fe20000010000 */
[----:B------:R2:W5:Y:S01]  /*a9d0*/  LDL.LU R247, [R1+0x90] ;  /* 0x0000900001f77983 */ /* 0x0005620000300800 */
[----:B------:R-:W-:Y:S01]  /*a9e0*/  IMAD.MOV.U32 R157, RZ, RZ, R198 ;  /* 0x000000ffff9d7224 */ /* 0x000fe200078e00c6 */
[-C--:B------:R-:W-:Y:S04]  /*a9f0*/  HMMA.16816.F32.BF16 R92, R136, R146.reuse, R92 ;  /* 0x00000092885c723c */ /* 0x080fe8000004185c */
[----:B------:R-:W-:Y:S04]  /*aa00*/  IMAD.MOV.U32 R158, RZ, RZ, R196 ;  /* 0x000000ffff9e7224 */ /* 0x000fe800078e00c4 */
[C---:B------:R-:W-:Y:S01]  /*aa10*/  HMMA.16816.F32.BF16 R96, R132.reuse, R146, R96 ;  /* 0x000000928460723c */ /* 0x040fe20000041860 */
[----:B------:R-:W1:Y:S07]  /*aa20*/  LDSM.16.MT88.4 R144, [R230+0x1800] ;  /* 0x00180000e690783b */ /* 0x000e6e0000004200 */
[-C--:B----4-:R-:W-:Y:S08]  /*aa30*/  HMMA.16816.F32.BF16 R100, R132, R148.reuse, R100 ;  /* 0x000000948464723c */ /* 0x090ff00000041864 */
[C---:B------:R-:W-:Y:S08]  /*aa40*/  HMMA.16816.F32.BF16 R104, R136.reuse, R148, R104 ;  /* 0x000000948868723c */ /* 0x040ff00000041868 */
[-C--:B------:R-:W-:Y:S08]  /*aa50*/  HMMA.16816.F32.BF16 R108, R136, R150.reuse, R108 ;  /* 0x00000096886c723c */ /* 0x080ff0000004186c */
[C---:B------:R-:W-:Y:S07]  /*aa60*/  HMMA.16816.F32.BF16 R112, R132.reuse, R150, R112 ;  /* 0x000000968470723c */ /* 0x040fee0000041870 */
[----:B------:R-:W-:Y:S01]  /*aa70*/  MOV R151, R199 ;  /* 0x000000c700977202 */ /* 0x000fe20000000f00 */
[-C--:B---3--:R-:W-:Y:S08]  /*aa80*/  HMMA.16816.F32.BF16 R116, R132, R152.reuse, R116 ;  /* 0x000000988474723c */ /* 0x088ff00000041874 */
[C---:B------:R-:W-:Y:S07]  /*aa90*/  HMMA.16816.F32.BF16 R120, R136.reuse, R152, R120 ;  /* 0x000000988878723c */ /* 0x040fee0000041878 */
[----:B------:R-:W-:Y:S01]  /*aaa0*/  IMAD.MOV.U32 R152, RZ, RZ, R180 ;  /* 0x000000ffff987224 */ /* 0x000fe200078e00b4 */
[-C--:B------:R-:W-:Y:S01]  /*aab0*/  HMMA.16816.F32.BF16 R124, R136, R154.reuse, R124 ;  /* 0x0000009a887c723c */ /* 0x080fe2000004187c */
[----:B------:R-:W3:Y:S03]  /*aac0*/  MUFU.EX2 R180, R239 ;  /* 0x000000ef00b47308 */ /* 0x000ee60000000800 */
[----:B-1----:R-:W-:Y:S01]  /*aad0*/  MOV R153, R141 ;  /* 0x0000008d00997202 */ /* 0x002fe20000000f00 */
[----:B------:R-:W-:Y:S01]  /*aae0*/  FADD.FTZ R141, R167, R140 ;  /* 0x0000008ca78d7221 */ /* 0x000fe20000010000 */
[----:B------:R-:W-:Y:S01]  /*aaf0*/  F2FP.BF16.PACK_AB R207, R152, R175 ;  /* 0x000000af98cf723e */ /* 0x000fe200000010ff */
[----:B------:R-:W-:Y:S01]  /*ab00*/  FADD.FTZ R140, R160, R2 ;  /* 0x00000002a08c7221 */ /* 0x000fe20000010000 */
[----:B------:R-:W-:Y:S04]  /*ab10*/  HMMA.16816.F32.BF16 R128, R132, R154, R128 ;  /* 0x0000009a8480723c */ /* 0x000fe80000041880 */
[----:B------:R-:W-:Y:S01]  /*ab20*/  F2FP.BF16.PACK_AB R206, R153, R143 ;  /* 0x0000008f99ce723e */ /* 0x000fe200000010ff */
[----:B------:R-:W-:Y:S01]  /*ab30*/  FADD.FTZ R141, R164, R141 ;  /* 0x0000008da48d7221 */ /* 0x000fe20000010000 */
[----:B------:R-:W-:Y:S01]  /*ab40*/  MOV R167, R193 ;  /* 0x000000c100a77202 */ /* 0x000fe20000000f00 */
[----:B------:R-:W-:Y:S01]  /*ab50*/  FADD.FTZ R2, R161, R0 ;  /* 0x00000000a1027221 */ /* 0x000fe20000010000 */
[----:B------:R-:W-:Y:S01]  /*ab60*/  MOV R164, R172 ;  /* 0x000000ac00a47202 */ /* 0x000fe20000000f00 */
[----:B------:R-:W-:Y:S01]  /*ab70*/  IMAD.MOV.U32 R172, RZ, RZ, R192 ;  /* 0x000000ffffac7224 */ /* 0x000fe200078e00c0 */
[----:B------:R-:W1:Y:S01]  /*ab80*/  LDSM.16.MT88.4 R160, [R233+0x1800] ;  /* 0x00180000e9a0783b */ /* 0x000e620000004200 */
[-C--:B------:R-:W-:Y:S05]  /*ab90*/  HMMA.16816.F32.BF16 R192, R204, R200.reuse, R4 ;  /* 0x000000c8ccc0723c */ /* 0x080fea0000041804 */
[----:B------:R-:W-:Y:S01]  /*aba0*/  MOV R139, R190 ;  /* 0x000000be008b7202 */ /* 0x000fe20000000f00 */
[----:B------:R-:W-:Y:S01]  /*abb0*/  IMAD.MOV.U32 R136, RZ, RZ, R189 ;  /* 0x000000ffff887224 */ /* 0x000fe200078e00bd */
[----:B---3--:R-:W-:Y:S01]  /*abc0*/  F2FP.BF16.PACK_AB R211, R180, R181 ;  /* 0x000000b5b4d3723e */ /* 0x008fe200000010ff */
[----:B------:R-:W-:Y:S01]  /*abd0*/  FADD.FTZ R0, R169, R3 ;  /* 0x00000003a9007221 */ /* 0x000fe20000010000 */
[----:B------:R-:W-:Y:S01]  /*abe0*/  MOV R137, R188 ;  /* 0x000000bc00897202 */ /* 0x000fe20000000f00 */
[----:B------:R2:W5:Y:S02]  /*abf0*/  LDL.LU R239, [R1+0x8c] ;  /* 0x00008c0001ef7983 */ /* 0x0005640000300800 */
[----:B------:R-:W-:Y:S02]  /*ac00*/  IMAD.MOV.U32 R169, RZ, RZ, R191 ;  /* 0x000000ffffa97224 */ /* 0x000fe400078e00bf */
[C---:B------:R-:W-:Y:S01]  /*ac10*/  HMMA.16816.F32.BF16 R188, R208.reuse, R200, R8 ;  /* 0x000000c8d0bc723c */ /* 0x040fe20000041808 */
[----:B------:R-:W-:Y:S03]  /*ac20*/  LDSM.16.MT88.4 R4, [R232+0x3800] ;  /* 0x00380000e804783b */ /* 0x000fe60000004200 */
[----:B------:R-:W-:Y:S02]  /*ac30*/  IMAD.MOV.U32 R138, RZ, RZ, R179 ;  /* 0x000000ffff8a7224 */ /* 0x000fe400078e00b3 */
[----:B------:R-:W-:Y:S01]  /*ac40*/  FADD.FTZ R150, R166, R140 ;  /* 0x0000008ca6967221 */ /* 0x000fe20000010000 */
[----:B------:R-:W-:Y:S01]  /*ac50*/  MOV R166, R178 ;  /* 0x000000b200a67202 */ /* 0x000fe20000000f00 */
[-C--:B------:R-:W-:Y:S04]  /*ac60*/  HMMA.16816.F32.BF16 R196, R208, R202.reuse, R12 ;  /* 0x000000cad0c4723c */ /* 0x080fe8000004180c */
[----:B------:R-:W-:Y:S01]  /*ac70*/  IMAD.MOV.U32 R140, RZ, RZ, R177 ;  /* 0x000000ffff8c7224 */ /* 0x000fe200078e00b1 */
[----:B------:R-:W-:Y:S01]  /*ac80*/  MOV R10, R159 ;  /* 0x0000009f000a7202 */ /* 0x000fe20000000f00 */
[----:B------:R-:W-:Y:S01]  /*ac90*/  FADD.FTZ R149, R168, R2 ;  /* 0x00000002a8957221 */ /* 0x000fe20000010000 */
[----:B------:R-:W-:Y:S01]  /*aca0*/  MOV R2, R176 ;  /* 0x000000b000027202 */ /* 0x000fe20000000f00 */
[C---:B------:R-:W-:Y:S01]  /*acb0*/  HMMA.16816.F32.BF16 R200, R204.reuse, R202, R16 ;  /* 0x000000caccc8723c */ /* 0x040fe20000041810 */
[----:B------:R-:W3:Y:S03]  /*acc0*/  LDSM.16.MT88.4 R176, [R232+0x1800] ;  /* 0x00180000e8b0783b */ /* 0x000ee60000004200 */
[----:B------:R-:W-:Y:S01]  /*acd0*/  MOV R14, R152 ;  /* 0x00000098000e7202 */ /* 0x000fe20000000f00 */
[----:B------:R-:W-:Y:S01]  /*ace0*/  IMAD.MOV.U32 R13, RZ, RZ, R153 ;  /* 0x000000ffff0d7224 */ /* 0x000fe200078e0099 */
[----:B------:R-:W-:Y:S01]  /*acf0*/  MOV R9, R167 ;  /* 0x000000a700097202 */ /* 0x000fe20000000f00 */
[----:B------:R-:W-:Y:S01]  /*ad00*/  IMAD.MOV.U32 R15, RZ, RZ, R165 ;  /* 0x000000ffff0f7224 */ /* 0x000fe200078e00a5 */
[-C--:B------:R-:W-:Y:S04]  /*ad10*/  HMMA.16816.F32.BF16 R132, R204, R144.reuse, R20 ;  /* 0x00000090cc84723c */ /* 0x080fe80000041814 */
[----:B------:R-:W-:Y:S01]  /*ad20*/  FADD.FTZ R3, R171, R141 ;  /* 0x0000008dab037221 */ /* 0x000fe20000010000 */
[----:B------:R-:W-:Y:S01]  /*ad30*/  MOV R19, R143 ;  /* 0x0000008f00137202 */ /* 0x000fe20000000f00 */
[----:B------:R-:W-:Y:S01]  /*ad40*/  IMAD.MOV.U32 R16, RZ, RZ, R140 ;  /* 0x000000ffff107224 */ /* 0x000fe200078e008c */
[----:B------:R-:W-:Y:S01]  /*ad50*/  MOV R23, R136 ;  /* 0x0000008800177202 */ /* 0x000fe20000000f00 */
[----:B------:R-:W-:Y:S01]  /*ad60*/  IMAD.MOV.U32 R22, RZ, RZ, R137 ;  /* 0x000000ffff167224 */ /* 0x000fe200078e0089 */
[----:B------:R-:W-:Y:S03]  /*ad70*/  MOV R21, R138 ;  /* 0x0000008a00157202 */ /* 0x000fe60000000f00 */
[----:B------:R-:W-:Y:S01]  /*ad80*/  IMAD.MOV.U32 R20, RZ, RZ, R139 ;  /* 0x000000ffff147224 */ /* 0x000fe200078e008b */
[----:B------:R-:W-:Y:S01]  /*ad90*/  MOV R17, R166 ;  /* 0x000000a600117202 */ /* 0x000fe20000000f00 */
[C---:B------:R-:W-:Y:S04]  /*ada0*/  HMMA.16816.F32.BF16 R136, R208.reuse, R144, R24 ;  /* 0x00000090d088723c */ /* 0x040fe80000041818 */
[----:B------:R-:W-:Y:S01]  /*adb0*/  FADD.FTZ R148, R170, R0 ;  /* 0x00000000aa947221 */ /* 0x000fe20000010000 */
[----:B------:R-:W-:Y:S01]  /*adc0*/  MOV R8, R156 ;  /* 0x0000009c00087202 */ /* 0x000fe20000000f00 */
[----:B------:R-:W-:Y:S01]  /*add0*/  IMAD.MOV.U32 R18, RZ, RZ, R2 ;  /* 0x000000ffff127224 */ /* 0x000fe200078e0002 */
[----:B------:R-:W-:Y:S01]  /*ade0*/  MOV R2, R151 ;  /* 0x0000009700027202 */ /* 0x000fe20000000f00 */
[----:B------:R-:W-:Y:S01]  /*adf0*/  IMAD.MOV.U32 R25, RZ, RZ, R142 ;  /* 0x000000ffff197224 */ /* 0x000fe200078e008e */
[----:B------:R-:W-:Y:S01]  /*ae00*/  MOV R27, R164 ;  /* 0x000000a4001b7202 */ /* 0x000fe20000000f00 */
[-C--:B------:R-:W-:Y:S03]  /*ae10*/  HMMA.16816.F32.BF16 R140, R208, R146.reuse, R28 ;  /* 0x00000092d08c723c */ /* 0x080fe6000004181c */
[----:B------:R-:W-:Y:S01]  /*ae20*/  IMAD.MOV.U32 R12, RZ, RZ, R175 ;  /* 0x000000ffff0c7224 */ /* 0x000fe200078e00af */
[----:B------:R-:W-:Y:S01]  /*ae30*/  MOV R24, R174 ;  /* 0x000000ae00187202 */ /* 0x000fe20000000f00 */
[----:B------:R-:W-:Y:S02]  /*ae40*/  IMAD.MOV.U32 R11, RZ, RZ, R158 ;  /* 0x000000ffff0b7224 */ /* 0x000fe400078e009e */
[----:B------:R-:W-:Y:S01]  /*ae50*/  IMAD.MOV.U32 R26, RZ, RZ, R169 ;  /* 0x000000ffff1a7224 */ /* 0x000fe200078e00a9 */
[C---:B------:R-:W-:Y:S01]  /*ae60*/  HMMA.16816.F32.BF16 R144, R204.reuse, R146, R32 ;  /* 0x00000092cc90723c */ /* 0x040fe20000041820 */
[----:B------:R-:W4:Y:S03]  /*ae70*/  LDL R34, [R1+0x40] ;  /* 0x0000400001227983 */ /* 0x000f260000100800 */
[----:B------:R-:W-:Y:S01]  /*ae80*/  IMAD.MOV.U32 R28, RZ, RZ, R150 ;  /* 0x000000ffff1c7224 */ /* 0x000fe200078e0096 */
[----:B------:R-:W-:Y:S01]  /*ae90*/  MOV R29, R149 ;  /* 0x00000095001d7202 */ /* 0x000fe20000000f00 */
[----:B------:R-:W-:Y:S01]  /*aea0*/  IMAD.MOV.U32 R30, RZ, RZ, R148 ;  /* 0x000000ffff1e7224 */ /* 0x000fe200078e0094 */
[----:B------:R-:W-:Y:S01]  /*aeb0*/  MOV R31, R173 ;  /* 0x000000ad001f7202 */ /* 0x000fe20000000f00 */
[-C--:B-1----:R-:W-:Y:S04]  /*aec0*/  HMMA.16816.F32.BF16 R148, R204, R160.reuse, R36 ;  /* 0x000000a0cc94723c */ /* 0x082fe80000041824 */
[----:B------:R-:W-:Y:S02]  /*aed0*/  FADD.FTZ R3, R31, R3 ;  /* 0x000000031f037221 */ /* 0x000fe40000010000 */
[----:B------:R-:W-:Y:S02]  /*aee0*/  FADD.FTZ R2, R2, R28 ;  /* 0x0000001c02027221 */ /* 0x000fe40000010000 */
[C---:B------:R-:W-:Y:S04]  /*aef0*/  HMMA.16816.F32.BF16 R152, R208.reuse, R160, R40 ;  /* 0x000000a0d098723c */ /* 0x040fe80000041828 */
[----:B------:R-:W-:Y:S02]  /*af00*/  IMAD.MOV.U32 R0, RZ, RZ, R157 ;  /* 0x000000ffff007224 */ /* 0x000fe400078e009d */
[----:B------:R-:W-:Y:S02]  /*af10*/  FADD.FTZ R2, R24, R2 ;  /* 0x0000000218027221 */ /* 0x000fe40000010000 */
        /* <DEDUP_REMOVED lines=22> */
[----:B------:R-:W-:Y:S01]  /*b080*/  FADD.FTZ R3, R187, R3 ;  /* 0x00000003bb037221 */ /* 0x000fe20000010000 */
[----:B------:R-:W-:Y:S03]  /*b090*/  MOV R187, R182 ;  /* 0x000000b600bb7202 */ /* 0x000fe60000000f00 */
[-C--:B------:R-:W-:Y:S04]  /*b0a0*/  HMMA.16816.F32.BF16 R76, R208, R214.reuse, R76 ;  /* 0x000000d6d04c723c */ /* 0x080fe8000004184c */
[----:B------:R-:W-:Y:S02]  /*b0b0*/  FADD.FTZ R3, R186, R3 ;  /* 0x00000003ba037221 */ /* 0x000fe40000010000 */
[----:B------:R-:W-:Y:S02]  /*b0c0*/  IMAD.MOV.U32 R186, RZ, RZ, R183 ;  /* 0x000000ffffba7224 */ /* 0x000fe400078e00b7 */
        /* <DEDUP_REMOVED lines=17> */
[----:B------:R-:W-:Y:S01]  /*b1e0*/  FADD.FTZ R5, R250, R5 ;  /* 0x00000005fa057221 */ /* 0x000fe20000010000 */
[----:B------:R-:W-:Y:S01]  /*b1f0*/  MOV R249, R15 ;  /* 0x0000000f00f97202 */ /* 0x000fe20000000f00 */
[----:B------:R-:W-:Y:S02]  /*b200*/  FADD.FTZ R2, R251, R2 ;  /* 0x00000002fb027221 */ /* 0x000fe40000010000 */
[----:B------:R-:W-:Y:S04]  /*b210*/  FADD.FTZ R4, R252, R0 ;  /* 0x00000000fc047221 */ /* 0x000fe80000010000 */
[----:B------:R-:W-:Y:S02]  /*b220*/  FADD.FTZ R0, R226, R5 ;  /* 0x00000005e2007221 */ /* 0x000fe40000010000 */
[----:B------:R-:W-:Y:S02]  /*b230*/  FADD.FTZ R5, R19, R2 ;  /* 0x0000000213057221 */ /* 0x000fe40000010000 */
[----:B------:R-:W-:Y:S02]  /*b240*/  FADD.FTZ R4, R12, R4 ;  /* 0x000000040c047221 */ /* 0x000fe40000010000 */
[----:B------:R-:W-:Y:S02]  /*b250*/  FADD.FTZ R5, R13, R5 ;  /* 0x000000050d057221 */ /* 0x000fe40000010000 */
[----:B------:R-:W-:Y:S02]  /*b260*/  FADD.FTZ R4, R14, R4 ;  /* 0x000000040e047221 */ /* 0x000fe40000010000 */
[----:B------:R-:W-:Y:S01]  /*b270*/  FADD.FTZ R2, R225, R0 ;  /* 0x00000000e1027221 */ /* 0x000fe20000010000 */
[----:B------:R2:W-:Y:S01]  /*b280*/  STL [R1+0x4], R5 ;  /* 0x0000040501007387 */ /* 0x0005e20000100800 */
[----:B------:R-:W-:Y:S02]  /*b290*/  FADD.FTZ R0, R181, R3 ;  /* 0x00000003b5007221 */ /* 0x000fe40000010000 */
[----:B------:R-:W-:Y:S01]  /*b2a0*/  FADD.FTZ R3, R224, R2 ;  /* 0x00000002e0037221 */ /* 0x000fe20000010000 */
[----:B------:R2:W-:Y:S01]  /*b2b0*/  STL [R1+0x18], R4 ;  /* 0x0000180401007387 */ /* 0x0005e20000100800 */
[----:B------:R-:W-:Y:S01]  /*b2c0*/  FADD.FTZ R2, R180, R0 ;  /* 0x00000000b4027221 */ /* 0x000fe20000010000 */
[----:B------:R-:W-:Y:S01]  /*b2d0*/  MOV R180, R185 ;  /* 0x000000b900b47202 */ /* 0x000fe20000000f00 */
[----:B------:R-:W-:Y:S01]  /*b2e0*/  IMAD.MOV.U32 R0, RZ, RZ, R15 ;  /* 0x000000ffff007224 */ /* 0x000fe200078e000f */
[----:B------:R2:W-:Y:S01]  /*b2f0*/  STL [R1+0x1c], R3 ;  /* 0x00001c0301007387 */ /* 0x0005e20000100800 */
[----:B------:R-:W-:Y:S03]  /*b300*/  IMAD.MOV.U32 R181, RZ, RZ, R184 ;  /* 0x000000ffffb57224 */ /* 0x000fe600078e00b8 */
[----:B------:R2:W-:Y:S04]  /*b310*/  STL [R1+0x20], R2 ;  /* 0x0000200201007387 */ /* 0x0005e80000100800 */
[----:B------:R2:W-:Y:S01]  /*b320*/  STL [R1], R0 ;  /* 0x0000000001007387 */ /* 0x0005e20000100800 */
[----:B----4-:R-:W-:Y:S11]  /*b330*/  ISETP.GT.AND P0, PT, R35, R34, PT ;  /* 0x000000222300720c */ /* 0x010ff60003f04270 */
[----:B------:R-:W-:Y:S02]  /*b340*/  @!UPT UIADD3 URZ, URZ, URZ, URZ ;  /* 0x0000003f3f3ff290 */ /* 0x000fe4000fffe03f */
[----:B--2---:R-:W-:-:S05]  /*b350*/  @P0 BRA `(.L_x_1489) ;  /* 0xffffb31000000947 */ /* 0x004fca000383ffff */
.L_x_1488:
[----:B-1----:R-:W-:-:S13]  /*b360*/  ISETP.GE.AND P0, PT, R249, RZ, PT ;  /* 0x000000fff900720c */ /* 0x002fda0003f06270 */
[----:B------:R-:W-:Y:S05]  /*b370*/  @!P0 BRA `(.L_x_1490) ;  /* 0x00003a3000008947 */ /* 0x000fea0003800000 */
[----:B------:R-:W-:Y:S01]  /*b380*/  IMAD.MOV.U32 R2, RZ, RZ, R184 ;  /* 0x000000ffff027224 */ /* 0x000fe200078e00b8 */
[----:B------:R-:W-:Y:S01]  /*b390*/  MOV R186, R182 ;  /* 0x000000b600ba7202 */ /* 0x000fe20000000f00 */
[----:B------:R-:W-:Y:S01]  /*b3a0*/  IMAD.MOV.U32 R0, RZ, RZ, R185 ;  /* 0x000000ffff007224 */ /* 0x000fe200078e00b9 */
[----:B------:R-:W-:Y:S02]  /*b3b0*/  MOV R3, R183 ;  /* 0x000000b700037202 */ /* 0x000fe40000000f00 */
.L_x_1491:
[----:B------:R-:W2:Y:S01]  /*b3c0*/  LDL.64 R40, [R1+0x30] ;  /* 0x0000300001287983 */ /* 0x000ea20000100a00 */
[----:B------:R-:W-:Y:S04]  /*b3d0*/  DEPBAR.LE SB0, 0x0 ;  /* 0x000080000000791a */ /* 0x000fe80000000000 */
[----:B------:R-:W-:Y:S01]  /*b3e0*/  WARPSYNC 0xffffffff ;  /* 0xffffffff00007948 */ /* 0x000fe20003800000 */
[----:B------:R-:W3:Y:S01]  /*b3f0*/  LDL R42, [R1+0x38] ;  /* 0x00003800012a7983 */ /* 0x000ee20000100800 */
[----:B------:R-:W-:Y:S01]  /*b400*/  SHF.R.S32.HI R20, RZ, 0x1f, R249 ;  /* 0x0000001fff147819 */ /* 0x000fe200000114f9 */
[----:B------:R-:W-:Y:S01]  /*b410*/  IMAD.WIDE.U32 R28, R249, c[0x0][0x208], RZ ;  /* 0x00008200f91c7a25 */ /* 0x000fe200078e00ff */
[----:B------:R-:W-:Y:S01]  /*b420*/  MOV R55, c[0x0][0x208] ;  /* 0x0000820000377a02 */ /* 0x000fe20000000f00 */
[----:B------:R-:W3:Y:S01]  /*b430*/  LDL.64 R38, [R1+0x10] ;  /* 0x0000100001267983 */ /* 0x000ee20000100a00 */
[----:B------:R-:W-:Y:S01]  /*b440*/  MOV R250, 0x5 ;  /* 0x0000000500fa7802 */ /* 0x000fe20000000f00 */
[----:B------:R-:W-:Y:S01]  /*b450*/  IMAD R24, R20, c[0x0][0x208], RZ ;  /* 0x0000820014187a24 */ /* 0x000fe200078e02ff */
[C---:B------:R-:W-:Y:S02]  /*b460*/  SHF.L.U32 R30, R28.reuse, 0x6, RZ ;  /* 0x000000061c1e7819 */ /* 0x040fe400000006ff */
[----:B------:R-:W-:Y:S01]  /*b470*/  SHF.L.U32 R54, R55, 0x5, RZ ;  /* 0x0000000537367819 */ /* 0x000fe200000006ff */
[----:B------:R-:W-:Y:S01]  /*b480*/  BAR.SYNC.DEFER_BLOCKING 0x0 ;  /* 0x0000000000007b1d */ /* 0x000fe20000010000 */
[----:B------:R-:W-:Y:S01]  /*b490*/  IMAD R24, R249, c[0x0][0x20c], R24 ;  /* 0x00008300f9187a24 */ /* 0x000fe200078e0218 */
[----:B------:R-:W-:Y:S04]  /*b4a0*/  SHF.L.U64.HI R55, R55, R250, c[0x0][0x20c] ;  /* 0x0000830037377619 */ /* 0x000fe800000102fa */
[----:B------:R-:W-:Y:S02]  /*b4b0*/  IADD3 R29, R29, R24, RZ ;  /* 0x000000181d1d7210 */ /* 0x000fe40007ffe0ff */
[----:B-----5:R-:W-:Y:S04]  /*b4c0*/  STL [R1+0x8c], R239 ;  /* 0x00008cef01007387 */ /* 0x020fe80000100800 */
[----:B------:R-:W-:Y:S08]  /*b4d0*/  LDSM.16.M88.4 R64, [R235] ;  /* 0x00000000eb40783b */ /* 0x000ff00000000200 */
[----:B------:R-:W1:Y:S08]  /*b4e0*/  LDSM.16.M88.4 R16, [R228] ;  /* 0x00000000e410783b */ /* 0x000e700000000200 */
[----:B------:R-:W1:Y:S08]  /*b4f0*/  LDSM.16.M88.4 R60, [R235+0x2000] ;  /* 0x00200000eb3c783b */ /* 0x000e700000000200 */
[----:B------:R-:W1:Y:S08]  /*b500*/  LDSM.16.M88.4 R32, [R228+0x800] ;  /* 0x00080000e420783b */ /* 0x000e700000000200 */
[----:B------:R-:W2:Y:S08]  /*b510*/  LDSM.16.M88.4 R48, [R228+0x1000] ;  /* 0x00100000e430783b */ /* 0x000eb00000000200 */
[----:B------:R-:W2:Y:S01]  /*b520*/  LDSM.16.M88.4 R180, [R228+0x1800] ;  /* 0x00180000e4b4783b */ /* 0x000ea20000000200 */
[-C--:B-1----:R-:W-:Y:S07]  /*b530*/  HMMA.16816.F32.BF16 R4, R64, R16.reuse, RZ ;  /* 0x000000104004723c */ /* 0x082fee00000418ff */
[----:B------:R-:W-:Y:S01]  /*b540*/  LDSM.16.M88.4 R204, [R237] ;  /* 0x00000000edcc783b */ /* 0x000fe20000000200 */
[C---:B------:R-:W-:Y:S07]  /*b550*/  HMMA.16816.F32.BF16 R8, R60.reuse, R16, RZ ;  /* 0x000000103c08723c */ /* 0x040fee00000418ff */
[----:B------:R1:W2:Y:S01]  /*b560*/  LDSM.16.M88.4 R208, [R239] ;  /* 0x00000000efd0783b */ /* 0x0002a20000000200 */
[-C--:B------:R-:W-:Y:S07]  /*b570*/  HMMA.16816.F32.BF16 R12, R60, R18.reuse, RZ ;  /* 0x000000123c0c723c */ /* 0x080fee00000418ff */
[----:B------:R-:W2:Y:S01]  /*b580*/  LDSM.16.M88.4 R212, [R237+0x2000] ;  /* 0x00200000edd4783b */ /* 0x000ea20000000200 */
[C---:B------:R-:W-:Y:S07]  /*b590*/  HMMA.16816.F32.BF16 R16, R64.reuse, R18, RZ ;  /* 0x000000124010723c */ /* 0x040fee00000418ff */
[----:B------:R-:W2:Y:S01]  /*b5a0*/  LDSM.16.M88.4 R216, [R247] ;  /* 0x00000000f7d8783b */ /* 0x000ea20000000200 */
[-C--:B------:R-:W-:Y:S07]  /*b5b0*/  HMMA.16816.F32.BF16 R20, R64, R32.reuse, RZ ;  /* 0x000000204014723c */ /* 0x080fee00000418ff */
[----:B-1----:R-:W4:Y:S04]  /*b5c0*/  LDL R239, [R1+0x24] ;  /* 0x0000240001ef7983 */ /* 0x002f280000100800 */
[----:B------:R-:W1:Y:S01]  /*b5d0*/  LDSM.16.M88.4 R220, [R246] ;  /* 0x00000000f6dc783b */ /* 0x000e620000000200 */
[C---:B------:R-:W-:Y:S07]  /*b5e0*/  HMMA.16816.F32.BF16 R24, R60.reuse, R32, RZ ;  /* 0x000000203c18723c */ /* 0x040fee00000418ff */
[----:B------:R-:W1:Y:S01]  /*b5f0*/  LDSM.16.M88.4 R224, [R245] ;  /* 0x00000000f5e0783b */ /* 0x000e620000000200 */
[----:B------:R-:W-:Y:S07]  /*b600*/  SHF.L.U64.HI R32, R28, 0x6, R29 ;  /* 0x000000061c207819 */ /* 0x000fee000001021d */
[----:B------:R-:W-:Y:S04]  /*b610*/  STL [R1+0x90], R247 ;  /* 0x000090f701007387 */ /* 0x000fe80000100800 */
[----:B------:R-:W-:Y:S04]  /*b620*/  STL [R1+0x94], R246 ;  /* 0x000094f601007387 */ /* 0x000fe80000100800 */
[----:B------:R-:W-:Y:S01]  /*b630*/  STL [R1+0x98], R245 ;  /* 0x000098f501007387 */ /* 0x000fe20000100800 */
[C---:B--2---:R-:W-:Y:S02]  /*b640*/  IADD3 R36, P4, R30.reuse, R40, RZ ;  /* 0x000000281e247210 */ /* 0x044fe40007f9e0ff */
[----:B------:R-:W-:Y:S02]  /*b650*/  IADD3 R33, P2, P1, R30, 0x40, R40 ;  /* 0x000000401e217810 */ /* 0x000fe4000795e028 */
[-C--:B------:R-:W-:Y:S01]  /*b660*/  HMMA.16816.F32.BF16 R28, R60, R34.reuse, RZ ;  /* 0x000000223c1c723c */ /* 0x080fe200000418ff */
[----:B------:R-:W-:Y:S02]  /*b670*/  LEA R40, P3, R36, c[0x0][0x1f8], 0x1 ;  /* 0x00007e0024287a11 */ /* 0x000fe400078608ff */
[C---:B------:R-:W-:Y:S02]  /*b680*/  LEA R46, P0, R33.reuse, c[0x0][0x1f8], 0x1 ;  /* 0x00007e00212e7a11 */ /* 0x040fe400078008ff */
[C---:B---3--:R-:W-:Y:S02]  /*b690*/  IADD3.X R37, R32.reuse, R42, RZ, P4, !PT ;  /* 0x0000002a20257210 */ /* 0x048fe400027fe4ff */
[----:B------:R-:W-:Y:S02]  /*b6a0*/  IADD3.X R32, R32, RZ, R42, P2, P1 ;  /* 0x000000ff20207210 */ /* 0x000fe400017e242a */
[----:B------:R-:W-:Y:S03]  /*b6b0*/  LEA.HI.X R41, R36, c[0x0][0x1fc], R37, 0x1, P3 ;  /* 0x00007f0024297a11 */ /* 0x000fe600018f0c25 */
[----:B------:R-:W-:Y:S02]  /*b6c0*/  LEA.HI.X R47, R33, c[0x0][0x1fc], R32, 0x1, P0 ;  /* 0x00007f00212f7a11 */ /* 0x000fe400000f0c20 */
[C---:B------:R-:W-:Y:S02]  /*b6d0*/  HMMA.16816.F32.BF16 R32, R64.reuse, R34, RZ ;  /* 0x000000224020723c */ /* 0x040fe400000418ff */
[----:B------:R-:W-:Y:S02]  /*b6e0*/  ISETP.GE.AND P0, PT, R38, c[0x0][0x1d4], PT ;  /* 0x0000750026007a0c */ /* 0x000fe40003f06270 */
[-C--:B------:R-:W-:Y:S04]  /*b6f0*/  IADD3 R44, P1, R40, R54.reuse, RZ ;  /* 0x00000036282c7210 */ /* 0x080fe80007f3e0ff */
[-C--:B------:R-:W-:Y:S01]  /*b700*/  HMMA.16816.F32.BF16 R36, R64, R48.reuse, RZ ;  /* 0x000000304024723c */ /* 0x080fe200000418ff */
[-C--:B------:R-:W-:Y:S03]  /*b710*/  IADD3.X R45, R41, R55.reuse, RZ, P1, !PT ;  /* 0x00000037292d7210 */ /* 0x080fe60000ffe4ff */
[-C--:B------:R-:W-:Y:S03]  /*b720*/  IADD3 R52, P2, R44, R54.reuse, RZ ;  /* 0x000000362c347210 */ /* 0x080fe60007f5e0ff */
[----:B------:R-:W-:Y:S01]  /*b730*/  @!PT LDS RZ, [RZ] ;  /* 0x00000000fffff984 */ /* 0x000fe20000000800 */
[----:B------:R-:W-:Y:S01]  /*b740*/  @!PT LDS RZ, [RZ] ;  /* 0x00000000fffff984 */ /* 0x000fe20000000800 */
[----:B------:R-:W-:Y:S01]  /*b750*/  @!PT LDS RZ, [RZ] ;  /* 0x00000000fffff984 */ /* 0x000fe20000000800 */
[----:B------:R2:W-:Y:S01]  /*b760*/  LDGSTS.E.BYPASS.LTC128B.128 [R248+0x100], [R40.64], !P0 ;  /* 0x0010000028f87fae */ /* 0x0005e2000c101d46 */
[-C--:B------:R-:W-:Y:S04]  /*b770*/  IADD3.X R53, R45, R55.reuse, RZ, P2, !PT ;  /* 0x000000372d357210 */ /* 0x080fe800017fe4ff */
[----:B------:R-:W-:Y:S03]  /*b780*/  IADD3 R54, P1, R52, R54, RZ ;  /* 0x0000003634367210 */ /* 0x000fe60007f3e0ff */
[----:B------:R3:W-:Y:S01]  /*b790*/  LDGSTS.E.BYPASS.LTC128B.128 [R248+0x2100], [R46.64], !P6 ;  /* 0x021000002ef87fae */ /* 0x0007e2000f101d46 */
[----:B------:R-:W-:Y:S02]  /*b7a0*/  IADD3.X R55, R53, R55, RZ, P1, !PT ;  /* 0x0000003735377210 */ /* 0x000fe40000ffe4ff */
[C---:B------:R-:W-:Y:S02]  /*b7b0*/  ISETP.GT.AND P1, PT, R249.reuse, RZ, PT ;  /* 0x000000fff900720c */ /* 0x040fe40003f24270 */
[----:B------:R-:W-:Y:S03]  /*b7c0*/  IADD3 R249, R249, -0x1, RZ ;  /* 0xfffffffff9f97810 */ /* 0x000fe60007ffe0ff */
[----:B------:R3:W-:Y:S08]  /*b7d0*/  LDGSTS.E.BYPASS.LTC128B.128 [R248+0x900], [R44.64], !P0 ;  /* 0x009000002cf87fae */ /* 0x0007f0000c101d46 */
[----:B------:R3:W-:Y:S01]  /*b7e0*/  LDGSTS.E.BYPASS.LTC128B.128 [R248+0x2900], [R44.64+0x80], !P6 ;  /* 0x029000802cf87fae */ /* 0x0007e2000f101d46 */
[C---:B--2---:R-:W-:Y:S07]  /*b7f0*/  HMMA.16816.F32.BF16 R40, R60.reuse, R48, RZ ;  /* 0x000000303c28723c */ /* 0x044fee00000418ff */
[----:B------:R2:W-:Y:S08]  /*b800*/  LDGSTS.E.BYPASS.LTC128B.128 [R248+0x1100], [R52.64], !P0 ;  /* 0x0110000034f87fae */ /* 0x0005f0000c101d46 */
[----:B------:R2:W-:Y:S08]  /*b810*/  LDGSTS.E.BYPASS.LTC128B.128 [R248+0x3100], [R52.64+0x80], !P6 ;  /* 0x0310008034f87fae */ /* 0x0005f0000f101d46 */
[----:B------:R2:W-:Y:S01]  /*b820*/  LDGSTS.E.BYPASS.LTC128B.128 [R248+0x1900], [R54.64], !P0 ;  /* 0x0190000036f87fae */ /* 0x0005e2000c101d46 */
[-C--:B---3--:R-:W-:Y:S07]  /*b830*/  HMMA.16816.F32.BF16 R44, R60, R50.reuse, RZ ;  /* 0x000000323c2c723c */ /* 0x088fee00000418ff */
[----:B------:R2:W-:Y:S01]  /*b840*/  LDGSTS.E.BYPASS.LTC128B.128 [R248+0x3900], [R54.64+0x80], !P6 ;  /* 0x0390008036f87fae */ /* 0x0005e2000f101d46 */
[C---:B------:R-:W-:Y:S07]  /*b850*/  HMMA.16816.F32.BF16 R48, R64.reuse, R50, RZ ;  /* 0x000000324030723c */ /* 0x040fee00000418ff */
[----:B------:R-:W0:Y:S01]  /*b860*/  LDGDEPBAR ;  /* 0x00000000000079af */ /* 0x000e220000000000 */
[-C--:B--2---:R-:W-:Y:S08]  /*b870*/  HMMA.16816.F32.BF16 R52, R64, R180.reuse, RZ ;  /* 0x000000b44034723c */ /* 0x084ff000000418ff */
[C---:B------:R-:W-:Y:S08]  /*b880*/  HMMA.16816.F32.BF16 R56, R60.reuse, R180, RZ ;  /* 0x000000b43c38723c */ /* 0x040ff000000418ff */
[-C--:B------:R-:W-:Y:S08]  /*b890*/  HMMA.16816.F32.BF16 R60, R60, R182.reuse, RZ ;  /* 0x000000b63c3c723c */ /* 0x080ff000000418ff */
[----:B------:R-:W-:Y:S01]  /*b8a0*/  HMMA.16816.F32.BF16 R64, R64, R182, RZ ;  /* 0x000000b64040723c */ /* 0x000fe200000418ff */
[----:B------:R-:W-:Y:S07]  /*b8b0*/  LDSM.16.M88.4 R180, [R236] ;  /* 0x00000000ecb4783b */ /* 0x000fee0000000200 */
[-C--:B------:R-:W-:Y:S08]  /*b8c0*/  HMMA.16816.F32.BF16 R4, R204, R208.reuse, R4 ;  /* 0x000000d0cc04723c */ /* 0x080ff00000041804 */
        /* <DEDUP_REMOVED lines=8> */
[----:B------:R-:W3:Y:S07]  /*b950*/  LDSM.16.M88.4 R216, [R236+0x2000] ;  /* 0x00200000ecd8783b */ /* 0x000eee0000000200 */
[-C--:B-1----:R-:W-:Y:S08]  /*b960*/  HMMA.16816.F32.BF16 R36, R204, R220.reuse, R36 ;  /* 0x000000dccc24723c */ /* 0x082ff00000041824 */
        /* <DEDUP_REMOVED lines=9> */
[----:B------:R-:W1:Y:S07]  /*ba00*/  LDSM.16.M88.4 R204, [R234+0x800] ;  /* 0x00080000eacc783b */ /* 0x000e6e0000000200 */
[-C--:B--2---:R-:W-:Y:S08]  /*ba10*/  HMMA.16816.F32.BF16 R4, R180, R208.reuse, R4 ;  /* 0x000000d0b404723c */ /* 0x084ff00000041804 */
[C---:B---3--:R-:W-:Y:S08]  /*ba20*/  HMMA.16816.F32.BF16 R8, R216.reuse, R208, R8 ;  /* 0x000000d0d808723c */ /* 0x048ff00000041808 */
[-C--:B------:R-:W-:Y:S08]  /*ba30*/  HMMA.16816.F32.BF16 R12, R216, R210.reuse, R12 ;  /* 0x000000d2d80c723c */ /* 0x080ff0000004180c */
[C---:B------:R-:W-:Y:S01]  /*ba40*/  HMMA.16816.F32.BF16 R16, R180.reuse, R210, R16 ;  /* 0x000000d2b410723c */ /* 0x040fe20000041810 */
[----:B------:R-:W-:Y:S07]  /*ba50*/  LDSM.16.M88.4 R208, [R231] ;  /* 0x00000000e7d0783b */ /* 0x000fee0000000200 */
[-C--:B-1----:R-:W-:Y:S08]  /*ba60*/  HMMA.16816.F32.BF16 R20, R180, R204.reuse, R20 ;  /* 0x000000ccb414723c */ /* 0x082ff00000041814 */
[C---:B------:R-:W-:Y:S08]  /*ba70*/  HMMA.16816.F32.BF16 R24, R216.reuse, R204, R24 ;  /* 0x000000ccd818723c */ /* 0x040ff00000041818 */
[-C--:B------:R-:W-:Y:S08]  /*ba80*/  HMMA.16816.F32.BF16 R28, R216, R206.reuse, R28 ;  /* 0x000000ced81c723c */ /* 0x080ff0000004181c */
[C---:B------:R-:W-:Y:S01]  /*ba90*/  HMMA.16816.F32.BF16 R32, R180.reuse, R206, R32 ;  /* 0x000000ceb420723c */ /* 0x040fe20000041820 */
[----:B------:R-:W1:Y:S07]  /*baa0*/  LDSM.16.M88.4 R204, [R238] ;  /* 0x00000000eecc783b */ /* 0x000e6e0000000200 */
        /* <DEDUP_REMOVED lines=10> */
[----:B------:R-:W3:Y:S07]  /*bb50*/  LDSM.16.M88.4 R180, [R231+0x800] ;  /* 0x00080000e7b4783b */ /* 0x000eee0000000200 */
[-C--:B-1----:R-:W-:Y:S01]  /*bb60*/  HMMA.16816.F32.BF16 R4, R204, R208.reuse, R4 ;  /* 0x000000d0cc04723c */ /* 0x082fe20000041804 */
[----:B------:R-:W1:Y:S07]  /*bb70*/  LDSM.16.M88.4 R220, [R231+0x1800] ;  /* 0x00180000e7dc783b */ /* 0x000e6e0000000200 */
        /* <DEDUP_REMOVED lines=35> */
[----:B------:R-:W3:Y:S07]  /*bdb0*/  LDSM.16.M88.4 R212, [R237+0x6000] ;  /* 0x00600000edd4783b */ /* 0x000eee0000000200 */
        /* <DEDUP_REMOVED lines=8> */
[C---:B---3--:R-:W-:Y:S08]  /*be40*/  HMMA.16816.F32.BF16 R8, R212.reuse, R208, R8 ;  /* 0x000000d0d408723c */ /* 0x048ff00000041808 */
        /* <DEDUP_REMOVED lines=38> */
[----:B------:R-:W2:Y:S07]  /*c0b0*/  LDSM.16.M88.4 R216, [R231+0x2800] ;  /* 0x00280000e7d8783b */ /* 0x000eae0000000200 */
[----:B------:R-:W-:Y:S01]  /*c0c0*/  HMMA.16816.F32.BF16 R64, R180, R222, R64 ;  /* 0x000000deb440723c */ /* 0x000fe20000041840 */
[----:B------:R-:W4:Y:S07]  /*c0d0*/  LDSM.16.M88.4 R180, [R231+0x3000] ;  /* 0x00300000e7b4783b */ /* 0x000f2e0000000200 */
[-C--:B-1----:R-:W-:Y:S01]  /*c0e0*/  HMMA.16816.F32.BF16 R4, R204, R208.reuse, R4 ;  /* 0x000000d0cc04723c */ /* 0x082fe20000041804 */
[----:B------:R-:W1:Y:S01]  /*c0f0*/  LDSM.16.M88.4 R220, [R231+0x3800] ;  /* 0x00380000e7dc783b */ /* 0x000e620000000200 */
[----:B------:R-:W-:Y:S06]  /*c100*/  DEPBAR.LE SB0, 0x0 ;  /* 0x000080000000791a */ /* 0x000fec0000000000 */
[C---:B---3--:R-:W-:Y:S01]  /*c110*/  HMMA.16816.F32.BF16 R8, R212.reuse, R208, R8 ;  /* 0x000000d0d408723c */ /* 0x048fe20000041808 */
[----:B------:R-:W3:Y:S06]  /*c120*/  LDL.64 R208, [R1+0x28] ;  /* 0x0000280001d07983 */ /* 0x000eec0000100a00 */
[----:B------:R-:W-:Y:S01]  /*c130*/  BAR.SYNC.DEFER_BLOCKING 0x0 ;  /* 0x0000000000007b1d */ /* 0x000fe20000010000 */
        /* <DEDUP_REMOVED lines=55> */
[----:B------:R-:W-:Y:S03]  /*c4b0*/  FMNMX.FTZ R181, R40, R181, !PT ;  /* 0x000000b528b57209 */ /* 0x000fe60007810000 */
[----:B------:R-:W2:Y:S01]  /*c4c0*/  SHFL.BFLY PT, R183, R180, 0x2, 0x1f ;  /* 0x0c401f00b4b77f89 */ /* 0x000ea200000e0000 */
[----:B------:R-:W-:Y:S04]  /*c4d0*/  FMNMX.FTZ R181, R41, R181, !PT ;  /* 0x000000b529b57209 */ /* 0x000fe80007810000 */
[----:B------:R-:W-:Y:S04]  /*c4e0*/  FMNMX.FTZ R181, R44, R181, !PT ;  /* 0x000000b52cb57209 */ /* 0x000fe80007810000 */
[----:B------:R-:W-:Y:S04]  /*c4f0*/  FMNMX.FTZ R181, R45, R181, !PT ;  /* 0x000000b52db57209 */ /* 0x000fe80007810000 */
        /* <DEDUP_REMOVED lines=9> */
[----:B------:R-:W-:Y:S01]  /*c590*/  FMNMX.FTZ R182, R14, R182, !PT ;  /* 0x000000b60eb67209 */ /* 0x000fe20007810000 */
[----:B------:R-:W2:Y:S03]  /*c5a0*/  SHFL.BFLY PT, R184, R181, 0x2, 0x1f ;  /* 0x0c401f00b5b87f89 */ /* 0x000ea600000e0000 */
[----:B------:R-:W-:Y:S04]  /*c5b0*/  FMNMX.FTZ R182, R15, R182, !PT ;  /* 0x000000b60fb67209 */ /* 0x000fe80007810000 */
[----:B------:R-:W-:Y:S01]  /*c5c0*/  FMNMX.FTZ R182, R26, R182, !PT ;  /* 0x000000b61ab67209 */ /* 0x000fe20007810000 */
[----:B------:R-:W4:Y:S03]  /*c5d0*/  SHFL.BFLY PT, R183, R180, 0x1, 0x1f ;  /* 0x0c201f00b4b77f89 */ /* 0x000f2600000e0000 */
[----:B------:R-:W-:Y:S02]  /*c5e0*/  FMNMX.FTZ R182, R27, R182, !PT ;  /* 0x000000b61bb67209 */ /* 0x000fe40007810000 */
[----:B-1----:R-:W-:Y:S02]  /*c5f0*/  FMNMX.FTZ R185, R185, R187, !PT ;  /* 0x000000bbb9b97209 */ /* 0x002fe40007810000 */
[----:B------:R-:W-:Y:S03]  /*c600*/  FMNMX.FTZ R182, R30, R182, !PT ;  /* 0x000000b61eb67209 */ /* 0x000fe60007810000 */
[----:B------:R-:W-:Y:S01]  /*c610*/  FADD.FTZ R0, -R185, R0 ;  /* 0x00000000b9007221 */ /* 0x000fe20000010100 */
[----:B------:R-:W-:Y:S01]  /*c620*/  FMNMX.FTZ R182, R31, R182, !PT ;  /* 0x000000b61fb67209 */ /* 0x000fe20007810000 */
[----:B------:R-:W-:Y:S02]  /*c630*/  FMUL.FTZ R214, R185, c[0x0][0x2d0] ;  /* 0x0000b400b9d67a20 */ /* 0x000fe40000410000 */
[----:B------:R-:W-:Y:S01]  /*c640*/  FMUL.FTZ R0, R0, c[0x0][0x2d0] ;  /* 0x0000b40000007a20 */ /* 0x000fe20000410000 */
[----:B--2---:R-:W-:Y:S01]  /*c650*/  FMNMX.FTZ R181, R181, R184, !PT ;  /* 0x000000b8b5b57209 */ /* 0x004fe20007810000 */
[--C-:B------:R-:W-:Y:S01]  /*c660*/  FFMA.FTZ R4, R4, c[0x0][0x2d0], -R214.reuse ;  /* 0x0000b40004047a23 */ /* 0x100fe200000108d6 */
[----:B------:R-:W-:Y:S01]  /*c670*/  FMNMX.FTZ R182, R42, R182, !PT ;  /* 0x000000b62ab67209 */ /* 0x000fe20007810000 */
[--C-:B------:R-:W-:Y:S02]  /*c680*/  FFMA.FTZ R5, R5, c[0x0][0x2d0], -R214.reuse ;  /* 0x0000b40005057a23 */ /* 0x100fe400000108d6 */
[----:B------:R-:W1:Y:S01]  /*c690*/  SHFL.BFLY PT, R204, R181, 0x1, 0x1f ;  /* 0x0c201f00b5cc7f89 */ /* 0x000e6200000e0000 */
[----:B------:R-:W-:Y:S01]  /*c6a0*/  FMNMX.FTZ R182, R43, R182, !PT ;  /* 0x000000b62bb67209 */ /* 0x000fe20007810000 */
[----:B------:R2:W-:Y:S01]  /*c6b0*/  MUFU.EX2 R219, R4 ;  /* 0x0000000400db7308 */ /* 0x0005e20000000800 */
[----:B----4-:R-:W-:Y:S01]  /*c6c0*/  FMNMX.FTZ R184, R180, R183, !PT ;  /* 0x000000b7b4b87209 */ /* 0x010fe20007810000 */
[--C-:B------:R-:W-:Y:S01]  /*c6d0*/  FFMA.FTZ R17, R17, c[0x0][0x2d0], -R214.reuse ;  /* 0x0000b40011117a23 */ /* 0x100fe200000108d6 */
[----:B------:R-:W-:Y:S01]  /*c6e0*/  FMNMX.FTZ R182, R46, R182, !PT ;  /* 0x000000b62eb67209 */ /* 0x000fe20007810000 */
[--C-:B------:R-:W-:Y:S02]  /*c6f0*/  FFMA.FTZ R16, R16, c[0x0][0x2d0], -R214.reuse ;  /* 0x0000b40010107a23 */ /* 0x100fe400000108d6 */
[----:B------:R-:W-:Y:S02]  /*c700*/  FMUL.FTZ R213, R184, c[0x0][0x2d0] ;  /* 0x0000b400b8d57a20 */ /* 0x000fe40000410000 */
[--C-:B------:R-:W-:Y:S02]  /*c710*/  FFMA.FTZ R20, R20, c[0x0][0x2d0], -R214.reuse ;  /* 0x0000b40014147a23 */ /* 0x100fe400000108d6 */
[----:B------:R4:W4:Y:S01]  /*c720*/  MUFU.EX2 R180, R0 ;  /* 0x0000000000b47308 */ /* 0x0009220000000800 */
[--C-:B------:R-:W-:Y:S02]  /*c730*/  FFMA.FTZ R7, R7, c[0x0][0x2d0], -R213.reuse ;  /* 0x0000b40007077a23 */ /* 0x100fe400000108d5 */
[--C-:B------:R-:W-:Y:S02]  /*c740*/  FFMA.FTZ R6, R6, c[0x0][0x2d0], -R213.reuse ;  /* 0x0000b40006067a23 */ /* 0x100fe400000108d5 */
[--C-:B------:R-:W-:Y:S02]  /*c750*/  FFMA.FTZ R18, R18, c[0x0][0x2d0], -R213.reuse ;  /* 0x0000b40012127a23 */ /* 0x100fe400000108d5 */
[--C-:B------:R-:W-:Y:S02]  /*c760*/  FFMA.FTZ R19, R19, c[0x0][0x2d0], -R213.reuse ;  /* 0x0000b40013137a23 */ /* 0x100fe400000108d5 */
[--C-:B------:R-:W-:Y:S01]  /*c770*/  FFMA.FTZ R21, R21, c[0x0][0x2d0], -R214.reuse ;  /* 0x0000b40015157a23 */ /* 0x100fe200000108d6 */
[----:B------:R-:W-:Y:S01]  /*c780*/  MUFU.EX2 R251, R5 ;  /* 0x0000000500fb7308 */ /* 0x000fe20000000800 */
[--C-:B------:R-:W-:Y:S01]  /*c790*/  FFMA.FTZ R22, R22, c[0x0][0x2d0], -R213.reuse ;  /* 0x0000b40016167a23 */ /* 0x100fe200000108d5 */
[----:B-1----:R-:W-:Y:S01]  /*c7a0*/  FMNMX.FTZ R183, R181, R204, !PT ;  /* 0x000000ccb5b77209 */ /* 0x002fe20007810000 */
[----:B------:R-:W-:Y:S01]  /*c7b0*/  FFMA.FTZ R23, R23, c[0x0][0x2d0], -R213 ;  /* 0x0000b40017177a23 */ /* 0x000fe200000108d5 */
[----:B--2---:R-:W-:Y:S01]  /*c7c0*/  @P1 SHF.R.S32.HI R4, RZ, 0x1f, R249 ;  /* 0x0000001fff041819 */ /* 0x004fe200000114f9 */
[--C-:B------:R-:W-:Y:S02]  /*c7d0*/  FFMA.FTZ R32, R32, c[0x0][0x2d0], -R214.reuse ;  /* 0x0000b40020207a23 */ /* 0x100fe400000108d6 */
[----:B------:R-:W-:Y:S02]  /*c7e0*/  FMUL.FTZ R212, R183, c[0x0][0x2d0] ;  /* 0x0000b400b7d47a20 */ /* 0x000fe40000410000 */
[----:B------:R-:W-:Y:S01]  /*c7f0*/  FFMA.FTZ R33, R33, c[0x0][0x2d0], -R214 ;  /* 0x0000b40021217a23 */ /* 0x000fe200000108d6 */
[----:B------:R1:W-:Y:S01]  /*c800*/  MUFU.EX2 R225, R17 ;  /* 0x0000001100e17308 */ /* 0x0003e20000000800 */
[--C-:B------:R-:W-:Y:S02]  /*c810*/  FFMA.FTZ R8, R8, c[0x0][0x2d0], -R212.reuse ;  /* 0x0000b40008087a23 */ /* 0x100fe400000108d4 */
[----:B------:R-:W-:Y:S02]  /*c820*/  FFMA.FTZ R12, R12, c[0x0][0x2d0], -R212 ;  /* 0x0000b4000c0c7a23 */ /* 0x000fe400000108d4 */
[----:B----4-:R-:W-:Y:S01]  /*c830*/  FADD.FTZ R0, -R184, R2 ;  /* 0x00000002b8007221 */ /* 0x010fe20000010100 */
[----:B------:R-:W-:Y:S01]  /*c840*/  FMNMX.FTZ R2, R47, R182, !PT ;  /* 0x000000b62f027209 */ /* 0x000fe20007810000 */
[--C-:B------:R-:W-:Y:S02]  /*c850*/  FFMA.FTZ R13, R13, c[0x0][0x2d0], -R212.reuse ;  /* 0x0000b4000d0d7a23 */ /* 0x100fe400000108d4 */
[----:B------:R-:W-:Y:S01]  /*c860*/  FMUL.FTZ R0, R0, c[0x0][0x2d0] ;  /* 0x0000b40000007a20 */ /* 0x000fe20000410000 */
[----:B------:R-:W-:Y:S01]  /*c870*/  FMNMX.FTZ R2, R58, R2, !PT ;  /* 0x000000023a027209 */ /* 0x000fe20007810000 */
[----:B------:R-:W-:Y:S01]  /*c880*/  MUFU.EX2 R187, R6 ;  /* 0x0000000600bb7308 */ /* 0x000fe20000000800 */
[C---:B------:R-:W-:Y:S02]  /*c890*/  FMUL.FTZ R132, R180.reuse, R132 ;  /* 0x00000084b4847220 */ /* 0x040fe40000410000 */
[C---:B------:R-:W-:Y:S02]  /*c8a0*/  FMUL.FTZ R133, R180.reuse, R133 ;  /* 0x00000085b4857220 */ /* 0x040fe40000410000 */
[C---:B------:R-:W-:Y:S02]  /*c8b0*/  FMUL.FTZ R144, R180.reuse, R144 ;  /* 0x00000090b4907220 */ /* 0x040fe40000410000 */
[C---:B------:R-:W-:Y:S02]  /*c8c0*/  FMUL.FTZ R145, R180.reuse, R145 ;  /* 0x00000091b4917220 */ /* 0x040fe40000410000 */
[C---:B------:R-:W-:Y:S01]  /*c8d0*/  FMUL.FTZ R148, R180.reuse, R148 ;  /* 0x00000094b4947220 */ /* 0x040fe20000410000 */
[----:B------:R2:W4:Y:S01]  /*c8e0*/  MUFU.EX2 R181, R0 ;  /* 0x0000000000b57308 */ /* 0x0005220000000800 */
[----:B------:R-:W-:Y:S02]  /*c8f0*/  FMUL.FTZ R149, R180, R149 ;  /* 0x00000095b4957220 */ /* 0x000fe40000410000 */
[--C-:B-1----:R-:W-:Y:S02]  /*c900*/  FFMA.FTZ R17, R9, c[0x0][0x2d0], -R212.reuse ;  /* 0x0000b40009117a23 */ /* 0x102fe400000108d4 */
[--C-:B------:R-:W-:Y:S02]  /*c910*/  FFMA.FTZ R34, R34, c[0x0][0x2d0], -R213.reuse ;  /* 0x0000b40022227a23 */ /* 0x100fe400000108d5 */
[--C-:B------:R-:W-:Y:S02]  /*c920*/  FFMA.FTZ R35, R35, c[0x0][0x2d0], -R213.reuse ;  /* 0x0000b40023237a23 */ /* 0x100fe400000108d5 */
[--C-:B------:R-:W-:Y:S01]  /*c930*/  FFMA.FTZ R24, R24, c[0x0][0x2d0], -R212.reuse ;  /* 0x0000b40018187a23 */ /* 0x100fe200000108d4 */
[----:B------:R-:W-:Y:S01]  /*c940*/  MUFU.EX2 R224, R7 ;  /* 0x0000000700e07308 */ /* 0x000fe20000000800 */
[----:B------:R-:W-:Y:S02]  /*c950*/  FFMA.FTZ R25, R25, c[0x0][0x2d0], -R212 ;  /* 0x0000b40019197a23 */ /* 0x000fe400000108d4 */
[--C-:B------:R-:W-:Y:S02]  /*c960*/  FFMA.FTZ R48, R48, c[0x0][0x2d0], -R214.reuse ;  /* 0x0000b40030307a23 */ /* 0x100fe400000108d6 */
[--C-:B------:R-:W-:Y:S02]  /*c970*/  FFMA.FTZ R36, R36, c[0x0][0x2d0], -R214.reuse ;  /* 0x0000b40024247a23 */ /* 0x100fe400000108d6 */
[----:B------:R-:W-:Y:S02]  /*c980*/  FFMA.FTZ R37, R37, c[0x0][0x2d0], -R214 ;  /* 0x0000b40025257a23 */ /* 0x000fe400000108d6 */
[--C-:B------:R-:W-:Y:S01]  /*c990*/  FFMA.FTZ R38, R38, c[0x0][0x2d0], -R213.reuse ;  /* 0x0000b40026267a23 */ /* 0x100fe200000108d5 */
[----:B------:R-:W-:Y:S01]  /*c9a0*/  MUFU.EX2 R246, R16 ;  /* 0x0000001000f67308 */ /* 0x000fe20000000800 */
[----:B------:R-:W-:Y:S02]  /*c9b0*/  FFMA.FTZ R39, R39, c[0x0][0x2d0], -R213 ;  /* 0x0000b40027277a23 */ /* 0x000fe400000108d5 */
[----:B------:R-:W-:Y:S01]  /*c9c0*/  FFMA.FTZ R45, R45, c[0x0][0x2d0], -R212 ;  /* 0x0000b4002d2d7a23 */ /* 0x000fe200000108d4 */
[----:B--2---:R-:W-:Y:S01]  /*c9d0*/  FMNMX.FTZ R0, R59, R2, !PT ;  /* 0x000000023b007209 */ /* 0x004fe20007810000 */
[----:B------:R-:W-:Y:S02]  /*c9e0*/  FADD.FTZ R2, -R183, R3 ;  /* 0x00000003b7027221 */ /* 0x000fe40000010100 */
[C---:B----4-:R-:W-:Y:S01]  /*c9f0*/  FMUL.FTZ R134, R181.reuse, R134 ;  /* 0x00000086b5867220 */ /* 0x050fe20000410000 */
[----:B------:R-:W-:Y:S01]  /*ca00*/  FMNMX.FTZ R0, R62, R0, !PT ;  /* 0x000000003e007209 */ /* 0x000fe20007810000 */
[----:B------:R-:W-:Y:S01]  /*ca10*/  FMUL.FTZ R2, R2, c[0x0][0x2d0] ;  /* 0x0000b40002027a20 */ /* 0x000fe20000410000 */
[----:B------:R-:W-:Y:S01]  /*ca20*/  MUFU.EX2 R245, R17 ;  /* 0x0000001100f57308 */ /* 0x000fe20000000800 */
[----:B------:R-:W-:Y:S01]  /*ca30*/  FMUL.FTZ R135, R181, R135 ;  /* 0x00000087b5877220 */ /* 0x000fe20000410000 */
[----:B------:R-:W-:Y:S01]  /*ca40*/  FMNMX.FTZ R0, R63, R0, !PT ;  /* 0x000000003f007209 */ /* 0x000fe20007810000 */
[C---:B------:R-:W-:Y:S02]  /*ca50*/  FMUL.FTZ R146, R181.reuse, R146 ;  /* 0x00000092b5927220 */ /* 0x040fe40000410000 */
[C---:B------:R-:W-:Y:S02]  /*ca60*/  FMUL.FTZ R147, R181.reuse, R147 ;  /* 0x00000093b5937220 */ /* 0x040fe40000410000 */
[C---:B------:R-:W-:Y:S02]  /*ca70*/  FMUL.FTZ R150, R181.reuse, R150 ;  /* 0x00000096b5967220 */ /* 0x040fe40000410000 */
[C---:B------:R-:W-:Y:S01]  /*ca80*/  FMUL.FTZ R151, R181.reuse, R151 ;  /* 0x00000097b5977220 */ /* 0x040fe20000410000 */
[----:B------:R1:W2:Y:S01]  /*ca90*/  MUFU.EX2 R3, R2 ;  /* 0x0000000200037308 */ /* 0x0002a20000000800 */
        /* <DEDUP_REMOVED lines=13> */
[----:B------:R-:W-:Y:S01]  /*cb70*/  FMUL.FTZ R179, R181, R179 ;  /* 0x000000b3b5b37220 */ /* 0x000fe20000410000 */
[----:B-1----:R-:W1:Y:S01]  /*cb80*/  SHFL.BFLY PT, R2, R0, 0x2, 0x1f ;  /* 0x0c401f0000027f89 */ /* 0x002e6200000e0000 */
[C---:B--2---:R-:W-:Y:S02]  /*cb90*/  FMUL.FTZ R136, R3.reuse, R136 ;  /* 0x0000008803887220 */ /* 0x044fe40000410000 */
[C---:B------:R-:W-:Y:S02]  /*cba0*/  FMUL.FTZ R137, R3.reuse, R137 ;  /* 0x0000008903897220 */ /* 0x040fe40000410000 */
        /* <DEDUP_REMOVED lines=10> */
[----:B----4-:R-:W-:Y:S02]  /*cc50*/  FMUL.FTZ R18, R181, R202 ;  /* 0x000000cab5127220 */ /* 0x010fe40000410000 */
[C---:B------:R-:W-:Y:S01]  /*cc60*/  FMUL.FTZ R172, R3.reuse, R172 ;  /* 0x000000ac03ac7220 */ /* 0x040fe20000410000 */
[----:B-1----:R-:W-:Y:S01]  /*cc70*/  FMNMX.FTZ R0, R0, R2, !PT ;  /* 0x0000000200007209 */ /* 0x002fe20007810000 */
[----:B------:R-:W-:Y:S01]  /*cc80*/  FMUL.FTZ R173, R3, R173 ;  /* 0x000000ad03ad7220 */ /* 0x000fe20000410000 */
[----:B------:R-:W-:Y:S01]  /*cc90*/  MUFU.EX2 R221, R21 ;  /* 0x0000001500dd7308 */ /* 0x000fe20000000800 */
[C---:B------:R-:W-:Y:S02]  /*cca0*/  FMUL.FTZ R68, R180.reuse, R68 ;  /* 0x00000044b4447220 */ /* 0x040fe40000410000 */
[----:B------:R-:W1:Y:S01]  /*ccb0*/  SHFL.BFLY PT, R2, R0, 0x1, 0x1f ;  /* 0x0c201f0000027f89 */ /* 0x000e6200000e0000 */
[C---:B--2---:R-:W-:Y:S02]  /*ccc0*/  FMUL.FTZ R19, R181.reuse, R203 ;  /* 0x000000cbb5137220 */ /* 0x044fe40000410000 */
[C---:B------:R-:W-:Y:S02]  /*ccd0*/  FMUL.FTZ R69, R180.reuse, R69 ;  /* 0x00000045b4457220 */ /* 0x040fe40000410000 */
[C---:B------:R-:W-:Y:S02]  /*cce0*/  FMUL.FTZ R70, R181.reuse, R70 ;  /* 0x00000046b5467220 */ /* 0x040fe40000410000 */
[----:B------:R-:W-:Y:S01]  /*ccf0*/  MUFU.EX2 R220, R22 ;  /* 0x0000001600dc7308 */ /* 0x000fe20000000800 */
[----:B------:R-:W-:Y:S02]  /*cd00*/  FMUL.FTZ R71, R181, R71 ;  /* 0x00000047b5477220 */ /* 0x000fe40000410000 */
[C---:B------:R-:W-:Y:S02]  /*cd10*/  FMUL.FTZ R72, R3.reuse, R72 ;  /* 0x0000004803487220 */ /* 0x040fe40000410000 */
[C---:B------:R-:W-:Y:S02]  /*cd20*/  FMUL.FTZ R73, R3.reuse, R73 ;  /* 0x0000004903497220 */ /* 0x040fe40000410000 */
[C---:B------:R-:W-:Y:S02]  /*cd30*/  FMUL.FTZ R76, R3.reuse, R76 ;  /* 0x0000004c034c7220 */ /* 0x040fe40000410000 */
[----:B------:R-:W-:Y:S01]  /*cd40*/  FMUL.FTZ R77, R3, R77 ;  /* 0x0000004d034d7220 */ /* 0x000fe20000410000 */
[----:B------:R-:W-:Y:S01]  /*cd50*/  MUFU.EX2 R226, R39 ;  /* 0x0000002700e27308 */ /* 0x000fe20000000800 */
[C---:B------:R-:W-:Y:S02]  /*cd60*/  FMUL.FTZ R80, R180.reuse, R80 ;  /* 0x00000050b4507220 */ /* 0x040fe40000410000 */
[----:B------:R-:W-:Y:S02]  /*cd70*/  FMUL.FTZ R81, R180, R81 ;  /* 0x00000051b4517220 */ /* 0x000fe40000410000 */
[----:B------:R-:W-:Y:S01]  /*cd80*/  FMUL.FTZ R82, R181, R82 ;  /* 0x00000052b5527220 */ /* 0x000fe20000410000 */
[----:B-1----:R-:W-:Y:S01]  /*cd90*/  FMNMX.FTZ R182, R0, R2, !PT ;  /* 0x0000000200b67209 */ /* 0x002fe20007810000 */
[----:B------:R-:W-:Y:S02]  /*cda0*/  @P1 IMAD R2, R4, c[0x0][0x1e0], RZ ;  /* 0x0000780004021a24 */ /* 0x000fe400078e02ff */
[C---:B------:R-:W-:Y:S04]  /*cdb0*/  @P1 IMAD.WIDE.U32 R4, R249.reuse, c[0x0][0x1e0], RZ ;  /* 0x00007800f9041a25 */ /* 0x040fe800078e00ff */
[----:B------:R-:W-:Y:S01]  /*cdc0*/  @P1 IMAD R2, R249, c[0x0][0x1e4], R2 ;  /* 0x00007900f9021a24 */ /* 0x000fe200078e0202 */
[----:B------:R-:W-:Y:S01]  /*cdd0*/  @P1 SHF.L.U32 R7, R4, 0x6, RZ ;  /* 0x0000000604071819 */ /* 0x000fe200000006ff */
[----:B------:R-:W-:Y:S02]  /*cde0*/  FADD.FTZ R0, -R182, R186 ;  /* 0x000000bab6007221 */ /* 0x000fe40000010100 */
[----:B------:R1:W-:Y:S01]  /*cdf0*/  MUFU.EX2 R186, R13 ;  /* 0x0000000d00ba7308 */ /* 0x0003e20000000800 */
[----:B------:R-:W-:Y:S01]  /*ce00*/  @P1 IADD3 R6, R5, R2, RZ ;  /* 0x0000000205061210 */ /* 0x000fe20007ffe0ff */
[----:B------:R-:W-:Y:S01]  /*ce10*/  FMUL.FTZ R0, R0, c[0x0][0x2d0] ;  /* 0x0000b40000007a20 */ /* 0x000fe20000410000 */
[----:B---3--:R-:W-:Y:S01]  /*ce20*/  @P1 IADD3 R2, P3, R7, R208, RZ ;  /* 0x000000d007021210 */ /* 0x008fe20007f7e0ff */
[----:B------:R-:W-:Y:S01]  /*ce30*/  FMUL.FTZ R83, R181, R83 ;  /* 0x00000053b5537220 */ /* 0x000fe20000410000 */
[----:B------:R-:W-:Y:S01]  /*ce40*/  @P1 SHF.L.U64.HI R6, R4, 0x6, R6 ;  /* 0x0000000604061819 */ /* 0x000fe20000010206 */
[----:B------:R-:W-:Y:S01]  /*ce50*/  FMUL.FTZ R84, R180, R84 ;  /* 0x00000054b4547220 */ /* 0x000fe20000410000 */
[----:B------:R-:W-:Y:S01]  /*ce60*/  @P1 LEA R4, P2, R2, c[0x0][0x1c8], 0x1 ;  /* 0x0000720002041a11 */ /* 0x000fe200078408ff */
[----:B------:R-:W-:Y:S01]  /*ce70*/  FMUL.FTZ R85, R180, R85 ;  /* 0x00000055b4557220 */ /* 0x000fe20000410000 */
[----:B------:R-:W-:Y:S01]  /*ce80*/  @P1 IADD3.X R5, R6, R239, RZ, P3, !PT ;  /* 0x000000ef06051210 */ /* 0x000fe20001ffe4ff */
[----:B------:R-:W2:Y:S01]  /*ce90*/  MUFU.EX2 R0, R0 ;  /* 0x0000000000007308 */ /* 0x000ea20000000800 */
[----:B------:R-:W-:Y:S01]  /*cea0*/  @P1 IADD3 R7, P4, P3, R7, 0x40, R208 ;  /* 0x0000004007071810 */ /* 0x000fe20007b9e0d0 */
[C---:B------:R-:W-:Y:S01]  /*ceb0*/  FMUL.FTZ R86, R181.reuse, R86 ;  /* 0x00000056b5567220 */ /* 0x040fe20000410000 */
[----:B------:R-:W-:Y:S01]  /*cec0*/  @P1 LEA.HI.X R5, R2, c[0x0][0x1cc], R5, 0x1, P2 ;  /* 0x0000730002051a11 */ /* 0x000fe200010f0c05 */
[----:B------:R-:W-:Y:S01]  /*ced0*/  FMUL.FTZ R87, R181, R87 ;  /* 0x00000057b5577220 */ /* 0x000fe20000410000 */
[----:B------:R-:W-:Y:S01]  /*cee0*/  @P1 LEA R16, P2, R7, c[0x0][0x1c8], 0x1 ;  /* 0x0000720007101a11 */ /* 0x000fe200078408ff */
[----:B------:R-:W-:Y:S01]  /*cef0*/  FMUL.FTZ R88, R3, R88 ;  /* 0x0000005803587220 */ /* 0x000fe20000410000 */
[----:B------:R-:W-:Y:S01]  /*cf00*/  @P1 IADD3.X R6, R6, RZ, R239, P4, P3 ;  /* 0x000000ff06061210 */ /* 0x000fe200027e64ef */
[----:B------:R3:W-:Y:S01]  /*cf10*/  @P1 LDGSTS.E.BYPASS.LTC128B.128 [R248+0x4100], [R4.64], !P0 ;  /* 0x0410000004f81fae */ /* 0x0007e2000c101d46 */
[----:B------:R-:W-:Y:S01]  /*cf20*/  @P1 MOV R2, c[0x0][0x1e0] ;  /* 0x0000780000021a02 */ /* 0x000fe20000000f00 */
[----:B------:R4:W3:Y:S01]  /*cf30*/  MUFU.EX2 R239, R12 ;  /* 0x0000000c00ef7308 */ /* 0x0008e20000000800 */
[----:B------:R-:W-:Y:S01]  /*cf40*/  @P1 LEA.HI.X R17, R7, c[0x0][0x1cc], R6, 0x1, P2 ;  /* 0x0000730007111a11 */ /* 0x000fe200010f0c06 */
[C---:B------:R-:W-:Y:S01]  /*cf50*/  FMUL.FTZ R89, R3.reuse, R89 ;  /* 0x0000005903597220 */ /* 0x040fe20000410000 */
[C---:B------:R-:W-:Y:S01]  /*cf60*/  @P1 SHF.L.U32 R8, R2.reuse, 0x5, RZ ;  /* 0x0000000502081819 */ /* 0x040fe200000006ff */
[----:B-1----:R-:W-:Y:S01]  /*cf70*/  FMUL.FTZ R13, R3, R197 ;  /* 0x000000c5030d7220 */ /* 0x002fe20000410000 */
[----:B------:R-:W-:Y:S01]  /*cf80*/  @P1 SHF.L.U64.HI R9, R2, R250, c[0x0][0x1e4] ;  /* 0x0000790002091619 */ /* 0x000fe200000102fa */
[----:B------:R1:W-:Y:S01]  /*cf90*/  @P1 LDGSTS.E.BYPASS.LTC128B.128 [R248+0x6100], [R16.64], !P6 ;  /* 0x0610000010f81fae */ /* 0x0003e2000f101d46 */
[----:B------:R-:W-:Y:S01]  /*cfa0*/  @P1 IADD3 R6, P2, R4, R8, RZ ;  /* 0x0000000804061210 */ /* 0x000fe20007f5e0ff */
[----:B------:R-:W-:Y:S02]  /*cfb0*/  FMUL.FTZ R2, R182, c[0x0][0x2d0] ;  /* 0x0000b400b6027a20 */ /* 0x000fe40000410000 */
[----:B------:R-:W-:Y:S01]  /*cfc0*/  MUFU.EX2 R250, R37 ;  /* 0x0000002500fa7308 */ /* 0x000fe20000000800 */
[----:B------:R-:W-:Y:S01]  /*cfd0*/  @P1 IADD3.X R7, R5, R9, RZ, P2, !PT ;  /* 0x0000000905071210 */ /* 0x000fe200017fe4ff */
[--C-:B------:R-:W-:Y:S02]  /*cfe0*/  FFMA.FTZ R14, R14, c[0x0][0x2d0], -R2.reuse ;  /* 0x0000b4000e0e7a23 */ /* 0x100fe40000010802 */
[--C-:B------:R-:W-:Y:S02]  /*cff0*/  FFMA.FTZ R15, R15, c[0x0][0x2d0], -R2.reuse ;  /* 0x0000b4000f0f7a23 */ /* 0x100fe40000010802 */
[----:B------:R1:W-:Y:S01]  /*d000*/  @P1 LDGSTS.E.BYPASS.LTC128B.128 [R248+0x4900], [R6.64], !P0 ;  /* 0x0490000006f81fae */ /* 0x0003e2000c101d46 */
[--C-:B------:R-:W-:Y:S02]  /*d010*/  FFMA.FTZ R10, R10, c[0x0][0x2d0], -R2.reuse ;  /* 0x0000b4000a0a7a23 */ /* 0x100fe40000010802 */
[--C-:B------:R-:W-:Y:S01]  /*d020*/  FFMA.FTZ R11, R11, c[0x0][0x2d0], -R2.reuse ;  /* 0x0000b4000b0b7a23 */ /* 0x100fe20000010802 */
[----:B------:R1:W-:Y:S01]  /*d030*/  MUFU.EX2 R217, R14 ;  /* 0x0000000e00d97308 */ /* 0x0003e20000000800 */
[C---:B--2---:R-:W-:Y:S02]  /*d040*/  FMUL.FTZ R138, R0.reuse, R138 ;  /* 0x0000008a008a7220 */ /* 0x044fe40000410000 */
[----:B------:R-:W-:Y:S01]  /*d050*/  FMUL.FTZ R139, R0, R139 ;  /* 0x0000008b008b7220 */ /* 0x000fe20000410000 */
[----:B------:R2:W-:Y:S01]  /*d060*/  @P1 LDGSTS.E.BYPASS.LTC128B.128 [R248+0x6900], [R6.64+0x80], !P6 ;  /* 0x0690008006f81fae */ /* 0x0005e2000f101d46 */
[----:B---3--:R-:W-:Y:S01]  /*d070*/  @P1 IADD3 R4, P3, R6, R8, RZ ;  /* 0x0000000806041210 */ /* 0x008fe20007f7e0ff */
[----:B----4-:R-:W-:Y:S02]  /*d080*/  FMUL.FTZ R12, R3, R196 ;  /* 0x000000c4030c7220 */ /* 0x010fe40000410000 */
[----:B------:R-:W-:Y:S01]  /*d090*/  FMUL.FTZ R142, R0, R142 ;  /* 0x0000008e008e7220 */ /* 0x000fe20000410000 */
[----:B------:R-:W-:Y:S01]  /*d0a0*/  @P1 IADD3.X R5, R7, R9, RZ, P3, !PT ;  /* 0x0000000907051210 */ /* 0x000fe20001ffe4ff */
[----:B------:R3:W-:Y:S01]  /*d0b0*/  MUFU.EX2 R215, R10 ;  /* 0x0000000a00d77308 */ /* 0x0007e20000000800 */
[----:B------:R-:W-:Y:S01]  /*d0c0*/  @P1 IADD3 R8, P2, R4, R8, RZ ;  /* 0x0000000804081210 */ /* 0x000fe20007f5e0ff */
[----:B------:R-:W-:Y:S02]  /*d0d0*/  FMUL.FTZ R143, R0, R143 ;  /* 0x0000008f008f7220 */ /* 0x000fe40000410000 */
[----:B------:R4:W-:Y:S01]  /*d0e0*/  @P1 LDGSTS.E.BYPASS.LTC128B.128 [R248+0x5100], [R4.64], !P0 ;  /* 0x0510000004f81fae */ /* 0x0009e2000c101d46 */
[----:B------:R-:W-:Y:S01]  /*d0f0*/  @P1 IADD3.X R9, R5, R9, RZ, P2, !PT ;  /* 0x0000000905091210 */ /* 0x000fe200017fe4ff */
[C---:B-1----:R-:W-:Y:S02]  /*d100*/  FMUL.FTZ R16, R180.reuse, R200 ;  /* 0x000000c8b4107220 */ /* 0x042fe40000410000 */
[----:B------:R-:W-:Y:S02]  /*d110*/  FMUL.FTZ R17, R180, R201 ;  /* 0x000000c9b4117220 */ /* 0x000fe40000410000 */
[----:B------:R1:W1:Y:S01]  /*d120*/  MUFU.EX2 R218, R15 ;  /* 0x0000000f00da7308 */ /* 0x0002620000000800 */
[C---:B------:R-:W-:Y:S01]  /*d130*/  FMUL.FTZ R154, R0.reuse, R154 ;  /* 0x0000009a009a7220 */ /* 0x040fe20000410000 */
[----:B------:R4:W-:Y:S01]  /*d140*/  @P1 LDGSTS.E.BYPASS.LTC128B.128 [R248+0x7100], [R4.64+0x80], !P6 ;  /* 0x0710008004f81fae */ /* 0x0009e2000f101d46 */
[C---:B------:R-:W-:Y:S02]  /*d150*/  FMUL.FTZ R155, R0.reuse, R155 ;  /* 0x0000009b009b7220 */ /* 0x040fe40000410000 */
[C---:B------:R-:W-:Y:S02]  /*d160*/  FMUL.FTZ R14, R0.reuse, R198 ;  /* 0x000000c6000e7220 */ /* 0x040fe40000410000 */
[C---:B------:R-:W-:Y:S02]  /*d170*/  FMUL.FTZ R158, R0.reuse, R158 ;  /* 0x0000009e009e7220 */ /* 0x040fe40000410000 */
[C---:B------:R-:W-:Y:S01]  /*d180*/  FMUL.FTZ R159, R0.reuse, R159 ;  /* 0x0000009f009f7220 */ /* 0x040fe20000410000 */
[----:B------:R4:W-:Y:S01]  /*d190*/  @P1 LDGSTS.E.BYPASS.LTC128B.128 [R248+0x5900], [R8.64], !P0 ;  /* 0x0590000008f81fae */ /* 0x0009e2000c101d46 */
[----:B------:R4:W4:Y:S01]  /*d1a0*/  MUFU.EX2 R216, R11 ;  /* 0x0000000b00d87308 */ /* 0x0009220000000800 */
[----:B--2---:R-:W-:Y:S01]  /*d1b0*/  FMUL.FTZ R6, R181, R194 ;  /* 0x000000c2b5067220 */ /* 0x004fe20000410000 */
[----:B------:R-:W-:Y:S01]  /*d1c0*/  F2FP.BF16.PACK_AB R194, R225, R246 ;  /* 0x000000f6e1c2723e */ /* 0x000fe200000010ff */
[----:B------:R-:W-:Y:S01]  /*d1d0*/  FMUL.FTZ R7, R181, R195 ;  /* 0x000000c3b5077220 */ /* 0x000fe20000410000 */
[----:B------:R-:W-:Y:S01]  /*d1e0*/  F2FP.BF16.PACK_AB R195, R227, R247 ;  /* 0x000000f7e3c3723e */ /* 0x000fe200000010ff */
[----:B---3--:R-:W-:Y:S01]  /*d1f0*/  FMUL.FTZ R10, R0, R190 ;  /* 0x000000be000a7220 */ /* 0x008fe20000410000 */
[----:B------:R-:W-:Y:S01]  /*d200*/  F2FP.BF16.PACK_AB R190, R186, R239 ;  /* 0x000000efbabe723e */ /* 0x000fe200000010ff */
[----:B------:R2:W-:Y:S01]  /*d210*/  @P1 LDGSTS.E.BYPASS.LTC128B.128 [R248+0x7900], [R8.64+0x80], !P6 ;  /* 0x0790008008f81fae */ /* 0x0005e2000f101d46 */
[--C-:B------:R-:W-:Y:S02]  /*d220*/  FFMA.FTZ R26, R26, c[0x0][0x2d0], -R2.reuse ;  /* 0x0000b4001a1a7a23 */ /* 0x100fe40000010802 */
[--C-:B------:R-:W-:Y:S02]  /*d230*/  FFMA.FTZ R27, R27, c[0x0][0x2d0], -R2.reuse ;  /* 0x0000b4001b1b7a23 */ /* 0x100fe40000010802 */
[--C-:B------:R-:W-:Y:S02]  /*d240*/  FFMA.FTZ R42, R42, c[0x0][0x2d0], -R2.reuse ;  /* 0x0000b4002a2a7a23 */ /* 0x100fe40000010802 */
[----:B-1----:R-:W-:Y:S01]  /*d250*/  FMUL.FTZ R15, R0, R199 ;  /* 0x000000c7000f7220 */ /* 0x002fe20000410000 */
[----:B------:R-:W1:Y:S01]  /*d260*/  LDSM.16.MT88.4 R204, [R229] ;  /* 0x00000000e5cc783b */ /* 0x000e620000004200 */
[--C-:B------:R-:W-:Y:S02]  /*d270*/  FFMA.FTZ R46, R46, c[0x0][0x2d0], -R2.reuse ;  /* 0x0000b4002e2e7a23 */ /* 0x100fe40000010802 */
[C---:B----4-:R-:W-:Y:S01]  /*d280*/  FMUL.FTZ R4, R180.reuse, R192 ;  /* 0x000000c0b4047220 */ /* 0x050fe20000410000 */
[----:B------:R-:W-:Y:S01]  /*d290*/  F2FP.BF16.PACK_AB R192, R251, R219 ;  /* 0x000000dbfbc0723e */ /* 0x000fe200000010ff */
[----:B------:R-:W-:Y:S01]  /*d2a0*/  FMUL.FTZ R5, R180, R193 ;  /* 0x000000c1b4057220 */ /* 0x000fe20000410000 */
[----:B------:R-:W-:Y:S01]  /*d2b0*/  F2FP.BF16.PACK_AB R193, R224, R187 ;  /* 0x000000bbe0c1723e */ /* 0x000fe200000010ff */
[----:B------:R-:W-:Y:S01]  /*d2c0*/  FFMA.FTZ R47, R47, c[0x0][0x2d0], -R2 ;  /* 0x0000b4002f2f7a23 */ /* 0x000fe20000010802 */
[----:B------:R-:W3:Y:S01]  /*d2d0*/  LDSM.16.MT88.4 R208, [R230] ;  /* 0x00000000e6d0783b */ /* 0x000ee20000004200 */
[----:B------:R-:W-:Y:S01]  /*d2e0*/  FMUL.FTZ R11, R0, R191 ;  /* 0x000000bf000b7220 */ /* 0x000fe20000410000 */
[----:B------:R-:W-:Y:S01]  /*d2f0*/  F2FP.BF16.PACK_AB R191, R218, R217 ;  /* 0x000000d9dabf723e */ /* 0x000fe200000010ff */
[C---:B------:R-:W-:Y:S02]  /*d300*/  FMUL.FTZ R170, R0.reuse, R170 ;  /* 0x000000aa00aa7220 */ /* 0x040fe40000410000 */
[C---:B------:R-:W-:Y:S02]  /*d310*/  FMUL.FTZ R171, R0.reuse, R171 ;  /* 0x000000ab00ab7220 */ /* 0x040fe40000410000 */
[C---:B------:R-:W-:Y:S01]  /*d320*/  FMUL.FTZ R174, R0.reuse, R174 ;  /* 0x000000ae00ae7220 */ /* 0x040fe20000410000 */
[----:B------:R-:W4:Y:S01]  /*d330*/  LDSM.16.MT88.4 R196, [R233] ;  /* 0x00000000e9c4783b */ /* 0x000f220000004200 */
[----:B------:R-:W-:Y:S02]  /*d340*/  FMUL.FTZ R175, R0, R175 ;  /* 0x000000af00af7220 */ /* 0x000fe40000410000 */
[----:B--2---:R-:W-:Y:S01]  /*d350*/  FMUL.FTZ R8, R3, R188 ;  /* 0x000000bc03087220 */ /* 0x004fe20000410000 */
[----:B------:R-:W-:Y:S01]  /*d360*/  F2FP.BF16.PACK_AB R188, R245, R252 ;  /* 0x000000fcf5bc723e */ /* 0x000fe200000010ff */
[C---:B------:R-:W-:Y:S01]  /*d370*/  FMUL.FTZ R9, R3.reuse, R189 ;  /* 0x000000bd03097220 */ /* 0x040fe20000410000 */
[----:B------:R-:W-:Y:S01]  /*d380*/  F2FP.BF16.PACK_AB R189, R216, R215 ;  /* 0x000000d7d8bd723e */ /* 0x000fe200000010ff */
[C---:B------:R-:W-:Y:S01]  /*d390*/  FMUL.FTZ R74, R0.reuse, R74 ;  /* 0x0000004a004a7220 */ /* 0x040fe20000410000 */
[----:B------:R-:W2:Y:S01]  /*d3a0*/  LDSM.16.MT88.4 R200, [R232] ;  /* 0x00000000e8c8783b */ /* 0x000ea20000004200 */
[C---:B------:R-:W-:Y:S02]  /*d3b0*/  FMUL.FTZ R75, R0.reuse, R75 ;  /* 0x0000004b004b7220 */ /* 0x040fe40000410000 */
[C---:B------:R-:W-:Y:S02]  /*d3c0*/  FMUL.FTZ R78, R0.reuse, R78 ;  /* 0x0000004e004e7220 */ /* 0x040fe40000410000 */
[C---:B------:R-:W-:Y:S02]  /*d3d0*/  FMUL.FTZ R79, R0.reuse, R79 ;  /* 0x0000004f004f7220 */ /* 0x040fe40000410000 */
[C---:B------:R-:W-:Y:S01]  /*d3e0*/  FMUL.FTZ R90, R0.reuse, R90 ;  /* 0x0000005a005a7220 */ /* 0x040fe20000410000 */
[----:B------:R-:W0:Y:S01]  /*d3f0*/  LDGDEPBAR ;  /* 0x00000000000079af */ /* 0x000e220000000000 */
[C---:B------:R-:W-:Y:S02]  /*d400*/  FMUL.FTZ R91, R0.reuse, R91 ;  /* 0x0000005b005b7220 */ /* 0x040fe40000410000 */
[C---:B------:R-:W-:Y:S02]  /*d410*/  FMUL.FTZ R92, R3.reuse, R92 ;  /* 0x0000005c035c7220 */ /* 0x040fe40000410000 */
[----:B------:R-:W-:Y:S02]  /*d420*/  FMUL.FTZ R93, R3, R93 ;  /* 0x0000005d035d7220 */ /* 0x000fe40000410000 */
[C---:B------:R-:W-:Y:S01]  /*d430*/  FMUL.FTZ R94, R0.reuse, R94 ;  /* 0x0000005e005e7220 */ /* 0x040fe20000410000 */
[-C--:B-1----:R-:W-:Y:S05]  /*d440*/  HMMA.16816.F32.BF16 R4, R192, R204.reuse, R4 ;  /* 0x000000ccc004723c */ /* 0x082fea0000041804 */
[----:B------:R-:W-:Y:S02]  /*d450*/  FMUL.FTZ R95, R0, R95 ;  /* 0x0000005f005f7220 */ /* 0x000fe40000410000 */
[C---:B------:R-:W-:Y:S01]  /*d460*/  FMUL.FTZ R96, R180.reuse, R96 ;  /* 0x00000060b4607220 */ /* 0x040fe20000410000 */
[C---:B------:R-:W-:Y:S01]  /*d470*/  HMMA.16816.F32.BF16 R8, R188.reuse, R204, R8 ;  /* 0x000000ccbc08723c */ /* 0x040fe20000041808 */
[----:B------:R-:W1:Y:S03]  /*d480*/  MUFU.EX2 R204, R33 ;  /* 0x0000002100cc7308 */ /* 0x000e660000000800 */
[C---:B------:R-:W-:Y:S02]  /*d490*/  FMUL.FTZ R97, R180.reuse, R97 ;  /* 0x00000061b4617220 */ /* 0x040fe40000410000 */
[C---:B------:R-:W-:Y:S02]  /*d4a0*/  FMUL.FTZ R98, R181.reuse, R98 ;  /* 0x00000062b5627220 */ /* 0x040fe40000410000 */
[-C--:B------:R-:W-:Y:S04]  /*d4b0*/  HMMA.16816.F32.BF16 R12, R188, R206.reuse, R12 ;  /* 0x000000cebc0c723c */ /* 0x080fe8000004180c */
[C---:B------:R-:W-:Y:S02]  /*d4c0*/  FMUL.FTZ R99, R181.reuse, R99 ;  /* 0x00000063b5637220 */ /* 0x040fe40000410000 */
[C---:B------:R-:W-:Y:S02]  /*d4d0*/  FMUL.FTZ R100, R180.reuse, R100 ;  /* 0x00000064b4647220 */ /* 0x040fe40000410000 */
[C---:B------:R-:W-:Y:S01]  /*d4e0*/  HMMA.16816.F32.BF16 R16, R192.reuse, R206, R16 ;  /* 0x000000cec010723c */ /* 0x040fe20000041810 */
[----:B------:R-:W-:Y:S03]  /*d4f0*/  MUFU.EX2 R207, R26 ;  /* 0x0000001a00cf7308 */ /* 0x000fe60000000800 */
[----:B------:R-:W-:Y:S02]  /*d500*/  FMUL.FTZ R101, R180, R101 ;  /* 0x00000065b4657220 */ /* 0x000fe40000410000 */
[C---:B------:R-:W-:Y:S02]  /*d510*/  FMUL.FTZ R102, R181.reuse, R102 ;  /* 0x00000066b5667220 */ /* 0x040fe40000410000 */
[-C--:B---3--:R-:W-:Y:S03]  /*d520*/  HMMA.16816.F32.BF16 R132, R192, R208.reuse, R132 ;  /* 0x000000d0c084723c */ /* 0x088fe60000041884 */
[----:B------:R-:W4:Y:S01]  /*d530*/  MUFU.EX2 R206, R27 ;  /* 0x0000001b00ce7308 */ /* 0x000f220000000800 */
[----:B------:R-:W-:Y:S02]  /*d540*/  FMUL.FTZ R103, R181, R103 ;  /* 0x00000067b5677220 */ /* 0x000fe40000410000 */
[C---:B------:R-:W-:Y:S02]  /*d550*/  FMUL.FTZ R104, R3.reuse, R104 ;  /* 0x0000006803687220 */ /* 0x040fe40000410000 */
[C---:B------:R-:W-:Y:S04]  /*d560*/  HMMA.16816.F32.BF16 R136, R188.reuse, R208, R136 ;  /* 0x000000d0bc88723c */ /* 0x040fe80000041888 */
[C---:B------:R-:W-:Y:S01]  /*d570*/  FMUL.FTZ R105, R3.reuse, R105 ;  /* 0x0000006903697220 */ /* 0x040fe20000410000 */
[----:B------:R-:W-:Y:S01]  /*d580*/  MUFU.EX2 R208, R32 ;  /* 0x0000002000d07308 */ /* 0x000fe20000000800 */
[C---:B------:R-:W-:Y:S02]  /*d590*/  FMUL.FTZ R106, R0.reuse, R106 ;  /* 0x0000006a006a7220 */ /* 0x040fe40000410000 */
[-C--:B------:R-:W-:Y:S04]  /*d5a0*/  HMMA.16816.F32.BF16 R140, R188, R210.reuse, R140 ;  /* 0x000000d2bc8c723c */ /* 0x080fe8000004188c */
[C---:B------:R-:W-:Y:S02]  /*d5b0*/  FMUL.FTZ R107, R0.reuse, R107 ;  /* 0x0000006b006b7220 */ /* 0x040fe40000410000 */
[C---:B------:R-:W-:Y:S01]  /*d5c0*/  FMUL.FTZ R108, R3.reuse, R108 ;  /* 0x0000006c036c7220 */ /* 0x040fe20000410000 */
[----:B------:R-:W-:Y:S01]  /*d5d0*/  MUFU.EX2 R209, R34 ;  /* 0x0000002200d17308 */ /* 0x000fe20000000800 */
[C---:B------:R-:W-:Y:S04]  /*d5e0*/  HMMA.16816.F32.BF16 R144, R192.reuse, R210, R144 ;  /* 0x000000d2c090723c */ /* 0x040fe80000041890 */
[----:B------:R-:W-:Y:S02]  /*d5f0*/  FMUL.FTZ R109, R3, R109 ;  /* 0x0000006d036d7220 */ /* 0x000fe40000410000 */
[C---:B------:R-:W-:Y:S02]  /*d600*/  FMUL.FTZ R110, R0.reuse, R110 ;  /* 0x0000006e006e7220 */ /* 0x040fe40000410000 */
[-C--:B----4-:R-:W-:Y:S01]  /*d610*/  HMMA.16816.F32.BF16 R148, R192, R196.reuse, R148 ;  /* 0x000000c4c094723c */ /* 0x090fe20000041894 */
[----:B------:R4:W1:Y:S03]  /*d620*/  MUFU.EX2 R210, R23 ;  /* 0x0000001700d27308 */ /* 0x0008660000000800 */
[----:B------:R-:W-:Y:S02]  /*d630*/  FMUL.FTZ R111, R0, R111 ;  /* 0x0000006f006f7220 */ /* 0x000fe40000410000 */
[C---:B------:R-:W-:Y:S02]  /*d640*/  FMUL.FTZ R112, R180.reuse, R112 ;  /* 0x00000070b4707220 */ /* 0x040fe40000410000 */
[C---:B------:R-:W-:Y:S03]  /*d650*/  HMMA.16816.F32.BF16 R152, R188.reuse, R196, R152 ;  /* 0x000000c4bc98723c */ /* 0x040fe60000041898 */
[----:B------:R-:W-:Y:S01]  /*d660*/  MUFU.EX2 R211, R45 ;  /* 0x0000002d00d37308 */ /* 0x000fe20000000800 */
        /* <DEDUP_REMOVED lines=9> */
[-C--:B--2---:R-:W-:Y:S01]  /*d700*/  HMMA.16816.F32.BF16 R164, R192, R200.reuse, R164 ;  /* 0x000000c8c0a4723c */ /* 0x084fe200000418a4 */
[----:B----4-:R-:W-:Y:S03]  /*d710*/  LDSM.16.MT88.4 R20, [R233+0x2000] ;  /* 0x00200000e914783b */ /* 0x010fe60000004200 */
[----:B------:R-:W-:Y:S02]  /*d720*/  FMUL.FTZ R119, R181, R119 ;  /* 0x00000077b5777220 */ /* 0x000fe40000410000 */
[C---:B------:R-:W-:Y:S02]  /*d730*/  FMUL.FTZ R120, R3.reuse, R120 ;  /* 0x0000007803787220 */ /* 0x040fe40000410000 */
        /* <DEDUP_REMOVED lines=13> */
[----:B------:R-:W-:Y:S02]  /*d810*/  FMUL.FTZ R129, R180, R129 ;  /* 0x00000081b4817220 */ /* 0x000fe40000410000 */
[C---:B------:R-:W-:Y:S01]  /*d820*/  FMUL.FTZ R130, R181.reuse, R130 ;  /* 0x00000082b5827220 */ /* 0x040fe20000410000 */
[C---:B------:R-:W-:Y:S01]  /*d830*/  HMMA.16816.F32.BF16 R72, R188.reuse, R196, R72 ;  /* 0x000000c4bc48723c */ /* 0x040fe20000041848 */
[----:B------:R-:W-:Y:S03]  /*d840*/  MUFU.EX2 R196, R24 ;  /* 0x0000001800c47308 */ /* 0x000fe60000000800 */
[----:B------:R-:W-:Y:S02]  /*d850*/  FMUL.FTZ R131, R181, R131 ;  /* 0x00000083b5837220 */ /* 0x000fe40000410000 */
[----:B------:R-:W-:Y:S01]  /*d860*/  FFMA.FTZ R41, R41, c[0x0][0x2d0], -R212 ;  /* 0x0000b40029297a23 */ /* 0x000fe200000108d4 */
[----:B------:R-:W-:Y:S01]  /*d870*/  MOV R197, R222 ;  /* 0x000000de00c57202 */ /* 0x000fe20000000f00 */
[-C--:B------:R-:W-:Y:S04]  /*d880*/  HMMA.16816.F32.BF16 R76, R188, R198.reuse, R76 ;  /* 0x000000c6bc4c723c */ /* 0x080fe8000004184c */
[--C-:B------:R-:W-:Y:S02]  /*d890*/  FFMA.FTZ R50, R50, c[0x0][0x2d0], -R213.reuse ;  /* 0x0000b40032327a23 */ /* 0x100fe400000108d5 */
[--C-:B------:R-:W-:Y:S02]  /*d8a0*/  FFMA.FTZ R51, R51, c[0x0][0x2d0], -R213.reuse ;  /* 0x0000b40033337a23 */ /* 0x100fe400000108d5 */
[C---:B------:R-:W-:Y:S01]  /*d8b0*/  HMMA.16816.F32.BF16 R80, R192.reuse, R198, R80 ;  /* 0x000000c6c050723c */ /* 0x040fe20000041850 */
[----:B------:R1:W-:Y:S03]  /*d8c0*/  MUFU.EX2 R199, R25 ;  /* 0x0000001900c77308 */ /* 0x0003e60000000800 */
[----:B------:R-:W-:Y:S02]  /*d8d0*/  FFMA.FTZ R43, R43, c[0x0][0x2d0], -R2 ;  /* 0x0000b4002b2b7a23 */ /* 0x000fe40000010802 */
[--C-:B------:R-:W-:Y:S02]  /*d8e0*/  FFMA.FTZ R40, R40, c[0x0][0x2d0], -R212.reuse ;  /* 0x0000b40028287a23 */ /* 0x100fe400000108d4 */
[-C--:B--2---:R-:W-:Y:S03]  /*d8f0*/  HMMA.16816.F32.BF16 R84, R192, R200.reuse, R84 ;  /* 0x000000c8c054723c */ /* 0x084fe60000041854 */
[----:B------:R2:W-:Y:S01]  /*d900*/  MUFU.EX2 R222, R50 ;  /* 0x0000003200de7308 */ /* 0x0005e20000000800 */
[--C-:B------:R-:W-:Y:S02]  /*d910*/  FFMA.FTZ R44, R44, c[0x0][0x2d0], -R212.reuse ;  /* 0x0000b4002c2c7a23 */ /* 0x100fe400000108d4 */
[--C-:B------:R-:W-:Y:S02]  /*d920*/  FFMA.FTZ R57, R57, c[0x0][0x2d0], -R212.reuse ;  /* 0x0000b40039397a23 */ /* 0x100fe400000108d4 */
[C---:B------:R-:W-:Y:S04]  /*d930*/  HMMA.16816.F32.BF16 R88, R188.reuse, R200, R88 ;  /* 0x000000c8bc58723c */ /* 0x040fe80000041858 */
[--C-:B------:R-:W-:Y:S01]  /*d940*/  FFMA.FTZ R28, R28, c[0x0][0x2d0], -R212.reuse ;  /* 0x0000b4001c1c7a23 */ /* 0x100fe200000108d4 */
[----:B------:R4:W4:Y:S01]  /*d950*/  MUFU.EX2 R200, R35 ;  /* 0x0000002300c87308 */ /* 0x0009220000000800 */
[----:B------:R-:W-:Y:S02]  /*d960*/  FFMA.FTZ R29, R29, c[0x0][0x2d0], -R212 ;  /* 0x0000b4001d1d7a23 */ /* 0x000fe400000108d4 */
[-C--:B------:R-:W-:Y:S01]  /*d970*/  HMMA.16816.F32.BF16 R92, R188, R202.reuse, R92 ;  /* 0x000000cabc5c723c */ /* 0x080fe2000004185c */
[----:B-1----:R-:W-:Y:S03]  /*d980*/  LDSM.16.MT88.4 R24, [R229+0x800] ;  /* 0x00080000e518783b */ /* 0x002fe60000004200 */
[--C-:B------:R-:W-:Y:S02]  /*d990*/  FFMA.FTZ R30, R30, c[0x0][0x2d0], -R2.reuse ;  /* 0x0000b4001e1e7a23 */ /* 0x100fe40000010802 */
[----:B------:R-:W-:Y:S01]  /*d9a0*/  FFMA.FTZ R31, R31, c[0x0][0x2d0], -R2 ;  /* 0x0000b4001f1f7a23 */ /* 0x000fe20000010802 */
[----:B------:R-:W1:Y:S01]  /*d9b0*/  MUFU.EX2 R201, R28 ;  /* 0x0000001c00c97308 */ /* 0x000e620000000800 */
[C---:B------:R-:W-:Y:S01]  /*d9c0*/  HMMA.16816.F32.BF16 R96, R192.reuse, R202, R96 ;  /* 0x000000cac060723c */ /* 0x040fe20000041860 */
[----:B------:R-:W3:Y:S03]  /*d9d0*/  LDL.LU R202, [R1+0x1c] ;  /* 0x00001c0001ca7983 */ /* 0x000ee60000300800 */
[--C-:B--2---:R-:W-:Y:S02]  /*d9e0*/  FFMA.FTZ R50, R64, c[0x0][0x2d0], -R214.reuse ;  /* 0x0000b40040327a23 */ /* 0x104fe400000108d6 */
[--C-:B------:R-:W-:Y:S01]  /*d9f0*/  FFMA.FTZ R49, R49, c[0x0][0x2d0], -R214.reuse ;  /* 0x0000b40031317a23 */ /* 0x100fe200000108d6 */
[----:B------:R-:W-:Y:S01]  /*da00*/  MOV R203, R204 ;  /* 0x000000cc00cb7202 */ /* 0x000fe20000000f00 */
[-C--:B------:R-:W-:Y:S01]  /*da10*/  HMMA.16816.F32.BF16 R100, R192, R20.reuse, R100 ;  /* 0x00000014c064723c */ /* 0x080fe20000041864 */
[----:B------:R-:W-:Y:S03]  /*da20*/  MUFU.EX2 R64, R47 ;  /* 0x0000002f00407308 */ /* 0x000fe60000000800 */
[----:B------:R-:W-:Y:S01]  /*da30*/  FFMA.FTZ R52, R52, c[0x0][0x2d0], -R214 ;  /* 0x0000b40034347a23 */ /* 0x000fe200000108d6 */
[----:B----4-:R-:W2:Y:S01]  /*da40*/  LDSM.16.MT88.4 R32, [R232+0x2000] ;  /* 0x00200000e820783b */ /* 0x010ea20000004200 */
[--C-:B------:R-:W-:Y:S02]  /*da50*/  FFMA.FTZ R60, R60, c[0x0][0x2d0], -R212.reuse ;  /* 0x0000b4003c3c7a23 */ /* 0x100fe400000108d4 */
[C---:B------:R-:W-:Y:S03]  /*da60*/  HMMA.16816.F32.BF16 R104, R188.reuse, R20, R104 ;  /* 0x00000014bc68723c */ /* 0x040fe60000041868 */
[----:B------:R4:W-:Y:S01]  /*da70*/  MUFU.EX2 R223, R51 ;  /* 0x0000003300df7308 */ /* 0x0009e20000000800 */
[--C-:B------:R-:W-:Y:S02]  /*da80*/  FFMA.FTZ R66, R66, c[0x0][0x2d0], -R213.reuse ;  /* 0x0000b40042427a23 */ /* 0x100fe400000108d5 */
[--C-:B------:R-:W-:Y:S02]  /*da90*/  FFMA.FTZ R56, R56, c[0x0][0x2d0], -R212.reuse ;  /* 0x0000b40038387a23 */ /* 0x100fe400000108d4 */
[-C--:B------:R-:W-:Y:S04]  /*daa0*/  HMMA.16816.F32.BF16 R108, R188, R22.reuse, R108 ;  /* 0x00000016bc6c723c */ /* 0x080fe8000004186c */
[----:B------:R-:W-:Y:S01]  /*dab0*/  FFMA.FTZ R212, R61, c[0x0][0x2d0], -R212 ;  /* 0x0000b4003dd47a23 */ /* 0x000fe200000108d4 */
[----:B------:R1:W1:Y:S03]  /*dac0*/  MUFU.EX2 R198, R29 ;  /* 0x0000001d00c67308 */ /* 0x0002660000000800 */
[C---:B------:R-:W-:Y:S07]  /*dad0*/  HMMA.16816.F32.BF16 R112, R192.reuse, R22, R112 ;  /* 0x00000016c070723c */ /* 0x040fee0000041870 */
[----:B------:R-:W-:Y:S01]  /*dae0*/  MUFU.EX2 R212, R212 ;  /* 0x000000d400d47308 */ /* 0x000fe20000000800 */
[--C-:B----4-:R-:W-:Y:S09]  /*daf0*/  FFMA.FTZ R51, R65, c[0x0][0x2d0], -R214.reuse ;  /* 0x0000b40041337a23 */ /* 0x110ff200000108d6 */
[----:B------:R-:W-:Y:S01]  /*db00*/  MUFU.EX2 R65, R46 ;  /* 0x0000002e00417308 */ /* 0x000fe20000000800 */
[-C--:B--2---:R-:W-:Y:S03]  /*db10*/  HMMA.16816.F32.BF16 R116, R192, R32.reuse, R116 ;  /* 0x00000020c074723c */ /* 0x084fe60000041874 */
[----:B-1----:R-:W-:Y:S06]  /*db20*/  F2FP.BF16.PACK_AB R29, R206, R207 ;  /* 0x000000cfce1d723e */ /* 0x002fec00000010ff */
[----:B------:R1:W-:Y:S01]  /*db30*/  MUFU.EX2 R204, R30 ;  /* 0x0000001e00cc7308 */ /* 0x0003e20000000800 */
[C---:B------:R-:W-:Y:S08]  /*db40*/  HMMA.16816.F32.BF16 R120, R188.reuse, R32, R120 ;  /* 0x00000020bc78723c */ /* 0x040ff00000041878 */
[-C--:B------:R-:W-:Y:S01]  /*db50*/  HMMA.16816.F32.BF16 R124, R188, R34.reuse, R124 ;  /* 0x00000022bc7c723c */ /* 0x080fe2000004187c */
[----:B------:R-:W2:Y:S01]  /*db60*/  MUFU.EX2 R205, R31 ;  /* 0x0000001f00cd7308 */ /* 0x000ea20000000800 */
[----:B------:R-:W4:Y:S05]  /*db70*/  LDL.LU R190, [R1+0x20] ;  /* 0x0000200001be7983 */ /* 0x000f2a0000300800 */
[----:B------:R-:W-:Y:S01]  /*db80*/  MOV R191, R220 ;  /* 0x000000dc00bf7202 */ /* 0x000fe20000000f00 */
[----:B------:R-:W-:Y:S01]  /*db90*/  HMMA.16816.F32.BF16 R128, R192, R34, R128 ;  /* 0x00000022c080723c */ /* 0x000fe20000041880 */
[----:B------:R-:W2:Y:S02]  /*dba0*/  LDSM.16.MT88.4 R32, [R230+0x800] ;  /* 0x00080000e620783b */ /* 0x000ea40000004200 */
[----:B------:R1:W-:Y:S01]  /*dbb0*/  MUFU.EX2 R220, R40 ;  /* 0x0000002800dc7308 */ /* 0x0003e20000000800 */
[----:B------:R-:W-:Y:S02]  /*dbc0*/  MOV R188, R221 ;  /* 0x000000dd00bc7202 */ /* 0x000fe40000000f00 */
[----:B------:R-:W-:Y:S02]  /*dbd0*/  MOV R189, R210 ;  /* 0x000000d200bd7202 */ /* 0x000fe40000000f00 */
[----:B------:R-:W-:Y:S04]  /*dbe0*/  MOV R193, R209 ;  /* 0x000000d100c17202 */ /* 0x000fe80000000f00 */
[----:B------:R-:W-:Y:S01]  /*dbf0*/  MOV R194, R208 ;  /* 0x000000d000c27202 */ /* 0x000fe20000000f00 */
[----:B------:R2:W2:Y:S01]  /*dc00*/  MUFU.EX2 R221, R41 ;  /* 0x0000002900dd7308 */ /* 0x0004a20000000800 */
[----:B------:R-:W-:Y:S02]  /*dc10*/  F2FP.BF16.PACK_AB R23, R200, R193 ;  /* 0x000000c1c817723e */ /* 0x000fe400000010ff */
[----:B------:R-:W-:Y:S02]  /*dc20*/  F2FP.BF16.PACK_AB R22, R203, R194 ;  /* 0x000000c2cb16723e */ /* 0x000fe400000010ff */
[----:B------:R-:W-:Y:S02]  /*dc30*/  F2FP.BF16.PACK_AB R20, R188, R197 ;  /* 0x000000c5bc14723e */ /* 0x000fe400000010ff */
[----:B------:R-:W-:Y:S02]  /*dc40*/  F2FP.BF16.PACK_AB R21, R189, R191 ;  /* 0x000000bfbd15723e */ /* 0x000fe400000010ff */
[----:B------:R-:W-:Y:S01]  /*dc50*/  MOV R192, R201 ;  /* 0x000000c900c07202 */ /* 0x000fe20000000f00 */
[----:B------:R-:W-:Y:S01]  /*dc60*/  MUFU.EX2 R66, R66 ;  /* 0x0000004200427308 */ /* 0x000fe20000000800 */
[----:B------:R-:W-:Y:S02]  /*dc70*/  MOV R195, R199 ;  /* 0x000000c700c37202 */ /* 0x000fe40000000f00 */
[----:B------:R-:W-:Y:S01]  /*dc80*/  MOV R201, R251 ;  /* 0x000000fb00c97202 */ /* 0x000fe20000000f00 */
[-C--:B------:R-:W-:Y:S05]  /*dc90*/  HMMA.16816.F32.BF16 R4, R20, R24.reuse, R4 ;  /* 0x000000181404723c */ /* 0x080fea0000041804 */
[----:B------:R-:W-:Y:S01]  /*dca0*/  F2FP.BF16.PACK_AB R28, R195, R196 ;  /* 0x000000c4c31c723e */ /* 0x000fe200000010ff */
[----:B------:R-:W-:Y:S01]  /*dcb0*/  MUFU.EX2 R251, R36 ;  /* 0x0000002400fb7308 */ /* 0x000fe20000000800 */
[----:B-1----:R-:W-:Y:S01]  /*dcc0*/  F2FP.BF16.PACK_AB R30, R198, R192 ;  /* 0x000000c0c61e723e */ /* 0x002fe200000010ff */
[----:B------:R-:W-:Y:S01]  /*dcd0*/  FFMA.FTZ R40, R53, c[0x0][0x2d0], -R214 ;  /* 0x0000b40035287a23 */ /* 0x000fe200000108d6 */
[----:B--2---:R-:W-:Y:S03]  /*dce0*/  F2FP.BF16.PACK_AB R31, R205, R204 ;  /* 0x000000cccd1f723e */ /* 0x004fe600000010ff */
[----:B------:R-:W-:Y:S01]  /*dcf0*/  MOV R41, R187 ;  /* 0x000000bb00297202 */ /* 0x000fe20000000f00 */
[--C-:B------:R-:W-:Y:S01]  /*dd00*/  FFMA.FTZ R53, R62, c[0x0][0x2d0], -R2.reuse ;  /* 0x0000b4003e357a23 */ /* 0x100fe20000010802 */
[----:B------:R-:W-:Y:S02]  /*dd10*/  MOV R199, R225 ;  /* 0x000000e100c77202 */ /* 0x000fe40000000f00 */
[C---:B------:R-:W-:Y:S01]  /*dd20*/  HMMA.16816.F32.BF16 R8, R28.reuse, R24, R8 ;  /* 0x000000181c08723c */ /* 0x040fe20000041808 */
[----:B------:R1:W-:Y:S03]  /*dd30*/  MUFU.EX2 R225, R48 ;  /* 0x0000003000e17308 */ /* 0x0003e60000000800 */
[----:B------:R-:W-:Y:S02]  /*dd40*/  MOV R210, R186 ;  /* 0x000000ba00d27202 */ /* 0x000fe40000000f00 */
[----:B------:R-:W-:Y:S02]  /*dd50*/  MOV R209, R227 ;  /* 0x000000e300d17202 */ /* 0x000fe40000000f00 */
[-C--:B------:R-:W-:Y:S03]  /*dd60*/  HMMA.16816.F32.BF16 R12, R28, R26.reuse, R12 ;  /* 0x0000001a1c0c723c */ /* 0x080fe6000004180c */
[----:B------:R2:W-:Y:S01]  /*dd70*/  MUFU.EX2 R186, R42 ;  /* 0x0000002a00ba7308 */ /* 0x0005e20000000800 */
[----:B------:R-:W-:Y:S02]  /*dd80*/  MOV R208, R224 ;  /* 0x000000e000d07202 */ /* 0x000fe40000000f00 */
[----:B------:R-:W-:Y:S02]  /*dd90*/  MOV R214, R198 ;  /* 0x000000c600d67202 */ /* 0x000fe40000000f00 */
[C---:B------:R-:W-:Y:S01]  /*dda0*/  HMMA.16816.F32.BF16 R16, R20.reuse, R26, R16 ;  /* 0x0000001a1410723c */ /* 0x040fe20000041810 */
[----:B------:R-:W2:Y:S03]  /*ddb0*/  LDSM.16.MT88.4 R24, [R233+0x800] ;  /* 0x00080000e918783b */ /* 0x000ea60000004200 */
[----:B------:R-:W-:Y:S01]  /*ddc0*/  MOV R198, R199 ;  /* 0x000000c700c67202 */ /* 0x000fe20000000f00 */
[----:B------:R2:W-:Y:S01]  /*ddd0*/  MUFU.EX2 R227, R38 ;  /* 0x0000002600e37308 */ /* 0x0005e20000000800 */
[----:B------:R-:W-:Y:S02]  /*dde0*/  MOV R199, R210 ;  /* 0x000000d200c77202 */ /* 0x000fe40000000f00 */
[-C--:B------:R-:W-:Y:S01]  /*ddf0*/  HMMA.16816.F32.BF16 R132, R20, R32.reuse, R132 ;  /* 0x000000201484723c */ /* 0x080fe20000041884 */
[----:B-1----:R-:W3:Y:S06]  /*de00*/  LDL.LU R48, [R1+0x18] ;  /* 0x0000180001307983 */ /* 0x002eec0000300800 */
[----:B------:R-:W-:Y:S01]  /*de10*/  MUFU.EX2 R62, R50 ;  /* 0x00000032003e7308 */ /* 0x000fe20000000800 */
[C---:B------:R-:W-:Y:S01]  /*de20*/  HMMA.16816.F32.BF16 R136, R28.reuse, R32, R136 ;  /* 0x000000201c88723c */ /* 0x040fe20000041888 */
[----:B--2---:R-:W2:Y:S07]  /*de30*/  LDL.LU R42, [R1+0x4] ;  /* 0x00000400012a7983 */ /* 0x004eae0000300800 */
[-C--:B------:R-:W-:Y:S01]  /*de40*/  HMMA.16816.F32.BF16 R140, R28, R34.reuse, R140 ;  /* 0x000000221c8c723c */ /* 0x080fe2000004188c */
[----:B------:R1:W1:Y:S01]  /*de50*/  MUFU.EX2 R187, R43 ;  /* 0x0000002b00bb7308 */ /* 0x0002620000000800 */
[----:B------:R-:W-:Y:S06]  /*de60*/  LDSM.16.MT88.4 R36, [R230+0x1000] ;  /* 0x00100000e624783b */ /* 0x000fec0000004200 */
[C---:B------:R-:W-:Y:S03]  /*de70*/  HMMA.16816.F32.BF16 R144, R20.reuse, R34, R144 ;  /* 0x000000221490723c */ /* 0x040fe60000041890 */
[----:B------:R1:W-:Y:S01]  /*de80*/  MUFU.EX2 R224, R49 ;  /* 0x0000003100e07308 */ /* 0x0003e20000000800 */
[----:B------:R-:W1:Y:S04]  /*de90*/  LDSM.16.MT88.4 R32, [R232+0x800] ;  /* 0x00080000e820783b */ /* 0x000e680000004200 */
[-C--:B------:R-:W-:Y:S05]  /*dea0*/  HMMA.16816.F32.BF16 R148, R20, R24.reuse, R148 ;  /* 0x000000181494723c */ /* 0x080fea0000041894 */
[----:B------:R-:W-:Y:S03]  /*deb0*/  MUFU.EX2 R210, R52 ;  /* 0x0000003400d27308 */ /* 0x000fe60000000800 */
[C---:B------:R-:W-:Y:S04]  /*dec0*/  HMMA.16816.F32.BF16 R152, R28.reuse, R24, R152 ;  /* 0x000000181c98723c */ /* 0x040fe80000041898 */
[----:B-1----:R-:W-:Y:S03]  /*ded0*/  MOV R43, R219 ;  /* 0x000000db002b7202 */ /* 0x002fe60000000f00 */
[----:B------:R1:W1:Y:S01]  /*dee0*/  MUFU.EX2 R219, R44 ;  /* 0x0000002c00db7308 */ /* 0x0002620000000800 */
[-C--:B------:R-:W-:Y:S04]  /*def0*/  HMMA.16816.F32.BF16 R156, R28, R26.reuse, R156 ;  /* 0x0000001a1c9c723c */ /* 0x080fe8000004189c */
[--C-:B------:R-:W-:Y:S02]  /*df00*/  FFMA.FTZ R49, R55, c[0x0][0x2d0], -R213.reuse ;  /* 0x0000b40037317a23 */ /* 0x100fe400000108d5 */
[--C-:B------:R-:W-:Y:S02]  /*df10*/  FFMA.FTZ R55, R58, c[0x0][0x2d0], -R2.reuse ;  /* 0x0000b4003a377a23 */ /* 0x100fe40000010802 */
[C---:B------:R-:W-:Y:S01]  /*df20*/  HMMA.16816.F32.BF16 R160, R20.reuse, R26, R160 ;  /* 0x0000001a14a0723c */ /* 0x040fe200000418a0 */
[----:B------:R-:W1:Y:S01]  /*df30*/  LDSM.16.MT88.4 R24, [R229+0x2800] ;  /* 0x00280000e518783b */ /* 0x000e620000004200 */
[----:B------:R1:W-:Y:S06]  /*df40*/  MUFU.EX2 R58, R60 ;  /* 0x0000003c003a7308 */ /* 0x0003ec0000000800 */
[-C--:B------:R-:W-:Y:S04]  /*df50*/  HMMA.16816.F32.BF16 R164, R20, R32.reuse, R164 ;  /* 0x0000002014a4723c */ /* 0x080fe800000418a4 */
[----:B------:R-:W-:Y:S01]  /*df60*/  MUFU.EX2 R53, R53 ;  /* 0x0000003500357308 */ /* 0x000fe20000000800 */
[--C-:B-1----:R-:W-:Y:S02]  /*df70*/  FFMA.FTZ R44, R54, c[0x0][0x2d0], -R213.reuse ;  /* 0x0000b400362c7a23 */ /* 0x102fe400000108d5 */
[----:B------:R-:W-:Y:S02]  /*df80*/  FFMA.FTZ R213, R67, c[0x0][0x2d0], -R213 ;  /* 0x0000b40043d57a23 */ /* 0x000fe400000108d5 */
[--C-:B------:R-:W-:Y:S01]  /*df90*/  FFMA.FTZ R54, R59, c[0x0][0x2d0], -R2.reuse ;  /* 0x0000b4003b367a23 */ /* 0x100fe20000010802 */
[C---:B------:R-:W-:Y:S04]  /*dfa0*/  HMMA.16816.F32.BF16 R168, R28.reuse, R32, R168 ;  /* 0x000000201ca8723c */ /* 0x040fe800000418a8 */
[----:B------:R1:W-:Y:S01]  /*dfb0*/  MUFU.EX2 R67, R49 ;  /* 0x0000003100437308 */ /* 0x0003e20000000800 */
[----:B------:R-:W-:Y:S01]  /*dfc0*/  FFMA.FTZ R2, R63, c[0x0][0x2d0], -R2 ;  /* 0x0000b4003f027a23 */ /* 0x000fe20000010802 */
[----:B------:R-:W-:Y:S02]  /*dfd0*/  MOV R60, R192 ;  /* 0x000000c0003c7202 */ /* 0x000fe40000000f00 */
[-C--:B------:R-:W-:Y:S06]  /*dfe0*/  HMMA.16816.F32.BF16 R172, R28, R34.reuse, R172 ;  /* 0x000000221cac723c */ /* 0x080fec00000418ac */
[----:B------:R-:W-:Y:S02]  /*dff0*/  MUFU.EX2 R63, R51 ;  /* 0x00000033003f7308 */ /* 0x000fe40000000800 */
[C---:B------:R-:W-:Y:S01]  /*e000*/  HMMA.16816.F32.BF16 R176, R20.reuse, R34, R176 ;  /* 0x0000002214b0723c */ /* 0x040fe200000418b0 */
[----:B------:R-:W1:Y:S07]  /*e010*/  LDSM.16.MT88.4 R32, [R230+0x2800] ;  /* 0x00280000e620783b */ /* 0x000e6e0000004200 */
[----:B------:R-:W-:Y:S01]  /*e020*/  MUFU.EX2 R52, R2 ;  /* 0x0000000200347308 */ /* 0x000fe20000000800 */
[-C--:B------:R-:W-:Y:S03]  /*e030*/  HMMA.16816.F32.BF16 R68, R20, R24.reuse, R68 ;  /* 0x000000181444723c */ /* 0x080fe60000041844 */
[----:B-1----:R-:W-:Y:S05]  /*e040*/  MOV R49, R201 ;  /* 0x000000c900317202 */ /* 0x002fea0000000f00 */
[C---:B------:R-:W-:Y:S01]  /*e050*/  HMMA.16816.F32.BF16 R72, R28.reuse, R24, R72 ;  /* 0x000000181c48723c */ /* 0x040fe20000041848 */
[----:B------:R-:W-:Y:S07]  /*e060*/  MUFU.EX2 R213, R213 ;  /* 0x000000d500d57308 */ /* 0x000fee0000000800 */
[-C--:B------:R-:W-:Y:S03]  /*e070*/  HMMA.16816.F32.BF16 R76, R28, R26.reuse, R76 ;  /* 0x0000001a1c4c723c */ /* 0x080fe6000004184c */
[----:B------:R-:W-:Y:S05]  /*e080*/  MUFU.EX2 R59, R57 ;  /* 0x00000039003b7308 */ /* 0x000fea0000000800 */
[C---:B------:R-:W-:Y:S01]  /*e090*/  HMMA.16816.F32.BF16 R80, R20.reuse, R26, R80 ;  /* 0x0000001a1450723c */ /* 0x040fe20000041850 */
[----:B------:R-:W1:Y:S04]  /*e0a0*/  LDSM.16.MT88.4 R24, [R233+0x2800] ;  /* 0x00280000e918783b */ /* 0x000e680000004200 */
[----:B------:R1:W1:Y:S03]  /*e0b0*/  MUFU.EX2 R61, R56 ;  /* 0x00000038003d7308 */ /* 0x0002660000000800 */
[-C--:B------:R-:W-:Y:S07]  /*e0c0*/  HMMA.16816.F32.BF16 R84, R20, R32.reuse, R84 ;  /* 0x000000201454723c */ /* 0x080fee0000041854 */
[----:B------:R-:W-:Y:S01]  /*e0d0*/  MUFU.EX2 R55, R55 ;  /* 0x0000003700377308 */ /* 0x000fe20000000800 */
[C---:B------:R-:W-:Y:S08]  /*e0e0*/  HMMA.16816.F32.BF16 R88, R28.reuse, R32, R88 ;  /* 0x000000201c58723c */ /* 0x040ff00000041858 */
[-C--:B------:R-:W-:Y:S01]  /*e0f0*/  HMMA.16816.F32.BF16 R92, R28, R34.reuse, R92 ;  /* 0x000000221c5c723c */ /* 0x080fe2000004185c */
[----:B------:R-:W2:Y:S07]  /*e100*/  MUFU.EX2 R54, R54 ;  /* 0x0000003600367308 */ /* 0x000eae0000000800 */
[C---:B------:R-:W-:Y:S01]  /*e110*/  HMMA.16816.F32.BF16 R96, R20.reuse, R34, R96 ;  /* 0x000000221460723c */ /* 0x040fe20000041860 */
[----:B------:R-:W4:Y:S07]  /*e120*/  LDSM.16.MT88.4 R32, [R232+0x2800] ;  /* 0x00280000e820783b */ /* 0x000f2e0000004200 */
[-C--:B-1----:R-:W-:Y:S08]  /*e130*/  HMMA.16816.F32.BF16 R100, R20, R24.reuse, R100 ;  /* 0x000000181464723c */ /* 0x082ff00000041864 */
[C---:B------:R-:W-:Y:S08]  /*e140*/  HMMA.16816.F32.BF16 R104, R28.reuse, R24, R104 ;  /* 0x000000181c68723c */ /* 0x040ff00000041868 */
[-C--:B------:R-:W-:Y:S08]  /*e150*/  HMMA.16816.F32.BF16 R108, R28, R26.reuse, R108 ;  /* 0x0000001a1c6c723c */ /* 0x080ff0000004186c */
[C---:B------:R-:W-:Y:S01]  /*e160*/  HMMA.16816.F32.BF16 R112, R20.reuse, R26, R112 ;  /* 0x0000001a1470723c */ /* 0x040fe20000041870 */
[----:B------:R-:W1:Y:S07]  /*e170*/  LDSM.16.MT88.4 R24, [R229+0x1000] ;  /* 0x00100000e518783b */ /* 0x000e6e0000004200 */
[-C--:B----4-:R-:W-:Y:S08]  /*e180*/  HMMA.16816.F32.BF16 R116, R20, R32.reuse, R116 ;  /* 0x000000201474723c */ /* 0x090ff00000041874 */
[C---:B------:R-:W-:Y:S08]  /*e190*/  HMMA.16816.F32.BF16 R120, R28.reuse, R32, R120 ;  /* 0x000000201c78723c */ /* 0x040ff00000041878 */
[-C--:B------:R-:W-:Y:S07]  /*e1a0*/  HMMA.16816.F32.BF16 R124, R28, R34.reuse, R124 ;  /* 0x000000221c7c723c */ /* 0x080fee000004187c */
[----:B------:R-:W-:Y:S01]  /*e1b0*/  F2FP.BF16.PACK_AB R28, R221, R220 ;  /* 0x000000dcdd1c723e */ /* 0x000fe200000010ff */
[----:B------:R-:W-:Y:S01]  /*e1c0*/  HMMA.16816.F32.BF16 R128, R20, R34, R128 ;  /* 0x000000221480723c */ /* 0x000fe20000041880 */
[----:B------:R-:W4:Y:S03]  /*e1d0*/  LDSM.16.MT88.4 R32, [R233+0x1000] ;  /* 0x00100000e920783b */ /* 0x000f260000004200 */
[----:B------:R-:W-:Y:S01]  /*e1e0*/  F2FP.BF16.PACK_AB R29, R187, R186 ;  /* 0x000000babb1d723e */ /* 0x000fe200000010ff */
[----:B------:R-:W-:Y:S01]  /*e1f0*/  FFMA.FTZ R0, R0, R190, R215 ;  /* 0x000000be00007223 */ /* 0x000fe200000100d7 */
[----:B------:R-:W-:Y:S02]  /*e200*/  F2FP.BF16.PACK_AB R30, R211, R219 ;  /* 0x000000dbd31e723e */ /* 0x000fe400000010ff */
[----:B------:R-:W-:Y:S01]  /*e210*/  F2FP.BF16.PACK_AB R20, R250, R251 ;  /* 0x000000fbfa14723e */ /* 0x000fe200000010ff */
[----:B------:R-:W-:Y:S03]  /*e220*/  FADD.FTZ R0, R216, R0 ;  /* 0x00000000d8007221 */ /* 0x000fe60000010000 */
[----:B------:R-:W-:Y:S01]  /*e230*/  F2FP.BF16.PACK_AB R21, R226, R227 ;  /* 0x000000e3e215723e */ /* 0x000fe200000010ff */
[----:B------:R-:W-:Y:S01]  /*e240*/  FADD.FTZ R56, R217, R0 ;  /* 0x00000000d9387221 */ /* 0x000fe20000010000 */
[----:B------:R-:W-:Y:S02]  /*e250*/  F2FP.BF16.PACK_AB R22, R224, R225 ;  /* 0x000000e1e016723e */ /* 0x000fe400000010ff */
[----:B------:R-:W-:Y:S02]  /*e260*/  F2FP.BF16.PACK_AB R23, R223, R222 ;  /* 0x000000dedf17723e */ /* 0x000fe400000010ff */
[----:B------:R-:W-:Y:S02]  /*e270*/  F2FP.BF16.PACK_AB R31, R64, R65 ;  /* 0x00000041401f723e */ /* 0x000fe400000010ff */
[----:B------:R-:W-:Y:S02]  /*e280*/  MOV R215, R203 ;  /* 0x000000cb00d77202 */ /* 0x000fe40000000f00 */
[----:B------:R-:W-:Y:S01]  /*e290*/  MOV R190, R209 ;  /* 0x000000d100be7202 */ /* 0x000fe20000000f00 */
[-C--:B-1----:R-:W-:Y:S01]  /*e2a0*/  HMMA.16816.F32.BF16 R4, R20, R24.reuse, R4 ;  /* 0x000000181404723c */ /* 0x082fe20000041804 */
[----:B------:R1:W1:Y:S02]  /*e2b0*/  MUFU.EX2 R209, R40 ;  /* 0x0000002800d17308 */ /* 0x0002640000000800 */
[----:B------:R-:W-:Y:S02]  /*e2c0*/  MOV R216, R195 ;  /* 0x000000c300d87202 */ /* 0x000fe40000000f00 */
[----:B------:R-:W-:Y:S02]  /*e2d0*/  MOV R0, R188 ;  /* 0x000000bc00007202 */ /* 0x000fe40000000f00 */
[----:B------:R-:W-:Y:S01]  /*e2e0*/  MOV R217, R189 ;  /* 0x000000bd00d97202 */ /* 0x000fe20000000f00 */
[C---:B------:R-:W-:Y:S08]  /*e2f0*/  HMMA.16816.F32.BF16 R8, R28.reuse, R24, R8 ;  /* 0x000000181c08723c */ /* 0x040ff00000041808 */
[-C--:B------:R-:W-:Y:S08]  /*e300*/  HMMA.16816.F32.BF16 R12, R28, R26.reuse, R12 ;  /* 0x0000001a1c0c723c */ /* 0x080ff0000004180c */
[C---:B------:R-:W-:Y:S01]  /*e310*/  HMMA.16816.F32.BF16 R16, R20.reuse, R26, R16 ;  /* 0x0000001a1410723c */ /* 0x040fe20000041810 */
[----:B------:R-:W1:Y:S07]  /*e320*/  LDSM.16.MT88.4 R24, [R232+0x1000] ;  /* 0x00100000e818783b */ /* 0x000e6e0000004200 */
[-C--:B------:R-:W-:Y:S08]  /*e330*/  HMMA.16816.F32.BF16 R132, R20, R36.reuse, R132 ;  /* 0x000000241484723c */ /* 0x080ff00000041884 */
[C---:B------:R-:W-:Y:S08]  /*e340*/  HMMA.16816.F32.BF16 R136, R28.reuse, R36, R136 ;  /* 0x000000241c88723c */ /* 0x040ff00000041888 */
[-C--:B------:R-:W-:Y:S04]  /*e350*/  HMMA.16816.F32.BF16 R140, R28, R38.reuse, R140 ;  /* 0x000000261c8c723c */ /* 0x080fe8000004188c */
[----:B---3--:R-:W-:Y:S04]  /*e360*/  FFMA.FTZ R181, R181, R48, R41 ;  /* 0x00000030b5b57223 */ /* 0x008fe80000010029 */
[C---:B------:R-:W-:Y:S01]  /*e370*/  HMMA.16816.F32.BF16 R144, R20.reuse, R38, R144 ;  /* 0x000000261490723c */ /* 0x040fe20000041890 */
[----:B------:R-:W-:Y:S03]  /*e380*/  LDSM.16.MT88.4 R36, [R230+0x3000] ;  /* 0x00300000e624783b */ /* 0x000fe60000004200 */
[----:B------:R-:W-:Y:S01]  /*e390*/  FFMA.FTZ R48, R3, R202, R252 ;  /* 0x000000ca03307223 */ /* 0x000fe200000100fc */
[----:B------:R-:W-:Y:S02]  /*e3a0*/  MOV R252, R200 ;  /* 0x000000c800fc7202 */ /* 0x000fe40000000f00 */
[----:B------:R-:W-:Y:S01]  /*e3b0*/  MOV R3, R208 ;  /* 0x000000d000037202 */ /* 0x000fe20000000f00 */
[-C--:B----4-:R-:W-:Y:S01]  /*e3c0*/  HMMA.16816.F32.BF16 R148, R20, R32.reuse, R148 ;  /* 0x000000201494723c */ /* 0x090fe20000041894 */
[----:B------:R-:W-:Y:S01]  /*e3d0*/  LDSM.16.MT88.4 R200, [R229+0x1800] ;  /* 0x00180000e5c8783b */ /* 0x000fe20000004200 */
[----:B------:R3:W4:Y:S02]  /*e3e0*/  MUFU.EX2 R208, R44 ;  /* 0x0000002c00d07308 */ /* 0x0007240000000800 */
[----:B--2---:R-:W-:Y:S02]  /*e3f0*/  FFMA.FTZ R180, R180, R42, R43 ;  /* 0x0000002ab4b47223 */ /* 0x004fe4000001002b */
[----:B------:R-:W-:Y:S02]  /*e400*/  FADD.FTZ R2, R245, R48 ;  /* 0x00000030f5027221 */ /* 0x000fe40000010000 */
[C---:B------:R-:W-:Y:S01]  /*e410*/  HMMA.16816.F32.BF16 R152, R28.reuse, R32, R152 ;  /* 0x000000201c98723c */ /* 0x040fe20000041898 */
[----:B-1----:R-:W1:Y:S03]  /*e420*/  LDSM.16.MT88.4 R40, [R229+0x3000] ;  /* 0x00300000e528783b */ /* 0x002e660000004200 */
[----:B------:R-:W-:Y:S02]  /*e430*/  FADD.FTZ R2, R239, R2 ;  /* 0x00000002ef027221 */ /* 0x000fe40000010000 */
[----:B------:R-:W-:Y:S01]  /*e440*/  FADD.FTZ R3, R3, R181 ;  /* 0x000000b503037221 */ /* 0x000fe20000010000 */
[----:B------:R-:W-:Y:S01]  /*e450*/  MOV R181, R194 ;  /* 0x000000c200b57202 */ /* 0x000fe20000000f00 */
[-C--:B------:R-:W-:Y:S01]  /*e460*/  HMMA.16816.F32.BF16 R156, R28, R34.reuse, R156 ;  /* 0x000000221c9c723c */ /* 0x080fe2000004189c */
[----:B------:R2:W5:Y:S03]  /*e470*/  LDL.LU R245, [R1+0x98] ;  /* 0x0000980001f57983 */ /* 0x0005660000300800 */
[----:B------:R-:W-:Y:S04]  /*e480*/  FADD.FTZ R3, R247, R3 ;  /* 0x00000003f7037221 */ /* 0x000fe80000010000 */
[C---:B------:R-:W-:Y:S01]  /*e490*/  HMMA.16816.F32.BF16 R160, R20.reuse, R34, R160 ;  /* 0x0000002214a0723c */ /* 0x040fe200000418a0 */
[----:B------:R-:W-:Y:S07]  /*e4a0*/  LDSM.16.MT88.4 R32, [R232+0x3000] ;  /* 0x00300000e820783b */ /* 0x000fee0000004200 */
[-C--:B------:R-:W-:Y:S01]  /*e4b0*/  HMMA.16816.F32.BF16 R164, R20, R24.reuse, R164 ;  /* 0x0000001814a4723c */ /* 0x080fe200000418a4 */
[----:B---3--:R-:W3:Y:S07]  /*e4c0*/  LDSM.16.MT88.4 R44, [R233+0x3000] ;  /* 0x00300000e92c783b */ /* 0x008eee0000004200 */
[C---:B------:R-:W-:Y:S07]  /*e4d0*/  HMMA.16816.F32.BF16 R168, R28.reuse, R24, R168 ;  /* 0x000000181ca8723c */ /* 0x040fee00000418a8 */
[----:B------:R-:W-:Y:S01]  /*e4e0*/  FADD.FTZ R24, R49, R180 ;  /* 0x000000b431187221 */ /* 0x000fe20000010000 */
[-C--:B------:R-:W-:Y:S01]  /*e4f0*/  HMMA.16816.F32.BF16 R172, R28, R26.reuse, R172 ;  /* 0x0000001a1cac723c */ /* 0x080fe200000418ac */
[----:B------:R-:W-:Y:S03]  /*e500*/  LDSM.16.MT88.4 R48, [R233+0x3800] ;  /* 0x00380000e930783b */ /* 0x000fe60000004200 */
[----:B------:R-:W-:Y:S01]  /*e510*/  FADD.FTZ R57, R246, R24 ;  /* 0x00000018f6397221 */ /* 0x000fe20000010000 */
[----:B------:R-:W-:Y:S02]  /*e520*/  MOV R180, R193 ;  /* 0x000000c100b47202 */ /* 0x000fe40000000f00 */
[----:B------:R-:W-:Y:S01]  /*e530*/  F2FP.BF16.PACK_AB R24, R59, R61 ;  /* 0x0000003d3b18723e */ /* 0x000fe200000010ff */
[C---:B------:R-:W-:Y:S01]  /*e540*/  HMMA.16816.F32.BF16 R176, R20.reuse, R26, R176 ;  /* 0x0000001a14b0723c */ /* 0x040fe200000418b0 */
[----:B------:R2:W5:Y:S03]  /*e550*/  LDL.LU R246, [R1+0x94] ;  /* 0x0000940001f67983 */ /* 0x0005660000300800 */
[----:B------:R-:W-:Y:S01]  /*e560*/  F2FP.BF16.PACK_AB R25, R54, R55 ;  /* 0x000000373619723e */ /* 0x000fe200000010ff */
[----:B------:R2:W5:Y:S02]  /*e570*/  LDL.LU R247, [R1+0x90] ;  /* 0x0000900001f77983 */ /* 0x0005640000300800 */
[----:B------:R-:W-:Y:S01]  /*e580*/  F2FP.BF16.PACK_AB R26, R212, R58 ;  /* 0x0000003ad41a723e */ /* 0x000fe200000010ff */
[-C--:B-1----:R-:W-:Y:S01]  /*e590*/  HMMA.16816.F32.BF16 R68, R20, R40.reuse, R68 ;  /* 0x000000281444723c */ /* 0x082fe20000041844 */
[----:B------:R2:W5:Y:S03]  /*e5a0*/  LDL.LU R239, [R1+0x8c] ;  /* 0x00008c0001ef7983 */ /* 0x0005660000300800 */
[----:B------:R-:W-:Y:S04]  /*e5b0*/  F2FP.BF16.PACK_AB R27, R52, R53 ;  /* 0x00000035341b723e */ /* 0x000fe800000010ff */
[C---:B------:R-:W-:Y:S08]  /*e5c0*/  HMMA.16816.F32.BF16 R72, R28.reuse, R40, R72 ;  /* 0x000000281c48723c */ /* 0x040ff00000041848 */
[-C--:B------:R-:W-:Y:S08]  /*e5d0*/  HMMA.16816.F32.BF16 R76, R28, R42.reuse, R76 ;  /* 0x0000002a1c4c723c */ /* 0x080ff0000004184c */
[C---:B------:R-:W-:Y:S01]  /*e5e0*/  HMMA.16816.F32.BF16 R80, R20.reuse, R42, R80 ;  /* 0x0000002a1450723c */ /* 0x040fe20000041850 */
[----:B------:R-:W-:Y:S07]  /*e5f0*/  LDSM.16.MT88.4 R40, [R233+0x1800] ;  /* 0x00180000e928783b */ /* 0x000fee0000004200 */
[-C--:B------:R-:W-:Y:S08]  /*e600*/  HMMA.16816.F32.BF16 R84, R20, R36.reuse, R84 ;  /* 0x000000241454723c */ /* 0x080ff00000041854 */
        /* <DEDUP_REMOVED lines=10> */
[C---:B------:R-:W-:Y:S08]  /*e6b0*/  HMMA.16816.F32.BF16 R120, R28.reuse, R32, R120 ;  /* 0x000000201c78723c */ /* 0x040ff00000041878 */
[-C--:B------:R-:W-:Y:S01]  /*e6c0*/  HMMA.16816.F32.BF16 R124, R28, R34.reuse, R124 ;  /* 0x000000221c7c723c */ /* 0x080fe2000004187c */
[----:B------:R-:W1:Y:S07]  /*e6d0*/  LDSM.16.MT88.4 R28, [R229+0x3800] ;  /* 0x00380000e51c783b */ /* 0x000e6e0000004200 */
[----:B------:R-:W-:Y:S01]  /*e6e0*/  HMMA.16816.F32.BF16 R128, R20, R34, R128 ;  /* 0x000000221480723c */ /* 0x000fe20000041880 */
[----:B------:R-:W1:Y:S06]  /*e6f0*/  LDSM.16.MT88.4 R32, [R230+0x3800] ;  /* 0x00380000e620783b */ /* 0x000e6c0000004200 */
[----:B------:R-:W-:Y:S02]  /*e700*/  F2FP.BF16.PACK_AB R20, R209, R210 ;  /* 0x000000d2d114723e */ /* 0x000fe400000010ff */
[----:B----4-:R-:W-:Y:S03]  /*e710*/  F2FP.BF16.PACK_AB R21, R67, R208 ;  /* 0x000000d04315723e */ /* 0x010fe600000010ff */
[----:B------:R-:W-:Y:S02]  /*e720*/  F2FP.BF16.PACK_AB R22, R63, R62 ;  /* 0x0000003e3f16723e */ /* 0x000fe400000010ff */
[----:B------:R-:W-:Y:S07]  /*e730*/  F2FP.BF16.PACK_AB R23, R213, R66 ;  /* 0x00000042d517723e */ /* 0x000fee00000010ff */
[-C--:B------:R-:W-:Y:S07]  /*e740*/  HMMA.16816.F32.BF16 R192, R20, R200.reuse, R4 ;  /* 0x000000c814c0723c */ /* 0x080fee0000041804 */
[----:B------:R-:W-:Y:S02]  /*e750*/  MOV R6, R190 ;  /* 0x000000be00067202 */ /* 0x000fe40000000f00 */
[----:B------:R-:W-:Y:S02]  /*e760*/  MOV R7, R191 ;  /* 0x000000bf00077202 */ /* 0x000fe40000000f00 */
[C---:B------:R-:W-:Y:S07]  /*e770*/  HMMA.16816.F32.BF16 R188, R24.reuse, R200, R8 ;  /* 0x000000c818bc723c */ /* 0x040fee0000041808 */
[----:B------:R-:W-:Y:S02]  /*e780*/  MOV R9, R199 ;  /* 0x000000c700097202 */ /* 0x000fe40000000f00 */
[----:B------:R-:W-:Y:S03]  /*e790*/  MOV R10, R196 ;  /* 0x000000c4000a7202 */ /* 0x000fe60000000f00 */
[----:B------:R-:W-:Y:S01]  /*e7a0*/  MOV R8, R197 ;  /* 0x000000c500087202 */ /* 0x000fe20000000f00 */
[----:B------:R-:W-:Y:S01]  /*e7b0*/  FADD.FTZ R2, R9, R2 ;  /* 0x0000000209027221 */ /* 0x000fe20000010000 */
[----:B------:R-:W-:Y:S01]  /*e7c0*/  MOV R11, R0 ;  /* 0x00000000000b7202 */ /* 0x000fe20000000f00 */
[----:B------:R-:W-:Y:S01]  /*e7d0*/  FADD.FTZ R9, R218, R56 ;  /* 0x00000038da097221 */ /* 0x000fe20000010000 */
[----:B------:R-:W-:Y:S01]  /*e7e0*/  MOV R0, R198 ;  /* 0x000000c600007202 */ /* 0x000fe20000000f00 */
[----:B------:R-:W-:Y:S01]  /*e7f0*/  FADD.FTZ R2, R10, R2 ;  /* 0x000000020a027221 */ /* 0x000fe20000010000 */
[-C--:B------:R-:W-:Y:S03]  /*e800*/  HMMA.16816.F32.BF16 R196, R24, R202.reuse, R12 ;  /* 0x000000ca18c4723c */ /* 0x080fe6000004180c */
[----:B------:R-:W-:Y:S04]  /*e810*/  FADD.FTZ R0, R0, R57 ;  /* 0x0000003900007221 */ /* 0x000fe80000010000 */
[----:B------:R-:W-:Y:S01]  /*e820*/  MOV R14, R6 ;  /* 0x00000006000e7202 */ /* 0x000fe20000000f00 */
[C---:B------:R-:W-:Y:S04]  /*e830*/  HMMA.16816.F32.BF16 R200, R20.reuse, R202, R16 ;  /* 0x000000ca14c8723c */ /* 0x040fe80000041810 */
[----:B------:R-:W-:Y:S01]  /*e840*/  MOV R15, R7 ;  /* 0x00000007000f7202 */ /* 0x000fe20000000f00 */
[----:B------:R-:W-:Y:S01]  /*e850*/  FADD.FTZ R3, R14, R3 ;  /* 0x000000030e037221 */ /* 0x000fe20000010000 */
[----:B------:R-:W4:Y:S01]  /*e860*/  LDSM.16.MT88.4 R4, [R232+0x3800] ;  /* 0x00380000e804783b */ /* 0x000f220000004200 */
[----:B------:R-:W-:Y:S01]  /*e870*/  FADD.FTZ R8, R8, R0 ;  /* 0x0000000008087221 */ /* 0x000fe20000010000 */
        /* <DEDUP_REMOVED lines=23> */
[----:B------:R-:W-:Y:S01]  /*e9f0*/  MOV R186, R182 ;  /* 0x000000b600ba7202 */ /* 0x000fe20000000f00 */
        /* <DEDUP_REMOVED lines=16> */
[----:B------:R-:W-:Y:S04]  /*eb00*/  FADD.FTZ R8, R210, R8 ;  /* 0x00000008d2087221 */ /* 0x000fe80000010000 */
        /* <DEDUP_REMOVED lines=34> */
[----:B------:R1:W-:Y:S01]  /*ed30*/  STL [R1+0x18], R3 ;  /* 0x0000180301007387 */ /* 0x0003e20000100800 */
[----:B------:R-:W-:Y:S03]  /*ed40*/  FADD.FTZ R0, R52, R0 ;  /* 0x0000000034007221 */ /* 0x000fe60000010000 */
[----:B------:R3:W-:Y:S04]  /*ed50*/  STL [R1+0x1c], R2 ;  /* 0x00001c0201007387 */ /* 0x0007e80000100800 */
[----:B------:R4:W-:Y:S01]  /*ed60*/  STL [R1+0x20], R0 ;  /* 0x0000200001007387 */ /* 0x0009e20000100800 */
[----:B-1----:R-:W-:Y:S02]  /*ed70*/  MOV R3, R183 ;  /* 0x000000b700037202 */ /* 0x002fe40000000f00 */
[----:B---3--:R-:W-:Y:S02]  /*ed80*/  MOV R2, R184 ;  /* 0x000000b800027202 */ /* 0x008fe40000000f00 */
[----:B----4-:R-:W-:Y:S01]  /*ed90*/  MOV R0, R185 ;  /* 0x000000b900007202 */ /* 0x010fe20000000f00 */
[----:B--2---:R-:W-:-:S05]  /*eda0*/  @P1 BRA `(.L_x_1491) ;  /* 0xffffc61000001947 */ /* 0x004fca000383ffff */
.L_x_1490:
[----:B------:R-:W-:Y:S02]  /*edb0*/  MOV R10, 0x1f ;  /* 0x0000001f000a7802 */ /* 0x000fe40000000f00 */
[----:B------:R-:W-:Y:S01]  /*edc0*/  MOV R9, 0xffffffff ;  /* 0xffffffff00097802 */ /* 0x000fe20000000f00 */
[----:B------:R-:W-:Y:S05]  /*edd0*/  BRA.DIV ~URZ, `(.L_x_1492) ;  /* 0x00003b027f007947 */ /* 0x000fea000b800000 */
[----:B------:R-:W2:Y:S04]  /*ede0*/  LDL R0, [R1+0x4] ;  /* 0x0000040001007983 */ /* 0x000ea80000100800 */
[----:B--2---:R1:W2:Y:S02]  /*edf0*/  SHFL.BFLY PT, R4, R0, 0x2, 0x1f ;  /* 0x0c401f0000047f89 */ /* 0x0042a400000e0000 */
.L_x_1558:
[----:B-1----:R-:W3:Y:S02]  /*ee00*/  LDL.LU R0, [R1+0x4] ;  /* 0x0000040001007983 */ /* 0x002ee40000300800 */
[----:B--23--:R-:W-:Y:S01]  /*ee10*/  FADD.FTZ R4, R4, R0 ;  /* 0x0000000004047221 */ /* 0x00cfe20000010000 */
[----:B------:R-:W-:Y:S05]  /*ee20*/  BRA.DIV ~URZ, `(.L_x_1493) ;  /* 0x00003b127f007947 */ /* 0x000fea000b800000 */
[----:B------:R-:W2:Y:S04]  /*ee30*/  LDL.LU R2, [R1+0x18] ;  /* 0x0000180001027983 */ /* 0x000ea80000300800 */
[----:B------:R-:W3:Y:S04]  /*ee40*/  LDL.LU R0, [R1+0x1c] ;  /* 0x00001c0001007983 */ /* 0x000ee80000300800 */
[----:B------:R-:W4:Y:S04]  /*ee50*/  LDL.LU R9, [R1+0x20] ;  /* 0x0000200001097983 */ /* 0x000f280000300800 */
[----:B--2---:R-:W1:Y:S04]  /*ee60*/  SHFL.BFLY PT, R5, R2, 0x2, 0x1f ;  /* 0x0c401f0002057f89 */ /* 0x004e6800000e0000 */
[----:B---3--:R-:W2:Y:S04]  /*ee70*/  SHFL.BFLY PT, R6, R0, 0x2, 0x1f ;  /* 0x0c401f0000067f89 */ /* 0x008ea800000e0000 */
[----:B----4-:R-:W3:Y:S01]  /*ee80*/  SHFL.BFLY PT, R7, R9, 0x2, 0x1f ;  /* 0x0c401f0009077f89 */ /* 0x010ee200000e0000 */
[----:B-1----:R-:W-:-:S02]  /*ee90*/  FADD.FTZ R5, R5, R2 ;  /* 0x0000000205057221 */ /* 0x002fc40000010000 */
[----:B--2---:R-:W-:-:S03]  /*eea0*/  FADD.FTZ R6, R6, R0 ;  /* 0x0000000006067221 */ /* 0x004fc60000010000 */
[----:B------:R-:W1:Y:S01]  /*eeb0*/  SHFL.BFLY PT, R2, R5, 0x1, 0x1f ;  /* 0x0c201f0005027f89 */ /* 0x000e6200000e0000 */
[----:B---3--:R-:W-:-:S03]  /*eec0*/  FADD.FTZ R7, R7, R9 ;  /* 0x0000000907077221 */ /* 0x008fc60000010000 */
[----:B------:R-:W2:Y:S04]  /*eed0*/  SHFL.BFLY PT, R0, R4, 0x1, 0x1f ;  /* 0x0c201f0004007f89 */ /* 0x000ea800000e0000 */
[----:B------:R-:W3:Y:S04]  /*eee0*/  SHFL.BFLY PT, R3, R6, 0x1, 0x1f ;  /* 0x0c201f0006037f89 */ /* 0x000ee800000e0000 */
[----:B------:R4:W4:Y:S01]  /*eef0*/  SHFL.BFLY PT, R8, R7, 0x1, 0x1f ;  /* 0x0c201f0007087f89 */ /* 0x00092200000e0000 */
[----:B-1----:R-:W-:Y:S02]  /*ef00*/  FADD.FTZ R5, R5, R2 ;  /* 0x0000000205057221 */ /* 0x002fe40000010000 */
[----:B--2---:R-:W-:-:S02]  /*ef10*/  FADD.FTZ R4, R4, R0 ;  /* 0x0000000004047221 */ /* 0x004fc40000010000 */
[----:B---3--:R-:W-:-:S03]  /*ef20*/  FADD.FTZ R6, R6, R3 ;  /* 0x0000000306067221 */ /* 0x008fc60000010000 */
.L_x_1559:
[----:B------:R-:W-:Y:S01]  /*ef30*/  FSETP.NE.FTZ.AND P3, PT, R4, RZ, PT ;  /* 0x000000ff0400720b */ /* 0x000fe20003f75000 */
[----:B------:R-:W-:Y:S01]  /*ef40*/  CS2R R2, SRZ ;  /* 0x0000000000027805 */ /* 0x000fe2000001ff00 */
[----:B------:R-:W-:Y:S01]  /*ef50*/  FSETP.NE.FTZ.AND P2, PT, R5, RZ, PT ;  /* 0x000000ff0500720b */ /* 0x000fe20003f55000 */
[----:B----4-:R-:W-:Y:S01]  /*ef60*/  FADD.FTZ R7, R8, R7 ;  /* 0x0000000708077221 */ /* 0x010fe20000010000 */
[----:B------:R-:W-:Y:S02]  /*ef70*/  FSETP.NE.FTZ.AND P1, PT, R6, RZ, PT ;  /* 0x000000ff0600720b */ /* 0x000fe40003f35000 */
[----:B------:R-:W-:Y:S02]  /*ef80*/  MOV R0, RZ ;  /* 0x000000ff00007202 */ /* 0x000fe40000000f00 */
[----:B------:R-:W-:Y:S02]  /*ef90*/  FSETP.NE.FTZ.AND P0, PT, R7, RZ, PT ;  /* 0x000000ff0700720b */ /* 0x000fe40003f15000 */
[----:B------:R-:W-:-:S02]  /*efa0*/  MOV R60, 0xff800000 ;  /* 0xff800000003c7802 */ /* 0x000fc40000000f00 */
[----:B------:R-:W-:Y:S01]  /*efb0*/  MOV R59, 0xff800000 ;  /* 0xff800000003b7802 */ /* 0x000fe20000000f00 */
[----:B------:R-:W1:Y:S01]  /*efc0*/  @P3 MUFU.RCP R0, R4 ;  /* 0x0000000400003308 */ /* 0x000e620000001000 */
[----:B------:R-:W-:Y:S02]  /*efd0*/  MOV R58, 0xff800000 ;  /* 0xff800000003a7802 */ /* 0x000fe40000000f00 */
[----:B------:R-:W-:Y:S02]  /*efe0*/  MOV R57, 0xff800000 ;  /* 0xff80000000397802 */ /* 0x000fe40000000f00 */
[----:B------:R-:W-:-:S03]  /*eff0*/  @P1 MOV R13, 0x3f317218 ;  /* 0x3f317218000d1802 */ /* 0x000fc60000000f00 */
[----:B------:R-:W2:Y:S08]  /*f000*/  @P2 MUFU.RCP R3, R5 ;  /* 0x0000000500032308 */ /* 0x000eb00000001000 */
[----:B------:R-:W3:Y:S01]  /*f010*/  @P1 MUFU.RCP R2, R6 ;  /* 0x0000000600021308 */ /* 0x000ee20000001000 */
[C---:B-1----:R-:W-:Y:S02]  /*f020*/  FMUL.FTZ R192, R0.reuse, R192 ;  /* 0x000000c000c07220 */ /* 0x042fe40000410000 */
[----:B------:R-:W-:-:S02]  /*f030*/  FMUL.FTZ R56, R0, R193 ;  /* 0x000000c100387220 */ /* 0x000fc40000410000 */
[C---:B------:R-:W-:Y:S02]  /*f040*/  FMUL.FTZ R200, R0.reuse, R200 ;  /* 0x000000c800c87220 */ /* 0x040fe40000410000 */
[C---:B------:R-:W-:Y:S01]  /*f050*/  FMUL.FTZ R53, R0.reuse, R201 ;  /* 0x000000c900357220 */ /* 0x040fe20000410000 */
[----:B------:R-:W1:Y:S01]  /*f060*/  @P3 MUFU.LG2 R8, R4 ;  /* 0x0000000400083308 */ /* 0x000e620000000c00 */
        /* <DEDUP_REMOVED lines=14> */
[----:B----4-:R-:W-:Y:S01]  /*f150*/  @P3 MOV R5, 0x3f317218 ;  /* 0x3f31721800053802 */ /* 0x010fe20000000f00 */
        /* <DEDUP_REMOVED lines=16> */
[----:B------:R-:W-:Y:S01]  /*f260*/  MOV R0, RZ ;  /* 0x000000ff00007202 */ /* 0x000fe20000000f00 */
[----:B--2---:R-:W-:-:S02]  /*f270*/  FMUL.FTZ R194, R3, R194 ;  /* 0x000000c203c27220 */ /* 0x004fc40000410000 */
[C---:B------:R-:W-:Y:S02]  /*f280*/  FMUL.FTZ R55, R3.reuse, R195 ;  /* 0x000000c303377220 */ /* 0x040fe40000410000 */
[C---:B------:R-:W-:Y:S01]  /*f290*/  FMUL.FTZ R202, R3.reuse, R202 ;  /* 0x000000ca03ca7220 */ /* 0x040fe20000410000 */
[----:B------:R-:W-:Y:S01]  /*f2a0*/  @P0 MUFU.RCP R0, R7 ;  /* 0x0000000700000308 */ /* 0x000fe20000001000 */
        /* <DEDUP_REMOVED lines=30> */
[C---:B---3--:R-:W-:Y:S02]  /*f490*/  FMUL.FTZ R188, R2.reuse, R188 ;  /* 0x000000bc02bc7220 */ /* 0x048fe40000410000 */
        /* <DEDUP_REMOVED lines=31> */
[----:B------:R-:W2:Y:S01]  /*f690*/  @P0 MUFU.LG2 R2, R7 ;  /* 0x0000000700020308 */ /* 0x000ea20000000c00 */
[----:B-1----:R-:W-:Y:S02]  /*f6a0*/  @P3 FMUL.FTZ R9, R8, 0.69314718246459960938 ;  /* 0x3f31721808093820 */ /* 0x002fe40000410000 */
[----:B------:R-:W-:Y:S02]  /*f6b0*/  @P2 FMUL.FTZ R8, R4, 0.69314718246459960938 ;  /* 0x3f31721804082820 */ /* 0x000fe40000410000 */
[----:B------:R-:W-:-:S02]  /*f6c0*/  @P2 FMUL.FTZ R4, R3, c[0x0][0x2d0] ;  /* 0x0000b40003042a20 */ /* 0x000fc40000410000 */
[----:B------:R-:W-:Y:S02]  /*f6d0*/  @P1 FMUL.FTZ R6, R6, 0.69314718246459960938 ;  /* 0x3f31721806061820 */ /* 0x000fe40000410000 */
[----:B------:R-:W-:Y:S02]  /*f6e0*/  @P1 FMUL.FTZ R3, R13, c[0x0][0x2d0] ;  /* 0x0000b4000d031a20 */ /* 0x000fe40000410000 */
[----:B------:R-:W-:Y:S02]  /*f6f0*/  @P3 FMUL.FTZ R5, R5, c[0x0][0x2d0] ;  /* 0x0000b40005053a20 */ /* 0x000fe40000410000 */
[----:B------:R-:W-:Y:S01]  /*f700*/  @P1 FFMA.FTZ R60, R3, R183, R6 ;  /* 0x000000b7033c1223 */ /* 0x000fe20000010006 */
[----:B------:R-:W-:Y:S01]  /*f710*/  @P0 MOV R3, 0x3f317218 ;  /* 0x3f31721800030802 */ /* 0x000fe20000000f00 */
[----:B------:R-:W-:Y:S01]  /*f720*/  @P2 FFMA.FTZ R59, R4, R184, R8 ;  /* 0x000000b8043b2223 */ /* 0x000fe20000010008 */
[----:B------:R-:W-:Y:S01]  /*f730*/  MOV R4, 0x1 ;  /* 0x0000000100047802 */ /* 0x000fe20000000f00 */
[----:B--2---:R-:W-:-:S02]  /*f740*/  @P0 FMUL.FTZ R2, R2, 0.69314718246459960938 ;  /* 0x3f31721802020820 */ /* 0x004fc40000410000 */
[----:B------:R-:W-:Y:S02]  /*f750*/  @P0 FMUL.FTZ R3, R3, c[0x0][0x2d0] ;  /* 0x0000b40003030a20 */ /* 0x000fe40000410000 */
[----:B------:R-:W-:Y:S02]  /*f760*/  @P3 FFMA.FTZ R58, R5, R185, R9 ;  /* 0x000000b9053a3223 */ /* 0x000fe40000010009 */
        /* <DEDUP_REMOVED lines=32> */
[----:B------:R-:W-:Y:S01]  /*f970*/  PRMT R0, R4, 0x7610, R0 ;  /* 0x0000761004007816 */ /* 0x000fe20000000000 */
[----:B------:R-:W-:Y:S02]  /*f980*/  @P0 FFMA.FTZ R57, R3, R182, R2 ;  /* 0x000000b603390223 */ /* 0x000fe40000010002 */
.L_x_1459:
        /* <DEDUP_REMOVED lines=19> */
.L_x_1495:
[----:B-1----:R-:W-:Y:S05]  /*fac0*/  BSYNC B0 ;  /* 0x0000000000007941 */ /* 0x002fea0003800000 */
.L_x_1494:
[----:B------:R-:W-:Y:S01]  /*fad0*/  PRMT R0, R0, 0x9910, RZ ;  /* 0x0000991000007816 */ /* 0x000fe200000000ff */
[----:B------:R-:W-:Y:S01]  /*fae0*/  BSSY B1, `(.L_x_1496) ;  /* 0x0000266000017945 */ /* 0x000fe20003800000 */
[----:B-----5:R-:W-:Y:S02]  /*faf0*/  IMAD.MOV.U32 R73, RZ, RZ, R8 ;  /* 0x000000ffff497224 */ /* 0x020fe400078e0008 */
[----:B------:R-:W-:-:S13]  /*fb00*/  ISETP.NE.AND P0, PT, R0, RZ, PT ;  /* 0x000000ff0000720c */ /* 0x000fda0003f05270 */
[----:B------:R-:W-:Y:S05]  /*fb10*/  @!P0 BRA `(.L_x_1497) ;  /* 0x000017d000008947 */ /* 0x000fea0003800000 */
[----:B------:R-:W2:Y:S04]  /*fb20*/  LDL R71, [R1+0x60] ;  /* 0x0000600001477983 */ /* 0x000ea80000100800 */
[----:B------:R-:W3:Y:S04]  /*fb30*/  LDL R69, [R1+0x64] ;  /* 0x0000640001457983 */ /* 0x000ee80000100800 */
[----:B------:R-:W4:Y:S04]  /*fb40*/  LDL R67, [R1+0x6c] ;  /* 0x00006c0001437983 */ /* 0x000f280000100800 */
[----:B------:R-:W5:Y:S04]  /*fb50*/  LDL R66, [R1+0x68] ;  /* 0x0000680001427983 */ /* 0x000f680000100800 */
[----:B------:R-:W4:Y:S04]  /*fb60*/  LDL R65, [R1+0x7c] ;  /* 0x00007c0001417983 */ /* 0x000f280000100800 */
[----:B------:R-:W4:Y:S04]  /*fb70*/  LDL R64, [R1+0x74] ;  /* 0x0000740001407983 */ /* 0x000f280000100800 */
[----:B------:R-:W4:Y:S04]  /*fb80*/  LDL R63, [R1+0x78] ;  /* 0x00007800013f7983 */ /* 0x000f280000100800 */
[----:B------:R-:W4:Y:S01]  /*fb90*/  LDL R62, [R1+0x70] ;  /* 0x00007000013e7983 */ /* 0x000f220000100800 */
        /* <DEDUP_REMOVED lines=65> */
[----:B------:R-:W-:Y:S01]  /*ffb0*/  F2FP.BF16.PACK_AB R0, R127, R126 ;  /* 0x0000007e7f00723e */ /* 0x000fe200000010ff */
[----:B--2---:R1:W-:Y:S04]  /*ffc0*/  STS [R71], R56 ;  /* 0x0000003847007388 */ /* 0x0043e80000000800 */
[----:B------:R1:W-:Y:S04]  /*ffd0*/  STS [R71+0x400], R55 ;  /* 0x0004003747007388 */ /* 0x0003e80000000800 */
[----:B---3--:R1:W-:Y:S04]  /*ffe0*/  STS [R69], R53 ;  /* 0x0000003545007388 */ /* 0x0083e80000000800 */
[----:B------:R1:W-:Y:S04]  /*fff0*/  STS [R69+0x400], R52 ;  /* 0x0004003445007388 */ /* 0x0003e80000000800 */
[----:B------:R1:W-:Y:S04]  /*10000*/  STS [R71+0x2000], R54 ;  /* 0x0020003647007388 */ /* 0x0003e80000000800 */
[----:B------:R1:W-:Y:S04]  /*10010*/  STS [R71+0x2400], R190 ;  /* 0x002400be47007388 */ /* 0x0003e80000000800 */
[----:B------:R1:W-:Y:S04]  /*10020*/  STS [R69+0x2000], R51 ;  /* 0x0020003345007388 */ /* 0x0003e80000000800 */
[----:B------:R1:W-:Y:S04]  /*10030*/  STS [R69+0x2400], R198 ;  /* 0x002400c645007388 */ /* 0x0003e80000000800 */
[----:B----4-:R1:W-:Y:S04]  /*10040*/  STS [R67], R50 ;  /* 0x0000003243007388 */ /* 0x0103e80000000800 */
[----:B------:R1:W-:Y:S04]  /*10050*/  STS [R67+0x400], R49 ;  /* 0x0004003143007388 */ /* 0x0003e80000000800 */
[----:B-----5:R1:W-:Y:S04]  /*10060*/  STS [R66], R47 ;  /* 0x0000002f42007388 */ /* 0x0203e80000000800 */
[----:B------:R1:W-:Y:S04]  /*10070*/  STS [R66+0x400], R46 ;  /* 0x0004002e42007388 */ /* 0x0003e80000000800 */
[----:B------:R1:W-:Y:S04]  /*10080*/  STS [R67+0x2000], R48 ;  /* 0x0020003043007388 */ /* 0x0003e80000000800 */
[----:B------:R1:W-:Y:S04]  /*10090*/  STS [R67+0x2400], R138 ;  /* 0x0024008a43007388 */ /* 0x0003e80000000800 */
[----:B------:R1:W-:Y:S04]  /*100a0*/  STS [R66+0x2000], R45 ;  /* 0x0020002d42007388 */ /* 0x0003e80000000800 */
        /* <DEDUP_REMOVED lines=57> */
[----:B------:R-:W-:Y:S05]  /*10440*/  CALL.REL.NOINC `($__internal_5_$__cuda_sm70_shflsync_idx_p) ;  /* 0x00002e5000007944 */ /* 0x000fea0003c00000 */
.L_x_1498:
[----:B-1----:R-:W2:Y:S04]  /*10450*/  LDL R2, [R1+0x58] ;  /* 0x0000580001027983 */ /* 0x002ea80000100800 */
[----:B------:R-:W3:Y:S04]  /*10460*/  LDL.LU R8, [R1+0x4c] ;  /* 0x00004c0001087983 */ /* 0x000ee80000300800 */
[----:B------:R-:W4:Y:S04]  /*10470*/  LDL.LU R15, [R1+0x50] ;  /* 0x00005000010f7983 */ /* 0x000f280000300800 */
[----:B------:R-:W2:Y:S04]  /*10480*/  LDL R13, [R1+0x80] ;  /* 0x00008000010d7983 */ /* 0x000ea80000100800 */
[----:B------:R-:W2:Y:S01]  /*10490*/  LDL.LU R78, [R1+0x44] ;  /* 0x00004400014e7983 */ /* 0x000ea20000300800 */
[----:B------:R-:W-:-:S03]  /*104a0*/  IMAD.MOV.U32 R0, RZ, RZ, 0x1 ;  /* 0x00000001ff007424 */ /* 0x000fc600078e00ff */
[----:B------:R-:W4:Y:S02]  /*104b0*/  LDL R14, [R1+0x88] ;  /* 0x00008800010e7983 */ /* 0x000f240000100800 */
[----:B------:R-:W-:Y:S02]  /*104c0*/  ISETP.NE.AND P1, PT, R0, c[0x0][0x4e8], PT ;  /* 0x00013a0000007a0c */ /* 0x000fe40003f25270 */
[----:B------:R1:W5:Y:S04]  /*104d0*/  LDL.64 R76, [R1+0x10] ;  /* 0x00001000014c7983 */ /* 0x0003680000100a00 */
[----:B------:R1:W5:Y:S04]  /*104e0*/  LDL R74, [R1+0x48] ;  /* 0x00004800014a7983 */ /* 0x0003680000100800 */
[----:B------:R1:W5:Y:S01]  /*104f0*/  LDL R72, [R1+0x3c] ;  /* 0x00003c0001487983 */ /* 0x0003620000100800 */
[----:B------:R-:W-:-:S02]  /*10500*/  ULDC UR5, c[0x0][0x4e8] ;  /* 0x00013a0000057ab9 */ /* 0x000fc40000000800 */
[----:B------:R-:W-:Y:S02]  /*10510*/  ULDC UR4, c[0x0][0x388] ;  /* 0x0000e20000047ab9 */ /* 0x000fe40000000800 */
[----:B------:R-:W-:Y:S01]  /*10520*/  UIMAD UR4, UR5, UR4, URZ ;  /* 0x00000004050472a4 */ /* 0x000fe2000f8e023f */
[----:B------:R-:W1:Y:S02]  /*10530*/  S2R R79, SR_TID.X ;  /* 0x00000000004f7919 */ /* 0x000e640000002100 */
[----:B-1----:R-:W-:-:S04]  /*10540*/  SHF.R.S32.HI R75, RZ, 0x1f, R79 ;  /* 0x0000001fff4b7819 */ /* 0x002fc8000001144f */
[----:B------:R-:W-:-:S04]  /*10550*/  LEA.HI R75, R75, R79, RZ, 0x3 ;  /* 0x0000004f4b4b7211 */ /* 0x000fc800078f18ff */
[----:B------:R-:W-:Y:S01]  /*10560*/  SHF.R.S32.HI R75, RZ, 0x3, R75 ;  /* 0x00000003ff4b7819 */ /* 0x000fe2000001144b */
[----:B------:R-:W-:Y:S01]  /*10570*/  BSSY B0, `(.L_x_1499) ;  /* 0x000006e000007945 */ /* 0x000fe20003800000 */
[----:B---3--:R-:W-:-:S05]  /*10580*/  SHF.R.S32.HI R5, RZ, 0x1f, R8 ;  /* 0x0000001fff057819 */ /* 0x008fca0000011408 */
[----:B------:R-:W-:-:S04]  /*10590*/  IMAD R6, R5, c[0x0][0x490], RZ ;  /* 0x0001240005067a24 */ /* 0x000fc800078e02ff */
[----:B------:R-:W-:Y:S02]  /*105a0*/  IMAD R6, R8, c[0x0][0x494], R6 ;  /* 0x0001250008067a24 */ /* 0x000fe400078e0206 */
[----:B--2---:R-:W-:Y:S02]  /*105b0*/  IMAD.IADD R4, R2, 0x1, R78 ;  /* 0x0000000102047824 */ /* 0x004fe400078e024e */
[----:B------:R-:W-:-:S03]  /*105c0*/  IMAD.WIDE.U32 R2, R8, c[0x0][0x490], RZ ;  /* 0x0001240008027a25 */ /* 0x000fc600078e00ff */
[----:B------:R-:W-:Y:S01]  /*105d0*/  MOV R0, R4 ;  /* 0x0000000400007202 */ /* 0x000fe20000000f00 */
[----:B------:R-:W-:-:S04]  /*105e0*/  @P1 IMAD.HI.U32 R7, R4, c[0x0][0x4ec], RZ ;  /* 0x00013b0004071a27 */ /* 0x000fc800078e00ff */
[----:B------:R-:W-:Y:S01]  /*105f0*/  IMAD.IADD R3, R3, 0x1, R6 ;  /* 0x0000000103037824 */ /* 0x000fe200078e0206 */
[----:B------:R-:W-:Y:S01]  /*10600*/  @P1 SHF.R.U32.HI R0, RZ, c[0x0][0x4f0], R7 ;  /* 0x00013c00ff001a19 */ /* 0x000fe20000011607 */
[----:B------:R-:W-:Y:S01]  /*10610*/  IMAD R6, R5, c[0x0][0x3e8], RZ ;  /* 0x0000fa0005067a24 */ /* 0x000fe200078e02ff */
[----:B----4-:R-:W-:-:S03]  /*10620*/  SHF.R.S32.HI R5, RZ, 0x1f, R15 ;  /* 0x0000001fff057819 */ /* 0x010fc6000001140f */
[----:B------:R-:W-:Y:S02]  /*10630*/  IMAD.MOV R7, RZ, RZ, -R0 ;  /* 0x000000ffff077224 */ /* 0x000fe400078e0a00 */
[C---:B------:R-:W-:Y:S02]  /*10640*/  IMAD R10, R8.reuse, c[0x0][0x3ec], R6 ;  /* 0x0000fb00080a7a24 */ /* 0x040fe400078e0206 */
[----:B------:R-:W-:Y:S02]  /*10650*/  IMAD R4, R7, c[0x0][0x4e8], R4 ;  /* 0x00013a0007047a24 */ /* 0x000fe400078e0204 */
[----:B------:R-:W-:-:S04]  /*10660*/  IMAD.WIDE.U32 R8, R8, c[0x0][0x3e8], RZ ;  /* 0x0000fa0008087a25 */ /* 0x000fc800078e00ff */
[----:B------:R-:W-:Y:S02]  /*10670*/  IMAD R11, R5, c[0x0][0x498], RZ ;  /* 0x00012600050b7a24 */ /* 0x000fe400078e02ff */
[----:B------:R-:W-:Y:S01]  /*10680*/  IMAD.WIDE.U32 R6, R15, c[0x0][0x498], R2 ;  /* 0x000126000f067a25 */ /* 0x000fe200078e0002 */
[----:B------:R-:W-:-:S03]  /*10690*/  IADD3 R3, R9, R10, RZ ;  /* 0x0000000a09037210 */ /* 0x000fc60007ffe0ff */
[----:B------:R-:W-:Y:S01]  /*106a0*/  IMAD R12, R5, c[0x0][0x3f0], RZ ;  /* 0x0000fc00050c7a24 */ /* 0x000fe200078e02ff */
[----:B------:R-:W-:Y:S01]  /*106b0*/  SHF.R.S32.HI R5, RZ, 0x1f, R0 ;  /* 0x0000001fff057819 */ /* 0x000fe20000011400 */
[----:B------:R-:W-:Y:S01]  /*106c0*/  IMAD R11, R15, c[0x0][0x49c], R11 ;  /* 0x000127000f0b7a24 */ /* 0x000fe200078e020b */
[----:B------:R-:W-:Y:S01]  /*106d0*/  IADD3 R6, P0, R0, R6, RZ ;  /* 0x0000000600067210 */ /* 0x000fe20007f1e0ff */
[----:B------:R-:W-:-:S03]  /*106e0*/  IMAD.MOV.U32 R2, RZ, RZ, R8 ;  /* 0x000000ffff027224 */ /* 0x000fc600078e0008 */
[----:B------:R-:W-:Y:S01]  /*106f0*/  IADD3.X R7, R5, R7, R11, P0, !PT ;  /* 0x0000000705077210 */ /* 0x000fe200007fe40b */
[C---:B------:R-:W-:Y:S02]  /*10700*/  IMAD R11, R15.reuse, c[0x0][0x3f4], R12 ;  /* 0x0000fd000f0b7a24 */ /* 0x040fe400078e020c */
[----:B------:R-:W-:Y:S02]  /*10710*/  IMAD.WIDE.U32 R8, R15, c[0x0][0x3f0], R2 ;  /* 0x0000fc000f087a25 */ /* 0x000fe400078e0002 */
[----:B------:R-:W1:Y:S01]  /*10720*/  S2R R15, SR_TID.X ;  /* 0x00000000000f7919 */ /* 0x000e620000002100 */
[----:B------:R-:W-:Y:S01]  /*10730*/  SHF.R.S32.HI R0, RZ, 0x1f, R4 ;  /* 0x0000001fff007819 */ /* 0x000fe20000011404 */
[----:B------:R-:W-:-:S04]  /*10740*/  IMAD.IADD R5, R13, 0x1, R78 ;  /* 0x000000010d057824 */ /* 0x000fc800078e024e */
[----:B------:R-:W-:Y:S02]  /*10750*/  IMAD R0, R0, c[0x0][0x488], RZ ;  /* 0x0001220000007a24 */ /* 0x000fe400078e02ff */
[----:B------:R-:W-:-:S04]  /*10760*/  IMAD.WIDE.U32 R2, R4, c[0x0][0x488], R6 ;  /* 0x0001220004027a25 */ /* 0x000fc800078e0006 */
[----:B------:R-:W-:Y:S02]  /*10770*/  IMAD R10, R4, c[0x0][0x48c], R0 ;  /* 0x00012300040a7a24 */ /* 0x000fe400078e0200 */
[----:B------:R-:W-:Y:S01]  /*10780*/  @P1 IMAD.HI.U32 R6, R5, c[0x0][0x4ec], RZ ;  /* 0x00013b0005061a27 */ /* 0x000fe200078e00ff */
[----:B------:R-:W-:Y:S02]  /*10790*/  LEA R4, P0, R2, c[0x0][0x450], 0x2 ;  /* 0x0001140002047a11 */ /* 0x000fe400078010ff */
[----:B-1----:R-:W-:-:S04]  /*107a0*/  SHF.R.S32.HI R13, RZ, 0x1f, R15 ;  /* 0x0000001fff0d7819 */ /* 0x002fc8000001140f */
[----:B------:R-:W-:Y:S02]  /*107b0*/  LEA.HI R13, R13, R15, RZ, 0x5 ;  /* 0x0000000f0d0d7211 */ /* 0x000fe400078f28ff */
[----:B------:R-:W-:Y:S02]  /*107c0*/  IADD3 R3, R3, R10, RZ ;  /* 0x0000000a03037210 */ /* 0x000fe40007ffe0ff */
[----:B------:R-:W-:Y:S02]  /*107d0*/  LOP3.LUT R13, R13, 0xffffffe0, RZ, 0xc0, !PT ;  /* 0xffffffe00d0d7812 */ /* 0x000fe400078ec0ff */
[----:B------:R-:W-:Y:S02]  /*107e0*/  MOV R0, R5 ;  /* 0x0000000500007202 */ /* 0x000fe40000000f00 */
[----:B------:R-:W-:Y:S01]  /*107f0*/  @P1 SHF.R.U32.HI R0, RZ, c[0x0][0x4f0], R6 ;  /* 0x00013c00ff001a19 */ /* 0x000fe20000011606 */
[----:B------:R-:W-:Y:S01]  /*10800*/  IMAD.MOV.U32 R6, RZ, RZ, R8 ;  /* 0x000000ffff067224 */ /* 0x000fe200078e0008 */
[----:B------:R-:W-:-:S02]  /*10810*/  LEA.HI.X R3, R2, c[0x0][0x454], R3, 0x2, P0 ;  /* 0x0001150002037a11 */ /* 0x000fc400000f1403 */
[----:B------:R-:W-:Y:S02]  /*10820*/  IADD3 R13, -R13, R15, RZ ;  /* 0x0000000f0d0d7210 */ /* 0x000fe40007ffe1ff */
[----:B------:R-:W-:Y:S01]  /*10830*/  SHF.R.S32.HI R8, RZ, 0x1f, R0 ;  /* 0x0000001fff087819 */ /* 0x000fe20000011400 */
[----:B------:R-:W-:Y:S01]  /*10840*/  IMAD.IADD R2, R14, 0x1, R78 ;  /* 0x000000010e027824 */ /* 0x000fe200078e024e */
[----:B------:R-:W-:Y:S01]  /*10850*/  LOP3.LUT P0, RZ, R13, 0x3, RZ, 0xc0, !PT ;  /* 0x000000030dff7812 */ /* 0x000fe2000780c0ff */
[----:B------:R-:W-:Y:S01]  /*10860*/  SHFL.IDX PT, R14, R4, RZ, 0x1c1f ;  /* 0x001c1fff040e7589 */ /* 0x000fe200000e0000 */
[----:B------:R-:W-:-:S03]  /*10870*/  IMAD.IADD R7, R9, 0x1, R11 ;  /* 0x0000000109077824 */ /* 0x000fc600078e020b */
[----:B------:R-:W1:Y:S01]  /*10880*/  SHFL.IDX PT, R15, R3, RZ, 0x1c1f ;  /* 0x001c1fff030f7589 */ /* 0x000e6200000e0000 */
[----:B------:R-:W-:-:S03]  /*10890*/  IMAD R16, R8, c[0x0][0x3e0], RZ ;  /* 0x0000f80008107a24 */ /* 0x000fc600078e02ff */
[----:B------:R-:W-:Y:S04]  /*108a0*/  SHFL.IDX PT, R12, R4, 0x1, 0x1c1f ;  /* 0x003c1f00040c7f89 */ /* 0x000fe800000e0000 */
[----:B------:R-:W2:Y:S04]  /*108b0*/  SHFL.IDX PT, R13, R3, 0x1, 0x1c1f ;  /* 0x003c1f00030d7f89 */ /* 0x000ea800000e0000 */
[----:B------:R-:W-:Y:S04]  /*108c0*/  SHFL.IDX PT, R10, R4, 0x2, 0x1c1f ;  /* 0x005c1f00040a7f89 */ /* 0x000fe800000e0000 */
[----:B------:R-:W3:Y:S04]  /*108d0*/  SHFL.IDX PT, R11, R3, 0x2, 0x1c1f ;  /* 0x005c1f00030b7f89 */ /* 0x000ee800000e0000 */
[----:B------:R-:W-:Y:S04]  /*108e0*/  SHFL.IDX PT, R8, R4, 0x3, 0x1c1f ;  /* 0x007c1f0004087f89 */ /* 0x000fe800000e0000 */
[----:B------:R4:W1:Y:S01]  /*108f0*/  SHFL.IDX PT, R9, R3, 0x3, 0x1c1f ;  /* 0x007c1f0003097f89 */ /* 0x00086200000e0000 */
[----:B------:R-:W-:-:S02]  /*10900*/  IADD3 R17, R2, 0x8, RZ ;  /* 0x0000000802117810 */ /* 0x000fc40007ffe0ff */
[----:B------:R-:W-:Y:S02]  /*10910*/  ISETP.GE.OR P3, PT, R2, UR4, P0 ;  /* 0x0000000402007c0c */ /* 0x000fe40008766670 */
[----:B------:R-:W-:Y:S01]  /*10920*/  ISETP.GE.OR P2, PT, R17, UR4, P0 ;  /* 0x0000000411007c0c */ /* 0x000fe20008746670 */
[C---:B------:R-:W-:Y:S02]  /*10930*/  IMAD R16, R0.reuse, c[0x0][0x3e4], R16 ;  /* 0x0000f90000107a24 */ /* 0x040fe400078e0210 */
[----:B------:R-:W-:Y:S01]  /*10940*/  IMAD.WIDE.U32 R6, R0, c[0x0][0x3e0], R6 ;  /* 0x0000f80000067a25 */ /* 0x000fe200078e0006 */
[C---:B----4-:R-:W-:Y:S02]  /*10950*/  IADD3 R3, R2.reuse, 0x40, RZ ;  /* 0x0000004002037810 */ /* 0x050fe40007ffe0ff */
[----:B------:R-:W-:Y:S02]  /*10960*/  IADD3 R2, R2, 0x48, RZ ;  /* 0x0000004802027810 */ /* 0x000fe40007ffe0ff */
[----:B------:R-:W-:-:S02]  /*10970*/  ISETP.GE.OR P1, PT, R3, UR4, P0 ;  /* 0x0000000403007c0c */ /* 0x000fc40008726670 */
[----:B------:R-:W-:Y:S02]  /*10980*/  ISETP.GE.OR P0, PT, R2, UR4, P0 ;  /* 0x0000000402007c0c */ /* 0x000fe40008706670 */
[----:B------:R-:W-:Y:S01]  /*10990*/  IADD3 R4, -R0, RZ, RZ ;  /* 0x000000ff00047210 */ /* 0x000fe20007ffe1ff */
[----:B-1----:R1:W-:Y:S04]  /*109a0*/  @!P3 ST.E [R14.64], R58 ;  /* 0x0000003a0e00b985 */ /* 0x0023e8000c101906 */
[----:B------:R-:W-:Y:S01]  /*109b0*/  IMAD R0, R4, c[0x0][0x4e8], R5 ;  /* 0x00013a0004007a24 */ /* 0x000fe200078e0205 */
[----:B--2---:R1:W-:Y:S01]  /*109c0*/  @!P2 ST.E [R12.64], R59 ;  /* 0x0000003b0c00a985 */ /* 0x0043e2000c101906 */
[----:B------:R-:W-:-:S03]  /*109d0*/  IMAD.IADD R3, R7, 0x1, R16 ;  /* 0x0000000107037824 */ /* 0x000fc600078e0210 */
[----:B------:R-:W-:Y:S01]  /*109e0*/  SHF.R.S32.HI R4, RZ, 0x1f, R0 ;  /* 0x0000001fff047819 */ /* 0x000fe20000011400 */
[----:B---3--:R1:W-:Y:S01]  /*109f0*/  @!P1 ST.E [R10.64], R60 ;  /* 0x0000003c0a009985 */ /* 0x0083e2000c101906 */
[----:B------:R-:W-:-:S03]  /*10a00*/  MOV R2, R6 ;  /* 0x0000000600027202 */ /* 0x000fc60000000f00 */
[----:B------:R1:W-:Y:S01]  /*10a10*/  @!P0 ST.E [R8.64], R57 ;  /* 0x0000003908008985 */ /* 0x0003e2000c101906 */
[----:B------:R-:W-:-:S03]  /*10a20*/  IMAD R4, R4, c[0x0][0x3d8], RZ ;  /* 0x0000f60004047a24 */ /* 0x000fc600078e02ff */
[----:B------:R1:W2:Y:S04]  /*10a30*/  LDS.128 R20, [R248+0x880] ;  /* 0x00088000f8147984 */ /* 0x0002a80000000c00 */
[----:B------:R1:W3:Y:S04]  /*10a40*/  LDS.128 R28, [R248+0x1080] ;  /* 0x00108000f81c7984 */ /* 0x0002e80000000c00 */
[----:B------:R1:W4:Y:S04]  /*10a50*/  LDS.128 R36, [R248+0x1880] ;  /* 0x00188000f8247984 */ /* 0x0003280000000c00 */
        /* <DEDUP_REMOVED lines=10> */
[----:B------:R1:W1:Y:S01]  /*10b00*/  LDS.128 R68, [R248+0x7880] ;  /* 0x00788000f8447984 */ /* 0x0002620000000c00 */
[----:B------:R-:W-:-:S02]  /*10b10*/  IMAD R4, R0, c[0x0][0x3dc], R4 ;  /* 0x0000f70000047a24 */ /* 0x000fc400078e0204 */
[----:B------:R-:W-:-:S04]  /*10b20*/  IMAD.WIDE.U32 R2, R0, c[0x0][0x3d8], R2 ;  /* 0x0000f60000027a25 */ /* 0x000fc800078e0002 */
[----:B------:R-:W-:Y:S01]  /*10b30*/  IMAD.IADD R0, R3, 0x1, R4 ;  /* 0x0000000103007824 */ /* 0x000fe200078e0204 */
[----:B------:R-:W-:-:S04]  /*10b40*/  LEA R3, P0, R2, c[0x0][0x380], 0x1 ;  /* 0x0000e00002037a11 */ /* 0x000fc800078008ff */
[----:B------:R-:W-:Y:S02]  /*10b50*/  LEA.HI.X R2, R2, c[0x0][0x384], R0, 0x1, P0 ;  /* 0x0000e10002027a11 */ /* 0x000fe400000f0c00 */
[----:B------:R-:W-:-:S04]  /*10b60*/  IADD3 R0, R75, R78, RZ ;  /* 0x0000004e4b007210 */ /* 0x000fc80007ffe0ff */
[----:B------:R-:W-:Y:S01]  /*10b70*/  ISETP.GE.AND P0, PT, R0, UR4, PT ;  /* 0x0000000400007c0c */ /* 0x000fe2000bf06270 */
[----:B------:R1:W1:Y:S04]  /*10b80*/  SHFL.IDX PT, R4, R3, RZ, 0x181f ;  /* 0x00181fff03047589 */ /* 0x00026800000e0000 */
[----:B------:R1:W1:Y:S08]  /*10b90*/  SHFL.IDX PT, R5, R2, RZ, 0x181f ;  /* 0x00181fff02057589 */ /* 0x00027000000e0000 */
[----:B------:R-:W-:Y:S05]  /*10ba0*/  @P0 BRA `(.L_x_1500) ;  /* 0x000000a000000947 */ /* 0x000fea0003800000 */
[----:B-1234-:R-:W1:Y:S01]  /*10bb0*/  LDS.128 R12, [R248+0x80] ;  /* 0x00008000f80c7984 */ /* 0x01ee620000000c00 */
[----:B-----5:R-:W-:-:S02]  /*10bc0*/  ISETP.GE.AND P3, PT, R76, c[0x0][0x3c8], PT ;  /* 0x0000f2004c007a0c */ /* 0x020fc40003f66270 */
[----:B------:R-:W-:Y:S01]  /*10bd0*/  ISETP.GE.AND P2, PT, R72, c[0x0][0x3c8], PT ;  /* 0x0000f20048007a0c */ /* 0x000fe20003f46270 */
[----:B------:R-:W2:Y:S10]  /*10be0*/  LDS.128 R8, [R248+0x4080] ;  /* 0x00408000f8087984 */ /* 0x000eb40000000c00 */
[----:B------:R-:W-:-:S02]  /*10bf0*/  @!P3 LEA R6, P1, R76, R4, 0x1 ;  /* 0x000000044c06b211 */ /* 0x000fc400078208ff */
[----:B------:R-:W-:Y:S02]  /*10c00*/  @!P2 LEA R4, P0, R72, R4, 0x1 ;  /* 0x000000044804a211 */ /* 0x000fe400078008ff */
[-C--:B------:R-:W-:Y:S02]  /*10c10*/  @!P3 LEA.HI.X R7, R76, R5.reuse, R77, 0x1, P1 ;  /* 0x000000054c07b211 */ /* 0x080fe400008f0c4d */
[----:B------:R-:W-:-:S03]  /*10c20*/  @!P2 LEA.HI.X R5, R72, R5, R74, 0x1, P0 ;  /* 0x000000054805a211 */ /* 0x000fc600000f0c4a */
[----:B-1----:R1:W-:Y:S04]  /*10c30*/  @!P3 ST.E.128 [R6.64], R12 ;  /* 0x0000000c0600b985 */ /* 0x0023e8000c101d06 */
[----:B--2---:R1:W-:Y:S02]  /*10c40*/  @!P2 ST.E.128 [R4.64], R8 ;  /* 0x000000080400a985 */ /* 0x0043e4000c101d06 */
.L_x_1500:
[----:B--234-:R-:W-:Y:S05]  /*10c50*/  BSYNC B0 ;  /* 0x0000000000007941 */ /* 0x01cfea0003800000 */
.L_x_1499:
[----:B-1----:R-:W-:Y:S01]  /*10c60*/  IADD3 R6, R0, 0x10, RZ ;  /* 0x0000001000067810 */ /* 0x002fe20007ffe0ff */
[----:B------:R1:W2:Y:S01]  /*10c70*/  SHFL.IDX PT, R5, R2, 0x1, 0x181f ;  /* 0x00381f0002057f89 */ /* 0x0002a200000e0000 */
        /* <DEDUP_REMOVED lines=12> */
.L_x_1502:
[----:B------:R-:W-:Y:S05]  /*10d40*/  BSYNC B0 ;  /* 0x0000000000007941 */ /* 0x000fea0003800000 */
.L_x_1501:
        /* <DEDUP_REMOVED lines=14> */
.L_x_1504:
[----:B------:R-:W-:Y:S05]  /*10e30*/  BSYNC B0 ;  /* 0x0000000000007941 */ /* 0x000fea0003800000 */
.L_x_1503:
[----:B---3--:R-:W-:Y:S01]  /*10e40*/  IADD3 R6, R0, 0x30, RZ ;  /* 0x0000003000067810 */ /* 0x008fe20007ffe0ff */
[----:B----4-:R3:W4:Y:S01]  /*10e50*/  SHFL.IDX PT, R5, R2, 0x3, 0x181f ;  /* 0x00781f0002057f89 */ /* 0x01072200000e0000 */
[----:B------:R-:W-:Y:S02]  /*10e60*/  BSSY B0, `(.L_x_1505) ;  /* 0x000000c000007945 */ /* 0x000fe40003800000 */
[----:B------:R-:W-:Y:S01]  /*10e70*/  ISETP.GE.AND P0, PT, R6, UR4, PT ;  /* 0x0000000406007c0c */ /* 0x000fe2000bf06270 */
[----:B------:R3:W1:-:S12]  /*10e80*/  SHFL.IDX PT, R4, R3, 0x3, 0x181f ;  /* 0x00781f0003047f89 */ /* 0x00065800000e0000 */
[----:B------:R-:W-:Y:S05]  /*10e90*/  @P0 BRA `(.L_x_1506) ;  /* 0x0000008000000947 */ /* 0x000fea0003800000 */
[----:B-----5:R-:W-:Y:S02]  /*10ea0*/  ISETP.GE.AND P1, PT, R76, c[0x0][0x3c8], PT ;  /* 0x0000f2004c007a0c */ /* 0x020fe40003f26270 */
[----:B------:R-:W-:-:S11]  /*10eb0*/  ISETP.GE.AND P0, PT, R72, c[0x0][0x3c8], PT ;  /* 0x0000f20048007a0c */ /* 0x000fd60003f06270 */
[-C--:B-1----:R-:W-:Y:S02]  /*10ec0*/  @!P1 LEA R6, P3, R76, R4.reuse, 0x1 ;  /* 0x000000044c069211 */ /* 0x082fe400078608ff */
[----:B------:R-:W-:Y:S02]  /*10ed0*/  @!P0 LEA R4, P2, R72, R4, 0x1 ;  /* 0x0000000448048211 */ /* 0x000fe400078408ff */
[-C--:B----4-:R-:W-:Y:S02]  /*10ee0*/  @!P1 LEA.HI.X R7, R76, R5.reuse, R77, 0x1, P3 ;  /* 0x000000054c079211 */ /* 0x090fe400018f0c4d */
[----:B------:R-:W-:-:S03]  /*10ef0*/  @!P0 LEA.HI.X R5, R72, R5, R74, 0x1, P2 ;  /* 0x0000000548058211 */ /* 0x000fc600010f0c4a */
[----:B------:R1:W-:Y:S04]  /*10f00*/  @!P1 ST.E.128 [R6.64], R36 ;  /* 0x0000002406009985 */ /* 0x0003e8000c101d06 */
[----:B------:R1:W-:Y:S02]  /*10f10*/  @!P0 ST.E.128 [R4.64], R32 ;  /* 0x0000002004008985 */ /* 0x0003e4000c101d06 */
.L_x_1506:
[----:B------:R-:W-:Y:S05]  /*10f20*/  BSYNC B0 ;  /* 0x0000000000007941 */ /* 0x000fea0003800000 */
.L_x_1505:
[----:B-1----:R-:W-:Y:S01]  /*10f30*/  IADD3 R6, R0, 0x40, RZ ;  /* 0x0000004000067810 */ /* 0x002fe20007ffe0ff */
[----:B----4-:R1:W4:Y:S01]  /*10f40*/  SHFL.IDX PT, R5, R2, 0x4, 0x181f ;  /* 0x00981f0002057f89 */ /* 0x01032200000e0000 */
[----:B------:R-:W-:Y:S02]  /*10f50*/  BSSY B0, `(.L_x_1507) ;  /* 0x000000c000007945 */ /* 0x000fe40003800000 */
[----:B------:R-:W-:Y:S01]  /*10f60*/  ISETP.GE.AND P0, PT, R6, UR4, PT ;  /* 0x0000000406007c0c */ /* 0x000fe2000bf06270 */
[----:B------:R1:W2:-:S12]  /*10f70*/  SHFL.IDX PT, R4, R3, 0x4, 0x181f ;  /* 0x00981f0003047f89 */ /* 0x00029800000e0000 */
[----:B------:R-:W-:Y:S05]  /*10f80*/  @P0 BRA `(.L_x_1508) ;  /* 0x0000008000000947 */ /* 0x000fea0003800000 */
[----:B-----5:R-:W-:Y:S02]  /*10f90*/  ISETP.GE.AND P1, PT, R76, c[0x0][0x3c8], PT ;  /* 0x0000f2004c007a0c */ /* 0x020fe40003f26270 */
[----:B------:R-:W-:-:S11]  /*10fa0*/  ISETP.GE.AND P0, PT, R72, c[0x0][0x3c8], PT ;  /* 0x0000f20048007a0c */ /* 0x000fd60003f06270 */
[-C--:B--2---:R-:W-:Y:S02]  /*10fb0*/  @!P1 LEA R6, P3, R76, R4.reuse, 0x1 ;  /* 0x000000044c069211 */ /* 0x084fe400078608ff */
[----:B------:R-:W-:Y:S02]  /*10fc0*/  @!P0 LEA R4, P2, R72, R4, 0x1 ;  /* 0x0000000448048211 */ /* 0x000fe400078408ff */
[-C--:B----4-:R-:W-:Y:S02]  /*10fd0*/  @!P1 LEA.HI.X R7, R76, R5.reuse, R77, 0x1, P3 ;  /* 0x000000054c079211 */ /* 0x090fe400018f0c4d */
[----:B------:R-:W-:-:S03]  /*10fe0*/  @!P0 LEA.HI.X R5, R72, R5, R74, 0x1, P2 ;  /* 0x0000000548058211 */ /* 0x000fc600010f0c4a */
[----:B------:R2:W-:Y:S04]  /*10ff0*/  @!P1 ST.E.128 [R6.64], R44 ;  /* 0x0000002c06009985 */ /* 0x0005e8000c101d06 */
[----:B------:R2:W-:Y:S02]  /*11000*/  @!P0 ST.E.128 [R4.64], R40 ;  /* 0x0000002804008985 */ /* 0x0005e4000c101d06 */
.L_x_1508:
[----:B------:R-:W-:Y:S05]  /*11010*/  BSYNC B0 ;  /* 0x0000000000007941 */ /* 0x000fea0003800000 */
.L_x_1507:
[----:B--2---:R-:W-:Y:S01]  /*11020*/  IADD3 R6, R0, 0x50, RZ ;  /* 0x0000005000067810 */ /* 0x004fe20007ffe0ff */
        /* <DEDUP_REMOVED lines=13> */
.L_x_1510:
[----:B------:R-:W-:Y:S05]  /*11100*/  BSYNC B0 ;  /* 0x0000000000007941 */ /* 0x000fea0003800000 */
.L_x_1509:
        /* <DEDUP_REMOVED lines=14> */
.L_x_1512:
[----:B------:R-:W-:Y:S05]  /*111f0*/  BSYNC B0 ;  /* 0x0000000000007941 */ /* 0x000fea0003800000 */
.L_x_1511:
[----:B------:R-:W-:Y:S01]  /*11200*/  IADD3 R0, R0, 0x70, RZ ;  /* 0x0000007000007810 */ /* 0x000fe20007ffe0ff */
[----:B--2-4-:R2:W4:Y:S03]  /*11210*/  SHFL.IDX PT, R5, R2, 0x7, 0x181f ;  /* 0x00f81f0002057f89 */ /* 0x01452600000e0000 */
        /* <DEDUP_REMOVED lines=13> */
.L_x_1497:
        /* <DEDUP_REMOVED lines=40> */
.L_x_1515:
[----:B------:R-:W-:Y:S05]  /*11570*/  BSYNC B0 ;  /* 0x0000000000007941 */ /* 0x000fea0003800000 */
.L_x_1514:
[----:B------:R-:W2:Y:S01]  /*11580*/  LDL R2, [R1+0x80] ;  /* 0x0000800001027983 */ /* 0x000ea20000100800 */
[----:B-1----:R-:W-:Y:S01]  /*11590*/  MOV R0, c[0x0][0x4e8] ;  /* 0x00013a0000007a02 */ /* 0x002fe20000000f00 */
[----:B------:R-:W-:Y:S01]  /*115a0*/  IMAD R6, R10, c[0x0][0x3f0], RZ ;  /* 0x0000fc000a067a24 */ /* 0x000fe200078e02ff */
[----:B------:R-:W-:Y:S02]  /*115b0*/  SHF.R.S32.HI R9, RZ, 0x1f, R12 ;  /* 0x0000001fff097819 */ /* 0x000fe4000001140c */
[----:B------:R-:W-:Y:S01]  /*115c0*/  ISETP.NE.AND P0, PT, R0, 0x1, PT ;  /* 0x000000010000780c */ /* 0x000fe20003f05270 */
[----:B------:R-:W-:Y:S01]  /*115d0*/  IMAD R0, R7, c[0x0][0x3e8], RZ ;  /* 0x0000fa0007007a24 */ /* 0x000fe200078e02ff */
[----:B------:R-:W-:Y:S01]  /*115e0*/  LEA.HI R9, R9, R12, RZ, 0x3 ;  /* 0x0000000c09097211 */ /* 0x000fe200078f18ff */
[----:B------:R-:W-:Y:S02]  /*115f0*/  IMAD R8, R13, c[0x0][0x3f4], R6 ;  /* 0x0000fd000d087a24 */ /* 0x000fe400078e0206 */
[----:B------:R-:W-:Y:S01]  /*11600*/  IMAD R5, R14, c[0x0][0x3ec], R0 ;  /* 0x0000fb000e057a24 */ /* 0x000fe200078e0200 */
[----:B------:R-:W-:-:S02]  /*11610*/  SHF.R.S32.HI R9, RZ, 0x3, R9 ;  /* 0x00000003ff097819 */ /* 0x000fc40000011409 */
[----:B--2---:R-:W-:Y:S01]  /*11620*/  IADD3 R4, R2, R11, RZ ;  /* 0x0000000b02047210 */ /* 0x004fe20007ffe0ff */
[----:B------:R-:W-:-:S03]  /*11630*/  IMAD.WIDE.U32 R2, R14, c[0x0][0x3e8], RZ ;  /* 0x0000fa000e027a25 */ /* 0x000fc600078e00ff */
[----:B------:R-:W-:Y:S01]  /*11640*/  MOV R0, R4 ;  /* 0x0000000400007202 */ /* 0x000fe20000000f00 */
[----:B------:R-:W-:-:S04]  /*11650*/  @P0 IMAD.HI.U32 R7, R4, c[0x0][0x4ec], RZ ;  /* 0x00013b0004070a27 */ /* 0x000fc800078e00ff */
[----:B------:R-:W-:Y:S01]  /*11660*/  IMAD.IADD R3, R3, 0x1, R5 ;  /* 0x0000000103037824 */ /* 0x000fe200078e0205 */
[----:B------:R-:W-:-:S03]  /*11670*/  @P0 SHF.R.U32.HI R0, RZ, c[0x0][0x4f0], R7 ;  /* 0x00013c00ff000a19 */ /* 0x000fc60000011607 */
[----:B------:R-:W-:Y:S01]  /*11680*/  IMAD.WIDE.U32 R2, R13, c[0x0][0x3f0], R2 ;  /* 0x0000fc000d027a25 */ /* 0x000fe200078e0002 */
[----:B------:R-:W-:Y:S02]  /*11690*/  SHF.R.S32.HI R5, RZ, 0x1f, R0 ;  /* 0x0000001fff057819 */ /* 0x000fe40000011400 */
[----:B------:R-:W-:Y:S02]  /*116a0*/  IADD3 R6, -R0, RZ, RZ ;  /* 0x000000ff00067210 */ /* 0x000fe40007ffe1ff */
[----:B------:R-:W-:Y:S01]  /*116b0*/  IADD3 R3, R3, R8, RZ ;  /* 0x0000000803037210 */ /* 0x000fe20007ffe0ff */
        /* <DEDUP_REMOVED lines=15> */
.L_x_1560:
[----:B------:R-:W-:Y:S05]  /*117b0*/  BRA.DIV ~URZ, `(.L_x_1517) ;  /* 0x000014527f007947 */ /* 0x000fea000b800000 */
[----:B------:R3:W4:Y:S02]  /*117c0*/  SHFL.IDX PT, R4, R3, RZ, 0x181f ;  /* 0x00181fff03047589 */ /* 0x00072400000e0000 */
.L_x_1561:
        /* <DEDUP_REMOVED lines=16> */
.L_x_1519:
[----:B------:R-:W-:Y:S05]  /*118d0*/  BSYNC B0 ;  /* 0x0000000000007941 */ /* 0x000fea0003800000 */
.L_x_1518:
[----:B------:R-:W-:Y:S05]  /*118e0*/  BRA.DIV ~URZ, `(.L_x_1520) ;  /* 0x000013827f007947 */ /* 0x000fea000b800000 */
[----:B--2---:R2:W1:Y:S04]  /*118f0*/  SHFL.IDX PT, R5, R2, 0x1, 0x181f ;  /* 0x00381f0002057f89 */ /* 0x00446800000e0000 */
[----:B----4-:R2:W4:Y:S02]  /*11900*/  SHFL.IDX PT, R4, R3, 0x1, 0x181f ;  /* 0x00381f0003047f89 */ /* 0x01052400000e0000 */
.L_x_1562:
        /* <DEDUP_REMOVED lines=15> */
.L_x_1522:
[----:B------:R-:W-:Y:S05]  /*11a00*/  BSYNC B0 ;  /* 0x0000000000007941 */ /* 0x000fea0003800000 */
.L_x_1521:
[----:B------:R-:W-:Y:S05]  /*11a10*/  BRA.DIV ~URZ, `(.L_x_1523) ;  /* 0x000013127f007947 */ /* 0x000fea000b800000 */
[----:B-1----:R1:W2:Y:S02]  /*11a20*/  SHFL.IDX PT, R5, R2, 0x2, 0x181f ;  /* 0x00581f0002057f89 */ /* 0x0022a400000e0000 */
.L_x_1563:
[----:B------:R-:W-:Y:S05]  /*11a30*/  BRA.DIV ~URZ, `(.L_x_1524) ;  /* 0x000013627f007947 */ /* 0x000fea000b800000 */
[----:B----4-:R4:W1:Y:S02]  /*11a40*/  SHFL.IDX PT, R4, R3, 0x2, 0x181f ;  /* 0x00581f0003047f89 */ /* 0x01086400000e0000 */
.L_x_1564:
        /* <DEDUP_REMOVED lines=15> */
.L_x_1526:
[----:B------:R-:W-:Y:S05]  /*11b40*/  BSYNC B0 ;  /* 0x0000000000007941 */ /* 0x000fea0003800000 */
.L_x_1525:
[----:B------:R-:W-:Y:S05]  /*11b50*/  BRA.DIV ~URZ, `(.L_x_1527) ;  /* 0x000012a27f007947 */ /* 0x000fea000b800000 */
[----:B-12---:R1:W2:Y:S04]  /*11b60*/  SHFL.IDX PT, R5, R2, 0x3, 0x181f ;  /* 0x00781f0002057f89 */ /* 0x0062a800000e0000 */
[----:B------:R1:W3:Y:S02]  /*11b70*/  SHFL.IDX PT, R4, R3, 0x3, 0x181f ;  /* 0x00781f0003047f89 */ /* 0x0002e400000e0000 */
.L_x_1565:
[----:B------:R-:W-:Y:S01]  /*11b80*/  IADD3 R6, R0, 0x30, RZ ;  /* 0x0000003000067810 */ /* 0x000fe20007ffe0ff */
[----:B------:R-:W-:Y:S03]  /*11b90*/  BSSY B0, `(.L_x_1528) ;  /* 0x000000e000007945 */ /* 0x000fe60003800000 */
[----:B------:R-:W-:-:S13]  /*11ba0*/  ISETP.GE.AND P0, PT, R6, R11, PT ;  /* 0x0000000b0600720c */ /* 0x000fda0003f06270 */
[----:B------:R-:W-:Y:S05]  /*11bb0*/  @P0 BRA `(.L_x_1529) ;  /* 0x000000b000000947 */ /* 0x000fea0003800000 */
[----:B------:R-:W5:Y:S04]  /*11bc0*/  LDL.64 R12, [R1+0x10] ;  /* 0x00001000010c7983 */ /* 0x000f680000100a00 */
[----:B----4-:R-:W4:Y:S04]  /*11bd0*/  LDL R8, [R1+0x3c] ;  /* 0x00003c0001087983 */ /* 0x010f280000100800 */
[----:B---3--:R-:W3:Y:S01]  /*11be0*/  LDL R9, [R1+0x48] ;  /* 0x0000480001097983 */ /* 0x008ee20000100800 */
[----:B-----5:R-:W-:Y:S02]  /*11bf0*/  ISETP.GE.AND P1, PT, R12, c[0x0][0x3c8], PT ;  /* 0x0000f2000c007a0c */ /* 0x020fe40003f26270 */
[----:B----4-:R-:W-:-:S11]  /*11c00*/  ISETP.GE.AND P0, PT, R8, c[0x0][0x3c8], PT ;  /* 0x0000f20008007a0c */ /* 0x010fd60003f06270 */
[-C--:B------:R-:W-:Y:S02]  /*11c10*/  @!P1 LEA R6, P3, R12, R4.reuse, 0x1 ;  /* 0x000000040c069211 */ /* 0x080fe400078608ff */
[----:B------:R-:W-:Y:S02]  /*11c20*/  @!P0 LEA R4, P2, R8, R4, 0x1 ;  /* 0x0000000408048211 */ /* 0x000fe400078408ff */
[-C--:B--2---:R-:W-:Y:S02]  /*11c30*/  @!P1 LEA.HI.X R7, R12, R5.reuse, R13, 0x1, P3 ;  /* 0x000000050c079211 */ /* 0x084fe400018f0c0d */
[----:B---3--:R-:W-:-:S03]  /*11c40*/  @!P0 LEA.HI.X R5, R8, R5, R9, 0x1, P2 ;  /* 0x0000000508058211 */ /* 0x008fc600010f0c09 */
[----:B------:R2:W-:Y:S04]  /*11c50*/  @!P1 ST.E.128 [R6.64], RZ ;  /* 0x000000ff06009985 */ /* 0x0005e8000c101d06 */
[----:B------:R2:W-:Y:S02]  /*11c60*/  @!P0 ST.E.128 [R4.64], RZ ;  /* 0x000000ff04008985 */ /* 0x0005e4000c101d06 */
.L_x_1529:
[----:B------:R-:W-:Y:S05]  /*11c70*/  BSYNC B0 ;  /* 0x0000000000007941 */ /* 0x000fea0003800000 */
.L_x_1528:
[----:B------:R-:W-:Y:S05]  /*11c80*/  BRA.DIV ~URZ, `(.L_x_1530) ;  /* 0x000012327f007947 */ /* 0x000fea000b800000 */
[----:B--2---:R2:W1:Y:S02]  /*11c90*/  SHFL.IDX PT, R5, R2, 0x4, 0x181f ;  /* 0x00981f0002057f89 */ /* 0x00446400000e0000 */
.L_x_1566:
[----:B------:R-:W-:Y:S05]  /*11ca0*/  BRA.DIV ~URZ, `(.L_x_1531) ;  /* 0x000012827f007947 */ /* 0x000fea000b800000 */
[----:B---3--:R3:W2:Y:S02]  /*11cb0*/  SHFL.IDX PT, R4, R3, 0x4, 0x181f ;  /* 0x00981f0003047f89 */ /* 0x0086a400000e0000 */
.L_x_1567:
        /* <DEDUP_REMOVED lines=9> */
[-C--:B--2---:R-:W-:Y:S02]  /*11d50*/  @!P1 LEA R6, P3, R12, R4.reuse, 0x1 ;  /* 0x000000040c069211 */ /* 0x084fe400078608ff */
[----:B------:R-:W-:Y:S02]  /*11d60*/  @!P0 LEA R4, P2, R8, R4, 0x1 ;  /* 0x0000000408048211 */ /* 0x000fe400078408ff */
[-C--:B-1----:R-:W-:Y:S02]  /*11d70*/  @!P1 LEA.HI.X R7, R12, R5.reuse, R13, 0x1, P3 ;  /* 0x000000050c079211 */ /* 0x082fe400018f0c0d */
[----:B----4-:R-:W-:-:S03]  /*11d80*/  @!P0 LEA.HI.X R5, R8, R5, R9, 0x1, P2 ;  /* 0x0000000508058211 */ /* 0x010fc600010f0c09 */
[----:B------:R1:W-:Y:S04]  /*11d90*/  @!P1 ST.E.128 [R6.64], RZ ;  /* 0x000000ff06009985 */ /* 0x0003e8000c101d06 */
[----:B------:R1:W-:Y:S02]  /*11da0*/  @!P0 ST.E.128 [R4.64], RZ ;  /* 0x000000ff04008985 */ /* 0x0003e4000c101d06 */
.L_x_1533:
[----:B------:R-:W-:Y:S05]  /*11db0*/  BSYNC B0 ;  /* 0x0000000000007941 */ /* 0x000fea0003800000 */
.L_x_1532:
[----:B------:R-:W-:Y:S05]  /*11dc0*/  BRA.DIV ~URZ, `(.L_x_1534) ;  /* 0x000011c27f007947 */ /* 0x000fea000b800000 */
[----:B-1----:R1:W3:Y:S04]  /*11dd0*/  SHFL.IDX PT, R5, R2, 0x5, 0x181f ;  /* 0x00b81f0002057f89 */ /* 0x0022e800000e0000 */
[----:B--2---:R1:W2:Y:S02]  /*11de0*/  SHFL.IDX PT, R4, R3, 0x5, 0x181f ;  /* 0x00b81f0003047f89 */ /* 0x0042a400000e0000 */
.L_x_1568:
        /* <DEDUP_REMOVED lines=9> */
[-C--:B--2---:R-:W-:Y:S02]  /*11e80*/  @!P1 LEA R6, P3, R12, R4.reuse, 0x1 ;  /* 0x000000040c069211 */ /* 0x084fe400078608ff */
[----:B------:R-:W-:Y:S02]  /*11e90*/  @!P0 LEA R4, P2, R8, R4, 0x1 ;  /* 0x0000000408048211 */ /* 0x000fe400078408ff */
[-C--:B------:R-:W-:Y:S02]  /*11ea0*/  @!P1 LEA.HI.X R7, R12, R5.reuse, R13, 0x1, P3 ;  /* 0x000000050c079211 */ /* 0x080fe400018f0c0d */
[----:B---3--:R-:W-:-:S03]  /*11eb0*/  @!P0 LEA.HI.X R5, R8, R5, R9, 0x1, P2 ;  /* 0x0000000508058211 */ /* 0x008fc600010f0c09 */
[----:B------:R2:W-:Y:S04]  /*11ec0*/  @!P1 ST.E.128 [R6.64], RZ ;  /* 0x000000ff06009985 */ /* 0x0005e8000c101d06 */
[----:B------:R2:W-:Y:S02]  /*11ed0*/  @!P0 ST.E.128 [R4.64], RZ ;  /* 0x000000ff04008985 */ /* 0x0005e4000c101d06 */
.L_x_1536:
[----:B------:R-:W-:Y:S05]  /*11ee0*/  BSYNC B0 ;  /* 0x0000000000007941 */ /* 0x000fea0003800000 */
.L_x_1535:
[----:B------:R-:W-:Y:S05]  /*11ef0*/  BRA.DIV ~URZ, `(.L_x_1537) ;  /* 0x000011527f007947 */ /* 0x000fea000b800000 */
[----:B--23--:R2:W3:Y:S02]  /*11f00*/  SHFL.IDX PT, R5, R2, 0x6, 0x181f ;  /* 0x00d81f0002057f89 */ /* 0x00c4e400000e0000 */
.L_x_1569:
[----:B------:R-:W-:Y:S05]  /*11f10*/  BRA.DIV ~URZ, `(.L_x_1538) ;  /* 0x000011a27f007947 */ /* 0x000fea000b800000 */
[----:B------:R1:W2:Y:S02]  /*11f20*/  SHFL.IDX PT, R4, R3, 0x6, 0x181f ;  /* 0x00d81f0003047f89 */ /* 0x0002a400000e0000 */
.L_x_1570:
        /* <DEDUP_REMOVED lines=15> */
.L_x_1540:
[----:B------:R-:W-:Y:S05]  /*12020*/  BSYNC B0 ;  /* 0x0000000000007941 */ /* 0x000fea0003800000 */
.L_x_1539:
[----:B------:R-:W-:Y:S05]  /*12030*/  BRA.DIV ~URZ, `(.L_x_1541) ;  /* 0x000010e27f007947 */ /* 0x000fea000b800000 */
[----:B--2---:R2:W1:Y:S04]  /*12040*/  SHFL.IDX PT, R6, R2, 0x7, 0x181f ;  /* 0x00f81f0002067f89 */ /* 0x00446800000e0000 */
[----:B-1--4-:R-:W1:Y:S02]  /*12050*/  SHFL.IDX PT, R3, R3, 0x7, 0x181f ;  /* 0x00f81f0003037f89 */ /* 0x012e6400000e0000 */
.L_x_1571:
[----:B------:R-:W-:-:S04]  /*12060*/  IADD3 R0, R0, 0x70, RZ ;  /* 0x0000007000007810 */ /* 0x000fc80007ffe0ff */
[----:B------:R-:W-:-:S13]  /*12070*/  ISETP.GE.AND P0, PT, R0, R11, PT ;  /* 0x0000000b0000720c */ /* 0x000fda0003f06270 */
[----:B------:R-:W-:Y:S05]  /*12080*/  @P0 BRA `(.L_x_1513) ;  /* 0x000000b000000947 */ /* 0x000fea0003800000 */
[----:B------:R-:W4:Y:S04]  /*12090*/  LDL.64 R12, [R1+0x10] ;  /* 0x00001000010c7983 */ /* 0x000f280000100a00 */
[----:B------:R-:W5:Y:S04]  /*120a0*/  LDL R7, [R1+0x3c] ;  /* 0x00003c0001077983 */ /* 0x000f680000100800 */
[----:B--2---:R-:W2:Y:S01]  /*120b0*/  LDL R8, [R1+0x48] ;  /* 0x0000480001087983 */ /* 0x004ea20000100800 */
[----:B----4-:R-:W-:Y:S02]  /*120c0*/  ISETP.GE.AND P1, PT, R12, c[0x0][0x3c8], PT ;  /* 0x0000f2000c007a0c */ /* 0x010fe40003f26270 */
[----:B-----5:R-:W-:-:S11]  /*120d0*/  ISETP.GE.AND P0, PT, R7, c[0x0][0x3c8], PT ;  /* 0x0000f20007007a0c */ /* 0x020fd60003f06270 */
[CC--:B-1----:R-:W-:Y:S02]  /*120e0*/  @!P1 LEA R4, P3, R12.reuse, R3.reuse, 0x1 ;  /* 0x000000030c049211 */ /* 0x0c2fe400078608ff */
[C---:B------:R-:W-:Y:S02]  /*120f0*/  @!P0 LEA R2, P2, R7.reuse, R3, 0x1 ;  /* 0x0000000307028211 */ /* 0x040fe400078408ff */
[-C--:B---3--:R-:W-:Y:S02]  /*12100*/  @!P1 LEA.HI.X R5, R12, R6.reuse, R13, 0x1, P3 ;  /* 0x000000060c059211 */ /* 0x088fe400018f0c0d */
[----:B--2---:R-:W-:-:S03]  /*12110*/  @!P0 LEA.HI.X R3, R7, R6, R8, 0x1, P2 ;  /* 0x0000000607038211 */ /* 0x004fc600010f0c08 */
[----:B------:R1:W-:Y:S04]  /*12120*/  @!P1 ST.E.128 [R4.64], RZ ;  /* 0x000000ff04009985 */ /* 0x0003e8000c101d06 */
[----:B------:R1:W-:Y:S02]  /*12130*/  @!P0 ST.E.128 [R2.64], RZ ;  /* 0x000000ff02008985 */ /* 0x0003e4000c101d06 */
.L_x_1513:
[----:B------:R-:W-:Y:S05]  /*12140*/  BSYNC B1 ;  /* 0x0000000000017941 */ /* 0x000fea0003800000 */
.L_x_1496:
[----:B--2---:R-:W2:Y:S02]  /*12150*/  LDL R0, [R1+0x84] ;  /* 0x0000840001007983 */ /* 0x004ea40000100800 */
[----:B--2---:R-:W-:-:S13]  /*12160*/  ISETP.NE.AND P0, PT, R0, RZ, PT ;  /* 0x000000ff0000720c */ /* 0x004fda0003f05270 */
[----:B------:R-:W-:Y:S01]  /*12170*/  @P0 WARPSYNC 0xffffffff ;  /* 0xffffffff00000948 */ /* 0x000fe20003800000 */
[----:B------:R-:W-:Y:S06]  /*12180*/  @P0 BAR.SYNC.DEFER_BLOCKING 0x5, 0x80 ;  /* 0x0142000000000b1d */ /* 0x000fec0000010000 */
[----:B------:R-:W2:Y:S04]  /*12190*/  @P0 LDS R0, [0x10100] ;  /* 0x01010000ff000984 */ /* 0x000ea80000000800 */
[----:B--2---:R2:W-:Y:S04]  /*121a0*/  @P0 STL [R1+0x5c], R0 ;  /* 0x00005c0001000387 */ /* 0x0045e80000100800 */
[----:B------:R-:W-:Y:S06]  /*121b0*/  @P0 BAR.ARV 0x4, 0x80 ;  /* 0x0102000000000b1d */ /* 0x000fec0000002000 */
[----:B------:R-:W-:Y:S05]  /*121c0*/  @P0 BRA `(.L_x_1542) ;  /* 0x0000007000000947 */ /* 0x000fea0003800000 */
[----:B------:R-:W-:Y:S05]  /*121d0*/  BRA.DIV ~URZ, `(.L_x_1543) ;  /* 0x000010127f007947 */ /* 0x000fea000b800000 */
[----:B--2---:R2:W4:Y:S02]  /*121e0*/  SHFL.IDX PT, R0, R73, RZ, 0x1f ;  /* 0x00001fff49007589 */ /* 0x00452400000e0000 */
.L_x_1572:
[----:B------:R-:W-:Y:S01]  /*121f0*/  WARPSYNC 0xffffffff ;  /* 0xffffffff00007948 */ /* 0x000fe20003800000 */
[----:B------:R-:W-:Y:S06]  /*12200*/  BAR.SYNC.DEFER_BLOCKING 0x4, 0x80 ;  /* 0x0102000000007b1d */ /* 0x000fec0000010000 */
[----:B----4-:R4:W-:Y:S04]  /*12210*/  STL [R1+0x5c], R0 ;  /* 0x00005c0001007387 */ /* 0x0109e80000100800 */
[----:B------:R4:W-:Y:S04]  /*12220*/  @!P4 STS [0x10100], R73 ;  /* 0x01010049ff00c388 */ /* 0x0009e80000000800 */
[----:B------:R-:W-:Y:S06]  /*12230*/  BAR.ARV 0x5, 0x80 ;  /* 0x0142000000007b1d */ /* 0x000fec0000002000 */
.L_x_1542:
[----:B--2-4-:R-:W2:Y:S02]  /*12240*/  LDL R0, [R1+0x5c] ;  /* 0x00005c0001007983 */ /* 0x014ea40000100800 */
[----:B--2---:R-:W-:-:S13]  /*12250*/  ISETP.GE.AND P0, PT, R0, c[0x0][0x538], PT ;  /* 0x00014e0000007a0c */ /* 0x004fda0003f06270 */
[----:B-1-3-5:R-:W-:Y:S01]  /*12260*/  @P0 CALL.REL.NOINC `(.L_x_1544) ;  /* 0x0000001000000944 */ /* 0x02afe20003c00000 */
[----:B------:R-:W-:Y:S05]  /*12270*/  BRA `(.L_x_1545) ;  /* 0xfffee72000007947 */ /* 0x000fea000383ffff */
.L_x_1544:
[----:B------:R-:W-:Y:S05]  /*12280*/  EXIT ;  /* 0x000000000000794d */ /* 0x000fea0003800000 */
.L_x_1460:
[----:B------:R-:W-:Y:S01]  /*12290*/  IMAD.MOV.U32 R10, RZ, RZ, R2 ;  /* 0x000000ffff0a7224 */ /* 0x000fe200078e0002 */
[----:B------:R-:W-:Y:S01]  /*122a0*/  MOV R7, RZ ;  /* 0x000000ff00077202 */ /* 0x000fe20000000f00 */
[----:B-1----:R-:W-:Y:S01]  /*122b0*/  IMAD.MOV.U32 R4, RZ, RZ, 0x181f ;  /* 0x0000181fff047424 */ /* 0x002fe200078e00ff */
[----:B------:R-:W-:Y:S02]  /*122c0*/  MOV R8, 0x122e0 ;  /* 0x000122e000087802 */ /* 0x000fe40000000f00 */
[----:B------:R-:W-:Y:S05]  /*122d0*/  CALL.REL.NOINC `($__internal_5_$__cuda_sm70_shflsync_idx_p) ;  /* 0x00000fc000007944 */ /* 0x000fea0003c00000 */
[----:B------:R-:W-:Y:S01]  /*122e0*/  MOV R5, R4 ;  /* 0x0000000400057202 */ /* 0x000fe20000000f00 */
[----:B------:R-:W-:Y:S05]  /*122f0*/  BRA `(.L_x_1546) ;  /* 0xfffef55000007947 */ /* 0x000fea000383ffff */
.L_x_1461:
[----:B------:R-:W-:Y:S01]  /*12300*/  IMAD.MOV.U32 R10, RZ, RZ, R3 ;  /* 0x000000ffff0a7224 */ /* 0x000fe200078e0003 */
[----:B------:R-:W-:Y:S01]  /*12310*/  MOV R7, RZ ;  /* 0x000000ff00077202 */ /* 0x000fe20000000f00 */
[----:B-1----:R-:W-:Y:S01]  /*12320*/  IMAD.MOV.U32 R4, RZ, RZ, 0x181f ;  /* 0x0000181fff047424 */ /* 0x002fe200078e00ff */
[----:B------:R-:W-:Y:S02]  /*12330*/  MOV R8, 0x12350 ;  /* 0x0001235000087802 */ /* 0x000fe40000000f00 */
[----:B--23--:R-:W-:Y:S05]  /*12340*/  CALL.REL.NOINC `($__internal_5_$__cuda_sm70_shflsync_idx_p) ;  /* 0x00000f5000007944 */ /* 0x00cfea0003c00000 */
[----:B------:R-:W-:Y:S05]  /*12350*/  BRA `(.L_x_1547) ;  /* 0xfffef51000007947 */ /* 0x000fea000383ffff */
.L_x_1464:
[----:B------:R-:W-:Y:S01]  /*12360*/  IMAD.MOV.U32 R10, RZ, RZ, R2 ;  /* 0x000000ffff0a7224 */ /* 0x000fe200078e0002 */
[----:B--2---:R-:W-:Y:S01]  /*12370*/  MOV R7, 0x1 ;  /* 0x0000000100077802 */ /* 0x004fe20000000f00 */
[----:B----4-:R-:W-:Y:S01]  /*12380*/  IMAD.MOV.U32 R4, RZ, RZ, 0x181f ;  /* 0x0000181fff047424 */ /* 0x010fe200078e00ff */
[----:B------:R-:W-:-:S02]  /*12390*/  MOV R8, 0x123b0 ;  /* 0x000123b000087802 */ /* 0x000fc40000000f00 */
[----:B-1-3--:R-:W-:Y:S05]  /*123a0*/  CALL.REL.NOINC `($__internal_5_$__cuda_sm70_shflsync_idx_p) ;  /* 0x00000ef000007944 */ /* 0x00afea0003c00000 */
[----:B------:R-:W-:Y:S01]  /*123b0*/  IMAD.MOV.U32 R5, RZ, RZ, R4 ;  /* 0x000000ffff057224 */ /* 0x000fe200078e0004 */
[----:B------:R-:W-:Y:S01]  /*123c0*/  MOV R7, 0x1 ;  /* 0x0000000100077802 */ /* 0x000fe20000000f00 */
[----:B------:R-:W-:Y:S01]  /*123d0*/  IMAD.MOV.U32 R10, RZ, RZ, R3 ;  /* 0x000000ffff0a7224 */ /* 0x000fe200078e0003 */
[----:B------:R-:W-:-:S02]  /*123e0*/  MOV R4, 0x181f ;  /* 0x0000181f00047802 */ /* 0x000fc40000000f00 */
[----:B------:R-:W-:Y:S02]  /*123f0*/  MOV R8, 0x12410 ;  /* 0x0001241000087802 */ /* 0x000fe40000000f00 */
[----:B------:R-:W-:Y:S05]  /*12400*/  CALL.REL.NOINC `($__internal_5_$__cuda_sm70_shflsync_idx_p) ;  /* 0x00000e9000007944 */ /* 0x000fea0003c00000 */
[----:B------:R-:W-:Y:S05]  /*12410*/  BRA `(.L_x_1548) ;  /* 0xfffef5a000007947 */ /* 0x000fea000383ffff */
.L_x_1467:
[----:B------:R-:W-:Y:S01]  /*12420*/  IMAD.MOV.U32 R10, RZ, RZ, R2 ;  /* 0x000000ffff0a7224 */ /* 0x000fe200078e0002 */
[----:B--2---:R-:W-:Y:S01]  /*12430*/  MOV R7, 0x2 ;  /* 0x0000000200077802 */ /* 0x004fe20000000f00 */
[----:B----4-:R-:W-:Y:S01]  /*12440*/  IMAD.MOV.U32 R4, RZ, RZ, 0x181f ;  /* 0x0000181fff047424 */ /* 0x010fe200078e00ff */
[----:B------:R-:W-:Y:S02]  /*12450*/  MOV R8, 0x12470 ;  /* 0x0001247000087802 */ /* 0x000fe40000000f00 */
[----:B-1-3--:R-:W-:Y:S05]  /*12460*/  CALL.REL.NOINC `($__internal_5_$__cuda_sm70_shflsync_idx_p) ;  /* 0x00000e3000007944 */ /* 0x00afea0003c00000 */
[----:B------:R-:W-:Y:S01]  /*12470*/  MOV R5, R4 ;  /* 0x0000000400057202 */ /* 0x000fe20000000f00 */
[----:B------:R-:W-:Y:S05]  /*12480*/  BRA `(.L_x_1549) ;  /* 0xfffef66000007947 */ /* 0x000fea000383ffff */
.L_x_1468:
[----:B------:R-:W-:Y:S01]  /*12490*/  IMAD.MOV.U32 R10, RZ, RZ, R3 ;  /* 0x000000ffff0a7224 */ /* 0x000fe200078e0003 */
[----:B------:R-:W-:Y:S01]  /*124a0*/  MOV R7, 0x2 ;  /* 0x0000000200077802 */ /* 0x000fe20000000f00 */
[----:B----4-:R-:W-:Y:S01]  /*124b0*/  IMAD.MOV.U32 R4, RZ, RZ, 0x181f ;  /* 0x0000181fff047424 */ /* 0x010fe200078e00ff */
[----:B------:R-:W-:Y:S02]  /*124c0*/  MOV R8, 0x124e0 ;  /* 0x000124e000087802 */ /* 0x000fe40000000f00 */
[----:B-123--:R-:W-:Y:S05]  /*124d0*/  CALL.REL.NOINC `($__internal_5_$__cuda_sm70_shflsync_idx_p) ;  /* 0x00000dc000007944 */ /* 0x00efea0003c00000 */
[----:B------:R-:W-:Y:S05]  /*124e0*/  BRA `(.L_x_1550) ;  /* 0xfffef62000007947 */ /* 0x000fea000383ffff */
.L_x_1471:
[----:B------:R-:W-:Y:S01]  /*124f0*/  IMAD.MOV.U32 R10, RZ, RZ, R2 ;  /* 0x000000ffff0a7224 */ /* 0x000fe200078e0002 */
[----:B-1----:R-:W-:Y:S01]  /*12500*/  MOV R7, 0x3 ;  /* 0x0000000300077802 */ /* 0x002fe20000000f00 */
[----:B------:R-:W-:Y:S01]  /*12510*/  IMAD.MOV.U32 R4, RZ, RZ, 0x181f ;  /* 0x0000181fff047424 */ /* 0x000fe200078e00ff */
[----:B------:R-:W-:-:S02]  /*12520*/  MOV R8, 0x12540 ;  /* 0x0001254000087802 */ /* 0x000fc40000000f00 */
[----:B--234-:R-:W-:Y:S05]  /*12530*/  CALL.REL.NOINC `($__internal_5_$__cuda_sm70_shflsync_idx_p) ;  /* 0x00000d6000007944 */ /* 0x01cfea0003c00000 */
[----:B------:R-:W-:Y:S01]  /*12540*/  IMAD.MOV.U32 R5, RZ, RZ, R4 ;  /* 0x000000ffff057224 */ /* 0x000fe200078e0004 */
[----:B------:R-:W-:Y:S01]  /*12550*/  MOV R7, 0x3 ;  /* 0x0000000300077802 */ /* 0x000fe20000000f00 */
[----:B------:R-:W-:Y:S01]  /*12560*/  IMAD.MOV.U32 R10, RZ, RZ, R3 ;  /* 0x000000ffff0a7224 */ /* 0x000fe200078e0003 */
[----:B------:R-:W-:-:S02]  /*12570*/  MOV R4, 0x181f ;  /* 0x0000181f00047802 */ /* 0x000fc40000000f00 */
[----:B------:R-:W-:Y:S02]  /*12580*/  MOV R8, 0x125a0 ;  /* 0x000125a000087802 */ /* 0x000fe40000000f00 */
[----:B------:R-:W-:Y:S05]  /*12590*/  CALL.REL.NOINC `($__internal_5_$__cuda_sm70_shflsync_idx_p) ;  /* 0x00000d0000007944 */ /* 0x000fea0003c00000 */
[----:B------:R-:W-:Y:S05]  /*125a0*/  BRA `(.L_x_1551) ;  /* 0xfffef6a000007947 */ /* 0x000fea000383ffff */
.L_x_1474:
[----:B------:R-:W-:Y:S01]  /*125b0*/  IMAD.MOV.U32 R10, RZ, RZ, R2 ;  /* 0x000000ffff0a7224 */ /* 0x000fe200078e0002 */
[----:B--2---:R-:W-:Y:S01]  /*125c0*/  MOV R7, 0x4 ;  /* 0x0000000400077802 */ /* 0x004fe20000000f00 */
[----:B------:R-:W-:Y:S01]  /*125d0*/  IMAD.MOV.U32 R4, RZ, RZ, 0x181f ;  /* 0x0000181fff047424 */ /* 0x000fe200078e00ff */
[----:B------:R-:W-:Y:S02]  /*125e0*/  MOV R8, 0x12600 ;  /* 0x0001260000087802 */ /* 0x000fe40000000f00 */
[----:B-1-34-:R-:W-:Y:S05]  /*125f0*/  CALL.REL.NOINC `($__internal_5_$__cuda_sm70_shflsync_idx_p) ;  /* 0x00000ca000007944 */ /* 0x01afea0003c00000 */
[----:B------:R-:W-:Y:S01]  /*12600*/  MOV R5, R4 ;  /* 0x0000000400057202 */ /* 0x000fe20000000f00 */
[----:B------:R-:W-:Y:S05]  /*12610*/  BRA `(.L_x_1552) ;  /* 0xfffef76000007947 */ /* 0x000fea000383ffff */
.L_x_1475:
[----:B------:R-:W-:Y:S01]  /*12620*/  IMAD.MOV.U32 R10, RZ, RZ, R3 ;  /* 0x000000ffff0a7224 */ /* 0x000fe200078e0003 */
[----:B------:R-:W-:Y:S01]  /*12630*/  MOV R7, 0x4 ;  /* 0x0000000400077802 */ /* 0x000fe20000000f00 */
[----:B------:R-:W-:Y:S01]  /*12640*/  IMAD.MOV.U32 R4, RZ, RZ, 0x181f ;  /* 0x0000181fff047424 */ /* 0x000fe200078e00ff */
[----:B------:R-:W-:Y:S02]  /*12650*/  MOV R8, 0x12670 ;  /* 0x0001267000087802 */ /* 0x000fe40000000f00 */
[----:B-1234-:R-:W-:Y:S05]  /*12660*/  CALL.REL.NOINC `($__internal_5_$__cuda_sm70_shflsync_idx_p) ;  /* 0x00000c3000007944 */ /* 0x01efea0003c00000 */
[----:B------:R-:W-:Y:S05]  /*12670*/  BRA `(.L_x_1553) ;  /* 0xfffef72000007947 */ /* 0x000fea000383ffff */
.L_x_1478:
[----:B------:R-:W-:Y:S01]  /*12680*/  IMAD.MOV.U32 R10, RZ, RZ, R2 ;  /* 0x000000ffff0a7224 */ /* 0x000fe200078e0002 */
[----:B--2---:R-:W-:Y:S01]  /*12690*/  MOV R7, 0x5 ;  /* 0x0000000500077802 */ /* 0x004fe20000000f00 */
[----:B------:R-:W-:Y:S01]  /*126a0*/  IMAD.MOV.U32 R4, RZ, RZ, 0x181f ;  /* 0x0000181fff047424 */ /* 0x000fe200078e00ff */
[----:B------:R-:W-:-:S02]  /*126b0*/  MOV R8, 0x126d0 ;  /* 0x000126d000087802 */ /* 0x000fc40000000f00 */
[----:B-1-34-:R-:W-:Y:S05]  /*126c0*/  CALL.REL.NOINC `($__internal_5_$__cuda_sm70_shflsync_idx_p) ;  /* 0x00000bd000007944 */ /* 0x01afea0003c00000 */
[----:B------:R-:W-:Y:S01]  /*126d0*/  IMAD.MOV.U32 R5, RZ, RZ, R4 ;  /* 0x000000ffff057224 */ /* 0x000fe200078e0004 */
[----:B------:R-:W-:Y:S01]  /*126e0*/  MOV R7, 0x5 ;  /* 0x0000000500077802 */ /* 0x000fe20000000f00 */
[----:B------:R-:W-:Y:S01]  /*126f0*/  IMAD.MOV.U32 R10, RZ, RZ, R3 ;  /* 0x000000ffff0a7224 */ /* 0x000fe200078e0003 */
[----:B------:R-:W-:-:S02]  /*12700*/  MOV R4, 0x181f ;  /* 0x0000181f00047802 */ /* 0x000fc40000000f00 */
[----:B------:R-:W-:Y:S02]  /*12710*/  MOV R8, 0x12730 ;  /* 0x0001273000087802 */ /* 0x000fe40000000f00 */
[----:B------:R-:W-:Y:S05]  /*12720*/  CALL.REL.NOINC `($__internal_5_$__cuda_sm70_shflsync_idx_p) ;  /* 0x00000b7000007944 */ /* 0x000fea0003c00000 */
[----:B------:R-:W-:Y:S05]  /*12730*/  BRA `(.L_x_1554) ;  /* 0xfffef7a000007947 */ /* 0x000fea000383ffff */
.L_x_1481:
[----:B------:R-:W-:Y:S01]  /*12740*/  IMAD.MOV.U32 R10, RZ, RZ, R2 ;  /* 0x000000ffff0a7224 */ /* 0x000fe200078e0002 */
[----:B-1----:R-:W-:Y:S01]  /*12750*/  MOV R7, 0x6 ;  /* 0x0000000600077802 */ /* 0x002fe20000000f00 */
[----:B------:R-:W-:Y:S01]  /*12760*/  IMAD.MOV.U32 R4, RZ, RZ, 0x181f ;  /* 0x0000181fff047424 */ /* 0x000fe200078e00ff */
[----:B------:R-:W-:Y:S02]  /*12770*/  MOV R8, 0x12790 ;  /* 0x0001279000087802 */ /* 0x000fe40000000f00 */
[----:B--234-:R-:W-:Y:S05]  /*12780*/  CALL.REL.NOINC `($__internal_5_$__cuda_sm70_shflsync_idx_p) ;  /* 0x00000b1000007944 */ /* 0x01cfea0003c00000 */
[----:B------:R-:W-:Y:S01]  /*12790*/  MOV R5, R4 ;  /* 0x0000000400057202 */ /* 0x000fe20000000f00 */
[----:B------:R-:W-:Y:S05]  /*127a0*/  BRA `(.L_x_1555) ;  /* 0xfffef86000007947 */ /* 0x000fea000383ffff */
.L_x_1482:
[----:B------:R-:W-:Y:S01]  /*127b0*/  IMAD.MOV.U32 R10, RZ, RZ, R3 ;  /* 0x000000ffff0a7224 */ /* 0x000fe200078e0003 */
[----:B------:R-:W-:Y:S01]  /*127c0*/  MOV R7, 0x6 ;  /* 0x0000000600077802 */ /* 0x000fe20000000f00 */
[----:B------:R-:W-:Y:S01]  /*127d0*/  IMAD.MOV.U32 R4, RZ, RZ, 0x181f ;  /* 0x0000181fff047424 */ /* 0x000fe200078e00ff */
[----:B------:R-:W-:Y:S02]  /*127e0*/  MOV R8, 0x12800 ;  /* 0x0001280000087802 */ /* 0x000fe40000000f00 */
[----:B-1234-:R-:W-:Y:S05]  /*127f0*/  CALL.REL.NOINC `($__internal_5_$__cuda_sm70_shflsync_idx_p) ;  /* 0x00000aa000007944 */ /* 0x01efea0003c00000 */
[----:B------:R-:W-:Y:S05]  /*12800*/  BRA `(.L_x_1556) ;  /* 0xfffef82000007947 */ /* 0x000fea000383ffff */
.L_x_1485:
        /* <DEDUP_REMOVED lines=11> */
[----:B------:R-:W-:Y:S01]  /*128c0*/  MOV R3, R4 ;  /* 0x0000000400037202 */ /* 0x000fe20000000f00 */
[----:B------:R-:W-:Y:S05]  /*128d0*/  BRA `(.L_x_1557) ;  /* 0xfffef89000007947 */ /* 0x000fea000383ffff */
.L_x_1492:
[----:B------:R1:W5:Y:S01]  /*128e0*/  LDL R0, [R1+0x4] ;  /* 0x0000040001007983 */ /* 0x0003620000100800 */
[----:B------:R-:W-:Y:S02]  /*128f0*/  MOV R3, 0x2 ;  /* 0x0000000200037802 */ /* 0x000fe40000000f00 */
[----:B------:R-:W-:Y:S02]  /*12900*/  MOV R2, 0x12920 ;  /* 0x0001292000027802 */ /* 0x000fe40000000f00 */
[----:B-1---5:R-:W-:Y:S05]  /*12910*/  CALL.REL.NOINC `($__internal_4_$__cuda_sm70_shflsync_bfly_p) ;  /* 0x0000094000007944 */ /* 0x022fea0003c00000 */
[----:B------:R-:W-:Y:S01]  /*12920*/  MOV R4, R8 ;  /* 0x0000000800047202 */ /* 0x000fe20000000f00 */
[----:B------:R-:W-:Y:S05]  /*12930*/  BRA `(.L_x_1558) ;  /* 0xffffc4c000007947 */ /* 0x000fea000383ffff */
.L_x_1493:
[----:B------:R-:W-:Y:S01]  /*12940*/  IMAD.MOV.U32 R0, RZ, RZ, R4 ;  /* 0x000000ffff007224 */ /* 0x000fe200078e0004 */
[----:B------:R-:W-:Y:S02]  /*12950*/  MOV R3, 0x1 ;  /* 0x0000000100037802 */ /* 0x000fe40000000f00 */
[----:B------:R-:W-:Y:S02]  /*12960*/  MOV R2, 0x12980 ;  /* 0x0001298000027802 */ /* 0x000fe40000000f00 */
[----:B-----5:R-:W-:Y:S05]  /*12970*/  CALL.REL.NOINC `($__internal_4_$__cuda_sm70_shflsync_bfly_p) ;  /* 0x000008e000007944 */ /* 0x020fea0003c00000 */
[----:B------:R1:W5:Y:S01]  /*12980*/  LDL R0, [R1+0x18] ;  /* 0x0000180001007983 */ /* 0x0003620000100800 */
[----:B------:R-:W-:Y:S01]  /*12990*/  FADD.FTZ R4, R4, R8 ;  /* 0x0000000804047221 */ /* 0x000fe20000010000 */
[----:B------:R-:W-:-:S02]  /*129a0*/  MOV R3, 0x2 ;  /* 0x0000000200037802 */ /* 0x000fc40000000f00 */
[----:B------:R-:W-:Y:S02]  /*129b0*/  MOV R2, 0x129d0 ;  /* 0x000129d000027802 */ /* 0x000fe40000000f00 */
[----:B-1---5:R-:W-:Y:S05]  /*129c0*/  CALL.REL.NOINC `($__internal_4_$__cuda_sm70_shflsync_bfly_p) ;  /* 0x0000089000007944 */ /* 0x022fea0003c00000 */
[----:B------:R-:W2:Y:S01]  /*129d0*/  LDL.LU R0, [R1+0x18] ;  /* 0x0000180001007983 */ /* 0x000ea20000300800 */
[----:B------:R-:W-:Y:S02]  /*129e0*/  MOV R3, 0x1 ;  /* 0x0000000100037802 */ /* 0x000fe40000000f00 */
[----:B------:R-:W-:Y:S01]  /*129f0*/  MOV R2, 0x12a30 ;  /* 0x00012a3000027802 */ /* 0x000fe20000000f00 */
[----:B--2---:R-:W-:-:S05]  /*12a00*/  FADD.FTZ R5, R0, R8 ;  /* 0x0000000800057221 */ /* 0x004fca0000010000 */
[----:B------:R-:W-:Y:S02]  /*12a10*/  MOV R0, R5 ;  /* 0x0000000500007202 */ /* 0x000fe40000000f00 */
[----:B------:R-:W-:Y:S05]  /*12a20*/  CALL.REL.NOINC `($__internal_4_$__cuda_sm70_shflsync_bfly_p) ;  /* 0x0000083000007944 */ /* 0x000fea0003c00000 */
[----:B------:R1:W5:Y:S01]  /*12a30*/  LDL R0, [R1+0x1c] ;  /* 0x00001c0001007983 */ /* 0x0003620000100800 */
[----:B------:R-:W-:Y:S01]  /*12a40*/  FADD.FTZ R5, R5, R8 ;  /* 0x0000000805057221 */ /* 0x000fe20000010000 */
[----:B------:R-:W-:Y:S02]  /*12a50*/  MOV R3, 0x2 ;  /* 0x0000000200037802 */ /* 0x000fe40000000f00 */
        /* <DEDUP_REMOVED lines=19> */
[----:B------:R-:W-:Y:S05]  /*12b90*/  BRA `(.L_x_1559) ;  /* 0xffffc39000007947 */ /* 0x000fea000383ffff */
.L_x_1516:
[----:B------:R-:W-:Y:S01]  /*12ba0*/  IMAD.MOV.U32 R10, RZ, RZ, R2 ;  /* 0x000000ffff0a7224 */ /* 0x000fe200078e0002 */
[----:B------:R-:W-:Y:S01]  /*12bb0*/  MOV R7, RZ ;  /* 0x000000ff00077202 */ /* 0x000fe20000000f00 */
[----:B------:R-:W-:Y:S01]  /*12bc0*/  IMAD.MOV.U32 R4, RZ, RZ, 0x181f ;  /* 0x0000181fff047424 */ /* 0x000fe200078e00ff */
[----:B------:R-:W-:Y:S02]  /*12bd0*/  MOV R8, 0x12bf0 ;  /* 0x00012bf000087802 */ /* 0x000fe40000000f00 */
[----:B------:R-:W-:Y:S05]  /*12be0*/  CALL.REL.NOINC `($__internal_5_$__cuda_sm70_shflsync_idx_p) ;  /* 0x000006b000007944 */ /* 0x000fea0003c00000 */
[----:B------:R-:W-:Y:S01]  /*12bf0*/  MOV R5, R4 ;  /* 0x0000000400057202 */ /* 0x000fe20000000f00 */
[----:B------:R-:W-:Y:S05]  /*12c00*/  BRA `(.L_x_1560) ;  /* 0xffffeba000007947 */ /* 0x000fea000383ffff */
.L_x_1517:
[----:B------:R-:W-:Y:S01]  /*12c10*/  IMAD.MOV.U32 R10, RZ, RZ, R3 ;  /* 0x000000ffff0a7224 */ /* 0x000fe200078e0003 */
[----:B------:R-:W-:Y:S01]  /*12c20*/  MOV R7, RZ ;  /* 0x000000ff00077202 */ /* 0x000fe20000000f00 */
[----:B------:R-:W-:Y:S01]  /*12c30*/  IMAD.MOV.U32 R4, RZ, RZ, 0x181f ;  /* 0x0000181fff047424 */ /* 0x000fe200078e00ff */
[----:B------:R-:W-:Y:S02]  /*12c40*/  MOV R8, 0x12c60 ;  /* 0x00012c6000087802 */ /* 0x000fe40000000f00 */
[----:B-12---:R-:W-:Y:S05]  /*12c50*/  CALL.REL.NOINC `($__internal_5_$__cuda_sm70_shflsync_idx_p) ;  /* 0x0000064000007944 */ /* 0x006fea0003c00000 */
[----:B------:R-:W-:Y:S05]  /*12c60*/  BRA `(.L_x_1561) ;  /* 0xffffeb6000007947 */ /* 0x000fea000383ffff */
.L_x_1520:
        /* <DEDUP_REMOVED lines=12> */
.L_x_1523:
[----:B------:R-:W-:Y:S01]  /*12d30*/  IMAD.MOV.U32 R10, RZ, RZ, R2 ;  /* 0x000000ffff0a7224 */ /* 0x000fe200078e0002 */
[----:B-1----:R-:W-:Y:S01]  /*12d40*/  MOV R7, 0x2 ;  /* 0x0000000200077802 */ /* 0x002fe20000000f00 */
[----:B----4-:R-:W-:Y:S01]  /*12d50*/  IMAD.MOV.U32 R4, RZ, RZ, 0x181f ;  /* 0x0000181fff047424 */ /* 0x010fe200078e00ff */
[----:B------:R-:W-:Y:S02]  /*12d60*/  MOV R8, 0x12d80 ;  /* 0x00012d8000087802 */ /* 0x000fe40000000f00 */
[----:B--23--:R-:W-:Y:S05]  /*12d70*/  CALL.REL.NOINC `($__internal_5_$__cuda_sm70_shflsync_idx_p) ;  /* 0x0000052000007944 */ /* 0x00cfea0003c00000 */
[----:B------:R-:W-:Y:S01]  /*12d80*/  MOV R5, R4 ;  /* 0x0000000400057202 */ /* 0x000fe20000000f00 */
[----:B------:R-:W-:Y:S05]  /*12d90*/  BRA `(.L_x_1563) ;  /* 0xffffec9000007947 */ /* 0x000fea000383ffff */
.L_x_1524:
[----:B------:R-:W-:Y:S01]  /*12da0*/  IMAD.MOV.U32 R10, RZ, RZ, R3 ;  /* 0x000000ffff0a7224 */ /* 0x000fe200078e0003 */
[----:B------:R-:W-:Y:S01]  /*12db0*/  MOV R7, 0x2 ;  /* 0x0000000200077802 */ /* 0x000fe20000000f00 */
[----:B----4-:R-:W-:Y:S01]  /*12dc0*/  IMAD.MOV.U32 R4, RZ, RZ, 0x181f ;  /* 0x0000181fff047424 */ /* 0x010fe200078e00ff */
[----:B------:R-:W-:Y:S02]  /*12dd0*/  MOV R8, 0x12df0 ;  /* 0x00012df000087802 */ /* 0x000fe40000000f00 */
[----:B-123--:R-:W-:Y:S05]  /*12de0*/  CALL.REL.NOINC `($__internal_5_$__cuda_sm70_shflsync_idx_p) ;  /* 0x000004b000007944 */ /* 0x00efea0003c00000 */
[----:B------:R-:W-:Y:S05]  /*12df0*/  BRA `(.L_x_1564) ;  /* 0xffffec5000007947 */ /* 0x000fea000383ffff */
.L_x_1527:
        /* <DEDUP_REMOVED lines=12> */
.L_x_1530:
[----:B------:R-:W-:Y:S01]  /*12ec0*/  IMAD.MOV.U32 R10, RZ, RZ, R2 ;  /* 0x000000ffff0a7224 */ /* 0x000fe200078e0002 */
[----:B--2---:R-:W-:Y:S01]  /*12ed0*/  MOV R7, 0x4 ;  /* 0x0000000400077802 */ /* 0x004fe20000000f00 */
[----:B---3--:R-:W-:Y:S01]  /*12ee0*/  IMAD.MOV.U32 R4, RZ, RZ, 0x181f ;  /* 0x0000181fff047424 */ /* 0x008fe200078e00ff */
[----:B------:R-:W-:Y:S02]  /*12ef0*/  MOV R8, 0x12f10 ;  /* 0x00012f1000087802 */ /* 0x000fe40000000f00 */
[----:B-1--4-:R-:W-:Y:S05]  /*12f00*/  CALL.REL.NOINC `($__internal_5_$__cuda_sm70_shflsync_idx_p) ;  /* 0x0000039000007944 */ /* 0x012fea0003c00000 */
[----:B------:R-:W-:Y:S01]  /*12f10*/  MOV R5, R4 ;  /* 0x0000000400057202 */ /* 0x000fe20000000f00 */
[----:B------:R-:W-:Y:S05]  /*12f20*/  BRA `(.L_x_1566) ;  /* 0xffffed7000007947 */ /* 0x000fea000383ffff */
.L_x_1531:
[----:B------:R-:W-:Y:S01]  /*12f30*/  IMAD.MOV.U32 R10, RZ, RZ, R3 ;  /* 0x000000ffff0a7224 */ /* 0x000fe200078e0003 */
[----:B------:R-:W-:Y:S01]  /*12f40*/  MOV R7, 0x4 ;  /* 0x0000000400077802 */ /* 0x000fe20000000f00 */
[----:B---3--:R-:W-:Y:S01]  /*12f50*/  IMAD.MOV.U32 R4, RZ, RZ, 0x181f ;  /* 0x0000181fff047424 */ /* 0x008fe200078e00ff */
[----:B------:R-:W-:Y:S02]  /*12f60*/  MOV R8, 0x12f80 ;  /* 0x00012f8000087802 */ /* 0x000fe40000000f00 */
[----:B-12-4-:R-:W-:Y:S05]  /*12f70*/  CALL.REL.NOINC `($__internal_5_$__cuda_sm70_shflsync_idx_p) ;  /* 0x0000032000007944 */ /* 0x016fea0003c00000 */
[----:B------:R-:W-:Y:S05]  /*12f80*/  BRA `(.L_x_1567) ;  /* 0xffffed3000007947 */ /* 0x000fea000383ffff */
.L_x_1534:
[----:B------:R-:W-:Y:S01]  /*12f90*/  IMAD.MOV.U32 R10, RZ, RZ, R2 ;  /* 0x000000ffff0a7224 */ /* 0x000fe200078e0002 */
[----:B-1----:R-:W-:Y:S01]  /*12fa0*/  MOV R7, 0x5 ;  /* 0x0000000500077802 */ /* 0x002fe20000000f00 */
[----:B--2---:R-:W-:Y:S01]  /*12fb0*/  IMAD.MOV.U32 R4, RZ, RZ, 0x181f ;  /* 0x0000181fff047424 */ /* 0x004fe200078e00ff */
[----:B------:R-:W-:-:S02]  /*12fc0*/  MOV R8, 0x12fe0 ;  /* 0x00012fe000087802 */ /* 0x000fc40000000f00 */
[----:B---34-:R-:W-:Y:S05]  /*12fd0*/  CALL.REL.NOINC `($__internal_5_$__cuda_sm70_shflsync_idx_p) ;  /* 0x000002c000007944 */ /* 0x018fea0003c00000 */
[----:B------:R-:W-:Y:S01]  /*12fe0*/  IMAD.MOV.U32 R5, RZ, RZ, R4 ;  /* 0x000000ffff057224 */ /* 0x000fe200078e0004 */
[----:B------:R-:W-:Y:S01]  /*12ff0*/  MOV R7, 0x5 ;  /* 0x0000000500077802 */ /* 0x000fe20000000f00 */
[----:B------:R-:W-:Y:S01]  /*13000*/  IMAD.MOV.U32 R10, RZ, RZ, R3 ;  /* 0x000000ffff0a7224 */ /* 0x000fe200078e0003 */
[----:B------:R-:W-:-:S02]  /*13010*/  MOV R4, 0x181f ;  /* 0x0000181f00047802 */ /* 0x000fc40000000f00 */
[----:B------:R-:W-:Y:S02]  /*13020*/  MOV R8, 0x13040 ;  /* 0x0001304000087802 */ /* 0x000fe40000000f00 */
[----:B------:R-:W-:Y:S05]  /*13030*/  CALL.REL.NOINC `($__internal_5_$__cuda_sm70_shflsync_idx_p) ;  /* 0x0000026000007944 */ /* 0x000fea0003c00000 */
[----:B------:R-:W-:Y:S05]  /*13040*/  BRA `(.L_x_1568) ;  /* 0xffffeda000007947 */ /* 0x000fea000383ffff */
.L_x_1537:
[----:B------:R-:W-:Y:S01]  /*13050*/  IMAD.MOV.U32 R10, RZ, RZ, R2 ;  /* 0x000000ffff0a7224 */ /* 0x000fe200078e0002 */
[----:B--2---:R-:W-:Y:S01]  /*13060*/  MOV R7, 0x6 ;  /* 0x0000000600077802 */ /* 0x004fe20000000f00 */
[----:B------:R-:W-:Y:S01]  /*13070*/  IMAD.MOV.U32 R4, RZ, RZ, 0x181f ;  /* 0x0000181fff047424 */ /* 0x000fe200078e00ff */
[----:B------:R-:W-:Y:S02]  /*13080*/  MOV R8, 0x130a0 ;  /* 0x000130a000087802 */ /* 0x000fe40000000f00 */
[----:B-1-34-:R-:W-:Y:S05]  /*13090*/  CALL.REL.NOINC `($__internal_5_$__cuda_sm70_shflsync_idx_p) ;  /* 0x0000020000007944 */ /* 0x01afea0003c00000 */
[----:B------:R-:W-:Y:S01]  /*130a0*/  MOV R5, R4 ;  /* 0x0000000400057202 */ /* 0x000fe20000000f00 */
[----:B------:R-:W-:Y:S05]  /*130b0*/  BRA `(.L_x_1569) ;  /* 0xffffee5000007947 */ /* 0x000fea000383ffff */
.L_x_1538:
[----:B------:R-:W-:Y:S01]  /*130c0*/  IMAD.MOV.U32 R10, RZ, RZ, R3 ;  /* 0x000000ffff0a7224 */ /* 0x000fe200078e0003 */
[----:B------:R-:W-:Y:S01]  /*130d0*/  MOV R7, 0x6 ;  /* 0x0000000600077802 */ /* 0x000fe20000000f00 */
[----:B------:R-:W-:Y:S01]  /*130e0*/  IMAD.MOV.U32 R4, RZ, RZ, 0x181f ;  /* 0x0000181fff047424 */ /* 0x000fe200078e00ff */
[----:B------:R-:W-:Y:S02]  /*130f0*/  MOV R8, 0x13110 ;  /* 0x0001311000087802 */ /* 0x000fe40000000f00 */
[----:B-1234-:R-:W-:Y:S05]  /*13100*/  CALL.REL.NOINC `($__internal_5_$__cuda_sm70_shflsync_idx_p) ;  /* 0x0000019000007944 */ /* 0x01efea0003c00000 */
[----:B------:R-:W-:Y:S05]  /*13110*/  BRA `(.L_x_1570) ;  /* 0xffffee1000007947 */ /* 0x000fea000383ffff */
.L_x_1541:
        /* <DEDUP_REMOVED lines=13> */
.L_x_1543:
[----:B------:R-:W-:Y:S01]  /*131f0*/  IMAD.MOV.U32 R10, RZ, RZ, R73 ;  /* 0x000000ffff0a7224 */ /* 0x000fe200078e0049 */
[----:B------:R-:W-:Y:S01]  /*13200*/  MOV R7, RZ ;  /* 0x000000ff00077202 */ /* 0x000fe20000000f00 */
[----:B-1----:R-:W-:Y:S01]  /*13210*/  IMAD.MOV.U32 R4, RZ, RZ, 0x1f ;  /* 0x0000001fff047424 */ /* 0x002fe200078e00ff */
[----:B------:R-:W-:Y:S02]  /*13220*/  MOV R8, 0x13240 ;  /* 0x0001324000087802 */ /* 0x000fe40000000f00 */
[----:B--2345:R-:W-:Y:S05]  /*13230*/  CALL.REL.NOINC `($__internal_5_$__cuda_sm70_shflsync_idx_p) ;  /* 0x0000006000007944 */ /* 0x03cfea0003c00000 */
[----:B------:R-:W-:Y:S01]  /*13240*/  MOV R0, R4 ;  /* 0x0000000400007202 */ /* 0x000fe20000000f00 */
[----:B------:R-:W-:Y:S05]  /*13250*/  BRA `(.L_x_1572) ;  /* 0xffffef9000007947 */ /* 0x000fea000383ffff */
        .weak           $__internal_4_$__cuda_sm70_shflsync_bfly_p
        .type           $__internal_4_$__cuda_sm70_shflsync_bfly_p,@function
        .size           $__internal_4_$__cuda_sm70_shflsync_bfly_p,($__internal_5_$__cuda_sm70_shflsync_idx_p - $__internal_4_$__cuda_sm70_shflsync_bfly_p)
$__internal_4_$__cuda_sm70_shflsync_bfly_p:
[----:B------:R-:W-:Y:S04]  /*13260*/  WARPSYNC R9 ;  /* 0x0000000900007348 */ /* 0x000fe80003800000 */
[----:B------:R1:W2:Y:S02]  /*13270*/  SHFL.BFLY PT, R8, R0, R3, R10 ;  /* 0x0c00000300087389 */ /* 0x0002a400000e000a */
[----:B-1----:R-:W-:-:S04]  /*13280*/  MOV R3, 0x0 ;  /* 0x0000000000037802 */ /* 0x002fc80000000f00 */
[----:B--2---:R-:W-:Y:S05]  /*13290*/  RET.REL.NODEC R2 `(_ZN7cutlass13device_kernelIN5flash19enable_sm80_to_sm89INS1_16FlashAttnFwdSm80INS1_25CollectiveMainloopFwdSm80ILi4ELi1ELb0EN4cute5tupleIJNS5_1CILi128EEENS7_ILi64EEES8_EEELi128ENS_10bfloat16_tEfNS_4arch4Sm80ELb1ELb0ELb0ELb0ELb0ELb0ELb1ELb0EEENS1_21CollectiveEpilogueFwdINS6_IJS8_S8_S9_EEENS6_IJNS7_ILi1EEESH_SH_EEESB_SD_Li128ELb0ELb1ELb0ELb0EEENS1_30DynamicPersistentTileSchedulerILi128ELi128ELb0ELb1ELb0EEEEEEEEEvNT_6ParamsE) ;  /* 0xfffecd6002007950 */ /* 0x004fea0003c3ffff */
        .weak           $__internal_5_$__cuda_sm70_shflsync_idx_p
        .type           $__internal_5_$__cuda_sm70_shflsync_idx_p,@function
        .size           $__internal_5_$__cuda_sm70_shflsync_idx_p,(.L_x_1844 - $__internal_5_$__cuda_sm70_shflsync_idx_p)
$__internal_5_$__cuda_sm70_shflsync_idx_p:
[----:B------:R-:W-:-:S04]  /*132a0*/  MOV R9, 0xffffffff ;  /* 0xffffffff00097802 */ /* 0x000fc80000000f00 */
[----:B------:R-:W-:Y:S04]  /*132b0*/  WARPSYNC R9 ;  /* 0x0000000900007348 */ /* 0x000fe80003800000 */
[----:B------:R1:W2:Y:S02]  /*132c0*/  SHFL.IDX PT, R4, R10, R7, R4 ;  /* 0x000000070a047389 */ /* 0x0002a400000e0004 */
[----:B-1----:R-:W-:-:S04]  /*132d0*/  MOV R9, 0x0 ;  /* 0x0000000000097802 */ /* 0x002fc80000000f00 */
[----:B--2---:R-:W-:Y:S05]  /*132e0*/  RET.REL.NODEC R8 `(_ZN7cutlass13device_kernelIN5flash19enable_sm80_to_sm89INS1_16FlashAttnFwdSm80INS1_25CollectiveMainloopFwdSm80ILi4ELi1ELb0EN4cute5tupleIJNS5_1CILi128EEENS7_ILi64EEES8_EEELi128ENS_10bfloat16_tEfNS_4arch4Sm80ELb1ELb0ELb0ELb0ELb0ELb0ELb1ELb0EEENS1_21CollectiveEpilogueFwdINS6_IJS8_S8_S9_EEENS6_IJNS7_ILi1EEESH_SH_EEESB_SD_Li128ELb0ELb1ELb0ELb0EEENS1_30DynamicPersistentTileSchedulerILi128ELi128ELb0ELb1ELb0EEEEEEEEEvNT_6ParamsE) ;  /* 0xfffecd1008007950 */ /* 0x004fea0003c3ffff */
.L_x_1573:
        /* <DEDUP_REMOVED lines=9> */
.L_x_1844:


//--------------------- .text._ZN7cutlass13device_kernelIN5flash19enable_sm80_to_sm89INS1_16FlashAttnFwdSm80INS1_25CollectiveMainloopFwdSm80ILi4ELi1ELb0EN4cute5tupleIJNS5_1CILi128EEENS7_ILi64EEES8_EEELi128ENS_10bfloat16_tEfNS_4arch4Sm80ELb1ELb0ELb0ELb1ELb0ELb0ELb1ELb0EEENS1_21CollectiveEpilogueFwdINS6_IJS8_S8_S9_EEENS6_IJNS7_ILi1EEESH_SH_EEESB_SD_Li128ELb1ELb1ELb0ELb0EEENS1_19SingleTileSchedulerILb1ELb0ELb1ELi128EEEEEEEEEvNT_6ParamsE --------------------------
	.section	.text._ZN7cutlass13device_kernelIN5flash19enable_sm80_to_sm89INS1_16FlashAttnFwdSm80INS1_25CollectiveMainloopFwdSm80ILi4ELi1ELb0EN4cute5tupleIJNS5_1CILi128EEENS7_ILi64EEES8_EEELi128ENS_10bfloat16_tEfNS_4arch4Sm80ELb1ELb0ELb0ELb1ELb0ELb0ELb1ELb0EEENS1_21CollectiveEpilogueFwdINS6_IJS8_S8_S9_EEENS6_IJNS7_ILi1EEESH_SH_EEESB_SD_Li128ELb1ELb1ELb0ELb0EEENS1_19SingleTileSchedulerILb1ELb0ELb1ELi128EEEEEEEEEvNT_6ParamsE,"ax",@progbits
	.sectioninfo	@"SHI_REGISTERS=255"
	.align	128
.text._ZN7cutlass13device_kernelIN5flash19enable_sm80_to_sm89INS1_16FlashAttnFwdSm80INS1_25CollectiveMainloopFwdSm80ILi4ELi1ELb0EN4cute5tupleIJNS5_1CILi128EEENS7_ILi64EEES8_EEELi128ENS_10bfloat16_tEfNS_4arch4Sm80ELb1ELb0ELb0ELb1ELb0ELb0ELb1ELb0EEENS1_21CollectiveEpilogueFwdINS6_IJS8_S8_S9_EEENS6_IJNS7_ILi1EEESH_SH_EEESB_SD_Li128ELb1ELb1ELb0ELb0EEENS1_19SingleTileSchedulerILb1ELb0ELb1ELi128EEEEEEEEEvNT_6ParamsE:
        .type           _ZN7cutlass13device_kernelIN5flash19enable_sm80_to_sm89INS1_16FlashAttnFwdSm80INS1_25CollectiveMainloopFwdSm80ILi4ELi1ELb0EN4cute5tupleIJNS5_1CILi128EEENS7_ILi64EEES8_EEELi128ENS_10bfloat16_tEfNS_4arch4Sm80ELb1ELb0ELb0ELb1ELb0ELb0ELb1ELb0EEENS1_21CollectiveEpilogueFwdINS6_IJS8_S8_S9_EEENS6_IJNS7_ILi1EEESH_SH_EEESB_SD_Li128ELb1ELb1ELb0ELb0EEENS1_19SingleTileSchedulerILb1ELb0ELb1ELi128EEEEEEEEEvNT_6ParamsE,@function
        .size           _ZN7cutlass13device_kernelIN5flash19enable_sm80_to_sm89INS1_16FlashAttnFwdSm80INS1_25CollectiveMainloopFwdSm80ILi4ELi1ELb0EN4cute5tupleIJNS5_1CILi128EEENS7_ILi64EEES8_EEELi128ENS_10bfloat16_tEfNS_4arch4Sm80ELb1ELb0ELb0ELb1ELb0ELb0ELb1ELb0EEENS1_21CollectiveEpilogueFwdINS6_IJS8_S8_S9_EEENS6_IJNS7_ILi1EEESH_SH_EEESB_SD_Li128ELb1ELb1ELb0ELb0EEENS1_19SingleTileSchedulerILb1ELb0ELb1ELi128EEEEEEEEEvNT_6ParamsE,(.L_x_1847 - _ZN7cutlass13device_kernelIN5flash19enable_sm80_to_sm89INS1_16FlashAttnFwdSm80INS1_25CollectiveMainloopFwdSm80ILi4ELi1ELb0EN4cute5tupleIJNS5_1CILi128EEENS7_ILi64EEES8_EEELi128ENS_10bfloat16_tEfNS_4arch4Sm80ELb1ELb0ELb0ELb1ELb0ELb0ELb1ELb0EEENS1_21CollectiveEpilogueFwdINS6_IJS8_S8_S9_EEENS6_IJNS7_ILi1EEESH_SH_EEESB_SD_Li128ELb1ELb1ELb0ELb0EEENS1_19SingleTileSchedulerILb1ELb0ELb1ELi128EEEEEEEEEvNT_6ParamsE)
        .other          _ZN7cutlass13device_kernelIN5flash19enable_sm80_to_sm89INS1_16FlashAttnFwdSm80INS1_25CollectiveMainloopFwdSm80ILi4ELi1ELb0EN4cute5tupleIJNS5_1CILi128EEENS7_ILi64EEES8_EEELi128ENS_10bfloat16_tEfNS_4arch4Sm80ELb1ELb0ELb0ELb1ELb0ELb0ELb1ELb0EEENS1_21CollectiveEpilogueFwdINS6_IJS8_S8_S9_EEENS6_IJNS7_ILi1EEESH_SH_EEESB_SD_Li128ELb1ELb1ELb0ELb0EEENS1_19SingleTileSchedulerILb1ELb0ELb1ELi128EEEEEEEEEvNT_6ParamsE,@"STO_CUDA_ENTRY STV_DEFAULT"
_ZN7cutlass13device_kernelIN5flash19enable_sm80_to_sm89INS1_16FlashAttnFwdSm80INS1_25CollectiveMainloopFwdSm80ILi4ELi1ELb0EN4cute5tupleIJNS5_1CILi128EEENS7_ILi64EEES8_EEELi128ENS_10bfloat16_tEfNS_4arch4Sm80ELb1ELb0ELb0ELb1ELb0ELb0ELb1ELb0EEENS1_21CollectiveEpilogueFwdINS6_IJS8_S8_S9_EEENS6_IJNS7_ILi1EEESH_SH_EEESB_SD_Li128ELb1ELb1ELb0ELb0EEENS1_19SingleTileSchedulerILb1ELb0ELb1ELi128EEEEEEEEEvNT_6ParamsE:
        /* <DEDUP_REMOVED lines=17> */
.L_x_1575:
        /* <DEDUP_REMOVED lines=8> */
.L_x_1577:
[----:B------:R-:W-:-:S04]  /*0190*/  MOV R0, c[0x0][0x54c] ;  /* 0x0001530000007a02 */ /* 0x000fc80000000f00 */
.L_x_1576:
[----:B------:R-:W-:Y:S01]  /*01a0*/  USHF.L.U32 UR17, UR17, 0x7, URZ ;  /* 0x0000000711117899 */ /* 0x000fe2000800063f */
[----:B-----5:R-:W-:-:S05]  /*01b0*/  IMAD R0, R0, c[0x0][0x548], RZ ;  /* 0x0001520000007a24 */ /* 0x020fca00078e02ff */
[----:B------:R-:W-:-:S04]  /*01c0*/  ISETP.LE.AND P0, PT, R0, UR17, PT ;  /* 0x0000001100007c0c */ /* 0x000fc8000bf03270 */
[----:B------:R-:W-:-:S05]  /*01d0*/  SEL R0, R5, 0xffffffff, !P0 ;  /* 0xffffffff05007807 */ /* 0x000fca0004000000 */
[----:B------:R2:W-:Y:S01]  /*01e0*/  STL [R1+0x64], R0 ;  /* 0x0000640001007387 */ /* 0x0005e20000100800 */
[----:B------:R-:W-:Y:S05]  /*01f0*/  BRA `(.L_x_1578) ;  /* 0x0000013000007947 */ /* 0x000fea0003800000 */
.L_x_1574:
[----:B------:R-:W-:-:S04]  /*0200*/  ISETP.NE.U32.AND P0, PT, RZ, c[0x0][0x568], PT ;  /* 0x00015a00ff007a0c */ /* 0x000fc80003f05070 */
[----:B------:R-:W-:-:S13]  /*0210*/  ISETP.NE.AND.EX P0, PT, RZ, c[0x0][0x56c], PT, P0 ;  /* 0x00015b00ff007a0c */ /* 0x000fda0003f05300 */
[----:B------:R-:W-:Y:S05]  /*0220*/  @!P0 BRA `(.L_x_1579) ;  /* 0x0000002000008947 */ /* 0x000fea0003800000 */
[----:B------:R1:W5:Y:S01]  /*0230*/  LDG.E R0, [R2.64] ;  /* 0x0000001202007981 */ /* 0x000362000c1e1900 */
[----:B------:R-:W-:Y:S05]  /*0240*/  BRA `(.L_x_1580) ;  /* 0x0000009000007947 */ /* 0x000fea0003800000 */
.L_x_1579:
        /* <DEDUP_REMOVED lines=8> */
.L_x_1581:
[----:B------:R-:W-:-:S04]  /*02d0*/  MOV R0, c[0x0][0x54c] ;  /* 0x0001530000007a02 */ /* 0x000fc80000000f00 */
.L_x_1580:
[----:B------:R-:W-:Y:S01]  /*02e0*/  USHF.L.U32 UR17, UR17, 0x7, URZ ;  /* 0x0000000711117899 */ /* 0x000fe2000800063f */
[----:B-----5:R-:W-:-:S05]  /*02f0*/  IMAD R0, R0, c[0x0][0x548], RZ ;  /* 0x0001520000007a24 */ /* 0x020fca00078e02ff */
[----:B------:R-:W-:-:S04]  /*0300*/  ISETP.LE.AND P0, PT, R0, UR17, PT ;  /* 0x0000001100007c0c */ /* 0x000fc8000bf03270 */
[----:B------:R-:W-:-:S05]  /*0310*/  SEL R0, R5, 0xffffffff, !P0 ;  /* 0xffffffff05007807 */ /* 0x000fca0004000000 */
[----:B------:R2:W-:Y:S04]  /*0320*/  STL [R1+0x64], R0 ;  /* 0x0000640001007387 */ /* 0x0005e80000100800 */
.L_x_1578:
        /* <DEDUP_REMOVED lines=32> */
.L_x_1582:
[----:B------:R-:W-:-:S04]  /*0530*/  ISETP.NE.U32.AND P1, PT, RZ, c[0x0][0x368], PT ;  /* 0x0000da00ff007a0c */ /* 0x000fc80003f25070 */
[----:B------:R-:W-:-:S13]  /*0540*/  ISETP.NE.AND.EX P1, PT, RZ, c[0x0][0x36c], PT, P1 ;  /* 0x0000db00ff007a0c */ /* 0x000fda0003f25310 */
[----:B------:R-:W-:Y:S05]  /*0550*/  @!P1 BRA `(.L_x_1583) ;  /* 0x0000004000009947 */ /* 0x000fea0003800000 */
[----:B------:R-:W-:-:S05]  /*0560*/  IMAD.WIDE R2, R60, R9, c[0x0][0x368] ;  /* 0x0000da003c027625 */ /* 0x000fca00078e0209 */
[----:B------:R-:W2:Y:S02]  /*0570*/  LDG.E R0, [R2.64] ;  /* 0x0000001202007981 */ /* 0x000ea4000c1e1900 */
[----:B--2---:R1:W2:Y:S02]  /*0580*/  R2UR UR8, R0 ;  /* 0x00000000000873c2 */ /* 0x0042a400000e0000 */
[----:B-12---:R-:W-:Y:S05]  /*0590*/  BRA `(.L_x_1584) ;  /* 0x0000006000007947 */ /* 0x006fea0003800000 */
.L_x_1583:
[----:B------:R-:W-:Y:S05]  /*05a0*/  @!P2 BRA `(.L_x_1584) ;  /* 0x000000500000a947 */ /* 0x000fea0003800000 */
[----:B------:R1:W2:Y:S04]  /*05b0*/  LDG.E R0, [R2.64] ;  /* 0x0000001202007981 */ /* 0x0002a8000c1e1900 */
[----:B-1----:R-:W4:Y:S01]  /*05c0*/  LDG.E R2, [R2.64+0x4] ;  /* 0x0000041202027981 */ /* 0x002f22000c1e1900 */
[----:B--2---:R-:W1:Y:S08]  /*05d0*/  R2UR UR8, R0 ;  /* 0x00000000000873c2 */ /* 0x004e7000000e0000 */
[----:B----4-:R-:W1:Y:S02]  /*05e0*/  R2UR UR4, R2 ;  /* 0x00000000020473c2 */ /* 0x010e6400000e0000 */
[----:B-1----:R-:W-:-:S06]  /*05f0*/  UIADD3 UR8, -UR8, UR4, URZ ;  /* 0x0000000408087290 */ /* 0x002fcc000fffe13f */
.L_x_1584:
[----:B------:R-:W-:Y:S01]  /*0600*/  ULDC UR4, c[0x0][0x2c4] ;  /* 0x0000b10000047ab9 */ /* 0x000fe20000000800 */
[----:B-----5:R-:W-:Y:S01]  /*0610*/  IADD3 R7, R7, UR6, RZ ;  /* 0x0000000607077c10 */ /* 0x020fe2000fffe0ff */
[----:B------:R-:W-:Y:S01]  /*0620*/  UISETP.NE.AND UP1, UPT, UR4, 0x1, UPT ;  /* 0x000000010400788c */ /* 0x000fe2000bf25270 */
[----:B------:R-:W-:Y:S01]  /*0630*/  PLOP3.LUT P1, PT, PT, PT, PT, 0x80, 0x0 ;  /* 0x000000000000781c */ /* 0x000fe20003f2f070 */
[----:B------:R-:W-:Y:S01]  /*0640*/  UIADD3 UR8, -UR6, UR8, URZ ;  /* 0x0000000806087290 */ /* 0x000fe2000fffe13f */
[----:B------:R-:W-:Y:S01]  /*0650*/  CS2R R14, SRZ ;  /* 0x00000000000e7805 */ /* 0x000fe2000001ff00 */
[----:B------:R-:W-:Y:S01]  /*0660*/  ULDC.64 UR4, c[0x0][0x2c8] ;  /* 0x0000b20000047ab9 */ /* 0x000fe20000000a00 */
[----:B------:R-:W-:Y:S01]  /*0670*/  IMAD.MOV.U32 R126, RZ, RZ, RZ ;  /* 0x000000ffff7e7224 */ /* 0x000fe200078e00ff */
[----:B---3--:R-:W-:Y:S01]  /*0680*/  UIADD3 UR6, UR8, 0x40, -UR11 ;  /* 0x0000004008067890 */ /* 0x008fe2000fffe80b */
[----:B------:R-:W-:Y:S01]  /*0690*/  IMAD.MOV.U32 R124, RZ, RZ, RZ ;  /* 0x000000ffff7c7224 */ /* 0x000fe200078e00ff */
[----:B------:R-:W-:Y:S01]  /*06a0*/  CS2R R130, SRZ ;  /* 0x0000000000827805 */ /* 0x000fe2000001ff00 */
[----:B------:R-:W-:Y:S01]  /*06b0*/  CS2R R128, SRZ ;  /* 0x0000000000807805 */ /* 0x000fe2000001ff00 */
[----:B------:R-:W-:Y:S01]  /*06c0*/  CS2R R16, SRZ ;  /* 0x0000000000107805 */ /* 0x000fe2000001ff00 */
[----:B------:R-:W-:Y:S01]  /*06d0*/  @UP1 UIADD3 UR12, UR17, 0x7f, URZ ;  /* 0x0000007f110c1890 */ /* 0x000fe2000fffe03f */
[----:B------:R-:W-:Y:S01]  /*06e0*/  MOV R122, RZ ;  /* 0x000000ff007a7202 */ /* 0x000fe20000000f00 */
[----:B------:R-:W-:Y:S01]  /*06f0*/  IMAD.MOV.U32 R11, RZ, RZ, RZ ;  /* 0x000000ffff0b7224 */ /* 0x000fe200078e00ff */
[----:B------:R-:W-:Y:S01]  /*0700*/  MOV R120, RZ ;  /* 0x000000ff00787202 */ /* 0x000fe20000000f00 */
[----:B------:R-:W-:Y:S01]  /*0710*/  UIMAD.WIDE.U32 UR12, UR12, UR4, URZ ;  /* 0x000000040c0c72a5 */ /* 0x000fe2000f8e003f */
[----:B------:R-:W-:Y:S01]  /*0720*/  CS2R R12, SRZ ;  /* 0x00000000000c7805 */ /* 0x000fe2000001ff00 */
[----:B------:R-:W-:Y:S01]  /*0730*/  UIADD3 UR4, UR17, 0x7f, URZ ;  /* 0x0000007f11047890 */ /* 0x000fe2000fffe03f */
[----:B------:R-:W-:Y:S01]  /*0740*/  IMAD.MOV.U32 R118, RZ, RZ, RZ ;  /* 0x000000ffff767224 */ /* 0x000fe200078e00ff */
[----:B------:R-:W-:Y:S01]  /*0750*/  @UP1 USHF.R.U32.HI UR4, URZ, UR5, UR13 ;  /* 0x000000053f041299 */ /* 0x000fe2000801160d */
[----:B------:R-:W-:Y:S01]  /*0760*/  MOV R116, RZ ;  /* 0x000000ff00747202 */ /* 0x000fe20000000f00 */
[----:B------:R-:W-:Y:S01]  /*0770*/  UIADD3 UR5, UR8, 0x3f, URZ ;  /* 0x0000003f08057890 */ /* 0x000fe2000fffe03f */
[----:B------:R-:W-:Y:S01]  /*0780*/  IMAD.MOV.U32 R110, RZ, RZ, RZ ;  /* 0x000000ffff6e7224 */ /* 0x000fe200078e00ff */
[----:B------:R-:W-:Y:S01]  /*0790*/  UIADD3 UR6, UR6, UR4, URZ ;  /* 0x0000000406067290 */ /* 0x000fe2000fffe03f */
[----:B------:R-:W-:Y:S01]  /*07a0*/  CS2R R18, SRZ ;  /* 0x0000000000127805 */ /* 0x000fe2000001ff00 */
[----:B------:R-:W-:Y:S01]  /*07b0*/  USHF.R.S32.HI UR7, URZ, 0x1f, UR5 ;  /* 0x0000001f3f077899 */ /* 0x000fe20008011405 */
[----:B------:R-:W-:Y:S01]  /*07c0*/  MOV R108, RZ ;  /* 0x000000ff006c7202 */ /* 0x000fe20000000f00 */
[----:B------:R-:W-:Y:S01]  /*07d0*/  USHF.R.S32.HI UR4, URZ, 0x1f, UR6 ;  /* 0x0000001f3f047899 */ /* 0x000fe20008011406 */
[----:B------:R-:W-:Y:S01]  /*07e0*/  IMAD.MOV.U32 R114, RZ, RZ, RZ ;  /* 0x000000ffff727224 */ /* 0x000fe200078e00ff */
[----:B------:R-:W-:Y:S01]  /*07f0*/  ULEA.HI UR7, UR7, UR5, URZ, 0x6 ;  /* 0x0000000507077291 */ /* 0x000fe2000f8f303f */
[----:B------:R-:W-:Y:S01]  /*0800*/  CS2R R20, SRZ ;  /* 0x0000000000147805 */ /* 0x000fe2000001ff00 */
[----:B------:R-:W-:Y:S01]  /*0810*/  ULEA.HI UR4, UR4, UR6, URZ, 0x6 ;  /* 0x0000000604047291 */ /* 0x000fe2000f8f303f */
[----:B------:R-:W-:Y:S01]  /*0820*/  MOV R112, RZ ;  /* 0x000000ff00707202 */ /* 0x000fe20000000f00 */
[----:B------:R-:W-:Y:S01]  /*0830*/  USHF.R.S32.HI UR7, URZ, 0x6, UR7 ;  /* 0x000000063f077899 */ /* 0x000fe20008011407 */
[----:B------:R-:W-:Y:S01]  /*0840*/  IMAD.MOV.U32 R106, RZ, RZ, RZ ;  /* 0x000000ffff6a7224 */ /* 0x000fe200078e00ff */
[----:B------:R-:W-:Y:S01]  /*0850*/  USHF.R.S32.HI UR4, URZ, 0x6, UR4 ;  /* 0x000000063f047899 */ /* 0x000fe20008011404 */
[----:B------:R-:W-:Y:S01]  /*0860*/  CS2R R22, SRZ ;  /* 0x0000000000167805 */ /* 0x000fe2000001ff00 */
[----:B------:R-:W-:Y:S01]  /*0870*/  MOV R104, RZ ;  /* 0x000000ff00687202 */ /* 0x000fe20000000f00 */
[----:B------:R-:W-:Y:S01]  /*0880*/  IMAD.MOV.U32 R102, RZ, RZ, RZ ;  /* 0x000000ffff667224 */ /* 0x000fe200078e00ff */
[----:B------:R-:W-:Y:S01]  /*0890*/  UISETP.LT.AND UP0, UPT, UR7, UR4, UPT ;  /* 0x000000040700728c */ /* 0x000fe2000bf01270 */
[----:B------:R-:W-:Y:S01]  /*08a0*/  CS2R R24, SRZ ;  /* 0x0000000000187805 */ /* 0x000fe2000001ff00 */
[----:B------:R-:W-:Y:S01]  /*08b0*/  MOV R100, RZ ;  /* 0x000000ff00647202 */ /* 0x000fe20000000f00 */
[----:B------:R-:W-:Y:S01]  /*08c0*/  IMAD.MOV.U32 R94, RZ, RZ, RZ ;  /* 0x000000ffff5e7224 */ /* 0x000fe200078e00ff */
[----:B------:R-:W-:Y:S01]  /*08d0*/  USEL UR25, UR7, UR4, UP0 ;  /* 0x0000000407197287 */ /* 0x000fe20008000000 */
[----:B------:R-:W-:Y:S01]  /*08e0*/  CS2R R26, SRZ ;  /* 0x00000000001a7805 */ /* 0x000fe2000001ff00 */
[----:B------:R-:W-:Y:S01]  /*08f0*/  MOV R92, RZ ;  /* 0x000000ff005c7202 */ /* 0x000fe20000000f00 */
[----:B------:R-:W-:Y:S01]  /*0900*/  IMAD.MOV.U32 R98, RZ, RZ, RZ ;  /* 0x000000ffff627224 */ /* 0x000fe200078e00ff */
[----:B------:R-:W-:Y:S01]  /*0910*/  UISETP.GE.AND UP0, UPT, UR25, 0x1, UPT ;  /* 0x000000011900788c */ /* 0x000fe2000bf06270 */
[----:B------:R-:W-:Y:S01]  /*0920*/  CS2R R28, SRZ ;  /* 0x00000000001c7805 */ /* 0x000fe2000001ff00 */
[----:B------:R-:W-:Y:S01]  /*0930*/  MOV R96, RZ ;  /* 0x000000ff00607202 */ /* 0x000fe20000000f00 */
[----:B------:R-:W-:Y:S01]  /*0940*/  IMAD.MOV.U32 R90, RZ, RZ, RZ ;  /* 0x000000ffff5a7224 */ /* 0x000fe200078e00ff */
[----:B------:R-:W-:Y:S01]  /*0950*/  CS2R R30, SRZ ;  /* 0x00000000001e7805 */ /* 0x000fe2000001ff00 */
[----:B------:R-:W-:Y:S01]  /*0960*/  MOV R88, RZ ;  /* 0x000000ff00587202 */ /* 0x000fe20000000f00 */
[----:B------:R-:W-:Y:S01]  /*0970*/  IMAD.MOV.U32 R86, RZ, RZ, RZ ;  /* 0x000000ffff567224 */ /* 0x000fe200078e00ff */
[----:B------:R-:W-:Y:S01]  /*0980*/  PLOP3.LUT P3, PT, PT, PT, UP0, 0x80, 0x0 ;  /* 0x000000000000781c */ /* 0x000fe20003f6f008 */
[----:B------:R-:W-:Y:S01]  /*0990*/  IMAD.MOV.U32 R84, RZ, RZ, RZ ;  /* 0x000000ffff547224 */ /* 0x000fe200078e00ff */
[----:B------:R-:W-:Y:S01]  /*09a0*/  MOV R33, RZ ;  /* 0x000000ff00217202 */ /* 0x000fe20000000f00 */
        /* <DEDUP_REMOVED lines=61> */
[----:B------:R-:W-:Y:S01]  /*0d80*/  ULDC UR4, c[0x0][0x2c4] ;  /* 0x0000b10000047ab9 */ /* 0x000fe20000000800 */
[----:B------:R-:W-:Y:S01]  /*0d90*/  SHF.R.S32.HI R0, RZ, 0x1f, R6 ;  /* 0x0000001fff007819 */ /* 0x000fe20000011406 */
[----:B------:R-:W3:Y:S01]  /*0da0*/  S2R R17, SR_CTAID.Y ;  /* 0x0000000000117919 */ /* 0x000ee20000002600 */
[-C--:B------:R-:W-:Y:S01]  /*0db0*/  LEA.HI R4, R157, R161.reuse, RZ, 0x3 ;  /* 0x000000a19d047211 */ /* 0x080fe200078f18ff */
[----:B------:R-:W-:Y:S01]  /*0dc0*/  UIMAD UR4, UR11, UR4, URZ ;  /* 0x000000040b0472a4 */ /* 0x000fe2000f8e023f */
[----:B------:R-:W-:Y:S01]  /*0dd0*/  SHF.R.S32.HI R8, RZ, 0x1f, R7 ;  /* 0x0000001fff087819 */ /* 0x000fe20000011407 */
[----:B------:R-:W-:Y:S01]  /*0de0*/  IMAD R0, R0, c[0x0][0x178], RZ ;  /* 0x00005e0000007a24 */ /* 0x000fe200078e02ff */
[----:B------:R-:W-:Y:S01]  /*0df0*/  SHF.R.S32.HI R19, RZ, 0x3, R4 ;  /* 0x00000003ff137819 */ /* 0x000fe20000011404 */
[----:B------:R-:W-:Y:S01]  /*0e00*/  BSSY B0, `(.L_x_1586) ;  /* 0x0000076000007945 */ /* 0x000fe20003800000 */
[----:B------:R-:W-:Y:S01]  /*0e10*/  LOP3.LUT R4, R4, 0xfffffff8, RZ, 0xc0, !PT ;  /* 0xfffffff804047812 */ /* 0x000fe200078ec0ff */
[----:B------:R-:W-:Y:S01]  /*0e20*/  IMAD R0, R6, c[0x0][0x17c], R0 ;  /* 0x00005f0006007a24 */ /* 0x000fe200078e0200 */
[----:B------:R-:W-:Y:S01]  /*0e30*/  SHF.R.S32.HI R18, RZ, 0x1f, R60 ;  /* 0x0000001fff127819 */ /* 0x000fe2000001143c */
[----:B------:R-:W-:Y:S01]  /*0e40*/  IMAD.SHL.U32 R5, R19, 0x40, RZ ;  /* 0x0000004013057824 */ /* 0x000fe200078e00ff */
[----:B------:R-:W-:Y:S01]  /*0e50*/  LEA.HI R24, R157, R161, RZ, 0x4 ;  /* 0x000000a19d187211 */ /* 0x000fe200078f20ff */
[----:B------:R-:W-:Y:S01]  /*0e60*/  IMAD.IADD R44, R161, 0x1, -R4 ;  /* 0x00000001a12c7824 */ /* 0x000fe200078e0a04 */
[----:B------:R-:W-:-:S03]  /*0e70*/  SEL R10, R18, RZ, !P0 ;  /* 0x000000ff120a7207 */ /* 0x000fc60004000000 */
[C---:B------:R-:W-:Y:S02]  /*0e80*/  IMAD.SHL.U32 R12, R44.reuse, 0x8, RZ ;  /* 0x000000082c0c7824 */ /* 0x040fe400078e00ff */
[----:B------:R-:W-:Y:S02]  /*0e90*/  IMAD R9, R44, 0x10, R19 ;  /* 0x000000102c097824 */ /* 0x000fe400078e0213 */
[----:B------:R-:W-:Y:S01]  /*0ea0*/  IMAD R10, R10, c[0x0][0x1c0], RZ ;  /* 0x000070000a0a7a24 */ /* 0x000fe200078e02ff */
[----:B------:R-:W-:Y:S01]  /*0eb0*/  IADD3 R4, R12, 0x40, RZ ;  /* 0x000000400c047810 */ /* 0x000fe20007ffe0ff */
[----:B-1----:R-:W-:Y:S01]  /*0ec0*/  IMAD.WIDE.U32 R2, R6, c[0x0][0x178], RZ ;  /* 0x00005e0006027a25 */ /* 0x002fe200078e00ff */
[----:B------:R-:W-:Y:S02]  /*0ed0*/  IADD3 R9, R9, UR17, RZ ;  /* 0x0000001109097c10 */ /* 0x000fe4000fffe0ff */
[----:B------:R-:W-:Y:S02]  /*0ee0*/  ISETP.GE.AND P4, PT, R4, c[0x0][0x1d4], PT ;  /* 0x0000750004007a0c */ /* 0x000fe40003f86270 */
[----:B------:R-:W-:-:S02]  /*0ef0*/  IADD3 R3, R3, R0, RZ ;  /* 0x0000000003037210 */ /* 0x000fc40007ffe0ff */
[----:B------:R-:W-:Y:S02]  /*0f00*/  LOP3.LUT R0, R5, 0x1c0, RZ, 0xc0, !PT ;  /* 0x000001c005007812 */ /* 0x000fe400078ec0ff */
[----:B---3--:R-:W-:Y:S01]  /*0f10*/  SHF.R.S32.HI R16, RZ, 0x1f, R17 ;  /* 0x0000001fff107819 */ /* 0x008fe20000011411 */
[----:B------:R-:W-:Y:S01]  /*0f20*/  IMAD.WIDE.U32 R2, R17, c[0x0][0x1b8], R2 ;  /* 0x00006e0011027a25 */ /* 0x000fe200078e0002 */
[----:B------:R-:W-:Y:S02]  /*0f30*/  LOP3.LUT R6, R0, 0x38, R12, 0xf8, !PT ;  /* 0x0000003800067812 */ /* 0x000fe400078ef80c */
[----:B------:R-:W-:Y:S02]  /*0f40*/  SHF.R.U32.HI R5, RZ, 0x3, R0 ;  /* 0x00000003ff057819 */ /* 0x000fe40000011600 */
[----:B------:R-:W-:Y:S02]  /*0f50*/  IADD3 R0, P3, R7, R19, RZ ;  /* 0x0000001307007210 */ /* 0x000fe40007f7e0ff */
[----:B------:R-:W-:Y:S01]  /*0f60*/  LOP3.LUT R21, R6, R5, RZ, 0x3c, !PT ;  /* 0x0000000506157212 */ /* 0x000fe200078e3cff */
[----:B------:R-:W-:Y:S01]  /*0f70*/  IMAD R5, R16, c[0x0][0x1b8], RZ ;  /* 0x00006e0010057a24 */ /* 0x000fe200078e02ff */
[----:B------:R-:W-:-:S02]  /*0f80*/  LEA.HI.X.SX32 R4, R19, R8, 0x1, P3 ;  /* 0x0000000813047211 */ /* 0x000fc400018f0eff */
[----:B------:R-:W-:Y:S01]  /*0f90*/  PLOP3.LUT P3, PT, PT, PT, UP1, 0x80, 0x0 ;  /* 0x000000000000781c */ /* 0x000fe20003f6f018 */
[----:B------:R-:W-:Y:S01]  /*0fa0*/  IMAD R8, R17, c[0x0][0x1bc], R5 ;  /* 0x00006f0011087a24 */ /* 0x000fe200078e0205 */
[----:B------:R-:W-:Y:S01]  /*0fb0*/  SHF.R.S32.HI R13, RZ, 0x1f, R12 ;  /* 0x0000001fff0d7819 */ /* 0x000fe2000001140c */
[----:B------:R-:W-:Y:S01]  /*0fc0*/  IMAD R5, R4, c[0x0][0x1e0], RZ ;  /* 0x0000780004057a24 */ /* 0x000fe200078e02ff */
[----:B------:R-:W-:Y:S01]  /*0fd0*/  ISETP.GE.AND P5, PT, R12, c[0x0][0x1d4], PT ;  /* 0x000075000c007a0c */ /* 0x000fe20003fa6270 */
[----:B------:R-:W-:Y:S01]  /*0fe0*/  IMAD R4, R4, c[0x0][0x208], RZ ;  /* 0x0000820004047a24 */ /* 0x000fe200078e02ff */
[----:B------:R-:W-:Y:S01]  /*0ff0*/  IADD3 R3, R3, R8, RZ ;  /* 0x0000000803037210 */ /* 0x000fe20007ffe0ff */
[----:B------:R-:W-:Y:S01]  /*1000*/  IMAD R14, R0, c[0x0][0x1e4], R5 ;  /* 0x00007900000e7a24 */ /* 0x000fe200078e0205 */
[----:B------:R-:W-:Y:S01]  /*1010*/  SEL R8, R60, RZ, !P0 ;  /* 0x000000ff3c087207 */ /* 0x000fe20004000000 */
[C---:B------:R-:W-:Y:S02]  /*1020*/  IMAD R15, R0.reuse, c[0x0][0x20c], R4 ;  /* 0x00008300000f7a24 */ /* 0x040fe400078e0204 */
[----:B------:R-:W-:-:S04]  /*1030*/  IMAD.WIDE.U32 R6, R0, c[0x0][0x1e0], R12 ;  /* 0x0000780000067a25 */ /* 0x000fc800078e000c */
[----:B------:R-:W-:-:S04]  /*1040*/  @P3 IMAD.HI.U32 R11, R9, c[0x0][0x2c8], RZ ;  /* 0x0000b200090b3a27 */ /* 0x000fc800078e00ff */
[----:B------:R-:W-:-:S04]  /*1050*/  IMAD.WIDE.U32 R4, R0, c[0x0][0x208], R12 ;  /* 0x0000820000047a25 */ /* 0x000fc800078e000c */
[----:B------:R-:W-:Y:S01]  /*1060*/  IMAD.MOV.U32 R0, RZ, RZ, R9 ;  /* 0x000000ffff007224 */ /* 0x000fe200078e0009 */
[----:B------:R-:W-:Y:S01]  /*1070*/  @P3 SHF.R.U32.HI R0, RZ, c[0x0][0x2cc], R11 ;  /* 0x0000b300ff003a19 */ /* 0x000fe2000001160b */
[C---:B------:R-:W-:Y:S01]  /*1080*/  IMAD R11, R8.reuse, c[0x0][0x1c4], R10 ;  /* 0x00007100080b7a24 */ /* 0x040fe200078e020a */
[----:B------:R-:W-:Y:S01]  /*1090*/  IADD3 R5, R5, R15, RZ ;  /* 0x0000000f05057210 */ /* 0x000fe20007ffe0ff */
[----:B------:R-:W-:Y:S01]  /*10a0*/  IMAD.WIDE.U32 R2, R8, c[0x0][0x1c0], R2 ;  /* 0x0000700008027a25 */ /* 0x000fe200078e0002 */
[----:B------:R-:W-:-:S03]  /*10b0*/  SHF.R.S32.HI R8, RZ, 0x1f, R0 ;  /* 0x0000001fff087819 */ /* 0x000fc60000011400 */
[----:B------:R-:W-:Y:S02]  /*10c0*/  IMAD.MOV R10, RZ, RZ, -R0 ;  /* 0x000000ffff0a7224 */ /* 0x000fe400078e0a00 */
[----:B------:R-:W-:Y:S02]  /*10d0*/  IMAD.IADD R3, R3, 0x1, R11 ;  /* 0x0000000103037824 */ /* 0x000fe400078e020b */
[----:B------:R-:W-:Y:S01]  /*10e0*/  IMAD R10, R10, c[0x0][0x2c4], R9 ;  /* 0x0000b1000a0a7a24 */ /* 0x000fe200078e0209 */
[----:B------:R-:W-:Y:S01]  /*10f0*/  LOP3.LUT R9, R24, 0xfffffff0, RZ, 0xc0, !PT ;  /* 0xfffffff018097812 */ /* 0x000fe200078ec0ff */
[----:B------:R-:W-:Y:S02]  /*1100*/  IMAD R8, R8, c[0x0][0x1b0], RZ ;  /* 0x00006c0008087a24 */ /* 0x000fe400078e02ff */
[----:B------:R-:W-:Y:S01]  /*1110*/  IMAD.WIDE.U32 R2, R0, c[0x0][0x1b0], R2 ;  /* 0x00006c0000027a25 */ /* 0x000fe200078e0002 */
[----:B------:R-:W-:-:S03]  /*1120*/  SHF.R.S32.HI R11, RZ, 0x1f, R10 ;  /* 0x0000001fff0b7819 */ /* 0x000fc6000001140a */
[----:B------:R-:W-:Y:S01]  /*1130*/  IMAD R8, R0, c[0x0][0x1b4], R8 ;  /* 0x00006d0000087a24 */ /* 0x000fe200078e0208 */
[----:B------:R-:W-:Y:S01]  /*1140*/  IADD3 R0, -R9, R161, RZ ;  /* 0x000000a109007210 */ /* 0x000fe20007ffe1ff */
[----:B------:R-:W-:Y:S02]  /*1150*/  IMAD.IADD R7, R7, 0x1, R14 ;  /* 0x0000000107077824 */ /* 0x000fe400078e020e */
[----:B------:R-:W-:Y:S02]  /*1160*/  IMAD.IADD R3, R3, 0x1, R8 ;  /* 0x0000000103037824 */ /* 0x000fe400078e0208 */
        /* <DEDUP_REMOVED lines=14> */
[----:B------:R-:W-:Y:S01]  /*1250*/  LEA.HI R11, R157, R161, RZ, 0x6 ;  /* 0x000000a19d0b7211 */ /* 0x000fe200078f30ff */
[----:B------:R-:W-:Y:S01]  /*1260*/  IMAD.IADD R22, R0, 0x1, -R10 ;  /* 0x0000000100167824 */ /* 0x000fe200078e0a0a */
[----:B------:R-:W-:Y:S01]  /*1270*/  IADD3 R7, R7, R15, RZ ;  /* 0x0000000f07077210 */ /* 0x000fe20007ffe0ff */
[----:B------:R-:W-:Y:S01]  /*1280*/  IMAD.IADD R9, R9, 0x1, R14 ;  /* 0x0000000109097824 */ /* 0x000fe200078e020e */
[----:B------:R-:W-:Y:S01]  /*1290*/  LEA.HI.X R16, R4, c[0x0][0x164], R2, 0x1, P0 ;  /* 0x0000590004107a11 */ /* 0x000fe200000f0c02 */
[----:B------:R-:W-:Y:S01]  /*12a0*/  IMAD.SHL.U32 R11, R11, 0x8, RZ ;  /* 0x000000080b0b7824 */ /* 0x000fe200078e00ff */
[----:B------:R-:W-:Y:S01]  /*12b0*/  IADD3 R15, R19, UR17, RZ ;  /* 0x00000011130f7c10 */ /* 0x000fe2000fffe0ff */
[----:B------:R1:W3:Y:S01]  /*12c0*/  SHFL.IDX PT, R4, R17, RZ, 0x181f ;  /* 0x00181fff11047589 */ /* 0x0002e200000e0000 */
[----:B------:R-:W-:-:S02]  /*12d0*/  SHF.L.U32 R14, R44, 0x3, RZ ;  /* 0x000000032c0e7819 */ /* 0x000fc400000006ff */
[----:B------:R-:W-:Y:S01]  /*12e0*/  ISETP.GE.AND P0, PT, R15, UR4, PT ;  /* 0x000000040f007c0c */ /* 0x000fe2000bf06270 */
[----:B------:R1:W4:Y:S01]  /*12f0*/  SHFL.IDX PT, R5, R16, RZ, 0x181f ;  /* 0x00181fff10057589 */ /* 0x00032200000e0000 */
[----:B------:R-:W-:Y:S02]  /*1300*/  LOP3.LUT R11, R21, 0xfffffe00, R11, 0xf8, !PT ;  /* 0xfffffe00150b7812 */ /* 0x000fe400078ef80b */
[----:B--2---:R-:W-:Y:S01]  /*1310*/  @P1 MOV R2, R20 ;  /* 0x0000001400021202 */ /* 0x004fe20000000f00 */
[----:B------:R-:W-:Y:S01]  /*1320*/  @!P1 IMAD.MOV.U32 R2, RZ, RZ, R60 ;  /* 0x000000ffff029224 */ /* 0x000fe200078e003c */
[----:B------:R-:W-:Y:S01]  /*1330*/  @P1 SHF.R.S32.HI R3, RZ, 0x1f, R20 ;  /* 0x0000001fff031819 */ /* 0x000fe20000011414 */
[----:B------:R-:W-:Y:S01]  /*1340*/  @!P1 IMAD.MOV.U32 R3, RZ, RZ, R18 ;  /* 0x000000ffff039224 */ /* 0x000fe200078e0012 */
[----:B------:R-:W-:Y:S01]  /*1350*/  IADD3 R18, R14, 0x40, RZ ;  /* 0x000000400e127810 */ /* 0x000fe20007ffe0ff */
[----:B------:R-:W-:Y:S01]  /*1360*/  IMAD.MOV.U32 R20, RZ, RZ, 0x20 ;  /* 0x00000020ff147424 */ /* 0x000fe200078e00ff */
[----:B------:R-:W-:-:S02]  /*1370*/  SEL R0, R2, RZ, !P2 ;  /* 0x000000ff02007207 */ /* 0x000fc40005000000 */
[----:B------:R-:W-:Y:S02]  /*1380*/  SEL R2, R3, RZ, !P2 ;  /* 0x000000ff03027207 */ /* 0x000fe40005000000 */
[----:B------:R-:W-:Y:S01]  /*1390*/  R2P PR, R22, 0x6 ;  /* 0x0000000616007804 */ /* 0x000fe20000000000 */
[----:B------:R-:W-:Y:S01]  /*13a0*/  IMAD.WIDE.U32 R30, R0, c[0x0][0x218], R6 ;  /* 0x00008600001e7a25 */ /* 0x000fe200078e0006 */
[----:B------:R-:W-:Y:S02]  /*13b0*/  MOV R3, 0x10 ;  /* 0x0000001000037802 */ /* 0x000fe40000000f00 */
[----:B------:R-:W-:Y:S01]  /*13c0*/  ISETP.GE.AND P6, PT, R14, c[0x0][0x198], PT ;  /* 0x000066000e007a0c */ /* 0x000fe20003fc6270 */
[C---:B------:R-:W-:Y:S01]  /*13d0*/  IMAD R10, R2.reuse, c[0x0][0x1f0], RZ ;  /* 0x00007c00020a7a24 */ /* 0x040fe200078e02ff */
[----:B------:R-:W-:Y:S01]  /*13e0*/  SEL R3, R3, 0xfffffff0, !P1 ;  /* 0xfffffff003037807 */ /* 0x000fe20004800000 */
[----:B------:R-:W-:Y:S01]  /*13f0*/  IMAD R2, R2, c[0x0][0x218], RZ ;  /* 0x0000860002027a24 */ /* 0x000fe200078e02ff */
[----:B------:R-:W-:Y:S01]  /*1400*/  ISETP.GE.AND P1, PT, R18, c[0x0][0x198], PT ;  /* 0x0000660012007a0c */ /* 0x000fe20003f26270 */
[----:B------:R-:W-:-:S02]  /*1410*/  IMAD R10, R0, c[0x0][0x1f4], R10 ;  /* 0x00007d00000a7a24 */ /* 0x000fc400078e020a */
[C---:B------:R-:W-:Y:S02]  /*1420*/  IMAD R2, R0.reuse, c[0x0][0x21c], R2 ;  /* 0x0000870000027a24 */ /* 0x040fe400078e0202 */
[----:B------:R-:W-:Y:S01]  /*1430*/  IMAD.WIDE.U32 R26, R0, c[0x0][0x1f0], R8 ;  /* 0x00007c00001a7a25 */ /* 0x000fe200078e0008 */
[----:B------:R-:W-:Y:S02]  /*1440*/  SEL R0, R20, 0xffffffe0, !P2 ;  /* 0xffffffe014007807 */ /* 0x000fe40005000000 */
[----:B------:R-:W-:Y:S01]  /*1450*/  IADD3 R29, R31, R2, RZ ;  /* 0x000000021f1d7210 */ /* 0x000fe20007ffe0ff */
[----:B------:R-:W-:Y:S01]  /*1460*/  IMAD.IADD R33, R27, 0x1, R10 ;  /* 0x000000011b217824 */ /* 0x000fe200078e020a */
[----:B------:R1:W-:Y:S04]  /*1470*/  STL.64 [R1+0x58], R26 ;  /* 0x0000581a01007387 */ /* 0x0003e80000100a00 */
        /* <DEDUP_REMOVED lines=14> */
.L_x_1587:
[----:B---34-:R-:W-:Y:S05]  /*1560*/  BSYNC B0 ;  /* 0x0000000000007941 */ /* 0x018fea0003800000 */
.L_x_1586:
[----:B--2---:R-:W-:Y:S01]  /*1570*/  IADD3 R2, R15, 0x10, RZ ;  /* 0x000000100f027810 */ /* 0x004fe20007ffe0ff */
[----:B------:R2:W3:Y:S01]  /*1580*/  SHFL.IDX PT, R5, R16, 0x1, 0x181f ;  /* 0x00381f0010057f89 */ /* 0x0004e200000e0000 */
[----:B------:R-:W-:Y:S02]  /*1590*/  BSSY B0, `(.L_x_1588) ;  /* 0x000000e000007945 */ /* 0x000fe40003800000 */
[----:B------:R-:W-:Y:S01]  /*15a0*/  ISETP.GE.AND P0, PT, R2, UR4, PT ;  /* 0x0000000402007c0c */ /* 0x000fe2000bf06270 */
        /* <DEDUP_REMOVED lines=12> */
.L_x_1589:
[----:B------:R-:W-:Y:S05]  /*1670*/  BSYNC B0 ;  /* 0x0000000000007941 */ /* 0x000fea0003800000 */
.L_x_1588:
[----:B---3--:R-:W-:Y:S01]  /*1680*/  IADD3 R2, R15, 0x20, RZ ;  /* 0x000000200f027810 */ /* 0x008fe20007ffe0ff */
[----:B------:R3:W1:Y:S01]  /*1690*/  SHFL.IDX PT, R5, R16, 0x2, 0x181f ;  /* 0x00581f0010057f89 */ /* 0x00066200000e0000 */
[----:B------:R-:W-:Y:S02]  /*16a0*/  BSSY B0, `(.L_x_1590) ;  /* 0x000000e000007945 */ /* 0x000fe40003800000 */
[----:B------:R-:W-:Y:S01]  /*16b0*/  ISETP.GE.AND P0, PT, R2, UR4, PT ;  /* 0x0000000402007c0c */ /* 0x000fe2000bf06270 */
        /* <DEDUP_REMOVED lines=12> */
.L_x_1591:
[----:B------:R-:W-:Y:S05]  /*1780*/  BSYNC B0 ;  /* 0x0000000000007941 */ /* 0x000fea0003800000 */
.L_x_1590:
[----:B-1----:R-:W-:Y:S01]  /*1790*/  IADD3 R2, R15, 0x30, RZ ;  /* 0x000000300f027810 */ /* 0x002fe20007ffe0ff */
[----:B------:R1:W2:Y:S01]  /*17a0*/  SHFL.IDX PT, R5, R16, 0x3, 0x181f ;  /* 0x00781f0010057f89 */ /* 0x0002a200000e0000 */
[----:B------:R-:W-:Y:S02]  /*17b0*/  BSSY B0, `(.L_x_1592) ;  /* 0x000000e000007945 */ /* 0x000fe40003800000 */
[----:B------:R-:W-:Y:S01]  /*17c0*/  ISETP.GE.AND P0, PT, R2, UR4, PT ;  /* 0x0000000402007c0c */ /* 0x000fe2000bf06270 */
        /* <DEDUP_REMOVED lines=12> */
.L_x_1593:
[----:B------:R-:W-:Y:S05]  /*1890*/  BSYNC B0 ;  /* 0x0000000000007941 */ /* 0x000fea0003800000 */
.L_x_1592:
[----:B--2---:R-:W-:Y:S01]  /*18a0*/  IADD3 R2, R15, 0x40, RZ ;  /* 0x000000400f027810 */ /* 0x004fe20007ffe0ff */
        /* <DEDUP_REMOVED lines=15> */
.L_x_1595:
[----:B------:R-:W-:Y:S05]  /*19a0*/  BSYNC B0 ;  /* 0x0000000000007941 */ /* 0x000fea0003800000 */
.L_x_1594:
        /* <DEDUP_REMOVED lines=16> */
.L_x_1597:
[----:B------:R-:W-:Y:S05]  /*1ab0*/  BSYNC B0 ;  /* 0x0000000000007941 */ /* 0x000fea0003800000 */
.L_x_1596:
        /* <DEDUP_REMOVED lines=16> */
.L_x_1599:
[----:B------:R-:W-:Y:S05]  /*1bc0*/  BSYNC B0 ;  /* 0x0000000000007941 */ /* 0x000fea0003800000 */
.L_x_1598:
[----:B-1----:R-:W-:Y:S01]  /*1bd0*/  IADD3 R2, R15, 0x70, RZ ;  /* 0x000000700f027810 */ /* 0x002fe20007ffe0ff */
[----:B------:R-:W1:Y:S01]  /*1be0*/  SHFL.IDX PT, R6, R17, 0x7, 0x181f ;  /* 0x00f81f0011067f89 */ /* 0x000e6200000e0000 */
[----:B------:R-:W-:Y:S01]  /*1bf0*/  UIADD3 UR21, UR25, -0x1, URZ ;  /* 0xffffffff19157890 */ /* 0x000fe2000fffe03f */
[----:B----4-:R-:W-:Y:S01]  /*1c00*/  IADD3 R4, -R19, UR8, RZ ;  /* 0x0000000813047c10 */ /* 0x010fe2000fffe1ff */
[----:B------:R-:W-:Y:S01]  /*1c10*/  ULDC.64 UR6, c[0x0][0x1e0] ;  /* 0x0000780000067ab9 */ /* 0x000fe20000000a00 */
[----:B------:R-:W-:Y:S01]  /*1c20*/  ISETP.GE.AND P2, PT, R2, UR4, PT ;  /* 0x0000000402007c0c */ /* 0x000fe2000bf46270 */
[----:B------:R-:W4:Y:S01]  /*1c30*/  SHFL.IDX PT, R7, R16, 0x7, 0x181f ;  /* 0x00f81f0010077f89 */ /* 0x000f2200000e0000 */
[----:B------:R-:W-:Y:S01]  /*1c40*/  UMOV UR22, 0x6 ;  /* 0x0000000600167882 */ /* 0x000fe20000000000 */
[----:B------:R-:W-:Y:S01]  /*1c50*/  IMAD.U32 R2, RZ, RZ, UR21 ;  /* 0x00000015ff027e24 */ /* 0x000fe2000f8e00ff */
[----:B------:R-:W-:Y:S01]  /*1c60*/  USHF.L.U32 UR23, UR6, 0x6, URZ ;  /* 0x0000000606177899 */ /* 0x000fe2000800063f */
[----:B------:R-:W-:Y:S01]  /*1c70*/  IMAD.SHL.U32 R245, R11, 0x2, RZ ;  /* 0x000000020bf57824 */ /* 0x000fe200078e00ff */
[----:B------:R-:W-:Y:S01]  /*1c80*/  USHF.L.U64.HI UR22, UR6, UR22, UR7 ;  /* 0x0000001606167299 */ /* 0x000fe20008010207 */
[----:B------:R-:W-:Y:S01]  /*1c90*/  IMAD R2, R2, -0x40, R4 ;  /* 0xffffffc002027824 */ /* 0x000fe200078e0204 */
[----:B------:R-:W-:Y:S01]  /*1ca0*/  USHF.R.S32.HI UR10, URZ, 0x1f, UR21 ;  /* 0x0000001f3f0a7899 */ /* 0x000fe20008011415 */
[----:B------:R-:W-:Y:S01]  /*1cb0*/  IMAD.MOV.U32 R158, RZ, RZ, R32 ;  /* 0x000000ffff9e7224 */ /* 0x000fe200078e0020 */
[----:B------:R-:W-:Y:S01]  /*1cc0*/  UIMAD UR4, UR22, UR21, URZ ;  /* 0x00000015160472a4 */ /* 0x000fe2000f8e023f */
[----:B------:R-:W-:Y:S01]  /*1cd0*/  IMAD.MOV.U32 R159, RZ, RZ, R33 ;  /* 0x000000ffff9f7224 */ /* 0x000fe200078e0021 */
[----:B------:R-:W-:Y:S01]  /*1ce0*/  UIMAD.WIDE.U32 UR12, UR6, 0x20, URZ ;  /* 0x00000020060c78a5 */ /* 0x000fe2000f8e003f */
[----:B------:R-:W-:Y:S01]  /*1cf0*/  @!P2 SHF.R.S32.HI R4, RZ, 0x1f, R18 ;  /* 0x0000001fff04a819 */ /* 0x000fe20000011412 */
[----:B------:R-:W-:Y:S01]  /*1d00*/  IMAD.U32 R155, RZ, RZ, UR23 ;  /* 0x00000017ff9b7e24 */ /* 0x000fe2000f8e00ff */
[----:B------:R-:W-:Y:S01]  /*1d10*/  UIMAD UR4, UR10, UR23, UR4 ;  /* 0x000000170a0472a4 */ /* 0x000fe2000f8e0204 */
[----:B------:R-:W-:Y:S01]  /*1d20*/  IMAD.MOV.U32 R158, RZ, RZ, R26 ;  /* 0x000000ffff9e7224 */ /* 0x000fe200078e001a */
[----:B------:R-:W-:Y:S01]  /*1d30*/  @!P2 LEA.HI R10, R4, R18, RZ, 0x3 ;  /* 0x00000012040aa211 */ /* 0x000fe200078f18ff */
[----:B------:R-:W-:Y:S01]  /*1d40*/  USHF.L.U32 UR9, UR7, 0x5, URZ ;  /* 0x0000000507097899 */ /* 0x000fe2000800063f */
[----:B------:R-:W-:Y:S01]  /*1d50*/  SHF.R.S32.HI R12, RZ, 0x4, R24 ;  /* 0x00000004ff0c7819 */ /* 0x000fe20000011418 */
[----:B------:R-:W-:Y:S01]  /*1d60*/  IMAD.WIDE.U32 R4, R155, UR21, R158 ;  /* 0x000000159b047c25 */ /* 0x000fe2000f8e009e */
[----:B-1----:R-:W-:Y:S01]  /*1d70*/  @!P2 LEA R8, P0, R14, R6, 0x1 ;  /* 0x000000060e08a211 */ /* 0x002fe200078008ff */
[----:B------:R-:W-:Y:S01]  /*1d80*/  UIADD3 UR9, UR13, UR9, URZ ;  /* 0x000000090d097290 */ /* 0x000fe2000fffe03f */
[----:B------:R-:W-:Y:S01]  /*1d90*/  @!P2 LOP3.LUT R10, R10, 0xfffffff8, RZ, 0xc0, !PT ;  /* 0xfffffff80a0aa812 */ /* 0x000fe200078ec0ff */
[----:B------:R-:W-:Y:S01]  /*1da0*/  UIMAD UR20, UR21, -0x40, UR8 ;  /* 0xffffffc0151478a4 */ /* 0x000fe2000f8e0208 */
[----:B----4-:R-:W-:Y:S01]  /*1db0*/  @!P2 LEA.HI.X R9, R14, R7, R13, 0x1, P0 ;  /* 0x000000070e09a211 */ /* 0x010fe200000f0c0d */
[----:B------:R-:W-:Y:S01]  /*1dc0*/  STL.64 [R1+0x48], R158 ;  /* 0x0000489e01007387 */ /* 0x000fe20000100a00 */
[----:B------:R-:W-:Y:S01]  /*1dd0*/  ISETP.GE.AND P0, PT, R2, 0x1, PT ;  /* 0x000000010200780c */ /* 0x000fe20003f06270 */
[----:B------:R-:W-:Y:S01]  /*1de0*/  @!P2 IMAD.WIDE R6, R10, 0x2, R6 ;  /* 0x000000020a06a825 */ /* 0x000fe200078e0206 */
[----:B------:R-:W-:Y:S01]  /*1df0*/  IADD3 R5, R5, UR4, RZ ;  /* 0x0000000405057c10 */ /* 0x000fe2000fffe0ff */
[----:B------:R-:W-:Y:S01]  /*1e00*/  @!PT LDS RZ, [RZ] ;  /* 0x00000000fffff984 */ /* 0x000fe20000000800 */
[----:B------:R1:W-:Y:S01]  /*1e10*/  @!P2 LDGSTS.E.BYPASS.LTC128B.128 [R245+0xb900], [R8.64], !P6 ;  /* 0x0b90000008f5afae */ /* 0x0003e2000f101d52 */
[----:B------:R-:W-:-:S03]  /*1e20*/  LEA.HI R156, R157, R161, RZ, 0x5 ;  /* 0x000000a19d9c7211 */ /* 0x000fc600078f28ff */
[----:B------:R4:W-:Y:S01]  /*1e30*/  @!P2 LDGSTS.E.BYPASS.LTC128B.128 [R245+0xf900], [R6.64], !P1 ;  /* 0x0f90000006f5afae */ /* 0x0009e2000c901d52 */
[C---:B------:R-:W-:Y:S02]  /*1e40*/  ISETP.GE.AND P2, PT, R2.reuse, 0x21, PT ;  /* 0x000000210200780c */ /* 0x040fe40003f46270 */
[----:B------:R-:W-:Y:S01]  /*1e50*/  ISETP.GE.AND P1, PT, R2, 0x31, PT ;  /* 0x000000310200780c */ /* 0x000fe20003f26270 */
[----:B------:R-:W0:Y:S01]  /*1e60*/  LDGDEPBAR ;  /* 0x00000000000079af */ /* 0x000e220000000000 */
[----:B------:R-:W-:-:S11]  /*1e70*/  SHF.R.S32.HI R154, RZ, 0x5, R156 ;  /* 0x00000005ff9a7819 */ /* 0x000fd6000001149c */
[----:B------:R-:W-:-:S05]  /*1e80*/  VOTEU.ANY UP0, P1 ;  /* 0x00000000003f7886 */ /* 0x000fca0000800100 */
[----:B------:R-:W-:Y:S01]  /*1e90*/  @UP0 UIMAD UR4, UR7, 0x30, URZ ;  /* 0x00000030070408a4 */ /* 0x000fe2000f8e023f */
[----:B------:R-:W-:Y:S01]  /*1ea0*/  BAR.SYNC.DEFER_BLOCKING 0x0 ;  /* 0x0000000000007b1d */ /* 0x000fe20000010000 */
[----:B-1----:R-:W-:-:S04]  /*1eb0*/  @P0 LEA R8, P6, R4, c[0x0][0x1c8], 0x1 ;  /* 0x0000720004080a11 */ /* 0x002fc800078c08ff */
[----:B------:R-:W-:Y:S01]  /*1ec0*/  @P0 LEA.HI.X R9, R4, c[0x0][0x1cc], R5, 0x1, P6 ;  /* 0x0000730004090a11 */ /* 0x000fe200030f0c05 */
[----:B----4-:R-:W-:Y:S01]  /*1ed0*/  IMAD.MOV.U32 R7, RZ, RZ, c[0x0][0x1e0] ;  /* 0x00007800ff077624 */ /* 0x010fe200078e00ff */
[----:B------:R-:W-:Y:S01]  /*1ee0*/  ISETP.GE.AND P6, PT, R2, 0x11, PT ;  /* 0x000000110200780c */ /* 0x000fe20003fc6270 */
[----:B------:R-:W-:Y:S02]  /*1ef0*/  IMAD.U32 R6, RZ, RZ, UR7 ;  /* 0x00000007ff067e24 */ /* 0x000fe4000f8e00ff */
[----:B------:R-:W-:Y:S01]  /*1f00*/  @!PT LDS RZ, [RZ] ;  /* 0x00000000fffff984 */ /* 0x000fe20000000800 */
[----:B------:R-:W-:Y:S01]  /*1f10*/  @!PT LDS RZ, [RZ] ;  /* 0x00000000fffff984 */ /* 0x000fe20000000800 */
[----:B------:R-:W-:Y:S01]  /*1f20*/  @!PT LDS RZ, [RZ] ;  /* 0x00000000fffff984 */ /* 0x000fe20000000800 */
[----:B------:R1:W-:Y:S04]  /*1f30*/  @P0 LDGSTS.E.BYPASS.LTC128B.128 [R245+0x4100], [R8.64], !P5 ;  /* 0x0410000008f50fae */ /* 0x0003e8000e901d52 */
[----:B------:R1:W-:Y:S06]  /*1f40*/  @P0 LDGSTS.E.BYPASS.LTC128B.128 [R245+0x6100], [R8.64+0x80], !P4 ;  /* 0x0610008008f50fae */ /* 0x0003ec000e101d52 */
[----:B------:R-:W-:-:S04]  /*1f50*/  @P6 LEA R2, P0, R7, R4, 0x4 ;  /* 0x0000000407026211 */ /* 0x000fc800078020ff */
[----:B------:R-:W-:Y:S02]  /*1f60*/  @P6 LEA.HI.X R6, R7, R5, R6, 0x4, P0 ;  /* 0x0000000507066211 */ /* 0x000fe400000f2406 */
[----:B------:R-:W-:-:S04]  /*1f70*/  @P6 LEA R10, P0, R2, c[0x0][0x1c8], 0x1 ;  /* 0x00007200020a6a11 */ /* 0x000fc800078008ff */
[----:B------:R-:W-:Y:S02]  /*1f80*/  @P6 LEA.HI.X R11, R2, c[0x0][0x1cc], R6, 0x1, P0 ;  /* 0x00007300020b6a11 */ /* 0x000fe400000f0c06 */
[----:B------:R-:W-:-:S03]  /*1f90*/  @P2 IADD3 R2, P0, R4, UR12, RZ ;  /* 0x0000000c04022c10 */ /* 0x000fc6000ff1e0ff */
[----:B------:R4:W-:Y:S04]  /*1fa0*/  @P6 LDGSTS.E.BYPASS.LTC128B.128 [R245+0x4900], [R10.64], !P5 ;  /* 0x049000000af56fae */ /* 0x0009e8000e901d52 */
[----:B------:R4:W-:Y:S01]  /*1fb0*/  @P6 LDGSTS.E.BYPASS.LTC128B.128 [R245+0x6900], [R10.64+0x80], !P4 ;  /* 0x069000800af56fae */ /* 0x0009e2000e101d52 */
[----:B-1----:R-:W-:Y:S01]  /*1fc0*/  @P1 IMAD.WIDE.U32 R8, R7, 0x30, R4 ;  /* 0x0000003007081825 */ /* 0x002fe200078e0004 */
[----:B------:R-:W-:Y:S02]  /*1fd0*/  @P2 IADD3.X R4, R5, UR9, RZ, P0, !PT ;  /* 0x0000000905042c10 */ /* 0x000fe400087fe4ff */
[----:B------:R-:W-:Y:S02]  /*1fe0*/  LEA.HI R5, R24, R12, RZ, 0x1 ;  /* 0x0000000c18057211 */ /* 0x000fe400078f08ff */
[----:B------:R-:W-:-:S02]  /*1ff0*/  @P2 LEA R6, P0, R2, c[0x0][0x1c8], 0x1 ;  /* 0x0000720002062a11 */ /* 0x000fc400078008ff */
[----:B------:R-:W-:Y:S02]  /*2000*/  LOP3.LUT R5, R5, 0xfffffffe, RZ, 0xc0, !PT ;  /* 0xfffffffe05057812 */ /* 0x000fe400078ec0ff */
[----:B------:R-:W-:Y:S02]  /*2010*/  @P2 LEA.HI.X R7, R2, c[0x0][0x1cc], R4, 0x1, P0 ;  /* 0x0000730002072a11 */ /* 0x000fe400000f0c04 */
[----:B------:R-:W-:Y:S01]  /*2020*/  @P1 IADD3 R2, R9, UR4, RZ ;  /* 0x0000000409021c10 */ /* 0x000fe2000fffe0ff */
[----:B------:R-:W-:Y:S01]  /*2030*/  IMAD.IADD R9, R12, 0x1, -R5 ;  /* 0x000000010c097824 */ /* 0x000fe200078e0a05 */
[C---:B------:R-:W-:Y:S01]  /*2040*/  @P1 LEA R4, P0, R8.reuse, c[0x0][0x1c8], 0x1 ;  /* 0x0000720008041a11 */ /* 0x040fe200078008ff */
[----:B------:R1:W-:Y:S01]  /*2050*/  @P2 LDGSTS.E.BYPASS.LTC128B.128 [R245+0x5100], [R6.64], !P5 ;  /* 0x0510000006f52fae */ /* 0x0003e2000e901d52 */
[----:B------:R-:W-:Y:S02]  /*2060*/  ULDC.64 UR4, c[0x0][0x208] ;  /* 0x0000820000047ab9 */ /* 0x000fe40000000a00 */
[----:B------:R-:W-:Y:S01]  /*2070*/  @P1 LEA.HI.X R5, R8, c[0x0][0x1cc], R2, 0x1, P0 ;  /* 0x0000730008051a11 */ /* 0x000fe200000f0c02 */
[----:B------:R1:W-:Y:S01]  /*2080*/  @P2 LDGSTS.E.BYPASS.LTC128B.128 [R245+0x7100], [R6.64+0x80], !P4 ;  /* 0x0710008006f52fae */ /* 0x0003e2000e101d52 */
[----:B------:R-:W-:Y:S01]  /*2090*/  IMAD.SHL.U32 R2, R44, 0x40, RZ ;  /* 0x000000402c027824 */ /* 0x000fe200078e00ff */
[----:B------:R-:W-:-:S02]  /*20a0*/  UIMAD UR10, UR10, UR4, URZ ;  /* 0x000000040a0a72a4 */ /* 0x000fc4000f8e023f */
[----:B------:R5:W-:Y:S01]  /*20b0*/  @P1 LDGSTS.E.BYPASS.LTC128B.128 [R245+0x5900], [R4.64], !P5 ;  /* 0x0590000004f51fae */ /* 0x000be2000e901d52 */
[----:B------:R-:W-:Y:S01]  /*20c0*/  UIMAD.WIDE.U32 UR14, UR21, UR4, URZ ;  /* 0x00000004150e72a5 */ /* 0x000fe2000f8e003f */
[----:B------:R-:W-:Y:S01]  /*20d0*/  LOP3.LUT R2, R2, 0x1c0, RZ, 0xc0, !PT ;  /* 0x000001c002027812 */ /* 0x000fe200078ec0ff */
[----:B------:R-:W-:Y:S01]  /*20e0*/  UIMAD UR10, UR21, UR5, UR10 ;  /* 0x00000005150a72a4 */ /* 0x000fe2000f8e020a */
[----:B------:R5:W-:Y:S01]  /*20f0*/  @P1 LDGSTS.E.BYPASS.LTC128B.128 [R245+0x7900], [R4.64+0x80], !P4 ;  /* 0x0790008004f51fae */ /* 0x000be2000e101d52 */
[----:B------:R-:W-:Y:S02]  /*2100*/  LOP3.LUT P1, RZ, R44, 0x2, RZ, 0xc0, !PT ;  /* 0x000000022cff7812 */ /* 0x000fe4000782c0ff */
[----:B------:R-:W-:Y:S01]  /*2110*/  UIADD3 UR10, UR15, UR10, URZ ;  /* 0x0000000a0f0a7290 */ /* 0x000fe2000fffe03f */
[----:B------:R-:W0:Y:S01]  /*2120*/  LDGDEPBAR ;  /* 0x00000000000079af */ /* 0x000e220000000000 */
[----:B-1----:R-:W-:Y:S02]  /*2130*/  IMAD.SHL.U32 R6, R22, 0x40, RZ ;  /* 0x0000004016067824 */ /* 0x002fe400078e00ff */
        /* <DEDUP_REMOVED lines=19> */
[----:B------:R-:W-:Y:S01]  /*2270*/  IADD3 R235, R224, 0x4120, RZ ;  /* 0x00004120e0eb7810 */ /* 0x000fe20007ffe0ff */
[C-C-:B------:R-:W-:Y:S02]  /*2280*/  IMAD R233, R3.reuse, 0x2, R231.reuse ;  /* 0x0000000203e97824 */ /* 0x140fe400078e02e7 */
[C---:B------:R-:W-:Y:S02]  /*2290*/  IMAD R232, R0.reuse, 0x2, R231 ;  /* 0x0000000200e87824 */ /* 0x040fe400078e02e7 */
[----:B------:R-:W-:Y:S02]  /*22a0*/  IMAD R234, R0, 0x2, R233 ;  /* 0x0000000200ea7824 */ /* 0x000fe400078e02e9 */
[----:B------:R-:W-:Y:S01]  /*22b0*/  IMAD R236, R3, 0x2, R232 ;  /* 0x0000000203ec7824 */ /* 0x000fe200078e02e8 */
[----:B------:R-:W-:Y:S04]  /*22c0*/  LDSM.16.M88.4 R4, [R231+0xa100] ;  /* 0x00a10000e704783b */ /* 0x000fe80000000200 */
[----:B----4-:R-:W1:Y:S04]  /*22d0*/  LDSM.16.M88.4 R8, [R224+0x4100] ;  /* 0x00410000e008783b */ /* 0x010e680000000200 */
[----:B------:R-:W4:Y:S04]  /*22e0*/  LDSM.16.M88.4 R12, [R224+0x4900] ;  /* 0x00490000e00c783b */ /* 0x000f280000000200 */
[----:B------:R-:W5:Y:S04]  /*22f0*/  LDSM.16.M88.4 R24, [R224+0x5100] ;  /* 0x00510000e018783b */ /* 0x000f680000000200 */
[----:B------:R-:W2:Y:S04]  /*2300*/  LDSM.16.M88.4 R48, [R224+0x5900] ;  /* 0x00590000e030783b */ /* 0x000ea80000000200 */
[----:B------:R-:W3:Y:S01]  /*2310*/  LDSM.16.M88.4 R20, [R231+0x8100] ;  /* 0x00810000e714783b */ /* 0x000ee20000000200 */
[C---:B-1----:R-:W-:Y:S08]  /*2320*/  HMMA.16816.F32.BF16 R52, R4.reuse, R8, RZ ;  /* 0x000000080434723c */ /* 0x042ff000000418ff */
[C---:B----4-:R-:W-:Y:S08]  /*2330*/  HMMA.16816.F32.BF16 R60, R4.reuse, R12, RZ ;  /* 0x0000000c043c723c */ /* 0x050ff000000418ff */
[C---:B-----5:R-:W-:Y:S08]  /*2340*/  HMMA.16816.F32.BF16 R64, R4.reuse, R24, RZ ;  /* 0x000000180440723c */ /* 0x060ff000000418ff */
[C---:B--2---:R-:W-:Y:S08]  /*2350*/  HMMA.16816.F32.BF16 R72, R4.reuse, R48, RZ ;  /* 0x000000300448723c */ /* 0x044ff000000418ff */
[C---:B------:R-:W-:Y:S08]  /*2360*/  HMMA.16816.F32.BF16 R96, R4.reuse, R10, RZ ;  /* 0x0000000a0460723c */ /* 0x040ff000000418ff */
[C---:B------:R-:W-:Y:S08]  /*2370*/  HMMA.16816.F32.BF16 R112, R4.reuse, R14, RZ ;  /* 0x0000000e0470723c */ /* 0x040ff000000418ff */
[C---:B------:R-:W-:Y:S08]  /*2380*/  HMMA.16816.F32.BF16 R120, R4.reuse, R26, RZ ;  /* 0x0000001a0478723c */ /* 0x040ff000000418ff */
[----:B------:R-:W-:Y:S07]  /*2390*/  HMMA.16816.F32.BF16 R100, R4, R50, RZ ;  /* 0x000000320464723c */ /* 0x000fee00000418ff */
[----:B------:R-:W-:Y:S01]  /*23a0*/  IMAD.U32 R4, RZ, RZ, UR14 ;  /* 0x0000000eff047e24 */ /* 0x000fe2000f8e00ff */
[----:B------:R-:W-:Y:S01]  /*23b0*/  IADD3 R6, R224, 0x4100, RZ ;  /* 0x00004100e0067810 */ /* 0x000fe20007ffe0ff */
[----:B------:R-:W-:Y:S01]  /*23c0*/  IMAD.U32 R5, RZ, RZ, UR15 ;  /* 0x0000000fff057e24 */ /* 0x000fe2000f8e00ff */
[----:B------:R-:W-:Y:S01]  /*23d0*/  UMOV UR14, 0x5 ;  /* 0x00000005000e7882 */ /* 0x000fe20000000000 */
[----:B------:R-:W-:Y:S01]  /*23e0*/  IMAD.U32 R5, RZ, RZ, UR10 ;  /* 0x0000000aff057e24 */ /* 0x000fe2000f8e00ff */
[----:B------:R-:W-:Y:S01]  /*23f0*/  LEA R2, P0, R4, R30, 0x6 ;  /* 0x0000001e04027211 */ /* 0x000fe200078030ff */
[----:B------:R-:W-:Y:S01]  /*2400*/  USHF.L.U32 UR10, UR4, 0x5, URZ ;  /* 0x00000005040a7899 */ /* 0x000fe2000800063f */
[----:B------:R-:W-:Y:S01]  /*2410*/  @P1 IADD3 R235, R6, -0x20, RZ ;  /* 0xffffffe006eb1810 */ /* 0x000fe20007ffe0ff */
[----:B------:R-:W-:Y:S01]  /*2420*/  USHF.L.U64.HI UR14, UR4, UR14, UR5 ;  /* 0x0000000e040e7299 */ /* 0x000fe20008010205 */
[----:B------:R-:W-:Y:S01]  /*2430*/  LEA.HI.X R5, R4, R29, R5, 0x6, P0 ;  /* 0x0000001d04057211 */ /* 0x000fe200000f3405 */
[----:B---3--:R-:W-:Y:S01]  /*2440*/  HMMA.16816.F32.BF16 R80, R20, R24, RZ ;  /* 0x000000181450723c */ /* 0x008fe200000418ff */
[C---:B------:R-:W-:Y:S01]  /*2450*/  LEA R4, P0, R2.reuse, c[0x0][0x1f8], 0x1 ;  /* 0x00007e0002047a11 */ /* 0x040fe200078008ff */
[----:B------:R-:W-:Y:S01]  /*2460*/  IMAD.U32 R7, RZ, RZ, UR10 ;  /* 0x0000000aff077e24 */ /* 0x000fe2000f8e00ff */
[----:B------:R-:W-:Y:S01]  /*2470*/  UIADD3 UR16, UP0, UR10, 0x80, URZ ;  /* 0x000000800a107890 */ /* 0x000fe2000ff1e03f */
[----:B------:R-:W-:Y:S01]  /*2480*/  LDSM.16.M88.4 R40, [R235] ;  /* 0x00000000eb28783b */ /* 0x000fe20000000200 */
[----:B------:R-:W-:-:S02]  /*2490*/  LEA.HI.X R5, R2, c[0x0][0x1fc], R5, 0x1, P0 ;  /* 0x00007f0002057a11 */ /* 0x000fc400000f0c05 */
[----:B------:R-:W-:Y:S01]  /*24a0*/  IADD3 R2, -R19, UR20, RZ ;  /* 0x0000001413027c10 */ /* 0x000fe2000fffe1ff */
[----:B------:R-:W-:Y:S01]  /*24b0*/  UIADD3.X UR15, URZ, UR14, URZ, UP0, !UPT ;  /* 0x0000000e3f0f7290 */ /* 0x000fe200087fe43f */
[----:B------:R-:W-:Y:S01]  /*24c0*/  IADD3 R6, P6, R4, UR10, RZ ;  /* 0x0000000a04067c10 */ /* 0x000fe2000ffde0ff */
[C---:B------:R-:W-:Y:S01]  /*24d0*/  HMMA.16816.F32.BF16 R84, R20.reuse, R26, RZ ;  /* 0x0000001a1454723c */ /* 0x040fe200000418ff */
[----:B------:R-:W-:Y:S01]  /*24e0*/  ISETP.LT.OR P2, PT, R2, 0x1, P5 ;  /* 0x000000010200780c */ /* 0x000fe20002f41670 */
[----:B------:R-:W-:Y:S01]  /*24f0*/  LDSM.16.M88.4 R36, [R235+0x800] ;  /* 0x00080000eb24783b */ /* 0x000fe20000000200 */
[----:B------:R-:W-:Y:S01]  /*2500*/  IADD3 R24, P1, P0, R7, 0x80, R4 ;  /* 0x0000008007187810 */ /* 0x000fe2000783e004 */
[----:B------:R-:W-:Y:S01]  /*2510*/  UISETP.GE.AND UP0, UPT, UR25, 0x2, UPT ;  /* 0x000000021900788c */ /* 0x000fe2000bf06270 */
[----:B------:R-:W-:Y:S01]  /*2520*/  IADD3.X R7, R5, UR14, RZ, P6, !PT ;  /* 0x0000000e05077c10 */ /* 0x000fe2000b7fe4ff */
[----:B------:R-:W-:Y:S01]  /*2530*/  LDSM.16.M88.4 R32, [R235+0x1000] ;  /* 0x00100000eb20783b */ /* 0x000fe20000000200 */
[----:B------:R-:W-:Y:S01]  /*2540*/  IADD3 R16, P6, R6, UR10, RZ ;  /* 0x0000000a06107c10 */ /* 0x000fe2000ffde0ff */
[----:B------:R-:W-:Y:S01]  /*2550*/  HMMA.16816.F32.BF16 R124, R20, R8, RZ ;  /* 0x00000008147c723c */ /* 0x000fe200000418ff */
[----:B------:R-:W-:Y:S01]  /*2560*/  IADD3.X R25, RZ, UR14, R5, P1, P0 ;  /* 0x0000000eff197c10 */ /* 0x000fe20008fe0405 */
[----:B------:R-:W-:Y:S01]  /*2570*/  LDSM.16.M88.4 R28, [R235+0x1800] ;  /* 0x00180000eb1c783b */ /* 0x000fe20000000200 */
[----:B------:R-:W-:-:S02]  /*2580*/  ISETP.LT.OR P0, PT, R2, 0x1, P4 ;  /* 0x000000010200780c */ /* 0x000fc40002701670 */
[----:B------:R-:W-:Y:S02]  /*2590*/  IADD3 R18, P1, R6, UR16, RZ ;  /* 0x0000001006127c10 */ /* 0x000fe4000ff3e0ff */
[C---:B------:R-:W-:Y:S01]  /*25a0*/  IADD3.X R17, R7.reuse, UR14, RZ, P6, !PT ;  /* 0x0000000e07117c10 */ /* 0x040fe2000b7fe4ff */
[C---:B------:R-:W-:Y:S01]  /*25b0*/  HMMA.16816.F32.BF16 R104, R20.reuse, R10, RZ ;  /* 0x0000000a1468723c */ /* 0x040fe200000418ff */
[----:B------:R-:W-:Y:S01]  /*25c0*/  IADD3 R26, P6, R16, UR10, RZ ;  /* 0x0000000a101a7c10 */ /* 0x000fe2000ffde0ff */
[----:B------:R-:W1:Y:S01]  /*25d0*/  LDSM.16.M88.4 R8, [R233+0xa100] ;  /* 0x00a10000e908783b */ /* 0x000e620000000200 */
[----:B------:R-:W-:Y:S02]  /*25e0*/  IADD3.X R19, R7, UR15, RZ, P1, !PT ;  /* 0x0000000f07137c10 */ /* 0x000fe40008ffe4ff */
[C---:B------:R-:W-:Y:S02]  /*25f0*/  ISETP.LT.OR P1, PT, R2.reuse, 0x11, P5 ;  /* 0x000000110200780c */ /* 0x040fe40002f21670 */
[----:B------:R-:W-:Y:S01]  /*2600*/  IADD3.X R27, R17, UR14, RZ, P6, !PT ;  /* 0x0000000e111b7c10 */ /* 0x000fe2000b7fe4ff */
[----:B------:R-:W-:Y:S01]  /*2610*/  HMMA.16816.F32.BF16 R92, R20, R12, RZ ;  /* 0x0000000c145c723c */ /* 0x000fe200000418ff */
[----:B------:R-:W-:-:S02]  /*2620*/  ISETP.LT.OR P6, PT, R2, 0x11, P4 ;  /* 0x000000110200780c */ /* 0x000fc400027c1670 */
[C---:B------:R-:W-:Y:S02]  /*2630*/  IADD3 R243, R235.reuse, 0x800, RZ ;  /* 0x00000800ebf37810 */ /* 0x040fe40007ffe0ff */
[C---:B------:R-:W-:Y:S02]  /*2640*/  IADD3 R242, R235.reuse, 0x1000, RZ ;  /* 0x00001000ebf27810 */ /* 0x040fe40007ffe0ff */
[C---:B------:R-:W-:Y:S01]  /*2650*/  IADD3 R241, R235.reuse, 0x1800, RZ ;  /* 0x00001800ebf17810 */ /* 0x040fe20007ffe0ff */
[----:B------:R-:W-:Y:S01]  /*2660*/  HMMA.16816.F32.BF16 R88, R20, R14, RZ ;  /* 0x0000000e1458723c */ /* 0x000fe200000418ff */
[----:B------:R-:W2:Y:S01]  /*2670*/  LDSM.16.M88.4 R12, [R233+0x8100] ;  /* 0x00810000e90c783b */ /* 0x000ea20000000200 */
[C---:B------:R-:W-:Y:S02]  /*2680*/  IADD3 R240, R235.reuse, 0x2000, RZ ;  /* 0x00002000ebf07810 */ /* 0x040fe40007ffe0ff */
[----:B------:R-:W-:Y:S01]  /*2690*/  IADD3 R239, R235, 0x2800, RZ ;  /* 0x00002800ebef7810 */ /* 0x000fe20007ffe0ff */
[----:B------:R-:W-:Y:S01]  /*26a0*/  @!PT LDS RZ, [RZ] ;  /* 0x00000000fffff984 */ /* 0x000fe20000000800 */
[----:B------:R-:W-:Y:S01]  /*26b0*/  @!PT LDS RZ, [RZ] ;  /* 0x00000000fffff984 */ /* 0x000fe20000000800 */
[----:B------:R-:W-:Y:S01]  /*26c0*/  @!PT LDS RZ, [RZ] ;  /* 0x00000000fffff984 */ /* 0x000fe20000000800 */
[----:B------:R3:W-:Y:S01]  /*26d0*/  LDGSTS.E.BYPASS.LTC128B.128 [R245+0x100], [R4.64], !P2 ;  /* 0x0010000004f57fae */ /* 0x0007e2000d101d52 */
[----:B------:R-:W-:-:S02]  /*26e0*/  ISETP.LT.OR P2, PT, R2, 0x21, P5 ;  /* 0x000000210200780c */ /* 0x000fc40002f41670 */
[C---:B------:R-:W-:Y:S01]  /*26f0*/  HMMA.16816.F32.BF16 R76, R20.reuse, R48, RZ ;  /* 0x00000030144c723c */ /* 0x040fe200000418ff */
[----:B------:R3:W-:Y:S01]  /*2700*/  LDGSTS.E.BYPASS.LTC128B.128 [R245+0x2100], [R4.64+0x80], !P0 ;  /* 0x0210008004f57fae */ /* 0x0007e2000c101d52 */
[----:B------:R-:W-:Y:S02]  /*2710*/  ISETP.LT.OR P0, PT, R2, 0x21, P4 ;  /* 0x000000210200780c */ /* 0x000fe40002701670 */
[----:B------:R-:W-:Y:S01]  /*2720*/  IADD3 R238, R235, 0x3000, RZ ;  /* 0x00003000ebee7810 */ /* 0x000fe20007ffe0ff */
[----:B------:R4:W-:Y:S01]  /*2730*/  LDGSTS.E.BYPASS.LTC128B.128 [R245+0x900], [R6.64], !P1 ;  /* 0x0090000006f57fae */ /* 0x0009e2000c901d52 */
[----:B------:R-:W-:Y:S02]  /*2740*/  LOP3.LUT P1, RZ, R44, 0x4, RZ, 0xc0, !PT ;  /* 0x000000042cff7812 */ /* 0x000fe4000782c0ff */
[----:B------:R-:W-:Y:S01]  /*2750*/  HMMA.16816.F32.BF16 R68, R20, R50, RZ ;  /* 0x000000321444723c */ /* 0x000fe200000418ff */
[----:B------:R5:W-:Y:S01]  /*2760*/  LDGSTS.E.BYPASS.LTC128B.128 [R245+0x2900], [R24.64], !P6 ;  /* 0x0290000018f57fae */ /* 0x000be2000f101d52 */
[----:B------:R-:W-:-:S02]  /*2770*/  ISETP.LT.OR P6, PT, R2, 0x31, P5 ;  /* 0x000000310200780c */ /* 0x000fc40002fc1670 */
[----:B------:R-:W-:Y:S01]  /*2780*/  IADD3 R237, R235, 0x3800, RZ ;  /* 0x00003800ebed7810 */ /* 0x000fe20007ffe0ff */
[----:B------:R2:W-:Y:S01]  /*2790*/  LDGSTS.E.BYPASS.LTC128B.128 [R245+0x1100], [R16.64], !P2 ;  /* 0x0110000010f57fae */ /* 0x0005e2000d101d52 */
[----:B------:R-:W-:Y:S01]  /*27a0*/  ISETP.LT.OR P2, PT, R2, 0x31, P4 ;  /* 0x000000310200780c */ /* 0x000fe20002741670 */
[----:B------:R-:W-:Y:S02]  /*27b0*/  IMAD.MOV.U32 R2, RZ, RZ, 0x40 ;  /* 0x00000040ff027424 */ /* 0x000fe400078e00ff */
[----:B------:R2:W-:Y:S01]  /*27c0*/  LDGSTS.E.BYPASS.LTC128B.128 [R245+0x3100], [R18.64], !P0 ;  /* 0x0310000012f57fae */ /* 0x0005e2000c101d52 */
[----:B-1----:R-:W-:Y:S02]  /*27d0*/  HMMA.16816.F32.BF16 R20, R8, R40, R52 ;  /* 0x000000280814723c */ /* 0x002fe40000041834 */
[----:B------:R-:W-:-:S03]  /*27e0*/  SEL R2, R2, 0xffffffc0, !P1 ;  /* 0xffffffc002027807 */ /* 0x000fc60004800000 */
[----:B------:R5:W-:Y:S02]  /*27f0*/  LDGSTS.E.BYPASS.LTC128B.128 [R245+0x1900], [R26.64], !P6 ;  /* 0x019000001af57fae */ /* 0x000be4000f101d52 */
[----:B------:R-:W-:Y:S01]  /*2800*/  IMAD.IADD R230, R224, 0x1, R2 ;  /* 0x00000001e0e67824 */ /* 0x000fe200078e0202 */
[C---:B------:R-:W-:Y:S01]  /*2810*/  HMMA.16816.F32.BF16 R60, R8.reuse, R36, R60 ;  /* 0x00000024083c723c */ /* 0x040fe2000004183c */
[----:B------:R-:W-:Y:S01]  /*2820*/  IMAD.IADD R229, R2, 0x1, R235 ;  /* 0x0000000102e57824 */ /* 0x000fe200078e02eb */
[----:B---3--:R-:W-:Y:S02]  /*2830*/  IADD3 R4, P0, R16, UR16, RZ ;  /* 0x0000001010047c10 */ /* 0x008fe4000ff1e0ff */
[----:B------:R-:W-:Y:S02]  /*2840*/  LOP3.LUT R2, R152, R153, RZ, 0xfc, !PT ;  /* 0x0000009998027212 */ /* 0x000fe400078efcff */
[----:B------:R-:W-:Y:S02]  /*2850*/  IADD3.X R5, R17, UR15, RZ, P0, !PT ;  /* 0x0000000f11057c10 */ /* 0x000fe400087fe4ff */
[----:B------:R-:W-:Y:S01]  /*2860*/  HMMA.16816.F32.BF16 R64, R8, R32, R64 ;  /* 0x000000200840723c */ /* 0x000fe20000041840 */
[----:B------:R-:W-:-:S02]  /*2870*/  PLOP3.LUT P0, PT, PT, PT, UP0, 0x80, 0x0 ;  /* 0x000000000000781c */ /* 0x000fc40003f0f008 */
[----:B------:R4:W-:Y:S04]  /*2880*/  LDGSTS.E.BYPASS.LTC128B.128 [R245+0x3900], [R4.64], !P2 ;  /* 0x0390000004f57fae */ /* 0x0009e8000d101d52 */
[----:B------:R-:W-:Y:S01]  /*2890*/  LDSM.16.M88.4 R56, [R230+0x4100] ;  /* 0x00410000e638783b */ /* 0x000fe20000000200 */
[C---:B------:R-:W-:Y:S03]  /*28a0*/  HMMA.16816.F32.BF16 R72, R8.reuse, R28, R72 ;  /* 0x0000001c0848723c */ /* 0x040fe60000041848 */
[----:B--2---:R-:W1:Y:S04]  /*28b0*/  LDSM.16.M88.4 R16, [R232+0xa100] ;  /* 0x00a10000e810783b */ /* 0x004e680000000200 */
[----:B------:R-:W2:Y:S01]  /*28c0*/  LDSM.16.M88.4 R48, [R230+0x5100] ;  /* 0x00510000e630783b */ /* 0x000ea20000000200 */
[C---:B------:R-:W-:Y:S03]  /*28d0*/  HMMA.16816.F32.BF16 R132, R8.reuse, R42, R96 ;  /* 0x0000002a0884723c */ /* 0x040fe60000041860 */
[----:B------:R-:W3:Y:S04]  /*28e0*/  LDSM.16.M88.4 R52, [R230+0x4900] ;  /* 0x00490000e634783b */ /* 0x000ee80000000200 */
[----:B------:R-:W1:Y:S01]  /*28f0*/  LDSM.16.M88.4 R44, [R230+0x5900] ;  /* 0x00590000e62c783b */ /* 0x000e620000000200 */
[C---:B------:R-:W-:Y:S03]  /*2900*/  HMMA.16816.F32.BF16 R112, R8.reuse, R38, R112 ;  /* 0x000000260870723c */ /* 0x040fe60000041870 */
[----:B-----5:R-:W-:Y:S04]  /*2910*/  LDSM.16.M88.4 R24, [R229+0x800] ;  /* 0x00080000e518783b */ /* 0x020fe80000000200 */
[----:B----4-:R-:W-:Y:S01]  /*2920*/  LDSM.16.M88.4 R4, [R234+0xa100] ;  /* 0x00a10000ea04783b */ /* 0x010fe20000000200 */
[C---:B------:R-:W-:Y:S03]  /*2930*/  HMMA.16816.F32.BF16 R120, R8.reuse, R34, R120 ;  /* 0x000000220878723c */ /* 0x040fe60000041878 */
[----:B------:R-:W0:Y:S05]  /*2940*/  LDGDEPBAR ;  /* 0x00000000000079af */ /* 0x000e2a0000000000 */
[----:B------:R-:W-:Y:S01]  /*2950*/  HMMA.16816.F32.BF16 R116, R8, R30, R100 ;  /* 0x0000001e0874723c */ /* 0x000fe20000041864 */
[----:B------:R-:W4:Y:S07]  /*2960*/  LDSM.16.M88.4 R8, [R232+0x8100] ;  /* 0x00810000e808783b */ /* 0x000f2e0000000200 */
[C---:B------:R-:W-:Y:S08]  /*2970*/  HMMA.16816.F32.BF16 R124, R12.reuse, R40, R124 ;  /* 0x000000280c7c723c */ /* 0x040ff0000004187c */
[C---:B------:R-:W-:Y:S08]  /*2980*/  HMMA.16816.F32.BF16 R136, R12.reuse, R32, R80 ;  /* 0x000000200c88723c */ /* 0x040ff00000041850 */
[C---:B------:R-:W-:Y:S08]  /*2990*/  HMMA.16816.F32.BF16 R40, R12.reuse, R42, R104 ;  /* 0x0000002a0c28723c */ /* 0x040ff00000041868 */
[C---:B------:R-:W-:Y:S08]  /*29a0*/  HMMA.16816.F32.BF16 R32, R12.reuse, R34, R84 ;  /* 0x000000220c20723c */ /* 0x040ff00000041854 */
[C---:B------:R-:W-:Y:S08]  /*29b0*/  HMMA.16816.F32.BF16 R128, R12.reuse, R36, R92 ;  /* 0x000000240c80723c */ /* 0x040ff0000004185c */
[C---:B------:R-:W-:Y:S08]  /*29c0*/  HMMA.16816.F32.BF16 R140, R12.reuse, R28, R76 ;  /* 0x0000001c0c8c723c */ /* 0x040ff0000004184c */
[C---:B------:R-:W-:Y:S01]  /*29d0*/  HMMA.16816.F32.BF16 R108, R12.reuse, R38, R88 ;  /* 0x000000260c6c723c */ /* 0x040fe20000041858 */
[----:B------:R-:W-:Y:S07]  /*29e0*/  LDSM.16.M88.4 R36, [R229+0x1800] ;  /* 0x00180000e524783b */ /* 0x000fee0000000200 */
[----:B------:R-:W-:Y:S01]  /*29f0*/  HMMA.16816.F32.BF16 R104, R12, R30, R68 ;  /* 0x0000001e0c68723c */ /* 0x000fe20000041844 */
[----:B------:R-:W5:Y:S04]  /*2a00*/  LDSM.16.M88.4 R28, [R229] ;  /* 0x00000000e51c783b */ /* 0x000f680000000200 */
[----:B------:R-:W-:Y:S03]  /*2a10*/  LDSM.16.M88.4 R12, [R234+0x8100] ;  /* 0x00810000ea0c783b */ /* 0x000fe60000000200 */
[C---:B-1----:R-:W-:Y:S01]  /*2a20*/  HMMA.16816.F32.BF16 R100, R16.reuse, R56, R20 ;  /* 0x000000381064723c */ /* 0x042fe20000041814 */
[----:B------:R-:W1:Y:S07]  /*2a30*/  LDSM.16.M88.4 R20, [R229+0x1000] ;  /* 0x00100000e514783b */ /* 0x000e6e0000000200 */
[C---:B--2---:R-:W-:Y:S08]  /*2a40*/  HMMA.16816.F32.BF16 R92, R16.reuse, R48, R64 ;  /* 0x00000030105c723c */ /* 0x044ff00000041840 */
[C---:B---3--:R-:W-:Y:S08]  /*2a50*/  HMMA.16816.F32.BF16 R96, R16.reuse, R52, R60 ;  /* 0x000000341060723c */ /* 0x048ff0000004183c */
        /* <DEDUP_REMOVED lines=14> */
[----:B------:R-:W2:Y:S07]  /*2b40*/  LDSM.16.M88.4 R8, [R231+0xe100] ;  /* 0x00e10000e708783b */ /* 0x000eae0000000200 */
[C---:B-----5:R-:W-:Y:S08]  /*2b50*/  HMMA.16816.F32.BF16 R60, R4.reuse, R28, R100 ;  /* 0x0000001c043c723c */ /* 0x060ff00000041864 */
[C---:B------:R-:W-:Y:S08]  /*2b60*/  HMMA.16816.F32.BF16 R100, R4.reuse, R30, R84 ;  /* 0x0000001e0464723c */ /* 0x040ff00000041854 */
[C---:B------:R-:W-:Y:S08]  /*2b70*/  HMMA.16816.F32.BF16 R104, R4.reuse, R24, R96 ;  /* 0x000000180468723c */ /* 0x040ff00000041860 */
[C---:B-1----:R-:W-:Y:S08]  /*2b80*/  HMMA.16816.F32.BF16 R132, R4.reuse, R20, R92 ;  /* 0x000000140484723c */ /* 0x042ff0000004185c */
[C---:B------:R-:W-:Y:S08]  /*2b90*/  HMMA.16816.F32.BF16 R128, R4.reuse, R22, R76 ;  /* 0x000000160480723c */ /* 0x040ff0000004184c */
[----:B------:R-:W-:Y:S08]  /*2ba0*/  HMMA.16816.F32.BF16 R120, R4, R38, R64 ;  /* 0x000000260478723c */ /* 0x000ff00000041840 */
[C---:B------:R-:W-:Y:S08]  /*2bb0*/  HMMA.16816.F32.BF16 R76, R12.reuse, R28, R88 ;  /* 0x0000001c0c4c723c */ /* 0x040ff00000041858 */
[C---:B------:R-:W-:Y:S01]  /*2bc0*/  HMMA.16816.F32.BF16 R64, R12.reuse, R30, R68 ;  /* 0x0000001e0c40723c */ /* 0x040fe20000041844 */
[----:B------:R-:W-:Y:S07]  /*2bd0*/  LDSM.16.M88.4 R28, [R235+0x2000] ;  /* 0x00200000eb1c783b */ /* 0x000fee0000000200 */
[C---:B------:R-:W-:Y:S08]  /*2be0*/  HMMA.16816.F32.BF16 R116, R12.reuse, R24, R56 ;  /* 0x000000180c74723c */ /* 0x040ff00000041838 */
[C---:B------:R-:W-:Y:S01]  /*2bf0*/  HMMA.16816.F32.BF16 R112, R12.reuse, R26, R52 ;  /* 0x0000001a0c70723c */ /* 0x040fe20000041834 */
[----:B------:R-:W-:Y:S07]  /*2c00*/  LDSM.16.M88.4 R52, [R235+0x3800] ;  /* 0x00380000eb34783b */ /* 0x000fee0000000200 */
[C---:B------:R-:W-:Y:S01]  /*2c10*/  HMMA.16816.F32.BF16 R108, R12.reuse, R20, R40 ;  /* 0x000000140c6c723c */ /* 0x040fe20000041828 */
[----:B------:R-:W1:Y:S07]  /*2c20*/  LDSM.16.M88.4 R40, [R224+0x6900] ;  /* 0x00690000e028783b */ /* 0x000e6e0000000200 */
[C---:B------:R-:W-:Y:S01]  /*2c30*/  HMMA.16816.F32.BF16 R84, R12.reuse, R22, R16 ;  /* 0x000000160c54723c */ /* 0x040fe20000041810 */
[----:B------:R-:W-:Y:S04]  /*2c40*/  LDSM.16.M88.4 R16, [R224+0x7900] ;  /* 0x00790000e010783b */ /* 0x000fe80000000200 */
[----:B------:R-:W-:Y:S03]  /*2c50*/  LDSM.16.M88.4 R20, [R233+0xc100] ;  /* 0x00c10000e914783b */ /* 0x000fe60000000200 */
[C---:B------:R-:W-:Y:S01]  /*2c60*/  HMMA.16816.F32.BF16 R96, R12.reuse, R36, R32 ;  /* 0x000000240c60723c */ /* 0x040fe20000041820 */
[----:B------:R-:W-:Y:S07]  /*2c70*/  LDSM.16.M88.4 R32, [R224+0x7100] ;  /* 0x00710000e020783b */ /* 0x000fee0000000200 */
[----:B------:R-:W-:Y:S01]  /*2c80*/  HMMA.16816.F32.BF16 R92, R12, R38, R44 ;  /* 0x000000260c5c723c */ /* 0x000fe2000004182c */
[----:B------:R-:W3:Y:S04]  /*2c90*/  LDSM.16.M88.4 R12, [R231+0xc100] ;  /* 0x00c10000e70c783b */ /* 0x000ee80000000200 */
[----:B------:R-:W-:Y:S03]  /*2ca0*/  LDSM.16.M88.4 R44, [R235+0x3000] ;  /* 0x00300000eb2c783b */ /* 0x000fe60000000200 */
[C---:B------:R-:W-:Y:S01]  /*2cb0*/  HMMA.16816.F32.BF16 R80, R4.reuse, R26, R80 ;  /* 0x0000001a0450723c */ /* 0x040fe20000041850 */
[----:B------:R-:W4:Y:S07]  /*2cc0*/  LDSM.16.M88.4 R24, [R235+0x2800] ;  /* 0x00280000eb18783b */ /* 0x000f2e0000000200 */
[----:B------:R-:W-:Y:S01]  /*2cd0*/  HMMA.16816.F32.BF16 R124, R4, R36, R72 ;  /* 0x00000024047c723c */ /* 0x000fe20000041848 */
[----:B------:R-:W5:Y:S07]  /*2ce0*/  LDSM.16.M88.4 R4, [R233+0xe100] ;  /* 0x00e10000e904783b */ /* 0x000f6e0000000200 */
[C---:B--2---:R-:W-:Y:S08]  /*2cf0*/  HMMA.16816.F32.BF16 R72, R8.reuse, R48, R60 ;  /* 0x000000300848723c */ /* 0x044ff0000004183c */
[C---:B-1----:R-:W-:Y:S08]  /*2d00*/  HMMA.16816.F32.BF16 R60, R8.reuse, R40, R104 ;  /* 0x00000028083c723c */ /* 0x042ff00000041868 */
[----:B------:R-:W-:Y:S08]  /*2d10*/  HMMA.16816.F32.BF16 R56, R8, R42, R80 ;  /* 0x0000002a0838723c */ /* 0x000ff00000041850 */
[C---:B---3--:R-:W-:Y:S08]  /*2d20*/  HMMA.16816.F32.BF16 R36, R12.reuse, R40, R116 ;  /* 0x000000280c24723c */ /* 0x048ff00000041874 */
[----:B------:R-:W-:Y:S08]  /*2d30*/  HMMA.16816.F32.BF16 R40, R12, R42, R112 ;  /* 0x0000002a0c28723c */ /* 0x000ff00000041870 */
[----:B------:R-:W-:Y:S08]  /*2d40*/  HMMA.16816.F32.BF16 R68, R8, R50, R100 ;  /* 0x000000320844723c */ /* 0x000ff00000041864 */
[C---:B------:R-:W-:Y:S08]  /*2d50*/  HMMA.16816.F32.BF16 R76, R12.reuse, R48, R76 ;  /* 0x000000300c4c723c */ /* 0x040ff0000004184c */
[----:B------:R-:W-:Y:S01]  /*2d60*/  HMMA.16816.F32.BF16 R64, R12, R50, R64 ;  /* 0x000000320c40723c */ /* 0x000fe20000041840 */
[----:B------:R-:W-:Y:S07]  /*2d70*/  LDSM.16.M88.4 R48, [R230+0x6100] ;  /* 0x00610000e630783b */ /* 0x000fee0000000200 */
[C---:B------:R-:W-:Y:S08]  /*2d80*/  HMMA.16816.F32.BF16 R88, R8.reuse, R32, R132 ;  /* 0x000000200858723c */ /* 0x040ff00000041884 */
[C---:B------:R-:W-:Y:S08]  /*2d90*/  HMMA.16816.F32.BF16 R104, R8.reuse, R34, R128 ;  /* 0x000000220868723c */ /* 0x040ff00000041880 */
[C---:B------:R-:W-:Y:S08]  /*2da0*/  HMMA.16816.F32.BF16 R100, R8.reuse, R16, R124 ;  /* 0x000000100864723c */ /* 0x040ff0000004187c */
[----:B------:R-:W-:Y:S08]  /*2db0*/  HMMA.16816.F32.BF16 R80, R8, R18, R120 ;  /* 0x000000120850723c */ /* 0x000ff00000041878 */
        /* <DEDUP_REMOVED lines=8> */
[----:B------:R-:W3:Y:S07]  /*2e40*/  LDSM.16.M88.4 R40, [R230+0x6900] ;  /* 0x00690000e628783b */ /* 0x000eee0000000200 */
[-C--:B------:R-:W-:Y:S01]  /*2e50*/  HMMA.16816.F32.BF16 R120, R20, R24.reuse, R36 ;  /* 0x000000181478723c */ /* 0x080fe20000041824 */
[----:B------:R-:W4:Y:S07]  /*2e60*/  LDSM.16.M88.4 R36, [R230+0x7100] ;  /* 0x00710000e624783b */ /* 0x000f2e0000000200 */
[C---:B-----5:R-:W-:Y:S08]  /*2e70*/  HMMA.16816.F32.BF16 R144, R4.reuse, R24, R60 ;  /* 0x000000180490723c */ /* 0x060ff0000004183c */
[C---:B------:R-:W-:Y:S01]  /*2e80*/  HMMA.16816.F32.BF16 R140, R4.reuse, R26, R56 ;  /* 0x0000001a048c723c */ /* 0x040fe20000041838 */
[----:B------:R-:W-:Y:S07]  /*2e90*/  LDSM.16.M88.4 R24, [R229+0x3000] ;  /* 0x00300000e518783b */ /* 0x000fee0000000200 */
[C---:B------:R-:W-:Y:S08]  /*2ea0*/  HMMA.16816.F32.BF16 R116, R4.reuse, R28, R72 ;  /* 0x0000001c0474723c */ /* 0x040ff00000041848 */
[----:B------:R-:W-:Y:S08]  /*2eb0*/  HMMA.16816.F32.BF16 R148, R4, R30, R68 ;  /* 0x0000001e0494723c */ /* 0x000ff00000041844 */
        /* <DEDUP_REMOVED lines=11> */
[----:B------:R-:W5:Y:S07]  /*2f70*/  LDSM.16.M88.4 R44, [R229+0x2000] ;  /* 0x00200000e52c783b */ /* 0x000f6e0000000200 */
        /* <DEDUP_REMOVED lines=9> */
[----:B------:R-:W-:Y:S08]  /*3010*/  HMMA.16816.F32.BF16 R88, R16, R42, R140 ;  /* 0x0000002a1058723c */ /* 0x000ff0000004188c */
[C---:B------:R-:W-:Y:S08]  /*3020*/  HMMA.16816.F32.BF16 R52, R12.reuse, R40, R120 ;  /* 0x000000280c34723c */ /* 0x040ff00000041878 */
[----:B------:R-:W-:Y:S08]  /*3030*/  HMMA.16816.F32.BF16 R48, R12, R42, R112 ;  /* 0x0000002a0c30723c */ /* 0x000ff00000041870 */
[C---:B----4-:R-:W-:Y:S08]  /*3040*/  HMMA.16816.F32.BF16 R84, R16.reuse, R36, R136 ;  /* 0x000000241054723c */ /* 0x050ff00000041888 */
[C---:B------:R-:W-:Y:S08]  /*3050*/  HMMA.16816.F32.BF16 R80, R16.reuse, R38, R132 ;  /* 0x000000261050723c */ /* 0x040ff00000041884 */
[C---:B------:R-:W-:Y:S08]  /*3060*/  HMMA.16816.F32.BF16 R76, R16.reuse, R32, R128 ;  /* 0x00000020104c723c */ /* 0x040ff00000041880 */
[----:B------:R-:W-:Y:S08]  /*3070*/  HMMA.16816.F32.BF16 R64, R16, R34, R124 ;  /* 0x000000221040723c */ /* 0x000ff0000004187c */
[C---:B------:R-:W-:Y:S08]  /*3080*/  HMMA.16816.F32.BF16 R40, R12.reuse, R36, R108 ;  /* 0x000000240c28723c */ /* 0x040ff0000004186c */
[C---:B------:R-:W-:Y:S08]  /*3090*/  HMMA.16816.F32.BF16 R36, R12.reuse, R38, R104 ;  /* 0x000000260c24723c */ /* 0x040ff00000041868 */
[C---:B------:R-:W-:Y:S08]  /*30a0*/  HMMA.16816.F32.BF16 R16, R12.reuse, R32, R72 ;  /* 0x000000200c10723c */ /* 0x040ff00000041848 */
[----:B------:R-:W-:Y:S08]  /*30b0*/  HMMA.16816.F32.BF16 R12, R12, R34, R68 ;  /* 0x000000220c0c723c */ /* 0x000ff00000041844 */
[C---:B-----5:R-:W-:Y:S08]  /*30c0*/  HMMA.16816.F32.BF16 R100, R4.reuse, R44, R100 ;  /* 0x0000002c0464723c */ /* 0x060ff00000041864 */
[----:B------:R-:W-:Y:S08]  /*30d0*/  HMMA.16816.F32.BF16 R96, R4, R46, R96 ;  /* 0x0000002e0460723c */ /* 0x000ff00000041860 */
        /* <DEDUP_REMOVED lines=23> */
[----:B------:R-:W-:Y:S02]  /*3250*/  USHF.L.U64.HI UR6, UR6, 0x5, UR7 ;  /* 0x0000000506067899 */ /* 0x000fe40008010207 */
[----:B------:R-:W-:Y:S01]  /*3260*/  UIADD3 UR7, UP0, UR12, 0x80, URZ ;  /* 0x000000800c077890 */ /* 0x000fe2000ff1e03f */
[----:B------:R-:W-:Y:S01]  /*3270*/  IADD3 R5, R7, UR4, RZ ;  /* 0x0000000407057c10 */ /* 0x000fe2000fffe0ff */
[----:B------:R-:W-:-:S02]  /*3280*/  IMAD.U32 R7, RZ, RZ, UR5 ;  /* 0x00000005ff077e24 */ /* 0x000fc4000f8e00ff */
        /* <DEDUP_REMOVED lines=25> */
.L_x_1600:
[----:B---3--:R-:W-:Y:S01]  /*3420*/  LEA.HI R6, R157, R161, RZ, 0x2 ;  /* 0x000000a19d067211 */ /* 0x008fe200078f10ff */
[----:B------:R-:W-:Y:S01]  /*3430*/  UMOV UR4, 0xffffffc0 ;  /* 0xffffffc000047882 */ /* 0x000fe20000000000 */
[----:B------:R-:W-:Y:S01]  /*3440*/  LOP3.LUT R4, R156, 0xffffffe0, RZ, 0xc0, !PT ;  /* 0xffffffe09c047812 */ /* 0x000fe200078ec0ff */
[----:B------:R-:W-:Y:S01]  /*3450*/  UIMAD UR4, UR21, UR4, 0x1 ;  /* 0x00000001150474a4 */ /* 0x000fe2000f8e0204 */
[----:B------:R-:W-:Y:S01]  /*3460*/  LOP3.LUT R6, R6, 0xfffffffc, RZ, 0xc0, !PT ;  /* 0xfffffffc06067812 */ /* 0x000fe200078ec0ff */
[----:B------:R-:W-:Y:S01]  /*3470*/  STL [R1+0xb0], R245 ;  /* 0x0000b0f501007387 */ /* 0x000fe20000100800 */
[----:B------:R-:W-:Y:S01]  /*3480*/  SHF.R.S32.HI R5, RZ, 0x1f, R154 ;  /* 0x0000001fff057819 */ /* 0x000fe2000001149a */
[C---:B------:R-:W-:Y:S01]  /*3490*/  IMAD.IADD R4, R161.reuse, 0x1, -R4 ;  /* 0x00000001a1047824 */ /* 0x040fe200078e0a04 */
[----:B------:R-:W-:Y:S01]  /*34a0*/  SHF.L.U32 R225, R2, 0x1, RZ ;  /* 0x0000000102e17819 */ /* 0x000fe200000006ff */
[----:B------:R-:W-:Y:S01]  /*34b0*/  IMAD.IADD R6, R161, 0x1, -R6 ;  /* 0x00000001a1067824 */ /* 0x000fe200078e0a06 */
[----:B------:R-:W-:Y:S01]  /*34c0*/  LEA.HI R5, R5, R154, RZ, 0x2 ;  /* 0x0000009a05057211 */ /* 0x000fe200078f10ff */
[----:B------:R-:W-:Y:S01]  /*34d0*/  STL [R1+0xac], R243 ;  /* 0x0000acf301007387 */ /* 0x000fe20000100800 */
[----:B------:R-:W-:Y:S01]  /*34e0*/  SHF.R.S32.HI R7, RZ, 0x1f, R4 ;  /* 0x0000001fff077819 */ /* 0x000fe20000011404 */
[--C-:B------:R-:W-:Y:S01]  /*34f0*/  IMAD R226, R3, 0x2, R225.reuse ;  /* 0x0000000203e27824 */ /* 0x100fe200078e02e1 */
[----:B------:R-:W-:Y:S01]  /*3500*/  LOP3.LUT R8, R5, 0xffffffc, RZ, 0xc0, !PT ;  /* 0x0ffffffc05087812 */ /* 0x000fe200078ec0ff */
[----:B------:R-:W-:Y:S01]  /*3510*/  STL [R1+0xa8], R242 ;  /* 0x0000a8f201007387 */ /* 0x000fe20000100800 */
[----:B------:R-:W-:Y:S01]  /*3520*/  LEA.HI R5, R6, R6, RZ, 0x1 ;  /* 0x0000000606057211 */ /* 0x000fe200078f08ff */
[----:B------:R-:W-:Y:S01]  /*3530*/  IMAD R228, R0, 0x2, R225 ;  /* 0x0000000200e47824 */ /* 0x000fe200078e02e1 */
[----:B------:R-:W-:Y:S01]  /*3540*/  LEA.HI R7, R7, R4, RZ, 0x2 ;  /* 0x0000000407077211 */ /* 0x000fe200078f10ff */
[----:B------:R-:W-:Y:S01]  /*3550*/  IMAD.IADD R9, R154, 0x1, -R8 ;  /* 0x000000019a097824 */ /* 0x000fe200078e0a08 */
[C---:B------:R-:W-:Y:S01]  /*3560*/  LOP3.LUT R11, R5.reuse, 0x1ffffffe, RZ, 0xc0, !PT ;  /* 0x1ffffffe050b7812 */ /* 0x040fe200078ec0ff */
[----:B------:R-:W-:Y:S01]  /*3570*/  IMAD.SHL.U32 R10, R5, 0x20, RZ ;  /* 0x00000020050a7824 */ /* 0x000fe200078e00ff */
[C---:B------:R-:W-:Y:S01]  /*3580*/  LEA.HI.SX32 R8, R7.reuse, UR17, 0x1e ;  /* 0x0000001107087c11 */ /* 0x040fe2000f8ff2ff */
[----:B------:R-:W-:Y:S01]  /*3590*/  STL [R1+0xa4], R241 ;  /* 0x0000a4f101007387 */ /* 0x000fe20000100800 */
[----:B------:R-:W-:Y:S01]  /*35a0*/  LOP3.LUT R7, R7, 0x7ffffffc, RZ, 0xc0, !PT ;  /* 0x7ffffffc07077812 */ /* 0x000fe200078ec0ff */
[----:B------:R-:W-:Y:S01]  /*35b0*/  IMAD.IADD R6, R6, 0x1, -R11 ;  /* 0x0000000106067824 */ /* 0x000fe200078e0a0b */
[----:B------:R-:W-:Y:S01]  /*35c0*/  LEA R5, R9, R8, 0x4 ;  /* 0x0000000809057211 */ /* 0x000fe200078e20ff */
[----:B------:R-:W-:Y:S01]  /*35d0*/  STL [R1+0xa0], R240 ;  /* 0x0000a0f001007387 */ /* 0x000fe20000100800 */
[----:B------:R-:W-:-:S02]  /*35e0*/  LOP3.LUT R8, R10, 0xffffffc0, RZ, 0xc0, !PT ;  /* 0xffffffc00a087812 */ /* 0x000fc400078ec0ff */
[----:B------:R-:W-:Y:S01]  /*35f0*/  IADD3 R4, R4, -R7, RZ ;  /* 0x8000000704047210 */ /* 0x000fe20007ffe0ff */
[----:B------:R-:W-:Y:S01]  /*3600*/  IMAD.U32 R7, RZ, RZ, UR4 ;  /* 0x00000004ff077e24 */ /* 0x000fe2000f8e00ff */
[----:B------:R-:W-:Y:S01]  /*3610*/  STL [R1+0x9c], R239 ;  /* 0x00009cef01007387 */ /* 0x000fe20000100800 */
[----:B------:R-:W-:Y:S01]  /*3620*/  IMAD.IADD R5, R8, 0x1, R5 ;  /* 0x0000000108057824 */ /* 0x000fe200078e0205 */
[----:B------:R-:W-:Y:S01]  /*3630*/  LEA R227, R0, R226, 0x1 ;  /* 0x000000e200e37211 */ /* 0x000fe200078e08ff */
[----:B------:R-:W-:Y:S01]  /*3640*/  IMAD.SHL.U32 R10, R4, 0x2, RZ ;  /* 0x00000002040a7824 */ /* 0x000fe200078e00ff */
[----:B------:R-:W-:Y:S01]  /*3650*/  STL [R1+0x98], R238 ;  /* 0x000098ee01007387 */ /* 0x000fe20000100800 */
[----:B------:R-:W-:Y:S01]  /*3660*/  IMAD R12, R6, 0x8, R5 ;  /* 0x00000008060c7824 */ /* 0x000fe200078e0205 */
[----:B------:R-:W-:Y:S02]  /*3670*/  ULDC.64 UR4, c[0x0][0x2c8] ;  /* 0x0000b20000047ab9 */ /* 0x000fe40000000a00 */
[----:B------:R-:W-:Y:S01]  /*3680*/  IADD3 R4, -R10, UR8, R7 ;  /* 0x000000080a047c10 */ /* 0x000fe2000fffe107 */
[----:B------:R-:W-:Y:S01]  /*3690*/  @P3 IMAD.HI.U32 R5, R12, c[0x0][0x2c8], RZ ;  /* 0x0000b2000c053a27 */ /* 0x000fe200078e00ff */
[----:B------:R-:W-:Y:S01]  /*36a0*/  IADD3 R11, -R10, UR20, RZ ;  /* 0x000000140a0b7c10 */ /* 0x000fe2000fffe1ff */
[----:B------:R-:W-:Y:S01]  /*36b0*/  STL [R1+0x94], R237 ;  /* 0x000094ed01007387 */ /* 0x000fe20000100800 */
[----:B------:R-:W-:Y:S01]  /*36c0*/  IADD3 R9, R4, -UR11, RZ ;  /* 0x8000000b04097c10 */ /* 0x000fe2000fffe0ff */
[----:B------:R-:W-:Y:S01]  /*36d0*/  IMAD.MOV.U32 R6, RZ, RZ, R12 ;  /* 0x000000ffff067224 */ /* 0x000fe200078e000c */
[----:B------:R-:W-:Y:S01]  /*36e0*/  @P3 SHF.R.U32.HI R6, RZ, c[0x0][0x2cc], R5 ;  /* 0x0000b300ff063a19 */ /* 0x000fe20000011605 */
[----:B------:R-:W-:Y:S04]  /*36f0*/  STL [R1+0x90], R236 ;  /* 0x000090ec01007387 */ /* 0x000fe80000100800 */
[----:B------:R-:W1:Y:S04]  /*3700*/  SHFL.IDX PT, R5, R6, 0x2, 0x1c1f ;  /* 0x005c1f0006057f89 */ /* 0x000e6800000e0000 */
[----:B------:R-:W2:Y:S04]  /*3710*/  SHFL.IDX PT, R8, R6, 0x3, 0x1c1f ;  /* 0x007c1f0006087f89 */ /* 0x000ea800000e0000 */
[----:B------:R-:W-:Y:S04]  /*3720*/  STL [R1+0x8c], R235 ;  /* 0x00008ceb01007387 */ /* 0x000fe80000100800 */
[----:B------:R-:W-:Y:S04]  /*3730*/  STL [R1+0x88], R234 ;  /* 0x000088ea01007387 */ /* 0x000fe80000100800 */
[----:B------:R-:W-:Y:S04]  /*3740*/  STL [R1+0x84], R233 ;  /* 0x000084e901007387 */ /* 0x000fe80000100800 */
[----:B------:R-:W-:Y:S01]  /*3750*/  STL [R1+0x80], R232 ;  /* 0x000080e801007387 */ /* 0x000fe20000100800 */
[----:B-1----:R-:W-:-:S03]  /*3760*/  IMAD.IADD R5, R9, 0x1, R5 ;  /* 0x0000000109057824 */ /* 0x002fc600078e0205 */
[----:B------:R-:W-:Y:S01]  /*3770*/  STL [R1+0x7c], R231 ;  /* 0x00007ce701007387 */ /* 0x000fe20000100800 */
[----:B--2---:R-:W-:Y:S01]  /*3780*/  IMAD.IADD R4, R9, 0x1, R8 ;  /* 0x0000000109047824 */ /* 0x004fe200078e0208 */
[C---:B------:R-:W-:Y:S02]  /*3790*/  IMNMX R5, R11.reuse, R5, PT ;  /* 0x000000050b057217 */ /* 0x040fe40003800200 */
[----:B------:R-:W-:Y:S02]  /*37a0*/  STL [R1+0x78], R230 ;  /* 0x000078e601007387 */ /* 0x000fe40000100800 */
[----:B------:R-:W-:Y:S02]  /*37b0*/  IMNMX R4, R11, R4, PT ;  /* 0x000000040b047217 */ /* 0x000fe40003800200 */
[----:B------:R-:W-:Y:S01]  /*37c0*/  STL [R1+0x74], R229 ;  /* 0x000074e501007387 */ /* 0x000fe20000100800 */
[C---:B------:R-:W-:Y:S02]  /*37d0*/  ISETP.GT.AND P2, PT, R5.reuse, RZ, PT ;  /* 0x000000ff0500720c */ /* 0x040fe40003f44270 */
[----:B------:R-:W-:Y:S01]  /*37e0*/  ISETP.GT.AND P6, PT, R5, 0x1, PT ;  /* 0x000000010500780c */ /* 0x000fe20003fc4270 */
[----:B------:R-:W-:Y:S01]  /*37f0*/  STL [R1+0x70], R224 ;  /* 0x000070e001007387 */ /* 0x000fe20000100800 */
[----:B------:R-:W-:-:S02]  /*3800*/  ISETP.GT.AND P0, PT, R4, 0x1, PT ;  /* 0x000000010400780c */ /* 0x000fc40003f04270 */
[----:B------:R-:W-:Y:S01]  /*3810*/  FSEL R14, R101, -INF , P6 ;  /* 0xff800000650e7808 */ /* 0x000fe20003000000 */
[----:B------:R1:W-:Y:S01]  /*3820*/  STL [R1+0x44], R12 ;  /* 0x0000440c01007387 */ /* 0x0003e20000100800 */
[----:B------:R-:W-:Y:S02]  /*3830*/  FSEL R18, R103, -INF , P0 ;  /* 0xff80000067127808 */ /* 0x000fe40000000000 */
[----:B------:R-:W-:Y:S01]  /*3840*/  ISETP.GT.AND P0, PT, R5, 0x9, PT ;  /* 0x000000090500780c */ /* 0x000fe20003f04270 */
[----:B------:R2:W-:Y:S01]  /*3850*/  STL [R1+0x60], R10 ;  /* 0x0000600a01007387 */ /* 0x0005e20000100800 */
[C---:B------:R-:W-:Y:S02]  /*3860*/  ISETP.GT.AND P1, PT, R4.reuse, RZ, PT ;  /* 0x000000ff0400720c */ /* 0x040fe40003f24270 */
[----:B------:R-:W-:Y:S01]  /*3870*/  FSEL R16, R97, -INF , P0 ;  /* 0xff80000061107808 */ /* 0x000fe20000000000 */
[----:B------:R-:W-:Y:S01]  /*3880*/  LDSM.16.MT88.4 R104, [R225+0x2100] ;  /* 0x00210000e168783b */ /* 0x000fe20000004200 */
[----:B------:R-:W-:-:S02]  /*3890*/  ISETP.GT.AND P0, PT, R4, 0x8, PT ;  /* 0x000000080400780c */ /* 0x000fc40003f04270 */
[----:B------:R-:W-:Y:S01]  /*38a0*/  FSEL R17, R102, -INF , P1 ;  /* 0xff80000066117808 */ /* 0x000fe20000800000 */
[----:B------:R-:W-:Y:S01]  /*38b0*/  LDSM.16.MT88.4 R116, [R228+0x2100] ;  /* 0x00210000e474783b */ /* 0x000fe20000004200 */
[C---:B------:R-:W-:Y:S02]  /*38c0*/  ISETP.GT.AND P1, PT, R5.reuse, 0x10, PT ;  /* 0x000000100500780c */ /* 0x040fe40003f24270 */
[----:B------:R-:W-:Y:S01]  /*38d0*/  FSEL R19, R98, -INF , P0 ;  /* 0xff80000062137808 */ /* 0x000fe20000000000 */
[----:B------:R-:W-:Y:S01]  /*38e0*/  LDSM.16.MT88.4 R112, [R226+0x2100] ;  /* 0x00210000e270783b */ /* 0x000fe20000004200 */
[----:B------:R-:W-:Y:S02]  /*38f0*/  ISETP.GT.AND P0, PT, R4, 0x11, PT ;  /* 0x000000110400780c */ /* 0x000fe40003f04270 */
[----:B------:R-:W-:Y:S01]  /*3900*/  ISETP.GT.AND P6, PT, R5, 0x11, PT ;  /* 0x000000110500780c */ /* 0x000fe20003fc4270 */
[----:B------:R-:W-:Y:S01]  /*3910*/  LDSM.16.MT88.4 R120, [R227+0x2100] ;  /* 0x00210000e378783b */ /* 0x000fe20000004200 */
[----:B------:R-:W-:-:S02]  /*3920*/  FSEL R24, R92, -INF , P1 ;  /* 0xff8000005c187808 */ /* 0x000fc40000800000 */
[----:B------:R-:W-:Y:S01]  /*3930*/  ISETP.GT.AND P1, PT, R4, 0x10, PT ;  /* 0x000000100400780c */ /* 0x000fe20003f24270 */
[----:B------:R-:W-:Y:S01]  /*3940*/  UIADD3 UR25, UR25, -0x2, URZ ;  /* 0xfffffffe19197890 */ /* 0x000fe2000fffe03f */
[----:B-1----:R-:W-:Y:S01]  /*3950*/  FSEL R12, R100, -INF , P2 ;  /* 0xff800000640c7808 */ /* 0x002fe20001000000 */
[----:B------:R-:W0:Y:S01]  /*3960*/  LDGDEPBAR ;  /* 0x00000000000079af */ /* 0x000e220000000000 */
[----:B------:R-:W-:Y:S02]  /*3970*/  ISETP.GT.AND P2, PT, R5, 0x8, PT ;  /* 0x000000080500780c */ /* 0x000fe40003f44270 */
[----:B------:R-:W-:Y:S01]  /*3980*/  FMNMX.FTZ R7, R12, R14, !PT ;  /* 0x0000000e0c077209 */ /* 0x000fe20007810000 */
[----:B------:R-:W-:Y:S01]  /*3990*/  LDSM.16.MT88.4 R100, [R227+0x100] ;  /* 0x00010000e364783b */ /* 0x000fe20000004200 */
[----:B------:R-:W-:Y:S02]  /*39a0*/  FSEL R15, R96, -INF , P2 ;  /* 0xff800000600f7808 */ /* 0x000fe40001000000 */
[----:B------:R-:W-:-:S02]  /*39b0*/  ISETP.GT.AND P2, PT, R4, 0x9, PT ;  /* 0x000000090400780c */ /* 0x000fc40003f44270 */
[----:B------:R-:W-:Y:S02]  /*39c0*/  FMNMX.FTZ R7, R15, R7, !PT ;  /* 0x000000070f077209 */ /* 0x000fe40007810000 */
[----:B------:R-:W-:Y:S02]  /*39d0*/  FSEL R36, R95, -INF , P0 ;  /* 0xff8000005f247808 */ /* 0x000fe40000000000 */
[----:B------:R-:W-:Y:S02]  /*39e0*/  FMNMX.FTZ R7, R16, R7, !PT ;  /* 0x0000000710077209 */ /* 0x000fe40007810000 */
[----:B------:R-:W-:Y:S02]  /*39f0*/  FSEL R25, R93, -INF , P6 ;  /* 0xff8000005d197808 */ /* 0x000fe40003000000 */
[----:B------:R-:W-:Y:S02]  /*3a00*/  ISETP.GT.AND P0, PT, R5, 0x18, PT ;  /* 0x000000180500780c */ /* 0x000fe40003f04270 */
[----:B------:R-:W-:-:S02]  /*3a10*/  FMNMX.FTZ R7, R24, R7, !PT ;  /* 0x0000000718077209 */ /* 0x000fc40007810000 */
[----:B------:R-:W-:Y:S02]  /*3a20*/  FSEL R35, R94, -INF , P1 ;  /* 0xff8000005e237808 */ /* 0x000fe40000800000 */
[----:B------:R-:W-:Y:S01]  /*3a30*/  FSEL R21, R99, -INF , P2 ;  /* 0xff80000063157808 */ /* 0x000fe20001000000 */
[----:B------:R-:W-:Y:S01]  /*3a40*/  LDSM.16.MT88.4 R92, [R228+0x100] ;  /* 0x00010000e45c783b */ /* 0x000fe20000004200 */
[----:B------:R-:W-:Y:S02]  /*3a50*/  ISETP.GT.AND P1, PT, R4, 0x18, PT ;  /* 0x000000180400780c */ /* 0x000fe40003f24270 */
[----:B------:R-:W-:Y:S01]  /*3a60*/  ISETP.GT.AND P2, PT, R5, 0x19, PT ;  /* 0x000000190500780c */ /* 0x000fe20003f44270 */
[----:B------:R-:W-:Y:S01]  /*3a70*/  LDSM.16.MT88.4 R96, [R226+0x100] ;  /* 0x00010000e260783b */ /* 0x000fe20000004200 */
[----:B------:R-:W-:Y:S02]  /*3a80*/  FSEL R26, R88, -INF , P0 ;  /* 0xff800000581a7808 */ /* 0x000fe40000000000 */
[----:B------:R-:W-:-:S02]  /*3a90*/  FMNMX.FTZ R7, R25, R7, !PT ;  /* 0x0000000719077209 */ /* 0x000fc40007810000 */
[----:B------:R-:W-:Y:S02]  /*3aa0*/  ISETP.GT.AND P0, PT, R4, 0x19, PT ;  /* 0x000000190400780c */ /* 0x000fe40003f04270 */
        /* <DEDUP_REMOVED lines=11> */
[----:B------:R-:W-:-:S02]  /*3b60*/  ISETP.GT.AND P2, PT, R5, 0x28, PT ;  /* 0x000000280500780c */ /* 0x000fc40003f44270 */
[----:B------:R-:W-:Y:S02]  /*3b70*/  FSEL R174, R85, -INF , P0 ;  /* 0xff80000055ae7808 */ /* 0x000fe40000000000 */
        /* <DEDUP_REMOVED lines=8> */
[----:B------:R-:W-:Y:S02]  /*3c00*/  ISETP.GT.AND P0, PT, R5, 0x30, PT ;  /* 0x000000300500780c */ /* 0x000fe40003f04270 */
[----:B------:R-:W-:Y:S02]  /*3c10*/  FMNMX.FTZ R8, R36, R8, !PT ;  /* 0x0000000824087209 */ /* 0x000fe40007810000 */
[----:B------:R-:W-:-:S02]  /*3c20*/  FMNMX.FTZ R7, R173, R7, !PT ;  /* 0x00000007ad077209 */ /* 0x000fc40007810000 */
[----:B------:R-:W-:Y:S02]  /*3c30*/  FSEL R172, R86, -INF , P1 ;  /* 0xff80000056ac7808 */ /* 0x000fe40000800000 */
[C---:B------:R-:W-:Y:S02]  /*3c40*/  ISETP.GT.AND P6, PT, R5.reuse, 0x31, PT ;  /* 0x000000310500780c */ /* 0x040fe40003fc4270 */
[C---:B------:R-:W-:Y:S02]  /*3c50*/  ISETP.GT.AND P2, PT, R5.reuse, 0x38, PT ;  /* 0x000000380500780c */ /* 0x040fe40003f44270 */
        /* <DEDUP_REMOVED lines=10> */
[----:B--2---:R-:W-:Y:S02]  /*3d00*/  FSEL R10, R64, -INF , P2 ;  /* 0xff800000400a7808 */ /* 0x004fe40001000000 */
[----:B------:R-:W-:Y:S02]  /*3d10*/  FMNMX.FTZ R5, R172, R5, !PT ;  /* 0x00000005ac057209 */ /* 0x000fe40007810000 */
[----:B------:R-:W-:Y:S01]  /*3d20*/  FMNMX.FTZ R7, R188, R7, !PT ;  /* 0x00000007bc077209 */ /* 0x000fe20007810000 */
[----:B------:R-:W-:Y:S01]  /*3d30*/  STL [R1+0x20], R10 ;  /* 0x0000200a01007387 */ /* 0x000fe20000100800 */
[----:B------:R-:W-:Y:S02]  /*3d40*/  ISETP.GT.AND P2, PT, R4, 0x29, PT ;  /* 0x000000290400780c */ /* 0x000fe40003f44270 */
[----:B------:R-:W-:-:S02]  /*3d50*/  FSEL R250, R65, -INF , P1 ;  /* 0xff80000041fa7808 */ /* 0x000fc40000800000 */
[----:B------:R-:W-:Y:S02]  /*3d60*/  FSEL R166, R82, -INF , P0 ;  /* 0xff80000052a67808 */ /* 0x000fe40000000000 */
[----:B------:R-:W-:Y:S02]  /*3d70*/  FMNMX.FTZ R5, R167, R5, !PT ;  /* 0x00000005a7057209 */ /* 0x000fe40007810000 */
[----:B------:R-:W-:Y:S02]  /*3d80*/  FMNMX.FTZ R7, R10, R7, !PT ;  /* 0x000000070a077209 */ /* 0x000fe40007810000 */
[----:B------:R-:W-:Y:S02]  /*3d90*/  FSEL R165, R83, -INF , P2 ;  /* 0xff80000053a57808 */ /* 0x000fe40001000000 */
[----:B------:R-:W-:Y:S02]  /*3da0*/  ISETP.GT.AND P1, PT, R4, 0x30, PT ;  /* 0x000000300400780c */ /* 0x000fe40003f24270 */
[----:B------:R-:W-:-:S02]  /*3db0*/  FMNMX.FTZ R5, R166, R5, !PT ;  /* 0x00000005a6057209 */ /* 0x000fc40007810000 */
[----:B------:R-:W-:Y:S02]  /*3dc0*/  FMNMX.FTZ R7, R250, R7, !PT ;  /* 0x00000007fa077209 */ /* 0x000fe40007810000 */
[----:B------:R-:W-:Y:S02]  /*3dd0*/  ISETP.GT.AND P0, PT, R4, 0x31, PT ;  /* 0x000000310400780c */ /* 0x000fe40003f04270 */
[----:B------:R-:W-:Y:S01]  /*3de0*/  FSEL R13, R78, -INF , P1 ;  /* 0xff8000004e0d7808 */ /* 0x000fe20000800000 */
[----:B------:R-:W1:Y:S01]  /*3df0*/  SHFL.BFLY PT, R10, R7, 0x2, 0x1f ;  /* 0x0c401f00070a7f89 */ /* 0x000e6200000e0000 */
[----:B------:R-:W-:Y:S02]  /*3e00*/  FMNMX.FTZ R5, R165, R5, !PT ;  /* 0x00000005a5057209 */ /* 0x000fe40007810000 */
[----:B------:R-:W-:Y:S01]  /*3e10*/  FSEL R8, R79, -INF , P0 ;  /* 0xff8000004f087808 */ /* 0x000fe20000000000 */
[----:B------:R-:W-:Y:S01]  /*3e20*/  STL [R1+0x28], R13 ;  /* 0x0000280d01007387 */ /* 0x000fe20000100800 */
[----:B------:R-:W-:-:S02]  /*3e30*/  ISETP.GT.AND P1, PT, R4, 0x38, PT ;  /* 0x000000380400780c */ /* 0x000fc40003f24270 */
[----:B------:R-:W-:Y:S01]  /*3e40*/  FMNMX.FTZ R5, R13, R5, !PT ;  /* 0x000000050d057209 */ /* 0x000fe20007810000 */
[----:B------:R-:W-:Y:S01]  /*3e50*/  STL [R1+0x24], R8 ;  /* 0x0000240801007387 */ /* 0x000fe20000100800 */
[----:B------:R-:W-:Y:S02]  /*3e60*/  ISETP.GT.AND P0, PT, R4, 0x39, PT ;  /* 0x000000390400780c */ /* 0x000fe40003f04270 */
[----:B------:R-:W-:Y:S01]  /*3e70*/  FSEL R235, R66, -INF , P1 ;  /* 0xff80000042eb7808 */ /* 0x000fe20000800000 */
[----:B------:R-:W-:Y:S01]  /*3e80*/  LDSM.16.MT88.4 R76, [R225+0x2900] ;  /* 0x00290000e14c783b */ /* 0x000fe20000004200 */
[----:B------:R-:W-:Y:S02]  /*3e90*/  FMNMX.FTZ R5, R8, R5, !PT ;  /* 0x0000000508057209 */ /* 0x000fe40007810000 */
[----:B------:R-:W-:Y:S01]  /*3ea0*/  FSEL R234, R67, -INF , P0 ;  /* 0xff80000043ea7808 */ /* 0x000fe20000000000 */
[----:B------:R-:W-:Y:S01]  /*3eb0*/  STL [R1+0xb4], R235 ;  /* 0x0000b4eb01007387 */ /* 0x000fe20000100800 */
[----:B------:R-:W-:-:S03]  /*3ec0*/  FMNMX.FTZ R5, R235, R5, !PT ;  /* 0x00000005eb057209 */ /* 0x000fc60007810000 */
[----:B------:R-:W-:Y:S01]  /*3ed0*/  STL [R1+0xb8], R234 ;  /* 0x0000b8ea01007387 */ /* 0x000fe20000100800 */
[----:B------:R-:W-:Y:S02]  /*3ee0*/  FMNMX.FTZ R5, R234, R5, !PT ;  /* 0x00000005ea057209 */ /* 0x000fe40007810000 */
[----:B-1----:R-:W-:-:S03]  /*3ef0*/  FMNMX.FTZ R4, R7, R10, !PT ;  /* 0x0000000a07047209 */ /* 0x002fc60007810000 */
[----:B------:R-:W1:Y:S04]  /*3f00*/  SHFL.BFLY PT, R8, R5, 0x2, 0x1f ;  /* 0x0c401f0005087f89 */ /* 0x000e6800000e0000 */
[----:B------:R-:W2:Y:S01]  /*3f10*/  SHFL.BFLY PT, R7, R4, 0x1, 0x1f ;  /* 0x0c201f0004077f89 */ /* 0x000ea200000e0000 */
[----:B-1----:R-:W-:Y:S02]  /*3f20*/  FMNMX.FTZ R5, R5, R8, !PT ;  /* 0x0000000805057209 */ /* 0x002fe40007810000 */
[----:B--2---:R-:W-:-:S03]  /*3f30*/  FMNMX.FTZ R183, R4, R7, !PT ;  /* 0x0000000704b77209 */ /* 0x004fc60007810000 */
[----:B------:R-:W1:Y:S01]  /*3f40*/  SHFL.BFLY PT, R8, R5, 0x1, 0x1f ;  /* 0x0c201f0005087f89 */ /* 0x000e6200000e0000 */
[----:B------:R-:W-:-:S03]  /*3f50*/  FSETP.NEU.FTZ.AND P0, PT, R183, -INF , PT ;  /* 0xff800000b700780b */ /* 0x000fc60003f1d000 */
[----:B------:R-:W2:Y:S01]  /*3f60*/  SHFL.IDX PT, R7, R6, RZ, 0x1c1f ;  /* 0x001c1fff06077589 */ /* 0x000ea200000e0000 */
[----:B------:R-:W-:-:S03]  /*3f70*/  FMUL.FTZ R4, R183, c[0x0][0x2d0] ;  /* 0x0000b400b7047a20 */ /* 0x000fc60000410000 */
[----:B------:R-:W3:Y:S02]  /*3f80*/  SHFL.IDX PT, R6, R6, 0x1, 0x1c1f ;  /* 0x003c1f0006067f89 */ /* 0x000ee400000e0000 */
[----:B------:R-:W-:Y:S02]  /*3f90*/  FSEL R13, R4, RZ, P0 ;  /* 0x000000ff040d7208 */ /* 0x000fe40000000000 */
[----:B------:R-:W-:Y:S03]  /*3fa0*/  STL [R1+0xbc], R183 ;  /* 0x0000bcb701007387 */ /* 0x000fe60000100800 */
[----:B------:R-:W-:-:S04]  /*3fb0*/  FFMA.FTZ R4, R12, c[0x0][0x2d0], -R13 ;  /* 0x0000b4000c047a23 */ /* 0x000fc8000001080d */
[----:B------:R4:W-:Y:S01]  /*3fc0*/  MUFU.EX2 R242, R4 ;  /* 0x0000000400f27308 */ /* 0x0009e20000000800 */
[----:B-1----:R-:W-:Y:S01]  /*3fd0*/  FMNMX.FTZ R182, R5, R8, !PT ;  /* 0x0000000805b67209 */ /* 0x002fe20007810000 */
[----:B------:R-:W-:Y:S02]  /*3fe0*/  FFMA.FTZ R5, R15, c[0x0][0x2d0], -R13 ;  /* 0x0000b4000f057a23 */ /* 0x000fe4000001080d */
[----:B--2---:R-:W-:-:S04]  /*3ff0*/  IMAD.IADD R2, R9, 0x1, R7 ;  /* 0x0000000109027824 */ /* 0x004fc800078e0207 */
[----:B------:R3:W-:Y:S01]  /*4000*/  MUFU.EX2 R204, R5 ;  /* 0x0000000500cc7308 */ /* 0x0007e20000000800 */
[----:B------:R-:W-:Y:S01]  /*4010*/  FSETP.NEU.FTZ.AND P0, PT, R182, -INF , PT ;  /* 0xff800000b600780b */ /* 0x000fe20003f1d000 */
[----:B------:R-:W-:Y:S01]  /*4020*/  STL [R1+0xc0], R182 ;  /* 0x0000c0b601007387 */ /* 0x000fe20000100800 */
[----:B------:R-:W-:Y:S01]  /*4030*/  IMNMX R3, R11, R2, PT ;  /* 0x000000020b037217 */ /* 0x000fe20003800200 */
[----:B----4-:R-:W-:-:S03]  /*4040*/  FFMA.FTZ R4, R14, c[0x0][0x2d0], -R13 ;  /* 0x0000b4000e047a23 */ /* 0x010fc6000001080d */
[C---:B------:R-:W-:Y:S01]  /*4050*/  ISETP.GT.AND P2, PT, R3.reuse, 0x1, PT ;  /* 0x000000010300780c */ /* 0x040fe20003f44270 */
[----:B------:R1:W2:Y:S01]  /*4060*/  MUFU.EX2 R241, R4 ;  /* 0x0000000400f17308 */ /* 0x0002a20000000800 */
[----:B------:R-:W-:Y:S02]  /*4070*/  ISETP.GT.AND P6, PT, R3, RZ, PT ;  /* 0x000000ff0300720c */ /* 0x000fe40003fc4270 */
[----:B------:R-:W-:Y:S02]  /*4080*/  FSEL R20, R61, -INF , P2 ;  /* 0xff8000003d147808 */ /* 0x000fe40001000000 */
[----:B------:R-:W-:Y:S01]  /*4090*/  ISETP.GT.AND P2, PT, R3, 0x8, PT ;  /* 0x000000080300780c */ /* 0x000fe20003f44270 */
[----:B---3--:R-:W-:-:S05]  /*40a0*/  IMAD.IADD R5, R9, 0x1, R6 ;  /* 0x0000000109057824 */ /* 0x008fca00078e0206 */
[----:B------:R-:W-:-:S04]  /*40b0*/  IMNMX R2, R11, R5, PT ;  /* 0x000000050b027217 */ /* 0x000fc80003800200 */
[----:B------:R-:W-:Y:S01]  /*40c0*/  ISETP.GT.AND P1, PT, R2, RZ, PT ;  /* 0x000000ff0200720c */ /* 0x000fe20003f24270 */
[----:B-1----:R-:W-:Y:S01]  /*40d0*/  FMUL.FTZ R4, R182, c[0x0][0x2d0] ;  /* 0x0000b400b6047a20 */ /* 0x002fe20000410000 */
[----:B--2---:R-:W-:Y:S02]  /*40e0*/  F2FP.BF16.PACK_AB R8, R241, R242 ;  /* 0x000000f2f108723e */ /* 0x004fe400000010ff */
[----:B------:R-:W-:Y:S02]  /*40f0*/  FSEL R30, R62, -INF , P1 ;  /* 0xff8000003e1e7808 */ /* 0x000fe40000800000 */
[----:B------:R-:W-:Y:S01]  /*4100*/  FSEL R12, R4, RZ, P0 ;  /* 0x000000ff040c7208 */ /* 0x000fe20000000000 */
[----:B------:R-:W-:Y:S01]  /*4110*/  FFMA.FTZ R4, R16, c[0x0][0x2d0], -R13 ;  /* 0x0000b40010047a23 */ /* 0x000fe2000001080d */
[----:B------:R-:W-:Y:S02]  /*4120*/  ISETP.GT.AND P0, PT, R2, 0x1, PT ;  /* 0x000000010200780c */ /* 0x000fe40003f04270 */
[----:B------:R-:W-:Y:S01]  /*4130*/  FSEL R16, R56, -INF , P2 ;  /* 0xff80000038107808 */ /* 0x000fe20001000000 */
[----:B------:R1:W2:Y:S01]  /*4140*/  MUFU.EX2 R236, R4 ;  /* 0x0000000400ec7308 */ /* 0x0002a20000000800 */
[----:B------:R-:W-:Y:S01]  /*4150*/  FFMA.FTZ R0, R21, c[0x0][0x2d0], -R12 ;  /* 0x0000b40015007a23 */ /* 0x000fe2000001080c */
[----:B------:R-:W-:-:S02]  /*4160*/  FSEL R32, R63, -INF , P0 ;  /* 0xff8000003f207808 */ /* 0x000fc40000000000 */
[C---:B------:R-:W-:Y:S02]  /*4170*/  ISETP.GT.AND P0, PT, R3.reuse, 0x9, PT ;  /* 0x000000090300780c */ /* 0x040fe40003f04270 */
[----:B------:R-:W-:Y:S02]  /*4180*/  ISETP.GT.AND P1, PT, R3, 0x10, PT ;  /* 0x000000100300780c */ /* 0x000fe40003f24270 */
[----:B------:R3:W-:Y:S01]  /*4190*/  MUFU.EX2 R208, R0 ;  /* 0x0000000000d07308 */ /* 0x0007e20000000800 */
[----:B------:R-:W-:-:S04]  /*41a0*/  ISETP.GT.AND P2, PT, R2, 0x9, PT ;  /* 0x000000090200780c */ /* 0x000fc80003f44270 */
[----:B------:R-:W-:Y:S02]  /*41b0*/  FSEL R29, R59, -INF , P2 ;  /* 0xff8000003b1d7808 */ /* 0x000fe40001000000 */
[----:B------:R-:W-:Y:S01]  /*41c0*/  ISETP.GT.AND P2, PT, R3, 0x19, PT ;  /* 0x000000190300780c */ /* 0x000fe20003f44270 */
[----:B-1----:R-:W-:Y:S01]  /*41d0*/  FFMA.FTZ R4, R17, c[0x0][0x2d0], -R12 ;  /* 0x0000b40011047a23 */ /* 0x002fe2000001080c */
[----:B------:R-:W-:Y:S02]  /*41e0*/  FSEL R17, R60, -INF , P6 ;  /* 0xff8000003c117808 */ /* 0x000fe40003000000 */
[----:B------:R-:W-:Y:S01]  /*41f0*/  ISETP.GT.AND P6, PT, R3, 0x11, PT ;  /* 0x000000110300780c */ /* 0x000fe20003fc4270 */
[----:B------:R1:W-:Y:S01]  /*4200*/  MUFU.EX2 R207, R4 ;  /* 0x0000000400cf7308 */ /* 0x0003e20000000800 */
[----:B------:R-:W-:Y:S01]  /*4210*/  FSEL R23, R49, -INF , P2 ;  /* 0xff80000031177808 */ /* 0x000fe20001000000 */
[----:B------:R-:W-:Y:S01]  /*4220*/  LDSM.16.MT88.4 R60, [R226+0x900] ;  /* 0x00090000e23c783b */ /* 0x000fe20000004200 */
[----:B------:R-:W-:-:S02]  /*4230*/  FSEL R21, R53, -INF , P6 ;  /* 0xff80000035157808 */ /* 0x000fc40003000000 */
[----:B---3--:R-:W-:Y:S02]  /*4240*/  FMNMX.FTZ R0, R17, R20, !PT ;  /* 0x0000001411007209 */ /* 0x008fe40007810000 */
[C---:B------:R-:W-:Y:S02]  /*4250*/  ISETP.GT.AND P2, PT, R3.reuse, 0x28, PT ;  /* 0x000000280300780c */ /* 0x040fe40003f44270 */
[----:B------:R-:W-:Y:S02]  /*4260*/  FMNMX.FTZ R0, R16, R0, !PT ;  /* 0x0000000010007209 */ /* 0x000fe40007810000 */
[----:B------:R-:W-:Y:S02]  /*4270*/  FSEL R163, R44, -INF , P2 ;  /* 0xff8000002ca37808 */ /* 0x000fe40001000000 */
[C---:B------:R-:W-:Y:S02]  /*4280*/  ISETP.GT.AND P6, PT, R3.reuse, 0x31, PT ;  /* 0x000000310300780c */ /* 0x040fe40003fc4270 */
[----:B------:R-:W-:Y:S01]  /*4290*/  ISETP.GT.AND P2, PT, R3, 0x38, PT ;  /* 0x000000380300780c */ /* 0x000fe20003f44270 */
[----:B-1----:R-:W-:Y:S01]  /*42a0*/  FFMA.FTZ R4, R18, c[0x0][0x2d0], -R12 ;  /* 0x0000b40012047a23 */ /* 0x002fe2000001080c */
[----:B------:R-:W-:-:S02]  /*42b0*/  FSEL R18, R57, -INF , P0 ;  /* 0xff80000039127808 */ /* 0x000fc40000000000 */
[----:B------:R-:W-:Y:S01]  /*42c0*/  ISETP.GT.AND P0, PT, R2, 0x8, PT ;  /* 0x000000080200780c */ /* 0x000fe20003f04270 */
[----:B------:R1:W3:Y:S01]  /*42d0*/  MUFU.EX2 R206, R4 ;  /* 0x0000000400ce7308 */ /* 0x0002e20000000800 */
[----:B------:R-:W-:Y:S02]  /*42e0*/  FMNMX.FTZ R0, R18, R0, !PT ;  /* 0x0000000012007209 */ /* 0x000fe40007810000 */
[----:B------:R-:W-:Y:S02]  /*42f0*/  FSEL R28, R58, -INF , P0 ;  /* 0xff8000003a1c7808 */ /* 0x000fe40000000000 */
[----:B------:R-:W-:Y:S01]  /*4300*/  ISETP.GT.AND P0, PT, R2, 0x11, PT ;  /* 0x000000110200780c */ /* 0x000fe20003f04270 */
[----:B------:R-:W-:Y:S01]  /*4310*/  LDSM.16.MT88.4 R56, [R228+0x2900] ;  /* 0x00290000e438783b */ /* 0x000fe20000004200 */
[----:B------:R-:W-:Y:S02]  /*4320*/  FSEL R214, R73, -INF , P6 ;  /* 0xff80000049d67808 */ /* 0x000fe40003000000 */
[----:B------:R-:W-:-:S02]  /*4330*/  FSEL R33, R55, -INF , P0 ;  /* 0xff80000037217808 */ /* 0x000fc40000000000 */
[----:B------:R-:W-:Y:S02]  /*4340*/  ISETP.GT.AND P0, PT, R3, 0x18, PT ;  /* 0x000000180300780c */ /* 0x000fe40003f04270 */
[----:B------:R-:W-:Y:S02]  /*4350*/  FSEL R203, R168, -INF , P2 ;  /* 0xff800000a8cb7808 */ /* 0x000fe40001000000 */
[----:B------:R-:W-:Y:S01]  /*4360*/  FSEL R22, R48, -INF , P0 ;  /* 0xff80000030167808 */ /* 0x000fe20000000000 */
[----:B-1----:R-:W-:Y:S01]  /*4370*/  FFMA.FTZ R4, R19, c[0x0][0x2d0], -R12 ;  /* 0x0000b40013047a23 */ /* 0x002fe2000001080c */
[----:B------:R-:W-:Y:S02]  /*4380*/  FSEL R19, R52, -INF , P1 ;  /* 0xff80000034137808 */ /* 0x000fe40000800000 */
[----:B------:R-:W-:Y:S01]  /*4390*/  ISETP.GT.AND P1, PT, R2, 0x10, PT ;  /* 0x000000100200780c */ /* 0x000fe20003f24270 */
[----:B------:R1:W4:Y:S01]  /*43a0*/  MUFU.EX2 R243, R4 ;  /* 0x0000000400f37308 */ /* 0x0003220000000800 */
[----:B------:R-:W-:-:S02]  /*43b0*/  FMNMX.FTZ R0, R19, R0, !PT ;  /* 0x0000000013007209 */ /* 0x000fc40007810000 */
[----:B------:R-:W-:Y:S02]  /*43c0*/  FSEL R31, R54, -INF , P1 ;  /* 0xff800000361f7808 */ /* 0x000fe40000800000 */
[C---:B------:R-:W-:Y:S01]  /*43d0*/  ISETP.GT.AND P1, PT, R2.reuse, 0x18, PT ;  /* 0x000000180200780c */ /* 0x040fe20003f24270 */
[----:B------:R-:W-:Y:S01]  /*43e0*/  LDSM.16.MT88.4 R52, [R228+0x900] ;  /* 0x00090000e434783b */ /* 0x000fe20000004200 */
[----:B------:R-:W-:Y:S02]  /*43f0*/  FMNMX.FTZ R0, R21, R0, !PT ;  /* 0x0000000015007209 */ /* 0x000fe40007810000 */
[----:B------:R-:W-:Y:S02]  /*4400*/  ISETP.GT.AND P0, PT, R2, 0x19, PT ;  /* 0x000000190200780c */ /* 0x000fe40003f04270 */
[----:B------:R-:W-:Y:S02]  /*4410*/  FSEL R34, R50, -INF , P1 ;  /* 0xff80000032227808 */ /* 0x000fe40000800000 */
[----:B------:R-:W-:-:S02]  /*4420*/  ISETP.GT.AND P1, PT, R3, 0x20, PT ;  /* 0x000000200300780c */ /* 0x000fc40003f24270 */
[----:B------:R-:W-:Y:S01]  /*4430*/  FMNMX.FTZ R0, R22, R0, !PT ;  /* 0x0000000016007209 */ /* 0x000fe20007810000 */
[----:B-1----:R-:W-:Y:S01]  /*4440*/  FFMA.FTZ R4, R25, c[0x0][0x2d0], -R13 ;  /* 0x0000b40019047a23 */ /* 0x002fe2000001080d */
[----:B------:R-:W-:Y:S02]  /*4450*/  FSEL R68, R51, -INF , P0 ;  /* 0xff80000033447808 */ /* 0x000fe40000000000 */
[----:B------:R-:W-:Y:S01]  /*4460*/  ISETP.GT.AND P0, PT, R3, 0x21, PT ;  /* 0x000000210300780c */ /* 0x000fe20003f04270 */
[----:B------:R-:W-:Y:S01]  /*4470*/  MUFU.EX2 R229, R4 ;  /* 0x0000000400e57308 */ /* 0x000fe20000000800 */
[----:B------:R-:W-:Y:S01]  /*4480*/  FSEL R161, R40, -INF , P1 ;  /* 0xff80000028a17808 */ /* 0x000fe20000800000 */
[----:B------:R-:W-:Y:S01]  /*4490*/  LDSM.16.MT88.4 R48, [R227+0x900] ;  /* 0x00090000e330783b */ /* 0x000fe20000004200 */
        /* <DEDUP_REMOVED lines=8> */
[----:B------:R-:W-:Y:S02]  /*4520*/  FSEL R160, R42, -INF , P1 ;  /* 0xff8000002aa07808 */ /* 0x000fe40000800000 */
[----:B------:R-:W-:Y:S02]  /*4530*/  FMNMX.FTZ R0, R163, R0, !PT ;  /* 0x00000000a3007209 */ /* 0x000fe40007810000 */
[----:B------:R-:W-:Y:S01]  /*4540*/  ISETP.GT.AND P1, PT, R3, 0x39, PT ;  /* 0x000000390300780c */ /* 0x000fe20003f24270 */
[----:B------:R-:W-:Y:S01]  /*4550*/  FFMA.FTZ R3, R24, c[0x0][0x2d0], -R13 ;  /* 0x0000b40018037a23 */ /* 0x000fe2000001080d */
[----:B------:R-:W-:Y:S02]  /*4560*/  FSEL R215, R72, -INF , P0 ;  /* 0xff80000048d77808 */ /* 0x000fe40000000000 */
[----:B------:R-:W-:Y:S01]  /*4570*/  FMNMX.FTZ R0, R162, R0, !PT ;  /* 0x00000000a2007209 */ /* 0x000fe20007810000 */
[----:B------:R1:W-:Y:S01]  /*4580*/  MUFU.EX2 R232, R3 ;  /* 0x0000000300e87308 */ /* 0x0003e20000000800 */
[----:B------:R-:W-:-:S02]  /*4590*/  FSEL R202, R169, -INF , P1 ;  /* 0xff800000a9ca7808 */ /* 0x000fc40000800000 */
[----:B------:R-:W-:Y:S02]  /*45a0*/  FMNMX.FTZ R0, R215, R0, !PT ;  /* 0x00000000d7007209 */ /* 0x000fe40007810000 */
[----:B------:R-:W-:Y:S02]  /*45b0*/  ISETP.GT.AND P0, PT, R2, 0x21, PT ;  /* 0x000000210200780c */ /* 0x000fe40003f04270 */
[----:B------:R-:W-:Y:S02]  /*45c0*/  FMNMX.FTZ R0, R214, R0, !PT ;  /* 0x00000000d6007209 */ /* 0x000fe40007810000 */
[----:B------:R-:W-:Y:S02]  /*45d0*/  FSEL R71, R43, -INF , P0 ;  /* 0xff8000002b477808 */ /* 0x000fe40000000000 */
[----:B------:R-:W-:Y:S02]  /*45e0*/  FMNMX.FTZ R0, R203, R0, !PT ;  /* 0x00000000cb007209 */ /* 0x000fe40007810000 */
[----:B------:R-:W-:-:S02]  /*45f0*/  ISETP.GT.AND P0, PT, R2, 0x28, PT ;  /* 0x000000280200780c */ /* 0x000fc40003f04270 */
[----:B------:R-:W-:Y:S02]  /*4600*/  FMNMX.FTZ R0, R202, R0, !PT ;  /* 0x00000000ca007209 */ /* 0x000fe40007810000 */
[----:B-1----:R-:W-:Y:S02]  /*4610*/  FMNMX.FTZ R3, R30, R32, !PT ;  /* 0x000000201e037209 */ /* 0x002fe40007810000 */
[----:B------:R-:W-:Y:S01]  /*4620*/  ISETP.GT.AND P1, PT, R2, 0x29, PT ;  /* 0x000000290200780c */ /* 0x000fe20003f24270 */
[----:B------:R-:W1:Y:S01]  /*4630*/  SHFL.BFLY PT, R5, R0, 0x2, 0x1f ;  /* 0x0c401f0000057f89 */ /* 0x000e6200000e0000 */
[----:B------:R-:W-:Y:S02]  /*4640*/  FMNMX.FTZ R3, R28, R3, !PT ;  /* 0x000000031c037209 */ /* 0x000fe40007810000 */
[----:B------:R-:W-:Y:S02]  /*4650*/  FSEL R70, R46, -INF , P0 ;  /* 0xff8000002e467808 */ /* 0x000fe40000000000 */
[----:B------:R-:W-:Y:S01]  /*4660*/  FMNMX.FTZ R4, R29, R3, !PT ;  /* 0x000000031d047209 */ /* 0x000fe20007810000 */
[----:B------:R-:W-:Y:S01]  /*4670*/  FFMA.FTZ R3, R26, c[0x0][0x2d0], -R13 ;  /* 0x0000b4001a037a23 */ /* 0x000fe2000001080d */
[----:B------:R-:W-:-:S02]  /*4680*/  FSEL R69, R47, -INF , P1 ;  /* 0xff8000002f457808 */ /* 0x000fc40000800000 */
[----:B------:R-:W-:Y:S01]  /*4690*/  FMNMX.FTZ R4, R31, R4, !PT ;  /* 0x000000041f047209 */ /* 0x000fe20007810000 */
[----:B------:R2:W-:Y:S01]  /*46a0*/  MUFU.EX2 R205, R3 ;  /* 0x0000000300cd7308 */ /* 0x0005e20000000800 */
[C---:B------:R-:W-:Y:S01]  /*46b0*/  ISETP.GT.AND P6, PT, R2.reuse, 0x30, PT ;  /* 0x000000300200780c */ /* 0x040fe20003fc4270 */
[----:B------:R-:W-:Y:S01]  /*46c0*/  LDSM.16.MT88.4 R44, [R225+0x900] ;  /* 0x00090000e12c783b */ /* 0x000fe20000004200 */
[C---:B------:R-:W-:Y:S02]  /*46d0*/  ISETP.GT.AND P2, PT, R2.reuse, 0x31, PT ;  /* 0x000000310200780c */ /* 0x040fe40003f44270 */
[C---:B------:R-:W-:Y:S02]  /*46e0*/  ISETP.GT.AND P1, PT, R2.reuse, 0x38, PT ;  /* 0x000000380200780c */ /* 0x040fe40003f24270 */
[----:B------:R-:W-:Y:S02]  /*46f0*/  ISETP.GT.AND P0, PT, R2, 0x39, PT ;  /* 0x000000390200780c */ /* 0x000fe40003f04270 */
[----:B------:R-:W-:-:S02]  /*4700*/  FSEL R201, R74, -INF , P6 ;  /* 0xff8000004ac97808 */ /* 0x000fc40003000000 */
[----:B------:R-:W-:Y:S02]  /*4710*/  FSEL R200, R75, -INF , P2 ;  /* 0xff8000004bc87808 */ /* 0x000fe40001000000 */
[----:B------:R-:W-:Y:S01]  /*4720*/  FSEL R179, R170, -INF , P1 ;  /* 0xff800000aab37808 */ /* 0x000fe20000800000 */
[----:B------:R-:W-:Y:S01]  /*4730*/  LDSM.16.MT88.4 R72, [R226+0x2900] ;  /* 0x00290000e248783b */ /* 0x000fe20000004200 */
[----:B-1----:R-:W-:Y:S02]  /*4740*/  FMNMX.FTZ R0, R0, R5, !PT ;  /* 0x0000000500007209 */ /* 0x002fe40007810000 */
[----:B--2---:R-:W-:Y:S01]  /*4750*/  FMNMX.FTZ R3, R33, R4, !PT ;  /* 0x0000000421037209 */ /* 0x004fe20007810000 */
[----:B------:R-:W-:Y:S01]  /*4760*/  FFMA.FTZ R4, R27, c[0x0][0x2d0], -R13 ;  /* 0x0000b4001b047a23 */ /* 0x000fe2000001080d */
[----:B------:R-:W-:Y:S01]  /*4770*/  FSEL R178, R171, -INF , P0 ;  /* 0xff800000abb27808 */ /* 0x000fe20000000000 */
[----:B------:R-:W1:Y:S01]  /*4780*/  SHFL.BFLY PT, R15, R0, 0x1, 0x1f ;  /* 0x0c201f00000f7f89 */ /* 0x000e6200000e0000 */
[----:B------:R-:W-:Y:S01]  /*4790*/  FMNMX.FTZ R3, R34, R3, !PT ;  /* 0x0000000322037209 */ /* 0x000fe20007810000 */
[----:B------:R2:W2:Y:S01]  /*47a0*/  MUFU.EX2 R249, R4 ;  /* 0x0000000400f97308 */ /* 0x0004a20000000800 */
[----:B------:R-:W-:-:S02]  /*47b0*/  F2FP.BF16.PACK_AB R10, R236, R204 ;  /* 0x000000ccec0a723e */ /* 0x000fc400000010ff */
[----:B------:R-:W-:Y:S02]  /*47c0*/  FMNMX.FTZ R3, R68, R3, !PT ;  /* 0x0000000344037209 */ /* 0x000fe40007810000 */
[----:B---3--:R-:W-:Y:S02]  /*47d0*/  F2FP.BF16.PACK_AB R9, R206, R207 ;  /* 0x000000cfce09723e */ /* 0x008fe400000010ff */
[----:B------:R-:W-:Y:S02]  /*47e0*/  FMNMX.FTZ R2, R160, R3, !PT ;  /* 0x00000003a0027209 */ /* 0x000fe40007810000 */
[----:B----4-:R-:W-:Y:S02]  /*47f0*/  F2FP.BF16.PACK_AB R11, R208, R243 ;  /* 0x000000f3d00b723e */ /* 0x010fe400000010ff */
[----:B------:R-:W-:Y:S01]  /*4800*/  FMNMX.FTZ R3, R71, R2, !PT ;  /* 0x0000000247037209 */ /* 0x000fe20007810000 */
[----:B------:R-:W-:-:S03]  /*4810*/  FFMA.FTZ R2, R36, c[0x0][0x2d0], -R12 ;  /* 0x0000b40024027a23 */ /* 0x000fc6000001080c */
[----:B------:R-:W-:Y:S01]  /*4820*/  FMNMX.FTZ R3, R70, R3, !PT ;  /* 0x0000000346037209 */ /* 0x000fe20007810000 */
[----:B------:R3:W-:Y:S01]  /*4830*/  MUFU.EX2 R224, R2 ;  /* 0x0000000200e07308 */ /* 0x0007e20000000800 */
[----:B--2---:R-:W-:Y:S01]  /*4840*/  FFMA.FTZ R4, R35, c[0x0][0x2d0], -R12 ;  /* 0x0000b40023047a23 */ /* 0x004fe2000001080c */
[C---:B------:R-:W-:Y:S01]  /*4850*/  HMMA.16816.F32.BF16 R64, R8.reuse, R88, RZ ;  /* 0x000000580840723c */ /* 0x040fe200000418ff */
[----:B------:R-:W-:Y:S02]  /*4860*/  FMNMX.FTZ R3, R69, R3, !PT ;  /* 0x0000000345037209 */ /* 0x000fe40007810000 */
[----:B------:R-:W-:Y:S02]  /*4870*/  F2FP.BF16.PACK_AB R6, R249, R205 ;  /* 0x000000cdf906723e */ /* 0x000fe400000010ff */
[----:B------:R-:W-:Y:S01]  /*4880*/  FMNMX.FTZ R3, R201, R3, !PT ;  /* 0x00000003c9037209 */ /* 0x000fe20007810000 */
[----:B------:R2:W4:Y:S01]  /*4890*/  MUFU.EX2 R231, R4 ;  /* 0x0000000400e77308 */ /* 0x0005220000000800 */
[----:B-1----:R-:W-:Y:S01]  /*48a0*/  FMNMX.FTZ R185, R0, R15, !PT ;  /* 0x0000000f00b97209 */ /* 0x002fe20007810000 */
[----:B------:R-:W-:Y:S01]  /*48b0*/  HMMA.16816.F32.BF16 R144, R8, R104, RZ ;  /* 0x000000680890723c */ /* 0x000fe200000418ff */
[----:B------:R-:W-:-:S02]  /*48c0*/  FMNMX.FTZ R3, R200, R3, !PT ;  /* 0x00000003c8037209 */ /* 0x000fc40007810000 */
[----:B------:R-:W-:Y:S02]  /*48d0*/  FSETP.NEU.FTZ.AND P0, PT, R185, -INF , PT ;  /* 0xff800000b900780b */ /* 0x000fe40003f1d000 */
[----:B------:R-:W-:Y:S01]  /*48e0*/  FMNMX.FTZ R3, R179, R3, !PT ;  /* 0x00000003b3037209 */ /* 0x000fe20007810000 */
[----:B---3--:R-:W-:Y:S02]  /*48f0*/  FFMA.FTZ R2, R37, c[0x0][0x2d0], -R12 ;  /* 0x0000b40025027a23 */ /* 0x008fe4000001080c */
[C---:B------:R-:W-:Y:S01]  /*4900*/  HMMA.16816.F32.BF16 R136, R8.reuse, R116, RZ ;  /* 0x000000740888723c */ /* 0x040fe200000418ff */
[----:B------:R-:W-:Y:S01]  /*4910*/  FMNMX.FTZ R3, R178, R3, !PT ;  /* 0x00000003b2037209 */ /* 0x000fe20007810000 */
[----:B------:R1:W-:Y:S04]  /*4920*/  MUFU.EX2 R182, R2 ;  /* 0x0000000200b67308 */ /* 0x0003e80000000800 */
[----:B------:R-:W3:Y:S01]  /*4930*/  SHFL.BFLY PT, R14, R3, 0x2, 0x1f ;  /* 0x0c401f00030e7f89 */ /* 0x000ee200000e0000 */
[----:B--2---:R-:W-:Y:S01]  /*4940*/  F2FP.BF16.PACK_AB R4, R229, R232 ;  /* 0x000000e8e504723e */ /* 0x004fe200000010ff */
[----:B------:R-:W-:Y:S01]  /*4950*/  HMMA.16816.F32.BF16 R80, R8, R106, RZ ;  /* 0x0000006a0850723c */ /* 0x000fe200000418ff */
[----:B----4-:R-:W-:-:S07]  /*4960*/  F2FP.BF16.PACK_AB R5, R224, R231 ;  /* 0x000000e7e005723e */ /* 0x010fce00000010ff */
[----:B------:R-:W-:Y:S01]  /*4970*/  HMMA.16816.F32.BF16 R156, R8, R96, RZ ;  /* 0x00000060089c723c */ /* 0x000fe200000418ff */
[----:B-1----:R-:W-:-:S04]  /*4980*/  FFMA.FTZ R2, R38, c[0x0][0x2d0], -R12 ;  /* 0x0000b40026027a23 */ /* 0x002fc8000001080c */
[----:B------:R1:W2:Y:S03]  /*4990*/  MUFU.EX2 R245, R2 ;  /* 0x0000000200f57308 */ /* 0x0002a60000000800 */
[----:B------:R-:W-:Y:S01]  /*49a0*/  HMMA.16816.F32.BF16 R152, R8, R92, RZ ;  /* 0x0000005c0898723c */ /* 0x000fe200000418ff */
[----:B---3--:R-:W-:-:S07]  /*49b0*/  FMNMX.FTZ R0, R3, R14, !PT ;  /* 0x0000000e03007209 */ /* 0x008fce0007810000 */
[----:B------:R-:W-:Y:S01]  /*49c0*/  HMMA.16816.F32.BF16 R148, R8, R100, RZ ;  /* 0x000000640894723c */ /* 0x000fe200000418ff */
[----:B-1----:R-:W-:Y:S01]  /*49d0*/  FMUL.FTZ R2, R185, c[0x0][0x2d0] ;  /* 0x0000b400b9027a20 */ /* 0x002fe20000410000 */
[----:B--2---:R-:W-:-:S06]  /*49e0*/  F2FP.BF16.PACK_AB R7, R245, R182 ;  /* 0x000000b6f507723e */ /* 0x004fcc00000010ff */
[----:B------:R-:W-:Y:S01]  /*49f0*/  HMMA.16816.F32.BF16 R140, R8, R112, RZ ;  /* 0x00000070088c723c */ /* 0x000fe200000418ff */
[----:B------:R-:W-:-:S05]  /*4a00*/  FSEL R2, R2, RZ, P0 ;  /* 0x000000ff02027208 */ /* 0x000fca0000000000 */
[--C-:B------:R-:W-:Y:S02]  /*4a10*/  FFMA.FTZ R3, R17, c[0x0][0x2d0], -R2.reuse ;  /* 0x0000b40011037a23 */ /* 0x100fe40000010802 */
[C---:B------:R-:W-:Y:S02]  /*4a20*/  HMMA.16816.F32.BF16 R132, R8.reuse, R120, RZ ;  /* 0x000000780884723c */ /* 0x040fe400000418ff */
[----:B------:R1:W-:Y:S06]  /*4a30*/  MUFU.EX2 R212, R3 ;  /* 0x0000000300d47308 */ /* 0x0003ec0000000800 */
[C---:B------:R-:W-:Y:S08]  /*4a40*/  HMMA.16816.F32.BF16 R128, R8.reuse, R90, RZ ;  /* 0x0000005a0880723c */ /* 0x040ff000000418ff */
[----:B------:R-:W-:Y:S01]  /*4a50*/  HMMA.16816.F32.BF16 R124, R8, R98, RZ ;  /* 0x00000062087c723c */ /* 0x000fe200000418ff */
[----:B-1----:R-:W-:-:S04]  /*4a60*/  FFMA.FTZ R3, R20, c[0x0][0x2d0], -R2 ;  /* 0x0000b40014037a23 */ /* 0x002fc80000010802 */
[----:B------:R1:W2:Y:S03]  /*4a70*/  MUFU.EX2 R177, R3 ;  /* 0x0000000300b17308 */ /* 0x0002a60000000800 */
[C---:B------:R-:W-:Y:S08]  /*4a80*/  HMMA.16816.F32.BF16 R108, R8.reuse, R94, RZ ;  /* 0x0000005e086c723c */ /* 0x040ff000000418ff */
[----:B------:R-:W-:Y:S01]  /*4a90*/  HMMA.16816.F32.BF16 R84, R8, R102, RZ ;  /* 0x000000660854723c */ /* 0x000fe200000418ff */
[----:B-1----:R-:W-:-:S07]  /*4aa0*/  FFMA.FTZ R3, R16, c[0x0][0x2d0], -R2 ;  /* 0x0000b40010037a23 */ /* 0x002fce0000010802 */
[C---:B------:R-:W-:Y:S01]  /*4ab0*/  HMMA.16816.F32.BF16 R40, R8.reuse, R114, RZ ;  /* 0x000000720828723c */ /* 0x040fe200000418ff */
[----:B------:R1:W-:Y:S07]  /*4ac0*/  MUFU.EX2 R213, R3 ;  /* 0x0000000300d57308 */ /* 0x0003ee0000000800 */
[C---:B------:R-:W-:Y:S08]  /*4ad0*/  HMMA.16816.F32.BF16 R36, R8.reuse, R118, RZ ;  /* 0x000000760824723c */ /* 0x040ff000000418ff */
[----:B------:R-:W-:Y:S01]  /*4ae0*/  HMMA.16816.F32.BF16 R24, R8, R122, RZ ;  /* 0x0000007a0818723c */ /* 0x000fe200000418ff */
[----:B------:R-:W3:Y:S01]  /*4af0*/  SHFL.BFLY PT, R8, R0, 0x1, 0x1f ;  /* 0x0c201f0000087f89 */ /* 0x000ee200000e0000 */
[----:B-1----:R-:W-:-:S04]  /*4b00*/  FFMA.FTZ R3, R18, c[0x0][0x2d0], -R2 ;  /* 0x0000b40012037a23 */ /* 0x002fc80000010802 */
[----:B------:R1:W-:Y:S02]  /*4b10*/  MUFU.EX2 R14, R3 ;  /* 0x00000003000e7308 */ /* 0x0003e40000000800 */
[C---:B------:R-:W-:Y:S01]  /*4b20*/  HMMA.16816.F32.BF16 R192, R4.reuse, R44, R64 ;  /* 0x0000002c04c0723c */ /* 0x040fe20000041840 */
[----:B------:R-:W4:Y:S07]  /*4b30*/  LDSM.16.MT88.4 R64, [R227+0x2900] ;  /* 0x00290000e340783b */ /* 0x000f2e0000004200 */
[----:B------:R-:W-:Y:S01]  /*4b40*/  HMMA.16816.F32.BF16 R144, R4, R76, R144 ;  /* 0x0000004c0490723c */ /* 0x000fe20000041890 */
[----:B-1----:R-:W-:-:S07]  /*4b50*/  FFMA.FTZ R3, R19, c[0x0][0x2d0], -R2 ;  /* 0x0000b40013037a23 */ /* 0x002fce0000010802 */
[C---:B------:R-:W-:Y:S01]  /*4b60*/  HMMA.16816.F32.BF16 R136, R4.reuse, R56, R136 ;  /* 0x000000380488723c */ /* 0x040fe20000041888 */
[----:B---3--:R-:W-:Y:S01]  /*4b70*/  FMNMX.FTZ R184, R0, R8, !PT ;  /* 0x0000000800b87209 */ /* 0x008fe20007810000 */
[----:B------:R1:W-:Y:S03]  /*4b80*/  MUFU.EX2 R233, R3 ;  /* 0x0000000300e97308 */ /* 0x0003e60000000800 */
[C---:B------:R-:W-:Y:S01]  /*4b90*/  FSETP.NEU.FTZ.AND P0, PT, R184.reuse, -INF , PT ;  /* 0xff800000b800780b */ /* 0x040fe20003f1d000 */
[----:B------:R-:W-:Y:S02]  /*4ba0*/  FMUL.FTZ R0, R184, c[0x0][0x2d0] ;  /* 0x0000b400b8007a20 */ /* 0x000fe40000410000 */
[----:B------:R-:W-:Y:S03]  /*4bb0*/  HMMA.16816.F32.BF16 R168, R4, R60, R156 ;  /* 0x0000003c04a8723c */ /* 0x000fe6000004189c */
[----:B------:R-:W-:-:S05]  /*4bc0*/  FSEL R0, R0, RZ, P0 ;  /* 0x000000ff00007208 */ /* 0x000fca0000000000 */
[----:B------:R-:W-:Y:S01]  /*4bd0*/  IMAD.MOV.U32 R210, RZ, RZ, R147 ;  /* 0x000000ffffd27224 */ /* 0x000fe200078e0093 */
[C---:B------:R-:W-:Y:S01]  /*4be0*/  HMMA.16816.F32.BF16 R156, R4.reuse, R54, R108 ;  /* 0x00000036049c723c */ /* 0x040fe2000004186c */
[----:B------:R-:W-:Y:S01]  /*4bf0*/  MOV R248, R145 ;  /* 0x0000009100f87202 */ /* 0x000fe20000000f00 */
[----:B-1----:R-:W-:Y:S02]  /*4c00*/  FFMA.FTZ R3, R21, c[0x0][0x2d0], -R2 ;  /* 0x0000b40015037a23 */ /* 0x002fe40000010802 */
[----:B------:R-:W-:Y:S02]  /*4c10*/  IMAD.MOV.U32 R211, RZ, RZ, R146 ;  /* 0x000000ffffd37224 */ /* 0x000fe400078e0092 */
[----:B------:R1:W-:Y:S01]  /*4c20*/  MUFU.EX2 R230, R3 ;  /* 0x0000000300e67308 */ /* 0x0003e20000000800 */
[----:B------:R-:W-:Y:S01]  /*4c30*/  IMAD.MOV.U32 R19, RZ, RZ, R139 ;  /* 0x000000ffff137224 */ /* 0x000fe200078e008b */
[----:B------:R-:W-:Y:S01]  /*4c40*/  MOV R10, R137 ;  /* 0x00000089000a7202 */ /* 0x000fe20000000f00 */
[----:B------:R-:W-:Y:S01]  /*4c50*/  IMAD.MOV.U32 R11, RZ, RZ, R138 ;  /* 0x000000ffff0b7224 */ /* 0x000fe200078e008a */
[----:B----4-:R-:W-:Y:S01]  /*4c60*/  HMMA.16816.F32.BF16 R132, R4, R64, R132 ;  /* 0x000000400484723c */ /* 0x010fe20000041884 */
[----:B------:R-:W-:-:S02]  /*4c70*/  IMAD.MOV.U32 R147, RZ, RZ, R136 ;  /* 0x000000ffff937224 */ /* 0x000fc400078e0088 */
[----:B------:R-:W-:-:S05]  /*4c80*/  IMAD.MOV.U32 R209, RZ, RZ, R144 ;  /* 0x000000ffffd17224 */ /* 0x000fca00078e0090 */
[----:B------:R-:W-:Y:S01]  /*4c90*/  HMMA.16816.F32.BF16 R196, R4, R48, R148 ;  /* 0x0000003004c4723c */ /* 0x000fe20000041894 */
[----:B-1----:R-:W-:-:S04]  /*4ca0*/  FFMA.FTZ R3, R22, c[0x0][0x2d0], -R2 ;  /* 0x0000b40016037a23 */ /* 0x002fc80000010802 */
[----:B------:R1:W-:Y:S03]  /*4cb0*/  MUFU.EX2 R18, R3 ;  /* 0x0000000300127308 */ /* 0x0003e60000000800 */
[C---:B------:R-:W-:Y:S08]  /*4cc0*/  HMMA.16816.F32.BF16 R216, R4.reuse, R50, R84 ;  /* 0x0000003204d8723c */ /* 0x040ff00000041854 */
[----:B------:R-:W-:Y:S01]  /*4cd0*/  IMAD.MOV.U32 R9, RZ, RZ, R134 ;  /* 0x000000ffff097224 */ /* 0x000fe200078e0086 */
[C---:B------:R-:W-:Y:S01]  /*4ce0*/  HMMA.16816.F32.BF16 R140, R4.reuse, R72, R140 ;  /* 0x00000048048c723c */ /* 0x040fe2000004188c */
[----:B------:R-:W-:Y:S01]  /*4cf0*/  IMAD.MOV.U32 R8, RZ, RZ, R133 ;  /* 0x000000ffff087224 */ /* 0x000fe200078e0085 */
[----:B------:R-:W-:Y:S01]  /*4d00*/  MOV R16, R132 ;  /* 0x0000008400107202 */ /* 0x000fe20000000f00 */
[----:B------:R-:W-:Y:S01]  /*4d10*/  IMAD.MOV.U32 R110, RZ, RZ, R9 ;  /* 0x000000ffff6e7224 */ /* 0x000fe200078e0009 */
[----:B------:R-:W-:Y:S01]  /*4d20*/  MOV R86, R251 ;  /* 0x000000fb00567202 */ /* 0x000fe20000000f00 */
[----:B------:R-:W-:Y:S01]  /*4d30*/  IMAD.MOV.U32 R111, RZ, RZ, R8 ;  /* 0x000000ffff6f7224 */ /* 0x000fe200078e0008 */
[----:B--2---:R-:W-:Y:S01]  /*4d40*/  F2FP.BF16.PACK_AB R8, R177, R212 ;  /* 0x000000d4b108723e */ /* 0x004fe200000010ff */
[----:B-1----:R-:W-:Y:S01]  /*4d50*/  FFMA.FTZ R3, R23, c[0x0][0x2d0], -R2 ;  /* 0x0000b40017037a23 */ /* 0x002fe20000010802 */
[----:B------:R-:W-:Y:S01]  /*4d60*/  HMMA.16816.F32.BF16 R152, R4, R52, R152 ;  /* 0x000000340498723c */ /* 0x000fe20000041898 */
[----:B------:R-:W-:-:S02]  /*4d70*/  IMAD.MOV.U32 R187, RZ, RZ, R196 ;  /* 0x000000ffffbb7224 */ /* 0x000fc400078e00c4 */
[----:B------:R1:W2:Y:S01]  /*4d80*/  MUFU.EX2 R15, R3 ;  /* 0x00000003000f7308 */ /* 0x0002a20000000800 */
[----:B------:R-:W-:Y:S02]  /*4d90*/  IMAD.MOV.U32 R186, RZ, RZ, R197 ;  /* 0x000000ffffba7224 */ /* 0x000fe400078e00c5 */
[----:B------:R-:W-:Y:S02]  /*4da0*/  IMAD.MOV.U32 R181, RZ, RZ, R198 ;  /* 0x000000ffffb57224 */ /* 0x000fe400078e00c6 */
[----:B------:R-:W-:Y:S01]  /*4db0*/  HMMA.16816.F32.BF16 R20, R4, R78, R80 ;  /* 0x0000004e0414723c */ /* 0x000fe20000041850 */
[----:B------:R-:W-:Y:S02]  /*4dc0*/  IMAD.MOV.U32 R180, RZ, RZ, R199 ;  /* 0x000000ffffb47224 */ /* 0x000fe400078e00c7 */
[----:B------:R-:W-:Y:S02]  /*4dd0*/  IMAD.MOV.U32 R17, RZ, RZ, R135 ;  /* 0x000000ffff117224 */ /* 0x000fe400078e0087 */
[----:B------:R-:W-:-:S03]  /*4de0*/  IMAD.MOV.U32 R87, RZ, RZ, R250 ;  /* 0x000000ffff577224 */ /* 0x000fc600078e00fa */
[C---:B------:R-:W-:Y:S01]  /*4df0*/  HMMA.16816.F32.BF16 R196, R4.reuse, R46, R128 ;  /* 0x0000002e04c4723c */ /* 0x040fe20000041880 */
[----:B------:R-:W-:Y:S01]  /*4e00*/  IMAD.MOV.U32 R35, RZ, RZ, R141 ;  /* 0x000000ffff237224 */ /* 0x000fe200078e008d */
[----:B------:R-:W-:Y:S01]  /*4e10*/  MOV R146, R142 ;  /* 0x0000008e00927202 */ /* 0x000fe20000000f00 */
[----:B-1----:R-:W-:Y:S02]  /*4e20*/  FFMA.FTZ R3, R30, c[0x0][0x2d0], -R0 ;  /* 0x0000b4001e037a23 */ /* 0x002fe40000010800 */
[----:B--2---:R-:W-:Y:S02]  /*4e30*/  IMAD.MOV.U32 R85, RZ, RZ, R15 ;  /* 0x000000ffff557224 */ /* 0x004fe400078e000f */
[----:B------:R1:W-:Y:S01]  /*4e40*/  MUFU.EX2 R108, R3 ;  /* 0x00000003006c7308 */ /* 0x0003e20000000800 */
[----:B------:R-:W-:Y:S01]  /*4e50*/  MOV R131, R11 ;  /* 0x0000000b00837202 */ /* 0x000fe20000000f00 */
[----:B------:R-:W-:Y:S01]  /*4e60*/  IMAD.MOV.U32 R129, RZ, RZ, R10 ;  /* 0x000000ffff817224 */ /* 0x000fe200078e000a */
[----:B------:R-:W-:Y:S01]  /*4e70*/  F2FP.BF16.PACK_AB R10, R14, R213 ;  /* 0x000000d50e0a723e */ /* 0x000fe200000010ff */
[----:B------:R-:W-:Y:S01]  /*4e80*/  IMAD.MOV.U32 R145, RZ, RZ, R143 ;  /* 0x000000ffff917224 */ /* 0x000fe200078e008f */
[----:B------:R-:W-:Y:S01]  /*4e90*/  HMMA.16816.F32.BF16 R220, R4, R66, R24 ;  /* 0x0000004204dc723c */ /* 0x000fe20000041818 */
[----:B------:R-:W-:-:S02]  /*4ea0*/  IMAD.MOV.U32 R144, RZ, RZ, R140 ;  /* 0x000000ffff907224 */ /* 0x000fc400078e008c */
[----:B------:R-:W-:Y:S01]  /*4eb0*/  IMAD.MOV.U32 R130, RZ, RZ, R19 ;  /* 0x000000ffff827224 */ /* 0x000fe200078e0013 */
[----:B------:R-:W-:Y:S01]  /*4ec0*/  MOV R136, R22 ;  /* 0x0000001600887202 */ /* 0x000fe20000000f00 */
[----:B------:R-:W-:Y:S02]  /*4ed0*/  IMAD.MOV.U32 R139, RZ, RZ, R23 ;  /* 0x000000ffff8b7224 */ /* 0x000fe400078e0017 */
[----:B------:R-:W-:Y:S01]  /*4ee0*/  IMAD.MOV.U32 R138, RZ, RZ, R20 ;  /* 0x000000ffff8a7224 */ /* 0x000fe200078e0014 */
[----:B------:R-:W-:Y:S01]  /*4ef0*/  HMMA.16816.F32.BF16 R140, R4, R62, R124 ;  /* 0x0000003e048c723c */ /* 0x000fe2000004187c */
[----:B------:R-:W-:Y:S02]  /*4f00*/  IMAD.MOV.U32 R137, RZ, RZ, R21 ;  /* 0x000000ffff897224 */ /* 0x000fe400078e0015 */
[----:B-1----:R-:W-:Y:S02]  /*4f10*/  FFMA.FTZ R3, R32, c[0x0][0x2d0], -R0 ;  /* 0x0000b40020037a23 */ /* 0x002fe40000010800 */
[----:B------:R-:W-:-:S02]  /*4f20*/  IMAD.MOV.U32 R128, RZ, RZ, R188 ;  /* 0x000000ffff807224 */ /* 0x000fc400078e00bc */
[----:B------:R1:W2:Y:S01]  /*4f30*/  MUFU.EX2 R84, R3 ;  /* 0x0000000300547308 */ /* 0x0002a20000000800 */
[----:B------:R-:W-:Y:S01]  /*4f40*/  HMMA.16816.F32.BF16 R20, R4, R74, R40 ;  /* 0x0000004a0414723c */ /* 0x000fe20000041828 */
[----:B-1----:R-:W-:Y:S01]  /*4f50*/  FFMA.FTZ R3, R28, c[0x0][0x2d0], -R0 ;  /* 0x0000b4001c037a23 */ /* 0x002fe20000010800 */
[----:B--2---:R-:W-:-:S05]  /*4f60*/  F2FP.BF16.PACK_AB R9, R84, R108 ;  /* 0x0000006c5409723e */ /* 0x004fca00000010ff */
[----:B------:R1:W-:Y:S11]  /*4f70*/  MUFU.EX2 R109, R3 ;  /* 0x00000003006d7308 */ /* 0x0003f60000000800 */
[----:B------:R-:W-:Y:S06]  /*4f80*/  @!UPT UIADD3 URZ, URZ, URZ, URZ ;  /* 0x0000003f3f3ff290 */ /* 0x000fec000fffe03f */
[----:B------:R-:W-:Y:S02]  /*4f90*/  IMAD.MOV.U32 R183, RZ, RZ, R20 ;  /* 0x000000ffffb77224 */ /* 0x000fe400078e0014 */
[----:B------:R-:W-:Y:S02]  /*4fa0*/  IMAD.MOV.U32 R234, RZ, RZ, R21 ;  /* 0x000000ffffea7224 */ /* 0x000fe400078e0015 */
[----:B------:R-:W-:Y:S02]  /*4fb0*/  IMAD.MOV.U32 R235, RZ, RZ, R22 ;  /* 0x000000ffffeb7224 */ /* 0x000fe400078e0016 */
[----:B------:R-:W-:Y:S02]  /*4fc0*/  IMAD.MOV.U32 R15, RZ, RZ, R23 ;  /* 0x000000ffff0f7224 */ /* 0x000fe400078e0017 */
[----:B------:R-:W-:Y:S01]  /*4fd0*/  HMMA.16816.F32.BF16 R20, R4, R58, R36 ;  /* 0x0000003a0414723c */ /* 0x000fe20000041824 */
[----:B-1----:R-:W-:-:S04]  /*4fe0*/  FFMA.FTZ R3, R29, c[0x0][0x2d0], -R0 ;  /* 0x0000b4001d037a23 */ /* 0x002fc80000010800 */
[----:B------:R1:W2:Y:S02]  /*4ff0*/  MUFU.EX2 R32, R3 ;  /* 0x0000000300207308 */ /* 0x0002a40000000800 */
[----:B------:R-:W-:Y:S01]  /*5000*/  F2FP.BF16.PACK_AB R4, R230, R233 ;  /* 0x000000e9e604723e */ /* 0x000fe200000010ff */
[----:B-1----:R-:W-:Y:S01]  /*5010*/  FFMA.FTZ R3, R31, c[0x0][0x2d0], -R0 ;  /* 0x0000b4001f037a23 */ /* 0x002fe20000010800 */
[----:B--2---:R-:W-:Y:S11]  /*5020*/  F2FP.BF16.PACK_AB R11, R32, R109 ;  /* 0x0000006d200b723e */ /* 0x004ff600000010ff */
[----:B------:R-:W-:Y:S04]  /*5030*/  @!UPT UIADD3 URZ, URZ, URZ, URZ ;  /* 0x0000003f3f3ff290 */ /* 0x000fe8000fffe03f */
[----:B------:R-:W-:Y:S01]  /*5040*/  IMAD.MOV.U32 R239, RZ, RZ, R21 ;  /* 0x000000ffffef7224 */ /* 0x000fe200078e0015 */
[----:B------:R-:W-:Y:S01]  /*5050*/  MOV R240, R20 ;  /* 0x0000001400f07202 */ /* 0x000fe20000000f00 */
[----:B------:R1:W-:Y:S01]  /*5060*/  MUFU.EX2 R252, R3 ;  /* 0x0000000300fc7308 */ /* 0x0003e20000000800 */
[----:B------:R-:W-:Y:S02]  /*5070*/  IMAD.MOV.U32 R238, RZ, RZ, R22 ;  /* 0x000000ffffee7224 */ /* 0x000fe400078e0016 */
[----:B------:R-:W-:Y:S01]  /*5080*/  IMAD.MOV.U32 R237, RZ, RZ, R23 ;  /* 0x000000ffffed7224 */ /* 0x000fe200078e0017 */
[C---:B------:R-:W-:Y:S07]  /*5090*/  HMMA.16816.F32.BF16 R28, R8.reuse, R88, RZ ;  /* 0x00000058081c723c */ /* 0x040fee00000418ff */
[----:B------:R-:W-:Y:S01]  /*50a0*/  IMAD.MOV.U32 R89, RZ, RZ, R35 ;  /* 0x000000ffff597224 */ /* 0x000fe200078e0023 */
[----:B------:R-:W-:Y:S01]  /*50b0*/  HMMA.16816.F32.BF16 R20, R8, R92, RZ ;  /* 0x0000005c0814723c */ /* 0x000fe200000418ff */
[----:B------:R-:W-:-:S02]  /*50c0*/  IMAD.MOV.U32 R88, RZ, RZ, R144 ;  /* 0x000000ffff587224 */ /* 0x000fc400078e0090 */
[----:B-1----:R-:W-:-:S04]  /*50d0*/  FFMA.FTZ R3, R33, c[0x0][0x2d0], -R0 ;  /* 0x0000b40021037a23 */ /* 0x002fc80000010800 */
[----:B------:R-:W-:Y:S01]  /*50e0*/  IMAD.MOV.U32 R92, RZ, RZ, R139 ;  /* 0x000000ffff5c7224 */ /* 0x000fe200078e008b */
[----:B------:R1:W2:Y:S01]  /*50f0*/  MUFU.EX2 R247, R3 ;  /* 0x0000000300f77308 */ /* 0x0002a20000000800 */
[----:B------:R-:W-:Y:S01]  /*5100*/  HMMA.16816.F32.BF16 R24, R8, R96, RZ ;  /* 0x000000600818723c */ /* 0x000fe200000418ff */
[----:B------:R-:W-:-:S06]  /*5110*/  MOV R93, R205 ;  /* 0x000000cd005d7202 */ /* 0x000fcc0000000f00 */
[----:B------:R-:W-:Y:S01]  /*5120*/  IMAD.MOV.U32 R96, RZ, RZ, R17 ;  /* 0x000000ffff607224 */ /* 0x000fe200078e0011 */
[----:B------:R-:W-:Y:S01]  /*5130*/  HMMA.16816.F32.BF16 R36, R8, R98, RZ ;  /* 0x000000620824723c */ /* 0x000fe200000418ff */
[----:B------:R-:W-:Y:S02]  /*5140*/  IMAD.MOV.U32 R97, RZ, RZ, R16 ;  /* 0x000000ffff617224 */ /* 0x000fe400078e0010 */
[----:B-1----:R-:W-:Y:S01]  /*5150*/  FFMA.FTZ R3, R34, c[0x0][0x2d0], -R0 ;  /* 0x0000b40022037a23 */ /* 0x002fe20000010800 */
[----:B--2---:R-:W-:-:S03]  /*5160*/  F2FP.BF16.PACK_AB R5, R247, R252 ;  /* 0x000000fcf705723e */ /* 0x004fc600000010ff */
[----:B------:R-:W-:Y:S01]  /*5170*/  IMAD.MOV.U32 R98, RZ, RZ, R211 ;  /* 0x000000ffff627224 */ /* 0x000fe200078e00d3 */
[----:B------:R-:W-:Y:S01]  /*5180*/  MOV R99, R210 ;  /* 0x000000d200637202 */ /* 0x000fe20000000f00 */
[----:B------:R1:W-:Y:S02]  /*5190*/  MUFU.EX2 R246, R3 ;  /* 0x0000000300f67308 */ /* 0x0003e40000000800 */
[----:B-1----:R-:W-:Y:S01]  /*51a0*/  FFMA.FTZ R3, R68, c[0x0][0x2d0], -R0 ;  /* 0x0000b40044037a23 */ /* 0x002fe20000010800 */
[----:B------:R-:W-:Y:S02]  /*51b0*/  MOV R68, R18 ;  /* 0x0000001200447202 */ /* 0x000fe40000000f00 */
[----:B------:R-:W-:Y:S03]  /*51c0*/  HMMA.16816.F32.BF16 R16, R8, R100, RZ ;  /* 0x000000640810723c */ /* 0x000fe600000418ff */
[----:B------:R-:W1:Y:S01]  /*51d0*/  MUFU.EX2 R244, R3 ;  /* 0x0000000300f47308 */ /* 0x000e620000000800 */
[----:B------:R-:W-:-:S03]  /*51e0*/  F2FP.BF16.PACK_AB R6, R85, R68 ;  /* 0x000000445506723e */ /* 0x000fc600000010ff */
[----:B------:R-:W-:Y:S01]  /*51f0*/  MOV R100, R32 ;  /* 0x0000002000647202 */ /* 0x000fe20000000f00 */
[----:B------:R-:W-:Y:S01]  /*5200*/  IMAD.MOV.U32 R101, RZ, RZ, R128 ;  /* 0x000000ffff657224 */ /* 0x000fe200078e0080 */
[----:B------:R-:W-:Y:S07]  /*5210*/  HMMA.16816.F32.BF16 R32, R8, R90, RZ ;  /* 0x0000005a0820723c */ /* 0x000fee00000418ff */
[----:B------:R-:W-:Y:S01]  /*5220*/  IMAD.MOV.U32 R90, RZ, RZ, R146 ;  /* 0x000000ffff5a7224 */ /* 0x000fe200078e0092 */
[----:B-1----:R-:W-:Y:S01]  /*5230*/  F2FP.BF16.PACK_AB R7, R244, R246 ;  /* 0x000000f6f407723e */ /* 0x002fe200000010ff */
[----:B------:R-:W-:-:S02]  /*5240*/  IMAD.MOV.U32 R91, RZ, RZ, R145 ;  /* 0x000000ffff5b7224 */ /* 0x000fc400078e0091 */
[----:B------:R-:W-:Y:S02]  /*5250*/  FFMA.FTZ R3, R161, c[0x0][0x2d0], -R2 ;  /* 0x0000b400a1037a23 */ /* 0x000fe40000010802 */
[----:B------:R-:W-:Y:S02]  /*5260*/  IMAD.MOV.U32 R161, RZ, RZ, R186 ;  /* 0x000000ffffa17224 */ /* 0x000fe400078e00ba */
[----:B------:R-:W-:Y:S08]  /*5270*/  HMMA.16816.F32.BF16 R148, R4, R52, R20 ;  /* 0x000000340494723c */ /* 0x000ff00000041814 */
[----:B------:R-:W-:Y:S07]  /*5280*/  HMMA.16816.F32.BF16 R20, R8, R116, RZ ;  /* 0x000000740814723c */ /* 0x000fee00000418ff */
[----:B------:R-:W-:Y:S01]  /*5290*/  IMAD.MOV.U32 R116, RZ, RZ, R130 ;  /* 0x000000ffff747224 */ /* 0x000fe200078e0082 */
[----:B------:R-:W-:Y:S01]  /*52a0*/  HMMA.16816.F32.BF16 R188, R4, R44, R28 ;  /* 0x0000002c04bc723c */ /* 0x000fe2000004181c */
[----:B------:R-:W-:-:S02]  /*52b0*/  IMAD.MOV.U32 R117, RZ, RZ, R111 ;  /* 0x000000ffff757224 */ /* 0x000fc400078e006f */
[----:B------:R-:W-:-:S04]  /*52c0*/  IMAD.MOV.U32 R111, RZ, RZ, R204 ;  /* 0x000000ffff6f7224 */ /* 0x000fc800078e00cc */
[----:B------:R-:W-:Y:S01]  /*52d0*/  IMAD.MOV.U32 R44, RZ, RZ, R138 ;  /* 0x000000ffff2c7224 */ /* 0x000fe200078e008a */
[----:B------:R-:W-:Y:S01]  /*52e0*/  HMMA.16816.F32.BF16 R28, R8, R104, RZ ;  /* 0x00000068081c723c */ /* 0x000fe200000418ff */
[----:B------:R-:W-:-:S06]  /*52f0*/  IMAD.MOV.U32 R45, RZ, RZ, R137 ;  /* 0x000000ffff2d7224 */ /* 0x000fcc00078e0089 */
[----:B------:R-:W-:Y:S01]  /*5300*/  IMAD.MOV.U32 R105, RZ, RZ, R129 ;  /* 0x000000ffff697224 */ /* 0x000fe200078e0081 */
[----:B------:R-:W-:Y:S01]  /*5310*/  HMMA.16816.F32.BF16 R124, R4, R48, R16 ;  /* 0x00000030047c723c */ /* 0x000fe20000041810 */
[----:B------:R-:W-:-:S07]  /*5320*/  MOV R104, R147 ;  /* 0x0000009300687202 */ /* 0x000fce0000000f00 */
[----:B------:R-:W-:Y:S07]  /*5330*/  HMMA.16816.F32.BF16 R16, R8, R120, RZ ;  /* 0x000000780810723c */ /* 0x000fee00000418ff */
[----:B------:R-:W-:Y:S01]  /*5340*/  IMAD.MOV.U32 R121, RZ, RZ, R131 ;  /* 0x000000ffff797224 */ /* 0x000fe200078e0083 */
[----:B------:R-:W-:Y:S01]  /*5350*/  HMMA.16816.F32.BF16 R132, R4, R60, R24 ;  /* 0x0000003c0484723c */ /* 0x000fe20000041818 */
[----:B------:R-:W-:-:S07]  /*5360*/  IMAD.MOV.U32 R120, RZ, RZ, R206 ;  /* 0x000000ffff787224 */ /* 0x000fce00078e00ce */
[----:B------:R-:W-:Y:S08]  /*5370*/  HMMA.16816.F32.BF16 R128, R4, R56, R20 ;  /* 0x000000380480723c */ /* 0x000ff00000041814 */
[C---:B------:R-:W-:Y:S07]  /*5380*/  HMMA.16816.F32.BF16 R24, R8.reuse, R112, RZ ;  /* 0x000000700818723c */ /* 0x040fee00000418ff */
[----:B------:R-:W-:Y:S01]  /*5390*/  IMAD.MOV.U32 R112, RZ, RZ, R110 ;  /* 0x000000ffff707224 */ /* 0x000fe200078e006e */
[----:B------:R-:W-:Y:S01]  /*53a0*/  HMMA.16816.F32.BF16 R20, R8, R114, RZ ;  /* 0x000000720814723c */ /* 0x000fe200000418ff */
[----:B------:R-:W-:Y:S01]  /*53b0*/  MOV R113, R136 ;  /* 0x0000008800717202 */ /* 0x000fe20000000f00 */
[----:B------:R-:W-:-:S06]  /*53c0*/  IMAD.MOV.U32 R110, RZ, RZ, R249 ;  /* 0x000000ffff6e7224 */ /* 0x000fcc00078e00f9 */
[C---:B------:R-:W-:Y:S08]  /*53d0*/  HMMA.16816.F32.BF16 R80, R4.reuse, R76, R28 ;  /* 0x0000004c0450723c */ /* 0x040ff0000004181c */
[----:B------:R-:W-:Y:S07]  /*53e0*/  HMMA.16816.F32.BF16 R40, R4, R46, R32 ;  /* 0x0000002e0428723c */ /* 0x000fee0000041820 */
[----:B------:R-:W-:Y:S01]  /*53f0*/  IMAD.MOV.U32 R47, RZ, RZ, R207 ;  /* 0x000000ffff2f7224 */ /* 0x000fe200078e00cf */
[----:B------:R-:W-:Y:S01]  /*5400*/  HMMA.16816.F32.BF16 R28, R8, R102, RZ ;  /* 0x00000066081c723c */ /* 0x000fe200000418ff */
[----:B------:R-:W-:-:S02]  /*5410*/  IMAD.MOV.U32 R46, RZ, RZ, R208 ;  /* 0x000000ffff2e7224 */ /* 0x000fc400078e00d0 */
[----:B------:R1:W-:Y:S04]  /*5420*/  MUFU.EX2 R208, R3 ;  /* 0x0000000300d07308 */ /* 0x0003e80000000800 */
[----:B------:R-:W-:Y:S01]  /*5430*/  IMAD.MOV.U32 R103, RZ, RZ, R99 ;  /* 0x000000ffff677224 */ /* 0x000fe200078e0063 */
[----:B------:R-:W-:Y:S01]  /*5440*/  HMMA.16816.F32.BF16 R32, R8, R94, RZ ;  /* 0x0000005e0820723c */ /* 0x000fe200000418ff */
[----:B------:R-:W-:-:S06]  /*5450*/  MOV R102, R98 ;  /* 0x0000006200667202 */ /* 0x000fcc0000000f00 */
[----:B------:R-:W-:Y:S01]  /*5460*/  IMAD.MOV.U32 R95, RZ, RZ, R116 ;  /* 0x000000ffff5f7224 */ /* 0x000fe200078e0074 */
[C---:B------:R-:W-:Y:S01]  /*5470*/  HMMA.16816.F32.BF16 R60, R4.reuse, R62, R36 ;  /* 0x0000003e043c723c */ /* 0x040fe20000041824 */
[----:B------:R-:W-:Y:S02]  /*5480*/  IMAD.MOV.U32 R94, RZ, RZ, R121 ;  /* 0x000000ffff5e7224 */ /* 0x000fe400078e0079 */
[----:B------:R-:W-:Y:S01]  /*5490*/  IMAD.MOV.U32 R116, RZ, RZ, R117 ;  /* 0x000000ffff747224 */ /* 0x000fe200078e0075 */
[----:B------:R-:W-:Y:S01]  /*54a0*/  MOV R117, R112 ;  /* 0x0000007000757202 */ /* 0x000fe20000000f00 */
[----:B------:R-:W-:Y:S02]  /*54b0*/  IMAD.MOV.U32 R112, RZ, RZ, R96 ;  /* 0x000000ffff707224 */ /* 0x000fe400078e0060 */
[----:B------:R-:W-:Y:S01]  /*54c0*/  IMAD.MOV.U32 R121, RZ, RZ, R97 ;  /* 0x000000ffff797224 */ /* 0x000fe200078e0061 */
[----:B------:R-:W-:Y:S01]  /*54d0*/  HMMA.16816.F32.BF16 R144, R4, R72, R24 ;  /* 0x000000480490723c */ /* 0x000fe20000041818 */
[----:B-1----:R-:W-:-:S06]  /*54e0*/  FFMA.FTZ R3, R164, c[0x0][0x2d0], -R2 ;  /* 0x0000b400a4037a23 */ /* 0x002fcc0000010802 */
[----:B------:R-:W-:Y:S01]  /*54f0*/  IMAD.MOV.U32 R73, RZ, RZ, R248 ;  /* 0x000000ffff497224 */ /* 0x000fe200078e00f8 */
[----:B------:R-:W-:Y:S01]  /*5500*/  HMMA.16816.F32.BF16 R36, R4, R74, R20 ;  /* 0x0000004a0424723c */ /* 0x000fe20000041814 */
[----:B------:R-:W-:Y:S01]  /*5510*/  IMAD.MOV.U32 R72, RZ, RZ, R209 ;  /* 0x000000ffff487224 */ /* 0x000fe200078e00d1 */
[----:B------:R-:W-:Y:S01]  /*5520*/  LDSM.16.MT88.4 R20, [R225+0x1100] ;  /* 0x00110000e114783b */ /* 0x000fe20000004200 */
[----:B------:R1:W2:Y:S04]  /*5530*/  MUFU.EX2 R209, R3 ;  /* 0x0000000300d17308 */ /* 0x0002a80000000800 */
[----:B------:R-:W-:Y:S01]  /*5540*/  MOV R75, R103 ;  /* 0x00000067004b7202 */ /* 0x000fe20000000f00 */
[----:B------:R-:W-:Y:S01]  /*5550*/  HMMA.16816.F32.BF16 R24, R8, R106, RZ ;  /* 0x0000006a0818723c */ /* 0x000fe200000418ff */
[----:B------:R-:W-:Y:S01]  /*5560*/  IMAD.MOV.U32 R74, RZ, RZ, R102 ;  /* 0x000000ffff4a7224 */ /* 0x000fe200078e0066 */
[----:B------:R-:W-:Y:S01]  /*5570*/  MOV R103, R47 ;  /* 0x0000002f00677202 */ /* 0x000fe20000000f00 */
[----:B------:R-:W-:-:S02]  /*5580*/  IMAD.MOV.U32 R102, RZ, RZ, R46 ;  /* 0x000000ffff667224 */ /* 0x000fc400078e002e */
[----:B------:R-:W-:Y:S02]  /*5590*/  IMAD.MOV.U32 R46, RZ, RZ, R112 ;  /* 0x000000ffff2e7224 */ /* 0x000fe400078e0070 */
[----:B------:R-:W-:Y:S01]  /*55a0*/  IMAD.MOV.U32 R106, RZ, RZ, R94 ;  /* 0x000000ffff6a7224 */ /* 0x000fe200078e005e */
[----:B------:R-:W-:Y:S01]  /*55b0*/  HMMA.16816.F32.BF16 R248, R4, R64, R16 ;  /* 0x0000004004f8723c */ /* 0x000fe20000041810 */
[----:B------:R-:W-:Y:S02]  /*55c0*/  IMAD.MOV.U32 R94, RZ, RZ, R120 ;  /* 0x000000ffff5e7224 */ /* 0x000fe400078e0078 */
[----:B------:R-:W-:Y:S01]  /*55d0*/  IMAD.MOV.U32 R107, RZ, RZ, R95 ;  /* 0x000000ffff6b7224 */ /* 0x000fe200078e005f */
[----:B------:R-:W-:Y:S01]  /*55e0*/  MOV R95, R117 ;  /* 0x00000075005f7202 */ /* 0x000fe20000000f00 */
[----:B------:R-:W-:Y:S01]  /*55f0*/  IMAD.MOV.U32 R120, RZ, RZ, R121 ;  /* 0x000000ffff787224 */ /* 0x000fe200078e0079 */
[----:B------:R-:W-:Y:S01]  /*5600*/  MOV R117, R93 ;  /* 0x0000005d00757202 */ /* 0x000fe20000000f00 */
[----:B------:R-:W-:Y:S01]  /*5610*/  IMAD.MOV.U32 R121, RZ, RZ, R116 ;  /* 0x000000ffff797224 */ /* 0x000fe200078e0074 */
[----:B------:R-:W-:Y:S01]  /*5620*/  HMMA.16816.F32.BF16 R16, R8, R118, RZ ;  /* 0x000000760810723c */ /* 0x000fe200000418ff */
[----:B------:R-:W-:Y:S01]  /*5630*/  IMAD.MOV.U32 R47, RZ, RZ, R113 ;  /* 0x000000ffff2f7224 */ /* 0x000fe200078e0071 */
[----:B------:R-:W-:Y:S01]  /*5640*/  MOV R113, R235 ;  /* 0x000000eb00717202 */ /* 0x000fe20000000f00 */
[----:B------:R-:W-:-:S02]  /*5650*/  IMAD.MOV.U32 R112, RZ, RZ, R182 ;  /* 0x000000ffff707224 */ /* 0x000fc400078e00b6 */
[----:B------:R-:W-:Y:S01]  /*5660*/  IMAD.MOV.U32 R116, RZ, RZ, R92 ;  /* 0x000000ffff747224 */ /* 0x000fe200078e005c */
[----:B------:R3:W5:Y:S01]  /*5670*/  LDL.LU R182, [R1+0xc0] ;  /* 0x0000c00001b67983 */ /* 0x0007620000300800 */
[----:B------:R-:W-:Y:S01]  /*5680*/  IMAD.MOV.U32 R92, RZ, RZ, R183 ;  /* 0x000000ffff5c7224 */ /* 0x000fe200078e00b7 */
[----:B------:R-:W-:Y:S01]  /*5690*/  HMMA.16816.F32.BF16 R8, R8, R122, RZ ;  /* 0x0000007a0808723c */ /* 0x000fe200000418ff */
[----:B------:R-:W-:Y:S01]  /*56a0*/  IMAD.MOV.U32 R119, RZ, RZ, R103 ;  /* 0x000000ffff777224 */ /* 0x000fe200078e0067 */
[----:B------:R3:W5:Y:S01]  /*56b0*/  LDL.LU R183, [R1+0xbc] ;  /* 0x0000bc0001b77983 */ /* 0x0007620000300800 */
[----:B------:R-:W-:Y:S02]  /*56c0*/  IMAD.MOV.U32 R93, RZ, RZ, R234 ;  /* 0x000000ffff5d7224 */ /* 0x000fe400078e00ea */
[----:B------:R-:W-:Y:S01]  /*56d0*/  IMAD.MOV.U32 R114, RZ, RZ, R102 ;  /* 0x000000ffff727224 */ /* 0x000fe200078e0066 */
[----:B------:R-:W4:Y:S01]  /*56e0*/  LDL.LU R234, [R1+0xb8] ;  /* 0x0000b80001ea7983 */ /* 0x000f220000300800 */
[----:B------:R-:W-:Y:S01]  /*56f0*/  IMAD.MOV.U32 R103, RZ, RZ, R46 ;  /* 0x000000ffff677224 */ /* 0x000fe200078e002e */
[----:B------:R-:W-:Y:S01]  /*5700*/  MOV R102, R95 ;  /* 0x0000005f00667202 */ /* 0x000fe20000000f00 */
[----:B------:R-:W-:Y:S01]  /*5710*/  IMAD.MOV.U32 R46, RZ, RZ, R47 ;  /* 0x000000ffff2e7224 */ /* 0x000fe200078e002f */
[----:B------:R-:W3:Y:S01]  /*5720*/  LDL.LU R235, [R1+0xb4] ;  /* 0x0000b40001eb7983 */ /* 0x000ee20000300800 */
[----:B------:R-:W-:Y:S01]  /*5730*/  IMAD.MOV.U32 R47, RZ, RZ, R116 ;  /* 0x000000ffff2f7224 */ /* 0x000fe200078e0074 */
[----:B------:R-:W-:Y:S01]  /*5740*/  HMMA.16816.F32.BF16 R52, R4, R54, R32 ;  /* 0x000000360434723c */ /* 0x000fe20000041820 */
[----:B------:R-:W-:-:S02]  /*5750*/  IMAD.MOV.U32 R95, RZ, RZ, R112 ;  /* 0x000000ffff5f7224 */ /* 0x000fc400078e0070 */
[----:B------:R-:W-:Y:S01]  /*5760*/  IMAD.MOV.U32 R116, RZ, RZ, R113 ;  /* 0x000000ffff747224 */ /* 0x000fe200078e0071 */
[----:B------:R-:W3:Y:S01]  /*5770*/  LDL.LU R112, [R1+0x24] ;  /* 0x0000240001707983 */ /* 0x000ee20000300800 */
[----:B-1----:R-:W-:Y:S02]  /*5780*/  FFMA.FTZ R3, R163, c[0x0][0x2d0], -R2 ;  /* 0x0000b400a3037a23 */ /* 0x002fe40000010802 */
[----:B------:R-:W-:Y:S01]  /*5790*/  IMAD.MOV.U32 R115, RZ, RZ, R94 ;  /* 0x000000ffff737224 */ /* 0x000fe200078e005e */
[----:B------:R-:W3:Y:S01]  /*57a0*/  LDL.LU R113, [R1+0x20] ;  /* 0x0000200001717983 */ /* 0x000ee20000300800 */
[----:B------:R-:W-:Y:S01]  /*57b0*/  MOV R94, R117 ;  /* 0x00000075005e7202 */ /* 0x000fe20000000f00 */
[----:B------:R-:W-:Y:S01]  /*57c0*/  IMAD.MOV.U32 R117, RZ, RZ, R15 ;  /* 0x000000ffff757224 */ /* 0x000fe200078e000f */
[----:B------:R1:W-:Y:S01]  /*57d0*/  MUFU.EX2 R210, R3 ;  /* 0x0000000300d27308 */ /* 0x0003e20000000800 */
[----:B------:R-:W3:Y:S01]  /*57e0*/  LDL.LU R15, [R1+0x28] ;  /* 0x00002800010f7983 */ /* 0x000ee20000300800 */
[----:B------:R-:W-:Y:S01]  /*57f0*/  HMMA.16816.F32.BF16 R32, R4, R66, R8 ;  /* 0x000000420420723c */ /* 0x000fe20000041808 */
[----:B------:R-:W-:-:S06]  /*5800*/  IMAD.MOV.U32 R163, RZ, RZ, R180 ;  /* 0x000000ffffa37224 */ /* 0x000fcc00078e00b4 */
[----:B--2---:R-:W-:Y:S01]  /*5810*/  F2FP.BF16.PACK_AB R8, R209, R208 ;  /* 0x000000d0d108723e */ /* 0x004fe200000010ff */
[----:B------:R-:W-:Y:S01]  /*5820*/  HMMA.16816.F32.BF16 R56, R4, R58, R16 ;  /* 0x0000003a0438723c */ /* 0x000fe20000041810 */
[----:B------:R-:W2:Y:S01]  /*5830*/  LDSM.16.MT88.4 R16, [R226+0x1100] ;  /* 0x00110000e210783b */ /* 0x000ea20000004200 */
[----:B-1----:R-:W-:Y:S02]  /*5840*/  FFMA.FTZ R3, R162, c[0x0][0x2d0], -R2 ;  /* 0x0000b400a2037a23 */ /* 0x002fe40000010802 */
[----:B------:R-:W-:-:S04]  /*5850*/  IMAD.MOV.U32 R162, RZ, RZ, R181 ;  /* 0x000000ffffa27224 */ /* 0x000fc800078e00b5 */
[C---:B------:R-:W-:Y:S01]  /*5860*/  HMMA.16816.F32.BF16 R48, R4.reuse, R50, R28 ;  /* 0x000000320430723c */ /* 0x040fe2000004181c */
[----:B------:R1:W1:Y:S01]  /*5870*/  MUFU.EX2 R211, R3 ;  /* 0x0000000300d37308 */ /* 0x0002620000000800 */
[----:B------:R-:W2:Y:S06]  /*5880*/  LDSM.16.MT88.4 R28, [R228+0x1100] ;  /* 0x00110000e41c783b */ /* 0x000eac0000004200 */
[----:B------:R-:W-:Y:S01]  /*5890*/  HMMA.16816.F32.BF16 R76, R4, R78, R24 ;  /* 0x0000004e044c723c */ /* 0x000fe20000041818 */
[----:B------:R-:W-:Y:S01]  /*58a0*/  LDSM.16.MT88.4 R24, [R225+0x3100] ;  /* 0x00310000e118783b */ /* 0x000fe20000004200 */
[----:B-1----:R-:W-:Y:S01]  /*58b0*/  FFMA.FTZ R3, R160, c[0x0][0x2d0], -R0 ;  /* 0x0000b400a0037a23 */ /* 0x002fe20000010800 */
[----:B------:R-:W-:Y:S01]  /*58c0*/  F2FP.BF16.PACK_AB R10, R211, R210 ;  /* 0x000000d2d30a723e */ /* 0x000fe200000010ff */
[----:B------:R-:W-:-:S02]  /*58d0*/  IMAD.MOV.U32 R160, RZ, RZ, R187 ;  /* 0x000000ffffa07224 */ /* 0x000fc400078e00bb */
[----:B------:R1:W-:Y:S02]  /*58e0*/  MUFU.EX2 R187, R3 ;  /* 0x0000000300bb7308 */ /* 0x0003e40000000800 */
[----:B-1----:R-:W-:-:S06]  /*58f0*/  FFMA.FTZ R3, R71, c[0x0][0x2d0], -R0 ;  /* 0x0000b40047037a23 */ /* 0x002fcc0000010800 */
[----:B------:R1:W1:Y:S02]  /*5900*/  MUFU.EX2 R204, R3 ;  /* 0x0000000300cc7308 */ /* 0x0002640000000800 */
[----:B-1----:R-:W-:Y:S01]  /*5910*/  FFMA.FTZ R3, R70, c[0x0][0x2d0], -R0 ;  /* 0x0000b40046037a23 */ /* 0x002fe20000010800 */
[----:B------:R-:W-:-:S05]  /*5920*/  F2FP.BF16.PACK_AB R9, R204, R187 ;  /* 0x000000bbcc09723e */ /* 0x000fca00000010ff */
[----:B------:R1:W-:Y:S02]  /*5930*/  MUFU.EX2 R206, R3 ;  /* 0x0000000300ce7308 */ /* 0x0003e40000000800 */
[----:B-1----:R-:W-:-:S06]  /*5940*/  FFMA.FTZ R3, R69, c[0x0][0x2d0], -R0 ;  /* 0x0000b40045037a23 */ /* 0x002fcc0000010800 */
[----:B------:R1:W1:Y:S02]  /*5950*/  MUFU.EX2 R207, R3 ;  /* 0x0000000300cf7308 */ /* 0x0002640000000800 */
[----:B-1----:R-:W-:Y:S01]  /*5960*/  FFMA.FTZ R3, R175, c[0x0][0x2d0], -R13 ;  /* 0x0000b400af037a23 */ /* 0x002fe2000001080d */
[----:B------:R-:W-:-:S05]  /*5970*/  F2FP.BF16.PACK_AB R11, R207, R206 ;  /* 0x000000cecf0b723e */ /* 0x000fca00000010ff */
[----:B------:R1:W-:Y:S02]  /*5980*/  MUFU.EX2 R66, R3 ;  /* 0x0000000300427308 */ /* 0x0003e40000000800 */
[C---:B--2---:R-:W-:Y:S08]  /*5990*/  HMMA.16816.F32.BF16 R132, R8.reuse, R16, R132 ;  /* 0x000000100884723c */ /* 0x044ff00000041884 */
[----:B------:R-:W-:Y:S01]  /*59a0*/  HMMA.16816.F32.BF16 R60, R8, R18, R60 ;  /* 0x00000012083c723c */ /* 0x000fe2000004183c */
[----:B-1----:R-:W-:-:S04]  /*59b0*/  FFMA.FTZ R3, R174, c[0x0][0x2d0], -R13 ;  /* 0x0000b400ae037a23 */ /* 0x002fc8000001080d */
[----:B------:R1:W2:Y:S03]  /*59c0*/  MUFU.EX2 R180, R3 ;  /* 0x0000000300b47308 */ /* 0x0002a60000000800 */
[C---:B------:R-:W-:Y:S08]  /*59d0*/  HMMA.16816.F32.BF16 R188, R8.reuse, R20, R188 ;  /* 0x0000001408bc723c */ /* 0x040ff000000418bc */
[----:B------:R-:W-:Y:S01]  /*59e0*/  HMMA.16816.F32.BF16 R40, R8, R22, R40 ;  /* 0x000000160828723c */ /* 0x000fe20000041828 */
[----:B-1----:R-:W-:Y:S01]  /*59f0*/  FFMA.FTZ R3, R173, c[0x0][0x2d0], -R13 ;  /* 0x0000b400ad037a23 */ /* 0x002fe2000001080d */
[----:B--2---:R-:W-:-:S06]  /*5a00*/  F2FP.BF16.PACK_AB R4, R180, R66 ;  /* 0x00000042b404723e */ /* 0x004fcc00000010ff */
[C---:B------:R-:W-:Y:S01]  /*5a10*/  HMMA.16816.F32.BF16 R148, R8.reuse, R28, R148 ;  /* 0x0000001c0894723c */ /* 0x040fe20000041894 */
[----:B------:R1:W-:Y:S07]  /*5a20*/  MUFU.EX2 R186, R3 ;  /* 0x0000000300ba7308 */ /* 0x0003ee0000000800 */
[----:B------:R-:W-:Y:S01]  /*5a30*/  HMMA.16816.F32.BF16 R52, R8, R30, R52 ;  /* 0x0000001e0834723c */ /* 0x000fe20000041834 */
[----:B-1----:R-:W-:-:S04]  /*5a40*/  FFMA.FTZ R3, R176, c[0x0][0x2d0], -R13 ;  /* 0x0000b400b0037a23 */ /* 0x002fc8000001080d */
[----:B------:R1:W2:Y:S02]  /*5a50*/  MUFU.EX2 R205, R3 ;  /* 0x0000000300cd7308 */ /* 0x0002a40000000800 */
[----:B-1----:R-:W-:Y:S01]  /*5a60*/  FFMA.FTZ R3, R172, c[0x0][0x2d0], -R12 ;  /* 0x0000b400ac037a23 */ /* 0x002fe2000001080c */
[----:B--2---:R-:W-:-:S05]  /*5a70*/  F2FP.BF16.PACK_AB R6, R205, R186 ;  /* 0x000000bacd06723e */ /* 0x004fca00000010ff */
[----:B------:R1:W-:Y:S02]  /*5a80*/  MUFU.EX2 R64, R3 ;  /* 0x0000000300407308 */ /* 0x0003e40000000800 */
[----:B-1----:R-:W-:-:S06]  /*5a90*/  FFMA.FTZ R3, R167, c[0x0][0x2d0], -R12 ;  /* 0x0000b400a7037a23 */ /* 0x002fcc000001080c */
[----:B------:R1:W2:Y:S02]  /*5aa0*/  MUFU.EX2 R65, R3 ;  /* 0x0000000300417308 */ /* 0x0002a40000000800 */
[----:B-1----:R-:W-:Y:S01]  /*5ab0*/  FFMA.FTZ R3, R166, c[0x0][0x2d0], -R12 ;  /* 0x0000b400a6037a23 */ /* 0x002fe2000001080c */
[----:B--2---:R-:W-:-:S05]  /*5ac0*/  F2FP.BF16.PACK_AB R5, R65, R64 ;  /* 0x000000404105723e */ /* 0x004fca00000010ff */
[----:B------:R1:W-:Y:S02]  /*5ad0*/  MUFU.EX2 R67, R3 ;  /* 0x0000000300437308 */ /* 0x0003e40000000800 */
[----:B-1----:R-:W-:-:S06]  /*5ae0*/  FFMA.FTZ R3, R165, c[0x0][0x2d0], -R12 ;  /* 0x0000b400a5037a23 */ /* 0x002fcc000001080c */
[----:B------:R-:W1:Y:S02]  /*5af0*/  MUFU.EX2 R181, R3 ;  /* 0x0000000300b57308 */ /* 0x000e640000000800 */
[----:B-1----:R-:W-:-:S07]  /*5b00*/  F2FP.BF16.PACK_AB R7, R181, R67 ;  /* 0x00000043b507723e */ /* 0x002fce00000010ff */
[C---:B------:R-:W-:Y:S08]  /*5b10*/  HMMA.16816.F32.BF16 R136, R4.reuse, R16, R168 ;  /* 0x000000100488723c */ /* 0x040ff000000418a8 */
[C---:B------:R-:W-:Y:S01]  /*5b20*/  HMMA.16816.F32.BF16 R140, R4.reuse, R18, R140 ;  /* 0x00000012048c723c */ /* 0x040fe2000004188c */
[----:B------:R-:W1:Y:S07]  /*5b30*/  LDSM.16.MT88.4 R16, [R227+0x1100] ;  /* 0x00110000e310783b */ /* 0x000e6e0000004200 */
[C---:B------:R-:W-:Y:S08]  /*5b40*/  HMMA.16816.F32.BF16 R192, R4.reuse, R20, R192 ;  /* 0x0000001404c0723c */ /* 0x040ff000000418c0 */
[C---:B------:R-:W-:Y:S08]  /*5b50*/  HMMA.16816.F32.BF16 R196, R4.reuse, R22, R196 ;  /* 0x0000001604c4723c */ /* 0x040ff000000418c4 */
[C---:B------:R-:W-:Y:S08]  /*5b60*/  HMMA.16816.F32.BF16 R152, R4.reuse, R28, R152 ;  /* 0x0000001c0498723c */ /* 0x040ff00000041898 */
[----:B------:R-:W-:Y:S01]  /*5b70*/  HMMA.16816.F32.BF16 R156, R4, R30, R156 ;  /* 0x0000001e049c723c */ /* 0x000fe2000004189c */
[----:B------:R-:W2:Y:S07]  /*5b80*/  LDSM.16.MT88.4 R28, [R227+0x3100] ;  /* 0x00310000e31c783b */ /* 0x000eae0000004200 */
[-C--:B-1----:R-:W-:Y:S08]  /*5b90*/  HMMA.16816.F32.BF16 R164, R8, R16.reuse, R124 ;  /* 0x0000001008a4723c */ /* 0x082ff0000004187c */
[C---:B------:R-:W-:Y:S08]  /*5ba0*/  HMMA.16816.F32.BF16 R168, R4.reuse, R16, R160 ;  /* 0x0000001004a8723c */ /* 0x040ff000000418a0 */
[-C--:B------:R-:W-:Y:S08]  /*5bb0*/  HMMA.16816.F32.BF16 R172, R4, R18.reuse, R216 ;  /* 0x0000001204ac723c */ /* 0x080ff000000418d8 */
[C---:B------:R-:W-:Y:S08]  /*5bc0*/  HMMA.16816.F32.BF16 R20, R8.reuse, R18, R48 ;  /* 0x000000120814723c */ /* 0x040ff00000041830 */
[----:B------:R-:W-:Y:S11]  /*5bd0*/  HMMA.16816.F32.BF16 R16, R8, R24, R80 ;  /* 0x000000180810723c */ /* 0x000ff60000041850 */
[----:B------:R-:W-:Y:S05]  /*5be0*/  @!UPT UIADD3 URZ, URZ, URZ, URZ ;  /* 0x0000003f3f3ff290 */ /* 0x000fea000fffe03f */
[----:B------:R-:W-:Y:S01]  /*5bf0*/  IMAD.MOV.U32 R99, RZ, RZ, R20 ;  /* 0x000000ffff637224 */ /* 0x000fe200078e0014 */
[----:B------:R-:W-:Y:S01]  /*5c00*/  MOV R98, R21 ;  /* 0x0000001500627202 */ /* 0x000fe20000000f00 */
[----:B------:R-:W-:Y:S02]  /*5c10*/  IMAD.MOV.U32 R97, RZ, RZ, R22 ;  /* 0x000000ffff617224 */ /* 0x000fe400078e0016 */
[----:B------:R-:W-:Y:S02]  /*5c20*/  IMAD.MOV.U32 R96, RZ, RZ, R23 ;  /* 0x000000ffff607224 */ /* 0x000fe400078e0017 */
[----:B------:R-:W1:Y:S02]  /*5c30*/  LDSM.16.MT88.4 R20, [R226+0x3100] ;  /* 0x00310000e214783b */ /* 0x000e640000004200 */
[----:B------:R-:W-:Y:S01]  /*5c40*/  IMAD.MOV.U32 R83, RZ, RZ, R16 ;  /* 0x000000ffff537224 */ /* 0x000fe200078e0010 */
[----:B------:R-:W-:Y:S01]  /*5c50*/  MOV R82, R17 ;  /* 0x0000001100527202 */ /* 0x000fe20000000f00 */
[----:B------:R-:W-:-:S02]  /*5c60*/  IMAD.MOV.U32 R81, RZ, RZ, R18 ;  /* 0x000000ffff517224 */ /* 0x000fc400078e0012 */
[----:B------:R-:W-:Y:S02]  /*5c70*/  IMAD.MOV.U32 R80, RZ, RZ, R19 ;  /* 0x000000ffff507224 */ /* 0x000fe400078e0013 */
[----:B------:R-:W3:Y:S01]  /*5c80*/  LDSM.16.MT88.4 R16, [R228+0x3100] ;  /* 0x00310000e410783b */ /* 0x000ee20000004200 */
        /* <DEDUP_REMOVED lines=8> */
[----:B------:R-:W-:-:S02]  /*5d10*/  IMAD.MOV.U32 R122, RZ, RZ, R102 ;  /* 0x000000ffff7a7224 */ /* 0x000fc400078e0066 */
[----:B------:R-:W-:Y:S02]  /*5d20*/  IMAD.MOV.U32 R123, RZ, RZ, R103 ;  /* 0x000000ffff7b7224 */ /* 0x000fe400078e0067 */
[----:B------:R-:W-:Y:S02]  /*5d30*/  IMAD.MOV.U32 R94, RZ, RZ, R116 ;  /* 0x000000ffff5e7224 */ /* 0x000fe400078e0074 */
[----:B------:R-:W-:Y:S02]  /*5d40*/  IMAD.MOV.U32 R95, RZ, RZ, R117 ;  /* 0x000000ffff5f7224 */ /* 0x000fe400078e0075 */
[----:B------:R-:W-:Y:S01]  /*5d50*/  IMAD.MOV.U32 R71, RZ, RZ, R224 ;  /* 0x000000ffff477224 */ /* 0x000fe200078e00e0 */
[----:B------:R-:W-:Y:S01]  /*5d60*/  MOV R3, R115 ;  /* 0x0000007300037202 */ /* 0x000fe20000000f00 */
[----:B------:R-:W-:Y:S01]  /*5d70*/  IMAD.MOV.U32 R69, RZ, RZ, R230 ;  /* 0x000000ffff457224 */ /* 0x000fe200078e00e6 */
[----:B------:R-:W-:Y:S01]  /*5d80*/  HMMA.16816.F32.BF16 R72, R4, R24, R72 ;  /* 0x000000180448723c */ /* 0x000fe20000041848 */
[----:B------:R-:W-:-:S07]  /*5d90*/  IMAD.MOV.U32 R219, RZ, RZ, R161 ;  /* 0x000000ffffdb7224 */ /* 0x000fce00078e00a1 */
[C---:B--2---:R-:W-:Y:S08]  /*5da0*/  HMMA.16816.F32.BF16 R120, R4.reuse, R28, R120 ;  /* 0x0000001c0478723c */ /* 0x044ff00000041878 */
[C---:B-1----:R-:W-:Y:S08]  /*5db0*/  HMMA.16816.F32.BF16 R88, R4.reuse, R20, R88 ;  /* 0x000000140458723c */ /* 0x042ff00000041858 */
[C---:B---3--:R-:W-:Y:S07]  /*5dc0*/  HMMA.16816.F32.BF16 R48, R4.reuse, R18, R124 ;  /* 0x000000120430723c */ /* 0x048fee000004187c */
[----:B------:R-:W-:Y:S01]  /*5dd0*/  IMAD.MOV.U32 R127, RZ, RZ, R69 ;  /* 0x000000ffff7f7224 */ /* 0x000fe200078e0045 */
[----:B------:R-:W-:Y:S01]  /*5de0*/  MOV R125, R71 ;  /* 0x00000047007d7202 */ /* 0x000fe20000000f00 */
[----:B------:R-:W-:Y:S01]  /*5df0*/  IMAD.MOV.U32 R126, RZ, RZ, R70 ;  /* 0x000000ffff7e7224 */ /* 0x000fe200078e0046 */
[----:B------:R-:W-:Y:S01]  /*5e00*/  HMMA.16816.F32.BF16 R104, R4, R16, R104 ;  /* 0x000000100468723c */ /* 0x000fe20000041868 */
[----:B------:R-:W-:-:S07]  /*5e10*/  IMAD.MOV.U32 R124, RZ, RZ, R68 ;  /* 0x000000ffff7c7224 */ /* 0x000fce00078e0044 */
[C---:B------:R-:W-:Y:S08]  /*5e20*/  HMMA.16816.F32.BF16 R44, R4.reuse, R26, R44 ;  /* 0x0000001a042c723c */ /* 0x040ff0000004182c */
[C---:B------:R-:W-:Y:S08]  /*5e30*/  HMMA.16816.F32.BF16 R92, R4.reuse, R22, R92 ;  /* 0x00000016045c723c */ /* 0x040ff0000004185c */
[----:B------:R-:W-:Y:S07]  /*5e40*/  HMMA.16816.F32.BF16 R68, R4, R30, R220 ;  /* 0x0000001e0444723c */ /* 0x000fee00000418dc */
[----:B------:R-:W-:-:S02]  /*5e50*/  IMAD.MOV.U32 R6, RZ, RZ, R3 ;  /* 0x000000ffff067224 */ /* 0x000fc400078e0003 */
[----:B------:R-:W-:Y:S02]  /*5e60*/  FFMA.FTZ R3, R215, c[0x0][0x2d0], -R2 ;  /* 0x0000b400d7037a23 */ /* 0x000fe40000010802 */
[----:B------:R-:W-:Y:S02]  /*5e70*/  IMAD.MOV.U32 R7, RZ, RZ, R219 ;  /* 0x000000ffff077224 */ /* 0x000fe400078e00db */
[----:B------:R-:W-:Y:S01]  /*5e80*/  HMMA.16816.F32.BF16 R216, R8, R20, R144 ;  /* 0x0000001408d8723c */ /* 0x000fe20000041890 */
[----:B------:R1:W-:Y:S01]  /*5e90*/  MUFU.EX2 R21, R3 ;  /* 0x0000000300157308 */ /* 0x0003e20000000800 */
[----:B------:R-:W-:Y:S01]  /*5ea0*/  IMAD.MOV.U32 R102, RZ, RZ, R112 ;  /* 0x000000ffff667224 */ /* 0x000fe200078e0070 */
[----:B------:R-:W-:Y:S01]  /*5eb0*/  MOV R103, R113 ;  /* 0x0000007100677202 */ /* 0x000fe20000000f00 */
[----:B------:R-:W-:-:S04]  /*5ec0*/  IMAD.MOV.U32 R112, RZ, RZ, R242 ;  /* 0x000000ffff707224 */ /* 0x000fc800078e00f2 */
[----:B------:R-:W-:Y:S01]  /*5ed0*/  HMMA.16816.F32.BF16 R36, R8, R22, R36 ;  /* 0x000000160824723c */ /* 0x000fe20000041824 */
[----:B------:R-:W-:Y:S02]  /*5ee0*/  IMAD.MOV.U32 R113, RZ, RZ, R241 ;  /* 0x000000ffff717224 */ /* 0x000fe400078e00f1 */
[----:B------:R-:W-:Y:S02]  /*5ef0*/  IMAD.MOV.U32 R116, RZ, RZ, R86 ;  /* 0x000000ffff747224 */ /* 0x000fe400078e0056 */
[----:B------:R-:W-:-:S03]  /*5f00*/  IMAD.MOV.U32 R117, RZ, RZ, R87 ;  /* 0x000000ffff757224 */ /* 0x000fc600078e0057 */
[----:B------:R-:W-:Y:S01]  /*5f10*/  HMMA.16816.F32.BF16 R56, R8, R18, R56 ;  /* 0x000000120838723c */ /* 0x000fe20000041838 */
[----:B-1----:R-:W-:Y:S01]  /*5f20*/  FFMA.FTZ R3, R214, c[0x0][0x2d0], -R2 ;  /* 0x0000b400d6037a23 */ /* 0x002fe20000010802 */
[----:B------:R-:W-:Y:S01]  /*5f30*/  MOV R5, R118 ;  /* 0x0000007600057202 */ /* 0x000fe20000000f00 */
[----:B------:R-:W-:-:S05]  /*5f40*/  IMAD.MOV.U32 R4, RZ, RZ, R119 ;  /* 0x000000ffff047224 */ /* 0x000fca00078e0077 */
[C---:B------:R-:W-:Y:S01]  /*5f50*/  HMMA.16816.F32.BF16 R32, R8.reuse, R30, R32 ;  /* 0x0000001e0820723c */ /* 0x040fe20000041820 */
[----:B------:R1:W2:Y:S01]  /*5f60*/  MUFU.EX2 R23, R3 ;  /* 0x0000000300177308 */ /* 0x0002a20000000800 */
[----:B------:R-:W-:Y:S02]  /*5f70*/  IMAD.MOV.U32 R25, RZ, RZ, R112 ;  /* 0x000000ffff197224 */ /* 0x000fe400078e0070 */
[----:B------:R-:W-:Y:S02]  /*5f80*/  IMAD.MOV.U32 R160, RZ, RZ, R232 ;  /* 0x000000ffffa07224 */ /* 0x000fe400078e00e8 */
[----:B------:R-:W-:Y:S01]  /*5f90*/  IMAD.MOV.U32 R176, RZ, RZ, R231 ;  /* 0x000000ffffb07224 */ /* 0x000fe200078e00e7 */
[----:B------:R-:W-:Y:S01]  /*5fa0*/  MOV R162, R233 ;  /* 0x000000e900a27202 */ /* 0x000fe20000000f00 */
[----:B------:R-:W-:Y:S01]  /*5fb0*/  HMMA.16816.F32.BF16 R220, R8, R26, R76 ;  /* 0x0000001a08dc723c */ /* 0x000fe2000004184c */
[----:B------:R-:W-:Y:S01]  /*5fc0*/  IMAD.MOV.U32 R112, RZ, RZ, R113 ;  /* 0x000000ffff707224 */ /* 0x000fe200078e0071 */
[----:B------:R-:W-:Y:S01]  /*5fd0*/  LDSM.16.MT88.4 R144, [R226+0x1900] ;  /* 0x00190000e290783b */ /* 0x000fe20000004200 */
[----:B-1----:R-:W-:-:S02]  /*5fe0*/  FFMA.FTZ R3, R203, c[0x0][0x2d0], -R2 ;  /* 0x0000b400cb037a23 */ /* 0x002fc40000010802 */
[----:B------:R-:W-:Y:S01]  /*5ff0*/  FFMA.FTZ R2, R202, c[0x0][0x2d0], -R2 ;  /* 0x0000b400ca027a23 */ /* 0x000fe20000010802 */
[----:B------:R-:W-:-:S03]  /*6000*/  MOV R113, R100 ;  /* 0x0000006400717202 */ /* 0x000fc60000000f00 */
[----:B------:R1:W-:Y:S01]  /*6010*/  MUFU.EX2 R22, R2 ;  /* 0x0000000200167308 */ /* 0x0003e20000000800 */
[----:B------:R-:W-:Y:S02]  /*6020*/  IMAD.MOV.U32 R79, RZ, RZ, R102 ;  /* 0x000000ffff4f7224 */ /* 0x000fe400078e0066 */
[----:B------:R-:W-:Y:S02]  /*6030*/  IMAD.MOV.U32 R27, RZ, RZ, R103 ;  /* 0x000000ffff1b7224 */ /* 0x000fe400078e0067 */
[----:B------:R-:W-:Y:S02]  /*6040*/  IMAD.MOV.U32 R78, RZ, RZ, R101 ;  /* 0x000000ffff4e7224 */ /* 0x000fe400078e0065 */
[----:B------:R-:W-:Y:S01]  /*6050*/  HMMA.16816.F32.BF16 R100, R8, R16, R128 ;  /* 0x000000100864723c */ /* 0x000fe20000041880 */
[----:B-1----:R-:W-:-:S04]  /*6060*/  FFMA.FTZ R2, R201, c[0x0][0x2d0], -R0 ;  /* 0x0000b400c9027a23 */ /* 0x002fc80000010800 */
[----:B------:R1:W-:Y:S01]  /*6070*/  MUFU.EX2 R17, R2 ;  /* 0x0000000200117308 */ /* 0x0003e20000000800 */
[----:B------:R-:W-:Y:S01]  /*6080*/  MOV R76, R116 ;  /* 0x00000074004c7202 */ /* 0x000fe20000000f00 */
[----:B------:R-:W-:Y:S02]  /*6090*/  IMAD.MOV.U32 R77, RZ, RZ, R117 ;  /* 0x000000ffff4d7224 */ /* 0x000fe400078e0075 */
[--C-:B-1----:R-:W-:Y:S02]  /*60a0*/  FFMA.FTZ R2, R200, c[0x0][0x2d0], -R0.reuse ;  /* 0x0000b400c8027a23 */ /* 0x102fe40000010800 */
[----:B------:R-:W1:Y:S02]  /*60b0*/  LDSM.16.MT88.4 R200, [R225+0x1900] ;  /* 0x00190000e1c8783b */ /* 0x000e640000004200 */
[----:B------:R3:W1:Y:S02]  /*60c0*/  MUFU.EX2 R18, R2 ;  /* 0x0000000200127308 */ /* 0x0006640000000800 */
[----:B---3--:R-:W-:-:S02]  /*60d0*/  FFMA.FTZ R2, R179, c[0x0][0x2d0], -R0 ;  /* 0x0000b400b3027a23 */ /* 0x008fc40000010800 */
[----:B------:R-:W-:-:S04]  /*60e0*/  FFMA.FTZ R0, R178, c[0x0][0x2d0], -R0 ;  /* 0x0000b400b2007a23 */ /* 0x000fc80000010800 */
[----:B------:R3:W-:Y:S02]  /*60f0*/  MUFU.EX2 R19, R0 ;  /* 0x0000000000137308 */ /* 0x0007e40000000800 */
[----:B---3--:R-:W-:Y:S02]  /*6100*/  FFMA.FTZ R0, R76, c[0x0][0x2d0], -R13 ;  /* 0x0000b4004c007a23 */ /* 0x008fe4000001080d */
[----:B------:R-:W-:Y:S02]  /*6110*/  IMAD.MOV.U32 R76, RZ, RZ, R77 ;  /* 0x000000ffff4c7224 */ /* 0x000fe400078e004d */
[----:B------:R-:W-:Y:S01]  /*6120*/  IMAD.MOV.U32 R77, RZ, RZ, R112 ;  /* 0x000000ffff4d7224 */ /* 0x000fe200078e0070 */
[----:B------:R-:W-:Y:S01]  /*6130*/  MOV R112, R113 ;  /* 0x0000007100707202 */ /* 0x000fe20000000f00 */
[----:B------:R-:W-:Y:S02]  /*6140*/  IMAD.MOV.U32 R113, RZ, RZ, R14 ;  /* 0x000000ffff717224 */ /* 0x000fe400078e000e */
[----:B------:R3:W-:Y:S02]  /*6150*/  MUFU.EX2 R14, R0 ;  /* 0x00000000000e7308 */ /* 0x0007e40000000800 */
[----:B---3--:R-:W-:-:S02]  /*6160*/  FFMA.FTZ R0, R78, c[0x0][0x2d0], -R13 ;  /* 0x0000b4004e007a23 */ /* 0x008fc4000001080d */
[----:B------:R-:W-:-:S04]  /*6170*/  IMAD.MOV.U32 R78, RZ, RZ, R15 ;  /* 0x000000ffff4e7224 */ /* 0x000fc800078e000f */
[----:B------:R3:W-:Y:S01]  /*6180*/  MUFU.EX2 R15, R0 ;  /* 0x00000000000f7308 */ /* 0x0007e20000000800 */
[----:B------:R-:W-:Y:S01]  /*6190*/  HMMA.16816.F32.BF16 R116, R8, R28, R248 ;  /* 0x0000001c0874723c */ /* 0x000fe200000418f8 */
[----:B---3--:R-:W-:-:S06]  /*61a0*/  FFMA.FTZ R0, R27, c[0x0][0x2d0], -R13 ;  /* 0x0000b4001b007a23 */ /* 0x008fcc000001080d */
[----:B------:R3:W-:Y:S01]  /*61b0*/  MUFU.EX2 R16, R0 ;  /* 0x0000000000107308 */ /* 0x0007e20000000800 */
[----:B------:R-:W-:Y:S02]  /*61c0*/  IMAD.MOV.U32 R163, RZ, RZ, R235 ;  /* 0x000000ffffa37224 */ /* 0x000fe400078e00eb */
[----:B---3--:R-:W-:-:S05]  /*61d0*/  FFMA.FTZ R0, R76, c[0x0][0x2d0], -R13 ;  /* 0x0000b4004c007a23 */ /* 0x008fca000001080d */
[----:B------:R3:W-:Y:S01]  /*61e0*/  MUFU.EX2 R13, R0 ;  /* 0x00000000000d7308 */ /* 0x0007e20000000800 */
[----:B----4-:R-:W-:Y:S02]  /*61f0*/  IMAD.MOV.U32 R161, RZ, RZ, R234 ;  /* 0x000000ffffa17224 */ /* 0x010fe400078e00ea */
[----:B---3--:R-:W-:Y:S01]  /*6200*/  FFMA.FTZ R0, R78, c[0x0][0x2d0], -R12 ;  /* 0x0000b4004e007a23 */ /* 0x008fe2000001080c */
[----:B------:R-:W-:-:S04]  /*6210*/  MOV R78, R5 ;  /* 0x00000005004e7202 */ /* 0x000fc80000000f00 */
[----:B------:R3:W-:Y:S01]  /*6220*/  MUFU.EX2 R9, R0 ;  /* 0x0000000000097308 */ /* 0x0007e20000000800 */
[----:B------:R-:W-:Y:S01]  /*6230*/  IMAD.MOV.U32 R5, RZ, RZ, R7 ;  /* 0x000000ffff057224 */ /* 0x000fe200078e0007 */
[----:B------:R-:W-:-:S03]  /*6240*/  MOV R7, R125 ;  /* 0x0000007d00077202 */ /* 0x000fc60000000f00 */
[----:B------:R-:W-:Y:S02]  /*6250*/  IMAD.MOV.U32 R251, RZ, RZ, R5 ;  /* 0x000000fffffb7224 */ /* 0x000fe400078e0005 */
[----:B------:R-:W-:Y:S01]  /*6260*/  IMAD.MOV.U32 R249, RZ, RZ, R7 ;  /* 0x000000fffff97224 */ /* 0x000fe200078e0007 */
[----:B------:R4:W-:Y:S01]  /*6270*/  MUFU.EX2 R20, R2 ;  /* 0x0000000200147308 */ /* 0x0009e20000000800 */
[----:B---3--:R-:W-:Y:S02]  /*6280*/  FFMA.FTZ R0, R79, c[0x0][0x2d0], -R12 ;  /* 0x0000b4004f007a23 */ /* 0x008fe4000001080c */
[----:B------:R-:W-:Y:S02]  /*6290*/  IMAD.MOV.U32 R79, RZ, RZ, R4 ;  /* 0x000000ffff4f7224 */ /* 0x000fe400078e0004 */
[----:B------:R-:W-:Y:S02]  /*62a0*/  IMAD.MOV.U32 R4, RZ, RZ, R6 ;  /* 0x000000ffff047224 */ /* 0x000fe400078e0006 */
[----:B------:R-:W-:Y:S01]  /*62b0*/  IMAD.MOV.U32 R6, RZ, RZ, R124 ;  /* 0x000000ffff067224 */ /* 0x000fe200078e007c */
[----:B------:R3:W-:Y:S01]  /*62c0*/  MUFU.EX2 R10, R0 ;  /* 0x00000000000a7308 */ /* 0x0007e20000000800 */
[----:B------:R-:W-:-:S02]  /*62d0*/  IMAD.MOV.U32 R214, RZ, RZ, R4 ;  /* 0x000000ffffd67224 */ /* 0x000fc400078e0004 */
[--C-:B----4-:R-:W-:Y:S01]  /*62e0*/  FFMA.FTZ R2, R163, c[0x0][0x2d0], -R12.reuse ;  /* 0x0000b400a3027a23 */ /* 0x110fe2000001080c */
[----:B------:R-:W-:Y:S02]  /*62f0*/  MOV R250, R6 ;  /* 0x0000000600fa7202 */ /* 0x000fe40000000f00 */
[----:B------:R-:W4:Y:S02]  /*6300*/  LDSM.16.MT88.4 R4, [R227+0x3900] ;  /* 0x00390000e304783b */ /* 0x000f240000004200 */
[----:B------:R-:W1:Y:S01]  /*6310*/  MUFU.EX2 R24, R3 ;  /* 0x0000000300187308 */ /* 0x000e620000000800 */
[----:B---3--:R-:W-:-:S07]  /*6320*/  FFMA.FTZ R0, R161, c[0x0][0x2d0], -R12 ;  /* 0x0000b400a1007a23 */ /* 0x008fce000001080c */
[----:B------:R-:W-:Y:S08]  /*6330*/  MUFU.EX2 R11, R2 ;  /* 0x00000002000b7308 */ /* 0x000ff00000000800 */
[----:B------:R-:W3:Y:S01]  /*6340*/  MUFU.EX2 R12, R0 ;  /* 0x00000000000c7308 */ /* 0x000ee20000000800 */
[----:B------:R-:W-:Y:S02]  /*6350*/  IMAD.MOV.U32 R124, RZ, RZ, R126 ;  /* 0x000000ffff7c7224 */ /* 0x000fe400078e007e */
[----:B------:R-:W-:Y:S01]  /*6360*/  IMAD.MOV.U32 R125, RZ, RZ, R127 ;  /* 0x000000ffff7d7224 */ /* 0x000fe200078e007f */
[----:B------:R-:W-:Y:S01]  /*6370*/  MOV R127, R160 ;  /* 0x000000a0007f7202 */ /* 0x000fe20000000f00 */
[----:B------:R-:W-:Y:S01]  /*6380*/  IMAD.MOV.U32 R126, RZ, RZ, R176 ;  /* 0x000000ffff7e7224 */ /* 0x000fe200078e00b0 */
[----:B--2---:R-:W-:Y:S01]  /*6390*/  F2FP.BF16.PACK_AB R128, R23, R21 ;  /* 0x000000151780723e */ /* 0x004fe200000010ff */
[----:B------:R-:W-:Y:S01]  /*63a0*/  IMAD.MOV.U32 R248, RZ, RZ, R124 ;  /* 0x000000fffff87224 */ /* 0x000fe200078e007c */
[----:B-1----:R-:W-:Y:S01]  /*63b0*/  F2FP.BF16.PACK_AB R129, R18, R17 ;  /* 0x000000111281723e */ /* 0x002fe200000010ff */
[----:B------:R-:W-:Y:S01]  /*63c0*/  IMAD.MOV.U32 R29, RZ, RZ, R125 ;  /* 0x000000ffff1d7224 */ /* 0x000fe200078e007d */
[----:B------:R-:W-:Y:S01]  /*63d0*/  MOV R28, R126 ;  /* 0x0000007e001c7202 */ /* 0x000fe20000000f00 */
[----:B------:R-:W-:Y:S01]  /*63e0*/  IMAD.MOV.U32 R31, RZ, RZ, R127 ;  /* 0x000000ffff1f7224 */ /* 0x000fe200078e007f */
[----:B------:R-:W-:-:S02]  /*63f0*/  F2FP.BF16.PACK_AB R130, R22, R24 ;  /* 0x000000181682723e */ /* 0x000fc400000010ff */
[----:B------:R-:W-:Y:S02]  /*6400*/  F2FP.BF16.PACK_AB R131, R19, R20 ;  /* 0x000000141383723e */ /* 0x000fe400000010ff */
[----:B------:R-:W-:Y:S02]  /*6410*/  F2FP.BF16.PACK_AB R124, R15, R14 ;  /* 0x0000000e0f7c723e */ /* 0x000fe400000010ff */
[----:B------:R-:W-:Y:S02]  /*6420*/  F2FP.BF16.PACK_AB R125, R10, R9 ;  /* 0x000000090a7d723e */ /* 0x000fe400000010ff */
[----:B------:R-:W-:Y:S02]  /*6430*/  F2FP.BF16.PACK_AB R126, R13, R16 ;  /* 0x000000100d7e723e */ /* 0x000fe400000010ff */
[----:B---3--:R-:W-:Y:S01]  /*6440*/  F2FP.BF16.PACK_AB R127, R12, R11 ;  /* 0x0000000b0c7f723e */ /* 0x008fe200000010ff */
[----:B------:R-:W-:Y:S01]  /*6450*/  IMAD.MOV.U32 R176, RZ, RZ, R162 ;  /* 0x000000ffffb07224 */ /* 0x000fe200078e00a2 */
[----:B------:R-:W-:Y:S01]  /*6460*/  MOV R86, R243 ;  /* 0x000000f300567202 */ /* 0x000fe20000000f00 */
[----:B------:R-:W1:Y:S01]  /*6470*/  LDSM.16.MT88.4 R160, [R228+0x1900] ;  /* 0x00190000e4a0783b */ /* 0x000e620000004200 */
[----:B------:R-:W-:Y:S01]  /*6480*/  FADD.FTZ R3, R212, R177 ;  /* 0x000000b1d4037221 */ /* 0x000fe20000010000 */
[----:B------:R-:W-:Y:S01]  /*6490*/  HMMA.16816.F32.BF16 R188, R128, R200, R188 ;  /* 0x000000c880bc723c */ /* 0x000fe200000418bc */
[----:B------:R-:W-:-:S02]  /*64a0*/  FADD.FTZ R0, R79, R78 ;  /* 0x0000004e4f007221 */ /* 0x000fc40000010000 */
[----:B------:R-:W-:-:S05]  /*64b0*/  FADD.FTZ R8, R213, R3 ;  /* 0x00000003d5087221 */ /* 0x000fca0000010000 */
[----:B------:R-:W-:Y:S01]  /*64c0*/  HMMA.16816.F32.BF16 R192, R124, R200, R192 ;  /* 0x000000c87cc0723c */ /* 0x000fe200000418c0 */
[----:B------:R-:W-:Y:S02]  /*64d0*/  IMAD.MOV.U32 R115, RZ, RZ, R236 ;  /* 0x000000ffff737224 */ /* 0x000fe400078e00ec */
[----:B------:R-:W-:-:S05]  /*64e0*/  FADD.FTZ R2, R108, R84 ;  /* 0x000000546c027221 */ /* 0x000fca0000010000 */
[----:B------:R-:W-:Y:S01]  /*64f0*/  HMMA.16816.F32.BF16 R196, R124, R202, R196 ;  /* 0x000000ca7cc4723c */ /* 0x000fe200000418c4 */
[----:B------:R-:W-:Y:S02]  /*6500*/  IMAD.MOV.U32 R3, RZ, RZ, R109 ;  /* 0x000000ffff037224 */ /* 0x000fe400078e006d */
[----:B------:R-:W-:-:S05]  /*6510*/  FADD.FTZ R25, R25, R77 ;  /* 0x0000004d19197221 */ /* 0x000fca0000010000 */
[----:B------:R-:W-:Y:S01]  /*6520*/  HMMA.16816.F32.BF16 R200, R128, R202, R40 ;  /* 0x000000ca80c8723c */ /* 0x000fe20000041828 */
[----:B------:R-:W-:-:S06]  /*6530*/  IMAD.MOV.U32 R212, RZ, RZ, R114 ;  /* 0x000000ffffd47224 */ /* 0x000fcc00078e0072 */
[----:B------:R-:W-:Y:S02]  /*6540*/  IMAD.MOV.U32 R41, RZ, RZ, R86 ;  /* 0x000000ffff297224 */ /* 0x000fe400078e0056 */
[----:B------:R-:W-:Y:S02]  /*6550*/  IMAD.MOV.U32 R42, RZ, RZ, R113 ;  /* 0x000000ffff2a7224 */ /* 0x000fe400078e0071 */
[----:B------:R-:W-:Y:S02]  /*6560*/  IMAD.MOV.U32 R40, RZ, RZ, R111 ;  /* 0x000000ffff287224 */ /* 0x000fe400078e006f */
[----:B------:R-:W-:Y:S02]  /*6570*/  FADD.FTZ R0, R41, R0 ;  /* 0x0000000029007221 */ /* 0x000fe40000010000 */
[----:B------:R-:W-:Y:S02]  /*6580*/  IMAD.MOV.U32 R30, RZ, RZ, R176 ;  /* 0x000000ffff1e7224 */ /* 0x000fe400078e00b0 */
[----:B------:R-:W-:Y:S01]  /*6590*/  FADD.FTZ R8, R42, R8 ;  /* 0x000000082a087221 */ /* 0x000fe20000010000 */
[----:B------:R-:W-:Y:S01]  /*65a0*/  MOV R213, R115 ;  /* 0x0000007300d57202 */ /* 0x000fe20000000f00 */
[----:B------:R-:W-:Y:S01]  /*65b0*/  IMAD.MOV.U32 R43, RZ, RZ, R112 ;  /* 0x000000ffff2b7224 */ /* 0x000fe200078e0070 */
[-C--:B----4-:R-:W-:Y:S01]  /*65c0*/  HMMA.16816.F32.BF16 R120, R124, R4.reuse, R120 ;  /* 0x000000047c78723c */ /* 0x090fe20000041878 */
[----:B------:R-:W-:Y:S01]  /*65d0*/  FADD.FTZ R3, R3, R2 ;  /* 0x0000000203037221 */ /* 0x000fe20000010000 */
[----:B------:R-:W-:Y:S01]  /*65e0*/  MOV R215, R85 ;  /* 0x0000005500d77202 */ /* 0x000fe20000000f00 */
[----:B------:R-:W-:Y:S01]  /*65f0*/  FADD.FTZ R2, R40, R25 ;  /* 0x0000001928027221 */ /* 0x000fe20000010000 */
[----:B------:R-:W-:Y:S01]  /*6600*/  UIMAD.WIDE.U32 UR6, UR17, UR4, URZ ;  /* 0x00000004110672a5 */ /* 0x000fe2000f8e003f */
[----:B------:R-:W-:Y:S01]  /*6610*/  FADD.FTZ R0, R212, R0 ;  /* 0x00000000d4007221 */ /* 0x000fe20000010000 */
[----:B------:R-:W2:Y:S01]  /*6620*/  LDSM.16.MT88.4 R176, [R227+0x1900] ;  /* 0x00190000e3b0783b */ /* 0x000ea20000004200 */
[----:B------:R-:W-:Y:S01]  /*6630*/  FADD.FTZ R8, R30, R8 ;  /* 0x000000081e087221 */ /* 0x000fe20000010000 */
[----:B------:R-:W-:Y:S01]  /*6640*/  HMMA.16816.F32.BF16 R116, R128, R4, R116 ;  /* 0x000000048074723c */ /* 0x000fe20000041874 */
[----:B------:R-:W-:Y:S01]  /*6650*/  FADD.FTZ R3, R43, R3 ;  /* 0x000000032b037221 */ /* 0x000fe20000010000 */
[----:B------:R-:W-:Y:S01]  /*6660*/  LDSM.16.MT88.4 R112, [R228+0x3900] ;  /* 0x00390000e470783b */ /* 0x000fe20000004200 */
[----:B------:R-:W-:-:S02]  /*6670*/  FADD.FTZ R2, R213, R2 ;  /* 0x00000002d5027221 */ /* 0x000fc40000010000 */
[----:B------:R-:W-:Y:S02]  /*6680*/  IMAD.MOV.U32 R87, RZ, RZ, R245 ;  /* 0x000000ffff577224 */ /* 0x000fe400078e00f5 */
[----:B------:R-:W-:Y:S01]  /*6690*/  FADD.FTZ R4, R28, R0 ;  /* 0x000000001c047221 */ /* 0x000fe20000010000 */
[-C--:B------:R-:W-:Y:S01]  /*66a0*/  HMMA.16816.F32.BF16 R132, R128, R144.reuse, R132 ;  /* 0x000000908084723c */ /* 0x080fe20000041884 */
[----:B------:R-:W-:Y:S02]  /*66b0*/  FADD.FTZ R0, R29, R8 ;  /* 0x000000081d007221 */ /* 0x000fe40000010000 */
[----:B------:R-:W-:Y:S01]  /*66c0*/  FADD.FTZ R5, R252, R3 ;  /* 0x00000003fc057221 */ /* 0x000fe20000010000 */
[----:B------:R-:W-:Y:S01]  /*66d0*/  @UP1 USHF.R.U32.HI UR17, URZ, UR5, UR7 ;  /* 0x000000053f111299 */ /* 0x000fe20008011607 */
[----:B------:R-:W-:Y:S01]  /*66e0*/  FADD.FTZ R3, R31, R2 ;  /* 0x000000021f037221 */ /* 0x000fe20000010000 */
[----:B------:R-:W-:Y:S01]  /*66f0*/  MOV R86, R87 ;  /* 0x0000005700567202 */ /* 0x000fe20000000f00 */
[----:B------:R-:W-:Y:S01]  /*6700*/  FADD.FTZ R0, R250, R0 ;  /* 0x00000000fa007221 */ /* 0x000fe20000010000 */
[----:B------:R-:W-:Y:S01]  /*6710*/  HMMA.16816.F32.BF16 R136, R124, R144, R136 ;  /* 0x000000907c88723c */ /* 0x000fe20000041888 */
[----:B------:R-:W-:Y:S01]  /*6720*/  FADD.FTZ R2, R247, R5 ;  /* 0x00000005f7027221 */ /* 0x000fe20000010000 */
[----:B------:R3:W5:Y:S01]  /*6730*/  LDL.LU R245, [R1+0xb0] ;  /* 0x0000b00001f57983 */ /* 0x0007620000300800 */
[----:B------:R-:W-:-:S02]  /*6740*/  FADD.FTZ R4, R249, R4 ;  /* 0x00000004f9047221 */ /* 0x000fc40000010000 */
[----:B------:R-:W-:-:S03]  /*6750*/  IMAD.MOV.U32 R87, RZ, RZ, R110 ;  /* 0x000000ffff577224 */ /* 0x000fc600078e006e */
[----:B------:R-:W-:Y:S01]  /*6760*/  HMMA.16816.F32.BF16 R140, R124, R146, R140 ;  /* 0x000000927c8c723c */ /* 0x000fe2000004188c */
[----:B------:R-:W-:Y:S01]  /*6770*/  FADD.FTZ R3, R248, R3 ;  /* 0x00000003f8037221 */ /* 0x000fe20000010000 */
[----:B------:R-:W-:Y:S01]  /*6780*/  UIADD3 UR17, UR17, UR8, -UR11 ;  /* 0x0000000811117290 */ /* 0x000fe2000fffe80b */
[----:B------:R-:W-:Y:S01]  /*6790*/  FADD.FTZ R0, R215, R0 ;  /* 0x00000000d7007221 */ /* 0x000fe20000010000 */
[----:B------:R3:W5:Y:S01]  /*67a0*/  LDL.LU R243, [R1+0xac] ;  /* 0x0000ac0001f37983 */ /* 0x0007620000300800 */
[----:B------:R-:W-:Y:S02]  /*67b0*/  FADD.FTZ R2, R246, R2 ;  /* 0x00000002f6027221 */ /* 0x000fe40000010000 */
[----:B------:R-:W-:Y:S02]  /*67c0*/  IMAD.MOV.U32 R27, RZ, RZ, R86 ;  /* 0x000000ffff1b7224 */ /* 0x000fe400078e0056 */
[----:B------:R-:W-:Y:S02]  /*67d0*/  FADD.FTZ R4, R214, R4 ;  /* 0x00000004d6047221 */ /* 0x000fe40000010000 */
[----:B------:R-:W-:Y:S01]  /*67e0*/  IMAD.MOV.U32 R26, RZ, RZ, R87 ;  /* 0x000000ffff1a7224 */ /* 0x000fe200078e0057 */
[----:B-1----:R-:W-:Y:S01]  /*67f0*/  HMMA.16816.F32.BF16 R148, R128, R160, R148 ;  /* 0x000000a08094723c */ /* 0x002fe20000041894 */
[----:B------:R-:W-:Y:S01]  /*6800*/  FADD.FTZ R3, R251, R3 ;  /* 0x00000003fb037221 */ /* 0x000fe20000010000 */
[----:B------:R3:W5:Y:S01]  /*6810*/  LDL.LU R242, [R1+0xa8] ;  /* 0x0000a80001f27983 */ /* 0x0007620000300800 */
[----:B------:R-:W-:-:S02]  /*6820*/  FADD.FTZ R0, R208, R0 ;  /* 0x00000000d0007221 */ /* 0x000fc40000010000 */
[----:B------:R-:W-:Y:S01]  /*6830*/  FADD.FTZ R2, R244, R2 ;  /* 0x00000002f4027221 */ /* 0x000fe20000010000 */
[----:B------:R3:W5:Y:S01]  /*6840*/  LDL.LU R241, [R1+0xa4] ;  /* 0x0000a40001f17983 */ /* 0x0007620000300800 */
[----:B------:R-:W-:Y:S02]  /*6850*/  FADD.FTZ R4, R27, R4 ;  /* 0x000000041b047221 */ /* 0x000fe40000010000 */
[----:B------:R-:W-:Y:S01]  /*6860*/  FADD.FTZ R3, R26, R3 ;  /* 0x000000031a037221 */ /* 0x000fe20000010000 */
[----:B------:R-:W-:Y:S01]  /*6870*/  HMMA.16816.F32.BF16 R152, R124, R160, R152 ;  /* 0x000000a07c98723c */ /* 0x000fe20000041898 */
[----:B------:R-:W-:-:S07]  /*6880*/  FADD.FTZ R0, R209, R0 ;  /* 0x00000000d1007221 */ /* 0x000fce0000010000 */
[----:B------:R-:W-:Y:S01]  /*6890*/  HMMA.16816.F32.BF16 R156, R124, R162, R156 ;  /* 0x000000a27c9c723c */ /* 0x000fe2000004189c */
[----:B------:R-:W-:-:S07]  /*68a0*/  FADD.FTZ R2, R187, R2 ;  /* 0x00000002bb027221 */ /* 0x000fce0000010000 */
[C---:B------:R-:W-:Y:S01]  /*68b0*/  HMMA.16816.F32.BF16 R144, R128.reuse, R146, R60 ;  /* 0x000000928090723c */ /* 0x040fe2000004183c */
[----:B------:R-:W-:Y:S01]  /*68c0*/  FADD.FTZ R4, R64, R4 ;  /* 0x0000000440047221 */ /* 0x000fe20000010000 */
[----:B------:R-:W-:Y:S01]  /*68d0*/  USHF.R.S32.HI UR4, URZ, 0x1f, UR17 ;  /* 0x0000001f3f047899 */ /* 0x000fe20008011411 */
[----:B------:R-:W-:Y:S01]  /*68e0*/  FADD.FTZ R3, R66, R3 ;  /* 0x0000000342037221 */ /* 0x000fe20000010000 */
[----:B------:R3:W5:Y:S01]  /*68f0*/  LDL.LU R240, [R1+0xa0] ;  /* 0x0000a00001f07983 */ /* 0x0007620000300800 */
[----:B------:R-:W-:Y:S02]  /*6900*/  FADD.FTZ R0, R210, R0 ;  /* 0x00000000d2007221 */ /* 0x000fe40000010000 */
[----:B------:R-:W-:Y:S01]  /*6910*/  FADD.FTZ R2, R204, R2 ;  /* 0x00000002cc027221 */ /* 0x000fe20000010000 */
[----:B------:R-:W-:Y:S01]  /*6920*/  HMMA.16816.F32.BF16 R160, R128, R162, R52 ;  /* 0x000000a280a0723c */ /* 0x000fe20000041834 */
[----:B------:R-:W-:Y:S01]  /*6930*/  FADD.FTZ R4, R65, R4 ;  /* 0x0000000441047221 */ /* 0x000fe20000010000 */
[----:B------:R-:W-:Y:S01]  /*6940*/  MOV R60, R83 ;  /* 0x00000053003c7202 */ /* 0x000fe20000000f00 */
[----:B------:R-:W-:Y:S01]  /*6950*/  FADD.FTZ R3, R180, R3 ;  /* 0x00000003b4037221 */ /* 0x000fe20000010000 */
[----:B------:R3:W5:Y:S01]  /*6960*/  LDL.LU R239, [R1+0x9c] ;  /* 0x00009c0001ef7983 */ /* 0x0007620000300800 */
[----:B------:R-:W-:-:S02]  /*6970*/  IMAD.MOV.U32 R61, RZ, RZ, R82 ;  /* 0x000000ffff3d7224 */ /* 0x000fc400078e0052 */
[----:B------:R-:W-:Y:S01]  /*6980*/  IMAD.MOV.U32 R62, RZ, RZ, R81 ;  /* 0x000000ffff3e7224 */ /* 0x000fe200078e0051 */
[----:B------:R-:W-:Y:S01]  /*6990*/  MOV R52, R99 ;  /* 0x0000006300347202 */ /* 0x000fe20000000f00 */
[----:B------:R-:W-:Y:S01]  /*69a0*/  IMAD.MOV.U32 R63, RZ, RZ, R80 ;  /* 0x000000ffff3f7224 */ /* 0x000fe200078e0050 */
[----:B------:R3:W5:Y:S01]  /*69b0*/  LDL.LU R238, [R1+0x98] ;  /* 0x0000980001ee7983 */ /* 0x0007620000300800 */
[----:B------:R-:W-:Y:S02]  /*69c0*/  IMAD.MOV.U32 R53, RZ, RZ, R98 ;  /* 0x000000ffff357224 */ /* 0x000fe400078e0062 */
[----:B------:R-:W-:Y:S01]  /*69d0*/  IMAD.MOV.U32 R54, RZ, RZ, R97 ;  /* 0x000000ffff367224 */ /* 0x000fe200078e0061 */
[----:B------:R-:W1:Y:S01]  /*69e0*/  LDSM.16.MT88.4 R80, [R225+0x3900] ;  /* 0x00390000e150783b */ /* 0x000e620000004200 */
[----:B------:R-:W-:Y:S02]  /*69f0*/  IMAD.MOV.U32 R55, RZ, RZ, R96 ;  /* 0x000000ffff377224 */ /* 0x000fe400078e0060 */
[----:B------:R-:W-:Y:S01]  /*6a00*/  FADD.FTZ R0, R211, R0 ;  /* 0x00000000d3007221 */ /* 0x000fe20000010000 */
[----:B------:R-:W4:Y:S01]  /*6a10*/  LDSM.16.MT88.4 R96, [R226+0x3900] ;  /* 0x00390000e260783b */ /* 0x000f220000004200 */
[----:B------:R-:W-:-:S02]  /*6a20*/  FADD.FTZ R2, R206, R2 ;  /* 0x00000002ce027221 */ /* 0x000fc40000010000 */
[----:B------:R-:W-:Y:S01]  /*6a30*/  FADD.FTZ R4, R67, R4 ;  /* 0x0000000443047221 */ /* 0x000fe20000010000 */
[----:B------:R3:W5:Y:S01]  /*6a40*/  LDL.LU R237, [R1+0x94] ;  /* 0x0000940001ed7983 */ /* 0x0007620000300800 */
[----:B------:R-:W-:Y:S02]  /*6a50*/  FADD.FTZ R3, R186, R3 ;  /* 0x00000003ba037221 */ /* 0x000fe40000010000 */
[----:B------:R-:W-:Y:S01]  /*6a60*/  FADD.FTZ R0, R21, R0 ;  /* 0x0000000015007221 */ /* 0x000fe20000010000 */
[----:B------:R-:W-:Y:S01]  /*6a70*/  ULEA.HI UR4, UR4, UR17, URZ, 0x6 ;  /* 0x0000001104047291 */ /* 0x000fe2000f8f303f */
[----:B------:R-:W-:Y:S01]  /*6a80*/  FADD.FTZ R2, R207, R2 ;  /* 0x00000002cf027221 */ /* 0x000fe20000010000 */
[----:B------:R3:W5:Y:S01]  /*6a90*/  LDL.LU R236, [R1+0x90] ;  /* 0x0000900001ec7983 */ /* 0x0007620000300800 */
[----:B------:R-:W-:Y:S02]  /*6aa0*/  FADD.FTZ R4, R181, R4 ;  /* 0x00000004b5047221 */ /* 0x000fe40000010000 */
[----:B------:R-:W-:Y:S01]  /*6ab0*/  FADD.FTZ R3, R205, R3 ;  /* 0x00000003cd037221 */ /* 0x000fe20000010000 */
[----:B------:R3:W5:Y:S01]  /*6ac0*/  LDL.LU R235, [R1+0x8c] ;  /* 0x00008c0001eb7983 */ /* 0x0007620000300800 */
[----:B------:R-:W-:-:S02]  /*6ad0*/  FADD.FTZ R0, R23, R0 ;  /* 0x0000000017007221 */ /* 0x000fc40000010000 */
[----:B------:R-:W-:Y:S01]  /*6ae0*/  FADD.FTZ R2, R17, R2 ;  /* 0x0000000211027221 */ /* 0x000fe20000010000 */
[----:B------:R3:W5:Y:S01]  /*6af0*/  LDL.LU R234, [R1+0x88] ;  /* 0x0000880001ea7983 */ /* 0x0007620000300800 */
[----:B------:R-:W-:Y:S02]  /*6b00*/  FADD.FTZ R4, R9, R4 ;  /* 0x0000000409047221 */ /* 0x000fe40000010000 */
[----:B------:R-:W-:Y:S01]  /*6b10*/  FADD.FTZ R3, R14, R3 ;  /* 0x000000030e037221 */ /* 0x000fe20000010000 */
[----:B------:R3:W5:Y:S01]  /*6b20*/  LDL.LU R233, [R1+0x84] ;  /* 0x0000840001e97983 */ /* 0x0007620000300800 */
[----:B------:R-:W-:Y:S02]  /*6b30*/  FADD.FTZ R0, R24, R0 ;  /* 0x0000000018007221 */ /* 0x000fe40000010000 */
[----:B------:R-:W-:Y:S01]  /*6b40*/  FADD.FTZ R2, R18, R2 ;  /* 0x0000000212027221 */ /* 0x000fe20000010000 */
[----:B------:R-:W-:Y:S01]  /*6b50*/  USHF.R.S32.HI UR24, URZ, 0x6, UR4 ;  /* 0x000000063f187899 */ /* 0x000fe20008011404 */
[----:B------:R-:W-:Y:S01]  /*6b60*/  FADD.FTZ R4, R10, R4 ;  /* 0x000000040a047221 */ /* 0x000fe20000010000 */
[----:B------:R3:W5:Y:S01]  /*6b70*/  LDL.LU R232, [R1+0x80] ;  /* 0x0000800001e87983 */ /* 0x0007620000300800 */
[----:B------:R-:W-:-:S02]  /*6b80*/  FADD.FTZ R3, R15, R3 ;  /* 0x000000030f037221 */ /* 0x000fc40000010000 */
[----:B------:R-:W-:Y:S01]  /*6b90*/  FADD.FTZ R0, R22, R0 ;  /* 0x0000000016007221 */ /* 0x000fe20000010000 */
[----:B------:R3:W5:Y:S01]  /*6ba0*/  LDL.LU R231, [R1+0x7c] ;  /* 0x00007c0001e77983 */ /* 0x0007620000300800 */
[----:B------:R-:W-:Y:S01]  /*6bb0*/  FADD.FTZ R2, R20, R2 ;  /* 0x0000000214027221 */ /* 0x000fe20000010000 */
[----:B------:R-:W-:Y:S01]  /*6bc0*/  UISETP.LT.AND UP0, UPT, URZ, UR24, UPT ;  /* 0x000000183f00728c */ /* 0x000fe2000bf01270 */
[----:B------:R-:W-:Y:S01]  /*6bd0*/  FADD.FTZ R4, R11, R4 ;  /* 0x000000040b047221 */ /* 0x000fe20000010000 */
[----:B------:R3:W5:Y:S01]  /*6be0*/  LDL.LU R230, [R1+0x78] ;  /* 0x0000780001e67983 */ /* 0x0007620000300800 */
[----:B------:R-:W-:-:S03]  /*6bf0*/  FADD.FTZ R3, R16, R3 ;  /* 0x0000000310037221 */ /* 0x000fc60000010000 */
[----:B------:R3:W5:Y:S01]  /*6c00*/  LDL.LU R229, [R1+0x74] ;  /* 0x0000740001e57983 */ /* 0x0007620000300800 */
[----:B------:R-:W-:-:S03]  /*6c10*/  FADD.FTZ R5, R19, R2 ;  /* 0x0000000213057221 */ /* 0x000fc60000010000 */
[----:B------:R3:W5:Y:S01]  /*6c20*/  LDL.LU R224, [R1+0x70] ;  /* 0x0000700001e07983 */ /* 0x0007620000300800 */
[----:B------:R-:W-:Y:S01]  /*6c30*/  USEL UR24, URZ, UR24, !UP0 ;  /* 0x000000183f187287 */ /* 0x000fe2000c000000 */
[----:B------:R-:W-:Y:S02]  /*6c40*/  FADD.FTZ R2, R13, R3 ;  /* 0x000000030d027221 */ /* 0x000fe40000010000 */
[----:B------:R1:W-:Y:S01]  /*6c50*/  STL [R1+0x4], R0 ;  /* 0x0000040001007387 */ /* 0x0003e20000100800 */
[----:B------:R-:W-:-:S03]  /*6c60*/  UISETP.GE.AND UP0, UPT, UR25, UR24, UPT ;  /* 0x000000181900728c */ /* 0x000fc6000bf06270 */
[----:B------:R3:W-:Y:S03]  /*6c70*/  STL [R1+0xc], R5 ;  /* 0x00000c0501007387 */ /* 0x0007e60000100800 */
[----:B------:R-:W-:Y:S01]  /*6c80*/  PLOP3.LUT P0, PT, PT, PT, UP0, 0x80, 0x0 ;  /* 0x000000000000781c */ /* 0x000fe20003f0f008 */
[----:B-1----:R-:W-:-:S05]  /*6c90*/  FADD.FTZ R0, R12, R4 ;  /* 0x000000040c007221 */ /* 0x002fca0000010000 */
[----:B------:R3:W-:Y:S04]  /*6ca0*/  STL [R1+0x2c], R0 ;  /* 0x00002c0001007387 */ /* 0x0007e80000100800 */
[----:B------:R3:W-:Y:S01]  /*6cb0*/  STL [R1+0x8], R2 ;  /* 0x0000080201007387 */ /* 0x0007e20000100800 */
[C---:B--2---:R-:W-:Y:S08]  /*6cc0*/  HMMA.16816.F32.BF16 R168, R124.reuse, R176, R168 ;  /* 0x000000b07ca8723c */ /* 0x044ff000000418a8 */
[C---:B------:R-:W-:Y:S08]  /*6cd0*/  HMMA.16816.F32.BF16 R172, R124.reuse, R178, R172 ;  /* 0x000000b27cac723c */ /* 0x040ff000000418ac */
[C---:B------:R-:W-:Y:S08]  /*6ce0*/  HMMA.16816.F32.BF16 R72, R124.reuse, R80, R72 ;  /* 0x000000507c48723c */ /* 0x040ff00000041848 */
[C---:B------:R-:W-:Y:S08]  /*6cf0*/  HMMA.16816.F32.BF16 R76, R124.reuse, R82, R44 ;  /* 0x000000527c4c723c */ /* 0x040ff0000004182c */
        /* <DEDUP_REMOVED lines=14> */
[----:B------:R-:W-:Y:S07]  /*6de0*/  @!P0 BRA `(.L_x_1601) ;  /* 0x00004d7000008947 */ /* 0x000fee0003800000 */
[----:B---3--:R-:W2:Y:S04]  /*6df0*/  LDL.64 R248, [R1+0x68] ;  /* 0x0000680001f87983 */ /* 0x008ea80000100a00 */
[----:B------:R-:W3:Y:S04]  /*6e00*/  LDL.64 R250, [R1+0x58] ;  /* 0x0000580001fa7983 */ /* 0x000ee80000100a00 */
[----:B------:R-:W4:Y:S04]  /*6e10*/  LDL R29, [R1+0x44] ;  /* 0x00004400011d7983 */ /* 0x000f280000100800 */
[----:B------:R-:W4:Y:S04]  /*6e20*/  LDL.64 R214, [R1+0x50] ;  /* 0x0000500001d67983 */ /* 0x000f280000100a00 */
[----:B------:R-:W4:Y:S01]  /*6e30*/  LDL.64 R26, [R1+0x48] ;  /* 0x00004800011a7983 */ /* 0x000f220000100a00 */
[----:B------:R-:W-:Y:S01]  /*6e40*/  IMAD.MOV.U32 R181, RZ, RZ, R184 ;  /* 0x000000ffffb57224 */ /* 0x000fe200078e00b8 */
[----:B-----5:R-:W-:Y:S01]  /*6e50*/  MOV R187, R182 ;  /* 0x000000b600bb7202 */ /* 0x020fe20000000f00 */
[----:B------:R-:W-:Y:S01]  /*6e60*/  IMAD.MOV.U32 R180, RZ, RZ, R185 ;  /* 0x000000ffffb47224 */ /* 0x000fe200078e00b9 */
[----:B------:R-:W-:Y:S01]  /*6e70*/  UMOV UR26, UR25 ;  /* 0x00000019001a7c82 */ /* 0x000fe20008000000 */
[----:B------:R-:W-:Y:S01]  /*6e80*/  IMAD.MOV.U32 R186, RZ, RZ, R183 ;  /* 0x000000ffffba7224 */ /* 0x000fe200078e00b7 */
[----:B------:R-:W-:-:S02]  /*6e90*/  UMOV UR17, 0xffffffc0 ;  /* 0xffffffc000117882 */ /* 0x000fc40000000000 */
[----:B------:R-:W-:Y:S02]  /*6ea0*/  ULDC.64 UR6, c[0x0][0x208] ;  /* 0x0000820000067ab9 */ /* 0x000fe40000000a00 */
[----:B------:R-:W-:Y:S01]  /*6eb0*/  ULDC.64 UR4, c[0x0][0x1e0] ;  /* 0x0000780000047ab9 */ /* 0x000fe20000000a00 */
[----:B--2---:R-:W-:Y:S02]  /*6ec0*/  IADD3 R3, P1, R248, 0x40, RZ ;  /* 0x00000040f8037810 */ /* 0x004fe40007f3e0ff */
[----:B---3--:R-:W-:Y:S01]  /*6ed0*/  IADD3 R2, P0, R250, 0x40, RZ ;  /* 0x00000040fa027810 */ /* 0x008fe20007f1e0ff */
[----:B----4-:R-:W-:Y:S02]  /*6ee0*/  @P3 IMAD.HI.U32 R0, R29, c[0x0][0x2c8], RZ ;  /* 0x0000b2001d003a27 */ /* 0x010fe400078e00ff */
[----:B------:R1:W-:Y:S04]  /*6ef0*/  STL [R1+0x40], R3 ;  /* 0x0000400301007387 */ /* 0x0003e80000100800 */
[----:B------:R2:W-:Y:S01]  /*6f00*/  STL [R1+0x3c], R2 ;  /* 0x00003c0201007387 */ /* 0x0005e20000100800 */
[----:B-1----:R-:W-:Y:S01]  /*6f10*/  @P3 SHF.R.U32.HI R3, RZ, c[0x0][0x2cc], R0 ;  /* 0x0000b300ff033a19 */ /* 0x002fe20000011600 */
[----:B------:R-:W-:Y:S01]  /*6f20*/  IMAD.X R0, RZ, RZ, R27, P0 ;  /* 0x000000ffff007224 */ /* 0x000fe200000e061b */
[----:B--2---:R-:W-:-:S03]  /*6f30*/  IADD3.X R2, RZ, R215, RZ, P1, !PT ;  /* 0x000000d7ff027210 */ /* 0x004fc60000ffe4ff */
[----:B------:R1:W-:Y:S04]  /*6f40*/  @P3 STL [R1+0x30], R3 ;  /* 0x0000300301003387 */ /* 0x0003e80000100800 */
[----:B------:R1:W-:Y:S04]  /*6f50*/  STL [R1+0x38], R2 ;  /* 0x0000380201007387 */ /* 0x0003e80000100800 */
[----:B------:R1:W-:Y:S02]  /*6f60*/  STL [R1+0x34], R0 ;  /* 0x0000340001007387 */ /* 0x0003e40000100800 */
.L_x_1602:
[----:B--2---:R-:W2:Y:S01]  /*6f70*/  LDL.64 R182, [R1+0x68] ;  /* 0x0000680001b67983 */ /* 0x004ea20000100a00 */
[----:B------:R-:W-:Y:S04]  /*6f80*/  DEPBAR.LE SB0, 0x0 ;  /* 0x000080000000791a */ /* 0x000fe80000000000 */
[----:B------:R-:W-:Y:S01]  /*6f90*/  UISETP.GE.AND UP0, UPT, UR26, URZ, UPT ;  /* 0x0000003f1a00728c */ /* 0x000fe2000bf06270 */
[----:B------:R-:W3:Y:S01]  /*6fa0*/  LDL.64 R184, [R1+0x50] ;  /* 0x0000500001b87983 */ /* 0x000ee20000100a00 */
[----:B------:R-:W-:Y:S02]  /*6fb0*/  UISETP.GE.AND UP1, UPT, UR26, 0x1, UPT ;  /* 0x000000011a00788c */ /* 0x000fe4000bf26270 */
[----:B------:R-:W-:Y:S03]  /*6fc0*/  UIADD3 UR25, UR26, -0x1, URZ ;  /* 0xffffffff1a197890 */ /* 0x000fe6000fffe03f */
[----:B------:R-:W-:Y:S01]  /*6fd0*/  BAR.SYNC.DEFER_BLOCKING 0x0 ;  /* 0x0000000000007b1d */ /* 0x000fe20000010000 */
[----:B------:R-:W-:Y:S03]  /*6fe0*/  PLOP3.LUT P0, PT, PT, PT, UP0, 0x80, 0x0 ;  /* 0x000000000000781c */ /* 0x000fe60003f0f008 */
[----:B------:R-:W-:Y:S02]  /*6ff0*/  @UP0 USHF.R.S32.HI UR20, URZ, 0x1f, UR26 ;  /* 0x0000001f3f140899 */ /* 0x000fe4000801141a */
[----:B------:R-:W-:Y:S02]  /*7000*/  @UP0 UIMAD.WIDE.U32 UR22, UR26, UR6, URZ ;  /* 0x000000061a1602a5 */ /* 0x000fe4000f8e003f */
[----:B------:R-:W-:Y:S02]  /*7010*/  @UP0 UIMAD UR20, UR20, UR6, URZ ;  /* 0x00000006141402a4 */ /* 0x000fe4000f8e023f */
[----:B------:R-:W-:Y:S02]  /*7020*/  @UP0 USHF.L.U32 UR21, UR22, 0x6, URZ ;  /* 0x0000000616150899 */ /* 0x000fe4000800063f */
[----:B------:R-:W-:Y:S04]  /*7030*/  @UP0 UIMAD UR20, UR26, UR7, UR20 ;  /* 0x000000071a1402a4 */ /* 0x000fe8000f8e0214 */
[----:B------:R-:W-:Y:S04]  /*7040*/  @UP0 UIADD3 UR20, UR23, UR20, URZ ;  /* 0x0000001417140290 */ /* 0x000fe8000fffe03f */
[----:B------:R-:W-:Y:S02]  /*7050*/  @UP0 USHF.L.U64.HI UR20, UR22, 0x6, UR20 ;  /* 0x0000000616140899 */ /* 0x000fe40008010214 */
[----:B------:R-:W-:Y:S01]  /*7060*/  @UP1 UIMAD.WIDE.U32 UR22, UR25, UR4, URZ ;  /* 0x00000004191612a5 */ /* 0x000fe2000f8e003f */
[----:B-----5:R-:W-:Y:S08]  /*7070*/  LDSM.16.M88.4 R64, [R231+0x8100] ;  /* 0x00810000e740783b */ /* 0x020ff00000000200 */
[----:B-1----:R-:W4:Y:S04]  /*7080*/  LDL R3, [R1+0x40] ;  /* 0x0000400001037983 */ /* 0x002f280000100800 */
[----:B------:R-:W4:Y:S04]  /*7090*/  LDL R220, [R1+0x38] ;  /* 0x0000380001dc7983 */ /* 0x000f280000100800 */
[----:B------:R-:W1:Y:S08]  /*70a0*/  LDSM.16.M88.4 R16, [R224+0x4100] ;  /* 0x00410000e010783b */ /* 0x000e700000000200 */
[----:B------:R-:W1:Y:S08]  /*70b0*/  LDSM.16.M88.4 R60, [R231+0xa100] ;  /* 0x00a10000e73c783b */ /* 0x000e700000000200 */
[----:B------:R-:W1:Y:S08]  /*70c0*/  LDSM.16.M88.4 R32, [R224+0x4900] ;  /* 0x00490000e020783b */ /* 0x000e700000000200 */
[----:B------:R-:W1:Y:S08]  /*70d0*/  LDSM.16.M88.4 R48, [R224+0x5100] ;  /* 0x00510000e030783b */ /* 0x000e700000000200 */
[----:B------:R-:W1:Y:S02]  /*70e0*/  LDSM.16.M88.4 R204, [R224+0x5900] ;  /* 0x00590000e0cc783b */ /* 0x000e640000000200 */
[-C--:B-1----:R-:W-:Y:S06]  /*70f0*/  HMMA.16816.F32.BF16 R4, R64, R16.reuse, RZ ;  /* 0x000000104004723c */ /* 0x082fec00000418ff */
[----:B------:R-:W-:Y:S02]  /*7100*/  LDSM.16.M88.4 R208, [R233+0x8100] ;  /* 0x00810000e9d0783b */ /* 0x000fe40000000200 */
[C---:B------:R-:W-:Y:S06]  /*7110*/  HMMA.16816.F32.BF16 R8, R60.reuse, R16, RZ ;  /* 0x000000103c08723c */ /* 0x040fec00000418ff */
[----:B------:R-:W1:Y:S02]  /*7120*/  LDSM.16.M88.4 R212, [R235] ;  /* 0x00000000ebd4783b */ /* 0x000e640000000200 */
[-C--:B------:R-:W-:Y:S06]  /*7130*/  HMMA.16816.F32.BF16 R12, R60, R18.reuse, RZ ;  /* 0x000000123c0c723c */ /* 0x080fec00000418ff */
[----:B------:R-:W1:Y:S02]  /*7140*/  LDSM.16.M88.4 R216, [R233+0xa100] ;  /* 0x00a10000e9d8783b */ /* 0x000e640000000200 */
[C---:B------:R-:W-:Y:S06]  /*7150*/  HMMA.16816.F32.BF16 R16, R64.reuse, R18, RZ ;  /* 0x000000124010723c */ /* 0x040fec00000418ff */
[----:B------:R1:W-:Y:S04]  /*7160*/  STL [R1+0x94], R131 ;  /* 0x0000948301007387 */ /* 0x0003e80000100800 */
[----:B------:R-:W-:Y:S01]  /*7170*/  STL [R1+0x70], R235 ;  /* 0x000070eb01007387 */ /* 0x000fe20000100800 */
[-C--:B------:R-:W-:Y:S03]  /*7180*/  HMMA.16816.F32.BF16 R20, R64, R32.reuse, RZ ;  /* 0x000000204014723c */ /* 0x080fe600000418ff */
[----:B------:R-:W-:Y:S04]  /*7190*/  STL [R1+0x74], R243 ;  /* 0x000074f301007387 */ /* 0x000fe80000100800 */
[----:B------:R-:W-:Y:S01]  /*71a0*/  STL [R1+0x78], R242 ;  /* 0x000078f201007387 */ /* 0x000fe20000100800 */
[C---:B------:R-:W-:Y:S03]  /*71b0*/  HMMA.16816.F32.BF16 R24, R60.reuse, R32, RZ ;  /* 0x000000203c18723c */ /* 0x040fe600000418ff */
[----:B------:R-:W-:Y:S04]  /*71c0*/  STL [R1+0x7c], R241 ;  /* 0x00007cf101007387 */ /* 0x000fe80000100800 */
[----:B------:R-:W4:Y:S01]  /*71d0*/  LDL R222, [R1+0x60] ;  /* 0x0000600001de7983 */ /* 0x000f220000100800 */
[-C--:B------:R-:W-:Y:S03]  /*71e0*/  HMMA.16816.F32.BF16 R28, R60, R34.reuse, RZ ;  /* 0x000000223c1c723c */ /* 0x080fe600000418ff */
[----:B-1----:R-:W4:Y:S05]  /*71f0*/  LDL R131, [R1+0x30] ;  /* 0x0000300001837983 */ /* 0x002f2a0000100800 */
        /* <DEDUP_REMOVED lines=21> */
[C---:B------:R-:W-:Y:S04]  /*7350*/  HMMA.16816.F32.BF16 R40, R216.reuse, R212, R40 ;  /* 0x000000d4d828723c */ /* 0x040fe80000041828 */
[----:B------:R-:W-:Y:S04]  /*7360*/  @P0 IADD3 R0, P1, R182, UR21, RZ ;  /* 0x00000015b6000c10 */ /* 0x000fe8000ff3e0ff */
[-C--:B------:R-:W-:Y:S04]  /*7370*/  HMMA.16816.F32.BF16 R44, R216, R214.reuse, R44 ;  /* 0x000000d6d82c723c */ /* 0x080fe8000004182c */
[C---:B------:R-:W-:Y:S02]  /*7380*/  @P0 LEA R182, P2, R0.reuse, c[0x0][0x1f8], 0x1 ;  /* 0x00007e0000b60a11 */ /* 0x040fe400078408ff */
[----:B---3--:R-:W-:Y:S02]  /*7390*/  @P0 IADD3.X R2, R185, UR20, RZ, P1, !PT ;  /* 0x00000014b9020c10 */ /* 0x008fe40008ffe4ff */
[C---:B------:R-:W-:Y:S04]  /*73a0*/  HMMA.16816.F32.BF16 R48, R208.reuse, R214, R48 ;  /* 0x000000d6d030723c */ /* 0x040fe80000041830 */
[----:B------:R-:W-:Y:S04]  /*73b0*/  @P0 LEA.HI.X R183, R0, c[0x0][0x1fc], R2, 0x1, P2 ;  /* 0x00007f0000b70a11 */ /* 0x000fe800010f0c02 */
[-C--:B-1----:R-:W-:Y:S01]  /*73c0*/  HMMA.16816.F32.BF16 R52, R208, R204.reuse, R52 ;  /* 0x000000ccd034723c */ /* 0x082fe20000041834 */
[----:B------:R-:W-:Y:S01]  /*73d0*/  @!PT LDS RZ, [RZ] ;  /* 0x00000000fffff984 */ /* 0x000fe20000000800 */
[----:B------:R-:W-:Y:S01]  /*73e0*/  @!PT LDS RZ, [RZ] ;  /* 0x00000000fffff984 */ /* 0x000fe20000000800 */
[----:B------:R-:W-:Y:S01]  /*73f0*/  @!PT LDS RZ, [RZ] ;  /* 0x00000000fffff984 */ /* 0x000fe20000000800 */
[----:B------:R1:W-:Y:S07]  /*7400*/  @P0 LDGSTS.E.BYPASS.LTC128B.128 [R245+0x100], [R182.64], !P5 ;  /* 0x00100000b6f50fae */ /* 0x0003ee000e901d52 */
[C---:B------:R-:W-:Y:S08]  /*7410*/  HMMA.16816.F32.BF16 R56, R216.reuse, R204, R56 ;  /* 0x000000ccd838723c */ /* 0x040ff00000041838 */
[-C--:B------:R-:W-:Y:S08]  /*7420*/  HMMA.16816.F32.BF16 R60, R216, R206.reuse, R60 ;  /* 0x000000ced83c723c */ /* 0x080ff0000004183c */
[----:B------:R-:W-:Y:S04]  /*7430*/  HMMA.16816.F32.BF16 R64, R208, R206, R64 ;  /* 0x000000ced040723c */ /* 0x000fe80000041840 */
[----:B----4-:R-:W-:Y:S01]  /*7440*/  @P0 IADD3 R3, P1, R3, UR21, RZ ;  /* 0x0000001503030c10 */ /* 0x010fe2000ff3e0ff */
[----:B------:R-:W-:Y:S03]  /*7450*/  UIMAD UR21, UR26, UR17, 0x1 ;  /* 0x000000011a1574a4 */ /* 0x000fe6000f8e0211 */
[C---:B------:R-:W-:Y:S04]  /*7460*/  @P0 LEA R184, P2, R3.reuse, c[0x0][0x1f8], 0x1 ;  /* 0x00007e0003b80a11 */ /* 0x040fe800078408ff */
[----:B------:R-:W-:Y:S01]  /*7470*/  @P0 IADD3.X R0, R220, UR20, RZ, P1, !PT ;  /* 0x00000014dc000c10 */ /* 0x000fe20008ffe4ff */
[----:B------:R-:W-:Y:S01]  /*7480*/  @UP1 USHF.R.S32.HI UR20, URZ, 0x1f, UR25 ;  /* 0x0000001f3f141899 */ /* 0x000fe20008011419 */
[----:B------:R-:W-:Y:S01]  /*7490*/  @P0 IADD3 R2, P1, R182, UR10, RZ ;  /* 0x0000000ab6020c10 */ /* 0x000fe2000ff3e0ff */
[----:B------:R-:W2:Y:S01]  /*74a0*/  LDL.64 R220, [R1+0x58] ;  /* 0x0000580001dc7983 */ /* 0x000ea20000100a00 */
[----:B------:R-:W-:Y:S01]  /*74b0*/  @P0 LEA.HI.X R185, R3, c[0x0][0x1fc], R0, 0x1, P2 ;  /* 0x00007f0003b90a11 */ /* 0x000fe200010f0c00 */
[----:B------:R-:W-:Y:S01]  /*74c0*/  @UP1 UIMAD UR20, UR20, UR4, URZ ;  /* 0x00000004141412a4 */ /* 0x000fe2000f8e023f */
[----:B------:R-:W-:Y:S02]  /*74d0*/  @P0 IADD3.X R3, R183, UR14, RZ, P1, !PT ;  /* 0x0000000eb7030c10 */ /* 0x000fe40008ffe4ff */
[C---:B-1----:R-:W-:Y:S01]  /*74e0*/  @P0 IADD3 R182, P1, R2.reuse, UR10, RZ ;  /* 0x0000000a02b60c10 */ /* 0x042fe2000ff3e0ff */
[----:B------:R1:W-:Y:S01]  /*74f0*/  @P0 LDGSTS.E.BYPASS.LTC128B.128 [R245+0x2100], [R184.64], !P4 ;  /* 0x02100000b8f50fae */ /* 0x0003e2000e101d52 */
[----:B------:R-:W-:Y:S01]  /*7500*/  @P0 IADD3 R204, P6, R2, UR16, RZ ;  /* 0x0000001002cc0c10 */ /* 0x000fe2000ffde0ff */
[----:B------:R-:W-:Y:S01]  /*7510*/  @UP1 UIMAD UR20, UR25, UR5, UR20 ;  /* 0x00000005191412a4 */ /* 0x000fe2000f8e0214 */
[C---:B------:R-:W-:Y:S02]  /*7520*/  @P0 IADD3.X R183, R3.reuse, UR14, RZ, P1, !PT ;  /* 0x0000000e03b70c10 */ /* 0x040fe40008ffe4ff */
[----:B------:R-:W-:Y:S01]  /*7530*/  @P0 IADD3.X R205, R3, UR15, RZ, P6, !PT ;  /* 0x0000000f03cd0c10 */ /* 0x000fe2000b7fe4ff */
[----:B------:R-:W-:Y:S01]  /*7540*/  @UP1 UIADD3 UR20, UR23, UR20, URZ ;  /* 0x0000001417141290 */ /* 0x000fe2000fffe03f */
[----:B------:R-:W-:Y:S01]  /*7550*/  PLOP3.LUT P6, PT, PT, PT, UP1, 0x80, 0x0 ;  /* 0x000000000000781c */ /* 0x000fe20003fcf018 */
[----:B------:R3:W-:Y:S01]  /*7560*/  @P0 LDGSTS.E.BYPASS.LTC128B.128 [R245+0x900], [R2.64], !P5 ;  /* 0x0090000002f50fae */ /* 0x0007e2000e901d52 */
[----:B------:R-:W-:Y:S02]  /*7570*/  @UP1 USHF.L.U64.HI UR23, UR4, 0x5, UR5 ;  /* 0x0000000504171899 */ /* 0x000fe40008010205 */
[----:B------:R-:W-:Y:S05]  /*7580*/  @UP1 USHF.L.U64.HI UR20, UR22, 0x6, UR20 ;  /* 0x0000000616141899 */ /* 0x000fea0008010214 */
[----:B------:R3:W-:Y:S08]  /*7590*/  @P0 LDGSTS.E.BYPASS.LTC128B.128 [R245+0x2900], [R2.64+0x80], !P4 ;  /* 0x0290008002f50fae */ /* 0x0007f0000e101d52 */
[----:B------:R4:W-:Y:S01]  /*75a0*/  @P0 LDGSTS.E.BYPASS.LTC128B.128 [R245+0x1100], [R182.64], !P5 ;  /* 0x01100000b6f50fae */ /* 0x0009e2000e901d52 */
[C---:B-1----:R-:W-:Y:S04]  /*75b0*/  @P0 IADD3 R184, P2, R182.reuse, UR10, RZ ;  /* 0x0000000ab6b80c10 */ /* 0x042fe8000ff5e0ff */
[C---:B------:R-:W-:Y:S03]  /*75c0*/  @P0 IADD3.X R185, R183.reuse, UR14, RZ, P2, !PT ;  /* 0x0000000eb7b90c10 */ /* 0x040fe600097fe4ff */
[----:B------:R1:W-:Y:S08]  /*75d0*/  @P0 LDGSTS.E.BYPASS.LTC128B.128 [R245+0x3100], [R204.64], !P4 ;  /* 0x03100000ccf50fae */ /* 0x0003f0000e101d52 */
[----:B------:R1:W-:Y:S01]  /*75e0*/  @P0 LDGSTS.E.BYPASS.LTC128B.128 [R245+0x1900], [R184.64], !P5 ;  /* 0x01900000b8f50fae */ /* 0x0003e2000e901d52 */
[----:B---3--:R-:W-:Y:S04]  /*75f0*/  @P0 IADD3 R2, P1, R182, UR16, RZ ;  /* 0x00000010b6020c10 */ /* 0x008fe8000ff3e0ff */
[----:B------:R-:W-:Y:S03]  /*7600*/  @P0 IADD3.X R3, R183, UR15, RZ, P1, !PT ;  /* 0x0000000fb7030c10 */ /* 0x000fe60008ffe4ff */
[----:B------:R-:W-:Y:S04]  /*7610*/  STL [R1+0x80], R231 ;  /* 0x000080e701007387 */ /* 0x000fe80000100800 */
[----:B------:R3:W-:Y:S08]  /*7620*/  @P0 LDGSTS.E.BYPASS.LTC128B.128 [R245+0x3900], [R2.64], !P4 ;  /* 0x0390000002f50fae */ /* 0x0007f0000e101d52 */
[----:B------:R-:W-:Y:S08]  /*7630*/  LDSM.16.M88.4 R212, [R232+0x8100] ;  /* 0x00810000e8d4783b */ /* 0x000ff00000000200 */
[----:B------:R-:W3:Y:S08]  /*7640*/  LDSM.16.M88.4 R216, [R230+0x4100] ;  /* 0x00410000e6d8783b */ /* 0x000ef00000000200 */
[----:B-1----:R-:W1:Y:S08]  /*7650*/  LDSM.16.M88.4 R204, [R232+0xa100] ;  /* 0x00a10000e8cc783b */ /* 0x002e700000000200 */
[----:B------:R-:W4:Y:S08]  /*7660*/  LDSM.16.M88.4 R208, [R230+0x4900] ;  /* 0x00490000e6d0783b */ /* 0x000f300000000200 */
[----:B------:R-:W0:Y:S08]  /*7670*/  LDGDEPBAR ;  /* 0x00000000000079af */ /* 0x000e300000000000 */
[----:B------:R-:W-:Y:S04]  /*7680*/  STL [R1+0x84], R224 ;  /* 0x000084e001007387 */ /* 0x000fe80000100800 */
[----:B------:R-:W-:Y:S01]  /*7690*/  STL [R1+0x88], R240 ;  /* 0x000088f001007387 */ /* 0x000fe20000100800 */
[-C--:B---3--:R-:W-:Y:S03]  /*76a0*/  HMMA.16816.F32.BF16 R4, R212, R216.reuse, R4 ;  /* 0x000000d8d404723c */ /* 0x088fe60000041804 */
[----:B------:R-:W-:Y:S04]  /*76b0*/  STL [R1+0x8c], R233 ;  /* 0x00008ce901007387 */ /* 0x000fe80000100800 */
[----:B------:R-:W-:Y:S01]  /*76c0*/  STL [R1+0x90], R239 ;  /* 0x000090ef01007387 */ /* 0x000fe20000100800 */
[C---:B-1----:R-:W-:Y:S03]  /*76d0*/  HMMA.16816.F32.BF16 R8, R204.reuse, R216, R8 ;  /* 0x000000d8cc08723c */ /* 0x042fe60000041808 */
[----:B------:R1:W3:Y:S05]  /*76e0*/  LDL R0, [R1+0x44] ;  /* 0x0000440001007983 */ /* 0x0002ea0000100800 */
[-C--:B------:R-:W-:Y:S08]  /*76f0*/  HMMA.16816.F32.BF16 R12, R204, R218.reuse, R12 ;  /* 0x000000dacc0c723c */ /* 0x080ff0000004180c */
[C---:B------:R-:W-:Y:S01]  /*7700*/  HMMA.16816.F32.BF16 R16, R212.reuse, R218, R16 ;  /* 0x000000dad410723c */ /* 0x040fe20000041810 */
[----:B------:R-:W1:Y:S07]  /*7710*/  LDSM.16.M88.4 R216, [R230+0x5100] ;  /* 0x00510000e6d8783b */ /* 0x000e6e0000000200 */
[-C--:B----4-:R-:W-:Y:S08]  /*7720*/  HMMA.16816.F32.BF16 R20, R212, R208.reuse, R20 ;  /* 0x000000d0d414723c */ /* 0x090ff00000041814 */
        /* <DEDUP_REMOVED lines=15> */
[----:B------:R-:W2:Y:S01]  /*7820*/  LDSM.16.M88.4 R212, [R229+0x800] ;  /* 0x00080000e5d4783b */ /* 0x000ea20000000200 */
[-C--:B-1----:R-:W-:Y:S08]  /*7830*/  HMMA.16816.F32.BF16 R4, R204, R216.reuse, R4 ;  /* 0x000000d8cc04723c */ /* 0x082ff00000041804 */
[C---:B----4-:R-:W-:Y:S08]  /*7840*/  HMMA.16816.F32.BF16 R8, R208.reuse, R216, R8 ;  /* 0x000000d8d008723c */ /* 0x050ff00000041808 */
[-C--:B------:R-:W-:Y:S08]  /*7850*/  HMMA.16816.F32.BF16 R12, R208, R218.reuse, R12 ;  /* 0x000000dad00c723c */ /* 0x080ff0000004180c */
[C---:B------:R-:W-:Y:S01]  /*7860*/  HMMA.16816.F32.BF16 R16, R204.reuse, R218, R16 ;  /* 0x000000dacc10723c */ /* 0x040fe20000041810 */
[----:B------:R-:W1:Y:S07]  /*7870*/  LDSM.16.M88.4 R216, [R229+0x1000] ;  /* 0x00100000e5d8783b */ /* 0x000e6e0000000200 */
[-C--:B--2---:R-:W-:Y:S08]  /*7880*/  HMMA.16816.F32.BF16 R20, R204, R212.reuse, R20 ;  /* 0x000000d4cc14723c */ /* 0x084ff00000041814 */
[C---:B------:R-:W-:Y:S08]  /*7890*/  HMMA.16816.F32.BF16 R24, R208.reuse, R212, R24 ;  /* 0x000000d4d018723c */ /* 0x040ff00000041818 */
[-C--:B------:R-:W-:Y:S08]  /*78a0*/  HMMA.16816.F32.BF16 R28, R208, R214.reuse, R28 ;  /* 0x000000d6d01c723c */ /* 0x080ff0000004181c */
[C---:B------:R-:W-:Y:S01]  /*78b0*/  HMMA.16816.F32.BF16 R32, R204.reuse, R214, R32 ;  /* 0x000000d6cc20723c */ /* 0x040fe20000041820 */
[----:B------:R-:W2:Y:S07]  /*78c0*/  LDSM.16.M88.4 R212, [R229+0x1800] ;  /* 0x00180000e5d4783b */ /* 0x000eae0000000200 */
[-C--:B-1----:R-:W-:Y:S08]  /*78d0*/  HMMA.16816.F32.BF16 R36, R204, R216.reuse, R36 ;  /* 0x000000d8cc24723c */ /* 0x082ff00000041824 */
[C---:B------:R-:W-:Y:S08]  /*78e0*/  HMMA.16816.F32.BF16 R40, R208.reuse, R216, R40 ;  /* 0x000000d8d028723c */ /* 0x040ff00000041828 */
[-C--:B------:R-:W-:Y:S08]  /*78f0*/  HMMA.16816.F32.BF16 R44, R208, R218.reuse, R44 ;  /* 0x000000dad02c723c */ /* 0x080ff0000004182c */
[C---:B------:R-:W-:Y:S01]  /*7900*/  HMMA.16816.F32.BF16 R48, R204.reuse, R218, R48 ;  /* 0x000000dacc30723c */ /* 0x040fe20000041830 */
[----:B------:R-:W-:Y:S07]  /*7910*/  LDSM.16.M88.4 R216, [R224+0x6100] ;  /* 0x00610000e0d8783b */ /* 0x000fee0000000200 */
[-C--:B--2---:R-:W-:Y:S08]  /*7920*/  HMMA.16816.F32.BF16 R52, R204, R212.reuse, R52 ;  /* 0x000000d4cc34723c */ /* 0x084ff00000041834 */
[C---:B------:R-:W-:Y:S08]  /*7930*/  HMMA.16816.F32.BF16 R56, R208.reuse, R212, R56 ;  /* 0x000000d4d038723c */ /* 0x040ff00000041838 */
[-C--:B------:R-:W-:Y:S01]  /*7940*/  HMMA.16816.F32.BF16 R60, R208, R214.reuse, R60 ;  /* 0x000000d6d03c723c */ /* 0x080fe2000004183c */
[----:B------:R-:W1:Y:S07]  /*7950*/  LDSM.16.M88.4 R208, [R231+0xc100] ;  /* 0x00c10000e7d0783b */ /* 0x000e6e0000000200 */
[----:B------:R-:W-:Y:S01]  /*7960*/  HMMA.16816.F32.BF16 R64, R204, R214, R64 ;  /* 0x000000d6cc40723c */ /* 0x000fe20000041840 */
[----:B------:R-:W2:Y:S08]  /*7970*/  LDSM.16.M88.4 R204, [R231+0xe100] ;  /* 0x00e10000e7cc783b */ /* 0x000eb00000000200 */
[----:B------:R-:W4:Y:S01]  /*7980*/  LDSM.16.M88.4 R212, [R224+0x6900] ;  /* 0x00690000e0d4783b */ /* 0x000f220000000200 */
[-C--:B-1----:R-:W-:Y:S05]  /*7990*/  HMMA.16816.F32.BF16 R4, R208, R216.reuse, R4 ;  /* 0x000000d8d004723c */ /* 0x082fea0000041804 */
[----:B---3--:R-:W-:Y:S02]  /*79a0*/  @P3 IMAD.MOV.U32 R0, RZ, RZ, R131 ;  /* 0x000000ffff003224 */ /* 0x008fe400078e0083 */
[----:B------:R-:W3:Y:S01]  /*79b0*/  LDL R131, [R1+0x34] ;  /* 0x0000340001837983 */ /* 0x000ee20000100800 */
[C---:B--2---:R-:W-:Y:S03]  /*79c0*/  HMMA.16816.F32.BF16 R8, R204.reuse, R216, R8 ;  /* 0x000000d8cc08723c */ /* 0x044fe60000041808 */
[----:B------:R-:W-:Y:S05]  /*79d0*/  SHFL.IDX PT, R185, R0, 0x2, 0x1c1f ;  /* 0x005c1f0000b97f89 */ /* 0x000fea00000e0000 */
[-C--:B------:R-:W-:Y:S03]  /*79e0*/  HMMA.16816.F32.BF16 R12, R204, R218.reuse, R12 ;  /* 0x000000dacc0c723c */ /* 0x080fe6000004180c */
[----:B------:R-:W-:Y:S05]  /*79f0*/  SHFL.IDX PT, R183, R0, 0x3, 0x1c1f ;  /* 0x007c1f0000b77f89 */ /* 0x000fea00000e0000 */
[C---:B------:R-:W-:Y:S03]  /*7a00*/  HMMA.16816.F32.BF16 R16, R208.reuse, R218, R16 ;  /* 0x000000dad010723c */ /* 0x040fe60000041810 */
[----:B------:R-:W1:Y:S05]  /*7a10*/  LDSM.16.M88.4 R216, [R224+0x7100] ;  /* 0x00710000e0d8783b */ /* 0x000e6a0000000200 */
[-C--:B----4-:R-:W-:Y:S03]  /*7a20*/  HMMA.16816.F32.BF16 R20, R208, R212.reuse, R20 ;  /* 0x000000d4d014723c */ /* 0x090fe60000041814 */
[----:B------:R-:W2:Y:S05]  /*7a30*/  SHFL.IDX PT, R3, R0, RZ, 0x1c1f ;  /* 0x001c1fff00037589 */ /* 0x000eaa00000e0000 */
[C---:B------:R-:W-:Y:S03]  /*7a40*/  HMMA.16816.F32.BF16 R24, R204.reuse, R212, R24 ;  /* 0x000000d4cc18723c */ /* 0x040fe60000041818 */
[----:B------:R4:W1:Y:S05]  /*7a50*/  SHFL.IDX PT, R2, R0, 0x1, 0x1c1f ;  /* 0x003c1f0000027f89 */ /* 0x00086a00000e0000 */
[-C--:B------:R-:W-:Y:S08]  /*7a60*/  HMMA.16816.F32.BF16 R28, R204, R214.reuse, R28 ;  /* 0x000000d6cc1c723c */ /* 0x080ff0000004181c */
[C---:B------:R-:W-:Y:S01]  /*7a70*/  HMMA.16816.F32.BF16 R32, R208.reuse, R214, R32 ;  /* 0x000000d6d020723c */ /* 0x040fe20000041820 */
[----:B------:R-:W2:Y:S07]  /*7a80*/  LDSM.16.M88.4 R212, [R224+0x7900] ;  /* 0x00790000e0d4783b */ /* 0x000eae0000000200 */
[-C--:B-1----:R-:W-:Y:S01]  /*7a90*/  HMMA.16816.F32.BF16 R36, R208, R216.reuse, R36 ;  /* 0x000000d8d024723c */ /* 0x082fe20000041824 */
[----:B----4-:R-:W-:Y:S05]  /*7aa0*/  IMAD.U32 R0, RZ, RZ, UR8 ;  /* 0x00000008ff007e24 */ /* 0x010fea000f8e00ff */
[----:B------:R-:W-:Y:S01]  /*7ab0*/  IADD3 R0, R0, UR21, -R222 ;  /* 0x0000001500007c10 */ /* 0x000fe2000fffe8de */
[----:B------:R-:W-:Y:S01]  /*7ac0*/  @UP1 USHF.L.U32 UR21, UR22, 0x6, URZ ;  /* 0x0000000616151899 */ /* 0x000fe2000800063f */
[C---:B------:R-:W-:Y:S01]  /*7ad0*/  HMMA.16816.F32.BF16 R40, R204.reuse, R216, R40 ;  /* 0x000000d8cc28723c */ /* 0x040fe20000041828 */
[----:B------:R-:W-:Y:S03]  /*7ae0*/  @UP1 USHF.L.U32 UR22, UR4, 0x5, URZ ;  /* 0x0000000504161899 */ /* 0x000fe6000800063f */
[----:B------:R-:W-:Y:S02]  /*7af0*/  IADD3 R182, R0, -UR11, RZ ;  /* 0x8000000b00b67c10 */ /* 0x000fe4000fffe0ff */
[----:B------:R-:W-:Y:S02]  /*7b00*/  @P6 IADD3 R184, P0, R220, UR21, RZ ;  /* 0x00000015dcb86c10 */ /* 0x000fe4000ff1e0ff */
[-C--:B------:R-:W-:Y:S04]  /*7b10*/  HMMA.16816.F32.BF16 R44, R204, R218.reuse, R44 ;  /* 0x000000dacc2c723c */ /* 0x080fe8000004182c */
[C---:B--2---:R-:W-:Y:S01]  /*7b20*/  IADD3 R3, R182.reuse, R3, RZ ;  /* 0x00000003b6037210 */ /* 0x044fe20007ffe0ff */
[C---:B------:R-:W-:Y:S02]  /*7b30*/  IMAD.IADD R2, R182.reuse, 0x1, R2 ;  /* 0x00000001b6027824 */ /* 0x040fe400078e0202 */
[C---:B------:R-:W-:Y:S01]  /*7b40*/  IMAD.IADD R0, R182.reuse, 0x1, R185 ;  /* 0x00000001b6007824 */ /* 0x040fe200078e02b9 */
[C---:B------:R-:W-:Y:S01]  /*7b50*/  HMMA.16816.F32.BF16 R48, R208.reuse, R218, R48 ;  /* 0x000000dad030723c */ /* 0x040fe20000041830 */
[----:B------:R-:W-:Y:S03]  /*7b60*/  LDSM.16.M88.4 R216, [R240] ;  /* 0x00000000f0d8783b */ /* 0x000fe60000000200 */
[----:B------:R-:W-:Y:S02]  /*7b70*/  IADD3 R182, R182, R183, RZ ;  /* 0x000000b7b6b67210 */ /* 0x000fe40007ffe0ff */
[----:B------:R-:W-:Y:S02]  /*7b80*/  ISETP.GT.AND P2, PT, R2, RZ, PT ;  /* 0x000000ff0200720c */ /* 0x000fe40003f44270 */
[-C--:B------:R-:W-:Y:S08]  /*7b90*/  HMMA.16816.F32.BF16 R52, R208, R212.reuse, R52 ;  /* 0x000000d4d034723c */ /* 0x080ff00000041834 */
[C---:B------:R-:W-:Y:S08]  /*7ba0*/  HMMA.16816.F32.BF16 R56, R204.reuse, R212, R56 ;  /* 0x000000d4cc38723c */ /* 0x040ff00000041838 */
[-C--:B------:R-:W-:Y:S01]  /*7bb0*/  HMMA.16816.F32.BF16 R60, R204, R214.reuse, R60 ;  /* 0x000000d6cc3c723c */ /* 0x080fe2000004183c */
[----:B------:R-:W1:Y:S07]  /*7bc0*/  LDSM.16.M88.4 R204, [R233+0xc100] ;  /* 0x00c10000e9cc783b */ /* 0x000e6e0000000200 */
[----:B------:R-:W-:Y:S01]  /*7bd0*/  HMMA.16816.F32.BF16 R64, R208, R214, R64 ;  /* 0x000000d6d040723c */ /* 0x000fe20000041840 */
[----:B------:R-:W2:Y:S08]  /*7be0*/  LDSM.16.M88.4 R208, [R233+0xe100] ;  /* 0x00e10000e9d0783b */ /* 0x000eb00000000200 */
[----:B------:R-:W4:Y:S01]  /*7bf0*/  LDSM.16.M88.4 R212, [R239] ;  /* 0x00000000efd4783b */ /* 0x000f220000000200 */
[-C--:B-1----:R-:W-:Y:S08]  /*7c00*/  HMMA.16816.F32.BF16 R4, R204, R216.reuse, R4 ;  /* 0x000000d8cc04723c */ /* 0x082ff00000041804 */
[C---:B--2---:R-:W-:Y:S08]  /*7c10*/  HMMA.16816.F32.BF16 R8, R208.reuse, R216, R8 ;  /* 0x000000d8d008723c */ /* 0x044ff00000041808 */
[-C--:B------:R-:W-:Y:S08]  /*7c20*/  HMMA.16816.F32.BF16 R12, R208, R218.reuse, R12 ;  /* 0x000000dad00c723c */ /* 0x080ff0000004180c */
[C---:B------:R-:W-:Y:S01]  /*7c30*/  HMMA.16816.F32.BF16 R16, R204.reuse, R218, R16 ;  /* 0x000000dacc10723c */ /* 0x040fe20000041810 */
[----:B------:R-:W1:Y:S07]  /*7c40*/  LDSM.16.M88.4 R216, [R238] ;  /* 0x00000000eed8783b */ /* 0x000e6e0000000200 */
[-C--:B----4-:R-:W-:Y:S08]  /*7c50*/  HMMA.16816.F32.BF16 R20, R204, R212.reuse, R20 ;  /* 0x000000d4cc14723c */ /* 0x090ff00000041814 */
        /* <DEDUP_REMOVED lines=16> */
[-C--:B-1----:R-:W-:Y:S08]  /*7d60*/  HMMA.16816.F32.BF16 R4, R208, R216.reuse, R4 ;  /* 0x000000d8d004723c */ /* 0x082ff00000041804 */
[C---:B--2---:R-:W-:Y:S08]  /*7d70*/  HMMA.16816.F32.BF16 R8, R204.reuse, R216, R8 ;  /* 0x000000d8cc08723c */ /* 0x044ff00000041808 */
[-C--:B------:R-:W-:Y:S08]  /*7d80*/  HMMA.16816.F32.BF16 R12, R204, R218.reuse, R12 ;  /* 0x000000dacc0c723c */ /* 0x080ff0000004180c */
[C---:B------:R-:W-:Y:S01]  /*7d90*/  HMMA.16816.F32.BF16 R16, R208.reuse, R218, R16 ;  /* 0x000000dad010723c */ /* 0x040fe20000041810 */
[----:B------:R-:W1:Y:S07]  /*7da0*/  LDSM.16.M88.4 R216, [R230+0x7100] ;  /* 0x00710000e6d8783b */ /* 0x000e6e0000000200 */
[-C--:B----4-:R-:W-:Y:S08]  /*7db0*/  HMMA.16816.F32.BF16 R20, R208, R212.reuse, R20 ;  /* 0x000000d4d014723c */ /* 0x090ff00000041814 */
        /* <DEDUP_REMOVED lines=25> */
[----:B------:R-:W2:Y:S01]  /*7f50*/  LDSM.16.M88.4 R212, [R229+0x3800] ;  /* 0x00380000e5d4783b */ /* 0x000ea20000000200 */
[----:B------:R-:W-:Y:S06]  /*7f60*/  DEPBAR.LE SB0, 0x0 ;  /* 0x000080000000791a */ /* 0x000fec0000000000 */
[-C--:B-1----:R-:W-:Y:S01]  /*7f70*/  HMMA.16816.F32.BF16 R36, R204, R216.reuse, R36 ;  /* 0x000000d8cc24723c */ /* 0x082fe20000041824 */
[----:B------:R-:W-:Y:S07]  /*7f80*/  BAR.SYNC.DEFER_BLOCKING 0x0 ;  /* 0x0000000000007b1d */ /* 0x000fee0000010000 */
[C---:B------:R-:W-:Y:S08]  /*7f90*/  HMMA.16816.F32.BF16 R40, R208.reuse, R216, R40 ;  /* 0x000000d8d028723c */ /* 0x040ff00000041828 */
[-C--:B------:R-:W-:Y:S08]  /*7fa0*/  HMMA.16816.F32.BF16 R44, R208, R218.reuse, R44 ;  /* 0x000000dad02c723c */ /* 0x080ff0000004182c */
[C---:B------:R-:W-:Y:S01]  /*7fb0*/  HMMA.16816.F32.BF16 R48, R204.reuse, R218, R48 ;  /* 0x000000dacc30723c */ /* 0x040fe20000041830 */
[----:B------:R-:W4:Y:S06]  /*7fc0*/  LDL.64 R218, [R1+0x48] ;  /* 0x0000480001da7983 */ /* 0x000f2c0000100a00 */
[----:B------:R-:W3:Y:S01]  /*7fd0*/  LDL R216, [R1+0x3c] ;  /* 0x00003c0001d87983 */ /* 0x000ee20000100800 */
[-C--:B--2---:R-:W-:Y:S08]  /*7fe0*/  HMMA.16816.F32.BF16 R52, R204, R212.reuse, R52 ;  /* 0x000000d4cc34723c */ /* 0x084ff00000041834 */
[C---:B------:R-:W-:Y:S07]  /*7ff0*/  HMMA.16816.F32.BF16 R56, R208.reuse, R212, R56 ;  /* 0x000000d4d038723c */ /* 0x040fee0000041838 */
[----:B------:R-:W-:Y:S01]  /*8000*/  FSEL R212, R6, -INF , P2 ;  /* 0xff80000006d47808 */ /* 0x000fe20001000000 */
[-C--:B------:R-:W-:Y:S03]  /*8010*/  HMMA.16816.F32.BF16 R60, R208, R214.reuse, R60 ;  /* 0x000000d6d03c723c */ /* 0x080fe6000004183c */
[----:B------:R-:W-:Y:S04]  /*8020*/  ISETP.GT.AND P2, PT, R182, RZ, PT ;  /* 0x000000ffb600720c */ /* 0x000fe80003f44270 */
[----:B------:R-:W-:Y:S01]  /*8030*/  @P6 LEA R208, P1, R184, c[0x0][0x1c8], 0x1 ;  /* 0x00007200b8d06a11 */ /* 0x000fe200078208ff */
[----:B------:R-:W-:Y:S04]  /*8040*/  HMMA.16816.F32.BF16 R64, R204, R214, R64 ;  /* 0x000000d6cc40723c */ /* 0x000fe80000041840 */
[----:B------:R-:W-:Y:S02]  /*8050*/  FSEL R223, R10, -INF , P2 ;  /* 0xff8000000adf7808 */ /* 0x000fe40001000000 */
[----:B------:R-:W-:Y:S06]  /*8060*/  ISETP.GT.AND P2, PT, R0, 0x9, PT ;  /* 0x000000090000780c */ /* 0x000fec0003f44270 */
[----:B------:R-:W-:Y:S02]  /*8070*/  FSEL R221, R13, -INF , P2 ;  /* 0xff8000000ddd7808 */ /* 0x000fe40001000000 */
[----:B------:R-:W-:Y:S04]  /*8080*/  ISETP.GT.AND P2, PT, R3, 0x8, PT ;  /* 0x000000080300780c */ /* 0x000fe80003f44270 */
[----:B------:R-:W-:Y:S02]  /*8090*/  FSEL R16, R16, -INF , P2 ;  /* 0xff80000010107808 */ /* 0x000fe40001000000 */
[----:B------:R-:W-:Y:S04]  /*80a0*/  ISETP.GT.AND P2, PT, R2, 0x9, PT ;  /* 0x000000090200780c */ /* 0x000fe80003f44270 */
[----:B------:R-:W-:Y:S02]  /*80b0*/  FSEL R19, R19, -INF , P2 ;  /* 0xff80000013137808 */ /* 0x000fe40001000000 */
[----:B------:R-:W-:Y:S04]  /*80c0*/  ISETP.GT.AND P2, PT, R3, 0x11, PT ;  /* 0x000000110300780c */ /* 0x000fe80003f44270 */
[----:B------:R-:W-:Y:S02]  /*80d0*/  FSEL R21, R21, -INF , P2 ;  /* 0xff80000015157808 */ /* 0x000fe40001000000 */
[C---:B------:R-:W-:Y:S04]  /*80e0*/  ISETP.GT.AND P2, PT, R0.reuse, 0x11, PT ;  /* 0x000000110000780c */ /* 0x040fe80003f44270 */
        /* <DEDUP_REMOVED lines=25> */
[----:B----4-:R-:W-:Y:S04]  /*8280*/  @P6 IADD3.X R185, R219, UR20, RZ, P0, !PT ;  /* 0x00000014dbb96c10 */ /* 0x010fe800087fe4ff */
[----:B------:R-:W-:Y:S02]  /*8290*/  @P6 LEA.HI.X R209, R184, c[0x0][0x1cc], R185, 0x1, P1 ;  /* 0x00007300b8d16a11 */ /* 0x000fe400008f0cb9 */
[----:B---3--:R-:W-:Y:S01]  /*82a0*/  @P6 IADD3 R183, P0, R216, UR21, RZ ;  /* 0x00000015d8b76c10 */ /* 0x008fe2000ff1e0ff */
[----:B------:R-:W-:Y:S02]  /*82b0*/  @UP1 UIADD3 UR21, UP0, UR12, 0x80, URZ ;  /* 0x000000800c151890 */ /* 0x000fe4000ff1e03f */
[----:B------:R-:W-:Y:S01]  /*82c0*/  @!PT LDS RZ, [RZ] ;  /* 0x00000000fffff984 */ /* 0x000fe20000000800 */
[----:B------:R-:W-:Y:S01]  /*82d0*/  @!PT LDS RZ, [RZ] ;  /* 0x00000000fffff984 */ /* 0x000fe20000000800 */
[----:B------:R-:W-:Y:S01]  /*82e0*/  @!PT LDS RZ, [RZ] ;  /* 0x00000000fffff984 */ /* 0x000fe20000000800 */
[----:B------:R1:W-:Y:S01]  /*82f0*/  @P6 LDGSTS.E.BYPASS.LTC128B.128 [R245+0x4100], [R208.64], !P5 ;  /* 0x04100000d0f56fae */ /* 0x0003e2000e901d52 */
[----:B------:R-:W-:Y:S01]  /*8300*/  @P6 IADD3.X R184, R131, UR20, RZ, P0, !PT ;  /* 0x0000001483b86c10 */ /* 0x000fe200087fe4ff */
[----:B------:R-:W-:Y:S01]  /*8310*/  @UP1 UIADD3.X UR20, URZ, UR9, URZ, UP0, !UPT ;  /* 0x000000093f141290 */ /* 0x000fe200087fe43f */
[----:B------:R-:W-:Y:S01]  /*8320*/  ISETP.GT.AND P0, PT, R3, RZ, PT ;  /* 0x000000ff0300720c */ /* 0x000fe20003f04270 */
[----:B------:R-:W-:Y:S01]  /*8330*/  UISETP.GT.AND UP0, UPT, UR26, UR24, UPT ;  /* 0x000000181a00728c */ /* 0x000fe2000bf04270 */
[C---:B------:R-:W-:Y:S02]  /*8340*/  @P6 LEA R216, P1, R183.reuse, c[0x0][0x1c8], 0x1 ;  /* 0x00007200b7d86a11 */ /* 0x040fe400078208ff */
[----:B------:R-:W-:Y:S01]  /*8350*/  FSEL R210, R4, -INF , P0 ;  /* 0xff80000004d27808 */ /* 0x000fe20000000000 */
[----:B------:R-:W-:Y:S01]  /*8360*/  UMOV UR26, UR25 ;  /* 0x00000019001a7c82 */ /* 0x000fe20008000000 */
[----:B------:R-:W-:Y:S02]  /*8370*/  ISETP.GT.AND P0, PT, R2, 0x1, PT ;  /* 0x000000010200780c */ /* 0x000fe40003f04270 */
[----:B------:R-:W-:Y:S02]  /*8380*/  @P6 LEA.HI.X R217, R183, c[0x0][0x1cc], R184, 0x1, P1 ;  /* 0x00007300b7d96a11 */ /* 0x000fe400008f0cb8 */
[----:B------:R-:W-:Y:S02]  /*8390*/  FSEL R213, R7, -INF , P0 ;  /* 0xff80000007d57808 */ /* 0x000fe40000000000 */
[----:B------:R-:W-:Y:S01]  /*83a0*/  ISETP.GT.AND P1, PT, R3, 0x1, PT ;  /* 0x000000010300780c */ /* 0x000fe20003f24270 */
[----:B------:R2:W-:Y:S01]  /*83b0*/  @P6 LDGSTS.E.BYPASS.LTC128B.128 [R245+0x6100], [R216.64], !P4 ;  /* 0x06100000d8f56fae */ /* 0x0005e2000e101d52 */
[C---:B------:R-:W-:Y:S02]  /*83c0*/  ISETP.GT.AND P0, PT, R0.reuse, 0x1, PT ;  /* 0x000000010000780c */ /* 0x040fe40003f04270 */
[----:B------:R-:W-:Y:S02]  /*83d0*/  FSEL R211, R5, -INF , P1 ;  /* 0xff80000005d37808 */ /* 0x000fe40000800000 */
[----:B------:R-:W-:Y:S02]  /*83e0*/  FSEL R219, R9, -INF , P0 ;  /* 0xff80000009db7808 */ /* 0x000fe40000000000 */
[C---:B------:R-:W-:Y:S02]  /*83f0*/  ISETP.GT.AND P0, PT, R0.reuse, 0x8, PT ;  /* 0x000000080000780c */ /* 0x040fe40003f04270 */
[----:B------:R-:W-:Y:S02]  /*8400*/  ISETP.GT.AND P1, PT, R0, RZ, PT ;  /* 0x000000ff0000720c */ /* 0x000fe40003f24270 */
[----:B------:R-:W-:Y:S02]  /*8410*/  FSEL R218, R12, -INF , P0 ;  /* 0xff8000000cda7808 */ /* 0x000fe40000000000 */
[----:B------:R-:W-:Y:S02]  /*8420*/  FSEL R220, R8, -INF , P1 ;  /* 0xff80000008dc7808 */ /* 0x000fe40000800000 */
[C---:B------:R-:W-:Y:S02]  /*8430*/  ISETP.GT.AND P1, PT, R182.reuse, 0x1, PT ;  /* 0x00000001b600780c */ /* 0x040fe40003f24270 */
[----:B------:R-:W-:Y:S02]  /*8440*/  ISETP.GT.AND P0, PT, R182, 0x9, PT ;  /* 0x00000009b600780c */ /* 0x000fe40003f04270 */
[----:B------:R-:W-:Y:S02]  /*8450*/  FMNMX.FTZ R185, R210, R180, !PT ;  /* 0x000000b4d2b97209 */ /* 0x000fe40007810000 */
[----:B------:R-:W-:Y:S02]  /*8460*/  FSEL R222, R11, -INF , P1 ;  /* 0xff8000000bde7808 */ /* 0x000fe40000800000 */
[----:B------:R-:W-:Y:S02]  /*8470*/  FSEL R246, R15, -INF , P0 ;  /* 0xff8000000ff67808 */ /* 0x000fe40000000000 */
[----:B------:R-:W-:Y:S02]  /*8480*/  ISETP.GT.AND P0, PT, R2, 0x8, PT ;  /* 0x000000080200780c */ /* 0x000fe40003f04270 */
[----:B------:R-:W-:Y:S02]  /*8490*/  ISETP.GT.AND P1, PT, R182, 0x8, PT ;  /* 0x00000008b600780c */ /* 0x000fe40003f24270 */
[----:B------:R-:W-:Y:S02]  /*84a0*/  FMNMX.FTZ R185, R211, R185, !PT ;  /* 0x000000b9d3b97209 */ /* 0x000fe40007810000 */
[----:B------:R-:W-:Y:S02]  /*84b0*/  FSEL R244, R14, -INF , P1 ;  /* 0xff8000000ef47808 */ /* 0x000fe40000800000 */
[----:B------:R-:W-:Y:S02]  /*84c0*/  FSEL R18, R18, -INF , P0 ;  /* 0xff80000012127808 */ /* 0x000fe40000000000 */
[C---:B------:R-:W-:Y:S02]  /*84d0*/  ISETP.GT.AND P0, PT, R3.reuse, 0x10, PT ;  /* 0x000000100300780c */ /* 0x040fe40003f04270 */
[----:B------:R-:W-:Y:S02]  /*84e0*/  ISETP.GT.AND P1, PT, R3, 0x9, PT ;  /* 0x000000090300780c */ /* 0x000fe40003f24270 */
[----:B------:R-:W-:Y:S02]  /*84f0*/  FSEL R20, R20, -INF , P0 ;  /* 0xff80000014147808 */ /* 0x000fe40000000000 */
[----:B------:R-:W-:Y:S02]  /*8500*/  FSEL R17, R17, -INF , P1 ;  /* 0xff80000011117808 */ /* 0x000fe40000800000 */
[----:B------:R-:W-:Y:S02]  /*8510*/  ISETP.GT.AND P1, PT, R2, 0x10, PT ;  /* 0x000000100200780c */ /* 0x000fe40003f24270 */
[----:B------:R-:W-:Y:S02]  /*8520*/  FMNMX.FTZ R185, R16, R185, !PT ;  /* 0x000000b910b97209 */ /* 0x000fe40007810000 */
[----:B------:R-:W-:Y:S02]  /*8530*/  ISETP.GT.AND P0, PT, R2, 0x11, PT ;  /* 0x000000110200780c */ /* 0x000fe40003f04270 */
[----:B------:R-:W-:Y:S02]  /*8540*/  FSEL R22, R22, -INF , P1 ;  /* 0xff80000016167808 */ /* 0x000fe40000800000 */
[----:B------:R-:W-:Y:S02]  /*8550*/  FSEL R23, R23, -INF , P0 ;  /* 0xff80000017177808 */ /* 0x000fe40000000000 */
[----:B------:R-:W-:Y:S02]  /*8560*/  FMNMX.FTZ R185, R17, R185, !PT ;  /* 0x000000b911b97209 */ /* 0x000fe40007810000 */
[----:B------:R-:W-:Y:S02]  /*8570*/  ISETP.GT.AND P0, PT, R0, 0x10, PT ;  /* 0x000000100000780c */ /* 0x000fe40003f04270 */
        /* <DEDUP_REMOVED lines=8> */
[C---:B------:R-:W-:Y:S02]  /*8600*/  ISETP.GT.AND P0, PT, R3.reuse, 0x19, PT ;  /* 0x000000190300780c */ /* 0x040fe40003f04270 */
[----:B------:R-:W-:Y:S02]  /*8610*/  FSEL R32, R32, -INF , P1 ;  /* 0xff80000020207808 */ /* 0x000fe40000800000 */
[----:B------:R-:W-:Y:S02]  /*8620*/  ISETP.GT.AND P1, PT, R3, 0x20, PT ;  /* 0x000000200300780c */ /* 0x000fe40003f24270 */
        /* <DEDUP_REMOVED lines=8> */
[----:B------:R-:W-:Y:S02]  /*86b0*/  FMNMX.FTZ R185, R37, R185, !PT ;  /* 0x000000b925b97209 */ /* 0x000fe40007810000 */
        /* <DEDUP_REMOVED lines=11> */
[----:B------:R-:W-:Y:S02]  /*8770*/  FMNMX.FTZ R185, R64, R185, !PT ;  /* 0x000000b940b97209 */ /* 0x000fe40007810000 */
[----:B------:R-:W-:Y:S02]  /*8780*/  FMNMX.FTZ R4, R212, R181, !PT ;  /* 0x000000b5d4047209 */ /* 0x000fe40007810000 */
[----:B------:R-:W-:Y:S02]  /*8790*/  FMNMX.FTZ R185, R65, R185, !PT ;  /* 0x000000b941b97209 */ /* 0x000fe40007810000 */
[----:B------:R-:W-:Y:S02]  /*87a0*/  FMNMX.FTZ R4, R213, R4, !PT ;  /* 0x00000004d5047209 */ /* 0x000fe40007810000 */
[----:B------:R-:W-:Y:S01]  /*87b0*/  ISETP.GT.AND P0, PT, R182, 0x19, PT ;  /* 0x00000019b600780c */ /* 0x000fe20003f04270 */
[----:B------:R-:W3:Y:S01]  /*87c0*/  SHFL.BFLY PT, R5, R185, 0x2, 0x1f ;  /* 0x0c401f00b9057f89 */ /* 0x000ee200000e0000 */
[----:B------:R-:W-:Y:S02]  /*87d0*/  FMNMX.FTZ R3, R18, R4, !PT ;  /* 0x0000000412037209 */ /* 0x000fe40007810000 */
[----:B------:R-:W-:Y:S02]  /*87e0*/  FSEL R31, R31, -INF , P0 ;  /* 0xff8000001f1f7808 */ /* 0x000fe40000000000 */
[----:B------:R-:W-:Y:S02]  /*87f0*/  ISETP.GT.AND P0, PT, R2, 0x18, PT ;  /* 0x000000180200780c */ /* 0x000fe40003f04270 */
[----:B------:R-:W-:Y:S02]  /*8800*/  FMNMX.FTZ R3, R19, R3, !PT ;  /* 0x0000000313037209 */ /* 0x000fe40007810000 */
[----:B------:R-:W-:Y:S02]  /*8810*/  FMNMX.FTZ R4, R220, R186, !PT ;  /* 0x000000badc047209 */ /* 0x000fe40007810000 */
[----:B------:R-:W-:Y:S02]  /*8820*/  ISETP.GT.AND P1, PT, R2, 0x19, PT ;  /* 0x000000190200780c */ /* 0x000fe40003f24270 */
[----:B------:R-:W-:Y:S02]  /*8830*/  FSEL R34, R34, -INF , P0 ;  /* 0xff80000022227808 */ /* 0x000fe40000000000 */
[----:B------:R-:W-:Y:S02]  /*8840*/  ISETP.GT.AND P0, PT, R2, 0x21, PT ;  /* 0x000000210200780c */ /* 0x000fe40003f04270 */
[----:B------:R-:W-:Y:S02]  /*8850*/  FMNMX.FTZ R3, R22, R3, !PT ;  /* 0x0000000316037209 */ /* 0x000fe40007810000 */
[----:B------:R-:W-:Y:S02]  /*8860*/  FSEL R39, R39, -INF , P0 ;  /* 0xff80000027277808 */ /* 0x000fe40000000000 */
[----:B------:R-:W-:Y:S02]  /*8870*/  FMNMX.FTZ R4, R219, R4, !PT ;  /* 0x00000004db047209 */ /* 0x000fe40007810000 */
[----:B------:R-:W-:Y:S02]  /*8880*/  FSEL R35, R35, -INF , P1 ;  /* 0xff80000023237808 */ /* 0x000fe40000800000 */
[C---:B------:R-:W-:Y:S02]  /*8890*/  ISETP.GT.AND P1, PT, R2.reuse, 0x20, PT ;  /* 0x000000200200780c */ /* 0x040fe40003f24270 */
[----:B------:R-:W-:Y:S02]  /*88a0*/  ISETP.GT.AND P0, PT, R2, 0x29, PT ;  /* 0x000000290200780c */ /* 0x000fe40003f04270 */
[----:B------:R-:W-:Y:S02]  /*88b0*/  FMNMX.FTZ R3, R23, R3, !PT ;  /* 0x0000000317037209 */ /* 0x000fe40007810000 */
[----:B------:R-:W-:Y:S02]  /*88c0*/  FSEL R38, R38, -INF , P1 ;  /* 0xff80000026267808 */ /* 0x000fe40000800000 */
[----:B------:R-:W-:Y:S02]  /*88d0*/  FMNMX.FTZ R4, R218, R4, !PT ;  /* 0x00000004da047209 */ /* 0x000fe40007810000 */
[C---:B------:R-:W-:Y:S02]  /*88e0*/  ISETP.GT.AND P1, PT, R2.reuse, 0x28, PT ;  /* 0x000000280200780c */ /* 0x040fe40003f24270 */
[----:B------:R-:W-:Y:S02]  /*88f0*/  FSEL R51, R51, -INF , P0 ;  /* 0xff80000033337808 */ /* 0x000fe40000000000 */
[----:B------:R-:W-:Y:S02]  /*8900*/  ISETP.GT.AND P0, PT, R2, 0x30, PT ;  /* 0x000000300200780c */ /* 0x000fe40003f04270 */
[----:B------:R-:W-:Y:S02]  /*8910*/  FMNMX.FTZ R3, R34, R3, !PT ;  /* 0x0000000322037209 */ /* 0x000fe40007810000 */
[----:B------:R-:W-:Y:S02]  /*8920*/  FSEL R54, R54, -INF , P0 ;  /* 0xff80000036367808 */ /* 0x000fe40000000000 */
[----:B------:R-:W-:Y:S02]  /*8930*/  FSEL R50, R50, -INF , P1 ;  /* 0xff80000032327808 */ /* 0x000fe40000800000 */
[C---:B------:R-:W-:Y:S02]  /*8940*/  ISETP.GT.AND P1, PT, R2.reuse, 0x38, PT ;  /* 0x000000380200780c */ /* 0x040fe40003f24270 */
[----:B------:R-:W-:Y:S02]  /*8950*/  ISETP.GT.AND P0, PT, R2, 0x39, PT ;  /* 0x000000390200780c */ /* 0x000fe40003f04270 */
        /* <DEDUP_REMOVED lines=8> */
[----:B------:R-:W-:Y:S02]  /*89e0*/  FSEL R67, R67, -INF , P0 ;  /* 0xff80000043437808 */ /* 0x000fe40000000000 */
[----:B------:R-:W-:Y:S02]  /*89f0*/  FMNMX.FTZ R2, R28, R2, !PT ;  /* 0x000000021c027209 */ /* 0x000fe40007810000 */
[----:B------:R-:W-:Y:S02]  /*8a00*/  ISETP.GT.AND P0, PT, R0, 0x20, PT ;  /* 0x000000200000780c */ /* 0x000fe40003f04270 */
[----:B------:R-:W-:Y:S02]  /*8a10*/  FMNMX.FTZ R184, R50, R3, !PT ;  /* 0x0000000332b87209 */ /* 0x000fe40007810000 */
[----:B------:R-:W-:Y:S02]  /*8a20*/  FMNMX.FTZ R3, R223, R187, !PT ;  /* 0x000000bbdf037209 */ /* 0x000fe40007810000 */
        /* <DEDUP_REMOVED lines=13> */
[C---:B------:R-:W-:Y:S02]  /*8b00*/  ISETP.GT.AND P0, PT, R0.reuse, 0x38, PT ;  /* 0x000000380000780c */ /* 0x040fe40003f04270 */
[----:B------:R-:W-:Y:S02]  /*8b10*/  ISETP.GT.AND P1, PT, R0, 0x31, PT ;  /* 0x000000310000780c */ /* 0x000fe40003f24270 */
[----:B------:R-:W-:Y:S02]  /*8b20*/  FMNMX.FTZ R0, R45, R2, !PT ;  /* 0x000000022d007209 */ /* 0x000fe40007810000 */
[----:B------:R-:W-:Y:S02]  /*8b30*/  FMNMX.FTZ R2, R26, R3, !PT ;  /* 0x000000031a027209 */ /* 0x000fe40007810000 */
[----:B---3--:R-:W-:Y:S02]  /*8b40*/  FMNMX.FTZ R185, R185, R4, !PT ;  /* 0x00000004b9b97209 */ /* 0x008fe40007810000 */
[----:B------:R-:W-:Y:S02]  /*8b50*/  FSEL R60, R60, -INF , P0 ;  /* 0xff8000003c3c7808 */ /* 0x000fe40000000000 */
[----:B------:R-:W-:Y:S01]  /*8b60*/  ISETP.GT.AND P0, PT, R182, 0x21, PT ;  /* 0x00000021b600780c */ /* 0x000fe20003f04270 */
[----:B------:R-:W-:Y:S01]  /*8b70*/  FMUL.FTZ R8, R185, c[0x0][0x2d0] ;  /* 0x0000b400b9087a20 */ /* 0x000fe20000410000 */
[----:B------:R-:W-:Y:S02]  /*8b80*/  FMNMX.FTZ R2, R27, R2, !PT ;  /* 0x000000021b027209 */ /* 0x000fe40007810000 */
[----:B------:R-:W-:Y:S02]  /*8b90*/  FSEL R43, R43, -INF , P0 ;  /* 0xff8000002b2b7808 */ /* 0x000fe40000000000 */
[----:B------:R-:W-:Y:S02]  /*8ba0*/  FSETP.NEU.FTZ.AND P0, PT, R185, -INF , PT ;  /* 0xff800000b900780b */ /* 0x000fe40003f1d000 */
[----:B------:R-:W-:Y:S02]  /*8bb0*/  FSEL R57, R57, -INF , P1 ;  /* 0xff80000039397808 */ /* 0x000fe40000800000 */
[----:B------:R-:W-:Y:S02]  /*8bc0*/  FMNMX.FTZ R2, R30, R2, !PT ;  /* 0x000000021e027209 */ /* 0x000fe40007810000 */
[----:B------:R-:W-:Y:S02]  /*8bd0*/  ISETP.GT.AND P1, PT, R182, 0x20, PT ;  /* 0x00000020b600780c */ /* 0x000fe40003f24270 */
[----:B------:R-:W-:Y:S02]  /*8be0*/  FSEL R8, R8, RZ, P0 ;  /* 0x000000ff08087208 */ /* 0x000fe40000000000 */
[----:B------:R-:W-:Y:S02]  /*8bf0*/  FMNMX.FTZ R2, R31, R2, !PT ;  /* 0x000000021f027209 */ /* 0x000fe40007810000 */
[----:B------:R-:W-:Y:S01]  /*8c00*/  FSEL R42, R42, -INF , P1 ;  /* 0xff8000002a2a7808 */ /* 0x000fe20000800000 */
[--C-:B------:R-:W-:Y:S01]  /*8c10*/  FFMA.FTZ R224, R37, c[0x0][0x2d0], -R8.reuse ;  /* 0x0000b40025e07a23 */ /* 0x100fe20000010808 */
[----:B------:R-:W-:Y:S01]  /*8c20*/  FMNMX.FTZ R184, R51, R184, !PT ;  /* 0x000000b833b87209 */ /* 0x000fe20007810000 */
[--C-:B------:R-:W-:Y:S01]  /*8c30*/  FFMA.FTZ R239, R48, c[0x0][0x2d0], -R8.reuse ;  /* 0x0000b40030ef7a23 */ /* 0x100fe20000010808 */
[----:B------:R-:W-:Y:S01]  /*8c40*/  FMNMX.FTZ R3, R42, R2, !PT ;  /* 0x000000022a037209 */ /* 0x000fe20007810000 */
[--C-:B------:R-:W-:Y:S01]  /*8c50*/  FFMA.FTZ R2, R210, c[0x0][0x2d0], -R8.reuse ;  /* 0x0000b400d2027a23 */ /* 0x100fe20000010808 */
[----:B------:R-:W-:Y:S01]  /*8c60*/  FMNMX.FTZ R184, R54, R184, !PT ;  /* 0x000000b836b87209 */ /* 0x000fe20007810000 */
[--C-:B------:R-:W-:Y:S01]  /*8c70*/  FFMA.FTZ R235, R36, c[0x0][0x2d0], -R8.reuse ;  /* 0x0000b40024eb7a23 */ /* 0x100fe20000010808 */
[----:B------:R-:W-:Y:S01]  /*8c80*/  ISETP.GT.AND P1, PT, R182, 0x29, PT ;  /* 0x00000029b600780c */ /* 0x000fe20003f24270 */
[----:B------:R3:W-:Y:S01]  /*8c90*/  MUFU.EX2 R247, R2 ;  /* 0x0000000200f77308 */ /* 0x0007e20000000800 */
[----:B------:R-:W-:Y:S01]  /*8ca0*/  FMNMX.FTZ R184, R55, R184, !PT ;  /* 0x000000b837b87209 */ /* 0x000fe20007810000 */
[--C-:B------:R-:W-:Y:S01]  /*8cb0*/  FFMA.FTZ R250, R32, c[0x0][0x2d0], -R8.reuse ;  /* 0x0000b40020fa7a23 */ /* 0x100fe20000010808 */
[----:B------:R-:W-:Y:S01]  /*8cc0*/  FMNMX.FTZ R3, R43, R3, !PT ;  /* 0x000000032b037209 */ /* 0x000fe20007810000 */
[--C-:B------:R-:W-:Y:S01]  /*8cd0*/  FFMA.FTZ R48, R52, c[0x0][0x2d0], -R8.reuse ;  /* 0x0000b40034307a23 */ /* 0x100fe20000010808 */
[----:B------:R-:W-:Y:S01]  /*8ce0*/  FMNMX.FTZ R184, R66, R184, !PT ;  /* 0x000000b842b87209 */ /* 0x000fe20007810000 */
[--C-:B------:R-:W-:Y:S01]  /*8cf0*/  FFMA.FTZ R131, R49, c[0x0][0x2d0], -R8.reuse ;  /* 0x0000b40031837a23 */ /* 0x100fe20000010808 */
[----:B------:R-:W-:Y:S02]  /*8d00*/  FSEL R47, R47, -INF , P1 ;  /* 0xff8000002f2f7808 */ /* 0x000fe40000800000 */
[----:B------:R-:W-:Y:S02]  /*8d10*/  FMNMX.FTZ R184, R67, R184, !PT ;  /* 0x000000b843b87209 */ /* 0x000fe40007810000 */
[----:B------:R-:W-:Y:S02]  /*8d20*/  FMNMX.FTZ R3, R46, R3, !PT ;  /* 0x000000032e037209 */ /* 0x000fe40007810000 */
[----:B------:R-:W-:Y:S01]  /*8d30*/  FMNMX.FTZ R0, R56, R0, !PT ;  /* 0x0000000038007209 */ /* 0x000fe20007810000 */
[----:B------:R-:W4:Y:S01]  /*8d40*/  SHFL.BFLY PT, R5, R184, 0x2, 0x1f ;  /* 0x0c401f00b8057f89 */ /* 0x000f2200000e0000 */
[----:B------:R-:W-:Y:S02]  /*8d50*/  FMNMX.FTZ R3, R47, R3, !PT ;  /* 0x000000032f037209 */ /* 0x000fe40007810000 */
[----:B------:R-:W-:Y:S02]  /*8d60*/  FMNMX.FTZ R0, R57, R0, !PT ;  /* 0x0000000039007209 */ /* 0x000fe40007810000 */
[----:B------:R-:W-:Y:S02]  /*8d70*/  ISETP.GT.AND P1, PT, R182, 0x31, PT ;  /* 0x00000031b600780c */ /* 0x000fe40003f24270 */
[----:B------:R-:W-:Y:S02]  /*8d80*/  FMNMX.FTZ R0, R60, R0, !PT ;  /* 0x000000003c007209 */ /* 0x000fe40007810000 */
[----:B------:R-:W-:Y:S01]  /*8d90*/  FSEL R59, R59, -INF , P1 ;  /* 0xff8000003b3b7808 */ /* 0x000fe20000800000 */
[--C-:B---3--:R-:W-:Y:S01]  /*8da0*/  FFMA.FTZ R2, R211, c[0x0][0x2d0], -R8.reuse ;  /* 0x0000b400d3027a23 */ /* 0x108fe20000010808 */
[----:B------:R-:W-:Y:S02]  /*8db0*/  FMNMX.FTZ R0, R61, R0, !PT ;  /* 0x000000003d007209 */ /* 0x000fe40007810000 */
[----:B------:R-:W-:Y:S01]  /*8dc0*/  ISETP.GT.AND P1, PT, R182, 0x39, PT ;  /* 0x00000039b600780c */ /* 0x000fe20003f24270 */
[----:B------:R3:W1:Y:S02]  /*8dd0*/  MUFU.EX2 R248, R2 ;  /* 0x0000000200f87308 */ /* 0x0006640000000800 */
[----:B------:R-:W1:Y:S01]  /*8de0*/  SHFL.BFLY PT, R183, R0, 0x2, 0x1f ;  /* 0x0c401f0000b77f89 */ /* 0x000e6200000e0000 */
[----:B------:R-:W-:Y:S01]  /*8df0*/  FSEL R6, R63, -INF , P1 ;  /* 0xff8000003f067808 */ /* 0x000fe20000800000 */
[--C-:B------:R-:W-:Y:S01]  /*8e00*/  FFMA.FTZ R63, R33, c[0x0][0x2d0], -R8.reuse ;  /* 0x0000b400213f7a23 */ /* 0x100fe20000010808 */
[----:B----4-:R-:W-:Y:S05]  /*8e10*/  FMNMX.FTZ R184, R184, R5, !PT ;  /* 0x00000005b8b87209 */ /* 0x010fea0007810000 */
[----:B------:R-:W4:Y:S01]  /*8e20*/  SHFL.BFLY PT, R4, R184, 0x1, 0x1f ;  /* 0x0c201f00b8047f89 */ /* 0x000f2200000e0000 */
[----:B---3--:R-:W-:Y:S01]  /*8e30*/  FMNMX.FTZ R2, R58, R3, !PT ;  /* 0x000000033a027209 */ /* 0x008fe20007810000 */
[--C-:B------:R-:W-:Y:S01]  /*8e40*/  FFMA.FTZ R3, R16, c[0x0][0x2d0], -R8.reuse ;  /* 0x0000b40010037a23 */ /* 0x100fe20000010808 */
[----:B-1----:R-:W-:Y:S02]  /*8e50*/  FMNMX.FTZ R183, R0, R183, !PT ;  /* 0x000000b700b77209 */ /* 0x002fe40007810000 */
[----:B------:R-:W-:Y:S01]  /*8e60*/  FMNMX.FTZ R2, R59, R2, !PT ;  /* 0x000000023b027209 */ /* 0x000fe20007810000 */
[----:B------:R1:W3:Y:S01]  /*8e70*/  MUFU.EX2 R233, R3 ;  /* 0x0000000300e97308 */ /* 0x0002e20000000800 */
[----:B------:R-:W-:Y:S01]  /*8e80*/  F2FP.BF16.PACK_AB R204, R248, R247 ;  /* 0x000000f7f8cc723e */ /* 0x000fe200000010ff */
[----:B------:R-:W2:Y:S01]  /*8e90*/  SHFL.BFLY PT, R9, R183, 0x1, 0x1f ;  /* 0x0c201f00b7097f89 */ /* 0x000ea200000e0000 */
[----:B------:R-:W-:Y:S04]  /*8ea0*/  FMNMX.FTZ R0, R62, R2, !PT ;  /* 0x000000023e007209 */ /* 0x000fe80007810000 */
[----:B------:R-:W-:Y:S02]  /*8eb0*/  FMNMX.FTZ R0, R6, R0, !PT ;  /* 0x0000000006007209 */ /* 0x000fe40007810000 */
[----:B----4-:R-:W-:Y:S03]  /*8ec0*/  FMNMX.FTZ R184, R184, R4, !PT ;  /* 0x00000004b8b87209 */ /* 0x010fe60007810000 */
[----:B------:R-:W4:Y:S01]  /*8ed0*/  SHFL.BFLY PT, R2, R0, 0x2, 0x1f ;  /* 0x0c401f0000027f89 */ /* 0x000f2200000e0000 */
[----:B------:R-:W-:Y:S01]  /*8ee0*/  @P6 IADD3 R4, P1, R208, UR22, RZ ;  /* 0x00000016d0046c10 */ /* 0x000fe2000ff3e0ff */
[C---:B------:R-:W-:Y:S01]  /*8ef0*/  FMUL.FTZ R7, R184.reuse, c[0x0][0x2d0] ;  /* 0x0000b400b8077a20 */ /* 0x040fe20000410000 */
[----:B------:R-:W-:Y:S02]  /*8f00*/  FSETP.NEU.FTZ.AND P2, PT, R184, -INF , PT ;  /* 0xff800000b800780b */ /* 0x000fe40003f5d000 */
[----:B------:R-:W-:Y:S02]  /*8f10*/  @P6 IADD3.X R5, R209, UR23, RZ, P1, !PT ;  /* 0x00000017d1056c10 */ /* 0x000fe40008ffe4ff */
[----:B------:R-:W-:Y:S02]  /*8f20*/  FSEL R7, R7, RZ, P2 ;  /* 0x000000ff07077208 */ /* 0x000fe40001000000 */
[C---:B------:R-:W-:Y:S01]  /*8f30*/  @P6 IADD3 R10, P1, R4.reuse, UR22, RZ ;  /* 0x00000016040a6c10 */ /* 0x040fe2000ff3e0ff */
[----:B------:R4:W-:Y:S01]  /*8f40*/  @P6 LDGSTS.E.BYPASS.LTC128B.128 [R245+0x4900], [R4.64], !P5 ;  /* 0x0490000004f56fae */ /* 0x0009e2000e901d52 */
[----:B-1----:R-:W-:Y:S02]  /*8f50*/  FFMA.FTZ R3, R17, c[0x0][0x2d0], -R8 ;  /* 0x0000b40011037a23 */ /* 0x002fe40000010808 */
[----:B------:R-:W-:Y:S01]  /*8f60*/  @P6 IADD3.X R11, R5, UR23, RZ, P1, !PT ;  /* 0x00000017050b6c10 */ /* 0x000fe20008ffe4ff */
[----:B--2---:R-:W-:Y:S01]  /*8f70*/  FFMA.FTZ R217, R23, c[0x0][0x2d0], -R7 ;  /* 0x0000b40017d97a23 */ /* 0x004fe20000010807 */
[----:B------:R1:W2:Y:S01]  /*8f80*/  MUFU.EX2 R241, R3 ;  /* 0x0000000300f17308 */ /* 0x0002a20000000800 */
[----:B------:R-:W-:Y:S01]  /*8f90*/  @P6 IADD3 R14, P1, R4, UR21, RZ ;  /* 0x00000015040e6c10 */ /* 0x000fe2000ff3e0ff */
[----:B---3--:R-:W-:Y:S01]  /*8fa0*/  IMAD.MOV.U32 R33, RZ, RZ, R233 ;  /* 0x000000ffff217224 */ /* 0x008fe200078e00e9 */
[----:B------:R3:W-:Y:S01]  /*8fb0*/  @P6 LDGSTS.E.BYPASS.LTC128B.128 [R245+0x6900], [R4.64+0x80], !P4 ;  /* 0x0690008004f56fae */ /* 0x0007e2000e101d52 */
[----:B------:R-:W-:Y:S01]  /*8fc0*/  FMNMX.FTZ R183, R183, R9, !PT ;  /* 0x00000009b7b77209 */ /* 0x000fe20007810000 */
[----:B------:R-:W-:Y:S01]  /*8fd0*/  FFMA.FTZ R49, R54, c[0x0][0x2d0], -R7 ;  /* 0x0000b40036317a23 */ /* 0x000fe20000010807 */
[----:B------:R-:W-:Y:S01]  /*8fe0*/  @P6 IADD3.X R15, R5, UR20, RZ, P1, !PT ;  /* 0x00000014050f6c10 */ /* 0x000fe20008ffe4ff */
[----:B------:R-:W-:Y:S01]  /*8ff0*/  IMAD.MOV.U32 R54, RZ, RZ, R131 ;  /* 0x000000ffff367224 */ /* 0x000fe200078e0083 */
[----:B----4-:R-:W-:Y:S01]  /*9000*/  FMNMX.FTZ R0, R0, R2, !PT ;  /* 0x0000000200007209 */ /* 0x010fe20007810000 */
[--C-:B------:R-:W-:Y:S01]  /*9010*/  FFMA.FTZ R2, R18, c[0x0][0x2d0], -R7.reuse ;  /* 0x0000b40012027a23 */ /* 0x100fe20000010807 */
[----:B------:R-:W-:Y:S01]  /*9020*/  @P6 IADD3 R16, P1, R10, UR22, RZ ;  /* 0x000000160a106c10 */ /* 0x000fe2000ff3e0ff */
[----:B------:R4:W-:Y:S01]  /*9030*/  @P6 LDGSTS.E.BYPASS.LTC128B.128 [R245+0x5100], [R10.64], !P5 ;  /* 0x051000000af56fae */ /* 0x0009e2000e901d52 */
[--C-:B------:R-:W-:Y:S01]  /*9040*/  FFMA.FTZ R131, R55, c[0x0][0x2d0], -R7.reuse ;  /* 0x0000b40037837a23 */ /* 0x100fe20000010807 */
[----:B------:R-:W4:Y:S01]  /*9050*/  MUFU.EX2 R231, R2 ;  /* 0x0000000200e77308 */ /* 0x000f220000000800 */
[----:B------:R-:W-:Y:S01]  /*9060*/  @P6 IADD3.X R17, R11, UR23, RZ, P1, !PT ;  /* 0x000000170b116c10 */ /* 0x000fe20008ffe4ff */
[--C-:B------:R-:W-:Y:S01]  /*9070*/  FFMA.FTZ R66, R66, c[0x0][0x2d0], -R7.reuse ;  /* 0x0000b40042427a23 */ /* 0x100fe20000010807 */
[----:B------:R-:W-:Y:S01]  /*9080*/  @P6 IADD3 R12, P1, R10, UR21, RZ ;  /* 0x000000150a0c6c10 */ /* 0x000fe2000ff3e0ff */
[--C-:B------:R-:W-:Y:S02]  /*9090*/  FFMA.FTZ R67, R67, c[0x0][0x2d0], -R7.reuse ;  /* 0x0000b40043437a23 */ /* 0x100fe40000010807 */
[----:B------:R4:W-:Y:S01]  /*90a0*/  @P6 LDGSTS.E.BYPASS.LTC128B.128 [R245+0x7100], [R14.64], !P4 ;  /* 0x071000000ef56fae */ /* 0x0009e2000e101d52 */
[----:B------:R-:W-:Y:S02]  /*90b0*/  @P6 IADD3.X R13, R11, UR20, RZ, P1, !PT ;  /* 0x000000140b0d6c10 */ /* 0x000fe40008ffe4ff */
[----:B------:R-:W-:Y:S01]  /*90c0*/  FSETP.NEU.FTZ.AND P1, PT, R183, -INF , PT ;  /* 0xff800000b700780b */ /* 0x000fe20003f3d000 */
[----:B-1----:R-:W-:Y:S02]  /*90d0*/  FFMA.FTZ R3, R212, c[0x0][0x2d0], -R7 ;  /* 0x0000b400d4037a23 */ /* 0x002fe40000010807 */
[----:B--2---:R-:W-:Y:S02]  /*90e0*/  IMAD.MOV.U32 R52, RZ, RZ, R241 ;  /* 0x000000ffff347224 */ /* 0x004fe400078e00f1 */
[----:B------:R1:W-:Y:S01]  /*90f0*/  @P6 LDGSTS.E.BYPASS.LTC128B.128 [R245+0x5900], [R16.64], !P5 ;  /* 0x0590000010f56fae */ /* 0x0003e2000e901d52 */
[----:B------:R2:W-:Y:S01]  /*9100*/  MUFU.EX2 R214, R3 ;  /* 0x0000000300d67308 */ /* 0x0005e20000000800 */
[----:B---3--:R-:W-:Y:S02]  /*9110*/  FSEL R4, R185, RZ, P0 ;  /* 0x000000ffb9047208 */ /* 0x008fe40000000000 */
[----:B------:R-:W-:Y:S03]  /*9120*/  F2FP.BF16.PACK_AB R206, R52, R33 ;  /* 0x0000002134ce723e */ /* 0x000fe600000010ff */
[----:B------:R-:W-:Y:S01]  /*9130*/  FADD.FTZ R5, -R4, R180 ;  /* 0x000000b404057221 */ /* 0x000fe20000010100 */
[----:B------:R3:W-:Y:S01]  /*9140*/  @P6 LDGSTS.E.BYPASS.LTC128B.128 [R245+0x7900], [R12.64], !P4 ;  /* 0x079000000cf56fae */ /* 0x0007e2000e101d52 */
[----:B----4-:R-:W-:Y:S02]  /*9150*/  IMAD.MOV.U32 R32, RZ, RZ, R231 ;  /* 0x000000ffff207224 */ /* 0x010fe400078e00e7 */
[----:B------:R-:W-:Y:S05]  /*9160*/  FMUL.FTZ R10, R183, c[0x0][0x2d0] ;  /* 0x0000b400b70a7a20 */ /* 0x000fea0000410000 */
[----:B------:R-:W4:Y:S01]  /*9170*/  SHFL.BFLY PT, R2, R0, 0x1, 0x1f ;  /* 0x0c201f0000027f89 */ /* 0x000f2200000e0000 */
[----:B------:R-:W-:Y:S01]  /*9180*/  FSEL R10, R10, RZ, P1 ;  /* 0x000000ff0a0a7208 */ /* 0x000fe20000800000 */
[--C-:B------:R-:W-:Y:S02]  /*9190*/  FFMA.FTZ R15, R50, c[0x0][0x2d0], -R7.reuse ;  /* 0x0000b400320f7a23 */ /* 0x100fe40000010807 */
[--C-:B------:R-:W-:Y:S02]  /*91a0*/  FFMA.FTZ R14, R38, c[0x0][0x2d0], -R7.reuse ;  /* 0x0000b400260e7a23 */ /* 0x100fe40000010807 */
[--C-:B------:R-:W-:Y:S02]  /*91b0*/  FFMA.FTZ R231, R61, c[0x0][0x2d0], -R10.reuse ;  /* 0x0000b4003de77a23 */ /* 0x100fe4000001080a */
[--C-:B--2---:R-:W-:Y:S01]  /*91c0*/  FFMA.FTZ R3, R213, c[0x0][0x2d0], -R7.reuse ;  /* 0x0000b400d5037a23 */ /* 0x104fe20000010807 */
[----:B------:R-:W0:Y:S01]  /*91d0*/  LDGDEPBAR ;  /* 0x00000000000079af */ /* 0x000e220000000000 */
[--C-:B------:R-:W-:Y:S02]  /*91e0*/  FFMA.FTZ R56, R56, c[0x0][0x2d0], -R10.reuse ;  /* 0x0000b40038387a23 */ /* 0x100fe4000001080a */
[----:B------:R2:W1:Y:S01]  /*91f0*/  MUFU.EX2 R215, R3 ;  /* 0x0000000300d77308 */ /* 0x0004620000000800 */
[--C-:B------:R-:W-:Y:S02]  /*9200*/  FFMA.FTZ R40, R40, c[0x0][0x2d0], -R10.reuse ;  /* 0x0000b40028287a23 */ /* 0x100fe4000001080a */
[--C-:B------:R-:W-:Y:S02]  /*9210*/  FFMA.FTZ R41, R41, c[0x0][0x2d0], -R10.reuse ;  /* 0x0000b40029297a23 */ /* 0x100fe4000001080a */
[----:B------:R-:W-:Y:S02]  /*9220*/  FFMA.FTZ R45, R45, c[0x0][0x2d0], -R10 ;  /* 0x0000b4002d2d7a23 */ /* 0x000fe4000001080a */
[--C-:B---3--:R-:W-:Y:S02]  /*9230*/  FFMA.FTZ R13, R39, c[0x0][0x2d0], -R7.reuse ;  /* 0x0000b400270d7a23 */ /* 0x108fe40000010807 */
[----:B------:R-:W-:Y:S01]  /*9240*/  FFMA.FTZ R12, R64, c[0x0][0x2d0], -R8 ;  /* 0x0000b400400c7a23 */ /* 0x000fe20000010808 */
[----:B------:R-:W-:Y:S01]  /*9250*/  LDSM.16.MT88.4 R36, [R226+0x100] ;  /* 0x00010000e224783b */ /* 0x000fe20000004200 */
[----:B------:R-:W-:Y:S01]  /*9260*/  FFMA.FTZ R64, R34, c[0x0][0x2d0], -R7 ;  /* 0x0000b40022407a23 */ /* 0x000fe20000010807 */
[----:B----4-:R-:W-:Y:S01]  /*9270*/  FMNMX.FTZ R182, R0, R2, !PT ;  /* 0x0000000200b67209 */ /* 0x010fe20007810000 */
[--C-:B------:R-:W-:Y:S01]  /*9280*/  FFMA.FTZ R0, R221, c[0x0][0x2d0], -R10.reuse ;  /* 0x0000b400dd007a23 */ /* 0x100fe2000001080a */
[----:B------:R-:W-:Y:S01]  /*9290*/  FSEL R2, R183, RZ, P1 ;  /* 0x000000ffb7027208 */ /* 0x000fe20000800000 */
[----:B------:R-:W-:Y:S01]  /*92a0*/  FFMA.FTZ R221, R25, c[0x0][0x2d0], -R10 ;  /* 0x0000b40019dd7a23 */ /* 0x000fe2000001080a */
[C---:B------:R-:W-:Y:S01]  /*92b0*/  FSETP.NEU.FTZ.AND P0, PT, R182.reuse, -INF , PT ;  /* 0xff800000b600780b */ /* 0x040fe20003f1d000 */
[----:B------:R3:W-:Y:S01]  /*92c0*/  MUFU.EX2 R242, R0 ;  /* 0x0000000000f27308 */ /* 0x0007e20000000800 */
[----:B------:R-:W-:Y:S02]  /*92d0*/  FMUL.FTZ R9, R182, c[0x0][0x2d0] ;  /* 0x0000b400b6097a20 */ /* 0x000fe40000410000 */
[----:B------:R-:W-:Y:S02]  /*92e0*/  IMAD.MOV.U32 R55, RZ, RZ, R15 ;  /* 0x000000ffff377224 */ /* 0x000fe400078e000f */
[----:B------:R-:W-:Y:S01]  /*92f0*/  IMAD.MOV.U32 R61, RZ, RZ, R14 ;  /* 0x000000ffff3d7224 */ /* 0x000fe200078e000e */
[----:B------:R-:W-:Y:S01]  /*9300*/  FSEL R9, R9, RZ, P0 ;  /* 0x000000ff09097208 */ /* 0x000fe20000000000 */
[----:B--2---:R-:W-:Y:S01]  /*9310*/  FFMA.FTZ R3, R19, c[0x0][0x2d0], -R7 ;  /* 0x0000b40013037a23 */ /* 0x004fe20000010807 */
[----:B-1----:R-:W-:Y:S03]  /*9320*/  F2FP.BF16.PACK_AB R205, R215, R214 ;  /* 0x000000d6d7cd723e */ /* 0x002fe600000010ff */
[----:B------:R1:W2:Y:S01]  /*9330*/  MUFU.EX2 R240, R3 ;  /* 0x0000000300f07308 */ /* 0x0002a20000000800 */
[--C-:B------:R-:W-:Y:S02]  /*9340*/  FFMA.FTZ R11, R244, c[0x0][0x2d0], -R9.reuse ;  /* 0x0000b400f40b7a23 */ /* 0x100fe40000010809 */
[--C-:B------:R-:W-:Y:S02]  /*9350*/  FFMA.FTZ R233, R58, c[0x0][0x2d0], -R9.reuse ;  /* 0x0000b4003ae97a23 */ /* 0x100fe40000010809 */
[--C-:B------:R-:W-:Y:S02]  /*9360*/  FFMA.FTZ R216, R26, c[0x0][0x2d0], -R9.reuse ;  /* 0x0000b4001ad87a23 */ /* 0x100fe40000010809 */
[--C-:B------:R-:W-:Y:S02]  /*9370*/  FFMA.FTZ R241, R62, c[0x0][0x2d0], -R9.reuse ;  /* 0x0000b4003ef17a23 */ /* 0x100fe40000010809 */
[--C-:B------:R-:W-:Y:S01]  /*9380*/  FFMA.FTZ R244, R29, c[0x0][0x2d0], -R10.reuse ;  /* 0x0000b4001df47a23 */ /* 0x100fe2000001080a */
[----:B------:R4:W-:Y:S01]  /*9390*/  MUFU.EX2 R249, R11 ;  /* 0x0000000b00f97308 */ /* 0x0009e20000000800 */
[--C-:B------:R-:W-:Y:S02]  /*93a0*/  FFMA.FTZ R42, R42, c[0x0][0x2d0], -R9.reuse ;  /* 0x0000b4002a2a7a23 */ /* 0x100fe40000010809 */
[--C-:B---3--:R-:W-:Y:S02]  /*93b0*/  FFMA.FTZ R0, R223, c[0x0][0x2d0], -R9.reuse ;  /* 0x0000b400df007a23 */ /* 0x108fe40000010809 */
[--C-:B------:R-:W-:Y:S02]  /*93c0*/  FFMA.FTZ R46, R46, c[0x0][0x2d0], -R9.reuse ;  /* 0x0000b4002e2e7a23 */ /* 0x100fe40000010809 */
[--C-:B------:R-:W-:Y:S03]  /*93d0*/  FFMA.FTZ R47, R47, c[0x0][0x2d0], -R9.reuse ;  /* 0x0000b4002f2f7a23 */ /* 0x100fe60000010809 */
[----:B------:R3:W-:Y:S01]  /*93e0*/  MUFU.EX2 R212, R0 ;  /* 0x0000000000d47308 */ /* 0x0007e20000000800 */
[----:B-1----:R-:W-:Y:S02]  /*93f0*/  FFMA.FTZ R3, R220, c[0x0][0x2d0], -R10 ;  /* 0x0000b400dc037a23 */ /* 0x002fe4000001080a */
[----:B------:R-:W-:Y:S02]  /*9400*/  FFMA.FTZ R220, R20, c[0x0][0x2d0], -R8 ;  /* 0x0000b40014dc7a23 */ /* 0x000fe40000010808 */
[----:B--2---:R-:W-:Y:S05]  /*9410*/  IMAD.MOV.U32 R50, RZ, RZ, R240 ;  /* 0x000000ffff327224 */ /* 0x004fea00078e00f0 */
[----:B------:R1:W-:Y:S01]  /*9420*/  MUFU.EX2 R213, R3 ;  /* 0x0000000300d57308 */ /* 0x0003e20000000800 */
[----:B------:R-:W-:Y:S01]  /*9430*/  FFMA.FTZ R240, R59, c[0x0][0x2d0], -R9 ;  /* 0x0000b4003bf07a23 */ /* 0x000fe20000010809 */
[----:B------:R-:W-:Y:S01]  /*9440*/  F2FP.BF16.PACK_AB R207, R50, R32 ;  /* 0x0000002032cf723e */ /* 0x000fe200000010ff */
[--C-:B----4-:R-:W-:Y:S02]  /*9450*/  FFMA.FTZ R11, R53, c[0x0][0x2d0], -R8.reuse ;  /* 0x0000b400350b7a23 */ /* 0x110fe40000010808 */
[----:B------:R-:W-:Y:S02]  /*9460*/  FFMA.FTZ R53, R65, c[0x0][0x2d0], -R8 ;  /* 0x0000b40041357a23 */ /* 0x000fe40000010808 */
[----:B------:R-:W-:Y:S01]  /*9470*/  FFMA.FTZ R65, R35, c[0x0][0x2d0], -R7 ;  /* 0x0000b40023417a23 */ /* 0x000fe20000010807 */
[----:B------:R-:W-:Y:S01]  /*9480*/  MOV R35, R12 ;  /* 0x0000000c00237202 */ /* 0x000fe20000000f00 */
[----:B------:R-:W-:Y:S02]  /*9490*/  IMAD.MOV.U32 R34, RZ, RZ, R11 ;  /* 0x000000ffff227224 */ /* 0x000fe400078e000b */
[----:B---3--:R-:W-:Y:S02]  /*94a0*/  FFMA.FTZ R0, R222, c[0x0][0x2d0], -R9 ;  /* 0x0000b400de007a23 */ /* 0x008fe40000010809 */
[--C-:B------:R-:W-:Y:S02]  /*94b0*/  FFMA.FTZ R222, R24, c[0x0][0x2d0], -R10.reuse ;  /* 0x0000b40018de7a23 */ /* 0x100fe4000001080a */
[----:B------:R2:W3:Y:S01]  /*94c0*/  MUFU.EX2 R223, R0 ;  /* 0x0000000000df7308 */ /* 0x0004e20000000800 */
[----:B-1----:R-:W-:Y:S02]  /*94d0*/  FFMA.FTZ R3, R219, c[0x0][0x2d0], -R10 ;  /* 0x0000b400db037a23 */ /* 0x002fe4000001080a */
[----:B------:R-:W-:Y:S07]  /*94e0*/  FFMA.FTZ R219, R21, c[0x0][0x2d0], -R8 ;  /* 0x0000b40015db7a23 */ /* 0x000fee0000010808 */
[----:B------:R1:W4:Y:S01]  /*94f0*/  MUFU.EX2 R252, R3 ;  /* 0x0000000300fc7308 */ /* 0x0003220000000800 */
[----:B--2---:R-:W-:Y:S02]  /*9500*/  FSEL R0, R182, RZ, P0 ;  /* 0x000000ffb6007208 */ /* 0x004fe40000000000 */
[----:B---3--:R-:W-:Y:S02]  /*9510*/  F2FP.BF16.PACK_AB R209, R223, R212 ;  /* 0x000000d4dfd1723e */ /* 0x008fe400000010ff */
[----:B------:R-:W-:Y:S01]  /*9520*/  PLOP3.LUT P0, PT, PT, PT, UP0, 0x80, 0x0 ;  /* 0x000000000000781c */ /* 0x000fe20003f0f008 */
[----:B-1----:R-:W-:Y:S01]  /*9530*/  FFMA.FTZ R3, R218, c[0x0][0x2d0], -R10 ;  /* 0x0000b400da037a23 */ /* 0x002fe2000001080a */
[----:B----4-:R-:W-:Y:S01]  /*9540*/  F2FP.BF16.PACK_AB R208, R252, R213 ;  /* 0x000000d5fcd0723e */ /* 0x010fe200000010ff */
[----:B------:R-:W-:Y:S02]  /*9550*/  FFMA.FTZ R218, R22, c[0x0][0x2d0], -R7 ;  /* 0x0000b40016da7a23 */ /* 0x000fe40000010807 */
[----:B------:R1:W2:Y:S01]  /*9560*/  MUFU.EX2 R251, R3 ;  /* 0x0000000300fb7308 */ /* 0x0002a20000000800 */
[----:B------:R-:W3:Y:S01]  /*9570*/  LDSM.16.MT88.4 R20, [R225+0x100] ;  /* 0x00010000e114783b */ /* 0x000ee20000004200 */
[----:B-1----:R-:W-:Y:S02]  /*9580*/  FSEL R3, R184, RZ, P2 ;  /* 0x000000ffb8037208 */ /* 0x002fe40001000000 */
[----:B--2---:R-:W-:Y:S03]  /*9590*/  F2FP.BF16.PACK_AB R210, R242, R251 ;  /* 0x000000fbf2d2723e */ /* 0x004fe600000010ff */
[----:B------:R-:W-:Y:S02]  /*95a0*/  FADD.FTZ R4, -R3, R181 ;  /* 0x000000b503047221 */ /* 0x000fe40000010100 */
[----:B------:R-:W-:Y:S02]  /*95b0*/  FADD.FTZ R3, -R2, R186 ;  /* 0x000000ba02037221 */ /* 0x000fe40000010100 */
[----:B------:R-:W-:Y:S02]  /*95c0*/  FADD.FTZ R2, -R0, R187 ;  /* 0x000000bb00027221 */ /* 0x000fe40000010100 */
[--C-:B------:R-:W-:Y:S02]  /*95d0*/  FFMA.FTZ R0, R246, c[0x0][0x2d0], -R9.reuse ;  /* 0x0000b400f6007a23 */ /* 0x100fe40000010809 */
[--C-:B------:R-:W-:Y:S02]  /*95e0*/  FFMA.FTZ R246, R28, c[0x0][0x2d0], -R10.reuse ;  /* 0x0000b4001cf67a23 */ /* 0x100fe4000001080a */
[----:B------:R1:W2:Y:S01]  /*95f0*/  MUFU.EX2 R243, R0 ;  /* 0x0000000000f37308 */ /* 0x0002a20000000800 */
[--C-:B------:R-:W-:Y:S02]  /*9600*/  FFMA.FTZ R187, R27, c[0x0][0x2d0], -R9.reuse ;  /* 0x0000b4001bbb7a23 */ /* 0x100fe40000010809 */
[----:B------:R-:W-:Y:S02]  /*9610*/  FFMA.FTZ R186, R30, c[0x0][0x2d0], -R9 ;  /* 0x0000b4001eba7a23 */ /* 0x000fe40000010809 */
[----:B-1----:R-:W-:Y:S01]  /*9620*/  FMUL.FTZ R0, R5, c[0x0][0x2d0] ;  /* 0x0000b40005007a20 */ /* 0x002fe20000410000 */
[----:B--2---:R-:W-:Y:S01]  /*9630*/  F2FP.BF16.PACK_AB R211, R243, R249 ;  /* 0x000000f9f3d3723e */ /* 0x004fe200000010ff */
[----:B------:R-:W-:Y:S01]  /*9640*/  FFMA.FTZ R5, R51, c[0x0][0x2d0], -R7 ;  /* 0x0000b40033057a23 */ /* 0x000fe20000010807 */
[----:B------:R-:W-:Y:S02]  /*9650*/  MOV R51, R239 ;  /* 0x000000ef00337202 */ /* 0x000fe40000000f00 */
[----:B------:R1:W2:Y:S01]  /*9660*/  MUFU.EX2 R181, R0 ;  /* 0x0000000000b57308 */ /* 0x0002a20000000800 */
[--C-:B------:R-:W-:Y:S01]  /*9670*/  FFMA.FTZ R239, R57, c[0x0][0x2d0], -R10.reuse ;  /* 0x0000b40039ef7a23 */ /* 0x100fe2000001080a */
[----:B------:R-:W-:Y:S01]  /*9680*/  MOV R57, R224 ;  /* 0x000000e000397202 */ /* 0x000fe20000000f00 */
[--C-:B------:R-:W-:Y:S02]  /*9690*/  FFMA.FTZ R224, R60, c[0x0][0x2d0], -R10.reuse ;  /* 0x0000b4003ce07a23 */ /* 0x100fe4000001080a */
[----:B------:R-:W-:Y:S02]  /*96a0*/  IMAD.MOV.U32 R58, RZ, RZ, R5 ;  /* 0x000000ffff3a7224 */ /* 0x000fe400078e0005 */
[----:B-1----:R-:W-:Y:S02]  /*96b0*/  FMUL.FTZ R0, R4, c[0x0][0x2d0] ;  /* 0x0000b40004007a20 */ /* 0x002fe40000410000 */
[----:B------:R-:W-:Y:S01]  /*96c0*/  FFMA.FTZ R4, R44, c[0x0][0x2d0], -R10 ;  /* 0x0000b4002c047a23 */ /* 0x000fe2000001080a */
[----:B------:R-:W-:Y:S01]  /*96d0*/  MOV R44, R235 ;  /* 0x000000eb002c7202 */ /* 0x000fe20000000f00 */
[----:B------:R1:W4:Y:S01]  /*96e0*/  MUFU.EX2 R180, R0 ;  /* 0x0000000000b47308 */ /* 0x0003220000000800 */
[--C-:B------:R-:W-:Y:S02]  /*96f0*/  FFMA.FTZ R235, R6, c[0x0][0x2d0], -R9.reuse ;  /* 0x0000b40006eb7a23 */ /* 0x100fe40000010809 */
[----:B------:R-:W-:Y:S02]  /*9700*/  IMAD.MOV.U32 R60, RZ, RZ, R4 ;  /* 0x000000ffff3c7224 */ /* 0x000fe400078e0004 */
[----:B------:R-:W-:Y:S01]  /*9710*/  FFMA.FTZ R4, R43, c[0x0][0x2d0], -R9 ;  /* 0x0000b4002b047a23 */ /* 0x000fe20000010809 */
[----:B------:R-:W-:Y:S01]  /*9720*/  MOV R43, R13 ;  /* 0x0000000d002b7202 */ /* 0x000fe20000000f00 */
[C---:B--2---:R-:W-:Y:S01]  /*9730*/  FMUL.FTZ R5, R181.reuse, R189 ;  /* 0x000000bdb5057220 */ /* 0x044fe20000410000 */
[----:B------:R-:W-:Y:S01]  /*9740*/  MOV R189, R41 ;  /* 0x0000002900bd7202 */ /* 0x000fe20000000f00 */
[----:B------:R-:W-:Y:S02]  /*9750*/  IMAD.MOV.U32 R59, RZ, RZ, R4 ;  /* 0x000000ffff3b7224 */ /* 0x000fe400078e0004 */
[C---:B------:R-:W-:Y:S02]  /*9760*/  FMUL.FTZ R4, R181.reuse, R188 ;  /* 0x000000bcb5047220 */ /* 0x040fe40000410000 */
[C---:B------:R-:W-:Y:S01]  /*9770*/  FMUL.FTZ R16, R181.reuse, R200 ;  /* 0x000000c8b5107220 */ /* 0x040fe20000410000 */
[----:B------:R-:W-:Y:S01]  /*9780*/  MOV R200, R56 ;  /* 0x0000003800c87202 */ /* 0x000fe20000000f00 */
[C---:B------:R-:W-:Y:S01]  /*9790*/  FMUL.FTZ R17, R181.reuse, R201 ;  /* 0x000000c9b5117220 */ /* 0x040fe20000410000 */
[----:B------:R-:W-:Y:S01]  /*97a0*/  MOV R201, R67 ;  /* 0x0000004300c97202 */ /* 0x000fe20000000f00 */
[----:B------:R-:W-:Y:S01]  /*97b0*/  IMAD.MOV.U32 R188, RZ, RZ, R47 ;  /* 0x000000ffffbc7224 */ /* 0x000fe200078e002f */
[----:B------:R-:W-:Y:S01]  /*97c0*/  MUFU.EX2 R189, R189 ;  /* 0x000000bd00bd7308 */ /* 0x000fe20000000800 */
[C---:B------:R-:W-:Y:S02]  /*97d0*/  FMUL.FTZ R68, R181.reuse, R68 ;  /* 0x00000044b5447220 */ /* 0x040fe40000410000 */
[C---:B------:R-:W-:Y:S02]  /*97e0*/  FMUL.FTZ R69, R181.reuse, R69 ;  /* 0x00000045b5457220 */ /* 0x040fe40000410000 */
[----:B------:R-:W-:Y:S02]  /*97f0*/  FMUL.FTZ R80, R181, R80 ;  /* 0x00000050b5507220 */ /* 0x000fe40000410000 */
[----:B-1----:R-:W-:Y:S02]  /*9800*/  FMUL.FTZ R0, R3, c[0x0][0x2d0] ;  /* 0x0000b40003007a20 */ /* 0x002fe40000410000 */
[C---:B----4-:R-:W-:Y:S01]  /*9810*/  FMUL.FTZ R6, R180.reuse, R190 ;  /* 0x000000beb4067220 */ /* 0x050fe20000410000 */
[----:B------:R-:W-:Y:S01]  /*9820*/  MUFU.EX2 R188, R188 ;  /* 0x000000bc00bc7308 */ /* 0x000fe20000000800 */
[C---:B------:R-:W-:Y:S02]  /*9830*/  FMUL.FTZ R7, R180.reuse, R191 ;  /* 0x000000bfb4077220 */ /* 0x040fe40000410000 */
[C---:B------:R-:W-:Y:S02]  /*9840*/  FMUL.FTZ R18, R180.reuse, R202 ;  /* 0x000000cab4127220 */ /* 0x040fe40000410000 */
[----:B------:R-:W-:Y:S02]  /*9850*/  IMAD.MOV.U32 R202, RZ, RZ, R66 ;  /* 0x000000ffffca7224 */ /* 0x000fe400078e0042 */
[C---:B------:R-:W-:Y:S01]  /*9860*/  FMUL.FTZ R19, R180.reuse, R203 ;  /* 0x000000cbb4137220 */ /* 0x040fe20000410000 */
[-C--:B---3--:R-:W-:Y:S02]  /*9870*/  HMMA.16816.F32.BF16 R4, R204, R20.reuse, R4 ;  /* 0x00000014cc04723c */ /* 0x088fe40000041804 */
[----:B------:R1:W2:Y:S01]  /*9880*/  MUFU.EX2 R3, R0 ;  /* 0x0000000000037308 */ /* 0x0002a20000000800 */
[----:B------:R-:W-:Y:S01]  /*9890*/  MOV R203, R53 ;  /* 0x0000003500cb7202 */ /* 0x000fe20000000f00 */
[----:B------:R-:W-:Y:S02]  /*98a0*/  IMAD.MOV.U32 R190, RZ, RZ, R46 ;  /* 0x000000ffffbe7224 */ /* 0x000fe400078e002e */
[----:B------:R-:W-:Y:S02]  /*98b0*/  IMAD.MOV.U32 R191, RZ, RZ, R60 ;  /* 0x000000ffffbf7224 */ /* 0x000fe400078e003c */
[C---:B------:R-:W-:Y:S04]  /*98c0*/  FMUL.FTZ R66, R180.reuse, R178 ;  /* 0x000000b2b4427220 */ /* 0x040fe80000410000 */
[C---:B------:R-:W-:Y:S01]  /*98d0*/  FMUL.FTZ R67, R180.reuse, R179 ;  /* 0x000000b3b4437220 */ /* 0x040fe20000410000 */
[----:B------:R-:W-:Y:S01]  /*98e0*/  MUFU.EX2 R191, R191 ;  /* 0x000000bf00bf7308 */ /* 0x000fe20000000800 */
[C---:B------:R-:W-:Y:S02]  /*98f0*/  FMUL.FTZ R70, R180.reuse, R70 ;  /* 0x00000046b4467220 */ /* 0x040fe40000410000 */
[C---:B------:R-:W-:Y:S02]  /*9900*/  FMUL.FTZ R71, R180.reuse, R71 ;  /* 0x00000047b4477220 */ /* 0x040fe40000410000 */
[C---:B------:R-:W-:Y:S02]  /*9910*/  FMUL.FTZ R81, R181.reuse, R81 ;  /* 0x00000051b5517220 */ /* 0x040fe40000410000 */
[C---:B------:R-:W-:Y:S02]  /*9920*/  FMUL.FTZ R82, R180.reuse, R82 ;  /* 0x00000052b4527220 */ /* 0x040fe40000410000 */
[----:B------:R-:W-:Y:S01]  /*9930*/  FMUL.FTZ R83, R180, R83 ;  /* 0x00000053b4537220 */ /* 0x000fe20000410000 */
[----:B------:R-:W-:Y:S01]  /*9940*/  MUFU.EX2 R190, R190 ;  /* 0x000000be00be7308 */ /* 0x000fe20000000800 */
[----:B------:R-:W-:Y:S02]  /*9950*/  FMUL.FTZ R84, R181, R84 ;  /* 0x00000054b5547220 */ /* 0x000fe40000410000 */
[----:B-1----:R-:W-:Y:S02]  /*9960*/  FMUL.FTZ R0, R2, c[0x0][0x2d0] ;  /* 0x0000b40002007a20 */ /* 0x002fe40000410000 */
[----:B------:R-:W-:Y:S02]  /*9970*/  FFMA.FTZ R2, R31, c[0x0][0x2d0], -R9 ;  /* 0x0000b4001f027a23 */ /* 0x000fe40000010809 */
[C---:B--2---:R-:W-:Y:S01]  /*9980*/  FMUL.FTZ R8, R3.reuse, R192 ;  /* 0x000000c003087220 */ /* 0x044fe20000410000 */
[----:B------:R-:W-:Y:S01]  /*9990*/  MOV R192, R55 ;  /* 0x0000003700c07202 */ /* 0x000fe20000000f00 */
[C---:B------:R-:W-:Y:S01]  /*99a0*/  FMUL.FTZ R9, R3.reuse, R193 ;  /* 0x000000c103097220 */ /* 0x040fe20000410000 */
[----:B------:R-:W1:Y:S01]  /*99b0*/  MUFU.EX2 R0, R0 ;  /* 0x0000000000007308 */ /* 0x000e620000000800 */
[C---:B------:R-:W-:Y:S02]  /*99c0*/  FMUL.FTZ R12, R3.reuse, R196 ;  /* 0x000000c4030c7220 */ /* 0x040fe40000410000 */
[C---:B------:R-:W-:Y:S02]  /*99d0*/  FMUL.FTZ R13, R3.reuse, R197 ;  /* 0x000000c5030d7220 */ /* 0x040fe40000410000 */
[C---:B------:R-:W-:Y:S02]  /*99e0*/  FMUL.FTZ R29, R3.reuse, R141 ;  /* 0x0000008d031d7220 */ /* 0x040fe40000410000 */
[----:B------:R-:W-:Y:S02]  /*99f0*/  IMAD.MOV.U32 R141, RZ, RZ, R52 ;  /* 0x000000ffff8d7224 */ /* 0x000fe400078e0034 */
[C---:B------:R-:W-:Y:S01]  /*9a00*/  FMUL.FTZ R24, R3.reuse, R136 ;  /* 0x0000008803187220 */ /* 0x040fe20000410000 */
[----:B------:R-:W-:Y:S01]  /*9a10*/  MOV R136, R48 ;  /* 0x0000003000887202 */ /* 0x000fe20000000f00 */
[C---:B------:R-:W-:Y:S01]  /*9a20*/  FMUL.FTZ R25, R3.reuse, R137 ;  /* 0x0000008903197220 */ /* 0x040fe20000410000 */
[----:B------:R-:W-:Y:S01]  /*9a30*/  MOV R137, R49 ;  /* 0x0000003100897202 */ /* 0x000fe20000000f00 */
[C---:B------:R-:W-:Y:S01]  /*9a40*/  FMUL.FTZ R28, R3.reuse, R140 ;  /* 0x0000008c031c7220 */ /* 0x040fe20000410000 */
[----:B------:R-:W-:Y:S01]  /*9a50*/  MUFU.EX2 R192, R192 ;  /* 0x000000c000c07308 */ /* 0x000fe20000000800 */
[----:B------:R-:W-:Y:S02]  /*9a60*/  IMAD.MOV.U32 R196, RZ, RZ, R42 ;  /* 0x000000ffffc47224 */ /* 0x000fe400078e002a */
[C---:B------:R-:W-:Y:S02]  /*9a70*/  FMUL.FTZ R41, R3.reuse, R153 ;  /* 0x0000009903297220 */ /* 0x040fe40000410000 */
[----:B------:R-:W-:Y:S02]  /*9a80*/  IMAD.MOV.U32 R197, RZ, RZ, R40 ;  /* 0x000000ffffc57224 */ /* 0x000fe400078e0028 */
[----:B------:R-:W-:Y:S02]  /*9a90*/  FMUL.FTZ R40, R3, R152 ;  /* 0x0000009803287220 */ /* 0x000fe40000410000 */
[----:B------:R-:W-:Y:S01]  /*9aa0*/  IMAD.MOV.U32 R140, RZ, RZ, R45 ;  /* 0x000000ffff8c7224 */ /* 0x000fe200078e002d */
[----:B------:R-:W-:Y:S01]  /*9ab0*/  MUFU.EX2 R196, R196 ;  /* 0x000000c400c47308 */ /* 0x000fe20000000800 */
[C---:B-1----:R-:W-:Y:S02]  /*9ac0*/  FMUL.FTZ R10, R0.reuse, R194 ;  /* 0x000000c2000a7220 */ /* 0x042fe40000410000 */
[C---:B------:R-:W-:Y:S02]  /*9ad0*/  FMUL.FTZ R11, R0.reuse, R195 ;  /* 0x000000c3000b7220 */ /* 0x040fe40000410000 */
[C---:B------:R-:W-:Y:S01]  /*9ae0*/  FMUL.FTZ R14, R0.reuse, R198 ;  /* 0x000000c6000e7220 */ /* 0x040fe20000410000 */
[----:B------:R-:W-:Y:S01]  /*9af0*/  MOV R198, R61 ;  /* 0x0000003d00c67202 */ /* 0x000fe20000000f00 */
[C---:B------:R-:W-:Y:S01]  /*9b00*/  FMUL.FTZ R15, R0.reuse, R199 ;  /* 0x000000c7000f7220 */ /* 0x040fe20000410000 */
[----:B------:R-:W-:Y:S01]  /*9b10*/  MOV R199, R44 ;  /* 0x0000002c00c77202 */ /* 0x000fe20000000f00 */
[C---:B------:R-:W-:Y:S01]  /*9b20*/  FMUL.FTZ R31, R0.reuse, R143 ;  /* 0x0000008f001f7220 */ /* 0x040fe20000410000 */
[C---:B------:R-:W-:Y:S01]  /*9b30*/  HMMA.16816.F32.BF16 R8, R208.reuse, R20, R8 ;  /* 0x00000014d008723c */ /* 0x040fe20000041808 */
[----:B------:R-:W-:Y:S03]  /*9b40*/  MUFU.EX2 R197, R197 ;  /* 0x000000c500c57308 */ /* 0x000fe60000000800 */
[----:B------:R-:W-:Y:S02]  /*9b50*/  IMAD.MOV.U32 R143, RZ, RZ, R54 ;  /* 0x000000ffff8f7224 */ /* 0x000fe400078e0036 */
[----:B------:R-:W1:Y:S01]  /*9b60*/  LDSM.16.MT88.4 R52, [R228+0x100] ;  /* 0x00010000e434783b */ /* 0x000e620000004200 */
[C---:B------:R-:W-:Y:S01]  /*9b70*/  FMUL.FTZ R20, R181.reuse, R132 ;  /* 0x00000084b5147220 */ /* 0x040fe20000410000 */
[-C--:B------:R-:W-:Y:S03]  /*9b80*/  HMMA.16816.F32.BF16 R12, R208, R22.reuse, R12 ;  /* 0x00000016d00c723c */ /* 0x080fe6000004180c */
[----:B------:R-:W-:Y:S01]  /*9b90*/  MUFU.EX2 R199, R199 ;  /* 0x000000c700c77308 */ /* 0x000fe20000000800 */
[C---:B------:R-:W-:Y:S01]  /*9ba0*/  FMUL.FTZ R21, R181.reuse, R133 ;  /* 0x00000085b5157220 */ /* 0x040fe20000410000 */
[----:B------:R-:W-:Y:S01]  /*9bb0*/  MOV R178, R143 ;  /* 0x0000008f00b27202 */ /* 0x000fe20000000f00 */
[C---:B------:R-:W-:Y:S02]  /*9bc0*/  FMUL.FTZ R26, R0.reuse, R138 ;  /* 0x0000008a001a7220 */ /* 0x040fe40000410000 */
[C---:B------:R-:W-:Y:S04]  /*9bd0*/  HMMA.16816.F32.BF16 R16, R204.reuse, R22, R16 ;  /* 0x00000016cc10723c */ /* 0x040fe80000041810 */
[C---:B------:R-:W-:Y:S01]  /*9be0*/  FMUL.FTZ R27, R0.reuse, R139 ;  /* 0x0000008b001b7220 */ /* 0x040fe20000410000 */
[----:B------:R-:W-:Y:S01]  /*9bf0*/  MOV R139, R32 ;  /* 0x00000020008b7202 */ /* 0x000fe20000000f00 */
[----:B------:R-:W-:Y:S01]  /*9c00*/  FMUL.FTZ R30, R0, R142 ;  /* 0x0000008e001e7220 */ /* 0x000fe20000410000 */
[----:B------:R-:W-:Y:S01]  /*9c10*/  MUFU.EX2 R178, R178 ;  /* 0x000000b200b27308 */ /* 0x000fe20000000800 */
[C---:B------:R-:W-:Y:S04]  /*9c20*/  FMUL.FTZ R22, R180.reuse, R134 ;  /* 0x00000086b4167220 */ /* 0x040fe80000410000 */
[----:B------:R-:W-:Y:S02]  /*9c30*/  FMUL.FTZ R23, R180, R135 ;  /* 0x00000087b4177220 */ /* 0x000fe40000410000 */
[----:B------:R-:W2:Y:S01]  /*9c40*/  LDSM.16.MT88.4 R132, [R227+0x100] ;  /* 0x00010000e384783b */ /* 0x000ea20000004200 */
[----:B------:R-:W-:Y:S02]  /*9c50*/  IMAD.MOV.U32 R138, RZ, RZ, R33 ;  /* 0x000000ffff8a7224 */ /* 0x000fe400078e0021 */
[C---:B------:R-:W-:Y:S01]  /*9c60*/  FMUL.FTZ R32, R181.reuse, R144 ;  /* 0x00000090b5207220 */ /* 0x040fe20000410000 */
[----:B------:R-:W-:Y:S01]  /*9c70*/  MUFU.EX2 R198, R198 ;  /* 0x000000c600c67308 */ /* 0x000fe20000000800 */
[-C--:B------:R-:W-:Y:S03]  /*9c80*/  HMMA.16816.F32.BF16 R20, R204, R36.reuse, R20 ;  /* 0x00000024cc14723c */ /* 0x080fe60000041814 */
[----:B------:R-:W-:Y:S02]  /*9c90*/  IMAD.MOV.U32 R144, RZ, RZ, R58 ;  /* 0x000000ffff907224 */ /* 0x000fe400078e003a */
[----:B------:R-:W-:Y:S02]  /*9ca0*/  FMUL.FTZ R33, R181, R145 ;  /* 0x00000091b5217220 */ /* 0x000fe40000410000 */
[----:B------:R-:W-:Y:S01]  /*9cb0*/  FMUL.FTZ R42, R0, R154 ;  /* 0x0000009a002a7220 */ /* 0x000fe20000410000 */
[C---:B------:R-:W-:Y:S04]  /*9cc0*/  HMMA.16816.F32.BF16 R24, R208.reuse, R36, R24 ;  /* 0x00000024d018723c */ /* 0x040fe80000041818 */
[C---:B------:R-:W-:Y:S02]  /*9cd0*/  FMUL.FTZ R44, R3.reuse, R156 ;  /* 0x0000009c032c7220 */ /* 0x040fe40000410000 */
[----:B------:R-:W-:Y:S02]  /*9ce0*/  FMUL.FTZ R45, R3, R157 ;  /* 0x0000009d032d7220 */ /* 0x000fe40000410000 */
[-C--:B------:R-:W-:Y:S04]  /*9cf0*/  HMMA.16816.F32.BF16 R28, R208, R38.reuse, R28 ;  /* 0x00000026d01c723c */ /* 0x080fe8000004181c */
[----:B------:R-:W-:Y:S02]  /*9d00*/  IMAD.MOV.U32 R145, RZ, RZ, R34 ;  /* 0x000000ffff917224 */ /* 0x000fe400078e0022 */
[C---:B------:R-:W-:Y:S02]  /*9d10*/  FMUL.FTZ R34, R180.reuse, R146 ;  /* 0x00000092b4227220 */ /* 0x040fe40000410000 */
[----:B------:R-:W-:Y:S04]  /*9d20*/  IMAD.MOV.U32 R146, RZ, RZ, R35 ;  /* 0x000000ffff927224 */ /* 0x000fe800078e0023 */
[----:B------:R-:W-:Y:S01]  /*9d30*/  FMUL.FTZ R35, R180, R147 ;  /* 0x00000093b4237220 */ /* 0x000fe20000410000 */
[----:B------:R-:W-:Y:S01]  /*9d40*/  MOV R147, R59 ;  /* 0x0000003b00937202 */ /* 0x000fe20000000f00 */
[C---:B------:R-:W-:Y:S01]  /*9d50*/  FMUL.FTZ R36, R181.reuse, R148 ;  /* 0x00000094b5247220 */ /* 0x040fe20000410000 */
[----:B------:R-:W-:Y:S01]  /*9d60*/  MOV R148, R65 ;  /* 0x0000004100947202 */ /* 0x000fe20000000f00 */
[C---:B------:R-:W-:Y:S02]  /*9d70*/  FMUL.FTZ R37, R181.reuse, R149 ;  /* 0x00000095b5257220 */ /* 0x040fe40000410000 */
[C---:B------:R-:W-:Y:S01]  /*9d80*/  FMUL.FTZ R46, R0.reuse, R158 ;  /* 0x0000009e002e7220 */ /* 0x040fe20000410000 */
[C---:B------:R-:W-:Y:S04]  /*9d90*/  HMMA.16816.F32.BF16 R32, R204.reuse, R38, R32 ;  /* 0x00000026cc20723c */ /* 0x040fe80000041820 */
[----:B------:R-:W-:Y:S02]  /*9da0*/  IMAD.MOV.U32 R194, RZ, RZ, R43 ;  /* 0x000000ffffc27224 */ /* 0x000fe400078e002b */
[----:B------:R-:W-:Y:S02]  /*9db0*/  FMUL.FTZ R43, R0, R155 ;  /* 0x0000009b002b7220 */ /* 0x000fe40000410000 */
[C---:B------:R-:W-:Y:S02]  /*9dc0*/  FMUL.FTZ R38, R180.reuse, R150 ;  /* 0x00000096b4267220 */ /* 0x040fe40000410000 */
[----:B------:R-:W-:Y:S02]  /*9dd0*/  MUFU.EX2 R194, R194 ;  /* 0x000000c200c27308 */ /* 0x000fe40000000800 */
[----:B------:R-:W-:Y:S02]  /*9de0*/  FMUL.FTZ R39, R180, R151 ;  /* 0x00000097b4277220 */ /* 0x000fe40000410000 */
[----:B------:R-:W-:Y:S02]  /*9df0*/  FMUL.FTZ R47, R0, R159 ;  /* 0x0000009f002f7220 */ /* 0x000fe40000410000 */
[----:B------:R-:W-:Y:S02]  /*9e00*/  IMAD.MOV.U32 R142, RZ, RZ, R50 ;  /* 0x000000ffff8e7224 */ /* 0x000fe400078e0032 */
[C---:B------:R-:W-:Y:S01]  /*9e10*/  FMUL.FTZ R48, R181.reuse, R160 ;  /* 0x000000a0b5307220 */ /* 0x040fe20000410000 */
[-C--:B-1----:R-:W-:Y:S03]  /*9e20*/  HMMA.16816.F32.BF16 R36, R204, R52.reuse, R36 ;  /* 0x00000034cc24723c */ /* 0x082fe60000041824 */
[----:B------:R-:W-:Y:S02]  /*9e30*/  FMUL.FTZ R49, R181, R161 ;  /* 0x000000a1b5317220 */ /* 0x000fe40000410000 */
[----:B------:R-:W-:Y:S02]  /*9e40*/  FMUL.FTZ R50, R180, R162 ;  /* 0x000000a2b4327220 */ /* 0x000fe40000410000 */
[----:B------:R-:W-:Y:S01]  /*9e50*/  MUFU.EX2 R162, R222 ;  /* 0x000000de00a27308 */ /* 0x000fe20000000800 */
[C---:B------:R-:W-:Y:S04]  /*9e60*/  HMMA.16816.F32.BF16 R40, R208.reuse, R52, R40 ;  /* 0x00000034d028723c */ /* 0x040fe80000041828 */
[----:B------:R-:W-:Y:S02]  /*9e70*/  FMUL.FTZ R56, R3, R168 ;  /* 0x000000a803387220 */ /* 0x000fe40000410000 */
[----:B------:R-:W-:Y:S02]  /*9e80*/  FMUL.FTZ R58, R0, R170 ;  /* 0x000000aa003a7220 */ /* 0x000fe40000410000 */
[-C--:B------:R-:W-:Y:S01]  /*9e90*/  HMMA.16816.F32.BF16 R44, R208, R54.reuse, R44 ;  /* 0x00000036d02c723c */ /* 0x080fe2000004182c */
[----:B------:R-:W-:Y:S03]  /*9ea0*/  MUFU.EX2 R168, R219 ;  /* 0x000000db00a87308 */ /* 0x000fe60000000800 */
[----:B------:R-:W-:Y:S02]  /*9eb0*/  IMAD.MOV.U32 R193, RZ, RZ, R51 ;  /* 0x000000ffffc17224 */ /* 0x000fe400078e0033 */
[----:B------:R-:W-:Y:S02]  /*9ec0*/  FMUL.FTZ R51, R180, R163 ;  /* 0x000000a3b4337220 */ /* 0x000fe40000410000 */
[C---:B------:R-:W-:Y:S03]  /*9ed0*/  FMUL.FTZ R52, R181.reuse, R164 ;  /* 0x000000a4b5347220 */ /* 0x040fe60000410000 */
[----:B------:R-:W-:Y:S01]  /*9ee0*/  MUFU.EX2 R164, R221 ;  /* 0x000000dd00a47308 */ /* 0x000fe20000000800 */
[----:B------:R-:W-:Y:S01]  /*9ef0*/  FMUL.FTZ R53, R181, R165 ;  /* 0x000000a5b5357220 */ /* 0x000fe20000410000 */
[C---:B------:R-:W-:Y:S04]  /*9f00*/  HMMA.16816.F32.BF16 R48, R204.reuse, R54, R48 ;  /* 0x00000036cc30723c */ /* 0x040fe80000041830 */
[----:B------:R-:W-:Y:S02]  /*9f10*/  FMUL.FTZ R59, R0, R171 ;  /* 0x000000ab003b7220 */ /* 0x000fe40000410000 */
[----:B------:R-:W-:Y:S02]  /*9f20*/  IMAD.MOV.U32 R195, RZ, RZ, R57 ;  /* 0x000000ffffc37224 */ /* 0x000fe400078e0039 */
[C---:B------:R-:W-:Y:S01]  /*9f30*/  FMUL.FTZ R54, R180.reuse, R166 ;  /* 0x000000a6b4367220 */ /* 0x040fe20000410000 */
[----:B------:R-:W-:Y:S03]  /*9f40*/  MUFU.EX2 R163, R216 ;  /* 0x000000d800a37308 */ /* 0x000fe60000000800 */
[----:B------:R-:W-:Y:S02]  /*9f50*/  FMUL.FTZ R55, R180, R167 ;  /* 0x000000a7b4377220 */ /* 0x000fe40000410000 */
[C---:B------:R-:W-:Y:S02]  /*9f60*/  FMUL.FTZ R57, R3.reuse, R169 ;  /* 0x000000a903397220 */ /* 0x040fe40000410000 */
[C---:B------:R-:W-:Y:S02]  /*9f70*/  FMUL.FTZ R60, R3.reuse, R172 ;  /* 0x000000ac033c7220 */ /* 0x040fe40000410000 */
[----:B------:R-:W-:Y:S01]  /*9f80*/  FMUL.FTZ R61, R3, R173 ;  /* 0x000000ad033d7220 */ /* 0x000fe20000410000 */
[-C--:B--2---:R-:W-:Y:S01]  /*9f90*/  HMMA.16816.F32.BF16 R52, R204, R132.reuse, R52 ;  /* 0x00000084cc34723c */ /* 0x084fe20000041834 */
[----:B------:R-:W-:Y:S02]  /*9fa0*/  MUFU.EX2 R169, R217 ;  /* 0x000000d900a97308 */ /* 0x000fe40000000800 */
[C---:B------:R-:W-:Y:S02]  /*9fb0*/  FMUL.FTZ R62, R0.reuse, R174 ;  /* 0x000000ae003e7220 */ /* 0x040fe40000410000 */
[----:B------:R-:W-:Y:S02]  /*9fc0*/  FMUL.FTZ R65, R181, R177 ;  /* 0x000000b1b5417220 */ /* 0x000fe40000410000 */
[C---:B------:R-:W-:Y:S01]  /*9fd0*/  FMUL.FTZ R72, R3.reuse, R72 ;  /* 0x0000004803487220 */ /* 0x040fe20000410000 */
[C---:B------:R-:W-:Y:S03]  /*9fe0*/  HMMA.16816.F32.BF16 R56, R208.reuse, R132, R56 ;  /* 0x00000084d038723c */ /* 0x040fe60000041838 */
[----:B------:R-:W-:Y:S01]  /*9ff0*/  MUFU.EX2 R174, R2 ;  /* 0x0000000200ae7308 */ /* 0x000fe20000000800 */
[----:B------:R-:W-:Y:S02]  /*a000*/  IMAD.MOV.U32 R150, RZ, RZ, R63 ;  /* 0x000000ffff967224 */ /* 0x000fe400078e003f */
[C---:B------:R-:W-:Y:S02]  /*a010*/  FMUL.FTZ R63, R0.reuse, R175 ;  /* 0x000000af003f7220 */ /* 0x040fe40000410000 */
[----:B------:R-:W-:Y:S04]  /*a020*/  FMUL.FTZ R73, R3, R73 ;  /* 0x0000004903497220 */ /* 0x000fe80000410000 */
[C---:B------:R-:W-:Y:S01]  /*a030*/  FMUL.FTZ R74, R0.reuse, R74 ;  /* 0x0000004a004a7220 */ /* 0x040fe20000410000 */
[-C--:B------:R-:W-:Y:S01]  /*a040*/  HMMA.16816.F32.BF16 R60, R208, R134.reuse, R60 ;  /* 0x00000086d03c723c */ /* 0x080fe2000004183c */
[----:B------:R1:W-:Y:S02]  /*a050*/  MUFU.EX2 R170, R150 ;  /* 0x0000009600aa7308 */ /* 0x0003e40000000800 */
[----:B------:R-:W-:Y:S02]  /*a060*/  IMAD.MOV.U32 R149, RZ, RZ, R64 ;  /* 0x000000ffff957224 */ /* 0x000fe400078e0040 */
[----:B------:R-:W-:Y:S02]  /*a070*/  FMUL.FTZ R64, R181, R176 ;  /* 0x000000b0b5407220 */ /* 0x000fe40000410000 */
[C---:B------:R-:W-:Y:S02]  /*a080*/  FMUL.FTZ R75, R0.reuse, R75 ;  /* 0x0000004b004b7220 */ /* 0x040fe40000410000 */
[C---:B------:R-:W-:Y:S02]  /*a090*/  FMUL.FTZ R76, R3.reuse, R76 ;  /* 0x0000004c034c7220 */ /* 0x040fe40000410000 */
[----:B------:R-:W-:Y:S01]  /*a0a0*/  MUFU.EX2 R165, R220 ;  /* 0x000000dc00a57308 */ /* 0x000fe20000000800 */
[C---:B------:R-:W-:Y:S01]  /*a0b0*/  HMMA.16816.F32.BF16 R64, R204.reuse, R134, R64 ;  /* 0x00000086cc40723c */ /* 0x040fe20000041840 */
[----:B------:R-:W2:Y:S03]  /*a0c0*/  LDSM.16.MT88.4 R132, [R225+0x2100] ;  /* 0x00210000e184783b */ /* 0x000ea60000004200 */
[----:B------:R-:W-:Y:S02]  /*a0d0*/  FMUL.FTZ R77, R3, R77 ;  /* 0x0000004d034d7220 */ /* 0x000fe40000410000 */
[C---:B------:R-:W-:Y:S02]  /*a0e0*/  FMUL.FTZ R78, R0.reuse, R78 ;  /* 0x0000004e004e7220 */ /* 0x040fe40000410000 */
[----:B------:R-:W-:Y:S01]  /*a0f0*/  FMUL.FTZ R79, R0, R79 ;  /* 0x0000004f004f7220 */ /* 0x000fe20000410000 */
[----:B------:R-:W-:Y:S03]  /*a100*/  MUFU.EX2 R220, R250 ;  /* 0x000000fa00dc7308 */ /* 0x000fe60000000800 */
[----:B------:R-:W-:Y:S01]  /*a110*/  FMUL.FTZ R85, R181, R85 ;  /* 0x00000055b5557220 */ /* 0x000fe20000410000 */
[----:B-1----:R-:W-:Y:S01]  /*a120*/  MOV R150, R149 ;  /* 0x0000009500967202 */ /* 0x002fe20000000f00 */
[C---:B------:R-:W-:Y:S02]  /*a130*/  FMUL.FTZ R86, R180.reuse, R86 ;  /* 0x00000056b4567220 */ /* 0x040fe40000410000 */
[----:B------:R-:W-:Y:S02]  /*a140*/  FMUL.FTZ R87, R180, R87 ;  /* 0x00000057b4577220 */ /* 0x000fe40000410000 */
        /* <DEDUP_REMOVED lines=8> */
[C---:B------:R-:W-:Y:S02]  /*a1d0*/  FMUL.FTZ R94, R0.reuse, R94 ;  /* 0x0000005e005e7220 */ /* 0x040fe40000410000 */
[----:B------:R-:W-:Y:S02]  /*a1e0*/  FMUL.FTZ R95, R0, R95 ;  /* 0x0000005f005f7220 */ /* 0x000fe40000410000 */
[C---:B------:R-:W-:Y:S02]  /*a1f0*/  FMUL.FTZ R96, R181.reuse, R96 ;  /* 0x00000060b5607220 */ /* 0x040fe40000410000 */
[C---:B------:R-:W-:Y:S02]  /*a200*/  FMUL.FTZ R97, R181.reuse, R97 ;  /* 0x00000061b5617220 */ /* 0x040fe40000410000 */
[C---:B------:R-:W-:Y:S01]  /*a210*/  FMUL.FTZ R98, R180.reuse, R98 ;  /* 0x00000062b4627220 */ /* 0x040fe20000410000 */
[----:B------:R-:W-:Y:S01]  /*a220*/  MUFU.EX2 R187, R224 ;  /* 0x000000e000bb7308 */ /* 0x000fe20000000800 */
[C---:B------:R-:W-:Y:S01]  /*a230*/  FMUL.FTZ R99, R180.reuse, R99 ;  /* 0x00000063b4637220 */ /* 0x040fe20000410000 */
[-C--:B--2---:R-:W-:Y:S03]  /*a240*/  HMMA.16816.F32.BF16 R68, R204, R132.reuse, R68 ;  /* 0x00000084cc44723c */ /* 0x084fe60000041844 */
[C---:B------:R-:W-:Y:S02]  /*a250*/  FMUL.FTZ R100, R181.reuse, R100 ;  /* 0x00000064b5647220 */ /* 0x040fe40000410000 */
[----:B------:R-:W-:Y:S02]  /*a260*/  FMUL.FTZ R101, R181, R101 ;  /* 0x00000065b5657220 */ /* 0x000fe40000410000 */
[C---:B------:R-:W-:Y:S01]  /*a270*/  FMUL.FTZ R102, R180.reuse, R102 ;  /* 0x00000066b4667220 */ /* 0x040fe20000410000 */
[C---:B------:R-:W-:Y:S01]  /*a280*/  HMMA.16816.F32.BF16 R72, R208.reuse, R132, R72 ;  /* 0x00000084d048723c */ /* 0x040fe20000041848 */
[----:B------:R-:W-:Y:S03]  /*a290*/  MUFU.EX2 R172, R244 ;  /* 0x000000f400ac7308 */ /* 0x000fe60000000800 */
[----:B------:R-:W-:Y:S02]  /*a2a0*/  FMUL.FTZ R103, R180, R103 ;  /* 0x00000067b4677220 */ /* 0x000fe40000410000 */
[C---:B------:R-:W-:Y:S02]  /*a2b0*/  FMUL.FTZ R104, R3.reuse, R104 ;  /* 0x0000006803687220 */ /* 0x040fe40000410000 */
[-C--:B------:R-:W-:Y:S03]  /*a2c0*/  HMMA.16816.F32.BF16 R76, R208, R134.reuse, R76 ;  /* 0x00000086d04c723c */ /* 0x080fe6000004184c */
[----:B------:R-:W-:Y:S01]  /*a2d0*/  MUFU.EX2 R244, R240 ;  /* 0x000000f000f47308 */ /* 0x000fe20000000800 */
[C---:B------:R-:W-:Y:S02]  /*a2e0*/  FMUL.FTZ R105, R3.reuse, R105 ;  /* 0x0000006903697220 */ /* 0x040fe40000410000 */
[C---:B------:R-:W-:Y:S02]  /*a2f0*/  FMUL.FTZ R106, R0.reuse, R106 ;  /* 0x0000006a006a7220 */ /* 0x040fe40000410000 */
[C---:B------:R-:W-:Y:S01]  /*a300*/  HMMA.16816.F32.BF16 R80, R204.reuse, R134, R80 ;  /* 0x00000086cc50723c */ /* 0x040fe20000041850 */
[----:B------:R-:W1:Y:S03]  /*a310*/  LDSM.16.MT88.4 R132, [R226+0x2100] ;  /* 0x00210000e284783b */ /* 0x000e660000004200 */
[C---:B------:R-:W-:Y:S01]  /*a320*/  FMUL.FTZ R107, R0.reuse, R107 ;  /* 0x0000006b006b7220 */ /* 0x040fe20000410000 */
[----:B------:R-:W2:Y:S01]  /*a330*/  MUFU.EX2 R171, R186 ;  /* 0x000000ba00ab7308 */ /* 0x000ea20000000800 */
[C---:B------:R-:W-:Y:S02]  /*a340*/  FMUL.FTZ R108, R3.reuse, R108 ;  /* 0x0000006c036c7220 */ /* 0x040fe40000410000 */
[----:B------:R-:W-:Y:S04]  /*a350*/  FMUL.FTZ R109, R3, R109 ;  /* 0x0000006d036d7220 */ /* 0x000fe80000410000 */
[C---:B------:R-:W-:Y:S02]  /*a360*/  FMUL.FTZ R110, R0.reuse, R110 ;  /* 0x0000006e006e7220 */ /* 0x040fe40000410000 */
[----:B------:R-:W-:Y:S01]  /*a370*/  FMUL.FTZ R111, R0, R111 ;  /* 0x0000006f006f7220 */ /* 0x000fe20000410000 */
[----:B------:R-:W-:Y:S01]  /*a380*/  MUFU.EX2 R186, R231 ;  /* 0x000000e700ba7308 */ /* 0x000fe20000000800 */
[C---:B------:R-:W-:Y:S02]  /*a390*/  FMUL.FTZ R112, R181.reuse, R112 ;  /* 0x00000070b5707220 */ /* 0x040fe40000410000 */
[C---:B------:R-:W-:Y:S02]  /*a3a0*/  FMUL.FTZ R113, R181.reuse, R113 ;  /* 0x00000071b5717220 */ /* 0x040fe40000410000 */
[C---:B------:R-:W-:Y:S02]  /*a3b0*/  FMUL.FTZ R114, R180.reuse, R114 ;  /* 0x00000072b4727220 */ /* 0x040fe40000410000 */
[C---:B------:R-:W-:Y:S02]  /*a3c0*/  FMUL.FTZ R115, R180.reuse, R115 ;  /* 0x00000073b4737220 */ /* 0x040fe40000410000 */
[C---:B------:R-:W-:Y:S01]  /*a3d0*/  FMUL.FTZ R116, R181.reuse, R116 ;  /* 0x00000074b5747220 */ /* 0x040fe20000410000 */
[----:B------:R-:W-:Y:S01]  /*a3e0*/  MUFU.EX2 R193, R193 ;  /* 0x000000c100c17308 */ /* 0x000fe20000000800 */
[----:B------:R-:W-:Y:S02]  /*a3f0*/  FMUL.FTZ R117, R181, R117 ;  /* 0x00000075b5757220 */ /* 0x000fe40000410000 */
[----:B------:R-:W-:Y:S01]  /*a400*/  FMUL.FTZ R118, R180, R118 ;  /* 0x00000076b4767220 */ /* 0x000fe20000410000 */
[----:B--2---:R-:W-:Y:S01]  /*a410*/  F2FP.BF16.PACK_AB R143, R174, R171 ;  /* 0x000000abae8f723e */ /* 0x004fe200000010ff */
[----:B------:R-:W-:Y:S02]  /*a420*/  FMUL.FTZ R119, R180, R119 ;  /* 0x00000077b4777220 */ /* 0x000fe40000410000 */
[C---:B------:R-:W-:Y:S02]  /*a430*/  FMUL.FTZ R120, R3.reuse, R120 ;  /* 0x0000007803787220 */ /* 0x040fe40000410000 */
[----:B------:R-:W-:Y:S01]  /*a440*/  FMUL.FTZ R121, R3, R121 ;  /* 0x0000007903797220 */ /* 0x000fe20000410000 */
[----:B------:R-:W2:Y:S01]  /*a450*/  MUFU.EX2 R167, R218 ;  /* 0x000000da00a77308 */ /* 0x000ea20000000800 */
[C---:B------:R-:W-:Y:S02]  /*a460*/  FMUL.FTZ R122, R0.reuse, R122 ;  /* 0x0000007a007a7220 */ /* 0x040fe40000410000 */
[C---:B------:R-:W-:Y:S02]  /*a470*/  FMUL.FTZ R123, R0.reuse, R123 ;  /* 0x0000007b007b7220 */ /* 0x040fe40000410000 */
[C---:B------:R-:W-:Y:S01]  /*a480*/  FMUL.FTZ R128, R181.reuse, R128 ;  /* 0x00000080b5807220 */ /* 0x040fe20000410000 */
[-C--:B-1----:R-:W-:Y:S03]  /*a490*/  HMMA.16816.F32.BF16 R84, R204, R132.reuse, R84 ;  /* 0x00000084cc54723c */ /* 0x082fe60000041854 */
[----:B------:R-:W-:Y:S01]  /*a4a0*/  FMUL.FTZ R129, R181, R129 ;  /* 0x00000081b5817220 */ /* 0x000fe20000410000 */
[----:B------:R-:W-:Y:S01]  /*a4b0*/  MUFU.EX2 R195, R195 ;  /* 0x000000c300c37308 */ /* 0x000fe20000000800 */
[C---:B------:R-:W-:Y:S02]  /*a4c0*/  FMUL.FTZ R126, R0.reuse, R126 ;  /* 0x0000007e007e7220 */ /* 0x040fe40000410000 */
[----:B------:R-:W-:Y:S01]  /*a4d0*/  FMUL.FTZ R127, R0, R127 ;  /* 0x0000007f007f7220 */ /* 0x000fe20000410000 */
[C---:B------:R-:W-:Y:S04]  /*a4e0*/  HMMA.16816.F32.BF16 R88, R208.reuse, R132, R88 ;  /* 0x00000084d058723c */ /* 0x040fe80000041858 */
[----:B------:R-:W-:Y:S02]  /*a4f0*/  FMUL.FTZ R130, R180, R130 ;  /* 0x00000082b4827220 */ /* 0x000fe40000410000 */
[----:B------:R-:W-:Y:S01]  /*a500*/  IMAD.MOV.U32 R149, RZ, RZ, R148 ;  /* 0x000000ffff957224 */ /* 0x000fe200078e0094 */
[----:B------:R-:W-:Y:S01]  /*a510*/  MOV R148, R147 ;  /* 0x0000009300947202 */ /* 0x000fe20000000f00 */
[-C--:B------:R-:W-:Y:S04]  /*a520*/  HMMA.16816.F32.BF16 R92, R208, R134.reuse, R92 ;  /* 0x00000086d05c723c */ /* 0x080fe8000004185c */
[----:B------:R-:W-:Y:S01]  /*a530*/  IMAD.MOV.U32 R147, RZ, RZ, R146 ;  /* 0x000000ffff937224 */ /* 0x000fe200078e0092 */
[----:B------:R-:W-:Y:S01]  /*a540*/  MOV R146, R145 ;  /* 0x0000009100927202 */ /* 0x000fe20000000f00 */
[----:B------:R-:W-:Y:S01]  /*a550*/  IMAD.MOV.U32 R145, RZ, RZ, R139 ;  /* 0x000000ffff917224 */ /* 0x000fe200078e008b */
[----:B------:R-:W-:Y:S01]  /*a560*/  MOV R139, R138 ;  /* 0x0000008a008b7202 */ /* 0x000fe20000000f00 */
[C---:B------:R-:W-:Y:S01]  /*a570*/  HMMA.16816.F32.BF16 R96, R204.reuse, R134, R96 ;  /* 0x00000086cc60723c */ /* 0x040fe20000041860 */
[----:B------:R-:W1:Y:S03]  /*a580*/  LDSM.16.MT88.4 R132, [R228+0x2100] ;  /* 0x00210000e484783b */ /* 0x000e660000004200 */
[----:B------:R-:W-:Y:S01]  /*a590*/  IMAD.MOV.U32 R138, RZ, RZ, R131 ;  /* 0x000000ffff8a7224 */ /* 0x000fe200078e0083 */
[----:B------:R-:W-:Y:S01]  /*a5a0*/  MOV R151, R147 ;  /* 0x0000009300977202 */ /* 0x000fe20000000f00 */
[----:B------:R-:W-:Y:S01]  /*a5b0*/  IMAD.MOV.U32 R152, RZ, RZ, R148 ;  /* 0x000000ffff987224 */ /* 0x000fe200078e0094 */
[----:B------:R-:W-:Y:S01]  /*a5c0*/  MOV R153, R149 ;  /* 0x0000009500997202 */ /* 0x000fe20000000f00 */
[----:B------:R-:W-:Y:S01]  /*a5d0*/  IMAD.MOV.U32 R148, RZ, RZ, R139 ;  /* 0x000000ffff947224 */ /* 0x000fe200078e008b */
[----:B------:R-:W3:Y:S02]  /*a5e0*/  LDL.LU R131, [R1+0x94] ;  /* 0x0000940001837983 */ /* 0x000ee40000300800 */
        /* <DEDUP_REMOVED lines=8> */
[----:B------:R-:W-:Y:S01]  /*a670*/  LDSM.16.MT88.4 R136, [R225+0x900] ;  /* 0x00090000e188783b */ /* 0x000fe20000004200 */
        /* <DEDUP_REMOVED lines=9> */
[----:B------:R-:W-:Y:S02]  /*a710*/  IMAD.MOV.U32 R158, RZ, RZ, R150 ;  /* 0x000000ffff9e7224 */ /* 0x000fe400078e0096 */
[----:B------:R-:W-:Y:S02]  /*a720*/  IMAD.MOV.U32 R152, RZ, RZ, R148 ;  /* 0x000000ffff987224 */ /* 0x000fe400078e0094 */
[----:B------:R-:W-:Y:S01]  /*a730*/  IMAD.MOV.U32 R148, RZ, RZ, R144 ;  /* 0x000000ffff947224 */ /* 0x000fe200078e0090 */
[----:B----4-:R-:W-:Y:S01]  /*a740*/  MOV R153, R149 ;  /* 0x0000009500997202 */ /* 0x010fe20000000f00 */
[----:B------:R-:W-:Y:S01]  /*a750*/  IMAD.MOV.U32 R179, RZ, RZ, R152 ;  /* 0x000000ffffb37224 */ /* 0x000fe200078e0098 */
[----:B------:R-:W-:Y:S01]  /*a760*/  MOV R149, R145 ;  /* 0x0000009100957202 */ /* 0x000fe20000000f00 */
[----:B------:R-:W-:Y:S01]  /*a770*/  IMAD.MOV.U32 R152, RZ, RZ, R142 ;  /* 0x000000ffff987224 */ /* 0x000fe200078e008e */
[----:B------:R-:W-:Y:S01]  /*a780*/  LDSM.16.MT88.4 R144, [R226+0x900] ;  /* 0x00090000e290783b */ /* 0x000fe20000004200 */
[----:B------:R-:W-:Y:S01]  /*a790*/  IMAD.MOV.U32 R176, RZ, RZ, R148 ;  /* 0x000000ffffb07224 */ /* 0x000fe200078e0094 */
[-C--:B-1----:R-:W-:Y:S03]  /*a7a0*/  HMMA.16816.F32.BF16 R100, R204, R132.reuse, R100 ;  /* 0x00000084cc64723c */ /* 0x082fe60000041864 */
[----:B------:R-:W-:Y:S01]  /*a7b0*/  MOV R175, R149 ;  /* 0x0000009500af7202 */ /* 0x000fe20000000f00 */
[C---:B------:R-:W-:Y:S01]  /*a7c0*/  FMUL.FTZ R124, R3.reuse, R124 ;  /* 0x0000007c037c7220 */ /* 0x040fe20000410000 */
[----:B------:R-:W-:Y:S01]  /*a7d0*/  MUFU.EX2 R176, R176 ;  /* 0x000000b000b07308 */ /* 0x000fe20000000800 */
[----:B------:R-:W-:Y:S01]  /*a7e0*/  LDSM.16.MT88.4 R148, [R228+0x900] ;  /* 0x00090000e494783b */ /* 0x000fe20000004200 */
[----:B------:R-:W-:Y:S01]  /*a7f0*/  MOV R250, R152 ;  /* 0x0000009800fa7202 */ /* 0x000fe20000000f00 */
[C---:B------:R-:W-:Y:S04]  /*a800*/  HMMA.16816.F32.BF16 R104, R208.reuse, R132, R104 ;  /* 0x00000084d068723c */ /* 0x040fe80000041868 */
[----:B------:R-:W-:Y:S01]  /*a810*/  MOV R177, R153 ;  /* 0x0000009900b17202 */ /* 0x000fe20000000f00 */
[----:B------:R-:W-:Y:S01]  /*a820*/  FMUL.FTZ R125, R3, R125 ;  /* 0x0000007d037d7220 */ /* 0x000fe20000410000 */
[----:B------:R-:W-:Y:S02]  /*a830*/  MOV R153, R141 ;  /* 0x0000008d00997202 */ /* 0x000fe40000000f00 */
[-C--:B------:R-:W-:Y:S04]  /*a840*/  HMMA.16816.F32.BF16 R108, R208, R134.reuse, R108 ;  /* 0x00000086d06c723c */ /* 0x080fe8000004186c */
[----:B------:R-:W-:Y:S01]  /*a850*/  F2FP.BF16.PACK_AB R141, R166, R163 ;  /* 0x000000a3a68d723e */ /* 0x000fe200000010ff */
[----:B------:R-:W-:Y:S02]  /*a860*/  IMAD.MOV.U32 R161, RZ, RZ, R153 ;  /* 0x000000ffffa17224 */ /* 0x000fe400078e0099 */
[----:B------:R-:W-:Y:S01]  /*a870*/  IMAD.MOV.U32 R218, RZ, RZ, R177 ;  /* 0x000000ffffda7224 */ /* 0x000fe200078e00b1 */
[C---:B------:R-:W-:Y:S01]  /*a880*/  HMMA.16816.F32.BF16 R112, R204.reuse, R134, R112 ;  /* 0x00000086cc70723c */ /* 0x040fe20000041870 */
[----:B------:R-:W1:Y:S01]  /*a890*/  LDSM.16.MT88.4 R132, [R227+0x2100] ;  /* 0x00210000e384783b */ /* 0x000e620000004200 */
[----:B------:R-:W-:Y:S06]  /*a8a0*/  MUFU.EX2 R177, R154 ;  /* 0x0000009a00b17308 */ /* 0x000fec0000000800 */
[-C--:B-1----:R-:W-:Y:S08]  /*a8b0*/  HMMA.16816.F32.BF16 R116, R204, R132.reuse, R116 ;  /* 0x00000084cc74723c */ /* 0x082ff00000041874 */
[C---:B------:R-:W-:Y:S01]  /*a8c0*/  HMMA.16816.F32.BF16 R120, R208.reuse, R132, R120 ;  /* 0x00000084d078723c */ /* 0x040fe20000041878 */
[----:B------:R-:W4:Y:S06]  /*a8d0*/  LDL.LU R132, [R1+0x4] ;  /* 0x0000040001847983 */ /* 0x000f2c0000300800 */
[----:B--2---:R-:W-:Y:S01]  /*a8e0*/  F2FP.BF16.PACK_AB R133, R169, R167 ;  /* 0x000000a7a985723e */ /* 0x004fe200000010ff */
[-C--:B------:R-:W-:Y:S01]  /*a8f0*/  HMMA.16816.F32.BF16 R124, R208, R134.reuse, R124 ;  /* 0x00000086d07c723c */ /* 0x080fe2000004187c */
[----:B------:R-:W1:Y:S06]  /*a900*/  MUFU.EX2 R208, R246 ;  /* 0x000000f600d07308 */ /* 0x000e6c0000000800 */
[----:B------:R-:W-:Y:S02]  /*a910*/  MOV R211, R179 ;  /* 0x000000b300d37202 */ /* 0x000fe40000000f00 */
[----:B------:R-:W-:Y:S02]  /*a920*/  F2FP.BF16.PACK_AB R210, R186, R187 ;  /* 0x000000bbbad2723e */ /* 0x000fe400000010ff */
[----:B------:R2:W-:Y:S10]  /*a930*/  MUFU.EX2 R179, R155 ;  /* 0x0000009b00b37308 */ /* 0x0005f40000000800 */
[----:B------:R-:W2:Y:S01]  /*a940*/  MUFU.EX2 R246, R233 ;  /* 0x000000e900f67308 */ /* 0x000ea20000000800 */
[----:B-1----:R-:W-:Y:S01]  /*a950*/  F2FP.BF16.PACK_AB R142, R172, R208 ;  /* 0x000000d0ac8e723e */ /* 0x002fe200000010ff */
[----:B--2---:R-:W-:Y:S01]  /*a960*/  LDSM.16.MT88.4 R152, [R226+0x1100] ;  /* 0x00110000e298783b */ /* 0x004fe20000004200 */
[----:B------:R-:W-:Y:S01]  /*a970*/  F2FP.BF16.PACK_AB R209, R244, R246 ;  /* 0x000000f6f4d1723e */ /* 0x000fe200000010ff */
[----:B---3--:R-:W-:Y:S07]  /*a980*/  FMUL.FTZ R131, R180, R131 ;  /* 0x00000083b4837220 */ /* 0x008fee0000410000 */
[----:B------:R-:W-:Y:S07]  /*a990*/  HMMA.16816.F32.BF16 R128, R204, R134, R128 ;  /* 0x00000086cc80723c */ /* 0x000fee0000041880 */
[----:B------:R-:W-:Y:S02]  /*a9a0*/  F2FP.BF16.PACK_AB R134, R170, R220 ;  /* 0x000000dcaa86723e */ /* 0x000fe400000010ff */
[----:B------:R-:W-:Y:S03]  /*a9b0*/  F2FP.BF16.PACK_AB R135, R173, R217 ;  /* 0x000000d9ad87723e */ /* 0x000fe600000010ff */
[----:B----4-:R-:W-:Y:S02]  /*a9c0*/  FFMA.FTZ R181, R181, R132, R247 ;  /* 0x00000084b5b57223 */ /* 0x010fe400000100f7 */
[----:B------:R-:W2:Y:S01]  /*a9d0*/  LDL.LU R132, [R1+0xc] ;  /* 0x00000c0001847983 */ /* 0x000ea20000300800 */
[----:B------:R1:W-:Y:S03]  /*a9e0*/  MUFU.EX2 R247, R239 ;  /* 0x000000ef00f77308 */ /* 0x0003e60000000800 */
[----:B------:R-:W3:Y:S01]  /*a9f0*/  LDL.LU R2, [R1+0x8] ;  /* 0x0000080001027983 */ /* 0x000ee20000300800 */
[----:B--2---:R-:W-:Y:S01]  /*aa00*/  FFMA.FTZ R180, R180, R132, R214 ;  /* 0x00000084b4b47223 */ /* 0x004fe200000100d6 */
[----:B------:R-:W-:Y:S01]  /*aa10*/  F2FP.BF16.PACK_AB R132, R168, R165 ;  /* 0x000000a5a884723e */ /* 0x000fe200000010ff */
[----:B---3--:R-:W-:Y:S02]  /*aa20*/  FFMA.FTZ R157, R3, R2, R213 ;  /* 0x00000002039d7223 */ /* 0x008fe400000100d5 */
[----:B------:R-:W2:Y:S01]  /*aa30*/  LDL.LU R2, [R1+0x2c] ;  /* 0x00002c0001027983 */ /* 0x000ea20000300800 */
[----:B------:R-:W-:Y:S03]  /*aa40*/  FADD.FTZ R3, R248, R181 ;  /* 0x000000b5f8037221 */ /* 0x000fe60000010000 */
[-C--:B------:R-:W-:Y:S01]  /*aa50*/  HMMA.16816.F32.BF16 R4, R132, R136.reuse, R4 ;  /* 0x000000888404723c */ /* 0x080fe20000041804 */
[----:B------:R-:W-:Y:S01]  /*aa60*/  MUFU.EX2 R181, R158 ;  /* 0x0000009e00b57308 */ /* 0x000fe20000000800 */
[----:B-1----:R1:W5:Y:S03]  /*aa70*/  LDL.LU R239, [R1+0x90] ;  /* 0x0000900001ef7983 */ /* 0x0023660000300800 */
[----:B------:R-:W-:Y:S01]  /*aa80*/  FADD.FTZ R3, R211, R3 ;  /* 0x00000003d3037221 */ /* 0x000fe20000010000 */
[----:B------:R1:W5:Y:S02]  /*aa90*/  LDL.LU R233, [R1+0x8c] ;  /* 0x00008c0001e97983 */ /* 0x0003640000300800 */
[C---:B------:R-:W-:Y:S02]  /*aaa0*/  HMMA.16816.F32.BF16 R8, R140.reuse, R136, R8 ;  /* 0x000000888c08723c */ /* 0x040fe40000041808 */
[----:B------:R1:W5:Y:S01]  /*aab0*/  LDL.LU R240, [R1+0x88] ;  /* 0x0000880001f07983 */ /* 0x0003620000300800 */
[----:B------:R-:W-:Y:S01]  /*aac0*/  MUFU.EX2 R248, R200 ;  /* 0x000000c800f87308 */ /* 0x000fe20000000800 */
[----:B------:R-:W-:Y:S02]  /*aad0*/  FADD.FTZ R161, R161, R3 ;  /* 0x00000003a1a17221 */ /* 0x000fe40000010000 */
[----:B------:R1:W5:Y:S02]  /*aae0*/  LDL.LU R224, [R1+0x84] ;  /* 0x0000840001e07983 */ /* 0x0003640000300800 */
[-C--:B------:R-:W-:Y:S02]  /*aaf0*/  HMMA.16816.F32.BF16 R12, R140, R138.reuse, R12 ;  /* 0x0000008a8c0c723c */ /* 0x080fe4000004180c */
[----:B------:R1:W5:Y:S06]  /*ab00*/  LDL.LU R231, [R1+0x80] ;  /* 0x0000800001e77983 */ /* 0x00036c0000300800 */
[C---:B------:R-:W-:Y:S01]  /*ab10*/  HMMA.16816.F32.BF16 R16, R132.reuse, R138, R16 ;  /* 0x0000008a8410723c */ /* 0x040fe20000041810 */
[----:B------:R-:W3:Y:S07]  /*ab20*/  LDSM.16.MT88.4 R136, [R227+0x900] ;  /* 0x00090000e388783b */ /* 0x000eee0000004200 */
        /* <DEDUP_REMOVED lines=26> */
[C---:B------:R-:W-:Y:S07]  /*acd0*/  HMMA.16816.F32.BF16 R104, R140.reuse, R136, R104 ;  /* 0x000000888c68723c */ /* 0x040fee0000041868 */
[----:B------:R-:W-:Y:S01]  /*ace0*/  F2FP.BF16.PACK_AB R137, R179, R196 ;  /* 0x000000c4b389723e */ /* 0x000fe200000010ff */
[-C--:B------:R-:W-:Y:S08]  /*acf0*/  HMMA.16816.F32.BF16 R108, R140, R138.reuse, R108 ;  /* 0x0000008a8c6c723c */ /* 0x080ff0000004186c */
[C---:B------:R-:W-:Y:S07]  /*ad00*/  HMMA.16816.F32.BF16 R112, R132.reuse, R138, R112 ;  /* 0x0000008a8470723c */ /* 0x040fee0000041870 */
[----:B------:R-:W-:Y:S01]  /*ad10*/  F2FP.BF16.PACK_AB R138, R177, R191 ;  /* 0x000000bfb18a723e */ /* 0x000fe200000010ff */
[-C--:B----4-:R-:W-:Y:S04]  /*ad20*/  HMMA.16816.F32.BF16 R116, R132, R144.reuse, R116 ;  /* 0x000000908474723c */ /* 0x090fe80000041874 */
[----:B------:R-:W-:Y:S04]  /*ad30*/  F2FP.BF16.PACK_AB R139, R188, R190 ;  /* 0x000000bebc8b723e */ /* 0x000fe800000010ff */
[C---:B------:R-:W-:Y:S08]  /*ad40*/  HMMA.16816.F32.BF16 R120, R140.reuse, R144, R120 ;  /* 0x000000908c78723c */ /* 0x040ff00000041878 */
[-C--:B------:R-:W-:Y:S01]  /*ad50*/  HMMA.16816.F32.BF16 R124, R140, R146.reuse, R124 ;  /* 0x000000928c7c723c */ /* 0x080fe2000004187c */
[----:B------:R-:W3:Y:S07]  /*ad60*/  LDSM.16.MT88.4 R140, [R228+0x1100] ;  /* 0x00110000e48c783b */ /* 0x000eee0000004200 */
[----:B------:R-:W-:Y:S01]  /*ad70*/  HMMA.16816.F32.BF16 R128, R132, R146, R128 ;  /* 0x000000928480723c */ /* 0x000fe20000041880 */
[----:B------:R-:W4:Y:S06]  /*ad80*/  LDSM.16.MT88.4 R144, [R227+0x1100] ;  /* 0x00110000e390783b */ /* 0x000f2c0000004200 */
[----:B------:R-:W-:Y:S02]  /*ad90*/  F2FP.BF16.PACK_AB R134, R178, R193 ;  /* 0x000000c1b286723e */ /* 0x000fe400000010ff */
[----:B------:R-:W-:Y:S03]  /*ada0*/  F2FP.BF16.PACK_AB R135, R176, R192 ;  /* 0x000000c0b087723e */ /* 0x000fe600000010ff */
[----:B------:R-:W-:Y:S02]  /*adb0*/  F2FP.BF16.PACK_AB R132, R195, R199 ;  /* 0x000000c7c384723e */ /* 0x000fe400000010ff */
[----:B------:R-:W-:Y:S07]  /*adc0*/  F2FP.BF16.PACK_AB R133, R194, R198 ;  /* 0x000000c6c285723e */ /* 0x000fee00000010ff */
[-C--:B-1----:R-:W-:Y:S03]  /*add0*/  HMMA.16816.F32.BF16 R4, R132, R148.reuse, R4 ;  /* 0x000000948404723c */ /* 0x082fe60000041804 */
[----:B--2---:R-:W-:Y:S02]  /*ade0*/  FFMA.FTZ R156, R0, R2, R212 ;  /* 0x00000002009c7223 */ /* 0x004fe400000100d4 */
[----:B------:R-:W-:Y:S02]  /*adf0*/  FADD.FTZ R2, R215, R180 ;  /* 0x000000b4d7027221 */ /* 0x000fe40000010000 */
[----:B------:R-:W-:Y:S01]  /*ae00*/  FADD.FTZ R136, R223, R156 ;  /* 0x0000009cdf887221 */ /* 0x000fe20000010000 */
[----:B------:R-:W-:Y:S01]  /*ae10*/  LDSM.16.MT88.4 R212, [R225+0x3900] ;  /* 0x00390000e1d4783b */ /* 0x000fe20000004200 */
[----:B------:R-:W-:Y:S01]  /*ae20*/  FADD.FTZ R2, R218, R2 ;  /* 0x00000002da027221 */ /* 0x000fe20000010000 */
[----:B------:R-:W-:Y:S02]  /*ae30*/  MUFU.EX2 R180, R175 ;  /* 0x000000af00b47308 */ /* 0x000fe40000000800 */
[----:B------:R-:W-:Y:S02]  /*ae40*/  IMAD.MOV.U32 R218, RZ, RZ, R160 ;  /* 0x000000ffffda7224 */ /* 0x000fe400078e00a0 */
[----:B------:R-:W-:Y:S01]  /*ae50*/  FADD.FTZ R160, R249, R136 ;  /* 0x00000088f9a07221 */ /* 0x000fe20000010000 */
[----:B------:R-:W-:Y:S01]  /*ae60*/  F2FP.BF16.PACK_AB R136, R189, R197 ;  /* 0x000000c5bd88723e */ /* 0x000fe200000010ff */
[----:B------:R-:W-:Y:S02]  /*ae70*/  FADD.FTZ R0, R252, R157 ;  /* 0x0000009dfc007221 */ /* 0x000fe40000010000 */
[----:B------:R-:W-:Y:S02]  /*ae80*/  FADD.FTZ R3, R250, R2 ;  /* 0x00000002fa037221 */ /* 0x000fe40000010000 */
[----:B------:R-:W-:Y:S01]  /*ae90*/  FADD.FTZ R0, R251, R0 ;  /* 0x00000000fb007221 */ /* 0x000fe20000010000 */
[----:B------:R1:W-:Y:S01]  /*aea0*/  MUFU.EX2 R175, R159 ;  /* 0x0000009f00af7308 */ /* 0x0003e20000000800 */
[C---:B------:R-:W-:Y:S04]  /*aeb0*/  HMMA.16816.F32.BF16 R8, R136.reuse, R148, R8 ;  /* 0x000000948808723c */ /* 0x040fe80000041808 */
[----:B------:R-:W-:Y:S02]  /*aec0*/  FADD.FTZ R0, R242, R0 ;  /* 0x00000000f2007221 */ /* 0x000fe40000010000 */
[----:B------:R-:W-:Y:S02]  /*aed0*/  FADD.FTZ R3, R167, R3 ;  /* 0x00000003a7037221 */ /* 0x000fe40000010000 */
[-C--:B------:R-:W-:Y:S01]  /*aee0*/  HMMA.16816.F32.BF16 R12, R136, R150.reuse, R12 ;  /* 0x00000096880c723c */ /* 0x080fe2000004180c */
[----:B------:R-:W-:Y:S03]  /*aef0*/  MUFU.EX2 R2, R203 ;  /* 0x000000cb00027308 */ /* 0x000fe60000000800 */
[----:B------:R-:W-:Y:S02]  /*af00*/  FADD.FTZ R0, R162, R0 ;  /* 0x00000000a2007221 */ /* 0x000fe40000010000 */
[----:B------:R-:W-:Y:S02]  /*af10*/  IMAD.MOV.U32 R167, RZ, RZ, R194 ;  /* 0x000000ffffa77224 */ /* 0x000fe400078e00c2 */
[C---:B------:R-:W-:Y:S01]  /*af20*/  HMMA.16816.F32.BF16 R16, R132.reuse, R150, R16 ;  /* 0x000000968410723c */ /* 0x040fe20000041810 */
[----:B------:R-:W2:Y:S02]  /*af30*/  LDSM.16.MT88.4 R148, [R225+0x3100] ;  /* 0x00310000e194783b */ /* 0x000ea40000004200 */
[----:B------:R-:W-:Y:S05]  /*af40*/  MUFU.EX2 R251, R202 ;  /* 0x000000ca00fb7308 */ /* 0x000fea0000000800 */
[-C--:B------:R-:W-:Y:S01]  /*af50*/  HMMA.16816.F32.BF16 R20, R132, R152.reuse, R20 ;  /* 0x000000988414723c */ /* 0x080fe20000041814 */
[----:B-1----:R-:W-:Y:S04]  /*af60*/  LDSM.16.MT88.4 R156, [R228+0x3100] ;  /* 0x00310000e49c783b */ /* 0x002fe80000004200 */
[----:B------:R-:W1:Y:S03]  /*af70*/  MUFU.EX2 R249, R201 ;  /* 0x000000c900f97308 */ /* 0x000e660000000800 */
[C---:B------:R-:W-:Y:S07]  /*af80*/  HMMA.16816.F32.BF16 R24, R136.reuse, R152, R24 ;  /* 0x000000988818723c */ /* 0x040fee0000041818 */
[----:B------:R-:W2:Y:S01]  /*af90*/  MUFU.EX2 R252, R218 ;  /* 0x000000da00fc7308 */ /* 0x000ea20000000800 */
[-C--:B------:R-:W-:Y:S08]  /*afa0*/  HMMA.16816.F32.BF16 R28, R136, R154.reuse, R28 ;  /* 0x0000009a881c723c */ /* 0x080ff0000004181c */
[C---:B------:R-:W-:Y:S01]  /*afb0*/  HMMA.16816.F32.BF16 R32, R132.reuse, R154, R32 ;  /* 0x0000009a8420723c */ /* 0x040fe20000041820 */
[----:B------:R-:W2:Y:S01]  /*afc0*/  LDSM.16.MT88.4 R152, [R226+0x3100] ;  /* 0x00310000e298783b */ /* 0x000ea20000004200 */
[----:B------:R-:W-:Y:S02]  /*afd0*/  MUFU.EX2 R250, R219 ;  /* 0x000000db00fa7308 */ /* 0x000fe40000000800 */
[----:B-1----:R-:W-:Y:S04]  /*afe0*/  F2FP.BF16.PACK_AB R207, R249, R251 ;  /* 0x000000fbf9cf723e */ /* 0x002fe800000010ff */
[-C--:B---3--:R-:W-:Y:S01]  /*aff0*/  HMMA.16816.F32.BF16 R36, R132, R140.reuse, R36 ;  /* 0x0000008c8424723c */ /* 0x088fe20000041824 */
[----:B------:R-:W-:Y:S07]  /*b000*/  LDSM.16.MT88.4 R200, [R225+0x1900] ;  /* 0x00190000e1c8783b */ /* 0x000fee0000004200 */
        /* <DEDUP_REMOVED lines=8> */
[----:B------:R-:W3:Y:S07]  /*b090*/  LDSM.16.MT88.4 R144, [R226+0x1900] ;  /* 0x00190000e290783b */ /* 0x000eee0000004200 */
[-C--:B--2---:R-:W-:Y:S08]  /*b0a0*/  HMMA.16816.F32.BF16 R68, R132, R148.reuse, R68 ;  /* 0x000000948444723c */ /* 0x084ff00000041844 */
[C---:B------:R-:W-:Y:S07]  /*b0b0*/  HMMA.16816.F32.BF16 R72, R136.reuse, R148, R72 ;  /* 0x000000948848723c */ /* 0x040fee0000041848 */
[----:B------:R-:W-:Y:S01]  /*b0c0*/  FADD.FTZ R149, R169, R3 ;  /* 0x00000003a9957221 */ /* 0x000fe20000010000 */
[-C--:B------:R-:W-:Y:S04]  /*b0d0*/  HMMA.16816.F32.BF16 R76, R136, R150.reuse, R76 ;  /* 0x00000096884c723c */ /* 0x080fe8000004184c */
[----:B------:R-:W-:Y:S01]  /*b0e0*/  MOV R169, R178 ;  /* 0x000000b200a97202 */ /* 0x000fe20000000f00 */
[----:B------:R-:W-:Y:S01]  /*b0f0*/  FADD.FTZ R148, R164, R0 ;  /* 0x00000000a4947221 */ /* 0x000fe20000010000 */
[----:B------:R-:W-:Y:S01]  /*b100*/  MOV R0, R176 ;  /* 0x000000b000007202 */ /* 0x000fe20000000f00 */
[----:B------:R-:W-:Y:S01]  /*b110*/  IMAD.MOV.U32 R164, RZ, RZ, R177 ;  /* 0x000000ffffa47224 */ /* 0x000fe200078e00b1 */
[C---:B------:R-:W-:Y:S07]  /*b120*/  HMMA.16816.F32.BF16 R80, R132.reuse, R150, R80 ;  /* 0x000000968450723c */ /* 0x040fee0000041850 */
[----:B------:R-:W-:Y:S01]  /*b130*/  MOV R151, R181 ;  /* 0x000000b500977202 */ /* 0x000fe20000000f00 */
[-C--:B------:R-:W-:Y:S01]  /*b140*/  HMMA.16816.F32.BF16 R84, R132, R152.reuse, R84 ;  /* 0x000000988454723c */ /* 0x080fe20000041854 */
[----:B------:R2:W-:Y:S03]  /*b150*/  MUFU.EX2 R181, R241 ;  /* 0x000000f100b57308 */ /* 0x0005e60000000800 */
[----:B------:R-:W-:Y:S01]  /*b160*/  IMAD.MOV.U32 R150, RZ, RZ, R180 ;  /* 0x000000ffff967224 */ /* 0x000fe200078e00b4 */
[----:B------:R-:W-:Y:S03]  /*b170*/  F2FP.BF16.PACK_AB R205, R252, R151 ;  /* 0x00000097fccd723e */ /* 0x000fe600000010ff */
[C---:B------:R-:W-:Y:S03]  /*b180*/  HMMA.16816.F32.BF16 R88, R136.reuse, R152, R88 ;  /* 0x000000988858723c */ /* 0x040fe60000041858 */
[----:B------:R-:W4:Y:S01]  /*b190*/  MUFU.EX2 R180, R235 ;  /* 0x000000eb00b47308 */ /* 0x000f220000000800 */
[----:B------:R-:W-:Y:S03]  /*b1a0*/  F2FP.BF16.PACK_AB R204, R175, R150 ;  /* 0x00000096afcc723e */ /* 0x000fe600000010ff */
[----:B------:R-:W-:Y:S01]  /*b1b0*/  IMAD.MOV.U32 R153, RZ, RZ, R220 ;  /* 0x000000ffff997224 */ /* 0x000fe200078e00dc */
[-C--:B------:R-:W-:Y:S01]  /*b1c0*/  HMMA.16816.F32.BF16 R92, R136, R154.reuse, R92 ;  /* 0x0000009a885c723c */ /* 0x080fe2000004185c */
[----:B------:R-:W-:Y:S07]  /*b1d0*/  LDSM.16.MT88.4 R220, [R228+0x3900] ;  /* 0x00390000e4dc783b */ /* 0x000fee0000004200 */
[C---:B------:R-:W-:Y:S01]  /*b1e0*/  HMMA.16816.F32.BF16 R96, R132.reuse, R154, R96 ;  /* 0x0000009a8460723c */ /* 0x040fe20000041860 */
[----:B--2---:R2:W5:Y:S04]  /*b1f0*/  LDL.LU R241, [R1+0x7c] ;  /* 0x00007c0001f17983 */ /* 0x0045680000300800 */
[----:B------:R2:W5:Y:S02]  /*b200*/  LDL.LU R242, [R1+0x78] ;  /* 0x0000780001f27983 */ /* 0x0005640000300800 */
[----:B------:R-:W-:Y:S01]  /*b210*/  MOV R155, R217 ;  /* 0x000000d9009b7202 */ /* 0x000fe20000000f00 */
[-C--:B------:R-:W-:Y:S01]  /*b220*/  HMMA.16816.F32.BF16 R100, R132, R156.reuse, R100 ;  /* 0x0000009c8464723c */ /* 0x080fe20000041864 */
[----:B------:R-:W-:Y:S03]  /*b230*/  LDSM.16.MT88.4 R216, [R226+0x3900] ;  /* 0x00390000e2d8783b */ /* 0x000fe60000004200 */
[----:B----4-:R-:W-:Y:S01]  /*b240*/  F2FP.BF16.PACK_AB R211, R180, R181 ;  /* 0x000000b5b4d3723e */ /* 0x010fe200000010ff */
[----:B------:R-:W-:Y:S01]  /*b250*/  IMAD.MOV.U32 R154, RZ, RZ, R208 ;  /* 0x000000ffff9a7224 */ /* 0x000fe200078e00d0 */
[----:B------:R-:W-:Y:S02]  /*b260*/  F2FP.BF16.PACK_AB R208, R247, R248 ;  /* 0x000000f8f7d0723e */ /* 0x000fe400000010ff */
[C---:B------:R-:W-:Y:S07]  /*b270*/  HMMA.16816.F32.BF16 R104, R136.reuse, R156, R104 ;  /* 0x0000009c8868723c */ /* 0x040fee0000041868 */
[----:B------:R-:W-:Y:S01]  /*b280*/  MOV R157, R199 ;  /* 0x000000c7009d7202 */ /* 0x000fe20000000f00 */
[-C--:B------:R-:W-:Y:S04]  /*b290*/  HMMA.16816.F32.BF16 R108, R136, R158.reuse, R108 ;  /* 0x0000009e886c723c */ /* 0x080fe8000004186c */
[----:B------:R-:W-:Y:S04]  /*b2a0*/  IMAD.MOV.U32 R156, RZ, RZ, R198 ;  /* 0x000000ffff9c7224 */ /* 0x000fe800078e00c6 */
[C---:B------:R-:W-:Y:S07]  /*b2b0*/  HMMA.16816.F32.BF16 R112, R132.reuse, R158, R112 ;  /* 0x0000009e8470723c */ /* 0x040fee0000041870 */
[----:B------:R-:W-:Y:S01]  /*b2c0*/  MOV R158, R2 ;  /* 0x00000002009e7202 */ /* 0x000fe20000000f00 */
[-C--:B-1----:R-:W-:Y:S04]  /*b2d0*/  HMMA.16816.F32.BF16 R116, R132, R140.reuse, R116 ;  /* 0x0000008c8474723c */ /* 0x082fe80000041874 */
[----:B------:R-:W-:Y:S01]  /*b2e0*/  FADD.FTZ R2, R243, R160 ;  /* 0x000000a0f3027221 */ /* 0x000fe20000010000 */
[----:B------:R-:W-:Y:S01]  /*b2f0*/  F2FP.BF16.PACK_AB R206, R158, R250 ;  /* 0x000000fa9ece723e */ /* 0x000fe200000010ff */
[----:B------:R2:W5:Y:S01]  /*b300*/  LDL.LU R243, [R1+0x74] ;  /* 0x0000740001f37983 */ /* 0x0005620000300800 */
[----:B------:R-:W-:Y:S01]  /*b310*/  MOV R159, R197 ;  /* 0x000000c5009f7202 */ /* 0x000fe20000000f00 */
[C---:B------:R-:W-:Y:S02]  /*b320*/  HMMA.16816.F32.BF16 R120, R136.reuse, R140, R120 ;  /* 0x0000008c8878723c */ /* 0x040fe40000041878 */
[----:B------:R2:W5:Y:S02]  /*b330*/  LDL.LU R235, [R1+0x70] ;  /* 0x0000700001eb7983 */ /* 0x0005640000300800 */
[----:B------:R-:W-:Y:S03]  /*b340*/  FADD.FTZ R2, R163, R2 ;  /* 0x00000002a3027221 */ /* 0x000fe60000010000 */
[----:B------:R-:W-:Y:S01]  /*b350*/  FADD.FTZ R140, R165, R161 ;  /* 0x000000a1a58c7221 */ /* 0x000fe20000010000 */
[-C--:B------:R-:W-:Y:S01]  /*b360*/  HMMA.16816.F32.BF16 R124, R136, R142.reuse, R124 ;  /* 0x0000008e887c723c */ /* 0x080fe2000004187c */
[----:B------:R-:W1:Y:S03]  /*b370*/  LDSM.16.MT88.4 R160, [R228+0x1900] ;  /* 0x00190000e4a0783b */ /* 0x000e660000004200 */
[----:B------:R-:W-:Y:S01]  /*b380*/  FADD.FTZ R152, R168, R140 ;  /* 0x0000008ca8987221 */ /* 0x000fe20000010000 */
[----:B------:R-:W-:Y:S01]  /*b390*/  MOV R140, R189 ;  /* 0x000000bd008c7202 */ /* 0x000fe20000000f00 */
[----:B------:R-:W-:Y:S01]  /*b3a0*/  IMAD.MOV.U32 R168, RZ, RZ, R179 ;  /* 0x000000ffffa87224 */ /* 0x000fe200078e00b3 */
[----:B------:R-:W-:Y:S01]  /*b3b0*/  MOV R137, R191 ;  /* 0x000000bf00897202 */ /* 0x000fe20000000f00 */
[----:B------:R-:W-:Y:S01]  /*b3c0*/  HMMA.16816.F32.BF16 R128, R132, R142, R128 ;  /* 0x0000008e8480723c */ /* 0x000fe20000041880 */
[----:B------:R-:W4:Y:S03]  /*b3d0*/  LDSM.16.MT88.4 R176, [R227+0x1900] ;  /* 0x00190000e3b0783b */ /* 0x000f260000004200 */
[----:B------:R-:W-:Y:S01]  /*b3e0*/  IMAD.MOV.U32 R136, RZ, RZ, R190 ;  /* 0x000000ffff887224 */ /* 0x000fe200078e00be */
[----:B------:R-:W-:Y:S01]  /*b3f0*/  MOV R141, R195 ;  /* 0x000000c3008d7202 */ /* 0x000fe20000000f00 */
[----:B------:R-:W-:Y:S01]  /*b400*/  IMAD.MOV.U32 R138, RZ, RZ, R192 ;  /* 0x000000ffff8a7224 */ /* 0x000fe200078e00c0 */
[----:B------:R-:W-:Y:S01]  /*b410*/  MOV R139, R193 ;  /* 0x000000c1008b7202 */ /* 0x000fe20000000f00 */
[----:B------:R-:W-:Y:S02]  /*b420*/  IMAD.MOV.U32 R143, RZ, RZ, R188 ;  /* 0x000000ffff8f7224 */ /* 0x000fe400078e00bc */
[-C--:B------:R-:W-:Y:S01]  /*b430*/  HMMA.16816.F32.BF16 R188, R204, R200.reuse, R4 ;  /* 0x000000c8ccbc723c */ /* 0x080fe20000041804 */
[----:B------:R-:W1:Y:S04]  /*b440*/  LDSM.16.MT88.4 R4, [R227+0x3900] ;  /* 0x00390000e304783b */ /* 0x000e680000004200 */
[----:B------:R-:W-:Y:S02]  /*b450*/  IMAD.MOV.U32 R165, RZ, RZ, R196 ;  /* 0x000000ffffa57224 */ /* 0x000fe400078e00c4 */
[----:B------:R-:W-:Y:S01]  /*b460*/  FADD.FTZ R3, R166, R2 ;  /* 0x00000002a6037221 */ /* 0x000fe20000010000 */
[C---:B------:R-:W-:Y:S04]  /*b470*/  HMMA.16816.F32.BF16 R192, R208.reuse, R200, R8 ;  /* 0x000000c8d0c0723c */ /* 0x040fe80000041808 */
[----:B------:R-:W-:Y:S03]  /*b480*/  IMAD.MOV.U32 R2, RZ, RZ, R153 ;  /* 0x000000ffff027224 */ /* 0x000fe600078e0099 */
[----:B------:R-:W-:Y:S01]  /*b490*/  IMAD.MOV.U32 R8, RZ, RZ, R156 ;  /* 0x000000ffff087224 */ /* 0x000fe200078e009c */
[-C--:B------:R-:W-:Y:S04]  /*b4a0*/  HMMA.16816.F32.BF16 R196, R208, R202.reuse, R12 ;  /* 0x000000cad0c4723c */ /* 0x080fe8000004180c */
[----:B------:R-:W-:Y:S01]  /*b4b0*/  MOV R9, R157 ;  /* 0x0000009d00097202 */ /* 0x000fe20000000f00 */
[----:B------:R-:W-:Y:S02]  /*b4c0*/  IMAD.MOV.U32 R10, RZ, RZ, R174 ;  /* 0x000000ffff0a7224 */ /* 0x000fe400078e00ae */
[----:B------:R-:W-:Y:S01]  /*b4d0*/  IMAD.MOV.U32 R15, RZ, RZ, R158 ;  /* 0x000000ffff0f7224 */ /* 0x000fe200078e009e */
[C---:B------:R-:W-:Y:S04]  /*b4e0*/  HMMA.16816.F32.BF16 R200, R204.reuse, R202, R16 ;  /* 0x000000caccc8723c */ /* 0x040fe80000041810 */
[----:B------:R-:W-:Y:S01]  /*b4f0*/  MOV R14, R175 ;  /* 0x000000af000e7202 */ /* 0x000fe20000000f00 */
[----:B------:R-:W-:Y:S01]  /*b500*/  IMAD.MOV.U32 R13, RZ, RZ, R151 ;  /* 0x000000ffff0d7224 */ /* 0x000fe200078e0097 */
[----:B------:R-:W-:Y:S01]  /*b510*/  MOV R12, R150 ;  /* 0x00000096000c7202 */ /* 0x000fe20000000f00 */
[----:B------:R-:W-:Y:S01]  /*b520*/  IMAD.MOV.U32 R18, RZ, RZ, R164 ;  /* 0x000000ffff127224 */ /* 0x000fe200078e00a4 */
[-C--:B---3--:R-:W-:Y:S04]  /*b530*/  HMMA.16816.F32.BF16 R132, R204, R144.reuse, R20 ;  /* 0x00000090cc84723c */ /* 0x088fe80000041814 */
[----:B------:R-:W-:Y:S01]  /*b540*/  MOV R19, R143 ;  /* 0x0000008f00137202 */ /* 0x000fe20000000f00 */
[----:B------:R-:W-:Y:S01]  /*b550*/  IMAD.MOV.U32 R11, RZ, RZ, R154 ;  /* 0x000000ffff0b7224 */ /* 0x000fe200078e009a */
[----:B------:R-:W-:Y:S01]  /*b560*/  MOV R17, R0 ;  /* 0x0000000000117202 */ /* 0x000fe20000000f00 */
[----:B------:R-:W-:Y:S01]  /*b570*/  IMAD.MOV.U32 R22, RZ, RZ, R137 ;  /* 0x000000ffff167224 */ /* 0x000fe200078e0089 */
[----:B------:R-:W-:Y:S01]  /*b580*/  MOV R23, R136 ;  /* 0x0000008800177202 */ /* 0x000fe20000000f00 */
[----:B------:R-:W-:Y:S03]  /*b590*/  IMAD.MOV.U32 R20, RZ, RZ, R139 ;  /* 0x000000ffff147224 */ /* 0x000fe600078e008b */
[----:B------:R-:W-:Y:S01]  /*b5a0*/  MOV R21, R138 ;  /* 0x0000008a00157202 */ /* 0x000fe20000000f00 */
[----:B------:R-:W-:Y:S01]  /*b5b0*/  IMAD.MOV.U32 R16, RZ, RZ, R169 ;  /* 0x000000ffff107224 */ /* 0x000fe200078e00a9 */
[C---:B------:R-:W-:Y:S04]  /*b5c0*/  HMMA.16816.F32.BF16 R136, R208.reuse, R144, R24 ;  /* 0x00000090d088723c */ /* 0x040fe80000041818 */
[----:B------:R-:W-:Y:S03]  /*b5d0*/  MOV R0, R155 ;  /* 0x0000009b00007202 */ /* 0x000fe60000000f00 */
[----:B------:R-:W-:Y:S01]  /*b5e0*/  IMAD.MOV.U32 R26, RZ, RZ, R140 ;  /* 0x000000ffff1a7224 */ /* 0x000fe200078e008c */
[----:B------:R-:W-:Y:S01]  /*b5f0*/  MOV R25, R167 ;  /* 0x000000a700197202 */ /* 0x000fe20000000f00 */
[----:B------:R-:W-:Y:S02]  /*b600*/  IMAD.MOV.U32 R24, RZ, RZ, R141 ;  /* 0x000000ffff187224 */ /* 0x000fe400078e008d */
[-C--:B------:R-:W-:Y:S03]  /*b610*/  HMMA.16816.F32.BF16 R140, R208, R146.reuse, R28 ;  /* 0x00000092d08c723c */ /* 0x080fe6000004181c */
[----:B------:R-:W-:Y:S04]  /*b620*/  MOV R27, R168 ;  /* 0x000000a8001b7202 */ /* 0x000fe80000000f00 */
[----:B------:R-:W-:Y:S01]  /*b630*/  MOV R30, R159 ;  /* 0x0000009f001e7202 */ /* 0x000fe20000000f00 */
[C---:B------:R-:W-:Y:S04]  /*b640*/  HMMA.16816.F32.BF16 R144, R204.reuse, R146, R32 ;  /* 0x00000092cc90723c */ /* 0x040fe80000041820 */
[----:B------:R-:W-:Y:S01]  /*b650*/  MOV R31, R165 ;  /* 0x000000a5001f7202 */ /* 0x000fe20000000f00 */
[----:B------:R-:W-:Y:S01]  /*b660*/  IMAD.MOV.U32 R29, RZ, RZ, R172 ;  /* 0x000000ffff1d7224 */ /* 0x000fe200078e00ac */
[----:B------:R-:W-:Y:S01]  /*b670*/  MOV R28, R173 ;  /* 0x000000ad001c7202 */ /* 0x000fe20000000f00 */
[----:B------:R-:W-:Y:S01]  /*b680*/  IMAD.MOV.U32 R33, RZ, RZ, R148 ;  /* 0x000000ffff217224 */ /* 0x000fe200078e0094 */
[----:B------:R-:W-:Y:S01]  /*b690*/  MOV R32, R149 ;  /* 0x0000009500207202 */ /* 0x000fe20000000f00 */
[----:B------:R-:W-:Y:S01]  /*b6a0*/  IMAD.MOV.U32 R35, RZ, RZ, R170 ;  /* 0x000000ffff237224 */ /* 0x000fe200078e00aa */
[-C--:B-1----:R-:W-:Y:S03]  /*b6b0*/  HMMA.16816.F32.BF16 R148, R204, R160.reuse, R36 ;  /* 0x000000a0cc94723c */ /* 0x082fe60000041824 */
[----:B------:R-:W-:Y:S01]  /*b6c0*/  MOV R34, R171 ;  /* 0x000000ab00227202 */ /* 0x000fe20000000f00 */
[----:B------:R-:W-:Y:S02]  /*b6d0*/  FADD.FTZ R0, R0, R32 ;  /* 0x0000002000007221 */ /* 0x000fe40000010000 */
[----:B------:R-:W-:Y:S01]  /*b6e0*/  FADD.FTZ R11, R11, R33 ;  /* 0x000000210b0b7221 */ /* 0x000fe20000010000 */
[----:B------:R-:W-:Y:S01]  /*b6f0*/  MOV R39, R152 ;  /* 0x0000009800277202 */ /* 0x000fe20000000f00 */
[----:B------:R-:W-:Y:S01]  /*b700*/  FADD.FTZ R3, R34, R3 ;  /* 0x0000000322037221 */ /* 0x000fe20000010000 */
        /* <DEDUP_REMOVED lines=64> */
[----:B------:R-:W-:Y:S01]  /*bb10*/  FADD.FTZ R0, R180, R0 ;  /* 0x00000000b4007221 */ /* 0x000fe20000010000 */
[----:B------:R-:W-:Y:S01]  /*bb20*/  MOV R186, R183 ;  /* 0x000000b700ba7202 */ /* 0x000fe20000000f00 */
[----:B------:R-:W-:Y:S03]  /*bb30*/  IMAD.MOV.U32 R180, RZ, RZ, R185 ;  /* 0x000000ffffb47224 */ /* 0x000fe600078e00b9 */
[----:B------:R2:W-:Y:S01]  /*bb40*/  STL [R1+0x2c], R0 ;  /* 0x00002c0001007387 */ /* 0x0005e20000100800 */
[----:B------:R-:W-:-:S05]  /*bb50*/  @P0 BRA `(.L_x_1602) ;  /* 0xffffb41000000947 */ /* 0x000fca000383ffff */
.L_x_1601:
[----:B---3--:R-:W-:-:S13]  /*bb60*/  ISETP.LE.AND P0, PT, RZ, UR25, PT ;  /* 0x00000019ff007c0c */ /* 0x008fda000bf03270 */
[----:B------:R-:W-:Y:S05]  /*bb70*/  @!P0 BRA `(.L_x_1603) ;  /* 0x00003ae000008947 */ /* 0x000fea0003800000 */
[----:B------:R-:W3:Y:S01]  /*bb80*/  LDL.64 R12, [R1+0x58] ;  /* 0x00005800010c7983 */ /* 0x000ee20000100a00 */
[----:B------:R-:W-:-:S03]  /*bb90*/  ULDC.64 UR4, c[0x0][0x1e0] ;  /* 0x0000780000047ab9 */ /* 0x000fc60000000a00 */
[----:B------:R-:W4:Y:S04]  /*bba0*/  LDL.64 R6, [R1+0x68] ;  /* 0x0000680001067983 */ /* 0x000f280000100a00 */
[----:B--2---:R-:W2:Y:S04]  /*bbb0*/  LDL.64 R8, [R1+0x48] ;  /* 0x0000480001087983 */ /* 0x004ea80000100a00 */
[----:B------:R-:W2:Y:S01]  /*bbc0*/  LDL.64 R4, [R1+0x50] ;  /* 0x0000500001047983 */ /* 0x000ea20000100a00 */
[----:B------:R-:W-:Y:S01]  /*bbd0*/  UIADD3 UR12, UP0, UR12, 0x80, URZ ;  /* 0x000000800c0c7890 */ /* 0x000fe2000ff1e03f */
[----:B------:R-:W-:Y:S01]  /*bbe0*/  IMAD.MOV.U32 R2, RZ, RZ, R184 ;  /* 0x000000ffff027224 */ /* 0x000fe200078e00b8 */
[----:B------:R-:W-:Y:S01]  /*bbf0*/  USHF.L.U64.HI UR6, UR4, 0x5, UR5 ;  /* 0x0000000504067899 */ /* 0x000fe20008010205 */
[----:B------:R-:W-:Y:S01]  /*bc00*/  MOV R0, R185 ;  /* 0x000000b900007202 */ /* 0x000fe20000000f00 */
[----:B------:R-:W-:Y:S01]  /*bc10*/  USHF.L.U32 UR8, UR4, 0x5, URZ ;  /* 0x0000000504087899 */ /* 0x000fe2000800063f */
[----:B-----5:R-:W-:Y:S01]  /*bc20*/  IMAD.MOV.U32 R186, RZ, RZ, R182 ;  /* 0x000000ffffba7224 */ /* 0x020fe200078e00b6 */
[----:B------:R-:W-:-:S02]  /*bc30*/  UMOV UR7, 0x6 ;  /* 0x0000000600077882 */ /* 0x000fc40000000000 */
[----:B------:R-:W-:Y:S02]  /*bc40*/  ULDC.64 UR4, c[0x0][0x208] ;  /* 0x0000820000047ab9 */ /* 0x000fe40000000a00 */
[----:B------:R-:W-:Y:S02]  /*bc50*/  USHF.L.U64.HI UR7, UR4, UR7, UR5 ;  /* 0x0000000704077299 */ /* 0x000fe40008010205 */
[----:B------:R-:W-:Y:S02]  /*bc60*/  USHF.L.U32 UR11, UR4, 0x6, URZ ;  /* 0x00000006040b7899 */ /* 0x000fe4000800063f */
[----:B------:R-:W-:Y:S01]  /*bc70*/  UIADD3.X UR9, URZ, UR9, URZ, UP0, !UPT ;  /* 0x000000093f097290 */ /* 0x000fe200087fe43f */
[----:B---3--:R-:W-:Y:S02]  /*bc80*/  IADD3 R3, P0, R12, 0x40, RZ ;  /* 0x000000400c037810 */ /* 0x008fe40007f1e0ff */
[----:B----4-:R-:W-:Y:S02]  /*bc90*/  IADD3 R10, P1, R6, 0x40, RZ ;  /* 0x00000040060a7810 */ /* 0x010fe40007f3e0ff */
[----:B--2---:R-:W-:Y:S01]  /*bca0*/  IADD3.X R8, RZ, R9, RZ, P0, !PT ;  /* 0x00000009ff087210 */ /* 0x004fe200007fe4ff */
[----:B------:R1:W-:Y:S02]  /*bcb0*/  STL [R1+0x10], R3 ;  /* 0x0000100301007387 */ /* 0x0003e40000100800 */
[----:B------:R-:W-:-:S02]  /*bcc0*/  IMAD.X R11, RZ, RZ, R5, P1 ;  /* 0x000000ffff0b7224 */ /* 0x000fc400008e0605 */
[----:B------:R-:W-:Y:S01]  /*bcd0*/  IMAD.MOV.U32 R4, RZ, RZ, R6 ;  /* 0x000000ffff047224 */ /* 0x000fe200078e0006 */
[----:B------:R2:W-:Y:S04]  /*bce0*/  STL [R1], R8 ;  /* 0x0000000801007387 */ /* 0x0005e80000100800 */
[----:B------:R2:W-:Y:S04]  /*bcf0*/  STL.64 [R1+0x18], R10 ;  /* 0x0000180a01007387 */ /* 0x0005e80000100a00 */
[----:B------:R2:W-:Y:S01]  /*bd00*/  STL.64 [R1+0x50], R4 ;  /* 0x0000500401007387 */ /* 0x0005e20000100a00 */
[----:B-1----:R-:W-:-:S03]  /*bd10*/  MOV R3, R183 ;  /* 0x000000b700037202 */ /* 0x002fc60000000f00 */
.L_x_1604:
[----:B------:R-:W3:Y:S01]  /*bd20*/  LDL.64 R184, [R1+0x50] ;  /* 0x0000500001b87983 */ /* 0x000ee20000100a00 */
[----:B------:R-:W-:Y:S04]  /*bd30*/  DEPBAR.LE SB0, 0x0 ;  /* 0x000080000000791a */ /* 0x000fe80000000000 */
[----:B------:R-:W-:Y:S01]  /*bd40*/  USHF.R.S32.HI UR5, URZ, 0x1f, UR25 ;  /* 0x0000001f3f057899 */ /* 0x000fe20008011419 */
[----:B------:R-:W4:Y:S01]  /*bd50*/  LDL.64 R220, [R1+0x18] ;  /* 0x0000180001dc7983 */ /* 0x000f220000100a00 */
[----:B------:R-:W-:Y:S01]  /*bd60*/  UIMAD UR4, UR7, UR25, URZ ;  /* 0x00000019070472a4 */ /* 0x000fe2000f8e023f */
[----:B------:R-:W-:Y:S01]  /*bd70*/  MOV R187, UR11 ;  /* 0x0000000b00bb7c02 */ /* 0x000fe20008000f00 */
[----:B------:R-:W-:Y:S02]  /*bd80*/  UISETP.GT.AND UP0, UPT, UR25, URZ, UPT ;  /* 0x0000003f1900728c */ /* 0x000fe4000bf04270 */
[----:B------:R-:W-:Y:S01]  /*bd90*/  UIMAD UR4, UR5, UR11, UR4 ;  /* 0x0000000b050472a4 */ /* 0x000fe2000f8e0204 */
[----:B------:R-:W-:Y:S08]  /*bda0*/  BAR.SYNC.DEFER_BLOCKING 0x0 ;  /* 0x0000000000007b1d */ /* 0x000ff00000010000 */
[----:B------:R-:W-:Y:S08]  /*bdb0*/  LDSM.16.M88.4 R64, [R231+0x8100] ;  /* 0x00810000e740783b */ /* 0x000ff00000000200 */
[----:B------:R-:W1:Y:S08]  /*bdc0*/  LDSM.16.M88.4 R16, [R224+0x4100] ;  /* 0x00410000e010783b */ /* 0x000e700000000200 */
[----:B------:R-:W5:Y:S08]  /*bdd0*/  LDSM.16.M88.4 R60, [R231+0xa100] ;  /* 0x00a10000e73c783b */ /* 0x000f700000000200 */
[----:B------:R-:W2:Y:S08]  /*bde0*/  LDSM.16.M88.4 R32, [R224+0x4900] ;  /* 0x00490000e020783b */ /* 0x000eb00000000200 */
[----:B------:R-:W2:Y:S08]  /*bdf0*/  LDSM.16.M88.4 R48, [R224+0x5100] ;  /* 0x00510000e030783b */ /* 0x000eb00000000200 */
[----:B------:R-:W2:Y:S02]  /*be00*/  LDSM.16.M88.4 R180, [R224+0x5900] ;  /* 0x00590000e0b4783b */ /* 0x000ea40000000200 */
[-C--:B-12---:R-:W-:Y:S06]  /*be10*/  HMMA.16816.F32.BF16 R4, R64, R16.reuse, RZ ;  /* 0x000000104004723c */ /* 0x086fec00000418ff */
[----:B------:R-:W-:Y:S02]  /*be20*/  LDSM.16.M88.4 R204, [R233+0x8100] ;  /* 0x00810000e9cc783b */ /* 0x000fe40000000200 */
[C---:B-----5:R-:W-:Y:S06]  /*be30*/  HMMA.16816.F32.BF16 R8, R60.reuse, R16, RZ ;  /* 0x000000103c08723c */ /* 0x060fec00000418ff */
[----:B------:R-:W1:Y:S02]  /*be40*/  LDSM.16.M88.4 R208, [R235] ;  /* 0x00000000ebd0783b */ /* 0x000e640000000200 */
[-C--:B------:R-:W-:Y:S06]  /*be50*/  HMMA.16816.F32.BF16 R12, R60, R18.reuse, RZ ;  /* 0x000000123c0c723c */ /* 0x080fec00000418ff */
[----:B------:R-:W2:Y:S02]  /*be60*/  LDSM.16.M88.4 R212, [R233+0xa100] ;  /* 0x00a10000e9d4783b */ /* 0x000ea40000000200 */
[C---:B------:R-:W-:Y:S06]  /*be70*/  HMMA.16816.F32.BF16 R16, R64.reuse, R18, RZ ;  /* 0x000000124010723c */ /* 0x040fec00000418ff */
[----:B------:R-:W-:Y:S02]  /*be80*/  LDSM.16.M88.4 R216, [R242] ;  /* 0x00000000f2d8783b */ /* 0x000fe40000000200 */
[-C--:B------:R-:W-:Y:S06]  /*be90*/  HMMA.16816.F32.BF16 R20, R64, R32.reuse, RZ ;  /* 0x000000204014723c */ /* 0x080fec00000418ff */
[----:B------:R-:W5:Y:S06]  /*bea0*/  LDL.64 R250, [R1+0x48] ;  /* 0x0000480001fa7983 */ /* 0x000f6c0000100a00 */
[----:B------:R-:W5:Y:S01]  /*beb0*/  LDL R249, [R1+0x10] ;  /* 0x0000100001f97983 */ /* 0x000f620000100800 */
[C---:B------:R-:W-:Y:S03]  /*bec0*/  HMMA.16816.F32.BF16 R24, R60.reuse, R32, RZ ;  /* 0x000000203c18723c */ /* 0x040fe600000418ff */
[----:B------:R-:W5:Y:S05]  /*bed0*/  LDL R248, [R1] ;  /* 0x0000000001f87983 */ /* 0x000f6a0000100800 */
[-C--:B------:R-:W-:Y:S08]  /*bee0*/  HMMA.16816.F32.BF16 R28, R60, R34.reuse, RZ ;  /* 0x000000223c1c723c */ /* 0x080ff000000418ff */
        /* <DEDUP_REMOVED lines=9> */
[----:B------:R-:W2:Y:S07]  /*bf80*/  LDSM.16.M88.4 R180, [R243] ;  /* 0x00000000f3b4783b */ /* 0x000eae0000000200 */
[-C--:B-1----:R-:W-:Y:S08]  /*bf90*/  HMMA.16816.F32.BF16 R4, R204, R208.reuse, R4 ;  /* 0x000000d0cc04723c */ /* 0x082ff00000041804 */
[C---:B--2---:R-:W-:Y:S08]  /*bfa0*/  HMMA.16816.F32.BF16 R8, R212.reuse, R208, R8 ;  /* 0x000000d0d408723c */ /* 0x044ff00000041808 */
[-C--:B------:R-:W-:Y:S08]  /*bfb0*/  HMMA.16816.F32.BF16 R12, R212, R210.reuse, R12 ;  /* 0x000000d2d40c723c */ /* 0x080ff0000004180c */
[C---:B------:R-:W-:Y:S08]  /*bfc0*/  HMMA.16816.F32.BF16 R16, R204.reuse, R210, R16 ;  /* 0x000000d2cc10723c */ /* 0x040ff00000041810 */
[-C--:B------:R-:W-:Y:S08]  /*bfd0*/  HMMA.16816.F32.BF16 R20, R204, R180.reuse, R20 ;  /* 0x000000b4cc14723c */ /* 0x080ff00000041814 */
[C---:B------:R-:W-:Y:S08]  /*bfe0*/  HMMA.16816.F32.BF16 R24, R212.reuse, R180, R24 ;  /* 0x000000b4d418723c */ /* 0x040ff00000041818 */
[-C--:B------:R-:W-:Y:S08]  /*bff0*/  HMMA.16816.F32.BF16 R28, R212, R182.reuse, R28 ;  /* 0x000000b6d41c723c */ /* 0x080ff0000004181c */
[C---:B------:R-:W-:Y:S01]  /*c000*/  HMMA.16816.F32.BF16 R32, R204.reuse, R182, R32 ;  /* 0x000000b6cc20723c */ /* 0x040fe20000041820 */
[----:B------:R-:W1:Y:S07]  /*c010*/  LDSM.16.M88.4 R180, [R241] ;  /* 0x00000000f1b4783b */ /* 0x000e6e0000000200 */
[-C--:B------:R-:W-:Y:S08]  /*c020*/  HMMA.16816.F32.BF16 R36, R204, R216.reuse, R36 ;  /* 0x000000d8cc24723c */ /* 0x080ff00000041824 */
[C---:B------:R-:W-:Y:S08]  /*c030*/  HMMA.16816.F32.BF16 R40, R212.reuse, R216, R40 ;  /* 0x000000d8d428723c */ /* 0x040ff00000041828 */
[-C--:B------:R-:W-:Y:S04]  /*c040*/  HMMA.16816.F32.BF16 R44, R212, R218.reuse, R44 ;  /* 0x000000dad42c723c */ /* 0x080fe8000004182c */
[----:B---3--:R-:W-:Y:S04]  /*c050*/  IMAD.WIDE.U32 R208, R187, UR25, R184 ;  /* 0x00000019bbd07c25 */ /* 0x008fe8000f8e00b8 */
[C---:B------:R-:W-:Y:S04]  /*c060*/  HMMA.16816.F32.BF16 R48, R204.reuse, R218, R48 ;  /* 0x000000dacc30723c */ /* 0x040fe80000041830 */
[----:B------:R-:W-:Y:S02]  /*c070*/  IADD3 R185, R209, UR4, RZ ;  /* 0x00000004d1b97c10 */ /* 0x000fe4000fffe0ff */
[C---:B------:R-:W-:Y:S02]  /*c080*/  LEA R184, P0, R208.reuse, c[0x0][0x1f8], 0x1 ;  /* 0x00007e00d0b87a11 */ /* 0x040fe400078008ff */
[-C--:B-1----:R-:W-:Y:S04]  /*c090*/  HMMA.16816.F32.BF16 R52, R204, R180.reuse, R52 ;  /* 0x000000b4cc34723c */ /* 0x082fe80000041834 */
[----:B------:R-:W-:Y:S01]  /*c0a0*/  LEA.HI.X R185, R208, c[0x0][0x1fc], R185, 0x1, P0 ;  /* 0x00007f00d0b97a11 */ /* 0x000fe200000f0cb9 */
[----:B----4-:R-:W-:Y:S01]  /*c0b0*/  IMAD.WIDE.U32 R208, R187, UR25, R220 ;  /* 0x00000019bbd07c25 */ /* 0x010fe2000f8e00dc */
[----:B------:R-:W-:Y:S02]  /*c0c0*/  UIADD3 UR25, UR25, -0x1, URZ ;  /* 0xffffffff19197890 */ /* 0x000fe4000fffe03f */
[C---:B------:R-:W-:Y:S01]  /*c0d0*/  HMMA.16816.F32.BF16 R56, R212.reuse, R180, R56 ;  /* 0x000000b4d438723c */ /* 0x040fe20000041838 */
[----:B------:R-:W-:Y:S01]  /*c0e0*/  @!PT LDS RZ, [RZ] ;  /* 0x00000000fffff984 */ /* 0x000fe20000000800 */
[----:B------:R-:W-:Y:S01]  /*c0f0*/  @!PT LDS RZ, [RZ] ;  /* 0x00000000fffff984 */ /* 0x000fe20000000800 */
[----:B------:R-:W-:Y:S01]  /*c100*/  @!PT LDS RZ, [RZ] ;  /* 0x00000000fffff984 */ /* 0x000fe20000000800 */
[----:B------:R1:W-:Y:S01]  /*c110*/  LDGSTS.E.BYPASS.LTC128B.128 [R245+0x100], [R184.64], !P5 ;  /* 0x00100000b8f57fae */ /* 0x0003e2000e901d52 */
[----:B------:R-:W-:Y:S02]  /*c120*/  @UP0 USHF.R.S32.HI UR13, URZ, 0x1f, UR25 ;  /* 0x0000001f3f0d0899 */ /* 0x000fe40008011419 */
[----:B------:R-:W-:Y:S01]  /*c130*/  IADD3 R187, R209, UR4, RZ ;  /* 0x00000004d1bb7c10 */ /* 0x000fe2000fffe0ff */
[----:B------:R-:W-:Y:S01]  /*c140*/  ULDC.64 UR4, c[0x0][0x1e0] ;  /* 0x0000780000047ab9 */ /* 0x000fe20000000a00 */
[C---:B------:R-:W-:Y:S02]  /*c150*/  LEA R210, P0, R208.reuse, c[0x0][0x1f8], 0x1 ;  /* 0x00007e00d0d27a11 */ /* 0x040fe400078008ff */
[-C--:B------:R-:W-:Y:S03]  /*c160*/  HMMA.16816.F32.BF16 R60, R212, R182.reuse, R60 ;  /* 0x000000b6d43c723c */ /* 0x080fe6000004183c */
[----:B------:R-:W-:Y:S01]  /*c170*/  @UP0 UIMAD UR13, UR13, UR4, URZ ;  /* 0x000000040d0d02a4 */ /* 0x000fe2000f8e023f */
[----:B------:R-:W-:Y:S01]  /*c180*/  LEA.HI.X R211, R208, c[0x0][0x1fc], R187, 0x1, P0 ;  /* 0x00007f00d0d37a11 */ /* 0x000fe200000f0cbb */
[----:B------:R-:W-:Y:S02]  /*c190*/  @UP0 UIMAD.WIDE.U32 UR20, UR25, UR4, URZ ;  /* 0x00000004191402a5 */ /* 0x000fe4000f8e003f */
[----:B------:R-:W-:Y:S01]  /*c1a0*/  @UP0 UIMAD UR13, UR25, UR5, UR13 ;  /* 0x00000005190d02a4 */ /* 0x000fe2000f8e020d */
[----:B------:R-:W-:Y:S01]  /*c1b0*/  HMMA.16816.F32.BF16 R64, R204, R182, R64 ;  /* 0x000000b6cc40723c */ /* 0x000fe20000041840 */
[----:B------:R2:W-:Y:S01]  /*c1c0*/  LDGSTS.E.BYPASS.LTC128B.128 [R245+0x2100], [R210.64], !P4 ;  /* 0x02100000d2f57fae */ /* 0x0005e2000e101d52 */
[----:B------:R-:W-:Y:S02]  /*c1d0*/  @UP0 USHF.L.U32 UR4, UR20, 0x6, URZ ;  /* 0x0000000614040899 */ /* 0x000fe4000800063f */
[----:B------:R-:W-:Y:S04]  /*c1e0*/  @UP0 UIADD3 UR13, UR21, UR13, URZ ;  /* 0x0000000d150d0290 */ /* 0x000fe8000fffe03f */
[----:B------:R-:W-:Y:S01]  /*c1f0*/  @UP0 USHF.L.U64.HI UR13, UR20, 0x6, UR13 ;  /* 0x00000006140d0899 */ /* 0x000fe2000801020d */
[----:B-1----:R-:W-:Y:S04]  /*c200*/  IADD3 R184, P0, R184, UR10, RZ ;  /* 0x0000000ab8b87c10 */ /* 0x002fe8000ff1e0ff */
[----:B------:R-:W-:Y:S02]  /*c210*/  IADD3.X R185, R185, UR14, RZ, P0, !PT ;  /* 0x0000000eb9b97c10 */ /* 0x000fe400087fe4ff */
[C---:B------:R-:W-:Y:S03]  /*c220*/  IADD3 R208, P1, R184.reuse, UR10, RZ ;  /* 0x0000000ab8d07c10 */ /* 0x040fe6000ff3e0ff */
[----:B------:R1:W-:Y:S01]  /*c230*/  LDGSTS.E.BYPASS.LTC128B.128 [R245+0x900], [R184.64], !P5 ;  /* 0x00900000b8f57fae */ /* 0x0003e2000e901d52 */
[C---:B------:R-:W-:Y:S02]  /*c240*/  IADD3.X R209, R185.reuse, UR14, RZ, P1, !PT ;  /* 0x0000000eb9d17c10 */ /* 0x040fe40008ffe4ff */
[----:B--2---:R-:W-:Y:S05]  /*c250*/  IADD3 R210, P0, R184, UR16, RZ ;  /* 0x00000010b8d27c10 */ /* 0x004fea000ff1e0ff */
[----:B------:R1:W-:Y:S01]  /*c260*/  LDGSTS.E.BYPASS.LTC128B.128 [R245+0x2900], [R184.64+0x80], !P4 ;  /* 0x02900080b8f57fae */ /* 0x0003e2000e101d52 */
[----:B------:R-:W-:Y:S02]  /*c270*/  IADD3.X R211, R185, UR15, RZ, P0, !PT ;  /* 0x0000000fb9d37c10 */ /* 0x000fe400087fe4ff */
[C---:B------:R-:W-:Y:S05]  /*c280*/  IADD3 R180, P0, R208.reuse, UR16, RZ ;  /* 0x00000010d0b47c10 */ /* 0x040fea000ff1e0ff */
[----:B------:R2:W-:Y:S01]  /*c290*/  LDGSTS.E.BYPASS.LTC128B.128 [R245+0x1100], [R208.64], !P5 ;  /* 0x01100000d0f57fae */ /* 0x0005e2000e901d52 */
[C---:B------:R-:W-:Y:S02]  /*c2a0*/  IADD3.X R181, R209.reuse, UR15, RZ, P0, !PT ;  /* 0x0000000fd1b57c10 */ /* 0x040fe400087fe4ff */
[----:B------:R-:W-:Y:S05]  /*c2b0*/  PLOP3.LUT P0, PT, PT, PT, UP0, 0x80, 0x0 ;  /* 0x000000000000781c */ /* 0x000fea0003f0f008 */
[----:B------:R2:W-:Y:S01]  /*c2c0*/  LDGSTS.E.BYPASS.LTC128B.128 [R245+0x3100], [R210.64], !P4 ;  /* 0x03100000d2f57fae */ /* 0x0005e2000e101d52 */
[----:B-1----:R-:W-:Y:S04]  /*c2d0*/  IADD3 R184, P1, R208, UR10, RZ ;  /* 0x0000000ad0b87c10 */ /* 0x002fe8000ff3e0ff */
[----:B------:R-:W-:Y:S05]  /*c2e0*/  IADD3.X R185, R209, UR14, RZ, P1, !PT ;  /* 0x0000000ed1b97c10 */ /* 0x000fea0008ffe4ff */
[----:B------:R1:W-:Y:S08]  /*c2f0*/  LDGSTS.E.BYPASS.LTC128B.128 [R245+0x1900], [R184.64], !P5 ;  /* 0x01900000b8f57fae */ /* 0x0003f0000e901d52 */
[----:B------:R3:W-:Y:S08]  /*c300*/  LDGSTS.E.BYPASS.LTC128B.128 [R245+0x3900], [R180.64], !P4 ;  /* 0x03900000b4f57fae */ /* 0x0007f0000e101d52 */
[----:B--2---:R-:W-:Y:S08]  /*c310*/  LDSM.16.M88.4 R208, [R232+0x8100] ;  /* 0x00810000e8d0783b */ /* 0x004ff00000000200 */
[----:B------:R-:W2:Y:S08]  /*c320*/  LDSM.16.M88.4 R212, [R230+0x4100] ;  /* 0x00410000e6d4783b */ /* 0x000eb00000000200 */
[----:B------:R-:W4:Y:S08]  /*c330*/  LDSM.16.M88.4 R216, [R232+0xa100] ;  /* 0x00a10000e8d8783b */ /* 0x000f300000000200 */
[----:B---3--:R-:W3:Y:S08]  /*c340*/  LDSM.16.M88.4 R180, [R230+0x4900] ;  /* 0x00490000e6b4783b */ /* 0x008ef00000000200 */
[----:B------:R-:W0:Y:S08]  /*c350*/  LDGDEPBAR ;  /* 0x00000000000079af */ /* 0x000e300000000000 */
[----:B------:R-:W1:Y:S01]  /*c360*/  LDSM.16.M88.4 R204, [R230+0x5100] ;  /* 0x00510000e6cc783b */ /* 0x000e620000000200 */
[-C--:B--2---:R-:W-:Y:S08]  /*c370*/  HMMA.16816.F32.BF16 R4, R208, R212.reuse, R4 ;  /* 0x000000d4d004723c */ /* 0x084ff00000041804 */
[C---:B----4-:R-:W-:Y:S08]  /*c380*/  HMMA.16816.F32.BF16 R8, R216.reuse, R212, R8 ;  /* 0x000000d4d808723c */ /* 0x050ff00000041808 */
[-C--:B------:R-:W-:Y:S08]  /*c390*/  HMMA.16816.F32.BF16 R12, R216, R214.reuse, R12 ;  /* 0x000000d6d80c723c */ /* 0x080ff0000004180c */
[C---:B------:R-:W-:Y:S01]  /*c3a0*/  HMMA.16816.F32.BF16 R16, R208.reuse, R214, R16 ;  /* 0x000000d6d010723c */ /* 0x040fe20000041810 */
[----:B------:R-:W2:Y:S07]  /*c3b0*/  LDSM.16.M88.4 R212, [R230+0x5900] ;  /* 0x00590000e6d4783b */ /* 0x000eae0000000200 */
[-C--:B---3--:R-:W-:Y:S08]  /*c3c0*/  HMMA.16816.F32.BF16 R20, R208, R180.reuse, R20 ;  /* 0x000000b4d014723c */ /* 0x088ff00000041814 */
[C---:B------:R-:W-:Y:S08]  /*c3d0*/  HMMA.16816.F32.BF16 R24, R216.reuse, R180, R24 ;  /* 0x000000b4d818723c */ /* 0x040ff00000041818 */
[-C--:B------:R-:W-:Y:S08]  /*c3e0*/  HMMA.16816.F32.BF16 R28, R216, R182.reuse, R28 ;  /* 0x000000b6d81c723c */ /* 0x080ff0000004181c */
[C---:B------:R-:W-:Y:S01]  /*c3f0*/  HMMA.16816.F32.BF16 R32, R208.reuse, R182, R32 ;  /* 0x000000b6d020723c */ /* 0x040fe20000041820 */
[----:B------:R-:W-:Y:S07]  /*c400*/  LDSM.16.M88.4 R180, [R234+0x8100] ;  /* 0x00810000eab4783b */ /* 0x000fee0000000200 */
[-C--:B-1----:R-:W-:Y:S08]  /*c410*/  HMMA.16816.F32.BF16 R36, R208, R204.reuse, R36 ;  /* 0x000000ccd024723c */ /* 0x082ff00000041824 */
[C---:B------:R-:W-:Y:S08]  /*c420*/  HMMA.16816.F32.BF16 R40, R216.reuse, R204, R40 ;  /* 0x000000ccd828723c */ /* 0x040ff00000041828 */
[-C--:B------:R-:W-:Y:S08]  /*c430*/  HMMA.16816.F32.BF16 R44, R216, R206.reuse, R44 ;  /* 0x000000ced82c723c */ /* 0x080ff0000004182c */
[C---:B------:R-:W-:Y:S01]  /*c440*/  HMMA.16816.F32.BF16 R48, R208.reuse, R206, R48 ;  /* 0x000000ced030723c */ /* 0x040fe20000041830 */
[----:B------:R-:W1:Y:S07]  /*c450*/  LDSM.16.M88.4 R204, [R229] ;  /* 0x00000000e5cc783b */ /* 0x000e6e0000000200 */
[-C--:B--2---:R-:W-:Y:S08]  /*c460*/  HMMA.16816.F32.BF16 R52, R208, R212.reuse, R52 ;  /* 0x000000d4d034723c */ /* 0x084ff00000041834 */
[C---:B------:R-:W-:Y:S08]  /*c470*/  HMMA.16816.F32.BF16 R56, R216.reuse, R212, R56 ;  /* 0x000000d4d838723c */ /* 0x040ff00000041838 */
[-C--:B------:R-:W-:Y:S01]  /*c480*/  HMMA.16816.F32.BF16 R60, R216, R214.reuse, R60 ;  /* 0x000000d6d83c723c */ /* 0x080fe2000004183c */
[----:B------:R-:W2:Y:S07]  /*c490*/  LDSM.16.M88.4 R216, [R234+0xa100] ;  /* 0x00a10000ead8783b */ /* 0x000eae0000000200 */
[----:B------:R-:W-:Y:S01]  /*c4a0*/  HMMA.16816.F32.BF16 R64, R208, R214, R64 ;  /* 0x000000d6d040723c */ /* 0x000fe20000041840 */
[----:B------:R-:W3:Y:S07]  /*c4b0*/  LDSM.16.M88.4 R208, [R229+0x800] ;  /* 0x00080000e5d0783b */ /* 0x000eee0000000200 */
[-C--:B-1----:R-:W-:Y:S01]  /*c4c0*/  HMMA.16816.F32.BF16 R4, R180, R204.reuse, R4 ;  /* 0x000000ccb404723c */ /* 0x082fe20000041804 */
[----:B------:R-:W-:Y:S07]  /*c4d0*/  LDSM.16.M88.4 R212, [R229+0x1800] ;  /* 0x00180000e5d4783b */ /* 0x000fee0000000200 */
        /* <DEDUP_REMOVED lines=36> */
[-C--:B------:R-:W-:Y:S08]  /*c720*/  HMMA.16816.F32.BF16 R52, R204, R212.reuse, R52 ;  /* 0x000000d4cc34723c */ /* 0x080ff00000041834 */
[C---:B------:R-:W-:Y:S08]  /*c730*/  HMMA.16816.F32.BF16 R56, R216.reuse, R212, R56 ;  /* 0x000000d4d838723c */ /* 0x040ff00000041838 */
[-C--:B------:R-:W-:Y:S01]  /*c740*/  HMMA.16816.F32.BF16 R60, R216, R214.reuse, R60 ;  /* 0x000000d6d83c723c */ /* 0x080fe2000004183c */
[----:B------:R-:W2:Y:S07]  /*c750*/  LDSM.16.M88.4 R216, [R233+0xe100] ;  /* 0x00e10000e9d8783b */ /* 0x000eae0000000200 */
[----:B------:R-:W-:Y:S01]  /*c760*/  HMMA.16816.F32.BF16 R64, R204, R214, R64 ;  /* 0x000000d6cc40723c */ /* 0x000fe20000041840 */
[----:B------:R-:W3:Y:S07]  /*c770*/  LDSM.16.M88.4 R204, [R239] ;  /* 0x00000000efcc783b */ /* 0x000eee0000000200 */
[-C--:B-1----:R-:W-:Y:S01]  /*c780*/  HMMA.16816.F32.BF16 R4, R180, R208.reuse, R4 ;  /* 0x000000d0b404723c */ /* 0x082fe20000041804 */
[----:B------:R-:W-:Y:S07]  /*c790*/  LDSM.16.M88.4 R212, [R237] ;  /* 0x00000000edd4783b */ /* 0x000fee0000000200 */
[C---:B--2---:R-:W-:Y:S08]  /*c7a0*/  HMMA.16816.F32.BF16 R8, R216.reuse, R208, R8 ;  /* 0x000000d0d808723c */ /* 0x044ff00000041808 */
[-C--:B------:R-:W-:Y:S08]  /*c7b0*/  HMMA.16816.F32.BF16 R12, R216, R210.reuse, R12 ;  /* 0x000000d2d80c723c */ /* 0x080ff0000004180c */
[C---:B------:R-:W-:Y:S01]  /*c7c0*/  HMMA.16816.F32.BF16 R16, R180.reuse, R210, R16 ;  /* 0x000000d2b410723c */ /* 0x040fe20000041810 */
[----:B------:R-:W1:Y:S07]  /*c7d0*/  LDSM.16.M88.4 R208, [R238] ;  /* 0x00000000eed0783b */ /* 0x000e6e0000000200 */
        /* <DEDUP_REMOVED lines=39> */
[----:B------:R-:W1:Y:S07]  /*ca50*/  LDSM.16.M88.4 R212, [R229+0x3000] ;  /* 0x00300000e5d4783b */ /* 0x000e6e0000000200 */
[C---:B--2---:R-:W-:Y:S11]  /*ca60*/  HMMA.16816.F32.BF16 R8, R216.reuse, R208, R8 ;  /* 0x000000d0d808723c */ /* 0x044ff60000041808 */
[----:B------:R-:W-:Y:S05]  /*ca70*/  @!UPT UIADD3 URZ, URZ, URZ, URZ ;  /* 0x0000003f3f3ff290 */ /* 0x000fea000fffe03f */
[----:B------:R-:W-:Y:S02]  /*ca80*/  FMNMX.FTZ R184, R4, R0, !PT ;  /* 0x0000000004b87209 */ /* 0x000fe40007810000 */
[----:B------:R-:W-:Y:S01]  /*ca90*/  FMNMX.FTZ R185, R6, R2, !PT ;  /* 0x0000000206b97209 */ /* 0x000fe20007810000 */
[-C--:B------:R-:W-:Y:S03]  /*caa0*/  HMMA.16816.F32.BF16 R12, R216, R210.reuse, R12 ;  /* 0x000000d2d80c723c */ /* 0x080fe6000004180c */
[----:B------:R-:W-:Y:S02]  /*cab0*/  FMNMX.FTZ R185, R7, R185, !PT ;  /* 0x000000b907b97209 */ /* 0x000fe40007810000 */
[----:B------:R-:W-:Y:S03]  /*cac0*/  FMNMX.FTZ R184, R5, R184, !PT ;  /* 0x000000b805b87209 */ /* 0x000fe60007810000 */
[C---:B------:R-:W-:Y:S01]  /*cad0*/  HMMA.16816.F32.BF16 R16, R180.reuse, R210, R16 ;  /* 0x000000d2b410723c */ /* 0x040fe20000041810 */
[----:B------:R-:W2:Y:S01]  /*cae0*/  LDSM.16.M88.4 R208, [R229+0x3800] ;  /* 0x00380000e5d0783b */ /* 0x000ea20000000200 */
[----:B------:R-:W-:Y:S06]  /*caf0*/  DEPBAR.LE SB0, 0x0 ;  /* 0x000080000000791a */ /* 0x000fec0000000000 */
[-C--:B---3--:R-:W-:Y:S01]  /*cb00*/  HMMA.16816.F32.BF16 R20, R180, R204.reuse, R20 ;  /* 0x000000ccb414723c */ /* 0x088fe20000041814 */
[----:B------:R-:W-:Y:S04]  /*cb10*/  BAR.SYNC.DEFER_BLOCKING 0x0 ;  /* 0x0000000000007b1d */ /* 0x000fe80000010000 */
[----:B------:R-:W-:Y:S03]  /*cb20*/  FMNMX.FTZ R187, R8, R3, !PT ;  /* 0x0000000308bb7209 */ /* 0x000fe60007810000 */
[C---:B------:R-:W-:Y:S04]  /*cb30*/  HMMA.16816.F32.BF16 R24, R216.reuse, R204, R24 ;  /* 0x000000ccd818723c */ /* 0x040fe80000041818 */
[----:B------:R-:W-:Y:S04]  /*cb40*/  FMNMX.FTZ R187, R9, R187, !PT ;  /* 0x000000bb09bb7209 */ /* 0x000fe80007810000 */
[-C--:B------:R-:W-:Y:S04]  /*cb50*/  HMMA.16816.F32.BF16 R28, R216, R206.reuse, R28 ;  /* 0x000000ced81c723c */ /* 0x080fe8000004181c */
[----:B------:R-:W-:Y:S02]  /*cb60*/  FMNMX.FTZ R187, R12, R187, !PT ;  /* 0x000000bb0cbb7209 */ /* 0x000fe40007810000 */
[----:B------:R-:W-:Y:S02]  /*cb70*/  FMNMX.FTZ R185, R18, R185, !PT ;  /* 0x000000b912b97209 */ /* 0x000fe40007810000 */
[C---:B------:R-:W-:Y:S01]  /*cb80*/  HMMA.16816.F32.BF16 R32, R180.reuse, R206, R32 ;  /* 0x000000ceb420723c */ /* 0x040fe20000041820 */
[----:B------:R-:W3:Y:S03]  /*cb90*/  LDL.64 R206, [R1+0x58] ;  /* 0x0000580001ce7983 */ /* 0x000ee60000100a00 */
        /* <DEDUP_REMOVED lines=9> */
[----:B------:R-:W-:Y:S04]  /*cc30*/  FMNMX.FTZ R184, R20, R184, !PT ;  /* 0x000000b814b87209 */ /* 0x000fe80007810000 */
[C---:B------:R-:W-:Y:S04]  /*cc40*/  HMMA.16816.F32.BF16 R48, R180.reuse, R214, R48 ;  /* 0x000000d6b430723c */ /* 0x040fe80000041830 */
[----:B------:R-:W-:Y:S04]  /*cc50*/  FMNMX.FTZ R184, R21, R184, !PT ;  /* 0x000000b815b87209 */ /* 0x000fe80007810000 */
[-C--:B--2---:R-:W-:Y:S04]  /*cc60*/  HMMA.16816.F32.BF16 R52, R180, R208.reuse, R52 ;  /* 0x000000d0b434723c */ /* 0x084fe80000041834 */
[----:B------:R-:W-:Y:S04]  /*cc70*/  FMNMX.FTZ R184, R32, R184, !PT ;  /* 0x000000b820b87209 */ /* 0x000fe80007810000 */
[C---:B------:R-:W-:Y:S04]  /*cc80*/  HMMA.16816.F32.BF16 R56, R216.reuse, R208, R56 ;  /* 0x000000d0d838723c */ /* 0x040fe80000041838 */
[----:B------:R-:W-:Y:S04]  /*cc90*/  FMNMX.FTZ R184, R33, R184, !PT ;  /* 0x000000b821b87209 */ /* 0x000fe80007810000 */
[-C--:B------:R-:W-:Y:S08]  /*cca0*/  HMMA.16816.F32.BF16 R60, R216, R210.reuse, R60 ;  /* 0x000000d2d83c723c */ /* 0x080ff0000004183c */
[----:B------:R-:W-:Y:S07]  /*ccb0*/  HMMA.16816.F32.BF16 R64, R180, R210, R64 ;  /* 0x000000d2b440723c */ /* 0x000fee0000041840 */
[----:B------:R-:W-:Y:S02]  /*ccc0*/  FMNMX.FTZ R180, R34, R185, !PT ;  /* 0x000000b922b47209 */ /* 0x000fe40007810000 */
[----:B------:R-:W-:Y:S03]  /*ccd0*/  FMNMX.FTZ R185, R36, R184, !PT ;  /* 0x000000b824b97209 */ /* 0x000fe60007810000 */
        /* <DEDUP_REMOVED lines=32> */
[----:B------:R-:W-:Y:S03]  /*cee0*/  FMNMX.FTZ R182, R14, R182, !PT ;  /* 0x000000b60eb67209 */ /* 0x000fe60007810000 */
[----:B------:R-:W4:Y:S01]  /*cef0*/  SHFL.BFLY PT, R204, R181, 0x2, 0x1f ;  /* 0x0c401f00b5cc7f89 */ /* 0x000f2200000e0000 */
[----:B------:R-:W-:Y:S02]  /*cf00*/  FMNMX.FTZ R182, R15, R182, !PT ;  /* 0x000000b60fb67209 */ /* 0x000fe40007810000 */
[----:B-1----:R-:W-:Y:S02]  /*cf10*/  FMNMX.FTZ R185, R185, R184, !PT ;  /* 0x000000b8b9b97209 */ /* 0x002fe40007810000 */
[----:B------:R-:W-:Y:S03]  /*cf20*/  FMNMX.FTZ R182, R26, R182, !PT ;  /* 0x000000b61ab67209 */ /* 0x000fe60007810000 */
[----:B------:R-:W1:Y:S01]  /*cf30*/  SHFL.BFLY PT, R187, R185, 0x1, 0x1f ;  /* 0x0c201f00b9bb7f89 */ /* 0x000e6200000e0000 */
[----:B------:R-:W-:Y:S04]  /*cf40*/  FMNMX.FTZ R182, R27, R182, !PT ;  /* 0x000000b61bb67209 */ /* 0x000fe80007810000 */
[----:B------:R-:W-:Y:S02]  /*cf50*/  FMNMX.FTZ R182, R30, R182, !PT ;  /* 0x000000b61eb67209 */ /* 0x000fe40007810000 */
[----:B--2---:R-:W-:Y:S02]  /*cf60*/  FMNMX.FTZ R180, R180, R183, !PT ;  /* 0x000000b7b4b47209 */ /* 0x004fe40007810000 */
[----:B------:R-:W-:Y:S03]  /*cf70*/  FMNMX.FTZ R182, R31, R182, !PT ;  /* 0x000000b61fb67209 */ /* 0x000fe60007810000 */
[----:B------:R-:W2:Y:S01]  /*cf80*/  SHFL.BFLY PT, R184, R180, 0x1, 0x1f ;  /* 0x0c201f00b4b87f89 */ /* 0x000ea200000e0000 */
        /* <DEDUP_REMOVED lines=14> */
[----:B------:R-:W-:Y:S01]  /*d070*/  MUFU.EX2 R220, R4 ;  /* 0x0000000400dc7308 */ /* 0x000fe20000000800 */
[----:B------:R-:W-:Y:S02]  /*d080*/  FFMA.FTZ R16, R16, c[0x0][0x2d0], -R210 ;  /* 0x0000b40010107a23 */ /* 0x000fe400000108d2 */
[C---:B------:R-:W-:Y:S02]  /*d090*/  FADD.FTZ R2, -R184.reuse, R2 ;  /* 0x00000002b8027221 */ /* 0x040fe40000010100 */
[----:B------:R-:W-:Y:S01]  /*d0a0*/  FMUL.FTZ R209, R184, c[0x0][0x2d0] ;  /* 0x0000b400b8d17a20 */ /* 0x000fe20000410000 */
[----:B----4-:R-:W-:Y:S01]  /*d0b0*/  FMNMX.FTZ R183, R181, R183, !PT ;  /* 0x000000b7b5b77209 */ /* 0x010fe20007810000 */
[----:B------:R-:W-:Y:S02]  /*d0c0*/  FMUL.FTZ R2, R2, c[0x0][0x2d0] ;  /* 0x0000b40002027a20 */ /* 0x000fe40000410000 */
[--C-:B------:R-:W-:Y:S01]  /*d0d0*/  FFMA.FTZ R6, R6, c[0x0][0x2d0], -R209.reuse ;  /* 0x0000b40006067a23 */ /* 0x100fe200000108d1 */
[----:B------:R1:W2:Y:S01]  /*d0e0*/  MUFU.EX2 R182, R0 ;  /* 0x0000000000b67308 */ /* 0x0002a20000000800 */
[--C-:B------:R-:W-:Y:S02]  /*d0f0*/  FFMA.FTZ R7, R7, c[0x0][0x2d0], -R209.reuse ;  /* 0x0000b40007077a23 */ /* 0x100fe400000108d1 */
[----:B------:R-:W-:Y:S02]  /*d100*/  FMUL.FTZ R208, R183, c[0x0][0x2d0] ;  /* 0x0000b400b7d07a20 */ /* 0x000fe40000410000 */
[----:B------:R-:W-:Y:S02]  /*d110*/  FFMA.FTZ R17, R17, c[0x0][0x2d0], -R210 ;  /* 0x0000b40011117a23 */ /* 0x000fe400000108d2 */
[--C-:B------:R-:W-:Y:S02]  /*d120*/  FFMA.FTZ R8, R8, c[0x0][0x2d0], -R208.reuse ;  /* 0x0000b40008087a23 */ /* 0x100fe400000108d0 */
[----:B------:R-:W-:Y:S01]  /*d130*/  FFMA.FTZ R12, R12, c[0x0][0x2d0], -R208 ;  /* 0x0000b4000c0c7a23 */ /* 0x000fe200000108d0 */
[----:B------:R4:W4:Y:S01]  /*d140*/  MUFU.EX2 R181, R2 ;  /* 0x0000000200b57308 */ /* 0x0009220000000800 */
[--C-:B------:R-:W-:Y:S02]  /*d150*/  FFMA.FTZ R18, R18, c[0x0][0x2d0], -R209.reuse ;  /* 0x0000b40012127a23 */ /* 0x100fe400000108d1 */
[--C-:B------:R-:W-:Y:S02]  /*d160*/  FFMA.FTZ R19, R19, c[0x0][0x2d0], -R209.reuse ;  /* 0x0000b40013137a23 */ /* 0x100fe400000108d1 */
[--C-:B------:R-:W-:Y:S02]  /*d170*/  FFMA.FTZ R32, R32, c[0x0][0x2d0], -R210.reuse ;  /* 0x0000b40020207a23 */ /* 0x100fe400000108d2 */
[----:B------:R-:W-:Y:S02]  /*d180*/  FFMA.FTZ R33, R33, c[0x0][0x2d0], -R210 ;  /* 0x0000b40021217a23 */ /* 0x000fe400000108d2 */
[--C-:B------:R-:W-:Y:S01]  /*d190*/  FFMA.FTZ R34, R34, c[0x0][0x2d0], -R209.reuse ;  /* 0x0000b40022227a23 */ /* 0x100fe200000108d1 */
[----:B------:R-:W-:Y:S01]  /*d1a0*/  MUFU.EX2 R244, R5 ;  /* 0x0000000500f47308 */ /* 0x000fe20000000800 */
[----:B------:R-:W-:Y:S02]  /*d1b0*/  FFMA.FTZ R35, R35, c[0x0][0x2d0], -R209 ;  /* 0x0000b40023237a23 */ /* 0x000fe400000108d1 */
[----:B------:R-:W-:Y:S01]  /*d1c0*/  FFMA.FTZ R25, R25, c[0x0][0x2d0], -R208 ;  /* 0x0000b40019197a23 */ /* 0x000fe200000108d0 */
[----:B-1----:R-:W-:Y:S01]  /*d1d0*/  FMNMX.FTZ R0, R59, R180, !PT ;  /* 0x000000b43b007209 */ /* 0x002fe20007810000 */
[C---:B--2---:R-:W-:Y:S02]  /*d1e0*/  FMUL.FTZ R132, R182.reuse, R132 ;  /* 0x00000084b6847220 */ /* 0x044fe40000410000 */
[----:B------:R-:W-:Y:S01]  /*d1f0*/  FMUL.FTZ R133, R182, R133 ;  /* 0x00000085b6857220 */ /* 0x000fe20000410000 */
[----:B------:R-:W-:Y:S01]  /*d200*/  FMNMX.FTZ R0, R62, R0, !PT ;  /* 0x000000003e007209 */ /* 0x000fe20007810000 */
[C---:B------:R-:W-:Y:S01]  /*d210*/  FMUL.FTZ R144, R182.reuse, R144 ;  /* 0x00000090b6907220 */ /* 0x040fe20000410000 */
[----:B------:R-:W-:Y:S01]  /*d220*/  MUFU.EX2 R252, R6 ;  /* 0x0000000600fc7308 */ /* 0x000fe20000000800 */
[C---:B------:R-:W-:Y:S01]  /*d230*/  FMUL.FTZ R145, R182.reuse, R145 ;  /* 0x00000091b6917220 */ /* 0x040fe20000410000 */
[----:B------:R-:W-:Y:S01]  /*d240*/  FMNMX.FTZ R0, R63, R0, !PT ;  /* 0x000000003f007209 */ /* 0x000fe20007810000 */
[----:B------:R-:W-:Y:S02]  /*d250*/  FMUL.FTZ R148, R182, R148 ;  /* 0x00000094b6947220 */ /* 0x000fe40000410000 */
[----:B----4-:R-:W-:Y:S02]  /*d260*/  FADD.FTZ R2, -R183, R3 ;  /* 0x00000003b7027221 */ /* 0x010fe40000010100 */
[----:B------:R-:W1:Y:S01]  /*d270*/  SHFL.BFLY PT, R3, R0, 0x2, 0x1f ;  /* 0x0c401f0000037f89 */ /* 0x000e6200000e0000 */
[C---:B------:R-:W-:Y:S02]  /*d280*/  FMUL.FTZ R134, R181.reuse, R134 ;  /* 0x00000086b5867220 */ /* 0x040fe40000410000 */
[----:B------:R-:W-:Y:S01]  /*d290*/  MUFU.EX2 R247, R7 ;  /* 0x0000000700f77308 */ /* 0x000fe20000000800 */
[----:B------:R-:W-:Y:S02]  /*d2a0*/  FMUL.FTZ R2, R2, c[0x0][0x2d0] ;  /* 0x0000b40002027a20 */ /* 0x000fe40000410000 */
[C---:B------:R-:W-:Y:S02]  /*d2b0*/  FMUL.FTZ R135, R181.reuse, R135 ;  /* 0x00000087b5877220 */ /* 0x040fe40000410000 */
[C---:B------:R-:W-:Y:S02]  /*d2c0*/  FMUL.FTZ R146, R181.reuse, R146 ;  /* 0x00000092b5927220 */ /* 0x040fe40000410000 */
[C---:B------:R-:W-:Y:S02]  /*d2d0*/  FMUL.FTZ R147, R181.reuse, R147 ;  /* 0x00000093b5937220 */ /* 0x040fe40000410000 */
[C---:B------:R-:W-:Y:S01]  /*d2e0*/  FMUL.FTZ R149, R182.reuse, R149 ;  /* 0x00000095b6957220 */ /* 0x040fe20000410000 */
[----:B------:R2:W-:Y:S01]  /*d2f0*/  MUFU.EX2 R246, R16 ;  /* 0x0000001000f67308 */ /* 0x0005e20000000800 */
[C---:B------:R-:W-:Y:S02]  /*d300*/  FMUL.FTZ R150, R181.reuse, R150 ;  /* 0x00000096b5967220 */ /* 0x040fe40000410000 */
[C---:B------:R-:W-:Y:S02]  /*d310*/  FMUL.FTZ R151, R181.reuse, R151 ;  /* 0x00000097b5977220 */ /* 0x040fe40000410000 */
[C---:B------:R-:W-:Y:S02]  /*d320*/  FMUL.FTZ R160, R182.reuse, R160 ;  /* 0x000000a0b6a07220 */ /* 0x040fe40000410000 */
[----:B------:R-:W-:Y:S02]  /*d330*/  FMUL.FTZ R161, R182, R161 ;  /* 0x000000a1b6a17220 */ /* 0x000fe40000410000 */
[C---:B------:R-:W-:Y:S01]  /*d340*/  FMUL.FTZ R162, R181.reuse, R162 ;  /* 0x000000a2b5a27220 */ /* 0x040fe20000410000 */
[----:B------:R4:W4:Y:S01]  /*d350*/  MUFU.EX2 R180, R2 ;  /* 0x0000000200b47308 */ /* 0x0009220000000800 */
[----:B-1----:R-:W-:Y:S01]  /*d360*/  FMNMX.FTZ R0, R0, R3, !PT ;  /* 0x0000000300007209 */ /* 0x002fe20007810000 */
[----:B------:R-:W-:Y:S01]  /*d370*/  FMUL.FTZ R163, R181, R163 ;  /* 0x000000a3b5a37220 */ /* 0x000fe20000410000 */
[----:B-----5:R-:W-:Y:S01]  /*d380*/  @P0 IADD3 R3, P2, R249, UR4, RZ ;  /* 0x00000004f9030c10 */ /* 0x020fe2000ff5e0ff */
[C---:B------:R-:W-:Y:S02]  /*d390*/  FMUL.FTZ R164, R182.reuse, R164 ;  /* 0x000000a4b6a47220 */ /* 0x040fe40000410000 */
[C---:B------:R-:W-:Y:S02]  /*d3a0*/  FMUL.FTZ R165, R182.reuse, R165 ;  /* 0x000000a5b6a57220 */ /* 0x040fe40000410000 */
[C---:B------:R-:W-:Y:S02]  /*d3b0*/  FMUL.FTZ R166, R181.reuse, R166 ;  /* 0x000000a6b5a67220 */ /* 0x040fe40000410000 */
[----:B------:R-:W-:Y:S01]  /*d3c0*/  MUFU.EX2 R187, R12 ;  /* 0x0000000c00bb7308 */ /* 0x000fe20000000800 */
[C---:B------:R-:W-:Y:S02]  /*d3d0*/  FMUL.FTZ R167, R181.reuse, R167 ;  /* 0x000000a7b5a77220 */ /* 0x040fe40000410000 */
[----:B------:R-:W-:Y:S01]  /*d3e0*/  FMUL.FTZ R176, R182, R176 ;  /* 0x000000b0b6b07220 */ /* 0x000fe20000410000 */
[----:B--2---:R-:W-:Y:S01]  /*d3f0*/  @P0 IADD3.X R16, R248, UR13, RZ, P2, !PT ;  /* 0x0000000df8100c10 */ /* 0x004fe200097fe4ff */
[C---:B------:R-:W-:Y:S02]  /*d400*/  FMUL.FTZ R177, R182.reuse, R177 ;  /* 0x000000b1b6b17220 */ /* 0x040fe40000410000 */
[C---:B------:R-:W-:Y:S02]  /*d410*/  FMUL.FTZ R178, R181.reuse, R178 ;  /* 0x000000b2b5b27220 */ /* 0x040fe40000410000 */
[----:B------:R-:W-:Y:S01]  /*d420*/  FMUL.FTZ R179, R181, R179 ;  /* 0x000000b3b5b37220 */ /* 0x000fe20000410000 */
[----:B------:R1:W-:Y:S01]  /*d430*/  MUFU.EX2 R222, R17 ;  /* 0x0000001100de7308 */ /* 0x0003e20000000800 */
[C---:B------:R-:W-:Y:S02]  /*d440*/  FMUL.FTZ R68, R182.reuse, R68 ;  /* 0x00000044b6447220 */ /* 0x040fe40000410000 */
[----:B------:R-:W-:Y:S01]  /*d450*/  FMUL.FTZ R69, R182, R69 ;  /* 0x00000045b6457220 */ /* 0x000fe20000410000 */
[----:B----4-:R-:W2:Y:S01]  /*d460*/  SHFL.BFLY PT, R2, R0, 0x1, 0x1f ;  /* 0x0c201f0000027f89 */ /* 0x010ea200000e0000 */
[C---:B------:R-:W-:Y:S02]  /*d470*/  FMUL.FTZ R136, R180.reuse, R136 ;  /* 0x00000088b4887220 */ /* 0x040fe40000410000 */
        /* <DEDUP_REMOVED lines=8> */
[----:B------:R5:W-:Y:S01]  /*d500*/  MUFU.EX2 R221, R19 ;  /* 0x0000001300dd7308 */ /* 0x000be20000000800 */
[C---:B------:R-:W-:Y:S02]  /*d510*/  FMUL.FTZ R168, R180.reuse, R168 ;  /* 0x000000a8b4a87220 */ /* 0x040fe40000410000 */
[----:B------:R-:W-:Y:S01]  /*d520*/  FMUL.FTZ R169, R180, R169 ;  /* 0x000000a9b4a97220 */ /* 0x000fe20000410000 */
[----:B---3--:R-:W-:Y:S01]  /*d530*/  @P0 IADD3 R4, P1, R206, UR4, RZ ;  /* 0x00000004ce040c10 */ /* 0x008fe2000ff3e0ff */
[----:B-1----:R-:W-:Y:S01]  /*d540*/  FMUL.FTZ R17, R182, R201 ;  /* 0x000000c9b6117220 */ /* 0x002fe20000410000 */
[----:B--2---:R-:W-:Y:S01]  /*d550*/  FMNMX.FTZ R2, R0, R2, !PT ;  /* 0x0000000200027209 */ /* 0x004fe20007810000 */
[C---:B------:R-:W-:Y:S01]  /*d560*/  FMUL.FTZ R172, R180.reuse, R172 ;  /* 0x000000acb4ac7220 */ /* 0x040fe20000410000 */
[----:B------:R-:W-:Y:S01]  /*d570*/  @P0 IADD3.X R5, R251, UR13, RZ, P1, !PT ;  /* 0x0000000dfb050c10 */ /* 0x000fe20008ffe4ff */
[----:B------:R-:W-:Y:S01]  /*d580*/  FMUL.FTZ R173, R180, R173 ;  /* 0x000000adb4ad7220 */ /* 0x000fe20000410000 */
[----:B------:R1:W-:Y:S01]  /*d590*/  MUFU.EX2 R251, R8 ;  /* 0x0000000800fb7308 */ /* 0x0003e20000000800 */
[----:B------:R-:W-:Y:S01]  /*d5a0*/  @P0 LEA R6, P3, R4, c[0x0][0x1c8], 0x1 ;  /* 0x0000720004060a11 */ /* 0x000fe200078608ff */
[----:B------:R-:W-:Y:S02]  /*d5b0*/  FADD.FTZ R0, -R2, R186 ;  /* 0x000000ba02007221 */ /* 0x000fe40000010100 */
[----:B----4-:R-:W-:Y:S01]  /*d5c0*/  FMUL.FTZ R18, R181, R202 ;  /* 0x000000cab5127220 */ /* 0x010fe20000410000 */
[----:B------:R-:W-:Y:S01]  /*d5d0*/  @P0 LEA.HI.X R7, R4, c[0x0][0x1cc], R5, 0x1, P3 ;  /* 0x0000730004070a11 */ /* 0x000fe200018f0c05 */
[----:B------:R-:W-:Y:S01]  /*d5e0*/  FFMA.FTZ R5, R9, c[0x0][0x2d0], -R208 ;  /* 0x0000b40009057a23 */ /* 0x000fe200000108d0 */
[----:B------:R-:W-:Y:S01]  /*d5f0*/  @P0 IADD3 R4, P2, R6, UR8, RZ ;  /* 0x0000000806040c10 */ /* 0x000fe2000ff5e0ff */
[----:B------:R-:W-:Y:S02]  /*d600*/  FMUL.FTZ R0, R0, c[0x0][0x2d0] ;  /* 0x0000b40000007a20 */ /* 0x000fe40000410000 */
[----:B------:R2:W3:Y:S01]  /*d610*/  MUFU.EX2 R215, R5 ;  /* 0x0000000500d77308 */ /* 0x0004e20000000800 */
[----:B------:R4:W-:Y:S01]  /*d620*/  @P0 LDGSTS.E.BYPASS.LTC128B.128 [R245+0x4100], [R6.64], !P5 ;  /* 0x0410000006f50fae */ /* 0x0009e2000e901d52 */
[C---:B-----5:R-:W-:Y:S01]  /*d630*/  FMUL.FTZ R19, R181.reuse, R203 ;  /* 0x000000cbb5137220 */ /* 0x060fe20000410000 */
[----:B------:R-:W-:Y:S01]  /*d640*/  MOV R203, R246 ;  /* 0x000000f600cb7202 */ /* 0x000fe20000000f00 */
[C---:B------:R-:W-:Y:S02]  /*d650*/  FMUL.FTZ R70, R181.reuse, R70 ;  /* 0x00000046b5467220 */ /* 0x040fe40000410000 */
[----:B------:R-:W-:Y:S02]  /*d660*/  FMUL.FTZ R71, R181, R71 ;  /* 0x00000047b5477220 */ /* 0x000fe40000410000 */
[C---:B------:R-:W-:Y:S02]  /*d670*/  FMUL.FTZ R72, R180.reuse, R72 ;  /* 0x00000048b4487220 */ /* 0x040fe40000410000 */
[----:B------:R-:W5:Y:S01]  /*d680*/  MUFU.EX2 R0, R0 ;  /* 0x0000000000007308 */ /* 0x000f620000000800 */
[C---:B------:R-:W-:Y:S02]  /*d690*/  FMUL.FTZ R73, R180.reuse, R73 ;  /* 0x00000049b4497220 */ /* 0x040fe40000410000 */
[C---:B------:R-:W-:Y:S01]  /*d6a0*/  FMUL.FTZ R76, R180.reuse, R76 ;  /* 0x0000004cb44c7220 */ /* 0x040fe20000410000 */
[C---:B-1----:R-:W-:Y:S01]  /*d6b0*/  @P0 LEA R8, P1, R3.reuse, c[0x0][0x1c8], 0x1 ;  /* 0x0000720003080a11 */ /* 0x042fe200078208ff */
[----:B------:R-:W-:Y:S02]  /*d6c0*/  FMUL.FTZ R77, R180, R77 ;  /* 0x0000004db44d7220 */ /* 0x000fe40000410000 */
[C---:B------:R-:W-:Y:S01]  /*d6d0*/  FMUL.FTZ R80, R182.reuse, R80 ;  /* 0x00000050b6507220 */ /* 0x040fe20000410000 */
[----:B------:R-:W-:Y:S01]  /*d6e0*/  @P0 LEA.HI.X R9, R3, c[0x0][0x1cc], R16, 0x1, P1 ;  /* 0x0000730003090a11 */ /* 0x000fe200008f0c10 */
[--C-:B------:R-:W-:Y:S01]  /*d6f0*/  FFMA.FTZ R3, R13, c[0x0][0x2d0], -R208.reuse ;  /* 0x0000b4000d037a23 */ /* 0x100fe200000108d0 */
[----:B------:R-:W-:Y:S01]  /*d700*/  MUFU.EX2 R217, R33 ;  /* 0x0000002100d97308 */ /* 0x000fe20000000800 */
[C---:B------:R-:W-:Y:S02]  /*d710*/  FMUL.FTZ R16, R182.reuse, R200 ;  /* 0x000000c8b6107220 */ /* 0x040fe40000410000 */
[----:B------:R1:W-:Y:S01]  /*d720*/  @P0 LDGSTS.E.BYPASS.LTC128B.128 [R245+0x6100], [R8.64], !P4 ;  /* 0x0610000008f50fae */ /* 0x0003e2000e101d52 */
[----:B--2---:R-:W-:Y:S01]  /*d730*/  @P0 IADD3.X R5, R7, UR6, RZ, P2, !PT ;  /* 0x0000000607050c10 */ /* 0x004fe200097fe4ff */
[----:B------:R-:W-:Y:S01]  /*d740*/  FMUL.FTZ R81, R182, R81 ;  /* 0x00000051b6517220 */ /* 0x000fe20000410000 */
[----:B---3--:R-:W-:Y:S01]  /*d750*/  MOV R202, R215 ;  /* 0x000000d700ca7202 */ /* 0x008fe20000000f00 */
[C---:B------:R-:W-:Y:S01]  /*d760*/  FMUL.FTZ R82, R181.reuse, R82 ;  /* 0x00000052b5527220 */ /* 0x040fe20000410000 */
[----:B----4-:R-:W-:Y:S01]  /*d770*/  @P0 IADD3 R6, P1, R4, UR8, RZ ;  /* 0x0000000804060c10 */ /* 0x010fe2000ff3e0ff */
[----:B------:R-:W-:Y:S01]  /*d780*/  FMUL.FTZ R83, R181, R83 ;  /* 0x00000053b5537220 */ /* 0x000fe20000410000 */
[----:B------:R2:W-:Y:S01]  /*d790*/  MUFU.EX2 R186, R3 ;  /* 0x0000000300ba7308 */ /* 0x0005e20000000800 */
[----:B------:R3:W-:Y:S01]  /*d7a0*/  @P0 LDGSTS.E.BYPASS.LTC128B.128 [R245+0x4900], [R4.64], !P5 ;  /* 0x0490000004f50fae */ /* 0x0007e2000e901d52 */
[C---:B------:R-:W-:Y:S01]  /*d7b0*/  @P0 IADD3.X R7, R5.reuse, UR6, RZ, P1, !PT ;  /* 0x0000000605070c10 */ /* 0x040fe20008ffe4ff */
[----:B------:R-:W-:Y:S01]  /*d7c0*/  FMUL.FTZ R84, R182, R84 ;  /* 0x00000054b6547220 */ /* 0x000fe20000410000 */
[----:B------:R-:W-:Y:S01]  /*d7d0*/  @P0 IADD3 R12, P1, R4, UR12, RZ ;  /* 0x0000000c040c0c10 */ /* 0x000fe2000ff3e0ff */
[C---:B-----5:R-:W-:Y:S02]  /*d7e0*/  FMUL.FTZ R138, R0.reuse, R138 ;  /* 0x0000008a008a7220 */ /* 0x060fe40000410000 */
[C---:B------:R-:W-:Y:S01]  /*d7f0*/  FMUL.FTZ R139, R0.reuse, R139 ;  /* 0x0000008b008b7220 */ /* 0x040fe20000410000 */
[----:B------:R-:W-:Y:S01]  /*d800*/  @P0 IADD3.X R13, R5, UR9, RZ, P1, !PT ;  /* 0x00000009050d0c10 */ /* 0x000fe20008ffe4ff */
[----:B------:R3:W-:Y:S01]  /*d810*/  @P0 LDGSTS.E.BYPASS.LTC128B.128 [R245+0x6900], [R4.64+0x80], !P4 ;  /* 0x0690008004f50fae */ /* 0x0007e2000e101d52 */
[C---:B------:R-:W-:Y:S01]  /*d820*/  FMUL.FTZ R142, R0.reuse, R142 ;  /* 0x0000008e008e7220 */ /* 0x040fe20000410000 */
[----:B------:R-:W-:Y:S01]  /*d830*/  MUFU.EX2 R200, R34 ;  /* 0x0000002200c87308 */ /* 0x000fe20000000800 */
[C---:B------:R-:W-:Y:S02]  /*d840*/  FMUL.FTZ R143, R0.reuse, R143 ;  /* 0x0000008f008f7220 */ /* 0x040fe40000410000 */
[C---:B------:R-:W-:Y:S02]  /*d850*/  FMUL.FTZ R154, R0.reuse, R154 ;  /* 0x0000009a009a7220 */ /* 0x040fe40000410000 */
[C---:B------:R-:W-:Y:S01]  /*d860*/  FMUL.FTZ R155, R0.reuse, R155 ;  /* 0x0000009b009b7220 */ /* 0x040fe20000410000 */
[----:B------:R4:W-:Y:S01]  /*d870*/  @P0 LDGSTS.E.BYPASS.LTC128B.128 [R245+0x5100], [R6.64], !P5 ;  /* 0x0510000006f50fae */ /* 0x0009e2000e901d52 */
[----:B------:R-:W-:Y:S01]  /*d880*/  FMUL.FTZ R158, R0, R158 ;  /* 0x0000009e009e7220 */ /* 0x000fe20000410000 */
[----:B-1----:R-:W-:Y:S01]  /*d890*/  @P0 IADD3 R8, P2, R6, UR8, RZ ;  /* 0x0000000806080c10 */ /* 0x002fe2000ff5e0ff */
[C---:B------:R-:W-:Y:S01]  /*d8a0*/  FMUL.FTZ R159, R0.reuse, R159 ;  /* 0x0000009f009f7220 */ /* 0x040fe20000410000 */
[----:B------:R-:W-:Y:S01]  /*d8b0*/  MUFU.EX2 R218, R35 ;  /* 0x0000002300da7308 */ /* 0x000fe20000000800 */
[----:B------:R-:W-:Y:S01]  /*d8c0*/  FMUL.FTZ R170, R0, R170 ;  /* 0x000000aa00aa7220 */ /* 0x000fe20000410000 */
[----:B------:R-:W-:Y:S02]  /*d8d0*/  @P0 IADD3.X R9, R7, UR6, RZ, P2, !PT ;  /* 0x0000000607090c10 */ /* 0x000fe400097fe4ff */
[----:B------:R1:W-:Y:S01]  /*d8e0*/  @P0 LDGSTS.E.BYPASS.LTC128B.128 [R245+0x7100], [R12.64], !P4 ;  /* 0x071000000cf50fae */ /* 0x0003e2000e101d52 */
[----:B--2---:R-:W-:Y:S02]  /*d8f0*/  FMUL.FTZ R3, R2, c[0x0][0x2d0] ;  /* 0x0000b40002037a20 */ /* 0x004fe40000410000 */
[----:B------:R-:W-:Y:S02]  /*d900*/  FMUL.FTZ R171, R0, R171 ;  /* 0x000000ab00ab7220 */ /* 0x000fe40000410000 */
[--C-:B------:R-:W-:Y:S02]  /*d910*/  FFMA.FTZ R14, R14, c[0x0][0x2d0], -R3.reuse ;  /* 0x0000b4000e0e7a23 */ /* 0x100fe40000010803 */
[--C-:B------:R-:W-:Y:S01]  /*d920*/  FFMA.FTZ R15, R15, c[0x0][0x2d0], -R3.reuse ;  /* 0x0000b4000f0f7a23 */ /* 0x100fe20000010803 */
[----:B------:R2:W-:Y:S01]  /*d930*/  @P0 LDGSTS.E.BYPASS.LTC128B.128 [R245+0x5900], [R8.64], !P5 ;  /* 0x0590000008f50fae */ /* 0x0005e2000e901d52 */
[----:B------:R5:W-:Y:S01]  /*d940*/  MUFU.EX2 R213, R14 ;  /* 0x0000000e00d57308 */ /* 0x000be20000000800 */
[--C-:B------:R-:W-:Y:S01]  /*d950*/  FFMA.FTZ R10, R10, c[0x0][0x2d0], -R3.reuse ;  /* 0x0000b4000a0a7a23 */ /* 0x100fe20000010803 */
[----:B---3--:R-:W-:Y:S01]  /*d960*/  @P0 IADD3 R4, P1, R6, UR12, RZ ;  /* 0x0000000c06040c10 */ /* 0x008fe2000ff3e0ff */
[--C-:B------:R-:W-:Y:S02]  /*d970*/  FFMA.FTZ R11, R11, c[0x0][0x2d0], -R3.reuse ;  /* 0x0000b4000b0b7a23 */ /* 0x100fe40000010803 */
[C---:B------:R-:W-:Y:S01]  /*d980*/  FMUL.FTZ R174, R0.reuse, R174 ;  /* 0x000000ae00ae7220 */ /* 0x040fe20000410000 */
[----:B------:R-:W-:Y:S01]  /*d990*/  @P0 IADD3.X R5, R7, UR9, RZ, P1, !PT ;  /* 0x0000000907050c10 */ /* 0x000fe20008ffe4ff */
[C---:B------:R-:W-:Y:S02]  /*d9a0*/  FMUL.FTZ R175, R0.reuse, R175 ;  /* 0x000000af00af7220 */ /* 0x040fe40000410000 */
[----:B------:R-:W-:Y:S01]  /*d9b0*/  FMUL.FTZ R74, R0, R74 ;  /* 0x0000004a004a7220 */ /* 0x000fe20000410000 */
[----:B------:R3:W-:Y:S01]  /*d9c0*/  MUFU.EX2 R214, R15 ;  /* 0x0000000f00d67308 */ /* 0x0007e20000000800 */
[----:B------:R3:W-:Y:S01]  /*d9d0*/  @P0 LDGSTS.E.BYPASS.LTC128B.128 [R245+0x7900], [R4.64], !P4 ;  /* 0x0790000004f50fae */ /* 0x0007e2000e101d52 */
[C---:B----4-:R-:W-:Y:S01]  /*d9e0*/  FMUL.FTZ R6, R181.reuse, R190 ;  /* 0x000000beb5067220 */ /* 0x050fe20000410000 */
[----:B------:R-:W-:Y:S01]  /*d9f0*/  F2FP.BF16.PACK_AB R190, R222, R246 ;  /* 0x000000f6debe723e */ /* 0x000fe200000010ff */
[----:B------:R-:W-:Y:S01]  /*da00*/  FMUL.FTZ R7, R181, R191 ;  /* 0x000000bfb5077220 */ /* 0x000fe20000410000 */
[----:B------:R-:W-:Y:S01]  /*da10*/  F2FP.BF16.PACK_AB R191, R221, R223 ;  /* 0x000000dfddbf723e */ /* 0x000fe200000010ff */
[----:B------:R-:W-:Y:S02]  /*da20*/  FMUL.FTZ R75, R0, R75 ;  /* 0x0000004b004b7220 */ /* 0x000fe40000410000 */
[C---:B-1----:R-:W-:Y:S01]  /*da30*/  FMUL.FTZ R12, R180.reuse, R196 ;  /* 0x000000c4b40c7220 */ /* 0x042fe20000410000 */
[----:B------:R-:W1:Y:S01]  /*da40*/  LDSM.16.MT88.4 R204, [R225+0x100] ;  /* 0x00010000e1cc783b */ /* 0x000e620000004200 */
[----:B------:R-:W-:Y:S01]  /*da50*/  MUFU.EX2 R211, R10 ;  /* 0x0000000a00d37308 */ /* 0x000fe20000000800 */
[----:B------:R-:W-:Y:S02]  /*da60*/  FMUL.FTZ R13, R180, R197 ;  /* 0x000000c5b40d7220 */ /* 0x000fe40000410000 */
[C---:B------:R-:W-:Y:S02]  /*da70*/  FMUL.FTZ R78, R0.reuse, R78 ;  /* 0x0000004e004e7220 */ /* 0x040fe40000410000 */
[----:B-----5:R-:W-:Y:S02]  /*da80*/  FMUL.FTZ R14, R0, R198 ;  /* 0x000000c6000e7220 */ /* 0x020fe40000410000 */
[C---:B--2---:R-:W-:Y:S01]  /*da90*/  FMUL.FTZ R8, R180.reuse, R192 ;  /* 0x000000c0b4087220 */ /* 0x044fe20000410000 */
[----:B------:R-:W-:Y:S01]  /*daa0*/  F2FP.BF16.PACK_AB R192, R215, R251 ;  /* 0x000000fbd7c0723e */ /* 0x000fe200000010ff */
[----:B------:R-:W-:Y:S01]  /*dab0*/  FMUL.FTZ R9, R180, R193 ;  /* 0x000000c1b4097220 */ /* 0x000fe20000410000 */
[----:B------:R-:W2:Y:S01]  /*dac0*/  MUFU.EX2 R212, R11 ;  /* 0x0000000b00d47308 */ /* 0x000ea20000000800 */
[----:B------:R-:W-:Y:S01]  /*dad0*/  FMUL.FTZ R79, R0, R79 ;  /* 0x0000004f004f7220 */ /* 0x000fe20000410000 */
[----:B------:R-:W0:Y:S01]  /*dae0*/  LDGDEPBAR ;  /* 0x00000000000079af */ /* 0x000e220000000000 */
[----:B------:R-:W-:Y:S02]  /*daf0*/  FMUL.FTZ R85, R182, R85 ;  /* 0x00000055b6557220 */ /* 0x000fe40000410000 */
[----:B---3--:R-:W-:Y:S02]  /*db00*/  FMUL.FTZ R15, R0, R199 ;  /* 0x000000c7000f7220 */ /* 0x008fe40000410000 */
[C---:B------:R-:W-:Y:S02]  /*db10*/  FMUL.FTZ R86, R181.reuse, R86 ;  /* 0x00000056b5567220 */ /* 0x040fe40000410000 */
[C---:B------:R-:W-:Y:S01]  /*db20*/  FMUL.FTZ R4, R182.reuse, R188 ;  /* 0x000000bcb6047220 */ /* 0x040fe20000410000 */
[----:B------:R-:W3:Y:S01]  /*db30*/  LDSM.16.MT88.4 R196, [R226+0x100] ;  /* 0x00010000e2c4783b */ /* 0x000ee20000004200 */
[----:B------:R-:W-:Y:S01]  /*db40*/  FMUL.FTZ R5, R182, R189 ;  /* 0x000000bdb6057220 */ /* 0x000fe20000410000 */
[----:B------:R-:W-:Y:S01]  /*db50*/  F2FP.BF16.PACK_AB R188, R244, R220 ;  /* 0x000000dcf4bc723e */ /* 0x000fe200000010ff */
[----:B------:R-:W-:Y:S01]  /*db60*/  FMUL.FTZ R87, R181, R87 ;  /* 0x00000057b5577220 */ /* 0x000fe20000410000 */
[----:B------:R-:W-:Y:S01]  /*db70*/  F2FP.BF16.PACK_AB R189, R247, R252 ;  /* 0x000000fcf7bd723e */ /* 0x000fe200000010ff */
[--C-:B------:R-:W-:Y:S02]  /*db80*/  FFMA.FTZ R28, R28, c[0x0][0x2d0], -R208.reuse ;  /* 0x0000b4001c1c7a23 */ /* 0x100fe400000108d0 */
[--C-:B------:R-:W-:Y:S02]  /*db90*/  FFMA.FTZ R29, R29, c[0x0][0x2d0], -R208.reuse ;  /* 0x0000b4001d1d7a23 */ /* 0x100fe400000108d0 */
[--C-:B------:R-:W-:Y:S01]  /*dba0*/  FFMA.FTZ R30, R30, c[0x0][0x2d0], -R3.reuse ;  /* 0x0000b4001e1e7a23 */ /* 0x100fe20000010803 */
[----:B------:R-:W-:Y:S01]  /*dbb0*/  MUFU.EX2 R216, R28 ;  /* 0x0000001c00d87308 */ /* 0x000fe20000000800 */
[----:B------:R-:W-:Y:S02]  /*dbc0*/  FFMA.FTZ R31, R31, c[0x0][0x2d0], -R3 ;  /* 0x0000b4001f1f7a23 */ /* 0x000fe40000010803 */
[--C-:B------:R-:W-:Y:S01]  /*dbd0*/  FFMA.FTZ R38, R38, c[0x0][0x2d0], -R209.reuse ;  /* 0x0000b40026267a23 */ /* 0x100fe200000108d1 */
[----:B--2---:R-:W-:Y:S01]  /*dbe0*/  F2FP.BF16.PACK_AB R193, R212, R211 ;  /* 0x000000d3d4c1723e */ /* 0x004fe200000010ff */
[--C-:B------:R-:W-:Y:S02]  /*dbf0*/  FFMA.FTZ R39, R39, c[0x0][0x2d0], -R209.reuse ;  /* 0x0000b40027277a23 */ /* 0x100fe400000108d1 */
[----:B------:R-:W-:Y:S01]  /*dc00*/  FFMA.FTZ R51, R51, c[0x0][0x2d0], -R209 ;  /* 0x0000b40033337a23 */ /* 0x000fe200000108d1 */
[-C--:B-1----:R-:W-:Y:S05]  /*dc10*/  HMMA.16816.F32.BF16 R4, R188, R204.reuse, R4 ;  /* 0x000000ccbc04723c */ /* 0x082fea0000041804 */
[----:B------:R-:W-:Y:S01]  /*dc20*/  FMUL.FTZ R10, R0, R194 ;  /* 0x000000c2000a7220 */ /* 0x000fe20000410000 */
[----:B------:R-:W-:Y:S01]  /*dc30*/  F2FP.BF16.PACK_AB R194, R186, R187 ;  /* 0x000000bbbac2723e */ /* 0x000fe200000010ff */
[----:B------:R-:W-:Y:S01]  /*dc40*/  FMUL.FTZ R11, R0, R195 ;  /* 0x000000c3000b7220 */ /* 0x000fe20000410000 */
[----:B------:R-:W-:Y:S01]  /*dc50*/  F2FP.BF16.PACK_AB R195, R214, R213 ;  /* 0x000000d5d6c3723e */ /* 0x000fe200000010ff */
[----:B------:R-:W-:Y:S03]  /*dc60*/  FFMA.FTZ R40, R40, c[0x0][0x2d0], -R208 ;  /* 0x0000b40028287a23 */ /* 0x000fe600000108d0 */
[--C-:B------:R-:W-:Y:S01]  /*dc70*/  FFMA.FTZ R42, R42, c[0x0][0x2d0], -R3.reuse ;  /* 0x0000b4002a2a7a23 */ /* 0x100fe20000010803 */
[----:B------:R-:W-:Y:S01]  /*dc80*/  MUFU.EX2 R215, R40 ;  /* 0x0000002800d77308 */ /* 0x000fe20000000800 */
[--C-:B------:R-:W-:Y:S01]  /*dc90*/  FFMA.FTZ R43, R43, c[0x0][0x2d0], -R3.reuse ;  /* 0x0000b4002b2b7a23 */ /* 0x100fe20000010803 */
[C---:B------:R-:W-:Y:S04]  /*dca0*/  HMMA.16816.F32.BF16 R8, R192.reuse, R204, R8 ;  /* 0x000000ccc008723c */ /* 0x040fe80000041808 */
[C---:B------:R-:W-:Y:S02]  /*dcb0*/  FMUL.FTZ R88, R180.reuse, R88 ;  /* 0x00000058b4587220 */ /* 0x040fe40000410000 */
[----:B------:R-:W-:Y:S02]  /*dcc0*/  FMUL.FTZ R89, R180, R89 ;  /* 0x00000059b4597220 */ /* 0x000fe40000410000 */
[-C--:B------:R-:W-:Y:S01]  /*dcd0*/  HMMA.16816.F32.BF16 R12, R192, R206.reuse, R12 ;  /* 0x000000cec00c723c */ /* 0x080fe2000004180c */
[----:B------:R1:W-:Y:S03]  /*dce0*/  MUFU.EX2 R204, R32 ;  /* 0x0000002000cc7308 */ /* 0x0003e60000000800 */
[C---:B------:R-:W-:Y:S02]  /*dcf0*/  FMUL.FTZ R90, R0.reuse, R90 ;  /* 0x0000005a005a7220 */ /* 0x040fe40000410000 */
[----:B------:R-:W-:Y:S02]  /*dd00*/  FMUL.FTZ R91, R0, R91 ;  /* 0x0000005b005b7220 */ /* 0x000fe40000410000 */
[C---:B------:R-:W-:Y:S03]  /*dd10*/  HMMA.16816.F32.BF16 R16, R188.reuse, R206, R16 ;  /* 0x000000cebc10723c */ /* 0x040fe60000041810 */
[----:B------:R-:W-:Y:S01]  /*dd20*/  MUFU.EX2 R206, R31 ;  /* 0x0000001f00ce7308 */ /* 0x000fe20000000800 */
[C---:B------:R-:W-:Y:S02]  /*dd30*/  FMUL.FTZ R92, R180.reuse, R92 ;  /* 0x0000005cb45c7220 */ /* 0x040fe40000410000 */
[----:B------:R-:W-:Y:S01]  /*dd40*/  FMUL.FTZ R93, R180, R93 ;  /* 0x0000005db45d7220 */ /* 0x000fe20000410000 */
[----:B------:R-:W-:Y:S01]  /*dd50*/  MOV R207, R223 ;  /* 0x000000df00cf7202 */ /* 0x000fe20000000f00 */
[-C--:B---3--:R-:W-:Y:S04]  /*dd60*/  HMMA.16816.F32.BF16 R132, R188, R196.reuse, R132 ;  /* 0x000000c4bc84723c */ /* 0x088fe80000041884 */
[C---:B------:R-:W-:Y:S01]  /*dd70*/  FMUL.FTZ R94, R0.reuse, R94 ;  /* 0x0000005e005e7220 */ /* 0x040fe20000410000 */
[----:B------:R-:W-:Y:S01]  /*dd80*/  MUFU.EX2 R205, R25 ;  /* 0x0000001900cd7308 */ /* 0x000fe20000000800 */
[----:B------:R-:W-:Y:S02]  /*dd90*/  FMUL.FTZ R95, R0, R95 ;  /* 0x0000005f005f7220 */ /* 0x000fe40000410000 */
[C---:B------:R-:W-:Y:S01]  /*dda0*/  HMMA.16816.F32.BF16 R136, R192.reuse, R196, R136 ;  /* 0x000000c4c088723c */ /* 0x040fe20000041888 */
[----:B-1----:R-:W-:Y:S03]  /*ddb0*/  LDSM.16.MT88.4 R32, [R225+0x900] ;  /* 0x00090000e120783b */ /* 0x002fe60000004200 */
        /* <DEDUP_REMOVED lines=8> */
[----:B------:R-:W-:Y:S02]  /*de40*/  FMUL.FTZ R101, R182, R101 ;  /* 0x00000065b6657220 */ /* 0x000fe40000410000 */
[C---:B------:R-:W-:Y:S04]  /*de50*/  FMUL.FTZ R102, R181.reuse, R102 ;  /* 0x00000066b5667220 */ /* 0x040fe80000410000 */
        /* <DEDUP_REMOVED lines=28> */
[----:B------:R-:W-:Y:S02]  /*e020*/  FFMA.FTZ R20, R20, c[0x0][0x2d0], -R210 ;  /* 0x0000b40014147a23 */ /* 0x000fe400000108d2 */
[----:B------:R-:W-:Y:S02]  /*e030*/  FFMA.FTZ R24, R24, c[0x0][0x2d0], -R208 ;  /* 0x0000b40018187a23 */ /* 0x000fe400000108d0 */
[----:B------:R-:W-:Y:S02]  /*e040*/  MUFU.EX2 R250, R20 ;  /* 0x0000001400fa7308 */ /* 0x000fe40000000800 */
[--C-:B------:R-:W-:Y:S02]  /*e050*/  FFMA.FTZ R26, R26, c[0x0][0x2d0], -R3.reuse ;  /* 0x0000b4001a1a7a23 */ /* 0x100fe40000010803 */
[----:B------:R-:W-:Y:S02]  /*e060*/  FFMA.FTZ R27, R27, c[0x0][0x2d0], -R3 ;  /* 0x0000b4001b1b7a23 */ /* 0x000fe40000010803 */
[C---:B------:R-:W-:Y:S02]  /*e070*/  FMUL.FTZ R128, R182.reuse, R128 ;  /* 0x00000080b6807220 */ /* 0x040fe40000410000 */
[----:B------:R-:W-:Y:S02]  /*e080*/  FMUL.FTZ R129, R182, R129 ;  /* 0x00000081b6817220 */ /* 0x000fe40000410000 */
[----:B------:R-:W-:Y:S01]  /*e090*/  MUFU.EX2 R20, R29 ;  /* 0x0000001d00147308 */ /* 0x000fe20000000800 */
[--C-:B------:R-:W-:Y:S02]  /*e0a0*/  FFMA.FTZ R37, R37, c[0x0][0x2d0], -R210.reuse ;  /* 0x0000b40025257a23 */ /* 0x100fe400000108d2 */
[--C-:B------:R-:W-:Y:S02]  /*e0b0*/  FFMA.FTZ R36, R36, c[0x0][0x2d0], -R210.reuse ;  /* 0x0000b40024247a23 */ /* 0x100fe400000108d2 */
[----:B------:R-:W-:Y:S02]  /*e0c0*/  FFMA.FTZ R48, R48, c[0x0][0x2d0], -R210 ;  /* 0x0000b40030307a23 */ /* 0x000fe400000108d2 */
[----:B------:R-:W-:Y:S02]  /*e0d0*/  FFMA.FTZ R50, R50, c[0x0][0x2d0], -R209 ;  /* 0x0000b40032327a23 */ /* 0x000fe400000108d1 */
[----:B------:R-:W-:Y:S01]  /*e0e0*/  FFMA.FTZ R41, R41, c[0x0][0x2d0], -R208 ;  /* 0x0000b40029297a23 */ /* 0x000fe200000108d0 */
[----:B------:R-:W-:Y:S01]  /*e0f0*/  MUFU.EX2 R248, R24 ;  /* 0x0000001800f87308 */ /* 0x000fe20000000800 */
[----:B------:R-:W-:Y:S02]  /*e100*/  FFMA.FTZ R49, R49, c[0x0][0x2d0], -R210 ;  /* 0x0000b40031317a23 */ /* 0x000fe400000108d2 */
[--C-:B------:R-:W-:Y:S02]  /*e110*/  FFMA.FTZ R44, R44, c[0x0][0x2d0], -R208.reuse ;  /* 0x0000b4002c2c7a23 */ /* 0x100fe400000108d0 */
[----:B------:R-:W-:Y:S02]  /*e120*/  FFMA.FTZ R45, R45, c[0x0][0x2d0], -R208 ;  /* 0x0000b4002d2d7a23 */ /* 0x000fe400000108d0 */
[--C-:B------:R-:W-:Y:S02]  /*e130*/  FFMA.FTZ R46, R46, c[0x0][0x2d0], -R3.reuse ;  /* 0x0000b4002e2e7a23 */ /* 0x100fe40000010803 */
[----:B------:R-:W-:Y:S01]  /*e140*/  FFMA.FTZ R47, R47, c[0x0][0x2d0], -R3 ;  /* 0x0000b4002f2f7a23 */ /* 0x000fe20000010803 */
[----:B------:R2:W-:Y:S01]  /*e150*/  MUFU.EX2 R246, R37 ;  /* 0x0000002500f67308 */ /* 0x0005e20000000800 */
[-C--:B-1----:R-:W-:Y:S03]  /*e160*/  HMMA.16816.F32.BF16 R164, R188, R196.reuse, R164 ;  /* 0x000000c4bca4723c */ /* 0x082fe600000418a4 */
[C---:B------:R-:W-:Y:S02]  /*e170*/  FMUL.FTZ R118, R181.reuse, R118 ;  /* 0x00000076b5767220 */ /* 0x040fe40000410000 */
[----:B------:R-:W-:Y:S02]  /*e180*/  FMUL.FTZ R119, R181, R119 ;  /* 0x00000077b5777220 */ /* 0x000fe40000410000 */
[--C-:B------:R-:W-:Y:S01]  /*e190*/  FFMA.FTZ R21, R21, c[0x0][0x2d0], -R210.reuse ;  /* 0x0000b40015157a23 */ /* 0x100fe200000108d2 */
[C---:B------:R-:W-:Y:S01]  /*e1a0*/  HMMA.16816.F32.BF16 R168, R192.reuse, R196, R168 ;  /* 0x000000c4c0a8723c */ /* 0x040fe200000418a8 */
[----:B------:R1:W-:Y:S03]  /*e1b0*/  MUFU.EX2 R223, R49 ;  /* 0x0000003100df7308 */ /* 0x0003e60000000800 */
[--C-:B------:R-:W-:Y:S02]  /*e1c0*/  FFMA.FTZ R23, R23, c[0x0][0x2d0], -R209.reuse ;  /* 0x0000b40017177a23 */ /* 0x100fe400000108d1 */
[--C-:B------:R-:W-:Y:S02]  /*e1d0*/  FFMA.FTZ R22, R22, c[0x0][0x2d0], -R209.reuse ;  /* 0x0000b40016167a23 */ /* 0x100fe400000108d1 */
[-C--:B------:R-:W-:Y:S03]  /*e1e0*/  HMMA.16816.F32.BF16 R172, R192, R198.reuse, R172 ;  /* 0x000000c6c0ac723c */ /* 0x080fe600000418ac */
[----:B------:R-:W3:Y:S01]  /*e1f0*/  MUFU.EX2 R201, R21 ;  /* 0x0000001500c97308 */ /* 0x000ee20000000800 */
[C---:B------:R-:W-:Y:S02]  /*e200*/  FMUL.FTZ R130, R181.reuse, R130 ;  /* 0x00000082b5827220 */ /* 0x040fe40000410000 */
[----:B------:R-:W-:Y:S01]  /*e210*/  FMUL.FTZ R131, R181, R131 ;  /* 0x00000083b5837220 */ /* 0x000fe20000410000 */
[----:B--2---:R-:W-:Y:S01]  /*e220*/  MOV R37, R222 ;  /* 0x000000de00257202 */ /* 0x004fe20000000f00 */
[C---:B------:R-:W-:Y:S01]  /*e230*/  HMMA.16816.F32.BF16 R176, R188.reuse, R198, R176 ;  /* 0x000000c6bcb0723c */ /* 0x040fe200000418b0 */
[----:B------:R-:W2:Y:S03]  /*e240*/  LDSM.16.MT88.4 R196, [R225+0x2100] ;  /* 0x00210000e1c4783b */ /* 0x000ea60000004200 */
[----:B------:R-:W-:Y:S01]  /*e250*/  FFMA.FTZ R52, R52, c[0x0][0x2d0], -R210 ;  /* 0x0000b40034347a23 */ /* 0x000fe200000108d2 */
[----:B------:R-:W-:Y:S01]  /*e260*/  MUFU.EX2 R222, R51 ;  /* 0x0000003300de7308 */ /* 0x000fe20000000800 */
[----:B------:R-:W-:Y:S02]  /*e270*/  FFMA.FTZ R66, R66, c[0x0][0x2d0], -R209 ;  /* 0x0000b40042427a23 */ /* 0x000fe400000108d1 */
[----:B------:R-:W-:Y:S04]  /*e280*/  FFMA.FTZ R56, R56, c[0x0][0x2d0], -R208 ;  /* 0x0000b40038387a23 */ /* 0x000fe800000108d0 */
[----:B-1----:R-:W-:Y:S02]  /*e290*/  FFMA.FTZ R49, R53, c[0x0][0x2d0], -R210 ;  /* 0x0000b40035317a23 */ /* 0x002fe400000108d2 */
[----:B------:R-:W-:Y:S01]  /*e2a0*/  FFMA.FTZ R53, R62, c[0x0][0x2d0], -R3 ;  /* 0x0000b4003e357a23 */ /* 0x000fe20000010803 */
[----:B------:R-:W1:Y:S01]  /*e2b0*/  MUFU.EX2 R219, R23 ;  /* 0x0000001700db7308 */ /* 0x000e620000000800 */
[----:B------:R-:W-:Y:S09]  /*e2c0*/  FFMA.FTZ R57, R57, c[0x0][0x2d0], -R208 ;  /* 0x0000b40039397a23 */ /* 0x000ff200000108d0 */
[----:B------:R4:W5:Y:S10]  /*e2d0*/  MUFU.EX2 R249, R22 ;  /* 0x0000001600f97308 */ /* 0x0009740000000800 */
[----:B------:R-:W-:Y:S01]  /*e2e0*/  MUFU.EX2 R66, R66 ;  /* 0x0000004200427308 */ /* 0x000fe20000000800 */
[-C--:B--2---:R-:W-:Y:S09]  /*e2f0*/  HMMA.16816.F32.BF16 R68, R188, R196.reuse, R68 ;  /* 0x000000c4bc44723c */ /* 0x084ff20000041844 */
[----:B------:R-:W-:Y:S01]  /*e300*/  MUFU.EX2 R53, R53 ;  /* 0x0000003500357308 */ /* 0x000fe20000000800 */
[C---:B------:R-:W-:Y:S08]  /*e310*/  HMMA.16816.F32.BF16 R72, R192.reuse, R196, R72 ;  /* 0x000000c4c048723c */ /* 0x040ff00000041848 */
[-C--:B------:R-:W-:Y:S08]  /*e320*/  HMMA.16816.F32.BF16 R76, R192, R198.reuse, R76 ;  /* 0x000000c6c04c723c */ /* 0x080ff0000004184c */
[C---:B------:R-:W-:Y:S01]  /*e330*/  HMMA.16816.F32.BF16 R80, R188.reuse, R198, R80 ;  /* 0x000000c6bc50723c */ /* 0x040fe20000041850 */
[----:B------:R-:W2:Y:S07]  /*e340*/  LDSM.16.MT88.4 R196, [R226+0x2100] ;  /* 0x00210000e2c4783b */ /* 0x000eae0000004200 */
[-C--:B--2---:R-:W-:Y:S08]  /*e350*/  HMMA.16816.F32.BF16 R84, R188, R196.reuse, R84 ;  /* 0x000000c4bc54723c */ /* 0x084ff00000041854 */
        /* <DEDUP_REMOVED lines=10> */
[C---:B------:R-:W-:Y:S01]  /*e400*/  HMMA.16816.F32.BF16 R120, R192.reuse, R196, R120 ;  /* 0x000000c4c078723c */ /* 0x040fe20000041878 */
[----:B------:R-:W-:Y:S06]  /*e410*/  MUFU.EX2 R196, R26 ;  /* 0x0000001a00c47308 */ /* 0x000fec0000000800 */
[----:B---3--:R-:W-:Y:S01]  /*e420*/  MOV R197, R201 ;  /* 0x000000c900c57202 */ /* 0x008fe20000000f00 */
[-C--:B------:R-:W-:Y:S04]  /*e430*/  HMMA.16816.F32.BF16 R124, R192, R198.reuse, R124 ;  /* 0x000000c6c07c723c */ /* 0x080fe8000004187c */
[----:B------:R-:W-:Y:S02]  /*e440*/  MOV R201, R247 ;  /* 0x000000f700c97202 */ /* 0x000fe40000000f00 */
[----:B------:R2:W-:Y:S01]  /*e450*/  MUFU.EX2 R247, R48 ;  /* 0x0000003000f77308 */ /* 0x0005e20000000800 */
[----:B------:R-:W-:Y:S01]  /*e460*/  MOV R194, R205 ;  /* 0x000000cd00c27202 */ /* 0x000fe20000000f00 */
[----:B------:R-:W-:Y:S04]  /*e470*/  HMMA.16816.F32.BF16 R128, R188, R198, R128 ;  /* 0x000000c6bc80723c */ /* 0x000fe80000041880 */
[----:B------:R-:W-:Y:S02]  /*e480*/  MOV R193, R204 ;  /* 0x000000cc00c17202 */ /* 0x000fe40000000f00 */
[----:B------:R-:W-:Y:S02]  /*e490*/  MOV R192, R200 ;  /* 0x000000c800c07202 */ /* 0x000fe40000000f00 */
[----:B------:R3:W-:Y:S01]  /*e4a0*/  MUFU.EX2 R205, R30 ;  /* 0x0000001e00cd7308 */ /* 0x0007e20000000800 */
[----:B-1----:R-:W-:Y:S03]  /*e4b0*/  MOV R195, R219 ;  /* 0x000000db00c37202 */ /* 0x002fe60000000f00 */
[----:B------:R-:W-:Y:S02]  /*e4c0*/  MOV R191, R218 ;  /* 0x000000da00bf7202 */ /* 0x000fe40000000f00 */
[----:B------:R-:W-:Y:S02]  /*e4d0*/  MOV R198, R217 ;  /* 0x000000d900c67202 */ /* 0x000fe40000000f00 */
[----:B------:R-:W-:Y:S02]  /*e4e0*/  MOV R190, R20 ;  /* 0x0000001400be7202 */ /* 0x000fe40000000f00 */
[----:B------:R-:W1:Y:S01]  /*e4f0*/  MUFU.EX2 R204, R27 ;  /* 0x0000001b00cc7308 */ /* 0x000e620000000800 */
[----:B------:R-:W-:Y:S02]  /*e500*/  F2FP.BF16.PACK_AB R20, R197, R250 ;  /* 0x000000fac514723e */ /* 0x000fe400000010ff */
[----:B----4-:R-:W-:Y:S01]  /*e510*/  F2FP.BF16.PACK_AB R22, R198, R193 ;  /* 0x000000c1c616723e */ /* 0x010fe200000010ff */
[--C-:B--2---:R-:W-:Y:S01]  /*e520*/  FFMA.FTZ R48, R64, c[0x0][0x2d0], -R210.reuse ;  /* 0x0000b40040307a23 */ /* 0x104fe200000108d2 */
[----:B-----5:R-:W-:Y:S01]  /*e530*/  F2FP.BF16.PACK_AB R21, R195, R249 ;  /* 0x000000f9c315723e */ /* 0x020fe200000010ff */
[----:B------:R-:W-:Y:S01]  /*e540*/  FFMA.FTZ R210, R65, c[0x0][0x2d0], -R210 ;  /* 0x0000b40041d27a23 */ /* 0x000fe200000108d2 */
[----:B------:R-:W-:Y:S02]  /*e550*/  F2FP.BF16.PACK_AB R23, R191, R192 ;  /* 0x000000c0bf17723e */ /* 0x000fe400000010ff */
[----:B------:R-:W-:Y:S01]  /*e560*/  MOV R199, R216 ;  /* 0x000000d800c77202 */ /* 0x000fe20000000f00 */
[----:B------:R2:W-:Y:S01]  /*e570*/  MUFU.EX2 R217, R38 ;  /* 0x0000002600d97308 */ /* 0x0005e20000000800 */
[----:B------:R-:W-:Y:S02]  /*e580*/  F2FP.BF16.PACK_AB R24, R194, R248 ;  /* 0x000000f8c218723e */ /* 0x000fe400000010ff */
[----:B------:R-:W-:Y:S01]  /*e590*/  F2FP.BF16.PACK_AB R26, R190, R199 ;  /* 0x000000c7be1a723e */ /* 0x000fe200000010ff */
[-C--:B------:R-:W-:Y:S01]  /*e5a0*/  HMMA.16816.F32.BF16 R4, R20, R32.reuse, R4 ;  /* 0x000000201404723c */ /* 0x080fe20000041804 */
[----:B---3--:R-:W3:Y:S04]  /*e5b0*/  LDSM.16.MT88.4 R28, [R226+0x900] ;  /* 0x00090000e21c783b */ /* 0x008ee80000004200 */
[----:B------:R-:W-:Y:S01]  /*e5c0*/  MOV R200, R244 ;  /* 0x000000f400c87202 */ /* 0x000fe20000000f00 */
[----:B------:R4:W-:Y:S01]  /*e5d0*/  MUFU.EX2 R219, R39 ;  /* 0x0000002700db7308 */ /* 0x0009e20000000800 */
[----:B------:R-:W-:Y:S02]  /*e5e0*/  MOV R188, R221 ;  /* 0x000000dd00bc7202 */ /* 0x000fe40000000f00 */
[----:B------:R-:W-:Y:S03]  /*e5f0*/  MOV R189, R186 ;  /* 0x000000ba00bd7202 */ /* 0x000fe60000000f00 */
[----:B-1----:R-:W-:Y:S02]  /*e600*/  F2FP.BF16.PACK_AB R25, R204, R196 ;  /* 0x000000c4cc19723e */ /* 0x002fe400000010ff */
[----:B------:R-:W-:Y:S02]  /*e610*/  F2FP.BF16.PACK_AB R27, R206, R205 ;  /* 0x000000cdce1b723e */ /* 0x000fe400000010ff */
[----:B------:R-:W-:Y:S01]  /*e620*/  MUFU.EX2 R186, R43 ;  /* 0x0000002b00ba7308 */ /* 0x000fe20000000800 */
[----:B--2---:R-:W2:Y:S04]  /*e630*/  LDL.LU R38, [R1+0x2c] ;  /* 0x00002c0001267983 */ /* 0x004ea80000300800 */
[C---:B------:R-:W-:Y:S05]  /*e640*/  HMMA.16816.F32.BF16 R8, R24.reuse, R32, R8 ;  /* 0x000000201808723c */ /* 0x040fea0000041808 */
[----:B------:R1:W-:Y:S03]  /*e650*/  MUFU.EX2 R244, R36 ;  /* 0x0000002400f47308 */ /* 0x0003e60000000800 */
[-C--:B------:R-:W-:Y:S01]  /*e660*/  HMMA.16816.F32.BF16 R12, R24, R34.reuse, R12 ;  /* 0x00000022180c723c */ /* 0x080fe2000004180c */
[----:B----4-:R-:W4:Y:S04]  /*e670*/  LDL.LU R39, [R1+0x8] ;  /* 0x0000080001277983 */ /* 0x010f280000300800 */
[----:B------:R-:W5:Y:S02]  /*e680*/  LDL.LU R51, [R1+0xc] ;  /* 0x00000c0001337983 */ /* 0x000f640000300800 */
[----:B------:R1:W-:Y:S01]  /*e690*/  MUFU.EX2 R221, R50 ;  /* 0x0000003200dd7308 */ /* 0x0003e20000000800 */
[C---:B------:R-:W-:Y:S01]  /*e6a0*/  HMMA.16816.F32.BF16 R16, R20.reuse, R34, R16 ;  /* 0x000000221410723c */ /* 0x040fe20000041810 */
[----:B------:R-:W5:Y:S04]  /*e6b0*/  LDL.LU R40, [R1+0x4] ;  /* 0x0000040001287983 */ /* 0x000f680000300800 */
[----:B------:R-:W-:Y:S03]  /*e6c0*/  LDSM.16.MT88.4 R32, [R226+0x1100] ;  /* 0x00110000e220783b */ /* 0x000fe60000004200 */
[-C--:B---3--:R-:W-:Y:S01]  /*e6d0*/  HMMA.16816.F32.BF16 R132, R20, R28.reuse, R132 ;  /* 0x0000001c1484723c */ /* 0x088fe20000041884 */
[----:B------:R3:W2:Y:S03]  /*e6e0*/  MUFU.EX2 R216, R41 ;  /* 0x0000002900d87308 */ /* 0x0006a60000000800 */
[----:B-1----:R-:W-:Y:S04]  /*e6f0*/  MOV R36, R187 ;  /* 0x000000bb00247202 */ /* 0x002fe80000000f00 */
[C---:B------:R-:W-:Y:S03]  /*e700*/  HMMA.16816.F32.BF16 R136, R24.reuse, R28, R136 ;  /* 0x0000001c1888723c */ /* 0x040fe60000041888 */
[----:B------:R-:W1:Y:S01]  /*e710*/  MUFU.EX2 R187, R42 ;  /* 0x0000002a00bb7308 */ /* 0x000e620000000800 */
[--C-:B------:R-:W-:Y:S04]  /*e720*/  FFMA.FTZ R50, R60, c[0x0][0x2d0], -R208.reuse ;  /* 0x0000b4003c327a23 */ /* 0x100fe800000108d0 */
[-C--:B------:R-:W-:Y:S04]  /*e730*/  HMMA.16816.F32.BF16 R140, R24, R30.reuse, R140 ;  /* 0x0000001e188c723c */ /* 0x080fe8000004188c */
[----:B------:R-:W-:Y:S01]  /*e740*/  FFMA.FTZ R208, R61, c[0x0][0x2d0], -R208 ;  /* 0x0000b4003dd07a23 */ /* 0x000fe200000108d0 */
[----:B------:R-:W-:Y:S03]  /*e750*/  MUFU.EX2 R218, R44 ;  /* 0x0000002c00da7308 */ /* 0x000fe60000000800 */
[C---:B------:R-:W-:Y:S01]  /*e760*/  HMMA.16816.F32.BF16 R144, R20.reuse, R30, R144 ;  /* 0x0000001e1490723c */ /* 0x040fe20000041890 */
[----:B------:R-:W1:Y:S03]  /*e770*/  LDSM.16.MT88.4 R28, [R228+0x900] ;  /* 0x00090000e41c783b */ /* 0x000e660000004200 */
[----:B---3--:R-:W-:Y:S03]  /*e780*/  MOV R41, R220 ;  /* 0x000000dc00297202 */ /* 0x008fe60000000f00 */
[----:B------:R3:W1:Y:S10]  /*e790*/  MUFU.EX2 R220, R45 ;  /* 0x0000002d00dc7308 */ /* 0x0006740000000800 */
[----:B------:R1:W-:Y:S10]  /*e7a0*/  MUFU.EX2 R64, R46 ;  /* 0x0000002e00407308 */ /* 0x0003f40000000800 */
[----:B------:R1:W1:Y:S01]  /*e7b0*/  MUFU.EX2 R60, R47 ;  /* 0x0000002f003c7308 */ /* 0x0002620000000800 */
[----:B---3--:R-:W-:Y:S02]  /*e7c0*/  FFMA.FTZ R45, R55, c[0x0][0x2d0], -R209 ;  /* 0x0000b400372d7a23 */ /* 0x008fe400000108d1 */
[----:B------:R-:W-:Y:S07]  /*e7d0*/  FFMA.FTZ R55, R58, c[0x0][0x2d0], -R3 ;  /* 0x0000b4003a377a23 */ /* 0x000fee0000010803 */
[----:B------:R-:W-:Y:S01]  /*e7e0*/  MUFU.EX2 R65, R45 ;  /* 0x0000002d00417308 */ /* 0x000fe20000000800 */
[-C--:B-1----:R-:W-:Y:S03]  /*e7f0*/  HMMA.16816.F32.BF16 R148, R20, R28.reuse, R148 ;  /* 0x0000001c1494723c */ /* 0x082fe60000041894 */
[--C-:B------:R-:W-:Y:S02]  /*e800*/  FFMA.FTZ R46, R54, c[0x0][0x2d0], -R209.reuse ;  /* 0x0000b400362e7a23 */ /* 0x100fe400000108d1 */
[----:B------:R-:W-:Y:S04]  /*e810*/  FFMA.FTZ R209, R67, c[0x0][0x2d0], -R209 ;  /* 0x0000b40043d17a23 */ /* 0x000fe800000108d1 */
[----:B------:R-:W-:Y:S03]  /*e820*/  MUFU.EX2 R58, R50 ;  /* 0x00000032003a7308 */ /* 0x000fe60000000800 */
[--C-:B------:R-:W-:Y:S01]  /*e830*/  FFMA.FTZ R54, R59, c[0x0][0x2d0], -R3.reuse ;  /* 0x0000b4003b367a23 */ /* 0x100fe20000010803 */
[C---:B------:R-:W-:Y:S04]  /*e840*/  HMMA.16816.F32.BF16 R152, R24.reuse, R28, R152 ;  /* 0x0000001c1898723c */ /* 0x040fe80000041898 */
[----:B------:R-:W-:Y:S01]  /*e850*/  MOV R47, R36 ;  /* 0x00000024002f7202 */ /* 0x000fe20000000f00 */
[----:B------:R-:W-:Y:S03]  /*e860*/  FFMA.FTZ R3, R63, c[0x0][0x2d0], -R3 ;  /* 0x0000b4003f037a23 */ /* 0x000fe60000010803 */
[-C--:B------:R-:W-:Y:S01]  /*e870*/  HMMA.16816.F32.BF16 R156, R24, R30.reuse, R156 ;  /* 0x0000001e189c723c */ /* 0x080fe2000004189c */
[----:B------:R-:W-:Y:S07]  /*e880*/  MUFU.EX2 R67, R49 ;  /* 0x0000003100437308 */ /* 0x000fee0000000800 */
[C---:B------:R-:W-:Y:S01]  /*e890*/  HMMA.16816.F32.BF16 R160, R20.reuse, R30, R160 ;  /* 0x0000001e14a0723c */ /* 0x040fe200000418a0 */
[----:B------:R-:W1:Y:S02]  /*e8a0*/  LDSM.16.MT88.4 R28, [R227+0x900] ;  /* 0x00090000e31c783b */ /* 0x000e640000004200 */
[----:B------:R-:W-:Y:S10]  /*e8b0*/  MUFU.EX2 R62, R46 ;  /* 0x0000002e003e7308 */ /* 0x000ff40000000800 */
[----:B------:R-:W-:Y:S10]  /*e8c0*/  MUFU.EX2 R210, R210 ;  /* 0x000000d200d27308 */ /* 0x000ff40000000800 */
[----:B------:R-:W-:Y:S10]  /*e8d0*/  MUFU.EX2 R209, R209 ;  /* 0x000000d100d17308 */ /* 0x000ff40000000800 */
[----:B------:R-:W-:Y:S01]  /*e8e0*/  MUFU.EX2 R208, R208 ;  /* 0x000000d000d07308 */ /* 0x000fe20000000800 */
[-C--:B-1----:R-:W-:Y:S09]  /*e8f0*/  HMMA.16816.F32.BF16 R164, R20, R28.reuse, R164 ;  /* 0x0000001c14a4723c */ /* 0x082ff200000418a4 */
[----:B------:R-:W-:Y:S01]  /*e900*/  MUFU.EX2 R63, R52 ;  /* 0x00000034003f7308 */ /* 0x000fe20000000800 */
[C---:B------:R-:W-:Y:S09]  /*e910*/  HMMA.16816.F32.BF16 R168, R24.reuse, R28, R168 ;  /* 0x0000001c18a8723c */ /* 0x040ff200000418a8 */
[----:B------:R1:W3:Y:S01]  /*e920*/  MUFU.EX2 R52, R3 ;  /* 0x0000000300347308 */ /* 0x0002e20000000800 */
[-C--:B------:R-:W-:Y:S09]  /*e930*/  HMMA.16816.F32.BF16 R172, R24, R30.reuse, R172 ;  /* 0x0000001e18ac723c */ /* 0x080ff200000418ac */
[----:B------:R-:W-:Y:S01]  /*e940*/  MUFU.EX2 R59, R57 ;  /* 0x00000039003b7308 */ /* 0x000fe20000000800 */
[C---:B------:R-:W-:Y:S01]  /*e950*/  HMMA.16816.F32.BF16 R176, R20.reuse, R30, R176 ;  /* 0x0000001e14b0723c */ /* 0x040fe200000418b0 */
[----:B------:R-:W1:Y:S08]  /*e960*/  LDSM.16.MT88.4 R28, [R225+0x2900] ;  /* 0x00290000e11c783b */ /* 0x000e700000004200 */
[----:B------:R-:W-:Y:S10]  /*e970*/  MUFU.EX2 R61, R56 ;  /* 0x00000038003d7308 */ /* 0x000ff40000000800 */
[----:B------:R-:W-:Y:S10]  /*e980*/  MUFU.EX2 R55, R55 ;  /* 0x0000003700377308 */ /* 0x000ff40000000800 */
[----:B------:R-:W2:Y:S01]  /*e990*/  MUFU.EX2 R54, R54 ;  /* 0x0000003600367308 */ /* 0x000ea20000000800 */
[-C--:B-1----:R-:W-:Y:S08]  /*e9a0*/  HMMA.16816.F32.BF16 R68, R20, R28.reuse, R68 ;  /* 0x0000001c1444723c */ /* 0x082ff00000041844 */
[C---:B------:R-:W-:Y:S08]  /*e9b0*/  HMMA.16816.F32.BF16 R72, R24.reuse, R28, R72 ;  /* 0x0000001c1848723c */ /* 0x040ff00000041848 */
[-C--:B------:R-:W-:Y:S08]  /*e9c0*/  HMMA.16816.F32.BF16 R76, R24, R30.reuse, R76 ;  /* 0x0000001e184c723c */ /* 0x080ff0000004184c */
[C---:B------:R-:W-:Y:S01]  /*e9d0*/  HMMA.16816.F32.BF16 R80, R20.reuse, R30, R80 ;  /* 0x0000001e1450723c */ /* 0x040fe20000041850 */
[----:B------:R-:W1:Y:S07]  /*e9e0*/  LDSM.16.MT88.4 R28, [R226+0x2900] ;  /* 0x00290000e21c783b */ /* 0x000e6e0000004200 */
[-C--:B-1----:R-:W-:Y:S08]  /*e9f0*/  HMMA.16816.F32.BF16 R84, R20, R28.reuse, R84 ;  /* 0x0000001c1454723c */ /* 0x082ff00000041854 */
[C---:B------:R-:W-:Y:S04]  /*ea00*/  HMMA.16816.F32.BF16 R88, R24.reuse, R28, R88 ;  /* 0x0000001c1858723c */ /* 0x040fe80000041858 */
[----:B--2---:R-:W-:Y:S04]  /*ea10*/  FFMA.FTZ R44, R0, R38, R211 ;  /* 0x00000026002c7223 */ /* 0x004fe800000100d3 */
[-C--:B------:R-:W-:Y:S04]  /*ea20*/  HMMA.16816.F32.BF16 R92, R24, R30.reuse, R92 ;  /* 0x0000001e185c723c */ /* 0x080fe8000004185c */
[----:B------:R-:W-:Y:S02]  /*ea30*/  MOV R211, R202 ;  /* 0x000000ca00d37202 */ /* 0x000fe40000000f00 */
[----:B------:R-:W-:Y:S02]  /*ea40*/  MOV R0, R201 ;  /* 0x000000c900007202 */ /* 0x000fe40000000f00 */
[C---:B------:R-:W-:Y:S01]  /*ea50*/  HMMA.16816.F32.BF16 R96, R20.reuse, R30, R96 ;  /* 0x0000001e1460723c */ /* 0x040fe20000041860 */
[----:B------:R-:W1:Y:S03]  /*ea60*/  LDSM.16.MT88.4 R28, [R228+0x2900] ;  /* 0x00290000e41c783b */ /* 0x000e660000004200 */
[----:B----4-:R-:W-:Y:S01]  /*ea70*/  FFMA.FTZ R180, R180, R39, R251 ;  /* 0x00000027b4b47223 */ /* 0x010fe200000100fb */
[----:B------:R-:W-:Y:S01]  /*ea80*/  MOV R251, R203 ;  /* 0x000000cb00fb7202 */ /* 0x000fe20000000f00 */
[----:B-----5:R-:W-:Y:S01]  /*ea90*/  FFMA.FTZ R181, R181, R51, R252 ;  /* 0x00000033b5b57223 */ /* 0x020fe200000100fc */
[----:B------:R-:W-:Y:S02]  /*eaa0*/  MOV R51, R37 ;  /* 0x0000002500337202 */ /* 0x000fe40000000f00 */
[----:B------:R-:W-:Y:S03]  /*eab0*/  LDSM.16.MT88.4 R36, [R228+0x1100] ;  /* 0x00110000e424783b */ /* 0x000fe60000004200 */
[----:B------:R-:W-:Y:S01]  /*eac0*/  FFMA.FTZ R182, R182, R40, R41 ;  /* 0x00000028b6b67223 */ /* 0x000fe20000010029 */
[----:B------:R-:W-:Y:S01]  /*ead0*/  MOV R252, R207 ;  /* 0x000000cf00fc7202 */ /* 0x000fe20000000f00 */
[----:B------:R-:W-:Y:S01]  /*eae0*/  FADD.FTZ R0, R0, R181 ;  /* 0x000000b500007221 */ /* 0x000fe20000010000 */
[----:B------:R2:W4:Y:S01]  /*eaf0*/  MUFU.EX2 R207, R48 ;  /* 0x0000003000cf7308 */ /* 0x0005220000000800 */
[----:B------:R-:W-:Y:S01]  /*eb00*/  MOV R181, R192 ;  /* 0x000000c000b57202 */ /* 0x000fe20000000f00 */
[----:B------:R-:W-:Y:S01]  /*eb10*/  LDSM.16.MT88.4 R40, [R227+0x1100] ;  /* 0x00110000e328783b */ /* 0x000fe20000004200 */
[----:B------:R-:W-:Y:S01]  /*eb20*/  FADD.FTZ R0, R252, R0 ;  /* 0x00000000fc007221 */ /* 0x000fe20000010000 */
[----:B------:R-:W-:Y:S03]  /*eb30*/  MOV R252, R190 ;  /* 0x000000be00fc7202 */ /* 0x000fe60000000f00 */
        /* <DEDUP_REMOVED lines=29> */
[----:B------:R-:W5:Y:S07]  /*ed10*/  LDSM.16.MT88.4 R32, [R226+0x3100] ;  /* 0x00310000e220783b */ /* 0x000f6e0000004200 */
        /* <DEDUP_REMOVED lines=9> */
[----:B------:R-:W2:Y:S07]  /*edb0*/  LDSM.16.MT88.4 R40, [R227+0x3100] ;  /* 0x00310000e328783b */ /* 0x000eae0000004200 */
[-C--:B-1----:R-:W-:Y:S08]  /*edc0*/  HMMA.16816.F32.BF16 R68, R20, R24.reuse, R68 ;  /* 0x000000181444723c */ /* 0x082ff00000041844 */
[C---:B------:R-:W-:Y:S07]  /*edd0*/  HMMA.16816.F32.BF16 R72, R28.reuse, R24, R72 ;  /* 0x000000181c48723c */ /* 0x040fee0000041848 */
[----:B------:R-:W-:Y:S01]  /*ede0*/  MOV R25, R200 ;  /* 0x000000c800197202 */ /* 0x000fe20000000f00 */
[-C--:B------:R-:W-:Y:S01]  /*edf0*/  HMMA.16816.F32.BF16 R76, R28, R26.reuse, R76 ;  /* 0x0000001a1c4c723c */ /* 0x080fe2000004184c */
[----:B------:R-:W1:Y:S03]  /*ee00*/  LDSM.16.MT88.4 R200, [R225+0x1900] ;  /* 0x00190000e1c8783b */ /* 0x000e660000004200 */
[----:B------:R-:W-:Y:S01]  /*ee10*/  FADD.FTZ R24, R25, R182 ;  /* 0x000000b619187221 */ /* 0x000fe20000010000 */
[----:B------:R-:W-:Y:S01]  /*ee20*/  MOV R182, R199 ;  /* 0x000000c700b67202 */ /* 0x000fe20000000f00 */
[----:B------:R-:W-:Y:S01]  /*ee30*/  FADD.FTZ R25, R211, R180 ;  /* 0x000000b4d3197221 */ /* 0x000fe20000010000 */
[----:B------:R-:W-:Y:S01]  /*ee40*/  MOV R211, R198 ;  /* 0x000000c600d37202 */ /* 0x000fe20000000f00 */
[C---:B------:R-:W-:Y:S04]  /*ee50*/  HMMA.16816.F32.BF16 R80, R20.reuse, R26, R80 ;  /* 0x0000001a1450723c */ /* 0x040fe80000041850 */
[----:B------:R-:W-:Y:S01]  /*ee60*/  FADD.FTZ R25, R47, R25 ;  /* 0x000000192f197221 */ /* 0x000fe20000010000 */
[----:B------:R-:W-:Y:S01]  /*ee70*/  MOV R180, R193 ;  /* 0x000000c100b47202 */ /* 0x000fe20000000f00 */
[----:B------:R-:W-:Y:S01]  /*ee80*/  FADD.FTZ R24, R251, R24 ;  /* 0x00000018fb187221 */ /* 0x000fe20000010000 */
[----:B------:R-:W-:Y:S01]  /*ee90*/  MOV R251, R191 ;  /* 0x000000bf00fb7202 */ /* 0x000fe20000000f00 */
[-C--:B-----5:R-:W-:Y:S04]  /*eea0*/  HMMA.16816.F32.BF16 R84, R20, R32.reuse, R84 ;  /* 0x000000201454723c */ /* 0x0a0fe80000041854 */
[----:B------:R-:W-:Y:S01]  /*eeb0*/  FADD.FTZ R26, R212, R44 ;  /* 0x0000002cd41a7221 */ /* 0x000fe20000010000 */
[----:B---3--:R-:W-:Y:S01]  /*eec0*/  F2FP.BF16.PACK_AB R27, R52, R53 ;  /* 0x00000035341b723e */ /* 0x008fe200000010ff */
[----:B------:R-:W-:Y:S01]  /*eed0*/  LDSM.16.MT88.4 R44, [R226+0x3900] ;  /* 0x00390000e22c783b */ /* 0x000fe20000004200 */
[----:B------:R-:W-:Y:S01]  /*eee0*/  FADD.FTZ R24, R51, R24 ;  /* 0x0000001833187221 */ /* 0x000fe20000010000 */
[C---:B------:R-:W-:Y:S04]  /*eef0*/  HMMA.16816.F32.BF16 R88, R28.reuse, R32, R88 ;  /* 0x000000201c58723c */ /* 0x040fe80000041858 */
[----:B------:R-:W-:Y:S01]  /*ef00*/  FADD.FTZ R0, R189, R25 ;  /* 0x00000019bd007221 */ /* 0x000fe20000010000 */
[----:B------:R-:W-:Y:S01]  /*ef10*/  F2FP.BF16.PACK_AB R25, R54, R55 ;  /* 0x000000373619723e */ /* 0x000fe200000010ff */
[----:B--2---:R-:W-:Y:S01]  /*ef20*/  LDSM.16.MT88.4 R48, [R228+0x3900] ;  /* 0x00390000e430783b */ /* 0x004fe20000004200 */
[----:B------:R-:W-:Y:S01]  /*ef30*/  FADD.FTZ R57, R250, R24 ;  /* 0x00000018fa397221 */ /* 0x000fe20000010000 */
[-C--:B------:R-:W-:Y:S04]  /*ef40*/  HMMA.16816.F32.BF16 R92, R28, R34.reuse, R92 ;  /* 0x000000221c5c723c */ /* 0x080fe8000004185c */
[----:B------:R-:W-:Y:S01]  /*ef50*/  F2FP.BF16.PACK_AB R24, R59, R61 ;  /* 0x0000003d3b18723e */ /* 0x000fe200000010ff */
[----:B------:R-:W-:Y:S01]  /*ef60*/  FADD.FTZ R26, R213, R26 ;  /* 0x0000001ad51a7221 */ /* 0x000fe20000010000 */
[----:B------:R-:W-:Y:S01]  /*ef70*/  MOV R212, R194 ;  /* 0x000000c200d47202 */ /* 0x000fe20000000f00 */
[----:B------:R-:W-:Y:S01]  /*ef80*/  FADD.FTZ R0, R248, R0 ;  /* 0x00000000f8007221 */ /* 0x000fe20000010000 */
[C---:B------:R-:W-:Y:S01]  /*ef90*/  HMMA.16816.F32.BF16 R96, R20.reuse, R34, R96 ;  /* 0x000000221460723c */ /* 0x040fe20000041860 */
[----:B------:R-:W2:Y:S03]  /*efa0*/  LDSM.16.MT88.4 R32, [R226+0x1900] ;  /* 0x00190000e220783b */ /* 0x000ea60000004200 */
[----:B------:R-:W-:Y:S01]  /*efb0*/  FADD.FTZ R26, R214, R26 ;  /* 0x0000001ad61a7221 */ /* 0x000fe20000010000 */
[----:B------:R-:W-:Y:S01]  /*efc0*/  MOV R213, R195 ;  /* 0x000000c300d57202 */ /* 0x000fe20000000f00 */
[----:B------:R-:W-:Y:S01]  /*efd0*/  FADD.FTZ R0, R212, R0 ;  /* 0x00000000d4007221 */ /* 0x000fe20000010000 */
[----:B------:R-:W-:Y:S01]  /*efe0*/  MOV R214, R197 ;  /* 0x000000c500d67202 */ /* 0x000fe20000000f00 */
[-C--:B------:R-:W-:Y:S04]  /*eff0*/  HMMA.16816.F32.BF16 R100, R20, R36.reuse, R100 ;  /* 0x000000241464723c */ /* 0x080fe80000041864 */
[----:B------:R-:W-:Y:S01]  /*f000*/  FADD.FTZ R56, R196, R26 ;  /* 0x0000001ac4387221 */ /* 0x000fe20000010000 */
[----:B------:R-:W-:Y:S01]  /*f010*/  F2FP.BF16.PACK_AB R26, R208, R58 ;  /* 0x0000003ad01a723e */ /* 0x000fe200000010ff */
[----:B------:R-:W-:Y:S01]  /*f020*/  FADD.FTZ R0, R182, R0 ;  /* 0x00000000b6007221 */ /* 0x000fe20000010000 */
[----:B------:R-:W-:Y:S01]  /*f030*/  MOV R182, R2 ;  /* 0x0000000200b67202 */ /* 0x000fe20000000f00 */
[C---:B------:R-:W-:Y:S04]  /*f040*/  HMMA.16816.F32.BF16 R104, R28.reuse, R36, R104 ;  /* 0x000000241c68723c */ /* 0x040fe80000041868 */
[----:B------:R-:W-:Y:S04]  /*f050*/  FADD.FTZ R3, R213, R3 ;  /* 0x00000003d5037221 */ /* 0x000fe80000010000 */
[-C--:B------:R-:W-:Y:S04]  /*f060*/  HMMA.16816.F32.BF16 R108, R28, R38.reuse, R108 ;  /* 0x000000261c6c723c */ /* 0x080fe8000004186c */
[----:B------:R-:W-:Y:S04]  /*f070*/  FADD.FTZ R3, R181, R3 ;  /* 0x00000003b5037221 */ /* 0x000fe80000010000 */
[C---:B------:R-:W-:Y:S01]  /*f080*/  HMMA.16816.F32.BF16 R112, R20.reuse, R38, R112 ;  /* 0x000000261470723c */ /* 0x040fe20000041870 */
[----:B------:R-:W-:Y:S07]  /*f090*/  LDSM.16.MT88.4 R36, [R227+0x1900] ;  /* 0x00190000e324783b */ /* 0x000fee0000004200 */
[-C--:B------:R-:W-:Y:S08]  /*f0a0*/  HMMA.16816.F32.BF16 R116, R20, R40.reuse, R116 ;  /* 0x000000281474723c */ /* 0x080ff00000041874 */
[C---:B------:R-:W-:Y:S08]  /*f0b0*/  HMMA.16816.F32.BF16 R120, R28.reuse, R40, R120 ;  /* 0x000000281c78723c */ /* 0x040ff00000041878 */
[-C--:B------:R-:W-:Y:S01]  /*f0c0*/  HMMA.16816.F32.BF16 R124, R28, R42.reuse, R124 ;  /* 0x0000002a1c7c723c */ /* 0x080fe2000004187c */
[----:B------:R-:W3:Y:S07]  /*f0d0*/  LDSM.16.MT88.4 R28, [R228+0x1900] ;  /* 0x00190000e41c783b */ /* 0x000eee0000004200 */
[----:B------:R-:W-:Y:S01]  /*f0e0*/  HMMA.16816.F32.BF16 R128, R20, R42, R128 ;  /* 0x0000002a1480723c */ /* 0x000fe20000041880 */
[----:B------:R-:W5:Y:S06]  /*f0f0*/  LDSM.16.MT88.4 R40, [R225+0x3900] ;  /* 0x00390000e128783b */ /* 0x000f6c0000004200 */
[----:B------:R-:W-:Y:S02]  /*f100*/  F2FP.BF16.PACK_AB R20, R67, R63 ;  /* 0x0000003f4314723e */ /* 0x000fe400000010ff */
[----:B----4-:R-:W-:Y:S03]  /*f110*/  F2FP.BF16.PACK_AB R22, R210, R207 ;  /* 0x000000cfd216723e */ /* 0x010fe600000010ff */
[----:B------:R-:W-:Y:S02]  /*f120*/  F2FP.BF16.PACK_AB R21, R65, R62 ;  /* 0x0000003e4115723e */ /* 0x000fe400000010ff */
[----:B------:R-:W-:Y:S07]  /*f130*/  F2FP.BF16.PACK_AB R23, R209, R66 ;  /* 0x00000042d117723e */ /* 0x000fee00000010ff */
[-C--:B-1----:R-:W-:Y:S01]  /*f140*/  HMMA.16816.F32.BF16 R188, R20, R200.reuse, R4 ;  /* 0x000000c814bc723c */ /* 0x082fe20000041804 */
[----:B------:R-:W1:Y:S07]  /*f150*/  LDSM.16.MT88.4 R4, [R227+0x3900] ;  /* 0x00390000e304783b */ /* 0x000e6e0000004200 */
        /* <DEDUP_REMOVED lines=21> */
[----:B------:R-:W-:Y:S01]  /*f2b0*/  FADD.FTZ R3, R186, R10 ;  /* 0x0000000aba037221 */ /* 0x000fe20000010000 */
[----:B------:R-:W-:Y:S01]  /*f2c0*/  MOV R186, R2 ;  /* 0x0000000200ba7202 */ /* 0x000fe20000000f00 */
[----:B------:R-:W-:Y:S01]  /*f2d0*/  FADD.FTZ R8, R219, R0 ;  /* 0x00000000db087221 */ /* 0x000fe20000010000 */
[----:B------:R-:W-:Y:S01]  /*f2e0*/  MOV R2, R184 ;  /* 0x000000b800027202 */ /* 0x000fe20000000f00 */
        /* <DEDUP_REMOVED lines=11> */
[-C--:B-----5:R-:W-:Y:S08]  /*f3a0*/  HMMA.16816.F32.BF16 R68, R20, R40.reuse, R68 ;  /* 0x000000281444723c */ /* 0x0a0ff00000041844 */
        /* <DEDUP_REMOVED lines=43> */
.L_x_1603:
[----:B------:R-:W3:Y:S04]  /*f660*/  LDL.LU R5, [R1+0x4] ;  /* 0x0000040001057983 */ /* 0x000ee80000300800 */
[----:B------:R-:W4:Y:S04]  /*f670*/  LDL.LU R9, [R1+0xc] ;  /* 0x00000c0001097983 */ /* 0x000f280000300800 */
[----:B--2---:R-:W2:Y:S04]  /*f680*/  LDL.LU R7, [R1+0x8] ;  /* 0x0000080001077983 */ /* 0x004ea80000300800 */
[----:B------:R-:W2:Y:S01]  /*f690*/  LDL.LU R4, [R1+0x2c] ;  /* 0x00002c0001047983 */ /* 0x000ea20000300800 */
[----:B------:R-:W-:-:S02]  /*f6a0*/  MOV R62, 0xff800000 ;  /* 0xff800000003e7802 */ /* 0x000fc40000000f00 */
[----:B------:R-:W-:Y:S02]  /*f6b0*/  MOV R63, 0xff800000 ;  /* 0xff800000003f7802 */ /* 0x000fe40000000f00 */
[----:B------:R-:W-:Y:S02]  /*f6c0*/  MOV R64, 0xff800000 ;  /* 0xff80000000407802 */ /* 0x000fe40000000f00 */
[----:B------:R-:W-:Y:S02]  /*f6d0*/  MOV R65, 0xff800000 ;  /* 0xff80000000417802 */ /* 0x000fe40000000f00 */
[----:B------:R-:W-:Y:S01]  /*f6e0*/  PLOP3.LUT P1, PT, PT, PT, PT, 0x8, 0x0 ;  /* 0x000000000000781c */ /* 0x000fe20003f2e170 */
[----:B---3--:R-:W1:Y:S04]  /*f6f0*/  SHFL.BFLY PT, R10, R5, 0x2, 0x1f ;  /* 0x0c401f00050a7f89 */ /* 0x008e6800000e0000 */
[----:B----4-:R-:W3:Y:S04]  /*f700*/  SHFL.BFLY PT, R8, R9, 0x2, 0x1f ;  /* 0x0c401f0009087f89 */ /* 0x010ee800000e0000 */
[----:B--2---:R-:W2:Y:S01]  /*f710*/  SHFL.BFLY PT, R6, R7, 0x2, 0x1f ;  /* 0x0c401f0007067f89 */ /* 0x004ea200000e0000 */
[----:B-1----:R-:W-:-:S03]  /*f720*/  FADD.FTZ R10, R10, R5 ;  /* 0x000000050a0a7221 */ /* 0x002fc60000010000 */
[----:B------:R-:W1:Y:S01]  /*f730*/  SHFL.BFLY PT, R5, R4, 0x2, 0x1f ;  /* 0x0c401f0004057f89 */ /* 0x000e6200000e0000 */
[----:B---3--:R-:W-:-:S03]  /*f740*/  FADD.FTZ R8, R8, R9 ;  /* 0x0000000908087221 */ /* 0x008fc60000010000 */
[----:B------:R-:W3:Y:S01]  /*f750*/  SHFL.BFLY PT, R0, R10, 0x1, 0x1f ;  /* 0x0c201f000a007f89 */ /* 0x000ee200000e0000 */
[----:B--2---:R-:W-:-:S03]  /*f760*/  FADD.FTZ R6, R6, R7 ;  /* 0x0000000706067221 */ /* 0x004fc60000010000 */
[----:B------:R-:W2:Y:S04]  /*f770*/  SHFL.BFLY PT, R3, R8, 0x1, 0x1f ;  /* 0x0c201f0008037f89 */ /* 0x000ea800000e0000 */
[----:B------:R-:W4:Y:S01]  /*f780*/  SHFL.BFLY PT, R2, R6, 0x1, 0x1f ;  /* 0x0c201f0006027f89 */ /* 0x000f2200000e0000 */
[----:B-1----:R-:W-:Y:S02]  /*f790*/  FADD.FTZ R5, R5, R4 ;  /* 0x0000000405057221 */ /* 0x002fe40000010000 */
[----:B---3--:R-:W-:-:S03]  /*f7a0*/  FADD.FTZ R10, R10, R0 ;  /* 0x000000000a0a7221 */ /* 0x008fc60000010000 */
[----:B------:R-:W1:Y:S01]  /*f7b0*/  SHFL.BFLY PT, R4, R5, 0x1, 0x1f ;  /* 0x0c201f0005047f89 */ /* 0x000e6200000e0000 */
[----:B------:R-:W-:Y:S01]  /*f7c0*/  MOV R0, RZ ;  /* 0x000000ff00007202 */ /* 0x000fe20000000f00 */
[----:B--2---:R-:W-:Y:S01]  /*f7d0*/  FADD.FTZ R8, R8, R3 ;  /* 0x0000000308087221 */ /* 0x004fe20000010000 */
        /* <DEDUP_REMOVED lines=161> */
.L_x_1585:
        /* <DEDUP_REMOVED lines=184> */
.L_x_1606:
        /* <DEDUP_REMOVED lines=151> */
.L_x_1608:
[----:B--234-:R-:W-:Y:S05]  /*116e0*/  BSYNC B0 ;  /* 0x0000000000007941 */ /* 0x01cfea0003800000 */
.L_x_1607:
        /* <DEDUP_REMOVED lines=16> */
.L_x_1610:
[----:B------:R-:W-:Y:S05]  /*117f0*/  BSYNC B0 ;  /* 0x0000000000007941 */ /* 0x000fea0003800000 */
.L_x_1609:
        /* <DEDUP_REMOVED lines=16> */
.L_x_1612:
[----:B------:R-:W-:Y:S05]  /*11900*/  BSYNC B0 ;  /* 0x0000000000007941 */ /* 0x000fea0003800000 */
.L_x_1611:
        /* <DEDUP_REMOVED lines=16> */
.L_x_1614:
[----:B------:R-:W-:Y:S05]  /*11a10*/  BSYNC B0 ;  /* 0x0000000000007941 */ /* 0x000fea0003800000 */
.L_x_1613:
        /* <DEDUP_REMOVED lines=16> */
.L_x_1616:
[----:B------:R-:W-:Y:S05]  /*11b20*/  BSYNC B0 ;  /* 0x0000000000007941 */ /* 0x000fea0003800000 */
.L_x_1615:
        /* <DEDUP_REMOVED lines=16> */
.L_x_1618:
[----:B------:R-:W-:Y:S05]  /*11c30*/  BSYNC B0 ;  /* 0x0000000000007941 */ /* 0x000fea0003800000 */
.L_x_1617:
        /* <DEDUP_REMOVED lines=16> */
.L_x_1620:
[----:B------:R-:W-:Y:S05]  /*11d40*/  BSYNC B0 ;  /* 0x0000000000007941 */ /* 0x000fea0003800000 */
.L_x_1619:
        /* <DEDUP_REMOVED lines=17> */
.L_x_1605:
        /* <DEDUP_REMOVED lines=19> */
.L_x_1621:
        /* <DEDUP_REMOVED lines=42> */
.L_x_1623:
[----:B------:R-:W-:Y:S05]  /*12230*/  BSYNC B0 ;  /* 0x0000000000007941 */ /* 0x000fea0003800000 */
.L_x_1622:
        /* <DEDUP_REMOVED lines=59> */
.L_x_1625:
[----:B------:R-:W-:Y:S05]  /*125f0*/  BSYNC B0 ;  /* 0x0000000000007941 */ /* 0x000fea0003800000 */
.L_x_1624:
        /* <DEDUP_REMOVED lines=15> */
.L_x_1627:
[----:B------:R-:W-:Y:S05]  /*126f0*/  BSYNC B0 ;  /* 0x0000000000007941 */ /* 0x000fea0003800000 */
.L_x_1626:
        /* <DEDUP_REMOVED lines=15> */
.L_x_1629:
[----:B------:R-:W-:Y:S05]  /*127f0*/  BSYNC B0 ;  /* 0x0000000000007941 */ /* 0x000fea0003800000 */
.L_x_1628:
        /* <DEDUP_REMOVED lines=15> */
.L_x_1631:
[----:B------:R-:W-:Y:S05]  /*128f0*/  BSYNC B0 ;  /* 0x0000000000007941 */ /* 0x000fea0003800000 */
.L_x_1630:
        /* <DEDUP_REMOVED lines=15> */
.L_x_1633:
[----:B------:R-:W-:Y:S05]  /*129f0*/  BSYNC B0 ;  /* 0x0000000000007941 */ /* 0x000fea0003800000 */
.L_x_1632:
        /* <DEDUP_REMOVED lines=15> */
.L_x_1635:
[----:B------:R-:W-:Y:S05]  /*12af0*/  BSYNC B0 ;  /* 0x0000000000007941 */ /* 0x000fea0003800000 */
.L_x_1634:
        /* <DEDUP_REMOVED lines=15> */
.L_x_1637:
[----:B------:R-:W-:Y:S05]  /*12bf0*/  BSYNC B0 ;  /* 0x0000000000007941 */ /* 0x000fea0003800000 */
.L_x_1636:
        /* <DEDUP_REMOVED lines=16> */
.L_x_1638:
        /* <DEDUP_REMOVED lines=16> */
.L_x_1847:


//--------------------- .text._ZN7cutlass13device_kernelIN5flash19enable_sm80_to_sm89INS1_16FlashAttnFwdSm80INS1_25CollectiveMainloopFwdSm80ILi4ELi1ELb0EN4cute5tupleIJNS5_1CILi128EEENS7_ILi64EEES8_EEELi128ENS_10bfloat16_tEfNS_4arch4Sm80ELb1ELb0ELb0ELb1ELb0ELb1ELb1ELb0EEENS1_21CollectiveEpilogueFwdINS6_IJS8_S8_S9_EEENS6_IJNS7_ILi1EEESH_SH_EEESB_SD_Li128ELb1ELb1ELb0ELb0EEENS1_19SingleTileSchedulerILb1ELb0ELb1ELi128EEEEEEEEEvNT_6ParamsE --------------------------
	.section	.text._ZN7cutlass13device_kernelIN5flash19enable_sm80_to_sm89INS1_16FlashAttnFwdSm80INS1_25CollectiveMainloopFwdSm80ILi4ELi1ELb0EN4cute5tupleIJNS5_1CILi128EEENS7_ILi64EEES8_EEELi128ENS_10bfloat16_tEfNS_4arch4Sm80ELb1ELb0ELb0ELb1ELb0ELb1ELb1ELb0EEENS1_21CollectiveEpilogueFwdINS6_IJS8_S8_S9_EEENS6_IJNS7_ILi1EEESH_SH_EEESB_SD_Li128ELb1ELb1ELb0ELb0EEENS1_19SingleTileSchedulerILb1ELb0ELb1ELi128EEEEEEEEEvNT_6ParamsE,"ax",@progbits
	.sectioninfo	@"SHI_REGISTERS=255"
	.align	128
.text._ZN7cutlass13device_kernelIN5flash19enable_sm80_to_sm89INS1_16FlashAttnFwdSm80INS1_25CollectiveMainloopFwdSm80ILi4ELi1ELb0EN4cute5tupleIJNS5_1CILi128EEENS7_ILi64EEES8_EEELi128ENS_10bfloat16_tEfNS_4arch4Sm80ELb1ELb0ELb0ELb1ELb0ELb1ELb1ELb0EEENS1_21CollectiveEpilogueFwdINS6_IJS8_S8_S9_EEENS6_IJNS7_ILi1EEESH_SH_EEESB_SD_Li128ELb1ELb1ELb0ELb0EEENS1_19SingleTileSchedulerILb1ELb0ELb1ELi128EEEEEEEEEvNT_6ParamsE:
        .type           _ZN7cutlass13device_kernelIN5flash19enable_sm80_to_sm89INS1_16FlashAttnFwdSm80INS1_25CollectiveMainloopFwdSm80ILi4ELi1ELb0EN4cute5tupleIJNS5_1CILi128EEENS7_ILi64EEES8_EEELi128ENS_10bfloat16_tEfNS_4arch4Sm80ELb1ELb0ELb0ELb1ELb0ELb1ELb1ELb0EEENS1_21CollectiveEpilogueFwdINS6_IJS8_S8_S9_EEENS6_IJNS7_ILi1EEESH_SH_EEESB_SD_Li128ELb1ELb1ELb0ELb0EEENS1_19SingleTileSchedulerILb1ELb0ELb1ELi128EEEEEEEEEvNT_6ParamsE,@function
        .size           _ZN7cutlass13device_kernelIN5flash19enable_sm80_to_sm89INS1_16FlashAttnFwdSm80INS1_25CollectiveMainloopFwdSm80ILi4ELi1ELb0EN4cute5tupleIJNS5_1CILi128EEENS7_ILi64EEES8_EEELi128ENS_10bfloat16_tEfNS_4arch4Sm80ELb1ELb0ELb0ELb1ELb0ELb1ELb1ELb0EEENS1_21CollectiveEpilogueFwdINS6_IJS8_S8_S9_EEENS6_IJNS7_ILi1EEESH_SH_EEESB_SD_Li128ELb1ELb1ELb0ELb0EEENS1_19SingleTileSchedulerILb1ELb0ELb1ELi128EEEEEEEEEvNT_6ParamsE,(.L_x_1848 - _ZN7cutlass13device_kernelIN5flash19enable_sm80_to_sm89INS1_16FlashAttnFwdSm80INS1_25CollectiveMainloopFwdSm80ILi4ELi1ELb0EN4cute5tupleIJNS5_1CILi128EEENS7_ILi64EEES8_EEELi128ENS_10bfloat16_tEfNS_4arch4Sm80ELb1ELb0ELb0ELb1ELb0ELb1ELb1ELb0EEENS1_21CollectiveEpilogueFwdINS6_IJS8_S8_S9_EEENS6_IJNS7_ILi1EEESH_SH_EEESB_SD_Li128ELb1ELb1ELb0ELb0EEENS1_19SingleTileSchedulerILb1ELb0ELb1ELi128EEEEEEEEEvNT_6ParamsE)
        .other          _ZN7cutlass13device_kernelIN5flash19enable_sm80_to_sm89INS1_16FlashAttnFwdSm80INS1_25CollectiveMainloopFwdSm80ILi4ELi1ELb0EN4cute5tupleIJNS5_1CILi128EEENS7_ILi64EEES8_EEELi128ENS_10bfloat16_tEfNS_4arch4Sm80ELb1ELb0ELb0ELb1ELb0ELb1ELb1ELb0EEENS1_21CollectiveEpilogueFwdINS6_IJS8_S8_S9_EEENS6_IJNS7_ILi1EEESH_SH_EEESB_SD_Li128ELb1ELb1ELb0ELb0EEENS1_19SingleTileSchedulerILb1ELb0ELb1ELi128EEEEEEEEEvNT_6ParamsE,@"STO_CUDA_ENTRY STV_DEFAULT"
_ZN7cutlass13device_kernelIN5flash19enable_sm80_to_sm89INS1_16FlashAttnFwdSm80INS1_25CollectiveMainloopFwdSm80ILi4ELi1ELb0EN4cute5tupleIJNS5_1CILi128EEENS7_ILi64EEES8_EEELi128ENS_10bfloat16_tEfNS_4arch4Sm80ELb1ELb0ELb0ELb1ELb0ELb1ELb1ELb0EEENS1_21CollectiveEpilogueFwdINS6_IJS8_S8_S9_EEENS6_IJNS7_ILi1EEESH_SH_EEESB_SD_Li128ELb1ELb1ELb0ELb0EEENS1_19SingleTileSchedulerILb1ELb0ELb1ELi128EEEEEEEEEvNT_6ParamsE:
[----:B------:R-:W-:Y:S02]  /*0000*/  MOV R1, c[0x0][0x28] ;  /* 0x00000a0000017a02 */ /* 0x000fe40000000f00 */
[----:B------:R-:W1:Y:S01]  /*0010*/  S2R R177, SR_TID.X ;  /* 0x0000000000b17919 */ /* 0x000e620000002100 */
[----:B------:R-:W-:Y:S01]  /*0020*/  IMAD.MOV.U32 R38, RZ, RZ, 0x4 ;  /* 0x00000004ff267424 */ /* 0x000fe200078e00ff */
[----:B------:R-:W2:Y:S01]  /*0030*/  S2UR UR18, SR_CTAID.X ;  /* 0x00000000001279c3 */ /* 0x000ea20000002500 */
[----:B------:R-:W-:Y:S01]  /*0040*/  ULDC.64 UR28, c[0x0][0x118] ;  /* 0x00004600001c7ab9 */ /* 0x000fe20000000a00 */
[----:B------:R-:W3:Y:S01]  /*0050*/  S2R R4, SR_CTAID.Z ;  /* 0x0000000000047919 */ /* 0x000ee20000002700 */
[----:B------:R-:W-:-:S05]  /*0060*/  IADD3 R1, R1, -0xa0, RZ ;  /* 0xffffff6001017810 */ /* 0x000fca0007ffe0ff */
[----:B------:R-:W4:Y:S01]  /*0070*/  S2UR UR26, SR_CTAID.Z ;  /* 0x00000000001a79c3 */ /* 0x000f220000002700 */
[----:B-1----:R-:W-:Y:S01]  /*0080*/  SHF.R.U32.HI R0, RZ, 0x5, R177 ;  /* 0x00000005ff007819 */ /* 0x002fe200000116b1 */
[----:B---3--:R-:W-:-:S05]  /*0090*/  IMAD.WIDE R2, R4, R38, c[0x0][0x568] ;  /* 0x00015a0004027625 */ /* 0x008fca00078e0226 */
[----:B------:R-:W1:Y:S02]  /*00a0*/  SHFL.IDX PT, R0, R0, RZ, 0x1f ;  /* 0x00001fff00007589 */ /* 0x000e6400000e0000 */
[----:B-1----:R-:W-:-:S13]  /*00b0*/  ISETP.NE.AND P0, PT, R0, RZ, PT ;  /* 0x000000ff0000720c */ /* 0x002fda0003f05270 */
[----:B--2-4-:R-:W-:Y:S05]  /*00c0*/  @!P0 BRA `(.L_x_1639) ;  /* 0x0000017000008947 */ /* 0x014fea0003800000 */
[----:B------:R-:W-:-:S04]  /*00d0*/  ISETP.NE.U32.AND P0, PT, RZ, c[0x0][0x568], PT ;  /* 0x00015a00ff007a0c */ /* 0x000fc80003f05070 */
[----:B------:R-:W-:-:S13]  /*00e0*/  ISETP.NE.AND.EX P0, PT, RZ, c[0x0][0x56c], PT, P0 ;  /* 0x00015b00ff007a0c */ /* 0x000fda0003f05300 */
[----:B------:R-:W-:Y:S05]  /*00f0*/  @!P0 BRA `(.L_x_1640) ;  /* 0x0000003000008947 */ /* 0x000fea0003800000 */
[----:B------:R-:W2:Y:S02]  /*0100*/  LDG.E R0, [R2.64] ;  /* 0x0000001c02007981 */ /* 0x000ea4000c1e1900 */
[----:B--2---:R1:W2:Y:S02]  /*0110*/  R2UR UR5, R0 ;  /* 0x00000000000573c2 */ /* 0x0042a400000e0000 */
[----:B-12---:R-:W-:Y:S05]  /*0120*/  BRA `(.L_x_1641) ;  /* 0x000000b000007947 */ /* 0x006fea0003800000 */
.L_x_1640:
[----:B------:R-:W-:-:S04]  /*0130*/  ISETP.NE.U32.AND P0, PT, RZ, c[0x0][0x560], PT ;  /* 0x00015800ff007a0c */ /* 0x000fc80003f05070 */
[----:B------:R-:W-:-:S13]  /*0140*/  ISETP.NE.AND.EX P0, PT, RZ, c[0x0][0x564], PT, P0 ;  /* 0x00015900ff007a0c */ /* 0x000fda0003f05300 */
[----:B------:R-:W-:Y:S05]  /*0150*/  @!P0 BRA `(.L_x_1642) ;  /* 0x0000007000008947 */ /* 0x000fea0003800000 */
[----:B------:R-:W-:-:S05]  /*0160*/  IMAD.WIDE R2, R4, R38, c[0x0][0x560] ;  /* 0x0001580004027625 */ /* 0x000fca00078e0226 */
[----:B------:R-:W2:Y:S04]  /*0170*/  LDG.E R4, [R2.64] ;  /* 0x0000001c02047981 */ /* 0x000ea8000c1e1900 */
[----:B------:R-:W3:Y:S01]  /*0180*/  LDG.E R0, [R2.64+0x4] ;  /* 0x0000041c02007981 */ /* 0x000ee2000c1e1900 */
[----:B--2---:R-:W1:Y:S08]  /*0190*/  R2UR UR4, R4 ;  /* 0x00000000040473c2 */ /* 0x004e7000000e0000 */
[----:B---3--:R-:W1:Y:S02]  /*01a0*/  R2UR UR5, R0 ;  /* 0x00000000000573c2 */ /* 0x008e6400000e0000 */
[----:B-1----:R-:W-:Y:S01]  /*01b0*/  UIADD3 UR5, -UR4, UR5, URZ ;  /* 0x0000000504057290 */ /* 0x002fe2000fffe13f */
[----:B------:R-:W-:Y:S05]  /*01c0*/  BRA `(.L_x_1641) ;  /* 0x0000001000007947 */ /* 0x000fea0003800000 */
.L_x_1642:
[----:B------:R-:W-:Y:S02]  /*01d0*/  ULDC UR5, c[0x0][0x54c] ;  /* 0x0001530000057ab9 */ /* 0x000fe40000000800 */
.L_x_1641:
[----:B------:R-:W-:Y:S02]  /*01e0*/  ULDC UR4, c[0x0][0x548] ;  /* 0x0001520000047ab9 */ /* 0x000fe40000000800 */
[----:B------:R-:W-:-:S02]  /*01f0*/  USHF.L.U32 UR18, UR18, 0x7, URZ ;  /* 0x0000000712127899 */ /* 0x000fc4000800063f */
[----:B------:R-:W-:-:S04]  /*0200*/  UIMAD UR4, UR5, UR4, URZ ;  /* 0x00000004050472a4 */ /* 0x000fc8000f8e023f */
[----:B------:R-:W-:-:S04]  /*0210*/  UISETP.GE.AND UP0, UPT, UR18, UR4, UPT ;  /* 0x000000041200728c */ /* 0x000fc8000bf06270 */
[----:B------:R-:W-:Y:S01]  /*0220*/  USEL UR26, UR26, 0xffffffff, !UP0 ;  /* 0xffffffff1a1a7887 */ /* 0x000fe2000c000000 */
[----:B------:R-:W-:Y:S05]  /*0230*/  BRA `(.L_x_1643) ;  /* 0x0000016000007947 */ /* 0x000fea0003800000 */
.L_x_1639:
[----:B------:R-:W-:-:S04]  /*0240*/  ISETP.NE.U32.AND P0, PT, RZ, c[0x0][0x568], PT ;  /* 0x00015a00ff007a0c */ /* 0x000fc80003f05070 */
[----:B------:R-:W-:-:S13]  /*0250*/  ISETP.NE.AND.EX P0, PT, RZ, c[0x0][0x56c], PT, P0 ;  /* 0x00015b00ff007a0c */ /* 0x000fda0003f05300 */
[----:B------:R-:W-:Y:S05]  /*0260*/  @!P0 BRA `(.L_x_1644) ;  /* 0x0000003000008947 */ /* 0x000fea0003800000 */
[----:B------:R-:W2:Y:S02]  /*0270*/  LDG.E R0, [R2.64] ;  /* 0x0000001c02007981 */ /* 0x000ea4000c1e1900 */
[----:B--2---:R1:W2:Y:S02]  /*0280*/  R2UR UR5, R0 ;  /* 0x00000000000573c2 */ /* 0x0042a400000e0000 */
[----:B-12---:R-:W-:Y:S05]  /*0290*/  BRA `(.L_x_1645) ;  /* 0x000000b000007947 */ /* 0x006fea0003800000 */
.L_x_1644:
        /* <DEDUP_REMOVED lines=10> */
.L_x_1646:
[----:B------:R-:W-:Y:S02]  /*0340*/  ULDC UR5, c[0x0][0x54c] ;  /* 0x0001530000057ab9 */ /* 0x000fe40000000800 */
.L_x_1645:
[----:B------:R-:W-:Y:S02]  /*0350*/  ULDC UR4, c[0x0][0x548] ;  /* 0x0001520000047ab9 */ /* 0x000fe40000000800 */
[----:B------:R-:W-:-:S02]  /*0360*/  USHF.L.U32 UR18, UR18, 0x7, URZ ;  /* 0x0000000712127899 */ /* 0x000fc4000800063f */
[----:B------:R-:W-:-:S04]  /*0370*/  UIMAD UR4, UR5, UR4, URZ ;  /* 0x00000004050472a4 */ /* 0x000fc8000f8e023f */
[----:B------:R-:W-:-:S04]  /*0380*/  UISETP.GE.AND UP0, UPT, UR18, UR4, UPT ;  /* 0x000000041200728c */ /* 0x000fc8000bf06270 */
[----:B------:R-:W-:-:S06]  /*0390*/  USEL UR26, UR26, 0xffffffff, !UP0 ;  /* 0xffffffff1a1a7887 */ /* 0x000fcc000c000000 */
.L_x_1643:
[----:B------:R-:W-:-:S13]  /*03a0*/  ISETP.LE.AND P0, PT, RZ, UR26, PT ;  /* 0x0000001aff007c0c */ /* 0x000fda000bf03270 */
[----:B------:R-:W-:Y:S05]  /*03b0*/  @!P0 EXIT ;  /* 0x000000000000894d */ /* 0x000fea0003800000 */
[----:B------:R-:W-:Y:S01]  /*03c0*/  ISETP.NE.U32.AND P0, PT, RZ, c[0x0][0x370], PT ;  /* 0x0000dc00ff007a0c */ /* 0x000fe20003f05070 */
[----:B------:R-:W-:Y:S01]  /*03d0*/  ULDC.64 UR4, c[0x0][0x358] ;  /* 0x0000d60000047ab9 */ /* 0x000fe20000000a00 */
[----:B------:R-:W-:Y:S01]  /*03e0*/  ISETP.NE.U32.AND P1, PT, RZ, c[0x0][0x360], PT ;  /* 0x0000d800ff007a0c */ /* 0x000fe20003f25070 */
[----:B------:R-:W-:Y:S01]  /*03f0*/  IMAD.U32 R0, RZ, RZ, UR26 ;  /* 0x0000001aff007e24 */ /* 0x000fe2000f8e00ff */
[----:B------:R-:W-:Y:S01]  /*0400*/  ISETP.NE.AND.EX P3, PT, RZ, c[0x0][0x374], PT, P0 ;  /* 0x0000dd00ff007a0c */ /* 0x000fe20003f65300 */
[----:B------:R-:W-:Y:S01]  /*0410*/  IMAD.U32 R4, RZ, RZ, UR26 ;  /* 0x0000001aff047e24 */ /* 0x000fe2000f8e00ff */
[----:B------:R-:W-:Y:S01]  /*0420*/  ISETP.NE.AND.EX P1, PT, RZ, c[0x0][0x364], PT, P1 ;  /* 0x0000d900ff007a0c */ /* 0x000fe20003f25310 */
[----:B------:R-:W-:Y:S01]  /*0430*/  UISETP.NE.U32.AND UP3, UPT, URZ, UR4, UPT ;  /* 0x000000043f00728c */ /* 0x000fe2000bf65070 */
[----:B------:R-:W-:Y:S02]  /*0440*/  ISETP.NE.U32.AND P2, PT, RZ, c[0x0][0x348], PT ;  /* 0x0000d200ff007a0c */ /* 0x000fe40003f45070 */
[----:B------:R-:W-:Y:S01]  /*0450*/  ISETP.NE.U32.AND P4, PT, RZ, c[0x0][0x350], PT ;  /* 0x0000d400ff007a0c */ /* 0x000fe20003f85070 */
[----:B------:R-:W-:Y:S01]  /*0460*/  UISETP.NE.AND.EX UP3, UPT, URZ, UR5, UPT, UP3 ;  /* 0x000000053f00728c */ /* 0x000fe2000bf65330 */
[----:B------:R-:W-:-:S02]  /*0470*/  ISETP.NE.AND.EX P2, PT, RZ, c[0x0][0x34c], PT, P2 ;  /* 0x0000d300ff007a0c */ /* 0x000fc40003f45320 */
[----:B------:R-:W-:Y:S02]  /*0480*/  ISETP.NE.AND.EX P4, PT, RZ, c[0x0][0x354], PT, P4 ;  /* 0x0000d500ff007a0c */ /* 0x000fe40003f85340 */
[----:B------:R-:W-:Y:S01]  /*0490*/  MOV R5, UR26 ;  /* 0x0000001a00057c02 */ /* 0x000fe20008000f00 */
[----:B------:R-:W-:Y:S01]  /*04a0*/  @P3 IMAD.WIDE R2, R38, R0, c[0x0][0x370] ;  /* 0x0000dc0026023625 */ /* 0x000fe200078e0200 */
[----:B------:R-:W-:-:S03]  /*04b0*/  PLOP3.LUT P0, PT, PT, PT, UP3, 0x80, 0x0 ;  /* 0x000000000000781c */ /* 0x000fc60003f0f038 */
[C---:B------:R-:W-:Y:S01]  /*04c0*/  @P1 IMAD.WIDE R6, R38.reuse, R4, c[0x0][0x360] ;  /* 0x0000d80026061625 */ /* 0x040fe200078e0204 */
[----:B------:R1:W2:Y:S03]  /*04d0*/  @P3 LDG.E R11, [R2.64] ;  /* 0x0000001c020b3981 */ /* 0x0002a6000c1e1900 */
[----:B------:R-:W-:Y:S01]  /*04e0*/  IMAD.WIDE R4, R38, R5, c[0x0][0x348] ;  /* 0x0000d20026047625 */ /* 0x000fe200078e0205 */
[----:B------:R-:W-:-:S04]  /*04f0*/  MOV R10, RZ ;  /* 0x000000ff000a7202 */ /* 0x000fc80000000f00 */
[----:B------:R-:W3:Y:S01]  /*0500*/  @P2 LDG.E R9, [R4.64] ;  /* 0x0000001c04092981 */ /* 0x000ee2000c1e1900 */
[----:B-1----:R-:W-:-:S03]  /*0510*/  IMAD.WIDE R2, R38, R0, c[0x0][0x350] ;  /* 0x0000d40026027625 */ /* 0x002fc600078e0200 */
[----:B------:R1:W4:Y:S04]  /*0520*/  @P1 LDG.E R0, [R6.64] ;  /* 0x0000001c06001981 */ /* 0x000328000c1e1900 */
[----:B------:R-:W4:Y:S01]  /*0530*/  @P4 LDG.E R8, [R2.64] ;  /* 0x0000001c02084981 */ /* 0x000f22000c1e1900 */
[----:B-1----:R-:W-:-:S04]  /*0540*/  IMAD.U32 R6, RZ, RZ, UR26 ;  /* 0x0000001aff067e24 */ /* 0x002fc8000f8e00ff */
[----:B------:R-:W-:-:S05]  /*0550*/  IMAD.WIDE R6, R38, R6, c[0x0][0x358] ;  /* 0x0000d60026067625 */ /* 0x000fca00078e0206 */
[----:B------:R1:W5:Y:S01]  /*0560*/  @P0 LDG.E R10, [R6.64] ;  /* 0x0000001c060a0981 */ /* 0x000362000c1e1900 */
[----:B------:R-:W1:Y:S01]  /*0570*/  S2UR UR16, SR_CTAID.Y ;  /* 0x00000000001079c3 */ /* 0x000e620000002600 */
[----:B------:R-:W-:Y:S02]  /*0580*/  UMOV UR21, URZ ;  /* 0x0000003f00157c82 */ /* 0x000fe40008000000 */
[----:B------:R-:W-:Y:S02]  /*0590*/  ULDC UR24, c[0x0][0x168] ;  /* 0x00005a0000187ab9 */ /* 0x000fe40000000800 */
[----:B------:R-:W-:Y:S02]  /*05a0*/  UMOV UR22, URZ ;  /* 0x0000003f00167c82 */ /* 0x000fe40008000000 */
[----:B------:R-:W-:Y:S02]  /*05b0*/  UMOV UR20, URZ ;  /* 0x0000003f00147c82 */ /* 0x000fe40008000000 */
[----:B------:R-:W-:-:S02]  /*05c0*/  ULDC UR7, c[0x0][0x1d0] ;  /* 0x0000740000077ab9 */ /* 0x000fc40000000800 */
[----:B------:R-:W-:Y:S02]  /*05d0*/  ULDC UR23, c[0x0][0x228] ;  /* 0x00008a0000177ab9 */ /* 0x000fe40000000800 */
[----:B-1----:R-:W-:Y:S01]  /*05e0*/  USHF.R.S32.HI UR15, URZ, 0x1f, UR16 ;  /* 0x0000001f3f0f7899 */ /* 0x002fe20008011410 */
[----:B--2---:R1:W2:Y:S08]  /*05f0*/  @P3 R2UR UR21, R11 ;  /* 0x000000000b1533c2 */ /* 0x0042b000000e0000 */
[----:B---3--:R1:W3:Y:S08]  /*0600*/  @P2 R2UR UR22, R9 ;  /* 0x00000000091623c2 */ /* 0x0082f000000e0000 */
[----:B----4-:R1:W4:Y:S08]  /*0610*/  @P1 R2UR UR24, R0 ;  /* 0x00000000001813c2 */ /* 0x01033000000e0000 */
[----:B------:R1:W1:Y:S01]  /*0620*/  @P4 R2UR UR20, R8 ;  /* 0x00000000081443c2 */ /* 0x00026200000e0000 */
[----:B------:R-:W-:Y:S05]  /*0630*/  @P1 BRA `(.L_x_1647) ;  /* 0x0000006000001947 */ /* 0x000fea0003800000 */
[----:B--23--:R-:W-:Y:S05]  /*0640*/  @!P2 BRA `(.L_x_1647) ;  /* 0x000000500000a947 */ /* 0x00cfea0003800000 */
[----:B-1----:R1:W2:Y:S04]  /*0650*/  LDG.E R0, [R4.64] ;  /* 0x0000001c04007981 */ /* 0x0022a8000c1e1900 */
[----:B-1----:R-:W3:Y:S01]  /*0660*/  LDG.E R4, [R4.64+0x4] ;  /* 0x0000041c04047981 */ /* 0x002ee2000c1e1900 */
[----:B--2-4-:R-:W1:Y:S08]  /*0670*/  R2UR UR24, R0 ;  /* 0x00000000001873c2 */ /* 0x014e7000000e0000 */
[----:B---3--:R-:W1:Y:S02]  /*0680*/  R2UR UR4, R4 ;  /* 0x00000000040473c2 */ /* 0x008e6400000e0000 */
[----:B-1----:R-:W-:-:S06]  /*0690*/  UIADD3 UR24, -UR24, UR4, URZ ;  /* 0x0000000418187290 */ /* 0x002fcc000fffe13f */
.L_x_1647:
[----:B--23--:R-:W-:-:S04]  /*06a0*/  ISETP.NE.U32.AND P1, PT, RZ, c[0x0][0x368], PT ;  /* 0x0000da00ff007a0c */ /* 0x00cfc80003f25070 */
[----:B------:R-:W-:-:S13]  /*06b0*/  ISETP.NE.AND.EX P1, PT, RZ, c[0x0][0x36c], PT, P1 ;  /* 0x0000db00ff007a0c */ /* 0x000fda0003f25310 */
[----:B------:R-:W-:Y:S05]  /*06c0*/  @!P1 BRA `(.L_x_1648) ;  /* 0x0000005000009947 */ /* 0x000fea0003800000 */
[----:B-1----:R-:W-:-:S05]  /*06d0*/  MOV R0, UR26 ;  /* 0x0000001a00007c02 */ /* 0x002fca0008000f00 */
[----:B------:R-:W-:-:S05]  /*06e0*/  IMAD.WIDE R2, R38, R0, c[0x0][0x368] ;  /* 0x0000da0026027625 */ /* 0x000fca00078e0200 */
[----:B------:R-:W2:Y:S02]  /*06f0*/  LDG.E R0, [R2.64] ;  /* 0x0000001c02007981 */ /* 0x000ea4000c1e1900 */
[----:B--2---:R1:W2:Y:S02]  /*0700*/  R2UR UR7, R0 ;  /* 0x00000000000773c2 */ /* 0x0042a400000e0000 */
[----:B-12---:R-:W-:Y:S05]  /*0710*/  BRA `(.L_x_1649) ;  /* 0x0000006000007947 */ /* 0x006fea0003800000 */
.L_x_1648:
[----:B------:R-:W-:Y:S05]  /*0720*/  @!P4 BRA `(.L_x_1649) ;  /* 0x000000500000c947 */ /* 0x000fea0003800000 */
[----:B-1----:R1:W2:Y:S04]  /*0730*/  LDG.E R0, [R2.64] ;  /* 0x0000001c02007981 */ /* 0x0022a8000c1e1900 */
[----:B-1----:R-:W3:Y:S01]  /*0740*/  LDG.E R2, [R2.64+0x4] ;  /* 0x0000041c02027981 */ /* 0x002ee2000c1e1900 */
[----:B--2---:R-:W1:Y:S08]  /*0750*/  R2UR UR7, R0 ;  /* 0x00000000000773c2 */ /* 0x004e7000000e0000 */
[----:B---3--:R-:W1:Y:S02]  /*0760*/  R2UR UR4, R2 ;  /* 0x00000000020473c2 */ /* 0x008e6400000e0000 */
[----:B-1----:R-:W-:-:S06]  /*0770*/  UIADD3 UR7, -UR7, UR4, URZ ;  /* 0x0000000407077290 */ /* 0x002fcc000fffe13f */
.L_x_1649:
[----:B------:R2:W3:Y:S04]  /*0780*/  @P0 LDG.E R4, [R6.64] ;  /* 0x0000001c06040981 */ /* 0x0004e8000c1e1900 */
[----:B--2---:R-:W2:Y:S01]  /*0790*/  @P0 LDG.E R6, [R6.64+0x4] ;  /* 0x0000041c06060981 */ /* 0x004ea2000c1e1900 */
[----:B------:R-:W-:Y:S01]  /*07a0*/  ISETP.NE.U32.AND P1, PT, RZ, c[0x0][0x378], PT ;  /* 0x0000de00ff007a0c */ /* 0x000fe20003f25070 */
[----:B-1----:R-:W-:-:S03]  /*07b0*/  IMAD.U32 R0, RZ, RZ, UR26 ;  /* 0x0000001aff007e24 */ /* 0x002fc6000f8e00ff */
[----:B------:R-:W-:-:S13]  /*07c0*/  ISETP.NE.AND.EX P1, PT, RZ, c[0x0][0x37c], PT, P1 ;  /* 0x0000df00ff007a0c */ /* 0x000fda0003f25310 */
[----:B------:R-:W-:-:S05]  /*07d0*/  @P1 IMAD.WIDE R2, R38, R0, c[0x0][0x378] ;  /* 0x0000de0026021625 */ /* 0x000fca00078e0200 */
[----:B----4-:R-:W4:Y:S01]  /*07e0*/  @P1 LDG.E R0, [R2.64] ;  /* 0x0000001c02001981 */ /* 0x010f22000c1e1900 */
[----:B------:R-:W-:Y:S02]  /*07f0*/  ULDC UR6, c[0x0][0x2c4] ;  /* 0x0000b10000067ab9 */ /* 0x000fe40000000800 */
[----:B------:R-:W-:Y:S02]  /*0800*/  UISETP.NE.AND UP2, UPT, UR6, 0x1, UPT ;  /* 0x000000010600788c */ /* 0x000fe4000bf45270 */
[----:B------:R-:W-:Y:S02]  /*0810*/  UIADD3 UR6, -UR21, UR7, URZ ;  /* 0x0000000715067290 */ /* 0x000fe4000fffe13f */
[----:B------:R-:W-:-:S07]  /*0820*/  UMOV UR19, UR7 ;  /* 0x0000000700137c82 */ /* 0x000fce0008000000 */
[----:B------:R-:W-:Y:S01]  /*0830*/  @UP2 UIADD3 UR8, UR18, 0x7f, URZ ;  /* 0x0000007f12082890 */ /* 0x000fe2000fffe03f */
[----:B---3--:R-:W1:Y:S08]  /*0840*/  @P0 R2UR UR4, R4 ;  /* 0x00000000040403c2 */ /* 0x008e7000000e0000 */
[----:B--2---:R-:W1:Y:S08]  /*0850*/  @P0 R2UR UR5, R6 ;  /* 0x00000000060503c2 */ /* 0x004e7000000e0000 */
[----:B----4-:R2:W3:Y:S01]  /*0860*/  @P1 R2UR UR19, R0 ;  /* 0x00000000001313c2 */ /* 0x0104e200000e0000 */
[----:B-1----:R-:W-:-:S03]  /*0870*/  @UP3 UIADD3 UR23, -UR4, UR5, URZ ;  /* 0x0000000504173290 */ /* 0x002fc6000fffe13f */
[----:B------:R-:W-:Y:S02]  /*0880*/  ULDC.64 UR4, c[0x0][0x2c8] ;  /* 0x0000b20000047ab9 */ /* 0x000fe40000000a00 */
[----:B------:R-:W-:Y:S02]  /*0890*/  UIMAD.WIDE.U32 UR8, UR8, UR4, URZ ;  /* 0x00000004080872a5 */ /* 0x000fe4000f8e003f */
[----:B------:R-:W-:Y:S02]  /*08a0*/  UIADD3 UR13, UR6, UR23, URZ ;  /* 0x00000017060d7290 */ /* 0x000fe4000fffe03f */
[----:B------:R-:W-:Y:S02]  /*08b0*/  UIADD3 UR4, UR18, 0x7f, URZ ;  /* 0x0000007f12047890 */ /* 0x000fe4000fffe03f */
[----:B------:R-:W-:Y:S02]  /*08c0*/  UIADD3 UR11, UR13, 0x40, -UR24 ;  /* 0x000000400d0b7890 */ /* 0x000fe4000fffe818 */
[----:B------:R-:W-:-:S02]  /*08d0*/  @UP2 USHF.R.U32.HI UR4, URZ, UR5, UR9 ;  /* 0x000000053f042299 */ /* 0x000fc40008011609 */
[----:B------:R-:W-:Y:S02]  /*08e0*/  UIADD3 UR9, UR13, 0x3f, URZ ;  /* 0x0000003f0d097890 */ /* 0x000fe4000fffe03f */
[----:B------:R-:W-:Y:S02]  /*08f0*/  UIADD3 UR5, UR11, UR4, URZ ;  /* 0x000000040b057290 */ /* 0x000fe4000fffe03f */
[----:B------:R-:W-:Y:S02]  /*0900*/  USHF.R.S32.HI UR8, URZ, 0x1f, UR9 ;  /* 0x0000001f3f087899 */ /* 0x000fe40008011409 */
[----:B------:R-:W-:Y:S02]  /*0910*/  USHF.R.S32.HI UR4, URZ, 0x1f, UR5 ;  /* 0x0000001f3f047899 */ /* 0x000fe40008011405 */
[----:B------:R-:W-:Y:S02]  /*0920*/  ULEA.HI UR8, UR8, UR9, URZ, 0x6 ;  /* 0x0000000908087291 */ /* 0x000fe4000f8f303f */
[----:B------:R-:W-:-:S02]  /*0930*/  ULEA.HI UR4, UR4, UR5, URZ, 0x6 ;  /* 0x0000000504047291 */ /* 0x000fc4000f8f303f */
[----:B------:R-:W-:Y:S02]  /*0940*/  USHF.R.S32.HI UR12, URZ, 0x6, UR8 ;  /* 0x000000063f0c7899 */ /* 0x000fe40008011408 */
[----:B------:R-:W-:-:S04]  /*0950*/  USHF.R.S32.HI UR4, URZ, 0x6, UR4 ;  /* 0x000000063f047899 */ /* 0x000fc80008011404 */
[----:B------:R-:W-:-:S04]  /*0960*/  UISETP.LT.AND UP0, UPT, UR12, UR4, UPT ;  /* 0x000000040c00728c */ /* 0x000fc8000bf01270 */
[----:B------:R-:W-:Y:S02]  /*0970*/  USEL UR5, UR12, UR4, UP0 ;  /* 0x000000040c057287 */ /* 0x000fe40008000000 */
[----:B------:R-:W-:Y:S02]  /*0980*/  UIADD3 UR4, -UR6, URZ, URZ ;  /* 0x0000003f06047290 */ /* 0x000fe4000fffe13f */
[----:B------:R-:W-:Y:S02]  /*0990*/  ULEA UR6, UR5, -UR6, 0x6 ;  /* 0x8000000605067291 */ /* 0x000fe4000f8e303f */
[----:B------:R-:W-:Y:S02]  /*09a0*/  UISETP.LT.AND UP1, UPT, URZ, UR4, UPT ;  /* 0x000000043f00728c */ /* 0x000fe4000bf21270 */
[----:B------:R-:W-:Y:S02]  /*09b0*/  UISETP.LT.AND UP0, UPT, UR6, UR23, UPT ;  /* 0x000000170600728c */ /* 0x000fe4000bf01270 */
[----:B------:R-:W-:-:S02]  /*09c0*/  USEL UR4, URZ, UR4, !UP1 ;  /* 0x000000043f047287 */ /* 0x000fc4000c800000 */
[----:B------:R-:W-:Y:S02]  /*09d0*/  USEL UR5, UR6, UR23, UP0 ;  /* 0x0000001706057287 */ /* 0x000fe40008000000 */
[----:B------:R-:W-:Y:S02]  /*09e0*/  USHF.R.U32.HI UR10, URZ, 0x6, UR4 ;  /* 0x000000063f0a7899 */ /* 0x000fe40008011604 */
[----:B------:R-:W-:-:S05]  /*09f0*/  UISETP.GT.AND UP0, UPT, UR5, UR4, UPT ;  /* 0x000000040500728c */ /* 0x000fca000bf04270 */
[----:B------:R-:W-:-:S06]  /*0a00*/  UMOV UR9, UR10 ;  /* 0x0000000a00097c82 */ /* 0x000fcc0008000000 */
[----:B------:R-:W-:-:S04]  /*0a10*/  @UP0 UIADD3 UR5, UR5, 0x3f, URZ ;  /* 0x0000003f05050890 */ /* 0x000fc8000fffe03f */
[----:B------:R-:W-:-:S04]  /*0a20*/  @UP0 USHF.R.S32.HI UR4, URZ, 0x1f, UR5 ;  /* 0x0000001f3f040899 */ /* 0x000fc80008011405 */
[----:B------:R-:W-:-:S04]  /*0a30*/  @UP0 ULEA.HI UR4, UR4, UR5, URZ, 0x6 ;  /* 0x0000000504040291 */ /* 0x000fc8000f8f303f */
[----:B------:R-:W-:-:S04]  /*0a40*/  @UP0 USHF.R.S32.HI UR9, URZ, 0x6, UR4 ;  /* 0x000000063f090899 */ /* 0x000fc80008011404 */
[----:B------:R-:W-:-:S06]  /*0a50*/  UISETP.GT.AND UP0, UPT, UR9, UR10, UPT ;  /* 0x0000000a0900728c */ /* 0x000fcc000bf04270 */
[----:B------:R-:W-:-:S13]  /*0a60*/  PLOP3.LUT P0, PT, PT, PT, UP0, 0x80, 0x0 ;  /* 0x000000000000781c */ /* 0x000fda0003f0f008 */
[----:B------:R-:W-:Y:S05]  /*0a70*/  @!P0 BRA `(.L_x_1650) ;  /* 0x0000794000008947 */ /* 0x000fea0003800000 */
[----:B--23--:R-:W-:Y:S01]  /*0a80*/  ISETP.NE.U32.AND P0, PT, RZ, c[0x0][0x340], PT ;  /* 0x0000d000ff007a0c */ /* 0x00cfe20003f05070 */
[----:B------:R-:W-:Y:S01]  /*0a90*/  IMAD.U32 R0, RZ, RZ, UR26 ;  /* 0x0000001aff007e24 */ /* 0x000fe2000f8e00ff */
[----:B------:R-:W-:Y:S01]  /*0aa0*/  SHF.R.S32.HI R4, RZ, 0x1f, R177 ;  /* 0x0000001fff047819 */ /* 0x000fe200000114b1 */
[----:B------:R-:W-:Y:S01]  /*0ab0*/  ULDC.64 UR4, c[0x0][0x240] ;  /* 0x0000900000047ab9 */ /* 0x000fe20000000a00 */
[----:B------:R-:W-:-:S13]  /*0ac0*/  ISETP.NE.AND.EX P3, PT, RZ, c[0x0][0x344], PT, P0 ;  /* 0x0000d100ff007a0c */ /* 0x000fda0003f65300 */
[----:B------:R-:W-:-:S05]  /*0ad0*/  @P3 IMAD.WIDE R2, R38, R0, c[0x0][0x340] ;  /* 0x0000d00026023625 */ /* 0x000fca00078e0200 */
[----:B------:R1:W2:Y:S01]  /*0ae0*/  @P3 LDG.E R18, [R2.64] ;  /* 0x0000001c02123981 */ /* 0x0002a2000c1e1900 */
[----:B------:R-:W-:Y:S01]  /*0af0*/  LEA.HI R0, R4, R177, RZ, 0x3 ;  /* 0x000000b104007211 */ /* 0x000fe200078f18ff */
[----:B------:R-:W-:Y:S01]  /*0b00*/  UIMAD UR4, UR15, UR4, URZ ;  /* 0x000000040f0472a4 */ /* 0x000fe2000f8e023f */
[----:B------:R-:W-:Y:S01]  /*0b10*/  IMAD.MOV.U32 R159, RZ, RZ, c[0x0][0x238] ;  /* 0x00008e00ff9f7624 */ /* 0x000fe200078e00ff */
[----:B------:R-:W-:Y:S01]  /*0b20*/  USHF.R.S32.HI UR6, URZ, 0x1f, UR26 ;  /* 0x0000001f3f067899 */ /* 0x000fe2000801141a */
[----:B------:R-:W-:Y:S01]  /*0b30*/  SHF.R.S32.HI R92, RZ, 0x3, R0 ;  /* 0x00000003ff5c7819 */ /* 0x000fe20000011400 */
[----:B------:R-:W-:Y:S01]  /*0b40*/  UIMAD UR8, UR16, UR5, UR4 ;  /* 0x00000005100872a4 */ /* 0x000fe2000f8e0204 */
[----:B------:R-:W-:Y:S01]  /*0b50*/  LOP3.LUT R0, R0, 0xfffffff8, RZ, 0xc0, !PT ;  /* 0xfffffff800007812 */ /* 0x000fe200078ec0ff */
[----:B------:R-:W-:Y:S01]  /*0b60*/  USEL UR35, UR6, URZ, !UP3 ;  /* 0x0000003f06237287 */ /* 0x000fe2000d800000 */
[----:B------:R-:W-:Y:S01]  /*0b70*/  SHF.R.S32.HI R37, RZ, 0x1f, R92 ;  /* 0x0000001fff257819 */ /* 0x000fe2000001145c */
[----:B------:R-:W-:Y:S01]  /*0b80*/  ULDC.64 UR4, c[0x0][0x248] ;  /* 0x0000920000047ab9 */ /* 0x000fe20000000a00 */
[C---:B-----5:R-:W-:Y:S01]  /*0b90*/  IADD3 R139, P0, R92.reuse, R10, RZ ;  /* 0x0000000a5c8b7210 */ /* 0x060fe20007f1e0ff */
[----:B------:R-:W-:Y:S01]  /*0ba0*/  IMAD.IADD R28, R177, 0x1, -R0 ;  /* 0x00000001b11c7824 */ /* 0x000fe200078e0a00 */
[----:B------:R-:W-:Y:S01]  /*0bb0*/  UIMAD UR4, UR35, UR4, URZ ;  /* 0x00000004230472a4 */ /* 0x000fe2000f8e023f */
[----:B------:R-:W-:Y:S01]  /*0bc0*/  IADD3 R128, -R92, UR23, RZ ;  /* 0x000000175c807c10 */ /* 0x000fe2000fffe1ff */
[----:B------:R-:W-:Y:S01]  /*0bd0*/  UIADD3 UR17, UR9, -0x1, URZ ;  /* 0xffffffff09117890 */ /* 0x000fe2000fffe03f */
[----:B------:R-:W-:Y:S01]  /*0be0*/  IMAD.SHL.U32 R32, R28, 0x8, RZ ;  /* 0x000000081c207824 */ /* 0x000fe200078e00ff */
[----:B------:R-:W-:Y:S01]  /*0bf0*/  LEA.HI.X.SX32 R152, R10, R37, 0x1, P0 ;  /* 0x000000250a987211 */ /* 0x000fe200000f0eff */
[----:B------:R-:W-:Y:S01]  /*0c00*/  USEL UR43, UR26, URZ, !UP3 ;  /* 0x0000003f1a2b7287 */ /* 0x000fe2000d800000 */
[----:B------:R-:W-:Y:S01]  /*0c10*/  LEA.HI R4, R4, R177, RZ, 0x6 ;  /* 0x000000b104047211 */ /* 0x000fe200078f30ff */
[----:B------:R-:W-:Y:S01]  /*0c20*/  UMOV UR37, 0x6 ;  /* 0x0000000600257882 */ /* 0x000fe20000000000 */
[----:B------:R-:W-:Y:S01]  /*0c30*/  SHF.R.S32.HI R33, RZ, 0x1f, R32 ;  /* 0x0000001fff217819 */ /* 0x000fe20000011420 */
[----:B------:R-:W-:Y:S01]  /*0c40*/  IMAD R0, R152, c[0x0][0x238], RZ ;  /* 0x00008e0098007a24 */ /* 0x000fe200078e02ff */
[----:B------:R-:W-:Y:S01]  /*0c50*/  USHF.R.S32.HI UR9, URZ, 0x1f, UR17 ;  /* 0x0000001f3f097899 */ /* 0x000fe20008011411 */
[----:B------:R-:W-:Y:S01]  /*0c60*/  IMAD.U32 R96, RZ, RZ, UR43 ;  /* 0x0000002bff607e24 */ /* 0x000fe2000f8e00ff */
[C---:B------:R-:W-:Y:S01]  /*0c70*/  IADD3 R87, R32.reuse, 0x40, RZ ;  /* 0x0000004020577810 */ /* 0x040fe20007ffe0ff */
[C---:B------:R-:W-:Y:S01]  /*0c80*/  IMAD R0, R139.reuse, c[0x0][0x23c], R0 ;  /* 0x00008f008b007a24 */ /* 0x040fe200078e0200 */
[----:B------:R-:W-:Y:S01]  /*0c90*/  ISETP.GE.AND P6, PT, R32, c[0x0][0x1d4], PT ;  /* 0x0000750020007a0c */ /* 0x000fe20003fc6270 */
[----:B-1----:R-:W-:Y:S01]  /*0ca0*/  IMAD.WIDE.U32 R2, R139, c[0x0][0x238], R32 ;  /* 0x00008e008b027a25 */ /* 0x002fe200078e0020 */
[----:B------:R-:W-:Y:S01]  /*0cb0*/  ISETP.GE.AND P5, PT, R87, c[0x0][0x1d4], PT ;  /* 0x0000750057007a0c */ /* 0x000fe20003fa6270 */
[----:B------:R-:W-:Y:S01]  /*0cc0*/  USHF.R.S32.HI UR36, URZ, 0x1f, UR19 ;  /* 0x0000001f3f247899 */ /* 0x000fe20008011413 */
[C---:B------:R-:W-:Y:S01]  /*0cd0*/  IADD3 R157, R92.reuse, 0x10, RZ ;  /* 0x000000105c9d7810 */ /* 0x040fe20007ffe0ff */
[----:B------:R-:W-:Y:S01]  /*0ce0*/  IMAD.IADD R3, R3, 0x1, R0 ;  /* 0x0000000103037824 */ /* 0x000fe200078e0200 */
[C---:B------:R-:W-:Y:S01]  /*0cf0*/  IADD3 R156, R92.reuse, 0x20, RZ ;  /* 0x000000205c9c7810 */ /* 0x040fe20007ffe0ff */
[----:B------:R-:W-:Y:S01]  /*0d00*/  IMAD.U32 R0, RZ, RZ, UR16 ;  /* 0x00000010ff007e24 */ /* 0x000fe2000f8e00ff */
[----:B------:R-:W-:Y:S01]  /*0d10*/  IADD3 R155, R92, 0x30, RZ ;  /* 0x000000305c9b7810 */ /* 0x000fe20007ffe0ff */
[----:B------:R-:W-:Y:S01]  /*0d20*/  IMAD.SHL.U32 R174, R159, 0x40, RZ ;  /* 0x000000409fae7824 */ /* 0x000fe200078e00ff */
[----:B------:R-:W-:Y:S01]  /*0d30*/  ULDC UR27, c[0x0][0x1e4] ;  /* 0x00007900001b7ab9 */ /* 0x000fe20000000800 */
[----:B------:R-:W-:Y:S01]  /*0d40*/  IMAD.WIDE.U32 R2, R0, c[0x0][0x240], R2 ;  /* 0x0000900000027a25 */ /* 0x000fe200078e0002 */
[----:B------:R-:W-:Y:S01]  /*0d50*/  ULDC.U8 UR48, c[0x0][0x298] ;  /* 0x0000a60000307ab9 */ /* 0x000fe20000000000 */
[----:B------:R-:W-:Y:S01]  /*0d60*/  P2R R153, PR, RZ, 0x20 ;  /* 0x00000020ff997803 */ /* 0x000fe20000000000 */
[----:B------:R-:W-:Y:S01]  /*0d70*/  UMOV UR49, 0x30 ;  /* 0x0000003000317882 */ /* 0x000fe20000000000 */
[----:B------:R-:W-:Y:S01]  /*0d80*/  IMAD.U32 R0, RZ, RZ, UR17 ;  /* 0x00000011ff007e24 */ /* 0x000fe2000f8e00ff */
[----:B------:R-:W-:Y:S01]  /*0d90*/  IADD3 R3, R3, UR8, RZ ;  /* 0x0000000803037c10 */ /* 0x000fe2000fffe0ff */
[----:B------:R-:W-:Y:S01]  /*0da0*/  UIMAD UR8, UR43, UR5, UR4 ;  /* 0x000000052b0872a4 */ /* 0x000fe2000f8e0204 */
[----:B------:R-:W-:Y:S01]  /*0db0*/  IMAD.SHL.U32 R5, R92, 0x40, RZ ;  /* 0x000000405c057824 */ /* 0x000fe200078e00ff */
[----:B------:R-:W-:Y:S01]  /*0dc0*/  ULDC UR39, c[0x0][0x280] ;  /* 0x0000a00000277ab9 */ /* 0x000fe20000000800 */
[----:B------:R-:W-:Y:S01]  /*0dd0*/  IMAD R8, R0, -0x40, R128 ;  /* 0xffffffc000087824 */ /* 0x000fe200078e0280 */
[----:B------:R-:W-:Y:S01]  /*0de0*/  ULDC.64 UR4, c[0x0][0x238] ;  /* 0x00008e0000047ab9 */ /* 0x000fe20000000a00 */
[----:B------:R-:W-:Y:S01]  /*0df0*/  IMAD.WIDE.U32 R126, R96, c[0x0][0x248], R2 ;  /* 0x00009200607e7a25 */ /* 0x000fe200078e0002 */
[----:B------:R-:W-:Y:S01]  /*0e00*/  USHF.L.U64.HI UR14, UR4, UR37, UR5 ;  /* 0x00000025040e7299 */ /* 0x000fe20008010205 */
[----:B------:R-:W-:Y:S01]  /*0e10*/  LOP3.LUT R21, R5, 0x1c0, RZ, 0xc0, !PT ;  /* 0x000001c005157812 */ /* 0x000fe200078ec0ff */
[----:B------:R-:W-:Y:S01]  /*0e20*/  UIMAD.WIDE.U32 UR30, UR4, 0x20, URZ ;  /* 0x00000020041e78a5 */ /* 0x000fe2000f8e003f */
[C---:B------:R-:W-:Y:S01]  /*0e30*/  ISETP.GE.AND P0, PT, R8.reuse, 0x1, PT ;  /* 0x000000010800780c */ /* 0x040fe20003f06270 */
[----:B------:R-:W-:Y:S01]  /*0e40*/  UIMAD UR5, UR14, UR17, URZ ;  /* 0x000000110e0572a4 */ /* 0x000fe2000f8e023f */
[----:B------:R-:W-:Y:S01]  /*0e50*/  IADD3 R125, R127, UR8, RZ ;  /* 0x000000087f7d7c10 */ /* 0x000fe2000fffe0ff */
[----:B------:R-:W-:Y:S01]  /*0e60*/  IMAD.MOV.U32 R124, RZ, RZ, R126 ;  /* 0x000000ffff7c7224 */ /* 0x000fe200078e007e */
[----:B------:R-:W-:Y:S01]  /*0e70*/  ISETP.GE.AND P2, PT, R8, 0x11, PT ;  /* 0x000000110800780c */ /* 0x000fe20003f46270 */
[----:B------:R-:W-:Y:S01]  /*0e80*/  IMAD.SHL.U32 R4, R4, 0x8, RZ ;  /* 0x0000000804047824 */ /* 0x000fe200078e00ff */
[----:B------:R-:W-:Y:S01]  /*0e90*/  SHF.R.U32.HI R36, RZ, 0x3, R21 ;  /* 0x00000003ff247819 */ /* 0x000fe20000011615 */
[----:B------:R-:W-:Y:S01]  /*0ea0*/  IMAD.U32 R0, RZ, RZ, UR5 ;  /* 0x00000005ff007e24 */ /* 0x000fe2000f8e00ff */
[----:B------:R-:W-:Y:S01]  /*0eb0*/  ULDC.64 UR4, c[0x0][0x1e0] ;  /* 0x0000780000047ab9 */ /* 0x000fe20000000a00 */
[----:B------:R-:W-:Y:S01]  /*0ec0*/  IMAD.WIDE.U32 R2, R174, UR17, R124 ;  /* 0x00000011ae027c25 */ /* 0x000fe2000f8e007c */
[----:B------:R-:W-:Y:S01]  /*0ed0*/  LOP3.LUT R31, R4, 0xfffffe00, RZ, 0xc0, !PT ;  /* 0xfffffe00041f7812 */ /* 0x000fe200078ec0ff */
[----:B------:R-:W-:Y:S01]  /*0ee0*/  ULDC UR40, c[0x0][0x290] ;  /* 0x0000a40000287ab9 */ /* 0x000fe20000000800 */
[----:B------:R-:W-:Y:S01]  /*0ef0*/  LOP3.LUT R4, R21, 0x38, R32, 0xf8, !PT ;  /* 0x0000003815047812 */ /* 0x000fe200078ef820 */
[----:B------:R-:W-:Y:S01]  /*0f00*/  IMAD R0, R174, UR9, R0 ;  /* 0x00000009ae007c24 */ /* 0x000fe2000f8e0200 */
[----:B------:R-:W-:Y:S01]  /*0f10*/  @P0 LEA R6, P1, R2, c[0x0][0x220], 0x1 ;  /* 0x0000880002060a11 */ /* 0x000fe200078208ff */
[----:B------:R-:W-:Y:S01]  /*0f20*/  IMAD.MOV.U32 R9, RZ, RZ, c[0x0][0x23c] ;  /* 0x00008f00ff097624 */ /* 0x000fe200078e00ff */
[----:B------:R-:W-:Y:S01]  /*0f30*/  LOP3.LUT R74, R31, R4, R36, 0xf6, !PT ;  /* 0x000000041f4a7212 */ /* 0x000fe200078ef624 */
[----:B------:R-:W-:Y:S01]  /*0f40*/  IMAD.IADD R3, R3, 0x1, R0 ;  /* 0x0000000103037824 */ /* 0x000fe200078e0200 */
[----:B------:R-:W-:Y:S01]  /*0f50*/  UIADD3 UR9, UR20, UR7, URZ ;  /* 0x0000000714097290 */ /* 0x000fe2000fffe03f */
[----:B------:R-:W-:Y:S01]  /*0f60*/  IMAD.SHL.U32 R120, R9, 0x20, RZ ;  /* 0x0000002009787824 */ /* 0x000fe200078e00ff */
[----:B------:R-:W-:Y:S01]  /*0f70*/  UIMAD.WIDE.U32 UR46, UR39, 0x30, URZ ;  /* 0x00000030272e78a5 */ /* 0x000fe2000f8e003f */
[----:B------:R-:W-:Y:S01]  /*0f80*/  IMAD.SHL.U32 R74, R74, 0x2, RZ ;  /* 0x000000024a4a7824 */ /* 0x000fe200078e00ff */
[----:B------:R-:W-:Y:S01]  /*0f90*/  @P0 LEA.HI.X R7, R2, c[0x0][0x224], R3, 0x1, P1 ;  /* 0x0000890002070a11 */ /* 0x000fe200008f0c03 */
[----:B------:R-:W-:Y:S01]  /*0fa0*/  IMAD.MOV.U32 R175, RZ, RZ, c[0x0][0x27c] ;  /* 0x00009f00ffaf7624 */ /* 0x000fe200078e00ff */
[C---:B------:R-:W-:Y:S01]  /*0fb0*/  @P2 LEA R0, P1, R159.reuse, R2, 0x4 ;  /* 0x000000029f002211 */ /* 0x040fe200078220ff */
[----:B------:R-:W-:Y:S01]  /*0fc0*/  USHF.R.S32.HI UR8, URZ, 0x1f, UR9 ;  /* 0x0000001f3f087899 */ /* 0x000fe20008011409 */
[----:B------:R-:W-:Y:S01]  /*0fd0*/  IADD3 R120, R120, UR31, RZ ;  /* 0x0000001f78787c10 */ /* 0x000fe2000fffe0ff */
[----:B------:R-:W-:Y:S01]  /*0fe0*/  @!PT LDS RZ, [RZ] ;  /* 0x00000000fffff984 */ /* 0x000fe20000000800 */
[----:B------:R-:W-:Y:S01]  /*0ff0*/  @!PT LDS RZ, [RZ] ;  /* 0x00000000fffff984 */ /* 0x000fe20000000800 */
[----:B------:R-:W-:Y:S01]  /*1000*/  @!PT LDS RZ, [RZ] ;  /* 0x00000000fffff984 */ /* 0x000fe20000000800 */
[----:B------:R1:W-:Y:S01]  /*1010*/  @P0 LDGSTS.E.BYPASS.LTC128B.128 [R74+0x4100], [R6.64], !P6 ;  /* 0x04100000064a0fae */ /* 0x0003e2000f101d5c */
[----:B------:R-:W-:Y:S01]  /*1020*/  @P2 LEA.HI.X R5, R159, R3, R9, 0x4, P1 ;  /* 0x000000039f052211 */ /* 0x000fe200008f2409 */
[----:B------:R-:W-:Y:S01]  /*1030*/  UIMAD UR7, UR8, UR4, URZ ;  /* 0x00000004080772a4 */ /* 0x000fe2000f8e023f */
[----:B------:R-:W-:Y:S01]  /*1040*/  @P2 LEA R4, P1, R0, c[0x0][0x220], 0x1 ;  /* 0x0000880000042a11 */ /* 0x000fe200078208ff */
[----:B------:R1:W-:Y:S01]  /*1050*/  @P0 LDGSTS.E.BYPASS.LTC128B.128 [R74+0x6100], [R6.64+0x80], !P5 ;  /* 0x06100080064a0fae */ /* 0x0003e2000e901d5c */
[----:B------:R-:W-:Y:S01]  /*1060*/  ISETP.GT.AND P0, PT, R8, 0x30, PT ;  /* 0x000000300800780c */ /* 0x000fe20003f04270 */
[----:B------:R-:W-:Y:S01]  /*1070*/  UIMAD.WIDE.U32 UR32, UR9, UR4, URZ ;  /* 0x00000004092072a5 */ /* 0x000fe2000f8e003f */
[----:B------:R-:W-:Y:S01]  /*1080*/  @P2 LEA.HI.X R5, R0, c[0x0][0x224], R5, 0x1, P1 ;  /* 0x0000890000052a11 */ /* 0x000fe200008f0c05 */
[----:B------:R-:W-:Y:S01]  /*1090*/  UIMAD UR7, UR9, UR5, UR7 ;  /* 0x00000005090772a4 */ /* 0x000fe2000f8e0207 */
[----:B------:R-:W-:Y:S01]  /*10a0*/  ISETP.GE.AND P1, PT, R8, 0x21, PT ;  /* 0x000000210800780c */ /* 0x000fe20003f26270 */
[----:B------:R-:W-:Y:S01]  /*10b0*/  IMAD.SHL.U32 R28, R28, 0x4, RZ ;  /* 0x000000041c1c7824 */ /* 0x000fe200078e00ff */
[----:B------:R-:W-:Y:S01]  /*10c0*/  ULDC.64 UR4, c[0x0][0x1e8] ;  /* 0x00007a0000047ab9 */ /* 0x000fe20000000a00 */
[----:B------:R3:W-:Y:S01]  /*10d0*/  @P2 LDGSTS.E.BYPASS.LTC128B.128 [R74+0x4900], [R4.64], !P6 ;  /* 0x04900000044a2fae */ /* 0x0007e2000f101d5c */
[----:B------:R-:W-:Y:S01]  /*10e0*/  UIADD3 UR33, UR33, UR7, URZ ;  /* 0x0000000721217290 */ /* 0x000fe2000fffe03f */
[----:B------:R-:W-:Y:S01]  /*10f0*/  IMAD R8, R37, c[0x0][0x290], RZ ;  /* 0x0000a40025087a24 */ /* 0x000fe200078e02ff */
[----:B------:R-:W-:Y:S01]  /*1100*/  SHF.R.S32.HI R29, RZ, 0x1f, R28 ;  /* 0x0000001fff1d7819 */ /* 0x000fe2000001141c */
[----:B------:R3:W-:Y:S01]  /*1110*/  @P2 LDGSTS.E.BYPASS.LTC128B.128 [R74+0x6900], [R4.64+0x80], !P5 ;  /* 0x06900080044a2fae */ /* 0x0007e2000e901d5c */
[C---:B------:R-:W-:Y:S01]  /*1120*/  IMAD.WIDE.U32 R12, R92.reuse, c[0x0][0x280], R32 ;  /* 0x0000a0005c0c7a25 */ /* 0x040fe200078e0020 */
[----:B------:R-:W-:Y:S01]  /*1130*/  UIMAD.WIDE.U32 UR44, UR40, 0x30, URZ ;  /* 0x00000030282c78a5 */ /* 0x000fe2000f8e003f */
[----:B------:R-:W-:Y:S01]  /*1140*/  P2R R154, PR, RZ, 0x40 ;  /* 0x00000040ff9a7803 */ /* 0x000fe20000000000 */
[----:B------:R-:W-:Y:S01]  /*1150*/  USHF.L.U32 UR38, UR40, 0x6, URZ ;  /* 0x0000000628267899 */ /* 0x000fe2000800063f */
[----:B------:R-:W-:Y:S01]  /*1160*/  IMAD R8, R92, c[0x0][0x294], R8 ;  /* 0x0000a5005c087a24 */ /* 0x000fe200078e0208 */
[----:B------:R-:W-:Y:S01]  /*1170*/  @P1 IADD3 R0, P2, R2, UR30, RZ ;  /* 0x0000001e02001c10 */ /* 0x000fe2000ff5e0ff */
[----:B------:R-:W-:-:S04]  /*1180*/  IMAD.WIDE.U32 R14, R92, c[0x0][0x290], R32 ;  /* 0x0000a4005c0e7a25 */ /* 0x000fc800078e0020 */
[----:B------:R-:W-:Y:S02]  /*1190*/  IMAD.U32 R16, RZ, RZ, UR16 ;  /* 0x00000010ff107e24 */ /* 0x000fe4000f8e00ff */
[----:B------:R-:W-:-:S04]  /*11a0*/  IMAD.WIDE.U32 R164, R92, c[0x0][0x1e0], RZ ;  /* 0x000078005ca47a25 */ /* 0x000fc800078e00ff */
[----:B-1----:R-:W-:Y:S02]  /*11b0*/  @P0 IMAD R6, R9, 0x30, RZ ;  /* 0x0000003009060824 */ /* 0x002fe400078e02ff */
[----:B------:R-:W-:-:S04]  /*11c0*/  IMAD.WIDE.U32 R16, R16, c[0x0][0x210], R32 ;  /* 0x0000840010107a25 */ /* 0x000fc800078e0020 */
[----:B------:R-:W-:Y:S02]  /*11d0*/  IMAD.MOV.U32 R173, RZ, RZ, c[0x0][0x1e0] ;  /* 0x00007800ffad7624 */ /* 0x000fe400078e00ff */
[----:B------:R-:W-:Y:S02]  /*11e0*/  IMAD.MOV.U32 R160, RZ, RZ, c[0x0][0x290] ;  /* 0x0000a400ffa07624 */ /* 0x000fe400078e00ff */
[----:B---3--:R-:W-:Y:S01]  /*11f0*/  @P0 IMAD.WIDE.U32 R4, R159, 0x30, R2 ;  /* 0x000000309f040825 */ /* 0x008fe200078e0002 */
[-C--:B------:R-:W-:Y:S02]  /*1200*/  SHF.L.U64.HI R172, R173, R38.reuse, c[0x0][0x1e4] ;  /* 0x00007900adac7619 */ /* 0x080fe40000010226 */
[----:B------:R-:W-:Y:S01]  /*1210*/  SHF.L.U64.HI R161, R160, R38, c[0x0][0x294] ;  /* 0x0000a500a0a17619 */ /* 0x000fe20000010226 */
[----:B------:R-:W-:Y:S01]  /*1220*/  @P1 IMAD.X R2, R120, 0x1, R3, P2 ;  /* 0x0000000178021824 */ /* 0x000fe200010e0603 */
[----:B------:R-:W-:Y:S01]  /*1230*/  @P0 LEA R24, P2, R4, c[0x0][0x220], 0x1 ;  /* 0x0000880004180a11 */ /* 0x000fe200078408ff */
[----:B------:R-:W-:-:S02]  /*1240*/  @P0 IMAD.IADD R3, R5, 0x1, R6 ;  /* 0x0000000105030824 */ /* 0x000fc400078e0206 */
[----:B------:R-:W-:-:S03]  /*1250*/  IMAD.WIDE.U32 R6, R92, c[0x0][0x290], R28 ;  /* 0x0000a4005c067a25 */ /* 0x000fc600078e001c */
[----:B------:R-:W-:Y:S01]  /*1260*/  @P0 LEA.HI.X R25, R4, c[0x0][0x224], R3, 0x1, P2 ;  /* 0x0000890004190a11 */ /* 0x000fe200010f0c03 */
[----:B------:R-:W-:Y:S01]  /*1270*/  IMAD.U32 R3, RZ, RZ, UR26 ;  /* 0x0000001aff037e24 */ /* 0x000fe2000f8e00ff */
[C---:B------:R-:W-:Y:S01]  /*1280*/  @P1 LEA R22, P2, R0.reuse, c[0x0][0x220], 0x1 ;  /* 0x0000880000161a11 */ /* 0x040fe200078408ff */
[----:B------:R-:W-:Y:S02]  /*1290*/  IMAD.IADD R7, R7, 0x1, R8 ;  /* 0x0000000107077824 */ /* 0x000fe400078e0208 */
[----:B------:R-:W-:Y:S01]  /*12a0*/  IMAD.MOV.U32 R158, RZ, RZ, 0x5 ;  /* 0x00000005ff9e7424 */ /* 0x000fe200078e00ff */
[----:B------:R-:W-:Y:S01]  /*12b0*/  @P1 LEA.HI.X R23, R0, c[0x0][0x224], R2, 0x1, P2 ;  /* 0x0000890000171a11 */ /* 0x000fe200010f0c02 */
[----:B------:R-:W-:Y:S01]  /*12c0*/  IMAD.U32 R2, RZ, RZ, UR6 ;  /* 0x00000006ff027e24 */ /* 0x000fe2000f8e00ff */
[----:B------:R-:W-:Y:S01]  /*12d0*/  ISETP.GE.AND P2, PT, R32, c[0x0][0x27c], PT ;  /* 0x00009f0020007a0c */ /* 0x000fe20003f46270 */
[----:B------:R-:W-:Y:S01]  /*12e0*/  IMAD.SHL.U32 R0, R175, 0x2, RZ ;  /* 0x00000002af007824 */ /* 0x000fe200078e00ff */
[----:B------:R-:W-:Y:S01]  /*12f0*/  UIMAD UR6, UR15, UR4, URZ ;  /* 0x000000040f0672a4 */ /* 0x000fe2000f8e023f */
[----:B------:R1:W-:Y:S01]  /*1300*/  @P1 LDGSTS.E.BYPASS.LTC128B.128 [R74+0x5100], [R22.64], !P6 ;  /* 0x05100000164a1fae */ /* 0x0003e2000f101d5c */
[----:B------:R-:W-:Y:S01]  /*1310*/  SEL R4, RZ, c[0x0][0x27c], !P2 ;  /* 0x00009f00ff047a07 */ /* 0x000fe20005000000 */
[----:B------:R-:W-:Y:S01]  /*1320*/  IMAD.MOV.U32 R163, RZ, RZ, c[0x0][0x280] ;  /* 0x0000a000ffa37624 */ /* 0x000fe200078e00ff */
[----:B------:R-:W-:Y:S01]  /*1330*/  UIMAD UR5, UR16, UR5, UR6 ;  /* 0x00000005100572a4 */ /* 0x000fe2000f8e0206 */
[----:B------:R1:W-:Y:S01]  /*1340*/  @P1 LDGSTS.E.BYPASS.LTC128B.128 [R74+0x7100], [R22.64+0x80], !P5 ;  /* 0x07100080164a1fae */ /* 0x0003e2000e901d5c */
[----:B------:R-:W-:Y:S01]  /*1350*/  IADD3 R150, P1, R92, UR9, RZ ;  /* 0x000000095c967c10 */ /* 0x000fe2000ff3e0ff */
[----:B------:R-:W-:Y:S01]  /*1360*/  ULDC.64 UR6, c[0x0][0x260] ;  /* 0x0000980000067ab9 */ /* 0x000fe20000000a00 */
[----:B------:R-:W-:Y:S01]  /*1370*/  IMAD.WIDE.U32 R170, R157, c[0x0][0x1e0], RZ ;  /* 0x000078009daa7a25 */ /* 0x000fe200078e00ff */
[----:B------:R-:W-:Y:S01]  /*1380*/  UIMAD UR6, UR15, UR6, URZ ;  /* 0x000000060f0672a4 */ /* 0x000fe2000f8e023f */
[----:B------:R1:W-:Y:S01]  /*1390*/  @P0 LDGSTS.E.BYPASS.LTC128B.128 [R74+0x5900], [R24.64], !P6 ;  /* 0x05900000184a0fae */ /* 0x0003e2000f101d5c */
[----:B------:R-:W-:Y:S01]  /*13a0*/  @P2 IADD3 R0, -R0, c[0x0][0x1d4], RZ ;  /* 0x0000750000002a10 */ /* 0x000fe20007ffe1ff */
[----:B------:R-:W-:Y:S01]  /*13b0*/  IMAD.WIDE.U32 R168, R156, c[0x0][0x1e0], RZ ;  /* 0x000078009ca87a25 */ /* 0x000fe200078e00ff */
[----:B------:R-:W-:Y:S01]  /*13c0*/  ISETP.GE.AND P2, PT, R175, 0x1, PT ;  /* 0x00000001af00780c */ /* 0x000fe20003f46270 */
[----:B------:R-:W-:Y:S01]  /*13d0*/  UIMAD UR6, UR16, UR7, UR6 ;  /* 0x00000007100672a4 */ /* 0x000fe2000f8e0206 */
[----:B------:R1:W-:Y:S01]  /*13e0*/  @P0 LDGSTS.E.BYPASS.LTC128B.128 [R74+0x7900], [R24.64+0x80], !P5 ;  /* 0x07900080184a0fae */ /* 0x0003e2000e901d5c */
[----:B------:R-:W-:Y:S01]  /*13f0*/  IADD3.X R149, R37, UR8, RZ, P1, !PT ;  /* 0x0000000825957c10 */ /* 0x000fe20008ffe4ff */
[----:B------:R-:W-:Y:S01]  /*1400*/  IMAD.WIDE.U32 R166, R155, c[0x0][0x1e0], RZ ;  /* 0x000078009ba67a25 */ /* 0x000fe200078e00ff */
[-C--:B------:R-:W-:Y:S01]  /*1410*/  SHF.L.U64.HI R173, R173, R158.reuse, c[0x0][0x1e4] ;  /* 0x00007900adad7619 */ /* 0x080fe2000001029e */
[----:B------:R-:W0:Y:S01]  /*1420*/  LDGDEPBAR ;  /* 0x00000000000079af */ /* 0x000e220000000000 */
[----:B------:R-:W-:-:S02]  /*1430*/  SHF.L.U64.HI R162, R163, R158, c[0x0][0x284] ;  /* 0x0000a100a3a27619 */ /* 0x000fc4000001029e */
[-C--:B------:R-:W-:Y:S02]  /*1440*/  SHF.L.U64.HI R160, R160, R158.reuse, c[0x0][0x294] ;  /* 0x0000a500a0a07619 */ /* 0x080fe4000001029e */
[C---:B------:R-:W-:Y:S01]  /*1450*/  SHF.L.U64.HI R158, R159.reuse, R158, c[0x0][0x23c] ;  /* 0x00008f009f9e7619 */ /* 0x040fe2000001029e */
[----:B------:R-:W-:Y:S01]  /*1460*/  IMAD.SHL.U32 R159, R159, 0x20, RZ ;  /* 0x000000209f9f7824 */ /* 0x000fe200078e00ff */
[----:B------:R-:W-:Y:S01]  /*1470*/  SHF.L.U64.HI R163, R163, R38, c[0x0][0x284] ;  /* 0x0000a100a3a37619 */ /* 0x000fe20000010226 */
[----:B------:R-:W-:Y:S01]  /*1480*/  BAR.SYNC.DEFER_BLOCKING 0x0 ;  /* 0x0000000000007b1d */ /* 0x000fe20000010000 */
[----:B------:R-:W-:Y:S02]  /*1490*/  ISETP.GE.AND P5, PT, R32, c[0x0][0x1d4], PT ;  /* 0x0000750020007a0c */ /* 0x000fe40003fa6270 */
[----:B--2---:R-:W-:Y:S01]  /*14a0*/  @P3 SHF.R.S32.HI R19, RZ, 0x1f, R18 ;  /* 0x0000001fff133819 */ /* 0x004fe20000011412 */
[----:B------:R-:W-:Y:S02]  /*14b0*/  @!P3 IMAD.MOV.U32 R19, RZ, RZ, R2 ;  /* 0x000000ffff13b224 */ /* 0x000fe400078e0002 */
[----:B------:R-:W-:-:S02]  /*14c0*/  IMAD.U32 R2, RZ, RZ, UR30 ;  /* 0x0000001eff027e24 */ /* 0x000fc4000f8e00ff */
[----:B------:R-:W-:Y:S01]  /*14d0*/  @!P3 IMAD.MOV.U32 R18, RZ, RZ, R3 ;  /* 0x000000ffff12b224 */ /* 0x000fe200078e0003 */
[----:B------:R-:W-:Y:S01]  /*14e0*/  ISETP.NE.AND P3, PT, RZ, UR48, PT ;  /* 0x00000030ff007c0c */ /* 0x000fe2000bf65270 */
[----:B------:R-:W-:Y:S01]  /*14f0*/  IMAD.U32 R3, RZ, RZ, UR31 ;  /* 0x0000001fff037e24 */ /* 0x000fe2000f8e00ff */
[----:B------:R-:W-:Y:S01]  /*1500*/  IADD3 R121, P2, R2, 0x80, RZ ;  /* 0x0000008002797810 */ /* 0x000fe20007f5e0ff */
[----:B------:R-:W-:Y:S01]  /*1510*/  IMAD.IADD R2, R32, 0x1, R4 ;  /* 0x0000000120027824 */ /* 0x000fe200078e0204 */
[----:B------:R-:W-:Y:S01]  /*1520*/  SHF.R.S32.HI R3, RZ, 0x1f, R0 ;  /* 0x0000001fff037819 */ /* 0x000fe20000011400 */
[----:B------:R-:W-:Y:S01]  /*1530*/  UIMAD.WIDE.U32 UR30, UR16, UR4, UR32 ;  /* 0x00000004101e72a5 */ /* 0x000fe2000f8e0020 */
[----:B------:R-:W-:Y:S01]  /*1540*/  P2R R151, PR, RZ, 0x8 ;  /* 0x00000008ff977803 */ /* 0x000fe20000000000 */
[----:B------:R-:W-:Y:S01]  /*1550*/  IMAD.X R120, RZ, RZ, R120, P2 ;  /* 0x000000ffff787224 */ /* 0x000fe200010e0678 */
[----:B------:R-:W-:Y:S01]  /*1560*/  LEA.HI R34, R3, R0, RZ, 0x4 ;  /* 0x0000000003227211 */ /* 0x000fe200078f20ff */
[----:B------:R-:W-:Y:S01]  /*1570*/  UIADD3 UR25, UR31, UR5, URZ ;  /* 0x000000051f197290 */ /* 0x000fe2000fffe03f */
[----:B------:R-:W-:Y:S01]  /*1580*/  SHF.R.S32.HI R0, RZ, 0x1f, R2 ;  /* 0x0000001fff007819 */ /* 0x000fe20000011402 */
[----:B------:R-:W-:Y:S01]  /*1590*/  IMAD.U32 R4, RZ, RZ, UR30 ;  /* 0x0000001eff047e24 */ /* 0x000fe2000f8e00ff */
[----:B------:R-:W-:Y:S01]  /*15a0*/  ULDC.64 UR4, c[0x0][0x210] ;  /* 0x0000840000047ab9 */ /* 0x000fe20000000a00 */
[----:B------:R-:W-:Y:S01]  /*15b0*/  IMAD.U32 R5, RZ, RZ, UR31 ;  /* 0x0000001fff057e24 */ /* 0x000fe2000f8e00ff */
[CC--:B------:R-:W-:Y:S01]  /*15c0*/  LEA.HI R20, R0.reuse, R2.reuse, RZ, 0x3 ;  /* 0x0000000200147211 */ /* 0x0c0fe200078f18ff */
[----:B------:R-:W-:Y:S01]  /*15d0*/  IMAD.MOV.U32 R88, RZ, RZ, R4 ;  /* 0x000000ffff587224 */ /* 0x000fe200078e0004 */
[----:B------:R-:W-:Y:S01]  /*15e0*/  LEA.HI R35, R0, R2, RZ, 0x6 ;  /* 0x0000000200237211 */ /* 0x000fe200078f30ff */
[----:B------:R-:W-:Y:S01]  /*15f0*/  IMAD.U32 R2, RZ, RZ, UR16 ;  /* 0x00000010ff027e24 */ /* 0x000fe2000f8e00ff */
[----:B------:R-:W-:Y:S01]  /*1600*/  UIMAD UR4, UR15, UR4, URZ ;  /* 0x000000040f0472a4 */ /* 0x000fe2000f8e023f */
[----:B------:R-:W-:Y:S01]  /*1610*/  IMAD R0, R37, c[0x0][0x280], RZ ;  /* 0x0000a00025007a24 */ /* 0x000fe200078e02ff */
[----:B------:R-:W-:Y:S01]  /*1620*/  LOP3.LUT R109, R20, 0xfffffff8, RZ, 0xc0, !PT ;  /* 0xfffffff8146d7812 */ /* 0x000fe200078ec0ff */
[----:B------:R-:W-:Y:S01]  /*1630*/  IMAD.WIDE.U32 R2, R2, c[0x0][0x260], R32 ;  /* 0x0000980002027a25 */ /* 0x000fe200078e0020 */
[----:B------:R-:W-:-:S02]  /*1640*/  UIMAD UR4, UR16, UR5, UR4 ;  /* 0x00000005100472a4 */ /* 0x000fc4000f8e0204 */
[----:B------:R-:W-:Y:S01]  /*1650*/  SHF.R.S32.HI R119, RZ, 0x1f, R109 ;  /* 0x0000001fff777819 */ /* 0x000fe2000001146d */
[C---:B------:R-:W-:Y:S01]  /*1660*/  IMAD R0, R92.reuse, c[0x0][0x284], R0 ;  /* 0x0000a1005c007a24 */ /* 0x040fe200078e0200 */
[----:B------:R-:W-:Y:S01]  /*1670*/  IADD3 R11, R3, UR6, RZ ;  /* 0x00000006030b7c10 */ /* 0x000fe2000fffe0ff */
[----:B------:R-:W-:Y:S01]  /*1680*/  IMAD.WIDE.U32 R4, R92, c[0x0][0x280], R28 ;  /* 0x0000a0005c047a25 */ /* 0x000fe200078e001c */
[----:B------:R-:W-:Y:S01]  /*1690*/  IADD3 R17, R17, UR4, RZ ;  /* 0x0000000411117c10 */ /* 0x000fe2000fffe0ff */
[----:B------:R-:W-:Y:S02]  /*16a0*/  ULDC.64 UR6, c[0x0][0x1e0] ;  /* 0x0000780000067ab9 */ /* 0x000fe40000000a00 */
[----:B------:R-:W-:Y:S01]  /*16b0*/  IMAD.IADD R9, R5, 0x1, R0 ;  /* 0x0000000105097824 */ /* 0x000fe200078e0200 */
[----:B------:R-:W-:Y:S01]  /*16c0*/  USHF.L.U32 UR30, UR6, 0x4, URZ ;  /* 0x00000004061e7899 */ /* 0x000fe2000800063f */
[----:B------:R-:W-:Y:S01]  /*16d0*/  IMAD.IADD R5, R0, 0x1, R13 ;  /* 0x0000000100057824 */ /* 0x000fe200078e020d */
[----:B------:R-:W-:Y:S01]  /*16e0*/  ULDC.64 UR4, c[0x0][0x280] ;  /* 0x0000a00000047ab9 */ /* 0x000fe20000000a00 */
[----:B------:R-:W-:Y:S01]  /*16f0*/  IMAD.IADD R3, R8, 0x1, R15 ;  /* 0x0000000108037824 */ /* 0x000fe200078e020f */
[----:B------:R-:W-:Y:S01]  /*1700*/  UIMAD UR4, UR36, UR4, URZ ;  /* 0x00000004240472a4 */ /* 0x000fe2000f8e023f */
[----:B------:R-:W-:Y:S01]  /*1710*/  IMAD.MOV.U32 R8, RZ, RZ, R4 ;  /* 0x000000ffff087224 */ /* 0x000fe200078e0004 */
[----:B------:R-:W-:Y:S01]  /*1720*/  UIMAD UR34, UR7, 0x30, URZ ;  /* 0x00000030072278a4 */ /* 0x000fe2000f8e023f */
[----:B------:R-:W-:Y:S01]  /*1730*/  IMAD.U32 R0, RZ, RZ, UR19 ;  /* 0x00000013ff007e24 */ /* 0x000fe2000f8e00ff */
[----:B------:R-:W-:Y:S01]  /*1740*/  USHF.L.U64.HI UR27, UR6, UR37, UR27 ;  /* 0x00000025061b7299 */ /* 0x000fe2000801021b */
[----:B------:R-:W-:Y:S01]  /*1750*/  IMAD.MOV.U32 R10, RZ, RZ, R2 ;  /* 0x000000ffff0a7224 */ /* 0x000fe200078e0002 */
[----:B------:R-:W-:Y:S01]  /*1760*/  UIMAD.WIDE.U32 UR32, UR6, 0x30, URZ ;  /* 0x00000030062078a5 */ /* 0x000fe2000f8e003f */
[----:B------:R-:W-:Y:S01]  /*1770*/  IMAD.WIDE.U32 R104, R0, c[0x0][0x280], R8 ;  /* 0x0000a00000687a25 */ /* 0x000fe200078e0008 */
[----:B------:R-:W-:-:S02]  /*1780*/  USHF.L.U32 UR31, UR6, 0x6, URZ ;  /* 0x00000006061f7899 */ /* 0x000fc4000800063f */
[----:B------:R-:W-:Y:S01]  /*1790*/  UIMAD UR41, UR19, UR5, UR4 ;  /* 0x00000005132972a4 */ /* 0x000fe2000f8e0204 */
[----:B------:R-:W-:Y:S02]  /*17a0*/  IMAD.U32 R9, RZ, RZ, UR19 ;  /* 0x00000013ff097e24 */ /* 0x000fe4000f8e00ff */
[----:B------:R-:W-:Y:S01]  /*17b0*/  IMAD.MOV.U32 R4, RZ, RZ, R12 ;  /* 0x000000ffff047224 */ /* 0x000fe200078e000c */
[----:B------:R-:W-:Y:S01]  /*17c0*/  ULDC.64 UR4, c[0x0][0x268] ;  /* 0x00009a0000047ab9 */ /* 0x000fe20000000a00 */
[----:B------:R-:W-:Y:S01]  /*17d0*/  IMAD.U32 R8, RZ, RZ, UR19 ;  /* 0x00000013ff087e24 */ /* 0x000fe2000f8e00ff */
[----:B------:R-:W-:Y:S01]  /*17e0*/  UIMAD UR4, UR35, UR4, URZ ;  /* 0x00000004230472a4 */ /* 0x000fe2000f8e023f */
[----:B------:R-:W-:Y:S01]  /*17f0*/  IMAD.MOV.U32 R2, RZ, RZ, R14 ;  /* 0x000000ffff027224 */ /* 0x000fe200078e000e */
[----:B------:R-:W-:Y:S01]  /*1800*/  IADD3 R117, R105, UR41, RZ ;  /* 0x0000002969757c10 */ /* 0x000fe2000fffe0ff */
[----:B------:R-:W-:Y:S01]  /*1810*/  IMAD.WIDE.U32 R102, R9, c[0x0][0x290], R6 ;  /* 0x0000a40009667a25 */ /* 0x000fe200078e0006 */
[----:B------:R-:W-:Y:S01]  /*1820*/  SHF.R.S32.HI R6, RZ, 0x1f, R157 ;  /* 0x0000001fff067819 */ /* 0x000fe2000001149d */
[----:B------:R-:W-:-:S02]  /*1830*/  UIMAD UR43, UR43, UR5, UR4 ;  /* 0x000000052b2b72a4 */ /* 0x000fc4000f8e0204 */
[----:B------:R-:W-:Y:S01]  /*1840*/  IMAD.WIDE.U32 R100, R8, c[0x0][0x280], R4 ;  /* 0x0000a00008647a25 */ /* 0x000fe200078e0004 */
[----:B------:R-:W-:Y:S01]  /*1850*/  SHF.R.S32.HI R5, RZ, 0x1f, R156 ;  /* 0x0000001fff057819 */ /* 0x000fe2000001149c */
[----:B------:R-:W-:Y:S01]  /*1860*/  ULDC UR35, c[0x0][0x284] ;  /* 0x0000a10000237ab9 */ /* 0x000fe20000000800 */
[----:B------:R-:W-:Y:S01]  /*1870*/  LEA.HI R6, R6, R157, RZ, 0x3 ;  /* 0x0000009d06067211 */ /* 0x000fe200078f18ff */
[----:B------:R-:W-:Y:S01]  /*1880*/  IMAD.WIDE.U32 R98, R0, c[0x0][0x290], R2 ;  /* 0x0000a40000627a25 */ /* 0x000fe200078e0002 */
[----:B------:R-:W-:Y:S01]  /*1890*/  SHF.R.S32.HI R0, RZ, 0x1f, R155 ;  /* 0x0000001fff007819 */ /* 0x000fe2000001149b */
[----:B------:R-:W-:Y:S01]  /*18a0*/  ULDC UR4, c[0x0][0x294] ;  /* 0x0000a50000047ab9 */ /* 0x000fe20000000800 */
[----:B------:R-:W-:Y:S01]  /*18b0*/  LEA.HI R5, R5, R156, RZ, 0x3 ;  /* 0x0000009c05057211 */ /* 0x000fe200078f18ff */
[----:B------:R-:W-:Y:S01]  /*18c0*/  IMAD.SHL.U32 R7, R6, 0x40, RZ ;  /* 0x0000004006077824 */ /* 0x000fe200078e00ff */
[----:B------:R-:W-:Y:S01]  /*18d0*/  LEA.HI R0, R0, R155, RZ, 0x3 ;  /* 0x0000009b00007211 */ /* 0x000fe200078f18ff */
[----:B------:R-:W-:Y:S01]  /*18e0*/  IMAD.SHL.U32 R4, R157, 0x40, RZ ;  /* 0x000000409d047824 */ /* 0x000fe200078e00ff */
[----:B------:R-:W-:Y:S01]  /*18f0*/  LOP3.LUT R8, R21, 0x38, R20, 0xf8, !PT ;  /* 0x0000003815087812 */ /* 0x000fe200078ef814 */
[----:B------:R-:W-:Y:S01]  /*1900*/  IMAD.SHL.U32 R6, R5, 0x40, RZ ;  /* 0x0000004005067824 */ /* 0x000fe200078e00ff */
[----:B------:R-:W-:Y:S01]  /*1910*/  SHF.R.S32.HI R5, RZ, 0x4, R34 ;  /* 0x00000004ff057819 */ /* 0x000fe20000011422 */
[----:B------:R-:W-:Y:S01]  /*1920*/  IMAD.SHL.U32 R3, R156, 0x40, RZ ;  /* 0x000000409c037824 */ /* 0x000fe200078e00ff */
[----:B------:R-:W-:Y:S01]  /*1930*/  LOP3.LUT R4, R4, 0x1c0, RZ, 0xc0, !PT ;  /* 0x000001c004047812 */ /* 0x000fe200078ec0ff */
[----:B------:R-:W-:Y:S01]  /*1940*/  IMAD.SHL.U32 R2, R155, 0x40, RZ ;  /* 0x000000409b027824 */ /* 0x000fe200078e00ff */
[----:B------:R-:W-:Y:S01]  /*1950*/  LEA.HI.SX32 R5, R20, R5, 0x1d ;  /* 0x0000000514057211 */ /* 0x000fe200078feaff */
[----:B------:R-:W-:Y:S01]  /*1960*/  IMAD.SHL.U32 R0, R0, 0x40, RZ ;  /* 0x0000004000007824 */ /* 0x000fe200078e00ff */
[----:B------:R-:W-:Y:S01]  /*1970*/  LOP3.LUT R3, R3, 0x1c0, RZ, 0xc0, !PT ;  /* 0x000001c003037812 */ /* 0x000fe200078ec0ff */
[----:B------:R-:W-:Y:S01]  /*1980*/  IMAD.WIDE.U32 R96, R96, c[0x0][0x268], R10 ;  /* 0x00009a0060607a25 */ /* 0x000fe200078e000a */
[----:B------:R-:W-:Y:S01]  /*1990*/  LOP3.LUT R2, R2, 0x1c0, RZ, 0xc0, !PT ;  /* 0x000001c002027812 */ /* 0x000fe200078ec0ff */
[----:B------:R-:W-:Y:S01]  /*19a0*/  USHF.L.U32 UR5, UR39, 0x5, URZ ;  /* 0x0000000527057899 */ /* 0x000fe2000800063f */
[----:B------:R-:W-:Y:S01]  /*19b0*/  LOP3.LUT R9, R0, 0xfffffe00, RZ, 0xc0, !PT ;  /* 0xfffffe0000097812 */ /* 0x000fe200078ec0ff */
[----:B------:R-:W-:Y:S01]  /*19c0*/  IMAD.SHL.U32 R0, R35, 0x40, RZ ;  /* 0x0000004023007824 */ /* 0x000fe200078e00ff */
[----:B------:R-:W-:Y:S01]  /*19d0*/  LOP3.LUT R11, R7, 0xfffffe00, RZ, 0xc0, !PT ;  /* 0xfffffe00070b7812 */ /* 0x000fe200078ec0ff */
[----:B------:R-:W-:Y:S01]  /*19e0*/  IMAD.SHL.U32 R91, R5, 0x8, RZ ;  /* 0x00000008055b7824 */ /* 0x000fe200078e00ff */
[----:B------:R-:W-:Y:S01]  /*19f0*/  LOP3.LUT R10, R6, 0xfffffe00, RZ, 0xc0, !PT ;  /* 0xfffffe00060a7812 */ /* 0x000fe200078ec0ff */
[----:B------:R-:W-:Y:S01]  /*1a00*/  IMAD.U32 R89, RZ, RZ, UR25 ;  /* 0x00000019ff597e24 */ /* 0x000fe2000f8e00ff */
[----:B------:R-:W-:Y:S01]  /*1a10*/  SHF.R.U32.HI R26, RZ, 0x3, R4 ;  /* 0x00000003ff1a7819 */ /* 0x000fe20000011604 */
[----:B------:R-:W-:Y:S01]  /*1a20*/  USHF.L.U32 UR25, UR6, 0x5, URZ ;  /* 0x0000000506197899 */ /* 0x000fe2000800063f */
[----:B------:R-:W-:-:S02]  /*1a30*/  LOP3.LUT R7, R4, 0x38, R20, 0xf8, !PT ;  /* 0x0000003804077812 */ /* 0x000fc400078ef814 */
[----:B------:R-:W-:Y:S01]  /*1a40*/  SHF.R.S32.HI R6, RZ, 0x1f, R5 ;  /* 0x0000001fff067819 */ /* 0x000fe20000011405 */
[----:B------:R-:W-:Y:S01]  /*1a50*/  ULDC.64 UR6, c[0x0][0x290] ;  /* 0x0000a40000067ab9 */ /* 0x000fe20000000a00 */
[----:B------:R-:W-:Y:S01]  /*1a60*/  SHF.R.U32.HI R27, RZ, 0x3, R3 ;  /* 0x00000003ff1b7819 */ /* 0x000fe20000011603 */
[----:B------:R-:W-:Y:S01]  /*1a70*/  UIMAD UR6, UR36, UR6, URZ ;  /* 0x00000006240672a4 */ /* 0x000fe2000f8e023f */
[----:B------:R-:W-:Y:S01]  /*1a80*/  SHF.R.U32.HI R30, RZ, 0x3, R2 ;  /* 0x00000003ff1e7819 */ /* 0x000fe20000011602 */
[----:B------:R-:W-:Y:S01]  /*1a90*/  USHF.L.U32 UR36, UR39, 0x6, URZ ;  /* 0x0000000627247899 */ /* 0x000fe2000800063f */
[--C-:B------:R-:W-:Y:S01]  /*1aa0*/  LOP3.LUT R12, R3, 0x38, R20.reuse, 0xf8, !PT ;  /* 0x00000038030c7812 */ /* 0x100fe200078ef814 */
[----:B------:R-:W-:Y:S01]  /*1ab0*/  UIMAD UR42, UR19, UR7, UR6 ;  /* 0x00000007132a72a4 */ /* 0x000fe2000f8e0206 */
[----:B------:R-:W-:Y:S01]  /*1ac0*/  LOP3.LUT R14, R2, 0x38, R20, 0xf8, !PT ;  /* 0x00000038020e7812 */ /* 0x000fe200078ef814 */
[----:B------:R-:W-:Y:S01]  /*1ad0*/  UIMAD UR7, UR49, UR35, URZ ;  /* 0x00000023310772a4 */ /* 0x000fe2000f8e023f */
[----:B------:R-:W-:Y:S01]  /*1ae0*/  LOP3.LUT R0, R0, 0xfffff000, RZ, 0xc0, !PT ;  /* 0xfffff00000007812 */ /* 0x000fe200078ec0ff */
[----:B------:R-:W-:Y:S01]  /*1af0*/  UIMAD UR49, UR49, UR4, URZ ;  /* 0x00000004313172a4 */ /* 0x000fe2000f8e023f */
[----:B------:R-:W-:Y:S01]  /*1b00*/  LOP3.LUT R13, R8, R36, RZ, 0x3c, !PT ;  /* 0x00000024080d7212 */ /* 0x000fe200078e3cff */
[----:B------:R-:W-:Y:S01]  /*1b10*/  USHF.L.U64.HI UR35, UR39, UR37, UR35 ;  /* 0x0000002527237299 */ /* 0x000fe20008010223 */
[----:B------:R-:W-:Y:S01]  /*1b20*/  LEA.HI R15, R6, R5, RZ, 0x3 ;  /* 0x00000005060f7211 */ /* 0x000fe200078f18ff */
[----:B------:R-:W-:Y:S01]  /*1b30*/  USHF.L.U64.HI UR37, UR40, UR37, UR4 ;  /* 0x0000002528257299 */ /* 0x000fe20008010204 */
[----:B------:R-:W-:Y:S01]  /*1b40*/  LOP3.LUT R8, R7, R26, RZ, 0x3c, !PT ;  /* 0x0000001a07087212 */ /* 0x000fe200078e3cff */
[----:B------:R-:W-:Y:S01]  /*1b50*/  USHF.L.U32 UR6, UR40, 0x5, URZ ;  /* 0x0000000528067899 */ /* 0x000fe2000800063f */
[----:B------:R-:W-:Y:S01]  /*1b60*/  LOP3.LUT R7, R12, R27, RZ, 0x3c, !PT ;  /* 0x0000001b0c077212 */ /* 0x000fe200078e3cff */
[----:B------:R-:W-:Y:S01]  /*1b70*/  UIADD3 UR4, UR33, UR34, URZ ;  /* 0x0000002221047290 */ /* 0x000fe2000fffe03f */
[----:B------:R-:W-:Y:S01]  /*1b80*/  LOP3.LUT R6, R14, R30, RZ, 0x3c, !PT ;  /* 0x0000001e0e067212 */ /* 0x000fe200078e3cff */
[----:B------:R-:W-:Y:S01]  /*1b90*/  USHF.L.U32 UR39, UR39, 0x4, URZ ;  /* 0x0000000427277899 */ /* 0x000fe2000800063f */
[-C--:B------:R-:W-:Y:S01]  /*1ba0*/  IADD3 R14, R13, R0.reuse, R31 ;  /* 0x000000000d0e7210 */ /* 0x080fe20007ffe01f */
[----:B------:R-:W-:Y:S01]  /*1bb0*/  USHF.L.U32 UR40, UR40, 0x4, URZ ;  /* 0x0000000428287899 */ /* 0x000fe2000800063f */
[-C--:B------:R-:W-:Y:S01]  /*1bc0*/  IADD3 R13, R8, R0.reuse, R11 ;  /* 0x00000000080d7210 */ /* 0x080fe20007ffe00b */
[----:B------:R-:W-:Y:S01]  /*1bd0*/  UIADD3 UR7, UR47, UR7, URZ ;  /* 0x000000072f077290 */ /* 0x000fe2000fffe03f */
[-C--:B------:R-:W-:Y:S01]  /*1be0*/  IADD3 R12, R7, R0.reuse, R10 ;  /* 0x00000000070c7210 */ /* 0x080fe20007ffe00a */
[----:B------:R-:W-:Y:S01]  /*1bf0*/  IMAD.SHL.U32 R143, R14, 0x2, RZ ;  /* 0x000000020e8f7824 */ /* 0x000fe200078e00ff */
[----:B------:R-:W-:Y:S01]  /*1c00*/  IADD3 R8, R6, R0, R9 ;  /* 0x0000000006087210 */ /* 0x000fe20007ffe009 */
[----:B------:R-:W-:Y:S01]  /*1c10*/  IMAD.SHL.U32 R0, R15, 0x200, RZ ;  /* 0x000002000f007824 */ /* 0x000fe200078e00ff */
[--C-:B------:R-:W-:Y:S01]  /*1c20*/  LOP3.LUT R2, R2, 0x38, R91.reuse, 0xf8, !PT ;  /* 0x0000003802027812 */ /* 0x100fe200078ef85b */
[----:B------:R-:W-:Y:S01]  /*1c30*/  IMAD.SHL.U32 R142, R13, 0x2, RZ ;  /* 0x000000020d8e7824 */ /* 0x000fe200078e00ff */
[--C-:B------:R-:W-:Y:S01]  /*1c40*/  LOP3.LUT R5, R21, 0x38, R91.reuse, 0xf8, !PT ;  /* 0x0000003815057812 */ /* 0x100fe200078ef85b */
[----:B------:R-:W-:Y:S01]  /*1c50*/  IMAD.SHL.U32 R141, R12, 0x2, RZ ;  /* 0x000000020c8d7824 */ /* 0x000fe200078e00ff */
[----:B------:R-:W-:Y:S01]  /*1c60*/  LOP3.LUT R0, R0, 0xfffff000, RZ, 0xc0, !PT ;  /* 0xfffff00000007812 */ /* 0x000fe200078ec0ff */
[----:B------:R-:W-:Y:S01]  /*1c70*/  IMAD.SHL.U32 R140, R8, 0x2, RZ ;  /* 0x00000002088c7824 */ /* 0x000fe200078e00ff */
[----:B------:R-:W-:Y:S01]  /*1c80*/  LOP3.LUT R2, R2, R30, RZ, 0x3c, !PT ;  /* 0x0000001e02027212 */ /* 0x000fe200078e3cff */
[----:B------:R-:W-:Y:S01]  /*1c90*/  UIADD3 UR34, UR45, UR49, URZ ;  /* 0x000000312d227290 */ /* 0x000fe2000fffe03f */
[----:B------:R-:W-:-:S02]  /*1ca0*/  LOP3.LUT R4, R4, 0x38, R91, 0xf8, !PT ;  /* 0x0000003804047812 */ /* 0x000fc400078ef85b */
[----:B------:R-:W-:Y:S02]  /*1cb0*/  LOP3.LUT R3, R3, 0x38, R91, 0xf8, !PT ;  /* 0x0000003803037812 */ /* 0x000fe400078ef85b */
[----:B------:R-:W-:Y:S02]  /*1cc0*/  IADD3 R9, R2, R0, R9 ;  /* 0x0000000002097210 */ /* 0x000fe40007ffe009 */
[----:B------:R-:W-:Y:S02]  /*1cd0*/  LOP3.LUT R5, R5, R36, RZ, 0x3c, !PT ;  /* 0x0000002405057212 */ /* 0x000fe400078e3cff */
[----:B------:R-:W-:Y:S01]  /*1ce0*/  LOP3.LUT R4, R4, R26, RZ, 0x3c, !PT ;  /* 0x0000001a04047212 */ /* 0x000fe200078e3cff */
[----:B------:R-:W-:Y:S01]  /*1cf0*/  IMAD.SHL.U32 R135, R9, 0x2, RZ ;  /* 0x0000000209877824 */ /* 0x000fe200078e00ff */
[----:B------:R-:W-:Y:S02]  /*1d00*/  LOP3.LUT R3, R3, R27, RZ, 0x3c, !PT ;  /* 0x0000001b03037212 */ /* 0x000fe400078e3cff */
[----:B------:R-:W-:-:S02]  /*1d10*/  SEL R2, R19, RZ, !P4 ;  /* 0x000000ff13027207 */ /* 0x000fc40006000000 */
[-C--:B------:R-:W-:Y:S02]  /*1d20*/  IADD3 R31, R5, R0.reuse, R31 ;  /* 0x00000000051f7210 */ /* 0x080fe40007ffe01f */
[-C--:B------:R-:W-:Y:S02]  /*1d30*/  IADD3 R11, R4, R0.reuse, R11 ;  /* 0x00000000040b7210 */ /* 0x080fe40007ffe00b */
[----:B------:R-:W-:Y:S01]  /*1d40*/  IADD3 R10, R3, R0, R10 ;  /* 0x00000000030a7210 */ /* 0x000fe20007ffe00a */
[----:B------:R-:W-:Y:S01]  /*1d50*/  IMAD R3, R2, c[0x0][0x1f0], RZ ;  /* 0x00007c0002037a24 */ /* 0x000fe200078e02ff */
[----:B------:R-:W-:Y:S01]  /*1d60*/  SEL R0, R18, RZ, !P4 ;  /* 0x000000ff12007207 */ /* 0x000fe20006000000 */
[----:B------:R-:W-:Y:S01]  /*1d70*/  IMAD R2, R2, c[0x0][0x218], RZ ;  /* 0x0000860002027a24 */ /* 0x000fe200078e02ff */
[----:B------:R-:W-:Y:S01]  /*1d80*/  SHF.R.S32.HI R4, RZ, 0x1f, R157 ;  /* 0x0000001fff047819 */ /* 0x000fe2000001149d */
[----:B------:R-:W-:Y:S01]  /*1d90*/  IMAD.SHL.U32 R138, R31, 0x2, RZ ;  /* 0x000000021f8a7824 */ /* 0x000fe200078e00ff */
[----:B------:R-:W-:Y:S01]  /*1da0*/  SHF.R.S32.HI R5, RZ, 0x1f, R156 ;  /* 0x0000001fff057819 */ /* 0x000fe2000001149c */
[C---:B------:R-:W-:Y:S01]  /*1db0*/  IMAD R90, R0.reuse, c[0x0][0x1f4], R3 ;  /* 0x00007d00005a7a24 */ /* 0x040fe200078e0203 */
[----:B------:R-:W-:Y:S01]  /*1dc0*/  SHF.R.S32.HI R7, RZ, 0x1f, R155 ;  /* 0x0000001fff077819 */ /* 0x000fe2000001149b */
[----:B------:R-:W-:Y:S01]  /*1dd0*/  IMAD R93, R0, c[0x0][0x21c], R2 ;  /* 0x00008700005d7a24 */ /* 0x000fe200078e0202 */
[----:B------:R-:W-:Y:S01]  /*1de0*/  IADD3 R30, R28, 0x20, RZ ;  /* 0x000000201c1e7810 */ /* 0x000fe20007ffe0ff */
[----:B------:R-:W-:Y:S01]  /*1df0*/  IMAD.WIDE.U32 R88, R0, c[0x0][0x1f0], R88 ;  /* 0x00007c0000587a25 */ /* 0x000fe200078e0058 */
[----:B------:R-:W-:-:S02]  /*1e00*/  IADD3 R106, R97, UR43, RZ ;  /* 0x0000002b616a7c10 */ /* 0x000fc4000fffe0ff */
[----:B------:R-:W-:Y:S01]  /*1e10*/  IADD3 R115, R101, UR41, RZ ;  /* 0x0000002965737c10 */ /* 0x000fe2000fffe0ff */
[----:B------:R-:W-:Y:S01]  /*1e20*/  IMAD.WIDE.U32 R94, R0, c[0x0][0x218], R16 ;  /* 0x00008600005e7a25 */ /* 0x000fe200078e0010 */
[----:B------:R-:W-:Y:S02]  /*1e30*/  IADD3 R0, P0, R92, 0x10, RZ ;  /* 0x000000105c007810 */ /* 0x000fe40007f1e0ff */
[----:B------:R-:W-:Y:S01]  /*1e40*/  IADD3 R116, R103, UR42, RZ ;  /* 0x0000002a67747c10 */ /* 0x000fe2000fffe0ff */
[----:B------:R-:W-:Y:S01]  /*1e50*/  IMAD R3, R37, c[0x0][0x1e0], RZ ;  /* 0x0000780025037a24 */ /* 0x000fe200078e02ff */
[----:B------:R-:W-:Y:S01]  /*1e60*/  IADD3 R114, R99, UR42, RZ ;  /* 0x0000002a63727c10 */ /* 0x000fe2000fffe0ff */
[----:B------:R-:W-:Y:S01]  /*1e70*/  IMAD.X R2, RZ, RZ, R37, P0 ;  /* 0x000000ffff027224 */ /* 0x000fe200000e0625 */
[----:B------:R-:W-:Y:S01]  /*1e80*/  IADD3 R133, P0, R32, R164, RZ ;  /* 0x000000a420857210 */ /* 0x000fe20007f1e0ff */
[----:B------:R-:W-:Y:S01]  /*1e90*/  IMAD.WIDE.U32 R122, R0, c[0x0][0x1e0], RZ ;  /* 0x00007800007a7a25 */ /* 0x000fe200078e00ff */
[----:B------:R-:W-:-:S03]  /*1ea0*/  SHF.R.S32.HI R118, RZ, 0x1f, R91 ;  /* 0x0000001fff767819 */ /* 0x000fc6000001145b */
[----:B------:R-:W-:Y:S01]  /*1eb0*/  IMAD R2, R2, c[0x0][0x1e0], RZ ;  /* 0x0000780002027a24 */ /* 0x000fe200078e02ff */
[----:B------:R-:W-:Y:S01]  /*1ec0*/  IADD3 R134, P1, R122, UR30, RZ ;  /* 0x0000001e7a867c10 */ /* 0x000fe2000ff3e0ff */
[----:B------:R-:W-:Y:S02]  /*1ed0*/  IMAD R3, R92, c[0x0][0x1e4], R3 ;  /* 0x000079005c037a24 */ /* 0x000fe400078e0203 */
[----:B------:R-:W-:Y:S02]  /*1ee0*/  IMAD R6, R0, c[0x0][0x1e4], R2 ;  /* 0x0000790000067a24 */ /* 0x000fe400078e0202 */
[----:B------:R-:W-:Y:S02]  /*1ef0*/  IMAD.IADD R132, R165, 0x1, R3 ;  /* 0x00000001a5847824 */ /* 0x000fe400078e0203 */
[----:B------:R-:W-:Y:S02]  /*1f00*/  IMAD.IADD R131, R123, 0x1, R6 ;  /* 0x000000017b837824 */ /* 0x000fe400078e0206 */
[----:B------:R-:W-:Y:S01]  /*1f10*/  IMAD.X R129, R33, 0x1, R132, P0 ;  /* 0x0000000121817824 */ /* 0x000fe200000e0684 */
[----:B------:R-:W-:Y:S01]  /*1f20*/  IADD3 R148, P0, R134, UR30, RZ ;  /* 0x0000001e86947c10 */ /* 0x000fe2000ff1e0ff */
[----:B------:R-:W-:-:S02]  /*1f30*/  IMAD.X R130, R172, 0x1, R131, P1 ;  /* 0x00000001ac827824 */ /* 0x000fc400008e0683 */
[----:B------:R-:W-:Y:S02]  /*1f40*/  IMAD.IADD R90, R89, 0x1, R90 ;  /* 0x00000001595a7824 */ /* 0x000fe400078e025a */
[----:B------:R-:W-:Y:S01]  /*1f50*/  IMAD.X R145, R172, 0x1, R130, P0 ;  /* 0x00000001ac917824 */ /* 0x000fe200000e0682 */
[----:B------:R-:W-:Y:S01]  /*1f60*/  IADD3 R108, P0, R133, R88, RZ ;  /* 0x00000058856c7210 */ /* 0x000fe20007f1e0ff */
[----:B------:R-:W-:Y:S02]  /*1f70*/  IMAD R2, R4, c[0x0][0x1e0], RZ ;  /* 0x0000780004027a24 */ /* 0x000fe400078e02ff */
[----:B------:R-:W-:Y:S02]  /*1f80*/  IMAD R0, R5, c[0x0][0x1e0], RZ ;  /* 0x0000780005007a24 */ /* 0x000fe400078e02ff */
[----:B------:R-:W-:Y:S01]  /*1f90*/  IMAD.X R107, R129, 0x1, R90, P0 ;  /* 0x00000001816b7824 */ /* 0x000fe200000e065a */
[----:B------:R-:W-:Y:S01]  /*1fa0*/  IADD3 R111, P0, R88, 0x40, RZ ;  /* 0x00000040586f7810 */ /* 0x000fe20007f1e0ff */
[----:B------:R-:W-:-:S02]  /*1fb0*/  IMAD R4, R7, c[0x0][0x1e0], RZ ;  /* 0x0000780007047a24 */ /* 0x000fc400078e02ff */
[----:B------:R-:W-:Y:S02]  /*1fc0*/  IMAD R5, R157, c[0x0][0x1e4], R2 ;  /* 0x000079009d057a24 */ /* 0x000fe400078e0202 */
[----:B------:R-:W-:Y:S01]  /*1fd0*/  IMAD.X R110, RZ, RZ, R90, P0 ;  /* 0x000000ffff6e7224 */ /* 0x000fe200000e065a */
[----:B------:R-:W-:Y:S01]  /*1fe0*/  IADD3 R113, P0, R108, 0x40, RZ ;  /* 0x000000406c717810 */ /* 0x000fe20007f1e0ff */
[----:B------:R-:W-:Y:S02]  /*1ff0*/  IMAD R2, R156, c[0x0][0x1e4], R0 ;  /* 0x000079009c027a24 */ /* 0x000fe400078e0200 */
[----:B------:R-:W-:Y:S02]  /*2000*/  IMAD R0, R155, c[0x0][0x1e4], R4 ;  /* 0x000079009b007a24 */ /* 0x000fe400078e0204 */
[----:B------:R-:W-:Y:S02]  /*2010*/  IMAD.IADD R147, R171, 0x1, R5 ;  /* 0x00000001ab937824 */ /* 0x000fe400078e0205 */
[----:B------:R-:W-:-:S02]  /*2020*/  IMAD.IADD R146, R169, 0x1, R2 ;  /* 0x00000001a9927824 */ /* 0x000fc400078e0202 */
[----:B------:R-:W-:Y:S02]  /*2030*/  IMAD.IADD R144, R167, 0x1, R0 ;  /* 0x00000001a7907824 */ /* 0x000fe400078e0200 */
[----:B------:R-:W-:Y:S02]  /*2040*/  IMAD.IADD R93, R95, 0x1, R93 ;  /* 0x000000015f5d7824 */ /* 0x000fe400078e025d */
[----:B------:R-:W-:Y:S02]  /*2050*/  IMAD.X R112, RZ, RZ, R107, P0 ;  /* 0x000000ffff707224 */ /* 0x000fe400000e066b */
[----:B------:R-:W-:Y:S02]  /*2060*/  IMAD.SHL.U32 R137, R11, 0x2, RZ ;  /* 0x000000020b897824 */ /* 0x000fe400078e00ff */
[----:B-1----:R-:W-:Y:S02]  /*2070*/  IMAD.SHL.U32 R136, R10, 0x2, RZ ;  /* 0x000000020a887824 */ /* 0x002fe400078e00ff */
.L_x_1697:
[----:B------:R-:W-:Y:S01]  /*2080*/  USHF.R.S32.HI UR43, URZ, 0x1f, UR17 ;  /* 0x0000001f3f2b7899 */ /* 0x000fe20008011411 */
[----:B------:R-:W-:Y:S04]  /*2090*/  DEPBAR.LE SB0, 0x0 ;  /* 0x000080000000791a */ /* 0x000fe80000000000 */
[----:B------:R-:W-:Y:S01]  /*20a0*/  UIMAD UR42, UR27, UR17, URZ ;  /* 0x000000111b2a72a4 */ /* 0x000fe2000f8e023f */
[----:B------:R-:W-:Y:S01]  /*20b0*/  BAR.SYNC.DEFER_BLOCKING 0x0 ;  /* 0x0000000000007b1d */ /* 0x000fe20000010000 */
[----:B------:R-:W-:Y:S01]  /*20c0*/  UIMAD.WIDE.U32 UR52, UR31, UR17, URZ ;  /* 0x000000111f3472a5 */ /* 0x000fe2000f8e003f */
[----:B------:R-:W-:Y:S01]  /*20d0*/  ISETP.GE.AND P0, PT, R175, 0x1, PT ;  /* 0x00000001af00780c */ /* 0x000fe20003f06270 */
[----:B------:R-:W-:Y:S04]  /*20e0*/  UIMAD UR42, UR43, UR31, UR42 ;  /* 0x0000001f2b2a72a4 */ /* 0x000fe8000f8e022a */
[----:B------:R-:W-:Y:S01]  /*20f0*/  UIADD3 UR42, UR53, UR42, URZ ;  /* 0x0000002a352a7290 */ /* 0x000fe2000fffe03f */
[----:B------:R-:W-:Y:S07]  /*2100*/  BSSY B2, `(.L_x_1651) ;  /* 0x000053d000027945 */ /* 0x000fee0003800000 */
[----:B--2---:R-:W-:-:S05]  /*2110*/  @!P0 BRA `(.L_x_1652) ;  /* 0x00004ea000008947 */ /* 0x004fca0003800000 */
[----:B------:R-:W-:Y:S01]  /*2120*/  UIMAD UR41, UR35, UR17, URZ ;  /* 0x00000011232972a4 */ /* 0x000fe2000f8e023f */
[----:B------:R-:W-:Y:S01]  /*2130*/  ISETP.NE.AND P0, PT, R151, RZ, PT ;  /* 0x000000ff9700720c */ /* 0x000fe20003f05270 */
[----:B------:R-:W-:Y:S02]  /*2140*/  UIMAD UR9, UR37, UR17, URZ ;  /* 0x00000011250972a4 */ /* 0x000fe4000f8e023f */
[----:B------:R-:W-:Y:S02]  /*2150*/  UIMAD UR8, UR17, -0x40, UR23 ;  /* 0xffffffc0110878a4 */ /* 0x000fe4000f8e0217 */
[----:B------:R-:W-:Y:S02]  /*2160*/  UIMAD.WIDE.U32 UR50, UR36, UR17, URZ ;  /* 0x00000011243272a5 */ /* 0x000fe4000f8e003f */
[----:B------:R-:W-:Y:S02]  /*2170*/  UIMAD.WIDE.U32 UR48, UR38, UR17, URZ ;  /* 0x00000011263072a5 */ /* 0x000fe4000f8e003f */
[----:B------:R-:W-:Y:S02]  /*2180*/  UIMAD UR41, UR43, UR36, UR41 ;  /* 0x000000242b2972a4 */ /* 0x000fe4000f8e0229 */
[----:B------:R-:W-:Y:S02]  /*2190*/  UIMAD UR9, UR43, UR38, UR9 ;  /* 0x000000262b0972a4 */ /* 0x000fe4000f8e0209 */
[----:B------:R-:W-:Y:S02]  /*21a0*/  UISETP.LT.AND UP0, UPT, UR8, 0x40, UPT ;  /* 0x000000400800788c */ /* 0x000fe4000bf01270 */
[----:B------:R-:W-:Y:S02]  /*21b0*/  UIADD3 UR41, UR51, UR41, URZ ;  /* 0x0000002933297290 */ /* 0x000fe4000fffe03f */
[----:B------:R-:W-:Y:S02]  /*21c0*/  UIADD3 UR9, UR49, UR9, URZ ;  /* 0x0000000931097290 */ /* 0x000fe4000fffe03f */
[----:B------:R-:W-:Y:S01]  /*21d0*/  USEL UR8, UR8, 0x40, UP0 ;  /* 0x0000004008087887 */ /* 0x000fe20008000000 */
[----:B------:R-:W-:-:S05]  /*21e0*/  @!P0 BRA `(.L_x_1653) ;  /* 0x000029a000008947 */ /* 0x000fca0003800000 */
[----:B------:R-:W-:Y:S01]  /*21f0*/  ISETP.GE.AND P2, PT, R92, UR8, PT ;  /* 0x000000085c007c0c */ /* 0x000fe2000bf46270 */
[----:B------:R-:W-:Y:S01]  /*2200*/  BSSY B0, `(.L_x_1654) ;  /* 0x000001b000007945 */ /* 0x000fe20003800000 */
[----:B------:R-:W-:Y:S01]  /*2210*/  CS2R R16, SRZ ;  /* 0x0000000000107805 */ /* 0x000fe2000001ff00 */
[----:B------:R-:W-:Y:S01]  /*2220*/  CS2R R12, SRZ ;  /* 0x00000000000c7805 */ /* 0x000fe2000001ff00 */
[----:B------:R-:W-:Y:S01]  /*2230*/  CS2R R2, SRZ ;  /* 0x0000000000027805 */ /* 0x000fe2000001ff00 */
[----:B------:R-:W-:Y:S01]  /*2240*/  CS2R R44, SRZ ;  /* 0x00000000002c7805 */ /* 0x000fe2000001ff00 */
[----:B------:R-:W-:Y:S07]  /*2250*/  CS2R R38, SRZ ;  /* 0x0000000000267805 */ /* 0x000fee000001ff00 */
[----:B------:R-:W-:-:S05]  /*2260*/  @P2 BRA `(.L_x_1655) ;  /* 0x0000014000002947 */ /* 0x000fca0003800000 */
[----:B------:R-:W-:Y:S01]  /*2270*/  IADD3 R0, P0, R104, UR50, RZ ;  /* 0x0000003268007c10 */ /* 0x000fe2000ff1e0ff */
[----:B------:R-:W-:Y:S01]  /*2280*/  CS2R R38, SRZ ;  /* 0x0000000000267805 */ /* 0x000fe2000001ff00 */
[----:B------:R-:W-:Y:S01]  /*2290*/  CS2R R12, SRZ ;  /* 0x00000000000c7805 */ /* 0x000fe2000001ff00 */
[----:B------:R-:W-:Y:S01]  /*22a0*/  CS2R R44, SRZ ;  /* 0x00000000002c7805 */ /* 0x000fe2000001ff00 */
[----:B------:R-:W-:Y:S02]  /*22b0*/  IADD3.X R3, R117, UR41, RZ, P0, !PT ;  /* 0x0000002975037c10 */ /* 0x000fe400087fe4ff */
[----:B------:R-:W-:Y:S04]  /*22c0*/  IADD3 R2, P0, R102, UR48, RZ ;  /* 0x0000003066027c10 */ /* 0x000fe8000ff1e0ff */
[----:B------:R-:W-:Y:S02]  /*22d0*/  IADD3.X R5, R116, UR9, RZ, P0, !PT ;  /* 0x0000000974057c10 */ /* 0x000fe400087fe4ff */
        /* <DEDUP_REMOVED lines=13> */
.L_x_1655:
[----:B------:R-:W-:Y:S05]  /*23b0*/  BSYNC B0 ;  /* 0x0000000000007941 */ /* 0x000fea0003800000 */
.L_x_1654:
[----:B------:R-:W-:Y:S01]  /*23c0*/  ISETP.GE.AND P3, PT, R157, UR8, PT ;  /* 0x000000089d007c0c */ /* 0x000fe2000bf66270 */
        /* <DEDUP_REMOVED lines=18> */
[----:B------:R-:W-:Y:S01]  /*24f0*/  IMAD.U32 R4, RZ, RZ, UR50 ;  /* 0x00000032ff047e24 */ /* 0x000fe2000f8e00ff */
[----:B------:R-:W-:Y:S01]  /*2500*/  CS2R R14, SRZ ;  /* 0x00000000000e7805 */ /* 0x000fe2000001ff00 */
[----:B------:R-:W-:Y:S01]  /*2510*/  CS2R R46, SRZ ;  /* 0x00000000002e7805 */ /* 0x000fe2000001ff00 */
[----:B------:R-:W-:Y:S01]  /*2520*/  CS2R R16, SRZ ;  /* 0x0000000000107805 */ /* 0x000fe2000001ff00 */
[----:B------:R-:W-:Y:S01]  /*2530*/  CS2R R48, SRZ ;  /* 0x0000000000307805 */ /* 0x000fe2000001ff00 */
[----:B------:R-:W-:Y:S01]  /*2540*/  IADD3 R0, P1, P0, R104, UR39, R4 ;  /* 0x0000002768007c10 */ /* 0x000fe2000f83e004 */
[----:B------:R-:W-:Y:S02]  /*2550*/  IMAD.U32 R4, RZ, RZ, UR48 ;  /* 0x00000030ff047e24 */ /* 0x000fe4000f8e00ff */
[----:B------:R-:W-:Y:S01]  /*2560*/  IMAD.U32 R5, RZ, RZ, UR51 ;  /* 0x00000033ff057e24 */ /* 0x000fe2000f8e00ff */
[----:B------:R-:W-:Y:S01]  /*2570*/  IADD3.X R6, R117, UR41, R163, P1, P0 ;  /* 0x0000002975067c10 */ /* 0x000fe20008fe04a3 */
[----:B------:R-:W-:Y:S01]  /*2580*/  IMAD.U32 R5, RZ, RZ, UR49 ;  /* 0x00000031ff057e24 */ /* 0x000fe2000f8e00ff */
        /* <DEDUP_REMOVED lines=14> */
.L_x_1657:
[----:B------:R-:W-:Y:S05]  /*2670*/  BSYNC B0 ;  /* 0x0000000000007941 */ /* 0x000fea0003800000 */
.L_x_1656:
[----:B------:R-:W-:Y:S01]  /*2680*/  ISETP.GE.AND P6, PT, R156, UR8, PT ;  /* 0x000000089c007c0c */ /* 0x000fe2000bfc6270 */
        /* <DEDUP_REMOVED lines=43> */
.L_x_1659:
[----:B------:R-:W-:Y:S05]  /*2940*/  BSYNC B0 ;  /* 0x0000000000007941 */ /* 0x000fea0003800000 */
.L_x_1658:
        /* <DEDUP_REMOVED lines=18> */
[----:B------:R-:W-:Y:S01]  /*2a70*/  IMAD.U32 R4, RZ, RZ, UR50 ;  /* 0x00000032ff047e24 */ /* 0x000fe2000f8e00ff */
[----:B------:R-:W-:Y:S01]  /*2a80*/  CS2R R22, SRZ ;  /* 0x0000000000167805 */ /* 0x000fe2000001ff00 */
[----:B------:R-:W-:Y:S01]  /*2a90*/  IMAD.U32 R5, RZ, RZ, UR51 ;  /* 0x00000033ff057e24 */ /* 0x000fe2000f8e00ff */
[----:B------:R-:W-:Y:S01]  /*2aa0*/  CS2R R54, SRZ ;  /* 0x0000000000367805 */ /* 0x000fe2000001ff00 */
[----:B------:R-:W-:Y:S01]  /*2ab0*/  IMAD.U32 R5, RZ, RZ, UR41 ;  /* 0x00000029ff057e24 */ /* 0x000fe2000f8e00ff */
[----:B------:R-:W-:Y:S01]  /*2ac0*/  IADD3 R0, P1, P0, R104, UR46, R4 ;  /* 0x0000002e68007c10 */ /* 0x000fe2000f83e004 */
[----:B------:R-:W-:Y:S01]  /*2ad0*/  IMAD.U32 R4, RZ, RZ, UR48 ;  /* 0x00000030ff047e24 */ /* 0x000fe2000f8e00ff */
[----:B------:R-:W-:Y:S01]  /*2ae0*/  CS2R R24, SRZ ;  /* 0x0000000000187805 */ /* 0x000fe2000001ff00 */
[----:B------:R-:W-:Y:S01]  /*2af0*/  CS2R R56, SRZ ;  /* 0x0000000000387805 */ /* 0x000fe2000001ff00 */
[----:B------:R-:W-:Y:S01]  /*2b00*/  IADD3.X R9, R117, UR7, R5, P1, P0 ;  /* 0x0000000775097c10 */ /* 0x000fe20008fe0405 */
[----:B------:R-:W-:Y:S01]  /*2b10*/  IMAD.U32 R5, RZ, RZ, UR49 ;  /* 0x00000031ff057e24 */ /* 0x000fe2000f8e00ff */
[----:B------:R-:W-:Y:S01]  /*2b20*/  IADD3 R5, P1, P0, R102, UR44, R4 ;  /* 0x0000002c66057c10 */ /* 0x000fe2000f83e004 */
[----:B------:R-:W-:Y:S05]  /*2b30*/  IMAD.U32 R6, RZ, RZ, UR9 ;  /* 0x00000009ff067e24 */ /* 0x000fea000f8e00ff */
        /* <DEDUP_REMOVED lines=13> */
.L_x_1661:
[----:B------:R-:W-:Y:S05]  /*2c10*/  BSYNC B0 ;  /* 0x0000000000007941 */ /* 0x000fea0003800000 */
.L_x_1660:
        /* <DEDUP_REMOVED lines=14> */
[----:B------:R-:W-:Y:S01]  /*2d00*/  IADD3 R66, P0, R133, UR52, RZ ;  /* 0x0000003485427c10 */ /* 0x000fe2000ff1e0ff */
[----:B------:R-:W-:Y:S03]  /*2d10*/  BSSY B0, `(.L_x_1664) ;  /* 0x000003b000007945 */ /* 0x000fe60003800000 */
[----:B------:R-:W-:Y:S01]  /*2d20*/  IADD3.X R67, R129, UR42, RZ, P0, !PT ;  /* 0x0000002a81437c10 */ /* 0x000fe200087fe4ff */
        /* <DEDUP_REMOVED lines=57> */
.L_x_1665:
[----:B------:R-:W-:Y:S05]  /*30c0*/  BSYNC B0 ;  /* 0x0000000000007941 */ /* 0x000fea0003800000 */
.L_x_1664:
        /* <DEDUP_REMOVED lines=59> */
.L_x_1663:
[----:B------:R-:W-:Y:S05]  /*3480*/  BSYNC B1 ;  /* 0x0000000000017941 */ /* 0x000fea0003800000 */
.L_x_1662:
[----:B------:R-:W-:Y:S01]  /*3490*/  BSSY B1, `(.L_x_1666) ;  /* 0x000007a000017945 */ /* 0x000fe20003800000 */
[----:B------:R-:W-:-:S05]  /*34a0*/  @P3 BRA `(.L_x_1667) ;  /* 0x0000078000003947 */ /* 0x000fca0003800000 */
[----:B-1----:R-:W-:Y:S01]  /*34b0*/  IADD3 R40, P1, P0, R122, UR52, R32 ;  /* 0x000000347a287c10 */ /* 0x002fe2000f83e020 */
[----:B------:R-:W-:Y:S03]  /*34c0*/  BSSY B0, `(.L_x_1668) ;  /* 0x000003b000007945 */ /* 0x000fe60003800000 */
[----:B------:R-:W-:Y:S01]  /*34d0*/  IADD3.X R41, R131, UR42, R33, P1, P0 ;  /* 0x0000002a83297c10 */ /* 0x000fe20008fe0421 */
        /* <DEDUP_REMOVED lines=57> */
.L_x_1669:
[----:B------:R-:W-:Y:S05]  /*3870*/  BSYNC B0 ;  /* 0x0000000000007941 */ /* 0x000fea0003800000 */
.L_x_1668:
        /* <DEDUP_REMOVED lines=59> */
.L_x_1667:
[----:B------:R-:W-:Y:S05]  /*3c30*/  BSYNC B1 ;  /* 0x0000000000017941 */ /* 0x000fea0003800000 */
.L_x_1666:
[----:B------:R-:W-:Y:S01]  /*3c40*/  BSSY B1, `(.L_x_1670) ;  /* 0x000007a000017945 */ /* 0x000fe20003800000 */
[----:B------:R-:W-:-:S05]  /*3c50*/  @P6 BRA `(.L_x_1671) ;  /* 0x0000078000006947 */ /* 0x000fca0003800000 */
[----:B------:R-:W-:Y:S01]  /*3c60*/  IADD3 R31, P1, P0, R134, UR52, R32 ;  /* 0x00000034861f7c10 */ /* 0x000fe2000f83e020 */
[----:B------:R-:W-:Y:S03]  /*3c70*/  BSSY B0, `(.L_x_1672) ;  /* 0x000003b000007945 */ /* 0x000fe60003800000 */
[----:B-1----:R-:W-:Y:S01]  /*3c80*/  IADD3.X R38, R130, UR42, R33, P1, P0 ;  /* 0x0000002a82267c10 */ /* 0x002fe20008fe0421 */
        /* <DEDUP_REMOVED lines=57> */
.L_x_1673:
[----:B------:R-:W-:Y:S05]  /*4020*/  BSYNC B0 ;  /* 0x0000000000007941 */ /* 0x000fea0003800000 */
.L_x_1672:
        /* <DEDUP_REMOVED lines=59> */
.L_x_1671:
[----:B------:R-:W-:Y:S05]  /*43e0*/  BSYNC B1 ;  /* 0x0000000000017941 */ /* 0x000fea0003800000 */
.L_x_1670:
[----:B------:R-:W-:-:S05]  /*43f0*/  @P4 BRA `(.L_x_1674) ;  /* 0x000030d000004947 */ /* 0x000fca0003800000 */
[----:B-1----:R-:W-:Y:S01]  /*4400*/  IADD3 R26, P1, P0, R148, UR52, R32 ;  /* 0x00000034941a7c10 */ /* 0x002fe2000f83e020 */
[----:B------:R-:W-:Y:S03]  /*4410*/  BSSY B0, `(.L_x_1675) ;  /* 0x000003b000007945 */ /* 0x000fe60003800000 */
[----:B------:R-:W-:Y:S01]  /*4420*/  IADD3.X R27, R145, UR42, R33, P1, P0 ;  /* 0x0000002a911b7c10 */ /* 0x000fe20008fe0421 */
        /* <DEDUP_REMOVED lines=57> */
.L_x_1676:
[----:B------:R-:W-:Y:S05]  /*47c0*/  BSYNC B0 ;  /* 0x0000000000007941 */ /* 0x000fea0003800000 */
.L_x_1675:
        /* <DEDUP_REMOVED lines=60> */
.L_x_1653:
[----:B------:R-:W-:Y:S01]  /*4b90*/  ISETP.GE.AND P0, PT, R155, UR8, PT ;  /* 0x000000089b007c0c */ /* 0x000fe2000bf06270 */
[----:B------:R-:W-:Y:S01]  /*4ba0*/  CS2R R58, SRZ ;  /* 0x00000000003a7805 */ /* 0x000fe2000001ff00 */
[----:B------:R-:W-:Y:S01]  /*4bb0*/  CS2R R56, SRZ ;  /* 0x0000000000387805 */ /* 0x000fe2000001ff00 */
[----:B------:R-:W-:Y:S01]  /*4bc0*/  CS2R R18, SRZ ;  /* 0x0000000000127805 */ /* 0x000fe2000001ff00 */
[----:B------:R-:W-:Y:S01]  /*4bd0*/  ISETP.GE.OR P4, PT, R32, c[0x0][0x27c], P0 ;  /* 0x00009f0020007a0c */ /* 0x000fe20000786670 */
[----:B------:R-:W-:Y:S01]  /*4be0*/  IMAD.U32 R4, RZ, RZ, UR50 ;  /* 0x00000032ff047e24 */ /* 0x000fe2000f8e00ff */
[----:B------:R-:W-:Y:S01]  /*4bf0*/  CS2R R16, SRZ ;  /* 0x0000000000107805 */ /* 0x000fe2000001ff00 */
[----:B------:R-:W-:Y:S01]  /*4c00*/  IMAD.U32 R0, RZ, RZ, UR41 ;  /* 0x00000029ff007e24 */ /* 0x000fe2000f8e00ff */
        /* <DEDUP_REMOVED lines=9> */
[----:B------:R-:W-:Y:S01]  /*4ca0*/  @!P4 IADD3 R11, P1, P0, R100, UR46, R4 ;  /* 0x0000002e640bcc10 */ /* 0x000fe2000f83e004 */
[----:B------:R-:W-:Y:S01]  /*4cb0*/  IMAD.U32 R2, RZ, RZ, UR48 ;  /* 0x00000030ff027e24 */ /* 0x000fe2000f8e00ff */
[----:B------:R-:W-:Y:S01]  /*4cc0*/  CS2R R40, SRZ ;  /* 0x0000000000287805 */ /* 0x000fe2000001ff00 */
[----:B------:R-:W-:Y:S01]  /*4cd0*/  IMAD.U32 R5, RZ, RZ, UR51 ;  /* 0x00000033ff057e24 */ /* 0x000fe2000f8e00ff */
[----:B------:R-:W-:Y:S01]  /*4ce0*/  @!P4 IADD3.X R12, R115, UR7, R0, P1, P0 ;  /* 0x00000007730ccc10 */ /* 0x000fe20008fe0400 */
[----:B------:R-:W-:Y:S01]  /*4cf0*/  IMAD.U32 R0, RZ, RZ, UR9 ;  /* 0x00000009ff007e24 */ /* 0x000fe2000f8e00ff */
[----:B------:R-:W-:Y:S01]  /*4d00*/  @!P4 IADD3 R13, P1, P0, R98, UR44, R2 ;  /* 0x0000002c620dcc10 */ /* 0x000fe2000f83e002 */
[----:B------:R-:W-:Y:S01]  /*4d10*/  IMAD.U32 R3, RZ, RZ, UR49 ;  /* 0x00000031ff037e24 */ /* 0x000fe2000f8e00ff */
[----:B------:R-:W-:Y:S02]  /*4d20*/  BSSY B0, `(.L_x_1677) ;  /* 0x00000cd000007945 */ /* 0x000fe40003800000 */
[----:B------:R-:W-:Y:S02]  /*4d30*/  @!P4 IADD3.X R14, R114, UR34, R0, P1, P0 ;  /* 0x00000022720ecc10 */ /* 0x000fe40008fe0400 */
[----:B------:R-:W-:Y:S04]  /*4d40*/  ISETP.GE.AND P0, PT, R157, UR8, PT ;  /* 0x000000089d007c0c */ /* 0x000fe8000bf06270 */
[----:B------:R-:W-:Y:S11]  /*4d50*/  ISETP.GE.OR P3, PT, R32, c[0x0][0x27c], P0 ;  /* 0x00009f0020007a0c */ /* 0x000ff60000766670 */
[----:B------:R-:W-:Y:S02]  /*4d60*/  @!UPT UIADD3 URZ, URZ, URZ, URZ ;  /* 0x0000003f3f3ff290 */ /* 0x000fe4000fffe03f */
[----:B------:R-:W-:Y:S04]  /*4d70*/  @!P3 IADD3 R0, P1, P0, R100, UR39, R4 ;  /* 0x000000276400bc10 */ /* 0x000fe8000f83e004 */
[C---:B------:R-:W-:Y:S02]  /*4d80*/  @!P3 IADD3.X R5, R115.reuse, UR41, R163, P1, P0 ;  /* 0x000000297305bc10 */ /* 0x040fe40008fe04a3 */
[----:B------:R-:W-:Y:S04]  /*4d90*/  @!P3 IADD3 R3, P1, P0, R98, UR40, R2 ;  /* 0x000000286203bc10 */ /* 0x000fe8000f83e002 */
[----:B------:R-:W-:Y:S02]  /*4da0*/  @!P3 IADD3.X R6, R114, UR9, R161, P1, P0 ;  /* 0x000000097206bc10 */ /* 0x000fe40008fe04a1 */
[----:B------:R-:W-:Y:S04]  /*4db0*/  ISETP.GE.AND P0, PT, R156, UR8, PT ;  /* 0x000000089c007c0c */ /* 0x000fe8000bf06270 */
        /* <DEDUP_REMOVED lines=23> */
[----:B------:R-:W-:Y:S04]  /*4f30*/  ISETP.GE.AND P0, PT, R92, UR8, PT ;  /* 0x000000085c007c0c */ /* 0x000fe8000bf06270 */
[----:B------:R-:W-:Y:S01]  /*4f40*/  ISETP.GE.OR P0, PT, R32, c[0x0][0x27c], P0 ;  /* 0x00009f0020007a0c */ /* 0x000fe20000706670 */
[----:B------:R1:W4:Y:S08]  /*4f50*/  @!P4 LDG.E.128 R24, [R10.64] ;  /* 0x0000001c0a18c981 */ /* 0x000330000c1e1d00 */
[----:B------:R-:W4:Y:S01]  /*4f60*/  @!P4 LDG.E.128 R64, [R12.64] ;  /* 0x0000001c0c40c981 */ /* 0x000f22000c1e1d00 */
[----:B---3--:R-:W-:Y:S03]  /*4f70*/  CS2R R6, SRZ ;  /* 0x0000000000067805 */ /* 0x008fe6000001ff00 */
[----:B------:R-:W-:Y:S04]  /*4f80*/  @!P0 IADD3 R0, P1, R100, UR50, RZ ;  /* 0x0000003264008c10 */ /* 0x000fe8000ff3e0ff */
[----:B------:R-:W-:Y:S02]  /*4f90*/  @!P0 IADD3.X R2, R115, UR41, RZ, P1, !PT ;  /* 0x0000002973028c10 */ /* 0x000fe40008ffe4ff */
[C---:B------:R-:W-:Y:S04]  /*4fa0*/  @!P0 LEA R14, P1, R0.reuse, c[0x0][0x270], 0x1 ;  /* 0x00009c00000e8a11 */ /* 0x040fe800078208ff */
[----:B------:R-:W-:Y:S02]  /*4fb0*/  @!P0 LEA.HI.X R15, R0, c[0x0][0x274], R2, 0x1, P1 ;  /* 0x00009d00000f8a11 */ /* 0x000fe400008f0c02 */
[----:B------:R-:W-:Y:S03]  /*4fc0*/  @!P0 IADD3 R0, P1, R98, UR48, RZ ;  /* 0x0000003062008c10 */ /* 0x000fe6000ff3e0ff */
[----:B------:R3:W5:Y:S01]  /*4fd0*/  @!P0 LDG.E.128 R4, [R14.64] ;  /* 0x0000001c0e048981 */ /* 0x000762000c1e1d00 */
[----:B------:R-:W-:Y:S02]  /*4fe0*/  @!P0 IADD3.X R3, R114, UR9, RZ, P1, !PT ;  /* 0x0000000972038c10 */ /* 0x000fe40008ffe4ff */
[C---:B------:R-:W-:Y:S04]  /*4ff0*/  @!P0 LEA R2, P1, R0.reuse, c[0x0][0x288], 0x1 ;  /* 0x0000a20000028a11 */ /* 0x040fe800078208ff */
[----:B------:R-:W-:Y:S02]  /*5000*/  @!P0 LEA.HI.X R3, R0, c[0x0][0x28c], R3, 0x1, P1 ;  /* 0x0000a30000038a11 */ /* 0x000fe400008f0c03 */
[----:B------:R-:W-:Y:S03]  /*5010*/  ISETP.GE.OR P1, PT, R92, UR8, P5 ;  /* 0x000000085c007c0c */ /* 0x000fe6000af26670 */
        /* <DEDUP_REMOVED lines=39> */
[----:B---3--:R-:W-:Y:S01]  /*5290*/  IADD3 R0, P1, R164, UR52, RZ ;  /* 0x00000034a4007c10 */ /* 0x008fe2000ff3e0ff */
[----:B------:R-:W1:Y:S01]  /*52a0*/  LDS.128 R12, [R138+0x4100] ;  /* 0x004100008a0c7984 */ /* 0x000e620000000c00 */
[----:B-----5:R-:W-:Y:S01]  /*52b0*/  @!P0 SHF.R.U64 R38, R40, 0x10, R41 ;  /* 0x0000001028268819 */ /* 0x020fe20000001229 */
[----:B------:R-:W-:Y:S01]  /*52c0*/  IMAD.MOV.U32 R9, RZ, RZ, R5 ;  /* 0x000000ffff097224 */ /* 0x000fe200078e0005 */
[----:B------:R-:W-:Y:S01]  /*52d0*/  IADD3.X R2, R132, UR42, RZ, P1, !PT ;  /* 0x0000002a84027c10 */ /* 0x000fe20008ffe4ff */
[----:B------:R-:W-:Y:S01]  /*52e0*/  IMAD.MOV.U32 R45, RZ, RZ, R43 ;  /* 0x000000ffff2d7224 */ /* 0x000fe200078e002b */
[----:B------:R-:W-:Y:S01]  /*52f0*/  IADD3 R3, P2, P1, R88, R0, R109 ;  /* 0x0000000058037210 */ /* 0x000fe2000795e06d */
[----:B------:R-:W-:Y:S01]  /*5300*/  IMAD.MOV.U32 R39, RZ, RZ, R40 ;  /* 0x000000ffff277224 */ /* 0x000fe200078e0028 */
[----:B------:R-:W-:Y:S01]  /*5310*/  MOV R40, R42 ;  /* 0x0000002a00287202 */ /* 0x000fe20000000f00 */
[----:B------:R-:W2:Y:S01]  /*5320*/  LDS.128 R52, [R143+0x4100] ;  /* 0x004100008f347984 */ /* 0x000ea20000000c00 */
[----:B------:R-:W-:Y:S01]  /*5330*/  IADD3.X R8, R90, R2, R119, P2, P1 ;  /* 0x000000025a087210 */ /* 0x000fe200017e2477 */
[----:B------:R-:W-:Y:S01]  /*5340*/  IMAD.MOV.U32 R44, RZ, RZ, R41 ;  /* 0x000000ffff2c7224 */ /* 0x000fe200078e0029 */
[----:B------:R-:W-:Y:S01]  /*5350*/  ISETP.GE.AND P1, PT, R91, c[0x0][0x1d4], PT ;  /* 0x000075005b007a0c */ /* 0x000fe20003f26270 */
[----:B------:R-:W-:Y:S01]  /*5360*/  IMAD.MOV.U32 R10, RZ, RZ, R7 ;  /* 0x000000ffff0a7224 */ /* 0x000fe200078e0007 */
[----:B------:R-:W-:Y:S02]  /*5370*/  @!P0 SHF.R.U32.HI R41, RZ, 0x10, R41 ;  /* 0x00000010ff298819 */ /* 0x000fe40000011629 */
[----:B------:R-:W-:Y:S02]  /*5380*/  @!P0 PRMT R39, R39, 0x5410, R38 ;  /* 0x0000541027278816 */ /* 0x000fe40000000026 */
[----:B------:R-:W-:Y:S02]  /*5390*/  @!P0 PRMT R38, R44, 0x5410, R41 ;  /* 0x000054102c268816 */ /* 0x000fe40000000029 */
[--C-:B------:R-:W-:Y:S02]  /*53a0*/  @!P0 SHF.R.U64 R42, R42, 0x10, R43.reuse ;  /* 0x000000102a2a8819 */ /* 0x100fe4000000122b */
[----:B------:R-:W-:Y:S02]  /*53b0*/  @!P0 SHF.R.U32.HI R43, RZ, 0x10, R43 ;  /* 0x00000010ff2b8819 */ /* 0x000fe4000001162b */
[----:B------:R-:W-:Y:S02]  /*53c0*/  @!P0 PRMT R46, R40, 0x5410, R42 ;  /* 0x00005410282e8816 */ /* 0x000fe4000000002a */
[----:B------:R-:W-:Y:S02]  /*53d0*/  @!P1 IADD3 R0, P3, P2, R88, R0, R91 ;  /* 0x0000000058009210 */ /* 0x000fe40007a7e05b */
[----:B------:R-:W-:Y:S02]  /*53e0*/  @!P0 PRMT R50, R45, 0x5410, R43 ;  /* 0x000054102d328816 */ /* 0x000fe4000000002b */
[----:B------:R-:W-:Y:S02]  /*53f0*/  @!P1 IADD3.X R2, R90, R2, R118, P3, P2 ;  /* 0x000000025a029210 */ /* 0x000fe40001fe4476 */
[C---:B------:R-:W-:Y:S02]  /*5400*/  LEA R80, P2, R3.reuse, c[0x0][0x1c8], 0x1 ;  /* 0x0000720003507a11 */ /* 0x040fe400078408ff */
[----:B------:R-:W-:Y:S02]  /*5410*/  @!P0 SHF.L.U32 R40, R38, 0x10, RZ ;  /* 0x0000001026288819 */ /* 0x000fe400000006ff */
        /* <DEDUP_REMOVED lines=15> */
[----:B------:R-:W-:Y:S01]  /*5510*/  @!P0 SHF.L.U32 R0, R12, 0x10, RZ ;  /* 0x000000100c008819 */ /* 0x000fe200000006ff */
[----:B------:R-:W-:Y:S01]  /*5520*/  @!P0 IMAD.U32 R49, R55, 0x10000, RZ ;  /* 0x0001000037318824 */ /* 0x000fe200078e00ff */
[----:B------:R-:W-:Y:S02]  /*5530*/  @!P0 SHF.R.U32.HI R2, RZ, 0x10, R5 ;  /* 0x00000010ff028819 */ /* 0x000fe40000011605 */
[----:B------:R-:W-:Y:S01]  /*5540*/  @!P0 PRMT R8, R6, 0x5410, R8 ;  /* 0x0000541006088816 */ /* 0x000fe20000000008 */
[----:B------:R-:W-:Y:S01]  /*5550*/  @!P0 IMAD.U32 R6, R39, 0x10000, RZ ;  /* 0x0001000027068824 */ /* 0x000fe200078e00ff */
[----:B------:R-:W-:Y:S01]  /*5560*/  @!P0 PRMT R5, R9, 0x5410, R2 ;  /* 0x0000541009058816 */ /* 0x000fe20000000002 */
[C---:B------:R-:W-:Y:S01]  /*5570*/  @!P0 IMAD.U32 R2, R7.reuse, 0x10000, RZ ;  /* 0x0001000007028824 */ /* 0x040fe200078e00ff */
[----:B------:R-:W-:Y:S01]  /*5580*/  @!P0 LOP3.LUT R7, R7, 0xffff0000, RZ, 0xc0, !PT ;  /* 0xffff000007078812 */ /* 0x000fe200078ec0ff */
[----:B------:R-:W-:Y:S02]  /*5590*/  @!P0 IMAD.U32 R9, R52, 0x10000, RZ ;  /* 0x0001000034098824 */ /* 0x000fe400078e00ff */
[C---:B------:R-:W-:Y:S02]  /*55a0*/  @!P0 FMUL.FTZ R42, R0.reuse, R6 ;  /* 0x00000006002a8220 */ /* 0x040fe40000410000 */
[-C--:B------:R-:W-:Y:S02]  /*55b0*/  @!P0 FMUL.FTZ R0, R0, R2.reuse ;  /* 0x0000000200008220 */ /* 0x080fe40000410000 */
[C---:B------:R-:W-:Y:S01]  /*55c0*/  @!P0 IMAD.U32 R4, R5.reuse, 0x10000, RZ ;  /* 0x0001000005048824 */ /* 0x040fe200078e00ff */
[----:B------:R-:W-:Y:S01]  /*55d0*/  @!P0 LOP3.LUT R5, R5, 0xffff0000, RZ, 0xc0, !PT ;  /* 0xffff000005058812 */ /* 0x000fe200078ec0ff */
        /* <DEDUP_REMOVED lines=8> */
[CC--:B------:R-:W-:Y:S01]  /*5660*/  @!P0 FMUL.FTZ R4, R2.reuse, R5.reuse ;  /* 0x0000000502048220 */ /* 0x0c0fe20000410000 */
[----:B------:R-:W-:Y:S01]  /*5670*/  @!P0 LOP3.LUT R43, R53, 0xffff0000, RZ, 0xc0, !PT ;  /* 0xffff0000352b8812 */ /* 0x000fe200078ec0ff */
[----:B------:R-:W-:Y:S01]  /*5680*/  @!P0 FMUL.FTZ R9, R2, R42 ;  /* 0x0000002a02098220 */ /* 0x000fe20000410000 */
[----:B------:R-:W-:Y:S01]  /*5690*/  @!P0 LOP3.LUT R39, R52, 0xffff0000, RZ, 0xc0, !PT ;  /* 0xffff000034278812 */ /* 0x000fe200078ec0ff */
[----:B------:R-:W-:Y:S02]  /*56a0*/  @!P0 FMUL.FTZ R44, R6, R38 ;  /* 0x00000026062c8220 */ /* 0x000fe40000410000 */
        /* <DEDUP_REMOVED lines=29> */
[----:B------:R-:W-:Y:S02]  /*5880*/  @!P0 FFMA.FTZ R4, R42, R43, R4 ;  /* 0x0000002b2a048223 */ /* 0x000fe40000010004 */
        /* <DEDUP_REMOVED lines=22> */
.L_x_1678:
[----:B---3--:R-:W-:Y:S05]  /*59f0*/  BSYNC B0 ;  /* 0x0000000000007941 */ /* 0x008fea0003800000 */
.L_x_1677:
[----:B------:R-:W-:Y:S01]  /*5a00*/  ISETP.GE.OR P1, PT, R157, UR8, P5 ;  /* 0x000000089d007c0c */ /* 0x000fe2000af26670 */
[----:B------:R-:W-:Y:S01]  /*5a10*/  @!UPT UIADD3 URZ, URZ, URZ, URZ ;  /* 0x0000003f3f3ff290 */ /* 0x000fe2000fffe03f */
[----:B------:R-:W-:Y:S11]  /*5a20*/  BSSY B0, `(.L_x_1679) ;  /* 0x0000071000007945 */ /* 0x000ff60003800000 */
[----:B------:R-:W-:-:S05]  /*5a30*/  @P1 BRA `(.L_x_1680) ;  /* 0x000006f000001947 */ /* 0x000fca0003800000 */
[----:B------:R-:W-:Y:S01]  /*5a40*/  IADD3 R0, P1, R170, UR52, RZ ;  /* 0x00000034aa007c10 */ /* 0x000fe2000ff3e0ff */
[----:B-1----:R-:W1:Y:S01]  /*5a50*/  LDS.128 R12, [R137+0x4100] ;  /* 0x00410000890c7984 */ /* 0x002e620000000c00 */
[----:B-----5:R-:W-:Y:S02]  /*5a60*/  @!P0 SHF.R.U64 R5, R56, 0x10, R57 ;  /* 0x0000001038058819 */ /* 0x020fe40000001239 */
[----:B------:R-:W-:Y:S02]  /*5a70*/  IADD3.X R2, R147, UR42, RZ, P1, !PT ;  /* 0x0000002a93027c10 */ /* 0x000fe40008ffe4ff */
[----:B------:R-:W-:Y:S02]  /*5a80*/  IADD3 R3, P2, P1, R88, R0, R109 ;  /* 0x0000000058037210 */ /* 0x000fe4000795e06d */
[----:B------:R-:W-:Y:S01]  /*5a90*/  @!P0 SHF.R.U64 R8, R58, 0x10, R59 ;  /* 0x000000103a088819 */ /* 0x000fe2000000123b */
[----:B------:R-:W2:Y:S01]  /*5aa0*/  LDS.128 R48, [R142+0x4100] ;  /* 0x004100008e307984 */ /* 0x000ea20000000c00 */
[----:B------:R-:W-:Y:S02]  /*5ab0*/  IADD3.X R4, R90, R2, R119, P2, P1 ;  /* 0x000000025a047210 */ /* 0x000fe400017e2477 */
[----:B------:R-:W-:Y:S02]  /*5ac0*/  ISETP.GE.AND P1, PT, R91, c[0x0][0x1d4], PT ;  /* 0x000075005b007a0c */ /* 0x000fe40003f26270 */
[C---:B------:R-:W-:Y:S02]  /*5ad0*/  @!P0 PRMT R40, R69.reuse, 0x5432, R8 ;  /* 0x0000543245288816 */ /* 0x040fe40000000008 */
[----:B------:R-:W-:Y:S02]  /*5ae0*/  @!P0 SHF.R.U32.HI R6, RZ, 0x10, R57 ;  /* 0x00000010ff068819 */ /* 0x000fe40000011639 */
[----:B------:R-:W-:Y:S04]  /*5af0*/  @!P0 SHF.R.U32.HI R9, RZ, 0x10, R59 ;  /* 0x00000010ff098819 */ /* 0x000fe8000001163b */
[----:B------:R-:W-:Y:S03]  /*5b00*/  @!P0 PRMT R38, R69, 0x5410, R9 ;  /* 0x0000541045268816 */ /* 0x000fe60000000009 */
[----:B------:R-:W-:Y:S02]  /*5b10*/  @!P1 IADD3 R0, P3, P2, R88, R0, R91 ;  /* 0x0000000058009210 */ /* 0x000fe40007a7e05b */
[C---:B------:R-:W-:Y:S01]  /*5b20*/  @!P0 IMAD.U32 R42, R38.reuse, 0x10000, RZ ;  /* 0x00010000262a8824 */ /* 0x040fe200078e00ff */
[----:B------:R-:W-:Y:S02]  /*5b30*/  @!P0 LOP3.LUT R44, R38, 0xffff0000, RZ, 0xc0, !PT ;  /* 0xffff0000262c8812 */ /* 0x000fe400078ec0ff */
        /* <DEDUP_REMOVED lines=16> */
[----:B------:R-:W-:Y:S01]  /*5c40*/  @!P0 SHF.R.U32.HI R2, RZ, 0x10, R17 ;  /* 0x00000010ff028819 */ /* 0x000fe20000011611 */
[----:B------:R-:W-:Y:S01]  /*5c50*/  @!P0 IMAD.U32 R43, R51, 0x10000, RZ ;  /* 0x00010000332b8824 */ /* 0x000fe200078e00ff */
        /* <DEDUP_REMOVED lines=8> */
[-C--:B------:R-:W-:Y:S01]  /*5ce0*/  @!P0 FMUL.FTZ R0, R0, R2.reuse ;  /* 0x0000000200008220 */ /* 0x080fe20000410000 */
[----:B------:R-:W-:Y:S01]  /*5cf0*/  @!P0 SHF.L.U32 R4, R5, 0x10, RZ ;  /* 0x0000001005048819 */ /* 0x000fe200000006ff */
[C---:B------:R-:W-:Y:S01]  /*5d00*/  @!P0 IMAD.U32 R17, R19.reuse, 0x10000, RZ ;  /* 0x0001000013118824 */ /* 0x040fe200078e00ff */
[----:B------:R-:W-:Y:S01]  /*5d10*/  @!P0 LOP3.LUT R19, R19, 0xffff0000, RZ, 0xc0, !PT ;  /* 0xffff000013138812 */ /* 0x000fe200078ec0ff */
[----:B------:R-:W-:Y:S01]  /*5d20*/  @!P0 FFMA.FTZ R59, R8, R2, -R11 ;  /* 0x00000002083b8223 */ /* 0x000fe2000001080b */
[----:B------:R-:W-:Y:S01]  /*5d30*/  @!P0 LOP3.LUT R2, R13, 0xffff0000, RZ, 0xc0, !PT ;  /* 0xffff00000d028812 */ /* 0x000fe200078ec0ff */
[----:B------:R-:W-:Y:S01]  /*5d40*/  @!P0 FFMA.FTZ R0, R6, R8, R0 ;  /* 0x0000000806008223 */ /* 0x000fe20000010000 */
        /* <DEDUP_REMOVED lines=9> */
[----:B------:R-:W-:Y:S02]  /*5de0*/  @!P0 FMUL.FTZ R8, R2, R19 ;  /* 0x0000001302088220 */ /* 0x000fe40000410000 */
[----:B------:R-:W-:Y:S02]  /*5df0*/  @!P0 FFMA.FTZ R56, R16, R7, -R39 ;  /* 0x0000000710388223 */ /* 0x000fe40000010827 */
[----:B------:R-:W-:Y:S02]  /*5e00*/  @!P0 FMUL.FTZ R4, R2, R5 ;  /* 0x0000000502048220 */ /* 0x000fe40000410000 */
[----:B------:R-:W-:Y:S01]  /*5e10*/  @!P0 FMUL.FTZ R2, R6, R7 ;  /* 0x0000000706028220 */ /* 0x000fe20000410000 */
[C---:B------:R-:W-:Y:S01]  /*5e20*/  @!P0 LOP3.LUT R6, R15.reuse, 0xffff0000, RZ, 0xc0, !PT ;  /* 0xffff00000f068812 */ /* 0x040fe200078ec0ff */
[----:B------:R-:W-:Y:S02]  /*5e30*/  @!P0 IMAD.U32 R7, R15, 0x10000, RZ ;  /* 0x000100000f078824 */ /* 0x000fe400078e00ff */
[----:B------:R-:W-:Y:S01]  /*5e40*/  @!P0 FFMA.FTZ R57, R31, R5, -R8 ;  /* 0x000000051f398223 */ /* 0x000fe20000010808 */
[----:B------:R-:W-:Y:S01]  /*5e50*/  @!P0 SHF.L.U32 R5, R9, 0x10, RZ ;  /* 0x0000001009058819 */ /* 0x000fe200000006ff */
[----:B------:R-:W-:Y:S01]  /*5e60*/  @!P0 FMUL.FTZ R8, R7, R42 ;  /* 0x0000002a07088220 */ /* 0x000fe20000410000 */
[----:B------:R-:W-:Y:S01]  /*5e70*/  @!P0 LOP3.LUT R9, R9, 0xffff0000, RZ, 0xc0, !PT ;  /* 0xffff000009098812 */ /* 0x000fe200078ec0ff */
[C---:B------:R-:W-:Y:S02]  /*5e80*/  @!P0 FMUL.FTZ R38, R6.reuse, R44 ;  /* 0x0000002c06268220 */ /* 0x040fe40000410000 */
[----:B------:R-:W-:Y:S02]  /*5e90*/  @!P0 FFMA.FTZ R53, R43, R5, -R8 ;  /* 0x000000052b358223 */ /* 0x000fe40000010808 */
[-C--:B------:R-:W-:Y:S02]  /*5ea0*/  @!P0 FMUL.FTZ R8, R6, R9.reuse ;  /* 0x0000000906088220 */ /* 0x080fe40000410000 */
[----:B------:R-:W-:Y:S01]  /*5eb0*/  @!P0 FFMA.FTZ R52, R45, R9, -R38 ;  /* 0x000000092d348223 */ /* 0x000fe20000010826 */
[----:B------:R-:W-:Y:S01]  /*5ec0*/  @!P0 LOP3.LUT R9, R14, 0xffff0000, RZ, 0xc0, !PT ;  /* 0xffff00000e098812 */ /* 0x000fe200078ec0ff */
[C---:B------:R-:W-:Y:S01]  /*5ed0*/  @!P0 IMAD.U32 R38, R40.reuse, 0x10000, RZ ;  /* 0x0001000028268824 */ /* 0x040fe200078e00ff */
[----:B------:R-:W-:Y:S01]  /*5ee0*/  @!P0 LOP3.LUT R40, R40, 0xffff0000, RZ, 0xc0, !PT ;  /* 0xffff000028288812 */ /* 0x000fe200078ec0ff */
[----:B------:R-:W-:Y:S02]  /*5ef0*/  @!P0 FMUL.FTZ R7, R7, R5 ;  /* 0x0000000507078220 */ /* 0x000fe40000410000 */
[----:B------:R-:W-:Y:S02]  /*5f00*/  @!P0 IMAD.U32 R5, R14, 0x10000, RZ ;  /* 0x000100000e058824 */ /* 0x000fe400078e00ff */
        /* <DEDUP_REMOVED lines=15> */
[----:B------:R-:W-:Y:S01]  /*6000*/  @!P0 FFMA.FTZ R4, R19, R31, R4 ;  /* 0x0000001f13048223 */ /* 0x000fe20000010004 */
[----:B------:R-:W-:Y:S01]  /*6010*/  @!P0 MOV R48, R9 ;  /* 0x0000000900308202 */ /* 0x000fe20000000f00 */
        /* <DEDUP_REMOVED lines=17> */
.L_x_1680:
[----:B------:R-:W-:Y:S05]  /*6130*/  BSYNC B0 ;  /* 0x0000000000007941 */ /* 0x000fea0003800000 */
.L_x_1679:
        /* <DEDUP_REMOVED lines=9> */
[----:B------:R-:W-:Y:S01]  /*61d0*/  @!P0 PRMT R16, R70, 0x5410, R5 ;  /* 0x0000541046108816 */ /* 0x000fe20000000005 */
[----:B------:R-:W2:Y:S01]  /*61e0*/  LDS.128 R40, [R141+0x4100] ;  /* 0x004100008d287984 */ /* 0x000ea20000000c00 */
[----:B------:R-:W-:Y:S02]  /*61f0*/  IADD3.X R4, R90, R2, R119, P2, P1 ;  /* 0x000000025a047210 */ /* 0x000fe400017e2477 */
[----:B------:R-:W-:Y:S02]  /*6200*/  ISETP.GE.AND P1, PT, R91, c[0x0][0x1d4], PT ;  /* 0x000075005b007a0c */ /* 0x000fe40003f26270 */
[----:B------:R-:W-:Y:S02]  /*6210*/  @!P0 SHF.R.U32.HI R8, RZ, 0x10, R63 ;  /* 0x00000010ff088819 */ /* 0x000fe4000001163f */
[----:B------:R-:W-:Y:S02]  /*6220*/  @!P0 SHF.R.U32.HI R6, RZ, 0x10, R61 ;  /* 0x00000010ff068819 */ /* 0x000fe4000001163d */
[----:B------:R-:W-:Y:S02]  /*6230*/  @!P0 SHF.R.U64 R10, R62, 0x10, R63 ;  /* 0x000000103e0a8819 */ /* 0x000fe4000000123f */
[----:B------:R-:W-:Y:S01]  /*6240*/  @!P0 PRMT R11, R70, 0x5432, R6 ;  /* 0x00005432460b8816 */ /* 0x000fe20000000006 */
[----:B------:R-:W-:Y:S04]  /*6250*/  @!P0 IMAD.U32 R6, R16, 0x10000, RZ ;  /* 0x0001000010068824 */ /* 0x000fe800078e00ff */
        /* <DEDUP_REMOVED lines=29> */
[----:B------:R-:W-:Y:S01]  /*6430*/  @!P0 PRMT R10, R35, 0x5432, R3 ;  /* 0x00005432230a8816 */ /* 0x000fe20000000003 */
[----:B------:R-:W-:Y:S01]  /*6440*/  @!P0 IMAD.U32 R3, R13, 0x10000, RZ ;  /* 0x000100000d038824 */ /* 0x000fe200078e00ff */
[----:B------:R-:W-:Y:S01]  /*6450*/  @!P0 PRMT R9, R35, 0x5410, R4 ;  /* 0x0000541023098816 */ /* 0x000fe20000000004 */
[----:B------:R-:W-:Y:S01]  /*6460*/  @!P0 IMAD.U32 R35, R43, 0x10000, RZ ;  /* 0x000100002b238824 */ /* 0x000fe200078e00ff */
[----:B------:R-:W-:Y:S01]  /*6470*/  @!P0 LOP3.LUT R19, R11, 0xffff0000, RZ, 0xc0, !PT ;  /* 0xffff00000b138812 */ /* 0x000fe200078ec0ff */
[----:B------:R-:W-:Y:S01]  /*6480*/  @!P0 FMUL.FTZ R20, R3, R17 ;  /* 0x0000001103148220 */ /* 0x000fe20000410000 */
[----:B------:R-:W-:Y:S02]  /*6490*/  @!P0 LOP3.LUT R11, R16, 0xffff0000, RZ, 0xc0, !PT ;  /* 0xffff0000100b8812 */ /* 0x000fe400078ec0ff */
[----:B------:R-:W-:Y:S01]  /*64a0*/  @!P0 LOP3.LUT R16, R40, 0xffff0000, RZ, 0xc0, !PT ;  /* 0xffff000028108812 */ /* 0x000fe200078ec0ff */
[----:B------:R-:W-:Y:S01]  /*64b0*/  @!P0 FMUL.FTZ R8, R2, R19 ;  /* 0x0000001302088220 */ /* 0x000fe20000410000 */
[C---:B------:R-:W-:Y:S01]  /*64c0*/  @!P0 SHF.L.U32 R4, R5.reuse, 0x10, RZ ;  /* 0x0000001005048819 */ /* 0x040fe200000006ff */
[----:B------:R-:W-:Y:S01]  /*64d0*/  @!P0 FMUL.FTZ R22, R6, R11 ;  /* 0x0000000b06168220 */ /* 0x000fe20000410000 */
[----:B------:R-:W-:Y:S02]  /*64e0*/  @!P0 LOP3.LUT R5, R5, 0xffff0000, RZ, 0xc0, !PT ;  /* 0xffff000005058812 */ /* 0x000fe400078ec0ff */
[----:B------:R-:W-:Y:S01]  /*64f0*/  @!P0 LOP3.LUT R38, R21, 0xffff0000, RZ, 0xc0, !PT ;  /* 0xffff000015268812 */ /* 0x000fe200078ec0ff */
[-C--:B------:R-:W-:Y:S01]  /*6500*/  @!P0 FFMA.FTZ R54, R18, R4.reuse, -R20 ;  /* 0x0000000412368223 */ /* 0x080fe20000010814 */
[----:B------:R-:W-:Y:S01]  /*6510*/  @!P0 LOP3.LUT R20, R41, 0xffff0000, RZ, 0xc0, !PT ;  /* 0xffff000029148812 */ /* 0x000fe200078ec0ff */
[----:B------:R-:W-:Y:S02]  /*6520*/  @!P0 FMUL.FTZ R3, R3, R4 ;  /* 0x0000000403038220 */ /* 0x000fe40000410000 */
[----:B------:R-:W-:Y:S02]  /*6530*/  @!P0 FMUL.FTZ R4, R2, R5 ;  /* 0x0000000502048220 */ /* 0x000fe40000410000 */
[-C--:B------:R-:W-:Y:S01]  /*6540*/  @!P0 FMUL.FTZ R2, R6, R7.reuse ;  /* 0x0000000706028220 */ /* 0x080fe20000410000 */
[C---:B------:R-:W-:Y:S01]  /*6550*/  @!P0 LOP3.LUT R6, R15.reuse, 0xffff0000, RZ, 0xc0, !PT ;  /* 0xffff00000f068812 */ /* 0x040fe200078ec0ff */
[----:B------:R-:W-:Y:S02]  /*6560*/  @!P0 FFMA.FTZ R48, R16, R7, -R22 ;  /* 0x0000000710308223 */ /* 0x000fe40000010816 */
        /* <DEDUP_REMOVED lines=9> */
[C---:B------:R-:W-:Y:S01]  /*6600*/  @!P0 LOP3.LUT R9, R14.reuse, 0xffff0000, RZ, 0xc0, !PT ;  /* 0xffff00000e098812 */ /* 0x040fe200078ec0ff */
        /* <DEDUP_REMOVED lines=38> */
.L_x_1682:
[----:B------:R-:W-:Y:S05]  /*6870*/  BSYNC B0 ;  /* 0x0000000000007941 */ /* 0x000fea0003800000 */
.L_x_1681:
[----:B-1----:R-:W-:Y:S04]  /*6880*/  IADD3 R54, P1, R166, UR52, RZ ;  /* 0x00000034a6367c10 */ /* 0x002fe8000ff3e0ff */
[----:B------:R-:W-:Y:S02]  /*6890*/  IADD3.X R55, R144, UR42, RZ, P1, !PT ;  /* 0x0000002a90377c10 */ /* 0x000fe40008ffe4ff */
[----:B------:R-:W-:Y:S11]  /*68a0*/  ISETP.GE.OR P1, PT, R155, UR8, P5 ;  /* 0x000000089b007c0c */ /* 0x000ff6000af26670 */
[----:B------:R-:W-:Y:S02]  /*68b0*/  @!UPT UIADD3 URZ, URZ, URZ, URZ ;  /* 0x0000003f3f3ff290 */ /* 0x000fe4000fffe03f */
[----:B------:R-:W-:-:S05]  /*68c0*/  @P1 BRA `(.L_x_1674) ;  /* 0x00000c0000001947 */ /* 0x000fca0003800000 */
[----:B-----5:R-:W-:Y:S01]  /*68d0*/  @!P0 SHF.R.U32.HI R5, RZ, 0x10, R65 ;  /* 0x00000010ff058819 */ /* 0x020fe20000011641 */
[----:B------:R-:W1:Y:S01]  /*68e0*/  LDS.128 R12, [R135+0x4100] ;  /* 0x00410000870c7984 */ /* 0x000e620000000c00 */
[--C-:B------:R-:W-:Y:S02]  /*68f0*/  @!P0 SHF.R.U32.HI R0, RZ, 0x10, R25.reuse ;  /* 0x00000010ff008819 */ /* 0x100fe40000011619 */
[----:B------:R-:W-:Y:S02]  /*6900*/  @!P0 SHF.R.U64 R2, R24, 0x10, R25 ;  /* 0x0000001018028819 */ /* 0x000fe40000001219 */
[----:B------:R-:W-:Y:S02]  /*6910*/  @!P0 PRMT R24, R72, 0x5410, R5 ;  /* 0x0000541048188816 */ /* 0x000fe40000000005 */
[----:B------:R-:W-:Y:S01]  /*6920*/  IADD3 R10, P2, P1, R88, R54, R109 ;  /* 0x00000036580a7210 */ /* 0x000fe2000795e06d */
[----:B------:R-:W2:Y:S01]  /*6930*/  LDS.128 R40, [R140+0x4100] ;  /* 0x004100008c287984 */ /* 0x000ea20000000c00 */
[----:B------:R-:W-:Y:S01]  /*6940*/  @!P0 SHF.R.U32.HI R4, RZ, 0x10, R27 ;  /* 0x00000010ff048819 */ /* 0x000fe2000001161b */
[----:B------:R-:W-:Y:S01]  /*6950*/  @!P0 IMAD.U32 R22, R24, 0x10000, RZ ;  /* 0x0001000018168824 */ /* 0x000fe200078e00ff */
[----:B------:R-:W-:Y:S02]  /*6960*/  IADD3.X R11, R90, R55, R119, P2, P1 ;  /* 0x000000375a0b7210 */ /* 0x000fe400017e2477 */
[----:B------:R-:W-:Y:S02]  /*6970*/  LEA R48, P1, R10, c[0x0][0x1c8], 0x1 ;  /* 0x000072000a307a11 */ /* 0x000fe400078208ff */
[----:B------:R-:W-:Y:S02]  /*6980*/  @!P0 SHF.R.U64 R3, R26, 0x10, R27 ;  /* 0x000000101a038819 */ /* 0x000fe4000000121b */
[----:B------:R-:W-:Y:S02]  /*6990*/  LEA.HI.X R49, R10, c[0x0][0x1cc], R11, 0x1, P1 ;  /* 0x000073000a317a11 */ /* 0x000fe400008f0c0b */
[C---:B------:R-:W-:Y:S02]  /*69a0*/  @!P0 PRMT R0, R36.reuse, 0x5410, R0 ;  /* 0x0000541024008816 */ /* 0x040fe40000000000 */
[----:B------:R-:W-:Y:S02]  /*69b0*/  @!P0 PRMT R6, R36, 0x5432, R2 ;  /* 0x0000543224068816 */ /* 0x000fe40000000002 */
[C---:B------:R-:W-:Y:S02]  /*69c0*/  @!P0 SHF.L.U32 R2, R0.reuse, 0x10, RZ ;  /* 0x0000001000028819 */ /* 0x040fe400000006ff */
[----:B------:R-:W-:Y:S02]  /*69d0*/  @!P0 LOP3.LUT R0, R0, 0xffff0000, RZ, 0xc0, !PT ;  /* 0xffff000000008812 */ /* 0x000fe400078ec0ff */
[----:B------:R-:W-:Y:S02]  /*69e0*/  @!P0 PRMT R17, R37, 0x5432, R3 ;  /* 0x0000543225118816 */ /* 0x000fe40000000003 */
[----:B------:R-:W-:Y:S02]  /*69f0*/  @!P0 LOP3.LUT R24, R24, 0xffff0000, RZ, 0xc0, !PT ;  /* 0xffff000018188812 */ /* 0x000fe400078ec0ff */
[--C-:B------:R-:W-:Y:S02]  /*6a00*/  @!P0 SHF.R.U32.HI R8, RZ, 0x10, R67.reuse ;  /* 0x00000010ff088819 */ /* 0x100fe40000011643 */
[----:B------:R-:W-:Y:S02]  /*6a10*/  @!P0 SHF.R.U64 R7, R66, 0x10, R67 ;  /* 0x0000001042078819 */ /* 0x000fe40000001243 */
[C---:B------:R-:W-:Y:S02]  /*6a20*/  @!P0 PRMT R9, R73.reuse, 0x5410, R8 ;  /* 0x0000541049098816 */ /* 0x040fe40000000008 */
[----:B------:R-:W-:Y:S02]  /*6a30*/  @!P0 PRMT R31, R73, 0x5432, R7 ;  /* 0x00005432491f8816 */ /* 0x000fe40000000007 */
[----:B------:R-:W-:Y:S01]  /*6a40*/  @!P0 PRMT R7, R37, 0x5410, R4 ;  /* 0x0000541025078816 */ /* 0x000fe20000000004 */
[----:B-1----:R-:W-:Y:S01]  /*6a50*/  @!P0 IMAD.U32 R3, R13, 0x10000, RZ ;  /* 0x000100000d038824 */ /* 0x002fe200078e00ff */
[----:B------:R-:W-:Y:S01]  /*6a60*/  @!P0 SHF.L.U32 R26, R31, 0x10, RZ ;  /* 0x000000101f1a8819 */ /* 0x000fe200000006ff */
[----:B------:R-:W-:Y:S01]  /*6a70*/  @!P0 IMAD.U32 R35, R9, 0x10000, RZ ;  /* 0x0001000009238824 */ /* 0x000fe200078e00ff */
[----:B------:R-:W-:Y:S01]  /*6a80*/  @!P0 LOP3.LUT R31, R31, 0xffff0000, RZ, 0xc0, !PT ;  /* 0xffff00001f1f8812 */ /* 0x000fe200078ec0ff */
[----:B------:R-:W-:Y:S01]  /*6a90*/  @!P0 FMUL.FTZ R5, R3, R22 ;  /* 0x0000001603058220 */ /* 0x000fe20000410000 */
[----:B------:R-:W-:Y:S01]  /*6aa0*/  @!P0 LOP3.LUT R11, R7, 0xffff0000, RZ, 0xc0, !PT ;  /* 0xffff0000070b8812 */ /* 0x000fe200078ec0ff */
[----:B------:R-:W-:Y:S01]  /*6ab0*/  @!P0 FMUL.FTZ R3, R3, R2 ;  /* 0x0000000203038220 */ /* 0x000fe20000410000 */
[----:B------:R-:W-:Y:S01]  /*6ac0*/  @!P0 LOP3.LUT R4, R13, 0xffff0000, RZ, 0xc0, !PT ;  /* 0xffff00000d048812 */ /* 0x000fe200078ec0ff */
[C---:B--2---:R-:W-:Y:S01]  /*6ad0*/  @!P0 IMAD.U32 R23, R41.reuse, 0x10000, RZ ;  /* 0x0001000029178824 */ /* 0x044fe200078e00ff */
[----:B------:R-:W-:Y:S01]  /*6ae0*/  @!P0 LOP3.LUT R25, R41, 0xffff0000, RZ, 0xc0, !PT ;  /* 0xffff000029198812 */ /* 0x000fe200078ec0ff */
[C---:B------:R-:W-:Y:S01]  /*6af0*/  @!P0 IMAD.U32 R19, R40.reuse, 0x10000, RZ ;  /* 0x0001000028138824 */ /* 0x040fe200078e00ff */
[----:B------:R-:W-:Y:S01]  /*6b00*/  @!P0 LOP3.LUT R21, R40, 0xffff0000, RZ, 0xc0, !PT ;  /* 0xffff000028158812 */ /* 0x000fe200078ec0ff */
[----:B------:R-:W-:Y:S01]  /*6b10*/  @!P0 FMUL.FTZ R8, R4, R24 ;  /* 0x0000001804088220 */ /* 0x000fe20000410000 */
[----:B------:R-:W-:Y:S01]  /*6b20*/  @!P0 LOP3.LUT R38, R43, 0xffff0000, RZ, 0xc0, !PT ;  /* 0xffff00002b268812 */ /* 0x000fe200078ec0ff */
[----:B------:R-:W-:Y:S01]  /*6b30*/  @!P0 FFMA.FTZ R53, R23, R2, -R5 ;  /* 0x0000000217358223 */ /* 0x000fe20000010805 */
[----:B------:R-:W-:Y:S01]  /*6b40*/  @!P0 LOP3.LUT R34, R42, 0xffff0000, RZ, 0xc0, !PT ;  /* 0xffff00002a228812 */ /* 0x000fe200078ec0ff */
[-C--:B------:R-:W-:Y:S01]  /*6b50*/  @!P0 FMUL.FTZ R4, R4, R0.reuse ;  /* 0x0000000004048220 */ /* 0x080fe20000410000 */
[C---:B------:R-:W-:Y:S01]  /*6b60*/  @!P0 SHF.L.U32 R2, R6.reuse, 0x10, RZ ;  /* 0x0000001006028819 */ /* 0x040fe200000006ff */
[----:B------:R-:W-:Y:S01]  /*6b70*/  @!P0 FFMA.FTZ R52, R25, R0, -R8 ;  /* 0x0000000019348223 */ /* 0x000fe20000010808 */
[----:B------:R-:W-:Y:S01]  /*6b80*/  @!P0 LOP3.LUT R6, R6, 0xffff0000, RZ, 0xc0, !PT ;  /* 0xffff000006068812 */ /* 0x000fe200078ec0ff */
[C---:B------:R-:W-:Y:S01]  /*6b90*/  @!P0 IMAD.U32 R0, R12.reuse, 0x10000, RZ ;  /* 0x000100000c008824 */ /* 0x040fe200078e00ff */
[----:B------:R-:W-:Y:S01]  /*6ba0*/  @!P0 LOP3.LUT R5, R12, 0xffff0000, RZ, 0xc0, !PT ;  /* 0xffff00000c058812 */ /* 0x000fe200078ec0ff */
[----:B------:R-:W-:Y:S01]  /*6bb0*/  @!P0 IMAD.U32 R36, R43, 0x10000, RZ ;  /* 0x000100002b248824 */ /* 0x000fe200078e00ff */
[----:B------:R-:W-:Y:S01]  /*6bc0*/  @!P0 LOP3.LUT R16, R15, 0xffff0000, RZ, 0xc0, !PT ;  /* 0xffff00000f108812 */ /* 0x000fe200078ec0ff */
[----:B------:R-:W-:Y:S01]  /*6bd0*/  @!P0 IMAD.U32 R27, R42, 0x10000, RZ ;  /* 0x000100002a1b8824 */ /* 0x000fe200078e00ff */
[----:B------:R-:W-:Y:S01]  /*6be0*/  @!P0 LOP3.LUT R37, R9, 0xffff0000, RZ, 0xc0, !PT ;  /* 0xffff000009258812 */ /* 0x000fe200078ec0ff */
[----:B------:R-:W-:Y:S01]  /*6bf0*/  @!P0 IMAD.U32 R9, R7, 0x10000, RZ ;  /* 0x0001000007098824 */ /* 0x000fe200078e00ff */
[----:B------:R-:W-:Y:S02]  /*6c00*/  @!P0 LOP3.LUT R7, R17, 0xffff0000, RZ, 0xc0, !PT ;  /* 0xffff000011078812 */ /* 0x000fe400078ec0ff */
[----:B------:R-:W-:Y:S02]  /*6c10*/  @!P0 SHF.R.U64 R20, R64, 0x10, R65 ;  /* 0x0000001040148819 */ /* 0x000fe40000001241 */
[----:B------:R-:W-:Y:S02]  /*6c20*/  ISETP.GE.AND P1, PT, R91, c[0x0][0x1d4], PT ;  /* 0x000075005b007a0c */ /* 0x000fe40003f26270 */
[----:B------:R-:W-:Y:S05]  /*6c30*/  @!P0 PRMT R20, R72, 0x5432, R20 ;  /* 0x0000543248148816 */ /* 0x000fea0000000014 */
[C---:B------:R-:W-:Y:S01]  /*6c40*/  @!P0 IMAD.U32 R18, R20.reuse, 0x10000, RZ ;  /* 0x0001000014128824 */ /* 0x040fe200078e00ff */
[----:B------:R-:W-:Y:S03]  /*6c50*/  @!P0 LOP3.LUT R20, R20, 0xffff0000, RZ, 0xc0, !PT ;  /* 0xffff000014148812 */ /* 0x000fe600078ec0ff */
[----:B------:R-:W-:Y:S02]  /*6c60*/  @!P0 FMUL.FTZ R8, R0, R18 ;  /* 0x0000001200088220 */ /* 0x000fe40000410000 */
[----:B------:R-:W-:Y:S02]  /*6c70*/  @!P0 FMUL.FTZ R10, R5, R20 ;  /* 0x00000014050a8220 */ /* 0x000fe40000410000 */
[----:B------:R-:W-:Y:S01]  /*6c80*/  @!P0 FFMA.FTZ R51, R19, R2, -R8 ;  /* 0x0000000213338223 */ /* 0x000fe20000010808 */
[----:B------:R-:W-:Y:S01]  /*6c90*/  @!P0 LOP3.LUT R8, R14, 0xffff0000, RZ, 0xc0, !PT ;  /* 0xffff00000e088812 */ /* 0x000fe200078ec0ff */
[----:B------:R-:W-:Y:S01]  /*6ca0*/  @!P0 FFMA.FTZ R50, R21, R6, -R10 ;  /* 0x0000000615328223 */ /* 0x000fe2000001080a */
[----:B------:R-:W-:Y:S01]  /*6cb0*/  @!P0 SHF.L.U32 R10, R15, 0x10, RZ ;  /* 0x000000100f0a8819 */ /* 0x000fe200000006ff */
[----:B------:R-:W-:Y:S02]  /*6cc0*/  @!P0 FMUL.FTZ R0, R0, R2 ;  /* 0x0000000200008220 */ /* 0x000fe40000410000 */
[----:B------:R-:W-:Y:S02]  /*6cd0*/  @!P0 FMUL.FTZ R2, R5, R6 ;  /* 0x0000000605028220 */ /* 0x000fe40000410000 */
[----:B------:R-:W-:Y:S02]  /*6ce0*/  @!P0 IMAD.U32 R6, R14, 0x10000, RZ ;  /* 0x000100000e068824 */ /* 0x000fe400078e00ff */
[----:B------:R-:W-:Y:S02]  /*6cf0*/  @!P0 IMAD.U32 R5, R17, 0x10000, RZ ;  /* 0x0001000011058824 */ /* 0x000fe400078e00ff */
[----:B------:R-:W-:Y:S02]  /*6d00*/  @!P0 FMUL.FTZ R39, R10, R35 ;  /* 0x000000230a278220 */ /* 0x000fe40000410000 */
        /* <DEDUP_REMOVED lines=13> */
[----:B------:R-:W-:Y:S01]  /*6de0*/  @!P0 FFMA.FTZ R2, R20, R21, R2 ;  /* 0x0000001514028223 */ /* 0x000fe20000010002 */
[----:B------:R-:W-:Y:S01]  /*6df0*/  @!P0 MOV R40, R44 ;  /* 0x0000002c00288202 */ /* 0x000fe20000000f00 */
[----:B------:R-:W-:Y:S01]  /*6e00*/  @!P0 FMUL.FTZ R5, R6, R5 ;  /* 0x0000000506058220 */ /* 0x000fe20000410000 */
[----:B------:R-:W-:Y:S01]  /*6e10*/  @!P0 MOV R43, R39 ;  /* 0x00000027002b8202 */ /* 0x000fe20000000f00 */
[----:B------:R-:W-:Y:S01]  /*6e20*/  @!P0 IMAD.MOV.U32 R42, RZ, RZ, R17 ;  /* 0x000000ffff2a8224 */ /* 0x000fe200078e0011 */
[----:B------:R-:W-:Y:S01]  /*6e30*/  @!P0 F2FP.BF16.PACK_AB R0, R2, R0 ;  /* 0x000000000200823e */ /* 0x000fe200000010ff */
[----:B------:R-:W-:Y:S02]  /*6e40*/  @!P0 FFMA.FTZ R3, R22, R23, R3 ;  /* 0x0000001716038223 */ /* 0x000fe40000010003 */
[----:B------:R-:W-:Y:S01]  /*6e50*/  @!P0 FMUL.FTZ R6, R8, R7 ;  /* 0x0000000708068220 */ /* 0x000fe20000410000 */
[----:B------:R1:W-:Y:S01]  /*6e60*/  STG.E.128 [R48.64], R40 ;  /* 0x0000002830007986 */ /* 0x0003e2000c101d1c */
        /* <DEDUP_REMOVED lines=21> */
.L_x_1652:
[----:B------:R-:W-:Y:S01]  /*6fc0*/  UIMAD UR8, UR17, -0x40, UR23 ;  /* 0xffffffc0110878a4 */ /* 0x000fe2000f8e0217 */
[----:B------:R-:W-:Y:S03]  /*6fd0*/  BSSY B0, `(.L_x_1683) ;  /* 0x0000013000007945 */ /* 0x000fe60003800000 */
[----:B------:R-:W-:Y:S04]  /*6fe0*/  UISETP.LT.AND UP0, UPT, UR8, 0x40, UPT ;  /* 0x000000400800788c */ /* 0x000fe8000bf01270 */
[----:B------:R-:W-:Y:S06]  /*6ff0*/  USEL UR8, UR8, 0x40, UP0 ;  /* 0x0000004008087887 */ /* 0x000fec0008000000 */
[----:B------:R-:W-:Y:S11]  /*7000*/  ISETP.GE.AND P0, PT, R92, UR8, PT ;  /* 0x000000085c007c0c */ /* 0x000ff6000bf06270 */
[----:B------:R-:W-:Y:S02]  /*7010*/  @!UPT UIADD3 URZ, URZ, URZ, URZ ;  /* 0x0000003f3f3ff290 */ /* 0x000fe4000fffe03f */
[----:B------:R-:W-:-:S05]  /*7020*/  @P0 BRA `(.L_x_1684) ;  /* 0x000000d000000947 */ /* 0x000fca0003800000 */
[----:B------:R-:W-:Y:S01]  /*7030*/  ISETP.GE.AND P1, PT, R87, c[0x0][0x1d4], PT ;  /* 0x0000750057007a0c */ /* 0x000fe20003f26270 */
[----:B------:R-:W1:Y:S01]  /*7040*/  @!P5 LDS.128 R12, [R74+0x4100] ;  /* 0x004100004a0cd984 */ /* 0x000e620000000c00 */
[----:B------:R-:W-:Y:S04]  /*7050*/  @!P5 IADD3 R0, P0, R108, UR52, RZ ;  /* 0x000000346c00dc10 */ /* 0x000fe8000ff1e0ff */
[----:B------:R-:W-:Y:S02]  /*7060*/  @!P5 IADD3.X R2, R107, UR42, RZ, P0, !PT ;  /* 0x0000002a6b02dc10 */ /* 0x000fe400087fe4ff */
[C---:B------:R-:W-:Y:S04]  /*7070*/  @!P5 LEA R4, P0, R0.reuse, c[0x0][0x1c8], 0x1 ;  /* 0x000072000004da11 */ /* 0x040fe800078008ff */
[----:B------:R-:W-:Y:S01]  /*7080*/  @!P5 LEA.HI.X R5, R0, c[0x0][0x1cc], R2, 0x1, P0 ;  /* 0x000073000005da11 */ /* 0x000fe200000f0c02 */
[----:B------:R-:W2:Y:S01]  /*7090*/  @!P1 LDS.128 R8, [R74+0x6100] ;  /* 0x006100004a089984 */ /* 0x000ea20000000c00 */
[----:B------:R-:W-:Y:S04]  /*70a0*/  @!P1 IADD3 R0, P0, R113, UR52, RZ ;  /* 0x0000003471009c10 */ /* 0x000fe8000ff1e0ff */
[----:B------:R-:W-:Y:S02]  /*70b0*/  @!P1 IADD3.X R3, R112, UR42, RZ, P0, !PT ;  /* 0x0000002a70039c10 */ /* 0x000fe400087fe4ff */
[C---:B------:R-:W-:Y:S04]  /*70c0*/  @!P1 LEA R2, P0, R0.reuse, c[0x0][0x1c8], 0x1 ;  /* 0x0000720000029a11 */ /* 0x040fe800078008ff */
[----:B------:R-:W-:Y:S01]  /*70d0*/  @!P1 LEA.HI.X R3, R0, c[0x0][0x1cc], R3, 0x1, P0 ;  /* 0x0000730000039a11 */ /* 0x000fe200000f0c03 */
[----:B-1----:R1:W-:Y:S04]  /*70e0*/  @!P5 STG.E.128 [R4.64], R12 ;  /* 0x0000000c0400d986 */ /* 0x0023e8000c101d1c */
[----:B--2---:R1:W-:Y:S04]  /*70f0*/  @!P1 STG.E.128 [R2.64], R8 ;  /* 0x0000000802009986 */ /* 0x0043e8000c101d1c */
.L_x_1684:
[----:B------:R-:W-:Y:S05]  /*7100*/  BSYNC B0 ;  /* 0x0000000000007941 */ /* 0x000fea0003800000 */
.L_x_1683:
[----:B------:R-:W-:Y:S01]  /*7110*/  ISETP.GE.AND P0, PT, R157, UR8, PT ;  /* 0x000000089d007c0c */ /* 0x000fe2000bf06270 */
[----:B------:R-:W-:Y:S01]  /*7120*/  @!UPT UIADD3 URZ, URZ, URZ, URZ ;  /* 0x0000003f3f3ff290 */ /* 0x000fe2000fffe03f */
[----:B------:R-:W-:Y:S11]  /*7130*/  BSSY B0, `(.L_x_1685) ;  /* 0x0000012000007945 */ /* 0x000ff60003800000 */
[----:B------:R-:W-:-:S05]  /*7140*/  @P0 BRA `(.L_x_1686) ;  /* 0x0000010000000947 */ /* 0x000fca0003800000 */
[----:B------:R-:W-:Y:S01]  /*7150*/  ISETP.GE.AND P1, PT, R87, c[0x0][0x1d4], PT ;  /* 0x0000750057007a0c */ /* 0x000fe20003f26270 */
[----:B-1----:R-:W1:Y:S01]  /*7160*/  @!P5 LDS.128 R12, [R74+0x4900] ;  /* 0x004900004a0cd984 */ /* 0x002e620000000c00 */
[----:B------:R-:W-:Y:S06]  /*7170*/  UIADD3 UR9, UP0, UR30, UR52, URZ ;  /* 0x000000341e097290 */ /* 0x000fec000ff1e03f */
[----:B------:R-:W-:Y:S04]  /*7180*/  PLOP3.LUT P0, PT, PT, PT, UP0, 0x80, 0x0 ;  /* 0x000000000000781c */ /* 0x000fe80003f0f008 */
[----:B------:R-:W-:Y:S01]  /*7190*/  IADD3.X R0, R172, UR42, RZ, P0, !PT ;  /* 0x0000002aac007c10 */ /* 0x000fe200087fe4ff */
[----:B------:R-:W2:Y:S01]  /*71a0*/  @!P1 LDS.128 R8, [R74+0x6900] ;  /* 0x006900004a089984 */ /* 0x000ea20000000c00 */
[----:B------:R-:W-:Y:S05]  /*71b0*/  @!P5 IADD3 R2, P0, R108, UR9, RZ ;  /* 0x000000096c02dc10 */ /* 0x000fea000ff1e0ff */
[----:B------:R-:W-:Y:S01]  /*71c0*/  @!P5 IMAD.X R3, R107, 0x1, R0, P0 ;  /* 0x000000016b03d824 */ /* 0x000fe200000e0600 */
[C---:B------:R-:W-:Y:S04]  /*71d0*/  @!P5 LEA R4, P0, R2.reuse, c[0x0][0x1c8], 0x1 ;  /* 0x000072000204da11 */ /* 0x040fe800078008ff */
[----:B------:R-:W-:Y:S02]  /*71e0*/  @!P5 LEA.HI.X R5, R2, c[0x0][0x1cc], R3, 0x1, P0 ;  /* 0x000073000205da11 */ /* 0x000fe400000f0c03 */
[----:B------:R-:W-:Y:S05]  /*71f0*/  @!P1 IADD3 R3, P0, R113, UR9, RZ ;  /* 0x0000000971039c10 */ /* 0x000fea000ff1e0ff */
[----:B------:R-:W-:Y:S01]  /*7200*/  @!P1 IMAD.X R0, R0, 0x1, R112, P0 ;  /* 0x0000000100009824 */ /* 0x000fe200000e0670 */
[C---:B------:R-:W-:Y:S04]  /*7210*/  @!P1 LEA R2, P0, R3.reuse, c[0x0][0x1c8], 0x1 ;  /* 0x0000720003029a11 */ /* 0x040fe800078008ff */
[----:B------:R-:W-:Y:S01]  /*7220*/  @!P1 LEA.HI.X R3, R3, c[0x0][0x1cc], R0, 0x1, P0 ;  /* 0x0000730003039a11 */ /* 0x000fe200000f0c00 */
[----:B-1----:R1:W-:Y:S04]  /*7230*/  @!P5 STG.E.128 [R4.64], R12 ;  /* 0x0000000c0400d986 */ /* 0x0023e8000c101d1c */
[----:B--2---:R1:W-:Y:S04]  /*7240*/  @!P1 STG.E.128 [R2.64], R8 ;  /* 0x0000000802009986 */ /* 0x0043e8000c101d1c */
.L_x_1686:
[----:B------:R-:W-:Y:S05]  /*7250*/  BSYNC B0 ;  /* 0x0000000000007941 */ /* 0x000fea0003800000 */
.L_x_1685:
        /* <DEDUP_REMOVED lines=20> */
.L_x_1688:
[----:B------:R-:W-:Y:S05]  /*73a0*/  BSYNC B0 ;  /* 0x0000000000007941 */ /* 0x000fea0003800000 */
.L_x_1687:
[----:B------:R-:W-:Y:S11]  /*73b0*/  ISETP.GE.AND P0, PT, R155, UR8, PT ;  /* 0x000000089b007c0c */ /* 0x000ff6000bf06270 */
[----:B------:R-:W-:Y:S02]  /*73c0*/  @!UPT UIADD3 URZ, URZ, URZ, URZ ;  /* 0x0000003f3f3ff290 */ /* 0x000fe4000fffe03f */
[----:B------:R-:W-:-:S05]  /*73d0*/  @P0 BRA `(.L_x_1674) ;  /* 0x000000f000000947 */ /* 0x000fca0003800000 */
[----:B------:R-:W-:Y:S01]  /*73e0*/  ISETP.GE.AND P1, PT, R87, c[0x0][0x1d4], PT ;  /* 0x0000750057007a0c */ /* 0x000fe20003f26270 */
[----:B-1----:R-:W1:Y:S01]  /*73f0*/  @!P5 LDS.128 R12, [R74+0x5900] ;  /* 0x005900004a0cd984 */ /* 0x002e620000000c00 */
[----:B------:R-:W-:Y:S04]  /*7400*/  UIADD3 UR9, UP0, UR32, UR52, URZ ;  /* 0x0000003420097290 */ /* 0x000fe8000ff1e03f */
[----:B------:R-:W-:Y:S02]  /*7410*/  UIADD3.X UR8, UR42, UR4, URZ, UP0, !UPT ;  /* 0x000000042a087290 */ /* 0x000fe400087fe43f */
[----:B------:R-:W-:Y:S04]  /*7420*/  @!P5 IADD3 R0, P0, R108, UR9, RZ ;  /* 0x000000096c00dc10 */ /* 0x000fe8000ff1e0ff */
[----:B------:R-:W-:Y:S01]  /*7430*/  @!P5 IADD3.X R2, R107, UR8, RZ, P0, !PT ;  /* 0x000000086b02dc10 */ /* 0x000fe200087fe4ff */
[----:B------:R-:W2:Y:S01]  /*7440*/  @!P1 LDS.128 R8, [R74+0x7900] ;  /* 0x007900004a089984 */ /* 0x000ea20000000c00 */
[C---:B------:R-:W-:Y:S04]  /*7450*/  @!P5 LEA R4, P0, R0.reuse, c[0x0][0x1c8], 0x1 ;  /* 0x000072000004da11 */ /* 0x040fe800078008ff */
[----:B------:R-:W-:Y:S02]  /*7460*/  @!P5 LEA.HI.X R5, R0, c[0x0][0x1cc], R2, 0x1, P0 ;  /* 0x000073000005da11 */ /* 0x000fe400000f0c02 */
[----:B------:R-:W-:Y:S04]  /*7470*/  @!P1 IADD3 R0, P0, R113, UR9, RZ ;  /* 0x0000000971009c10 */ /* 0x000fe8000ff1e0ff */
[----:B------:R-:W-:Y:S02]  /*7480*/  @!P1 IADD3.X R3, R112, UR8, RZ, P0, !PT ;  /* 0x0000000870039c10 */ /* 0x000fe400087fe4ff */
[C---:B------:R-:W-:Y:S04]  /*7490*/  @!P1 LEA R2, P0, R0.reuse, c[0x0][0x1c8], 0x1 ;  /* 0x0000720000029a11 */ /* 0x040fe800078008ff */
[----:B------:R-:W-:Y:S01]  /*74a0*/  @!P1 LEA.HI.X R3, R0, c[0x0][0x1cc], R3, 0x1, P0 ;  /* 0x0000730000039a11 */ /* 0x000fe200000f0c03 */
[----:B-1----:R1:W-:Y:S04]  /*74b0*/  @!P5 STG.E.128 [R4.64], R12 ;  /* 0x0000000c0400d986 */ /* 0x0023e8000c101d1c */
[----:B--2---:R1:W-:Y:S04]  /*74c0*/  @!P1 STG.E.128 [R2.64], R8 ;  /* 0x0000000802009986 */ /* 0x0043e8000c101d1c */
.L_x_1674:
[----:B------:R-:W-:Y:S05]  /*74d0*/  BSYNC B2 ;  /* 0x0000000000027941 */ /* 0x000fea0003800000 */
.L_x_1651:
[----:B------:R-:W-:Y:S01]  /*74e0*/  USHF.L.U32 UR8, UR17, 0x6, URZ ;  /* 0x0000000611087899 */ /* 0x000fe2000800063f */
[----:B------:R-:W-:Y:S01]  /*74f0*/  ISETP.NE.AND P6, PT, R153, RZ, PT ;  /* 0x000000ff9900720c */ /* 0x000fe20003fc5270 */
[----:B------:R-:W-:Y:S01]  /*7500*/  USHF.L.U64.HI UR43, UR17, 0x6, UR43 ;  /* 0x00000006112b7899 */ /* 0x000fe2000801022b */
[----:B------:R-:W-:Y:S01]  /*7510*/  BSSY B0, `(.L_x_1689) ;  /* 0x0000052000007945 */ /* 0x000fe20003800000 */
[----:B------:R-:W-:Y:S02]  /*7520*/  UIADD3 UR9, -UR8, UR23, URZ ;  /* 0x0000001708097290 */ /* 0x000fe4000fffe13f */
[----:B-1---5:R-:W-:Y:S02]  /*7530*/  IADD3 R5, R128, -UR8, RZ ;  /* 0x8000000880057c10 */ /* 0x022fe4000fffe0ff */
[----:B------:R-:W-:Y:S01]  /*7540*/  IADD3 R0, P0, R139, UR8, RZ ;  /* 0x000000088b007c10 */ /* 0x000fe2000ff1e0ff */
[----:B------:R-:W-:Y:S01]  /*7550*/  UISETP.LT.AND UP0, UPT, UR9, 0x40, UPT ;  /* 0x000000400900788c */ /* 0x000fe2000bf01270 */
[C---:B------:R-:W-:Y:S02]  /*7560*/  ISETP.GE.AND P2, PT, R5.reuse, 0x11, PT ;  /* 0x000000110500780c */ /* 0x040fe40003f46270 */
[C---:B------:R-:W-:Y:S01]  /*7570*/  ISETP.GE.AND P3, PT, R5.reuse, 0x1, PT ;  /* 0x000000010500780c */ /* 0x040fe20003f66270 */
[----:B------:R-:W-:Y:S01]  /*7580*/  USEL UR9, UR9, 0x40, UP0 ;  /* 0x0000004009097887 */ /* 0x000fe20008000000 */
[----:B------:R-:W-:Y:S02]  /*7590*/  ISETP.GE.AND P1, PT, R5, 0x21, PT ;  /* 0x000000210500780c */ /* 0x000fe40003f26270 */
[----:B------:R-:W-:Y:S07]  /*75a0*/  IADD3.X R4, R152, UR43, RZ, P0, !PT ;  /* 0x0000002b98047c10 */ /* 0x000fee00087fe4ff */
[----:B------:R-:W-:Y:S02]  /*75b0*/  @P2 IADD3 R7, P0, R0, 0x10, RZ ;  /* 0x0000001000072810 */ /* 0x000fe40007f1e0ff */
[----:B------:R-:W-:Y:S02]  /*75c0*/  @P3 IMAD R6, R4, c[0x0][0x258], RZ ;  /* 0x0000960004063a24 */ /* 0x000fe400078e02ff */
[----:B--2---:R-:W-:Y:S02]  /*75d0*/  @P3 IMAD.MOV.U32 R2, RZ, RZ, R96 ;  /* 0x000000ffff023224 */ /* 0x004fe400078e0060 */
[----:B------:R-:W-:Y:S02]  /*75e0*/  @P3 IMAD.MOV.U32 R3, RZ, RZ, R106 ;  /* 0x000000ffff033224 */ /* 0x000fe400078e006a */
[----:B------:R-:W-:Y:S01]  /*75f0*/  @P2 IMAD.X R8, RZ, RZ, R4, P0 ;  /* 0x000000ffff082224 */ /* 0x000fe200000e0604 */
[C---:B------:R-:W-:Y:S01]  /*7600*/  @P1 IADD3 R12, P0, R0.reuse, 0x20, RZ ;  /* 0x00000020000c1810 */ /* 0x040fe20007f1e0ff */
[C---:B------:R-:W-:Y:S04]  /*7610*/  @P3 IMAD.WIDE.U32 R2, R0.reuse, c[0x0][0x258], R2 ;  /* 0x0000960000023a25 */ /* 0x040fe800078e0002 */
[----:B------:R-:W-:Y:S02]  /*7620*/  @P3 IMAD R6, R0, c[0x0][0x25c], R6 ;  /* 0x0000970000063a24 */ /* 0x000fe400078e0206 */
[----:B------:R-:W-:Y:S01]  /*7630*/  @P1 IMAD.X R13, RZ, RZ, R4, P0 ;  /* 0x000000ffff0d1224 */ /* 0x000fe200000e0604 */
[C---:B------:R-:W-:Y:S01]  /*7640*/  @P3 LEA R10, P0, R2.reuse, c[0x0][0x250], 0x1 ;  /* 0x00009400020a3a11 */ /* 0x040fe200078008ff */
[----:B------:R-:W-:Y:S02]  /*7650*/  @P3 IMAD.IADD R6, R3, 0x1, R6 ;  /* 0x0000000103063824 */ /* 0x000fe400078e0206 */
[----:B------:R-:W-:Y:S03]  /*7660*/  @P2 IMAD.MOV.U32 R3, RZ, RZ, R106 ;  /* 0x000000ffff032224 */ /* 0x000fe600078e006a */
[----:B------:R-:W-:Y:S01]  /*7670*/  @P3 LEA.HI.X R11, R2, c[0x0][0x254], R6, 0x1, P0 ;  /* 0x00009500020b3a11 */ /* 0x000fe200000f0c06 */
[----:B------:R-:W-:Y:S01]  /*7680*/  @P2 IMAD R6, R8, c[0x0][0x258], RZ ;  /* 0x0000960008062a24 */ /* 0x000fe200078e02ff */
[-C--:B------:R-:W-:Y:S03]  /*7690*/  @P2 MOV R2, R96.reuse ;  /* 0x0000006000022202 */ /* 0x080fe60000000f00 */
[C---:B------:R-:W-:Y:S02]  /*76a0*/  @P2 IMAD R6, R7.reuse, c[0x0][0x25c], R6 ;  /* 0x0000970007062a24 */ /* 0x040fe400078e0206 */
[----:B------:R-:W-:Y:S04]  /*76b0*/  @P2 IMAD.WIDE.U32 R2, R7, c[0x0][0x258], R2 ;  /* 0x0000960007022a25 */ /* 0x000fe800078e0002 */
[----:B------:R-:W-:Y:S01]  /*76c0*/  @P2 IMAD.IADD R6, R3, 0x1, R6 ;  /* 0x0000000103062824 */ /* 0x000fe200078e0206 */
[C---:B------:R-:W-:Y:S01]  /*76d0*/  @P2 LEA R8, P0, R2.reuse, c[0x0][0x250], 0x1 ;  /* 0x0000940002082a11 */ /* 0x040fe200078008ff */
[----:B------:R-:W-:Y:S03]  /*76e0*/  @P1 IMAD.MOV.U32 R3, RZ, RZ, R106 ;  /* 0x000000ffff031224 */ /* 0x000fe600078e006a */
[----:B------:R-:W-:Y:S02]  /*76f0*/  @P2 LEA.HI.X R9, R2, c[0x0][0x254], R6, 0x1, P0 ;  /* 0x0000950002092a11 */ /* 0x000fe400000f0c06 */
[----:B------:R-:W-:Y:S02]  /*7700*/  ISETP.GE.AND P0, PT, R5, 0x31, PT ;  /* 0x000000310500780c */ /* 0x000fe40003f06270 */
[----:B------:R-:W-:Y:S05]  /*7710*/  @P1 MOV R2, R96 ;  /* 0x0000006000021202 */ /* 0x000fea0000000f00 */
[----:B------:R-:W-:Y:S06]  /*7720*/  @P1 IMAD.WIDE.U32 R2, R12, c[0x0][0x258], R2 ;  /* 0x000096000c021a25 */ /* 0x000fec00078e0002 */
[----:B------:R-:W-:Y:S01]  /*7730*/  @P0 IADD3 R5, P4, R0, 0x30, RZ ;  /* 0x0000003000050810 */ /* 0x000fe20007f9e0ff */
[----:B------:R-:W-:Y:S04]  /*7740*/  @P1 IMAD R0, R13, c[0x0][0x258], RZ ;  /* 0x000096000d001a24 */ /* 0x000fe800078e02ff */
[----:B------:R-:W-:Y:S02]  /*7750*/  @P1 IMAD R0, R12, c[0x0][0x25c], R0 ;  /* 0x000097000c001a24 */ /* 0x000fe400078e0200 */
[----:B------:R-:W-:Y:S01]  /*7760*/  @P0 IMAD.X R4, RZ, RZ, R4, P4 ;  /* 0x000000ffff040224 */ /* 0x000fe200020e0604 */
[C---:B------:R-:W-:Y:S01]  /*7770*/  @P1 LEA R6, P4, R2.reuse, c[0x0][0x250], 0x1 ;  /* 0x0000940002061a11 */ /* 0x040fe200078808ff */
[----:B------:R-:W-:Y:S01]  /*7780*/  @P1 IMAD.IADD R0, R3, 0x1, R0 ;  /* 0x0000000103001824 */ /* 0x000fe200078e0200 */
[----:B------:R-:W-:Y:S04]  /*7790*/  @P0 MOV R3, R106 ;  /* 0x0000006a00030202 */ /* 0x000fe80000000f00 */
[----:B------:R-:W-:Y:S01]  /*77a0*/  @P1 LEA.HI.X R7, R2, c[0x0][0x254], R0, 0x1, P4 ;  /* 0x0000950002071a11 */ /* 0x000fe200020f0c00 */
[----:B------:R-:W-:Y:S02]  /*77b0*/  @P0 IMAD R0, R4, c[0x0][0x258], RZ ;  /* 0x0000960004000a24 */ /* 0x000fe400078e02ff */
[----:B------:R-:W-:Y:S02]  /*77c0*/  @P0 IMAD.MOV.U32 R2, RZ, RZ, R96 ;  /* 0x000000ffff020224 */ /* 0x000fe400078e0060 */
[C---:B------:R-:W-:Y:S02]  /*77d0*/  @P0 IMAD R0, R5.reuse, c[0x0][0x25c], R0 ;  /* 0x0000970005000a24 */ /* 0x040fe400078e0200 */
[----:B------:R-:W-:Y:S04]  /*77e0*/  @P0 IMAD.WIDE.U32 R2, R5, c[0x0][0x258], R2 ;  /* 0x0000960005020a25 */ /* 0x000fe800078e0002 */
[----:B------:R-:W-:Y:S01]  /*77f0*/  @P0 IMAD.IADD R0, R3, 0x1, R0 ;  /* 0x0000000103000824 */ /* 0x000fe200078e0200 */
[C---:B------:R-:W-:Y:S04]  /*7800*/  @P0 LEA R4, P4, R2.reuse, c[0x0][0x250], 0x1 ;  /* 0x0000940002040a11 */ /* 0x040fe800078808ff */
[----:B------:R-:W-:Y:S02]  /*7810*/  @P0 LEA.HI.X R5, R2, c[0x0][0x254], R0, 0x1, P4 ;  /* 0x0000950002050a11 */ /* 0x000fe400020f0c00 */
[----:B------:R-:W-:Y:S11]  /*7820*/  ISETP.NE.AND P4, PT, R154, RZ, PT ;  /* 0x000000ff9a00720c */ /* 0x000ff60003f85270 */
[----:B------:R-:W-:Y:S02]  /*7830*/  @!UPT UIADD3 URZ, URZ, URZ, URZ ;  /* 0x0000003f3f3ff290 */ /* 0x000fe4000fffe03f */
        /* <DEDUP_REMOVED lines=8> */
[----:B------:R2:W-:Y:S01]  /*78c0*/  @P1 LDGSTS.E.BYPASS.LTC128B.128 [R74+0x3100], [R6.64+0x80], !P6 ;  /* 0x03100080064a1fae */ /* 0x0005e2000f101d5c */
[----:B------:R-:W-:Y:S04]  /*78d0*/  ISETP.GE.AND P1, PT, R92, UR9, PT ;  /* 0x000000095c007c0c */ /* 0x000fe8000bf26270 */
[----:B------:R1:W-:Y:S05]  /*78e0*/  @P0 LDGSTS.E.BYPASS.LTC128B.128 [R74+0x1900], [R4.64], !P4 ;  /* 0x01900000044a0fae */ /* 0x0003ea000e101d5c */
[----:B------:R1:W-:Y:S05]  /*78f0*/  @P0 LDGSTS.E.BYPASS.LTC128B.128 [R74+0x3900], [R4.64+0x80], !P6 ;  /* 0x03900080044a0fae */ /* 0x0003ea000f101d5c */
[----:B------:R-:W0:Y:S01]  /*7900*/  LDGDEPBAR ;  /* 0x00000000000079af */ /* 0x000e220000000000 */
[----:B--2---:R-:W-:Y:S04]  /*7910*/  IADD3 R6, P0, R150, UR8, RZ ;  /* 0x0000000896067c10 */ /* 0x004fe8000ff1e0ff */
[----:B------:R-:W-:Y:S01]  /*7920*/  IADD3.X R7, R149, UR43, RZ, P0, !PT ;  /* 0x0000002b95077c10 */ /* 0x000fe200087fe4ff */
        /* <DEDUP_REMOVED lines=16> */
.L_x_1690:
[----:B-1----:R-:W-:Y:S05]  /*7a30*/  BSYNC B0 ;  /* 0x0000000000007941 */ /* 0x002fea0003800000 */
.L_x_1689:
[----:B------:R-:W-:Y:S01]  /*7a40*/  ISETP.GE.AND P0, PT, R157, UR9, PT ;  /* 0x000000099d007c0c */ /* 0x000fe2000bf06270 */
        /* <DEDUP_REMOVED lines=18> */
.L_x_1692:
[----:B------:R-:W-:Y:S05]  /*7b70*/  BSYNC B0 ;  /* 0x0000000000007941 */ /* 0x000fea0003800000 */
.L_x_1691:
[----:B------:R-:W-:Y:S01]  /*7b80*/  ISETP.GE.AND P0, PT, R156, UR9, PT ;  /* 0x000000099c007c0c */ /* 0x000fe2000bf06270 */
        /* <DEDUP_REMOVED lines=18> */
.L_x_1694:
[----:B------:R-:W-:Y:S05]  /*7cb0*/  BSYNC B0 ;  /* 0x0000000000007941 */ /* 0x000fea0003800000 */
.L_x_1693:
        /* <DEDUP_REMOVED lines=19> */
.L_x_1696:
[----:B------:R-:W-:Y:S05]  /*7df0*/  BSYNC B0 ;  /* 0x0000000000007941 */ /* 0x000fea0003800000 */
.L_x_1695:
[----:B------:R-:W-:Y:S02]  /*7e00*/  UISETP.GT.AND UP0, UPT, UR17, UR10, UPT ;  /* 0x0000000a1100728c */ /* 0x000fe4000bf04270 */
[----:B------:R-:W-:Y:S04]  /*7e10*/  UIADD3 UR17, UR17, -0x1, URZ ;  /* 0xffffffff11117890 */ /* 0x000fe8000fffe03f */
[----:B------:R-:W-:Y:S02]  /*7e20*/  PLOP3.LUT P0, PT, PT, PT, UP0, 0x80, 0x0 ;  /* 0x000000000000781c */ /* 0x000fe40003f0f008 */
[----:B------:R-:W-:Y:S02]  /*7e30*/  PLOP3.LUT P1, PT, PT, PT, UP0, 0x80, 0x0 ;  /* 0x000000000000781c */ /* 0x000fe40003f2f008 */
[----:B------:R-:W-:Y:S01]  /*7e40*/  PLOP3.LUT P2, PT, PT, PT, UP0, 0x80, 0x0 ;  /* 0x000000000000781c */ /* 0x000fe20003f4f008 */
[----:B------:R-:W-:Y:S02]  /*7e50*/  @UP0 UIMAD UR8, UR14, UR17, URZ ;  /* 0x000000110e0802a4 */ /* 0x000fe4000f8e023f */
[----:B------:R-:W-:Y:S04]  /*7e60*/  @UP0 USHF.R.S32.HI UR9, URZ, 0x1f, UR17 ;  /* 0x0000001f3f090899 */ /* 0x000fe80008011411 */
[----:B------:R-:W-:Y:S02]  /*7e70*/  IMAD.U32 R0, RZ, RZ, UR8 ;  /* 0x00000008ff007e24 */ /* 0x000fe4000f8e00ff */
[----:B-1----:R-:W-:Y:S02]  /*7e80*/  @P0 IMAD.MOV.U32 R2, RZ, RZ, R126 ;  /* 0x000000ffff020224 */ /* 0x002fe400078e007e */
[----:B------:R-:W-:Y:S01]  /*7e90*/  @P0 IMAD.MOV.U32 R3, RZ, RZ, R125 ;  /* 0x000000ffff030224 */ /* 0x000fe200078e007d */
[----:B------:R-:W-:Y:S03]  /*7ea0*/  PLOP3.LUT P0, PT, PT, PT, UP0, 0x80, 0x0 ;  /* 0x000000000000781c */ /* 0x000fe60003f0f008 */
[C---:B------:R-:W-:Y:S01]  /*7eb0*/  @P1 IMAD.WIDE.U32 R2, R174.reuse, UR17, R2 ;  /* 0x00000011ae021c25 */ /* 0x040fe2000f8e0002 */
[----:B------:R-:W-:Y:S09]  /*7ec0*/  PLOP3.LUT P1, PT, PT, PT, UP0, 0x80, 0x0 ;  /* 0x000000000000781c */ /* 0x000ff20003f2f008 */
[----:B------:R-:W-:Y:S01]  /*7ed0*/  @P0 IMAD R0, R174, UR9, R0 ;  /* 0x00000009ae000c24 */ /* 0x000fe2000f8e0200 */
[----:B------:R-:W-:Y:S03]  /*7ee0*/  PLOP3.LUT P0, PT, PT, PT, UP0, 0x80, 0x0 ;  /* 0x000000000000781c */ /* 0x000fe60003f0f008 */
[----:B------:R-:W-:Y:S01]  /*7ef0*/  @P1 IMAD.IADD R3, R3, 0x1, R0 ;  /* 0x0000000103031824 */ /* 0x000fe200078e0200 */
[----:B------:R-:W-:Y:S09]  /*7f00*/  PLOP3.LUT P1, PT, PT, PT, UP0, 0x80, 0x0 ;  /* 0x000000000000781c */ /* 0x000ff20003f2f008 */
[C---:B------:R-:W-:Y:S11]  /*7f10*/  @P0 LEA R0, P0, R2.reuse, c[0x0][0x220], 0x1 ;  /* 0x0000880002000a11 */ /* 0x040ff600078008ff */
[----:B------:R-:W-:Y:S02]  /*7f20*/  @!UPT UIADD3 URZ, URZ, URZ, URZ ;  /* 0x0000003f3f3ff290 */ /* 0x000fe4000fffe03f */
[----:B------:R-:W-:Y:S02]  /*7f30*/  @P1 LEA.HI.X R3, R2, c[0x0][0x224], R3, 0x1, P0 ;  /* 0x0000890002031a11 */ /* 0x000fe400000f0c03 */
[----:B------:R-:W-:Y:S11]  /*7f40*/  PLOP3.LUT P0, PT, PT, PT, UP0, 0x80, 0x0 ;  /* 0x000000000000781c */ /* 0x000ff60003f0f008 */
[----:B------:R-:W-:Y:S02]  /*7f50*/  @!UPT UIADD3 URZ, URZ, URZ, URZ ;  /* 0x0000003f3f3ff290 */ /* 0x000fe4000fffe03f */
[----:B------:R-:W-:Y:S11]  /*7f60*/  @P0 IADD3 R11, P1, P0, R159, 0x80, R0 ;  /* 0x000000809f0b0810 */ /* 0x000ff6000783e000 */
[----:B------:R-:W-:Y:S02]  /*7f70*/  @!UPT UIADD3 URZ, URZ, URZ, URZ ;  /* 0x0000003f3f3ff290 */ /* 0x000fe4000fffe03f */
[----:B------:R-:W-:Y:S02]  /*7f80*/  @P2 IADD3.X R10, R158, RZ, R3, P1, P0 ;  /* 0x000000ff9e0a2210 */ /* 0x000fe40000fe0403 */
[----:B------:R-:W-:Y:S02]  /*7f90*/  PLOP3.LUT P0, PT, PT, PT, UP0, 0x80, 0x0 ;  /* 0x000000000000781c */ /* 0x000fe40003f0f008 */
[----:B------:R-:W-:Y:S11]  /*7fa0*/  PLOP3.LUT P1, PT, PT, PT, UP0, 0x80, 0x0 ;  /* 0x000000000000781c */ /* 0x000ff60003f2f008 */
[-C--:B------:R-:W-:Y:S11]  /*7fb0*/  @P0 IADD3 R7, P0, R0, R159.reuse, RZ ;  /* 0x0000009f00070210 */ /* 0x080ff60007f1e0ff */
[----:B------:R-:W-:Y:S02]  /*7fc0*/  @!UPT UIADD3 URZ, URZ, URZ, URZ ;  /* 0x0000003f3f3ff290 */ /* 0x000fe4000fffe03f */
[--C-:B------:R-:W-:Y:S01]  /*7fd0*/  @P1 IMAD.X R6, R3, 0x1, R158.reuse, P0 ;  /* 0x0000000103061824 */ /* 0x100fe200000e069e */
[----:B------:R-:W-:Y:S02]  /*7fe0*/  PLOP3.LUT P0, PT, PT, PT, UP0, 0x80, 0x0 ;  /* 0x000000000000781c */ /* 0x000fe40003f0f008 */
[----:B------:R-:W-:Y:S11]  /*7ff0*/  PLOP3.LUT P1, PT, PT, PT, UP0, 0x80, 0x0 ;  /* 0x000000000000781c */ /* 0x000ff60003f2f008 */
[C---:B------:R-:W-:Y:S11]  /*8000*/  @P0 IADD3 R9, P0, R7.reuse, R159, RZ ;  /* 0x0000009f07090210 */ /* 0x040ff60007f1e0ff */
[----:B------:R-:W-:Y:S02]  /*8010*/  @!UPT UIADD3 URZ, URZ, URZ, URZ ;  /* 0x0000003f3f3ff290 */ /* 0x000fe4000fffe03f */
[C---:B------:R-:W-:Y:S01]  /*8020*/  @P1 IMAD.X R8, R6.reuse, 0x1, R158, P0 ;  /* 0x0000000106081824 */ /* 0x040fe200000e069e */
[----:B------:R-:W-:Y:S02]  /*8030*/  PLOP3.LUT P0, PT, PT, PT, UP0, 0x80, 0x0 ;  /* 0x000000000000781c */ /* 0x000fe40003f0f008 */
[----:B------:R-:W-:Y:S11]  /*8040*/  PLOP3.LUT P1, PT, PT, PT, UP0, 0x80, 0x0 ;  /* 0x000000000000781c */ /* 0x000ff60003f2f008 */
[----:B------:R-:W-:Y:S11]  /*8050*/  @P0 IADD3 R13, P0, R7, R121, RZ ;  /* 0x00000079070d0210 */ /* 0x000ff60007f1e0ff */
[----:B------:R-:W-:Y:S02]  /*8060*/  @!UPT UIADD3 URZ, URZ, URZ, URZ ;  /* 0x0000003f3f3ff290 */ /* 0x000fe4000fffe03f */
[----:B------:R-:W-:Y:S01]  /*8070*/  @P1 IMAD.X R12, R6, 0x1, R120, P0 ;  /* 0x00000001060c1824 */ /* 0x000fe200000e0678 */
        /* <DEDUP_REMOVED lines=12> */
[----:B------:R-:W-:Y:S01]  /*8140*/  @P0 IMAD.MOV.U32 R2, RZ, RZ, R0 ;  /* 0x000000ffff020224 */ /* 0x000fe200078e0000 */
[----:B------:R-:W-:Y:S04]  /*8150*/  PLOP3.LUT P0, PT, PT, PT, UP0, 0x80, 0x0 ;  /* 0x000000000000781c */ /* 0x000fe80003f0f008 */
[----:B------:R-:W-:Y:S01]  /*8160*/  @!PT LDS RZ, [RZ] ;  /* 0x00000000fffff984 */ /* 0x000fe20000000800 */
[----:B------:R-:W-:Y:S01]  /*8170*/  @!PT LDS RZ, [RZ] ;  /* 0x00000000fffff984 */ /* 0x000fe20000000800 */
[----:B------:R-:W-:Y:S01]  /*8180*/  @!PT LDS RZ, [RZ] ;  /* 0x00000000fffff984 */ /* 0x000fe20000000800 */
[----:B------:R1:W-:Y:S01]  /*8190*/  @P1 LDGSTS.E.BYPASS.LTC128B.128 [R74+0x4100], [R2.64], !P4 ;  /* 0x04100000024a1fae */ /* 0x0003e2000e101d5c */
[----:B------:R-:W-:Y:S08]  /*81a0*/  PLOP3.LUT P1, PT, PT, PT, UP0, 0x80, 0x0 ;  /* 0x000000000000781c */ /* 0x000ff00003f2f008 */
[----:B------:R1:W-:Y:S01]  /*81b0*/  @P0 LDGSTS.E.BYPASS.LTC128B.128 [R74+0x6100], [R2.64+0x80], !P6 ;  /* 0x06100080024a0fae */ /* 0x0003e2000f101d5c */
[----:B------:R-:W-:Y:S04]  /*81c0*/  PLOP3.LUT P0, PT, PT, PT, UP0, 0x80, 0x0 ;  /* 0x000000000000781c */ /* 0x000fe80003f0f008 */
[----:B-1----:R-:W-:Y:S02]  /*81d0*/  @P1 IMAD.MOV.U32 R2, RZ, RZ, R7 ;  /* 0x000000ffff021224 */ /* 0x002fe400078e0007 */
[----:B------:R-:W-:Y:S01]  /*81e0*/  @P1 IMAD.MOV.U32 R3, RZ, RZ, R6 ;  /* 0x000000ffff031224 */ /* 0x000fe200078e0006 */
[----:B------:R-:W-:Y:S06]  /*81f0*/  PLOP3.LUT P1, PT, PT, PT, UP0, 0x80, 0x0 ;  /* 0x000000000000781c */ /* 0x000fec0003f2f008 */
[----:B------:R1:W-:Y:S01]  /*8200*/  @P0 LDGSTS.E.BYPASS.LTC128B.128 [R74+0x4900], [R2.64], !P4 ;  /* 0x04900000024a0fae */ /* 0x0003e2000e101d5c */
[----:B------:R-:W-:Y:S06]  /*8210*/  PLOP3.LUT P0, PT, PT, PT, UP0, 0x80, 0x0 ;  /* 0x000000000000781c */ /* 0x000fec0003f0f008 */
[----:B-1----:R-:W-:Y:S02]  /*8220*/  @P1 IMAD.MOV.U32 R2, RZ, RZ, R11 ;  /* 0x000000ffff021224 */ /* 0x002fe400078e000b */
[----:B------:R-:W-:Y:S01]  /*8230*/  @P1 IMAD.MOV.U32 R3, RZ, RZ, R10 ;  /* 0x000000ffff031224 */ /* 0x000fe200078e000a */
[----:B------:R-:W-:Y:S04]  /*8240*/  PLOP3.LUT P1, PT, PT, PT, UP0, 0x80, 0x0 ;  /* 0x000000000000781c */ /* 0x000fe80003f2f008 */
[----:B------:R1:W-:Y:S01]  /*8250*/  @P0 LDGSTS.E.BYPASS.LTC128B.128 [R74+0x6900], [R2.64], !P6 ;  /* 0x06900000024a0fae */ /* 0x0003e2000f101d5c */
[----:B------:R-:W-:Y:S08]  /*8260*/  PLOP3.LUT P0, PT, PT, PT, UP0, 0x80, 0x0 ;  /* 0x000000000000781c */ /* 0x000ff00003f0f008 */
[----:B-1----:R-:W-:Y:S02]  /*8270*/  @P1 IMAD.MOV.U32 R2, RZ, RZ, R9 ;  /* 0x000000ffff021224 */ /* 0x002fe400078e0009 */
[----:B------:R-:W-:Y:S01]  /*8280*/  @P1 IMAD.MOV.U32 R3, RZ, RZ, R8 ;  /* 0x000000ffff031224 */ /* 0x000fe200078e0008 */
[----:B------:R-:W-:Y:S04]  /*8290*/  PLOP3.LUT P1, PT, PT, PT, UP0, 0x80, 0x0 ;  /* 0x000000000000781c */ /* 0x000fe80003f2f008 */
[----:B------:R1:W-:Y:S01]  /*82a0*/  @P0 LDGSTS.E.BYPASS.LTC128B.128 [R74+0x5100], [R2.64], !P4 ;  /* 0x05100000024a0fae */ /* 0x0003e2000e101d5c */
[----:B------:R-:W-:Y:S08]  /*82b0*/  PLOP3.LUT P0, PT, PT, PT, UP0, 0x80, 0x0 ;  /* 0x000000000000781c */ /* 0x000ff00003f0f008 */
[----:B-1----:R-:W-:Y:S02]  /*82c0*/  @P1 IMAD.MOV.U32 R2, RZ, RZ, R13 ;  /* 0x000000ffff021224 */ /* 0x002fe400078e000d */
[----:B------:R-:W-:Y:S01]  /*82d0*/  @P1 IMAD.MOV.U32 R3, RZ, RZ, R12 ;  /* 0x000000ffff031224 */ /* 0x000fe200078e000c */
[----:B------:R-:W-:Y:S02]  /*82e0*/  PLOP3.LUT P1, PT, PT, PT, UP0, 0x80, 0x0 ;  /* 0x000000000000781c */ /* 0x000fe40003f2f008 */
[----:B------:R-:W-:Y:S02]  /*82f0*/  PLOP3.LUT P1, PT, PT, PT, UP0, 0x80, 0x0 ;  /* 0x000000000000781c */ /* 0x000fe40003f2f008 */
[----:B------:R1:W-:Y:S01]  /*8300*/  @P0 LDGSTS.E.BYPASS.LTC128B.128 [R74+0x7100], [R2.64], !P6 ;  /* 0x07100000024a0fae */ /* 0x0003e2000f101d5c */
[----:B------:R-:W-:Y:S10]  /*8310*/  PLOP3.LUT P0, PT, PT, PT, UP0, 0x80, 0x0 ;  /* 0x000000000000781c */ /* 0x000ff40003f0f008 */
[----:B------:R2:W-:Y:S03]  /*8320*/  @P1 LDGSTS.E.BYPASS.LTC128B.128 [R74+0x5900], [R4.64], !P4 ;  /* 0x05900000044a1fae */ /* 0x0005e6000e101d5c */
[----:B-1----:R-:W-:Y:S02]  /*8330*/  @P0 IMAD.MOV.U32 R2, RZ, RZ, R15 ;  /* 0x000000ffff020224 */ /* 0x002fe400078e000f */
[----:B------:R-:W-:Y:S01]  /*8340*/  @P0 IMAD.MOV.U32 R3, RZ, RZ, R14 ;  /* 0x000000ffff030224 */ /* 0x000fe200078e000e */
[----:B------:R-:W-:Y:S11]  /*8350*/  PLOP3.LUT P0, PT, PT, PT, UP0, 0x80, 0x0 ;  /* 0x000000000000781c */ /* 0x000ff60003f0f008 */
[----:B------:R-:W-:Y:S02]  /*8360*/  @!UPT UIADD3 URZ, URZ, URZ, URZ ;  /* 0x0000003f3f3ff290 */ /* 0x000fe4000fffe03f */
[----:B------:R2:W-:Y:S01]  /*8370*/  @P0 LDGSTS.E.BYPASS.LTC128B.128 [R74+0x7900], [R2.64], !P6 ;  /* 0x07900000024a0fae */ /* 0x0005e2000f101d5c */
[----:B------:R-:W-:Y:S05]  /*8380*/  PLOP3.LUT P0, PT, PT, PT, UP0, 0x80, 0x0 ;  /* 0x000000000000781c */ /* 0x000fea0003f0f008 */
[----:B------:R-:W0:Y:S08]  /*8390*/  LDGDEPBAR ;  /* 0x00000000000079af */ /* 0x000e300000000000 */
[----:B------:R-:W-:-:S05]  /*83a0*/  @P0 BRA `(.L_x_1697) ;  /* 0xffff9cd000000947 */ /* 0x000fca000383ffff */
[----:B------:R-:W-:Y:S06]  /*83b0*/  BAR.SYNC.DEFER_BLOCKING 0x0 ;  /* 0x0000000000007b1d */ /* 0x000fec0000010000 */
.L_x_1650:
[----:B--23--:R-:W-:Y:S01]  /*83c0*/  UIADD3 UR6, UR18, 0x7f, URZ ;  /* 0x0000007f12067890 */ /* 0x00cfe2000fffe03f */
[----:B------:R-:W-:Y:S01]  /*83d0*/  PLOP3.LUT P4, PT, PT, PT, PT, 0x80, 0x0 ;  /* 0x000000000000781c */ /* 0x000fe20003f8f070 */
[----:B------:R-:W-:Y:S01]  /*83e0*/  ULDC.64 UR4, c[0x0][0x2c8] ;  /* 0x0000b20000047ab9 */ /* 0x000fe20000000a00 */
[----:B------:R-:W-:Y:S01]  /*83f0*/  CS2R R126, SRZ ;  /* 0x00000000007e7805 */ /* 0x000fe2000001ff00 */
[----:B------:R-:W-:Y:S01]  /*8400*/  UIMAD.WIDE.U32 UR8, UR6, UR4, URZ ;  /* 0x00000004060872a5 */ /* 0x000fe2000f8e003f */
[----:B------:R-:W-:Y:S01]  /*8410*/  CS2R R124, SRZ ;  /* 0x00000000007c7805 */ /* 0x000fe2000001ff00 */
[----:B------:R-:W-:Y:S01]  /*8420*/  UIADD3 UR20, UR20, UR21, URZ ;  /* 0x0000001514147290 */ /* 0x000fe2000fffe03f */
[----:B------:R-:W-:Y:S01]  /*8430*/  IMAD.MOV.U32 R11, RZ, RZ, RZ ;  /* 0x000000ffff0b7224 */ /* 0x000fe200078e00ff */
[----:B------:R-:W-:Y:S01]  /*8440*/  @UP2 USHF.R.U32.HI UR6, URZ, UR5, UR9 ;  /* 0x000000053f062299 */ /* 0x000fe20008011609 */
[----:B------:R-:W-:Y:S01]  /*8450*/  IMAD.MOV.U32 R130, RZ, RZ, RZ ;  /* 0x000000ffff827224 */ /* 0x000fe200078e00ff */
[----:B------:R-:W-:Y:S01]  /*8460*/  CS2R R12, SRZ ;  /* 0x00000000000c7805 */ /* 0x000fe2000001ff00 */
[----:B------:R-:W-:Y:S01]  /*8470*/  MOV R128, RZ ;  /* 0x000000ff00807202 */ /* 0x000fe20000000f00 */
[----:B------:R-:W-:Y:S01]  /*8480*/  UIADD3 UR6, UR11, UR6, URZ ;  /* 0x000000060b067290 */ /* 0x000fe2000fffe03f */
[----:B------:R-:W-:Y:S01]  /*8490*/  IMAD.MOV.U32 R122, RZ, RZ, RZ ;  /* 0x000000ffff7a7224 */ /* 0x000fe200078e00ff */
[----:B------:R-:W-:Y:S01]  /*84a0*/  CS2R R14, SRZ ;  /* 0x00000000000e7805 */ /* 0x000fe2000001ff00 */
[----:B------:R-:W-:Y:S01]  /*84b0*/  MOV R120, RZ ;  /* 0x000000ff00787202 */ /* 0x000fe20000000f00 */
[----:B------:R-:W-:Y:S01]  /*84c0*/  USHF.R.S32.HI UR4, URZ, 0x1f, UR6 ;  /* 0x0000001f3f047899 */ /* 0x000fe20008011406 */
[----:B------:R-:W-:Y:S01]  /*84d0*/  IMAD.MOV.U32 R118, RZ, RZ, RZ ;  /* 0x000000ffff767224 */ /* 0x000fe200078e00ff */
[----:B------:R-:W-:Y:S01]  /*84e0*/  CS2R R16, SRZ ;  /* 0x0000000000107805 */ /* 0x000fe2000001ff00 */
[----:B------:R-:W-:Y:S01]  /*84f0*/  MOV R116, RZ ;  /* 0x000000ff00747202 */ /* 0x000fe20000000f00 */
[----:B------:R-:W-:Y:S01]  /*8500*/  ULEA.HI UR4, UR4, UR6, URZ, 0x6 ;  /* 0x0000000604047291 */ /* 0x000fe2000f8f303f */
[----:B------:R-:W-:Y:S01]  /*8510*/  IMAD.MOV.U32 R110, RZ, RZ, RZ ;  /* 0x000000ffff6e7224 */ /* 0x000fe200078e00ff */
[----:B------:R-:W-:Y:S01]  /*8520*/  CS2R R18, SRZ ;  /* 0x0000000000127805 */ /* 0x000fe2000001ff00 */
[----:B------:R-:W-:Y:S01]  /*8530*/  MOV R108, RZ ;  /* 0x000000ff006c7202 */ /* 0x000fe20000000f00 */
[----:B------:R-:W-:Y:S01]  /*8540*/  USHF.R.S32.HI UR4, URZ, 0x6, UR4 ;  /* 0x000000063f047899 */ /* 0x000fe20008011404 */
[----:B------:R-:W-:Y:S01]  /*8550*/  IMAD.MOV.U32 R114, RZ, RZ, RZ ;  /* 0x000000ffff727224 */ /* 0x000fe200078e00ff */
[----:B------:R-:W-:Y:S01]  /*8560*/  CS2R R20, SRZ ;  /* 0x0000000000147805 */ /* 0x000fe2000001ff00 */
[----:B------:R-:W-:Y:S01]  /*8570*/  MOV R112, RZ ;  /* 0x000000ff00707202 */ /* 0x000fe20000000f00 */
[----:B------:R-:W-:Y:S01]  /*8580*/  UISETP.LT.AND UP0, UPT, UR12, UR4, UPT ;  /* 0x000000040c00728c */ /* 0x000fe2000bf01270 */
[----:B------:R-:W-:Y:S01]  /*8590*/  IMAD.MOV.U32 R106, RZ, RZ, RZ ;  /* 0x000000ffff6a7224 */ /* 0x000fe200078e00ff */
[----:B------:R-:W-:Y:S01]  /*85a0*/  CS2R R22, SRZ ;  /* 0x0000000000167805 */ /* 0x000fe2000001ff00 */
[----:B------:R-:W-:Y:S01]  /*85b0*/  MOV R104, RZ ;  /* 0x000000ff00687202 */ /* 0x000fe20000000f00 */
[----:B------:R-:W-:Y:S01]  /*85c0*/  USEL UR12, UR12, UR4, UP0 ;  /* 0x000000040c0c7287 */ /* 0x000fe20008000000 */
[----:B------:R-:W-:Y:S01]  /*85d0*/  IMAD.MOV.U32 R102, RZ, RZ, RZ ;  /* 0x000000ffff667224 */ /* 0x000fe200078e00ff */
[----:B------:R-:W-:Y:S01]  /*85e0*/  CS2R R24, SRZ ;  /* 0x0000000000187805 */ /* 0x000fe2000001ff00 */
[----:B------:R-:W-:Y:S01]  /*85f0*/  MOV R100, RZ ;  /* 0x000000ff00647202 */ /* 0x000fe20000000f00 */
[----:B------:R-:W-:Y:S01]  /*8600*/  UISETP.GE.AND UP0, UPT, UR12, 0x1, UPT ;  /* 0x000000010c00788c */ /* 0x000fe2000bf06270 */
[----:B------:R-:W-:Y:S01]  /*8610*/  IMAD.MOV.U32 R94, RZ, RZ, RZ ;  /* 0x000000ffff5e7224 */ /* 0x000fe200078e00ff */
[----:B------:R-:W-:Y:S01]  /*8620*/  CS2R R26, SRZ ;  /* 0x00000000001a7805 */ /* 0x000fe2000001ff00 */
[----:B------:R-:W-:Y:S01]  /*8630*/  MOV R92, RZ ;  /* 0x000000ff005c7202 */ /* 0x000fe20000000f00 */
[----:B------:R-:W-:Y:S01]  /*8640*/  IMAD.MOV.U32 R98, RZ, RZ, RZ ;  /* 0x000000ffff627224 */ /* 0x000fe200078e00ff */
[----:B------:R-:W-:Y:S01]  /*8650*/  CS2R R28, SRZ ;  /* 0x00000000001c7805 */ /* 0x000fe2000001ff00 */
[----:B------:R-:W-:Y:S01]  /*8660*/  PLOP3.LUT P0, PT, PT, PT, UP0, 0x80, 0x0 ;  /* 0x000000000000781c */ /* 0x000fe20003f0f008 */
        /* <DEDUP_REMOVED lines=64> */
[----:B------:R-:W2:Y:S01]  /*8a70*/  LDL.LU R161, [R1+0x38] ;  /* 0x0000380001a17983 */ /* 0x000ea20000300800 */
[----:B------:R-:W-:-:S02]  /*8a80*/  ULDC.64 UR4, c[0x0][0x340] ;  /* 0x0000d00000047ab9 */ /* 0x000fc40000000a00 */
[----:B------:R-:W-:Y:S02]  /*8a90*/  UISETP.NE.U32.AND UP1, UPT, URZ, UR4, UPT ;  /* 0x000000043f00728c */ /* 0x000fe4000bf25070 */
[----:B------:R-:W-:Y:S02]  /*8aa0*/  ULDC.64 UR6, c[0x0][0x340] ;  /* 0x0000d00000067ab9 */ /* 0x000fe40000000a00 */
[----:B------:R-:W-:-:S06]  /*8ab0*/  UISETP.NE.AND.EX UP1, UPT, URZ, UR5, UPT, UP1 ;  /* 0x000000053f00728c */ /* 0x000fcc000bf25310 */
[----:B------:R-:W-:-:S05]  /*8ac0*/  PLOP3.LUT P0, PT, PT, PT, UP1, 0x80, 0x0 ;  /* 0x000000000000781c */ /* 0x000fca0003f0f018 */
[----:B------:R-:W-:Y:S02]  /*8ad0*/  @UP1 UMOV UR4, 0x4 ;  /* 0x0000000400041882 */ /* 0x000fe40000000000 */
[----:B------:R-:W-:-:S06]  /*8ae0*/  @UP1 UIMAD.WIDE UR4, UR26, UR4, UR6 ;  /* 0x000000041a0412a5 */ /* 0x000fcc000f8e0206 */
[----:B------:R-:W-:Y:S02]  /*8af0*/  IMAD.U32 R2, RZ, RZ, UR4 ;  /* 0x00000004ff027e24 */ /* 0x000fe4000f8e00ff */
[----:B------:R-:W-:Y:S01]  /*8b00*/  IMAD.U32 R3, RZ, RZ, UR5 ;  /* 0x00000005ff037e24 */ /* 0x000fe2000f8e00ff */
[----:B------:R-:W-:Y:S01]  /*8b10*/  SHF.R.S32.HI R157, RZ, 0x1f, R177 ;  /* 0x0000001fff9d7819 */ /* 0x000fe200000114b1 */
[----:B------:R-:W-:Y:S01]  /*8b20*/  USHF.R.S32.HI UR6, URZ, 0x1f, UR22 ;  /* 0x0000001f3f067899 */ /* 0x000fe20008011416 */
[----:B------:R-:W-:Y:S01]  /*8b30*/  PLOP3.LUT P2, PT, PT, PT, UP2, 0x80, 0x0 ;  /* 0x000000000000781c */ /* 0x000fe20003f4f028 */
[----:B------:R-:W-:Y:S01]  /*8b40*/  ULDC.64 UR4, c[0x0][0x178] ;  /* 0x00005e0000047ab9 */ /* 0x000fe20000000a00 */
[----:B------:R1:W3:Y:S01]  /*8b50*/  @P0 LDG.E R13, [R2.64] ;  /* 0x0000001c020d0981 */ /* 0x0002e2000c1e1900 */
[----:B------:R-:W-:Y:S01]  /*8b60*/  UIMAD UR6, UR6, UR4, URZ ;  /* 0x00000004060672a4 */ /* 0x000fe2000f8e023f */
[----:B------:R-:W-:Y:S01]  /*8b70*/  LEA.HI R129, R157, R177, RZ, 0x4 ;  /* 0x000000b19d817211 */ /* 0x000fe200078f20ff */
[----:B------:R-:W-:Y:S01]  /*8b80*/  UIMAD.WIDE.U32 UR8, UR22, UR4, URZ ;  /* 0x00000004160872a5 */ /* 0x000fe2000f8e003f */
[----:B------:R-:W-:Y:S01]  /*8b90*/  IMAD.MOV.U32 R20, RZ, RZ, 0x10 ;  /* 0x00000010ff147424 */ /* 0x000fe200078e00ff */
[----:B------:R-:W-:Y:S01]  /*8ba0*/  UIMAD UR22, UR22, UR5, UR6 ;  /* 0x00000005161672a4 */ /* 0x000fe2000f8e0206 */
[----:B------:R-:W-:Y:S01]  /*8bb0*/  IMAD.MOV.U32 R19, RZ, RZ, 0x20 ;  /* 0x00000020ff137424 */ /* 0x000fe200078e00ff */
[----:B------:R-:W-:Y:S01]  /*8bc0*/  USHF.R.S32.HI UR10, URZ, 0x1f, UR20 ;  /* 0x0000001f3f0a7899 */ /* 0x000fe20008011414 */
[----:B------:R-:W-:Y:S01]  /*8bd0*/  BSSY B0, `(.L_x_1699) ;  /* 0x000008b000007945 */ /* 0x000fe20003800000 */
[----:B------:R-:W-:-:S02]  /*8be0*/  ULDC.64 UR6, c[0x0][0x348] ;  /* 0x0000d20000067ab9 */ /* 0x000fc40000000a00 */
[----:B------:R-:W-:Y:S02]  /*8bf0*/  UISETP.NE.U32.AND UP0, UPT, URZ, UR6, UPT ;  /* 0x000000063f00728c */ /* 0x000fe4000bf05070 */
[----:B------:R-:W-:Y:S02]  /*8c00*/  ULDC.64 UR4, c[0x0][0x1b8] ;  /* 0x00006e0000047ab9 */ /* 0x000fe40000000a00 */
[----:B------:R-:W-:Y:S02]  /*8c10*/  UIADD3 UR23, UR9, UR22, URZ ;  /* 0x0000001609177290 */ /* 0x000fe4000fffe03f */
[----:B------:R-:W-:Y:S02]  /*8c20*/  UIMAD UR6, UR15, UR4, URZ ;  /* 0x000000040f0672a4 */ /* 0x000fe4000f8e023f */
[----:B------:R-:W-:Y:S02]  /*8c30*/  UISETP.NE.AND.EX UP0, UPT, URZ, UR7, UPT, UP0 ;  /* 0x000000073f00728c */ /* 0x000fe4000bf05300 */
[----:B------:R-:W-:-:S02]  /*8c40*/  USHF.R.S32.HI UR9, URZ, 0x1f, UR26 ;  /* 0x0000001f3f097899 */ /* 0x000fc4000801141a */
[----:B------:R-:W-:Y:S01]  /*8c50*/  UMOV UR22, UR8 ;  /* 0x0000000800167c82 */ /* 0x000fe20008000000 */
[----:B-1----:R-:W-:Y:S01]  /*8c60*/  LEA.HI R2, R157, R177, RZ, 0x3 ;  /* 0x000000b19d027211 */ /* 0x002fe200078f18ff */
[----:B------:R-:W-:Y:S02]  /*8c70*/  UIMAD UR6, UR16, UR5, UR6 ;  /* 0x00000005100672a4 */ /* 0x000fe4000f8e0206 */
[----:B------:R-:W-:Y:S01]  /*8c80*/  UIMAD.WIDE.U32 UR22, UR16, UR4, UR22 ;  /* 0x00000004101672a5 */ /* 0x000fe2000f8e0016 */
[----:B------:R-:W-:Y:S01]  /*8c90*/  LOP3.LUT R0, R2, 0xfffffff8, RZ, 0xc0, !PT ;  /* 0xfffffff802007812 */ /* 0x000fe200078ec0ff */
[----:B------:R-:W-:Y:S01]  /*8ca0*/  USEL UR7, UR9, URZ, !UP0 ;  /* 0x0000003f09077287 */ /* 0x000fe2000c000000 */
[----:B------:R-:W-:Y:S01]  /*8cb0*/  SHF.R.S32.HI R68, RZ, 0x3, R2 ;  /* 0x00000003ff447819 */ /* 0x000fe20000011402 */
[----:B------:R-:W-:Y:S02]  /*8cc0*/  ULDC.64 UR4, c[0x0][0x1c0] ;  /* 0x0000700000047ab9 */ /* 0x000fe40000000a00 */
[----:B------:R-:W-:Y:S01]  /*8cd0*/  IMAD.IADD R49, R177, 0x1, -R0 ;  /* 0x00000001b1317824 */ /* 0x000fe200078e0a00 */
[C---:B------:R-:W-:Y:S01]  /*8ce0*/  IADD3 R2, P3, R68.reuse, UR20, RZ ;  /* 0x0000001444027c10 */ /* 0x040fe2000ff7e0ff */
[----:B------:R-:W-:Y:S01]  /*8cf0*/  USEL UR8, UR26, URZ, !UP0 ;  /* 0x0000003f1a087287 */ /* 0x000fe2000c000000 */
[----:B------:R-:W-:Y:S01]  /*8d00*/  IADD3 R14, R68, UR18, RZ ;  /* 0x00000012440e7c10 */ /* 0x000fe2000fffe0ff */
[C---:B------:R-:W-:Y:S01]  /*8d10*/  IMAD.SHL.U32 R36, R49.reuse, 0x8, RZ ;  /* 0x0000000831247824 */ /* 0x040fe200078e00ff */
[----:B------:R-:W-:Y:S01]  /*8d20*/  UIMAD UR7, UR7, UR4, URZ ;  /* 0x00000004070772a4 */ /* 0x000fe2000f8e023f */
[----:B------:R-:W-:Y:S01]  /*8d30*/  IMAD.SHL.U32 R16, R49, 0x8, RZ ;  /* 0x0000000831107824 */ /* 0x000fe200078e00ff */
[----:B------:R-:W-:-:S02]  /*8d40*/  UIADD3 UR23, UR23, UR6, URZ ;  /* 0x0000000617177290 */ /* 0x000fc4000fffe03f */
[----:B------:R-:W-:Y:S01]  /*8d50*/  IADD3 R0, R36, 0x40, RZ ;  /* 0x0000004024007810 */ /* 0x000fe20007ffe0ff */
[----:B------:R-:W-:Y:S01]  /*8d60*/  UIMAD UR5, UR8, UR5, UR7 ;  /* 0x00000005080572a4 */ /* 0x000fe2000f8e0207 */
[----:B------:R-:W-:Y:S01]  /*8d70*/  SHF.R.S32.HI R37, RZ, 0x1f, R36 ;  /* 0x0000001fff257819 */ /* 0x000fe20000011424 */
[----:B------:R-:W-:Y:S01]  /*8d80*/  UIMAD.WIDE.U32 UR22, UR8, UR4, UR22 ;  /* 0x00000004081672a5 */ /* 0x000fe2000f8e0016 */
[----:B------:R-:W-:Y:S01]  /*8d90*/  ISETP.GE.AND P1, PT, R0, c[0x0][0x1d4], PT ;  /* 0x0000750000007a0c */ /* 0x000fe20003f26270 */
[----:B------:R-:W-:Y:S01]  /*8da0*/  IMAD R0, R49, 0x10, R68 ;  /* 0x0000001031007824 */ /* 0x000fe200078e0244 */
[----:B------:R-:W-:Y:S01]  /*8db0*/  ULDC.64 UR6, c[0x0][0x1e8] ;  /* 0x00007a0000067ab9 */ /* 0x000fe20000000a00 */
[----:B------:R-:W-:Y:S01]  /*8dc0*/  IADD3 R15, R16, 0x40, RZ ;  /* 0x00000040100f7810 */ /* 0x000fe20007ffe0ff */
[----:B------:R-:W-:Y:S01]  /*8dd0*/  UIADD3 UR5, UR23, UR5, URZ ;  /* 0x0000000517057290 */ /* 0x000fe2000fffe03f */
[----:B------:R-:W-:Y:S01]  /*8de0*/  ISETP.GE.AND P6, PT, R36, c[0x0][0x1d4], PT ;  /* 0x0000750024007a0c */ /* 0x000fe20003fc6270 */
[----:B------:R-:W-:Y:S01]  /*8df0*/  UIMAD UR6, UR15, UR6, URZ ;  /* 0x000000060f0672a4 */ /* 0x000fe2000f8e023f */
[----:B------:R-:W-:Y:S01]  /*8e00*/  IADD3 R7, R0, UR18, RZ ;  /* 0x0000001200077c10 */ /* 0x000fe2000fffe0ff */
[----:B------:R-:W-:Y:S01]  /*8e10*/  @!UP1 UMOV UR8, UR26 ;  /* 0x0000001a00089c82 */ /* 0x000fe20008000000 */
[----:B------:R-:W-:Y:S01]  /*8e20*/  LOP3.LUT R0, R129, 0xfffffff0, RZ, 0xc0, !PT ;  /* 0xfffffff081007812 */ /* 0x000fe200078ec0ff */
[----:B------:R-:W-:Y:S01]  /*8e30*/  UIMAD UR6, UR16, UR7, UR6 ;  /* 0x00000007100672a4 */ /* 0x000fe2000f8e0206 */
[----:B------:R-:W-:Y:S01]  /*8e40*/  ISETP.GE.AND P4, PT, R15, c[0x0][0x198], PT ;  /* 0x000066000f007a0c */ /* 0x000fe20003f86270 */
[----:B------:R-:W-:Y:S01]  /*8e50*/  @P2 IMAD.HI.U32 R3, R7, c[0x0][0x2c8], RZ ;  /* 0x0000b20007032a27 */ /* 0x000fe200078e00ff */
[----:B------:R-:W-:Y:S01]  /*8e60*/  ISETP.NE.U32.AND P2, PT, RZ, c[0x0][0x350], PT ;  /* 0x0000d400ff007a0c */ /* 0x000fe20003f45070 */
[----:B------:R-:W-:-:S02]  /*8e70*/  ULDC UR20, c[0x0][0x2c4] ;  /* 0x0000b10000147ab9 */ /* 0x000fc40000000800 */
[----:B------:R-:W-:Y:S01]  /*8e80*/  IMAD.IADD R6, R177, 0x1, -R0 ;  /* 0x00000001b1067824 */ /* 0x000fe200078e0a00 */
[----:B------:R-:W-:Y:S01]  /*8e90*/  LEA.HI.X.SX32 R0, R68, UR10, 0x1, P3 ;  /* 0x0000000a44007c11 */ /* 0x000fe200098f0eff */
[----:B-----5:R-:W-:Y:S01]  /*8ea0*/  IMAD.MOV.U32 R10, RZ, RZ, R7 ;  /* 0x000000ffff0a7224 */ /* 0x020fe200078e0007 */
[----:B------:R-:W-:Y:S01]  /*8eb0*/  ISETP.NE.AND.EX P2, PT, RZ, c[0x0][0x354], PT, P2 ;  /* 0x0000d500ff007a0c */ /* 0x000fe20003f45320 */
[----:B------:R-:W-:Y:S01]  /*8ec0*/  UIMAD UR20, UR24, UR20, URZ ;  /* 0x00000014181472a4 */ /* 0x000fe2000f8e023f */
[----:B------:R-:W-:Y:S02]  /*8ed0*/  SHF.R.S32.HI R4, RZ, 0x1f, R6 ;  /* 0x0000001fff047819 */ /* 0x000fe40000011406 */
[----:B------:R-:W-:Y:S02]  /*8ee0*/  ISETP.GE.AND P3, PT, R16, c[0x0][0x198], PT ;  /* 0x0000660010007a0c */ /* 0x000fe40003f66270 */
[----:B------:R-:W-:Y:S01]  /*8ef0*/  LEA.HI R128, R4, R6, RZ, 0x3 ;  /* 0x0000000604807211 */ /* 0x000fe200078f18ff */
[----:B------:R-:W-:Y:S01]  /*8f00*/  IMAD.WIDE.U32 R4, R2, c[0x0][0x1e0], R36 ;  /* 0x0000780002047a25 */ /* 0x000fe200078e0024 */
[----:B------:R-:W-:-:S02]  /*8f10*/  ISETP.GE.AND P5, PT, R14, UR20, PT ;  /* 0x000000140e007c0c */ /* 0x000fc4000bfa6270 */
[----:B------:R-:W-:Y:S02]  /*8f20*/  LOP3.LUT R8, R128, 0xfffffff8, RZ, 0xc0, !PT ;  /* 0xfffffff880087812 */ /* 0x000fe400078ec0ff */
[----:B------:R-:W-:-:S03]  /*8f30*/  P2R R17, PR, RZ, 0x20 ;  /* 0x00000020ff117803 */ /* 0x000fc60000000000 */
[----:B------:R-:W-:Y:S01]  /*8f40*/  IMAD.IADD R127, R6, 0x1, -R8 ;  /* 0x00000001067f7824 */ /* 0x000fe200078e0a08 */
[----:B------:R-:W-:Y:S01]  /*8f50*/  MOV R6, R4 ;  /* 0x0000000400067202 */ /* 0x000fe20000000f00 */
[----:B------:R-:W-:Y:S01]  /*8f60*/  IMAD.U32 R8, RZ, RZ, UR22 ;  /* 0x00000016ff087e24 */ /* 0x000fe2000f8e00ff */
[----:B--2---:R-:W-:-:S04]  /*8f70*/  LOP3.LUT R161, R161, 0xfffffffe, RZ, 0xc0, !PT ;  /* 0xfffffffea1a17812 */ /* 0x004fc800078ec0ff */
[----:B------:R-:W-:Y:S02]  /*8f80*/  @P1 LOP3.LUT R161, R161, 0x1, RZ, 0xfc, !PT ;  /* 0x00000001a1a11812 */ /* 0x000fe400078efcff */
[----:B------:R-:W-:-:S03]  /*8f90*/  PLOP3.LUT P1, PT, PT, PT, UP2, 0x80, 0x0 ;  /* 0x000000000000781c */ /* 0x000fc60003f2f028 */
[----:B------:R1:W-:Y:S10]  /*8fa0*/  STL [R1+0x38], R161 ;  /* 0x000038a101007387 */ /* 0x0003f40000100800 */
[----:B------:R-:W-:Y:S01]  /*8fb0*/  @P1 SHF.R.U32.HI R10, RZ, c[0x0][0x2cc], R3 ;  /* 0x0000b300ff0a1a19 */ /* 0x000fe20000011603 */
[----:B------:R-:W-:-:S02]  /*8fc0*/  IMAD R3, R0, c[0x0][0x1e0], RZ ;  /* 0x0000780000037a24 */ /* 0x000fc400078e02ff */
[----:B------:R-:W-:Y:S02]  /*8fd0*/  IMAD R0, R0, c[0x0][0x208], RZ ;  /* 0x0000820000007a24 */ /* 0x000fe400078e02ff */
[C---:B------:R-:W-:Y:S02]  /*8fe0*/  IMAD R9, R2.reuse, c[0x0][0x1e4], R3 ;  /* 0x0000790002097a24 */ /* 0x040fe400078e0203 */
[----:B------:R-:W-:Y:S01]  /*8ff0*/  IMAD R11, R2, c[0x0][0x20c], R0 ;  /* 0x00008300020b7a24 */ /* 0x000fe200078e0200 */
[----:B------:R-:W-:Y:S01]  /*9000*/  IADD3 R0, -R10, RZ, RZ ;  /* 0x000000ff0a007210 */ /* 0x000fe20007ffe1ff */
[----:B------:R-:W-:-:S04]  /*9010*/  IMAD.WIDE.U32 R2, R2, c[0x0][0x208], R36 ;  /* 0x0000820002027a25 */ /* 0x000fc800078e0024 */
[----:B------:R-:W-:Y:S01]  /*9020*/  IMAD R12, R0, c[0x0][0x2c4], R7 ;  /* 0x0000b100000c7a24 */ /* 0x000fe200078e0207 */
[----:B------:R-:W-:Y:S01]  /*9030*/  SHF.R.S32.HI R0, RZ, 0x1f, R10 ;  /* 0x0000001fff007819 */ /* 0x000fe2000001140a */
[----:B------:R-:W-:Y:S02]  /*9040*/  IMAD.IADD R7, R5, 0x1, R9 ;  /* 0x0000000105077824 */ /* 0x000fe400078e0209 */
[----:B------:R-:W-:Y:S02]  /*9050*/  IMAD.IADD R5, R3, 0x1, R11 ;  /* 0x0000000103057824 */ /* 0x000fe400078e020b */
[----:B------:R-:W-:Y:S02]  /*9060*/  IMAD.MOV.U32 R4, RZ, RZ, R2 ;  /* 0x000000ffff047224 */ /* 0x000fe400078e0002 */
[----:B------:R-:W-:Y:S01]  /*9070*/  IMAD.U32 R3, RZ, RZ, UR5 ;  /* 0x00000005ff037e24 */ /* 0x000fe2000f8e00ff */
[----:B------:R-:W-:Y:S01]  /*9080*/  ULDC.64 UR4, c[0x0][0x210] ;  /* 0x0000840000047ab9 */ /* 0x000fe20000000a00 */
[----:B------:R-:W-:Y:S01]  /*9090*/  IMAD R0, R0, c[0x0][0x1b0], RZ ;  /* 0x00006c0000007a24 */ /* 0x000fe200078e02ff */
[----:B------:R-:W-:Y:S01]  /*90a0*/  UIMAD UR4, UR15, UR4, URZ ;  /* 0x000000040f0472a4 */ /* 0x000fe2000f8e023f */
[----:B------:R-:W-:-:S02]  /*90b0*/  IMAD.MOV.U32 R2, RZ, RZ, R8 ;  /* 0x000000ffff027224 */ /* 0x000fc400078e0008 */
[C---:B------:R-:W-:Y:S01]  /*90c0*/  IMAD R0, R10.reuse, c[0x0][0x1b4], R0 ;  /* 0x00006d000a007a24 */ /* 0x040fe200078e0200 */
[----:B------:R-:W-:Y:S01]  /*90d0*/  UIMAD UR4, UR16, UR5, UR4 ;  /* 0x00000005100472a4 */ /* 0x000fe2000f8e0204 */
[----:B------:R-:W-:-:S04]  /*90e0*/  IMAD.WIDE.U32 R2, R10, c[0x0][0x1b0], R2 ;  /* 0x00006c000a027a25 */ /* 0x000fc800078e0002 */
[----:B------:R-:W-:Y:S01]  /*90f0*/  IMAD.IADD R3, R3, 0x1, R0 ;  /* 0x0000000103037824 */ /* 0x000fe200078e0200 */
[----:B------:R-:W-:Y:S01]  /*9100*/  SHF.R.S32.HI R0, RZ, 0x1f, R12 ;  /* 0x0000001fff007819 */ /* 0x000fe2000001140c */
[----:B------:R-:W-:Y:S02]  /*9110*/  IMAD.U32 R9, RZ, RZ, UR23 ;  /* 0x00000017ff097e24 */ /* 0x000fe4000f8e00ff */
[----:B------:R-:W-:Y:S02]  /*9120*/  IMAD.U32 R9, RZ, RZ, UR16 ;  /* 0x00000010ff097e24 */ /* 0x000fe4000f8e00ff */
[----:B------:R-:W-:Y:S02]  /*9130*/  IMAD R0, R0, c[0x0][0x1a8], RZ ;  /* 0x00006a0000007a24 */ /* 0x000fe400078e02ff */
[----:B------:R-:W-:-:S04]  /*9140*/  IMAD.WIDE.U32 R8, R9, c[0x0][0x1e8], R6 ;  /* 0x00007a0009087a25 */ /* 0x000fc800078e0006 */
[----:B------:R-:W-:Y:S01]  /*9150*/  IMAD.U32 R6, RZ, RZ, UR16 ;  /* 0x00000010ff067e24 */ /* 0x000fe2000f8e00ff */
[----:B------:R-:W-:Y:S01]  /*9160*/  IADD3 R9, R9, UR6, RZ ;  /* 0x0000000609097c10 */ /* 0x000fe2000fffe0ff */
[C---:B------:R-:W-:Y:S02]  /*9170*/  IMAD R0, R12.reuse, c[0x0][0x1ac], R0 ;  /* 0x00006b000c007a24 */ /* 0x040fe400078e0200 */
[----:B------:R-:W-:-:S04]  /*9180*/  IMAD.WIDE.U32 R2, R12, c[0x0][0x1a8], R2 ;  /* 0x00006a000c027a25 */ /* 0x000fc800078e0002 */
[----:B------:R-:W-:Y:S01]  /*9190*/  IMAD.WIDE.U32 R6, R6, c[0x0][0x210], R4 ;  /* 0x0000840006067a25 */ /* 0x000fe200078e0004 */
[----:B---3--:R-:W-:Y:S02]  /*91a0*/  @P0 SHF.R.S32.HI R5, RZ, 0x1f, R13 ;  /* 0x0000001fff050819 */ /* 0x008fe4000001140d */
[----:B------:R-:W-:Y:S01]  /*91b0*/  @P0 MOV R4, R13 ;  /* 0x0000000d00040202 */ /* 0x000fe20000000f00 */
[----:B------:R-:W-:Y:S01]  /*91c0*/  IMAD.IADD R0, R3, 0x1, R0 ;  /* 0x0000000103007824 */ /* 0x000fe200078e0200 */
[C---:B------:R-:W-:Y:S01]  /*91d0*/  LEA R13, P1, R2.reuse, c[0x0][0x160], 0x1 ;  /* 0x00005800020d7a11 */ /* 0x040fe200078208ff */
[----:B------:R-:W-:Y:S01]  /*91e0*/  @!P0 IMAD.U32 R5, RZ, RZ, UR9 ;  /* 0x00000009ff058e24 */ /* 0x000fe2000f8e00ff */
[----:B------:R-:W-:Y:S01]  /*91f0*/  IADD3 R7, R7, UR4, RZ ;  /* 0x0000000407077c10 */ /* 0x000fe2000fffe0ff */
[----:B------:R-:W-:Y:S01]  /*9200*/  @!P0 IMAD.U32 R4, RZ, RZ, UR8 ;  /* 0x00000008ff048e24 */ /* 0x000fe2000f8e00ff */
[----:B------:R-:W-:Y:S02]  /*9210*/  LEA.HI.X R12, R2, c[0x0][0x164], R0, 0x1, P1 ;  /* 0x00005900020c7a11 */ /* 0x000fe400008f0c00 */
[----:B------:R-:W-:-:S02]  /*9220*/  LEA.HI R2, R157, R177, RZ, 0x6 ;  /* 0x000000b19d027211 */ /* 0x000fc400078f30ff */
[----:B------:R-:W-:Y:S02]  /*9230*/  SEL R0, R5, RZ, !P2 ;  /* 0x000000ff05007207 */ /* 0x000fe40005000000 */
[----:B------:R-:W-:Y:S01]  /*9240*/  SEL R10, R4, RZ, !P2 ;  /* 0x000000ff040a7207 */ /* 0x000fe20005000000 */
[----:B------:R-:W-:Y:S01]  /*9250*/  IMAD.SHL.U32 R2, R2, 0x8, RZ ;  /* 0x0000000802027824 */ /* 0x000fe200078e00ff */
[----:B------:R-:W-:Y:S01]  /*9260*/  SHF.L.U32 R3, R68, 0x6, RZ ;  /* 0x0000000644037819 */ /* 0x000fe200000006ff */
[----:B------:R1:W2:Y:S01]  /*9270*/  SHFL.IDX PT, R4, R13, RZ, 0x181f ;  /* 0x00181fff0d047589 */ /* 0x0002a200000e0000 */
[----:B------:R-:W-:Y:S01]  /*9280*/  R2P PR, R127, 0x6 ;  /* 0x000000067f007804 */ /* 0x000fe20000000000 */
[----:B------:R-:W-:Y:S01]  /*9290*/  IMAD.WIDE.U32 R132, R10, c[0x0][0x218], R6 ;  /* 0x000086000a847a25 */ /* 0x000fe200078e0006 */
[----:B------:R-:W-:Y:S01]  /*92a0*/  LOP3.LUT R32, R2, 0xfffffe00, RZ, 0xc0, !PT ;  /* 0xfffffe0002207812 */ /* 0x000fe200078ec0ff */
[----:B------:R1:W3:Y:S01]  /*92b0*/  SHFL.IDX PT, R5, R12, RZ, 0x181f ;  /* 0x00181fff0c057589 */ /* 0x0002e200000e0000 */
[----:B------:R-:W-:Y:S01]  /*92c0*/  LOP3.LUT R18, R3, 0x1c0, RZ, 0xc0, !PT ;  /* 0x000001c003127812 */ /* 0x000fe200078ec0ff */
[----:B------:R-:W-:-:S02]  /*92d0*/  IMAD R2, R0, c[0x0][0x1f0], RZ ;  /* 0x00007c0000027a24 */ /* 0x000fc400078e02ff */
[----:B------:R-:W-:Y:S01]  /*92e0*/  IMAD R0, R0, c[0x0][0x218], RZ ;  /* 0x0000860000007a24 */ /* 0x000fe200078e02ff */
[----:B------:R-:W-:Y:S01]  /*92f0*/  LOP3.LUT R3, R18, 0x38, R36, 0xf8, !PT ;  /* 0x0000003812037812 */ /* 0x000fe200078ef824 */
[C---:B------:R-:W-:Y:S01]  /*9300*/  IMAD R11, R10.reuse, c[0x0][0x1f4], R2 ;  /* 0x00007d000a0b7a24 */ /* 0x040fe200078e0202 */
[----:B------:R-:W-:Y:S01]  /*9310*/  SHF.R.U32.HI R33, RZ, 0x3, R18 ;  /* 0x00000003ff217819 */ /* 0x000fe20000011612 */
[C---:B------:R-:W-:Y:S01]  /*9320*/  IMAD R2, R10.reuse, c[0x0][0x21c], R0 ;  /* 0x000087000a027a24 */ /* 0x040fe200078e0200 */
[----:B------:R-:W-:Y:S01]  /*9330*/  SEL R0, R19, 0xffffffe0, !P2 ;  /* 0xffffffe013007807 */ /* 0x000fe20005000000 */
[----:B------:R-:W-:Y:S01]  /*9340*/  IMAD.WIDE.U32 R22, R10, c[0x0][0x1f0], R8 ;  /* 0x00007c000a167a25 */ /* 0x000fe200078e0008 */
[----:B------:R-:W-:Y:S02]  /*9350*/  LOP3.LUT R244, R32, R3, R33, 0xf6, !PT ;  /* 0x0000000320f47212 */ /* 0x000fe400078ef621 */
[----:B------:R-:W-:Y:S01]  /*9360*/  SEL R3, R20, 0xfffffff0, !P1 ;  /* 0xfffffff014037807 */ /* 0x000fe20004800000 */
[----:B------:R-:W-:Y:S01]  /*9370*/  IMAD.IADD R131, R133, 0x1, R2 ;  /* 0x0000000185837824 */ /* 0x000fe200078e0202 */
[----:B------:R1:W-:Y:S01]  /*9380*/  STL.64 [R1+0x48], R22 ;  /* 0x0000481601007387 */ /* 0x0003e20000100a00 */
[----:B------:R-:W-:-:S03]  /*9390*/  IMAD.IADD R25, R23, 0x1, R11 ;  /* 0x0000000117197824 */ /* 0x000fc600078e020b */
[----:B------:R1:W-:Y:S04]  /*93a0*/  STL.64 [R1+0x58], R132 ;  /* 0x0000588401007387 */ /* 0x0003e80000100a00 */
[----:B------:R1:W-:Y:S04]  /*93b0*/  STL [R1+0x54], R131 ;  /* 0x0000548301007387 */ /* 0x0003e80000100800 */
[----:B------:R1:W-:Y:S01]  /*93c0*/  STL [R1+0x44], R25 ;  /* 0x0000441901007387 */ /* 0x0003e20000100800 */
[----:B------:R-:W-:Y:S05]  /*93d0*/  @P5 BRA `(.L_x_1700) ;  /* 0x000000a000005947 */ /* 0x000fea0003800000 */
[----:B--23--:R-:W-:Y:S02]  /*93e0*/  SHF.R.S32.HI R2, RZ, 0x1f, R15 ;  /* 0x0000001fff027819 */ /* 0x00cfe4000001140f */
        /* <DEDUP_REMOVED lines=9> */
.L_x_1700:
[----:B--23--:R-:W-:Y:S05]  /*9480*/  BSYNC B0 ;  /* 0x0000000000007941 */ /* 0x00cfea0003800000 */
.L_x_1699:
[----:B------:R-:W-:Y:S01]  /*9490*/  IADD3 R2, R14, 0x10, RZ ;  /* 0x000000100e027810 */ /* 0x000fe20007ffe0ff */
[----:B------:R2:W3:Y:S01]  /*94a0*/  SHFL.IDX PT, R5, R12, 0x1, 0x181f ;  /* 0x00381f000c057f89 */ /* 0x0004e200000e0000 */
[----:B------:R-:W-:Y:S02]  /*94b0*/  BSSY B0, `(.L_x_1701) ;  /* 0x000000f000007945 */ /* 0x000fe40003800000 */
[----:B------:R-:W-:Y:S01]  /*94c0*/  ISETP.GE.AND P0, PT, R2, UR20, PT ;  /* 0x0000001402007c0c */ /* 0x000fe2000bf06270 */
[----:B------:R2:W4:Y:S03]  /*94d0*/  SHFL.IDX PT, R4, R13, 0x1, 0x181f ;  /* 0x00381f000d047f89 */ /* 0x00052600000e0000 */
[----:B------:R-:W-:-:S09]  /*94e0*/  P2R R26, PR, RZ, 0x1 ;  /* 0x00000001ff1a7803 */ /* 0x000fd20000000000 */
        /* <DEDUP_REMOVED lines=11> */
.L_x_1702:
[----:B------:R-:W-:Y:S05]  /*95a0*/  BSYNC B0 ;  /* 0x0000000000007941 */ /* 0x000fea0003800000 */
.L_x_1701:
[----:B---3--:R-:W-:Y:S01]  /*95b0*/  IADD3 R2, R14, 0x20, RZ ;  /* 0x000000200e027810 */ /* 0x008fe20007ffe0ff */
[----:B------:R3:W1:Y:S01]  /*95c0*/  SHFL.IDX PT, R5, R12, 0x2, 0x181f ;  /* 0x00581f000c057f89 */ /* 0x00066200000e0000 */
[----:B------:R-:W-:Y:S02]  /*95d0*/  BSSY B0, `(.L_x_1703) ;  /* 0x000000f000007945 */ /* 0x000fe40003800000 */
[----:B------:R-:W-:Y:S01]  /*95e0*/  ISETP.GE.AND P0, PT, R2, UR20, PT ;  /* 0x0000001402007c0c */ /* 0x000fe2000bf06270 */
[----:B----4-:R3:W4:Y:S03]  /*95f0*/  SHFL.IDX PT, R4, R13, 0x2, 0x181f ;  /* 0x00581f000d047f89 */ /* 0x01072600000e0000 */
[----:B------:R-:W-:-:S09]  /*9600*/  P2R R38, PR, RZ, 0x1 ;  /* 0x00000001ff267803 */ /* 0x000fd20000000000 */
        /* <DEDUP_REMOVED lines=11> */
.L_x_1704:
[----:B------:R-:W-:Y:S05]  /*96c0*/  BSYNC B0 ;  /* 0x0000000000007941 */ /* 0x000fea0003800000 */
.L_x_1703:
[----:B-1----:R-:W-:Y:S01]  /*96d0*/  IADD3 R2, R14, 0x30, RZ ;  /* 0x000000300e027810 */ /* 0x002fe20007ffe0ff */
[----:B------:R1:W2:Y:S01]  /*96e0*/  SHFL.IDX PT, R5, R12, 0x3, 0x181f ;  /* 0x00781f000c057f89 */ /* 0x0002a200000e0000 */
        /* <DEDUP_REMOVED lines=15> */
.L_x_1706:
[----:B------:R-:W-:Y:S05]  /*97e0*/  BSYNC B0 ;  /* 0x0000000000007941 */ /* 0x000fea0003800000 */
.L_x_1705:
[----:B--2---:R-:W-:Y:S01]  /*97f0*/  IADD3 R2, R14, 0x40, RZ ;  /* 0x000000400e027810 */ /* 0x004fe20007ffe0ff */
        /* <DEDUP_REMOVED lines=16> */
.L_x_1708:
[----:B------:R-:W-:Y:S05]  /*9900*/  BSYNC B0 ;  /* 0x0000000000007941 */ /* 0x000fea0003800000 */
.L_x_1707:
        /* <DEDUP_REMOVED lines=17> */
.L_x_1710:
[----:B------:R-:W-:Y:S05]  /*9a20*/  BSYNC B0 ;  /* 0x0000000000007941 */ /* 0x000fea0003800000 */
.L_x_1709:
        /* <DEDUP_REMOVED lines=17> */
.L_x_1712:
[----:B------:R-:W-:Y:S05]  /*9b40*/  BSYNC B0 ;  /* 0x0000000000007941 */ /* 0x000fea0003800000 */
.L_x_1711:
[----:B-1----:R-:W1:Y:S01]  /*9b50*/  SHFL.IDX PT, R6, R13, 0x7, 0x181f ;  /* 0x00f81f000d067f89 */ /* 0x002e6200000e0000 */
[----:B------:R-:W-:Y:S01]  /*9b60*/  IADD3 R2, R14, 0x70, RZ ;  /* 0x000000700e027810 */ /* 0x000fe20007ffe0ff */
[----:B------:R-:W-:Y:S01]  /*9b70*/  UIADD3 UR15, UR12, -0x1, URZ ;  /* 0xffffffff0c0f7890 */ /* 0x000fe2000fffe03f */
[----:B------:R-:W-:Y:S01]  /*9b80*/  IADD3 R8, -R68, UR13, RZ ;  /* 0x0000000d44087c10 */ /* 0x000fe2000fffe1ff */
[----:B------:R5:W2:Y:S01]  /*9b90*/  SHFL.IDX PT, R7, R12, 0x7, 0x181f ;  /* 0x00f81f000c077f89 */ /* 0x000aa200000e0000 */
[----:B------:R-:W-:Y:S01]  /*9ba0*/  ISETP.GE.AND P5, PT, R2, UR20, PT ;  /* 0x0000001402007c0c */ /* 0x000fe2000bfa6270 */
[----:B------:R-:W-:Y:S01]  /*9bb0*/  ULDC.64 UR8, c[0x0][0x1e0] ;  /* 0x0000780000087ab9 */ /* 0x000fe20000000a00 */
[----:B------:R-:W-:Y:S01]  /*9bc0*/  IMAD.MOV.U32 R158, RZ, RZ, R24 ;  /* 0x000000ffff9e7224 */ /* 0x000fe200078e0018 */
[----:B------:R-:W-:Y:S01]  /*9bd0*/  UMOV UR11, 0x6 ;  /* 0x00000006000b7882 */ /* 0x000fe20000000000 */
[----:B------:R-:W-:Y:S01]  /*9be0*/  IMAD.U32 R2, RZ, RZ, UR15 ;  /* 0x0000000fff027e24 */ /* 0x000fe2000f8e00ff */
[----:B------:R-:W-:Y:S01]  /*9bf0*/  USHF.L.U32 UR10, UR8, 0x6, URZ ;  /* 0x00000006080a7899 */ /* 0x000fe2000800063f */
[----:B------:R-:W-:Y:S01]  /*9c00*/  IMAD.MOV.U32 R159, RZ, RZ, R25 ;  /* 0x000000ffff9f7224 */ /* 0x000fe200078e0019 */
[----:B------:R-:W-:Y:S01]  /*9c10*/  USHF.L.U64.HI UR11, UR8, UR11, UR9 ;  /* 0x0000000b080b7299 */ /* 0x000fe20008010209 */
[----:B------:R-:W-:Y:S01]  /*9c20*/  IMAD R2, R2, -0x40, R8 ;  /* 0xffffffc002027824 */ /* 0x000fe200078e0208 */
[----:B------:R-:W-:Y:S01]  /*9c30*/  USHF.R.S32.HI UR14, URZ, 0x1f, UR15 ;  /* 0x0000001f3f0e7899 */ /* 0x000fe2000801140f */
[----:B------:R-:W-:Y:S01]  /*9c40*/  IMAD.MOV.U32 R158, RZ, RZ, R22 ;  /* 0x000000ffff9e7224 */ /* 0x000fe200078e0016 */
[----:B------:R-:W-:Y:S01]  /*9c50*/  UIMAD UR4, UR11, UR15, URZ ;  /* 0x0000000f0b0472a4 */ /* 0x000fe2000f8e023f */
[----:B------:R-:W-:Y:S01]  /*9c60*/  IMAD.U32 R154, RZ, RZ, UR10 ;  /* 0x0000000aff9a7e24 */ /* 0x000fe2000f8e00ff */
[----:B------:R-:W-:Y:S01]  /*9c70*/  ISETP.GE.AND P2, PT, R2, 0x11, PT ;  /* 0x000000110200780c */ /* 0x000fe20003f46270 */
[----:B------:R-:W-:Y:S01]  /*9c80*/  @!P5 IMAD.SHL.U32 R10, R244, 0x2, RZ ;  /* 0x00000002f40ad824 */ /* 0x000fe200078e00ff */
[----:B------:R-:W-:Y:S01]  /*9c90*/  ISETP.GE.AND P1, PT, R2, 0x21, PT ;  /* 0x000000210200780c */ /* 0x000fe20003f26270 */
[----:B------:R-:W-:Y:S01]  /*9ca0*/  UIMAD UR4, UR14, UR10, UR4 ;  /* 0x0000000a0e0472a4 */ /* 0x000fe2000f8e0204 */
[----:B------:R-:W-:Y:S01]  /*9cb0*/  IMAD.MOV.U32 R19, RZ, RZ, c[0x0][0x1e0] ;  /* 0x00007800ff137624 */ /* 0x000fe200078e00ff */
[----:B------:R-:W-:Y:S01]  /*9cc0*/  @!P5 SHF.R.S32.HI R8, RZ, 0x1f, R15 ;  /* 0x0000001fff08d819 */ /* 0x000fe2000001140f */
[----:B------:R-:W-:Y:S01]  /*9cd0*/  UIMAD.WIDE.U32 UR22, UR8, 0x20, URZ ;  /* 0x00000020081678a5 */ /* 0x000fe2000f8e003f */
[----:B-1--4-:R-:W-:Y:S01]  /*9ce0*/  @!P5 LEA R4, P0, R16, R6, 0x1 ;  /* 0x000000061004d211 */ /* 0x012fe200078008ff */
[----:B------:R-:W-:Y:S01]  /*9cf0*/  USHF.L.U32 UR17, UR9, 0x5, URZ ;  /* 0x0000000509117899 */ /* 0x000fe2000800063f */
[----:B--23-5:R-:W-:Y:S01]  /*9d00*/  IMAD.U32 R12, RZ, RZ, UR9 ;  /* 0x00000009ff0c7e24 */ /* 0x02cfe2000f8e00ff */
[----:B------:R-:W-:Y:S01]  /*9d10*/  @!P5 LEA.HI R8, R8, R15, RZ, 0x3 ;  /* 0x0000000f0808d211 */ /* 0x000fe200078f18ff */
[----:B------:R1:W-:Y:S01]  /*9d20*/  STL.64 [R1+0x40], R158 ;  /* 0x0000409e01007387 */ /* 0x0003e20000100a00 */
[----:B------:R-:W-:Y:S01]  /*9d30*/  @!P5 LEA.HI.X R5, R16, R7, R37, 0x1, P0 ;  /* 0x000000071005d211 */ /* 0x000fe200000f0c25 */
[----:B------:R-:W-:Y:S01]  /*9d40*/  UIADD3 UR17, UR23, UR17, URZ ;  /* 0x0000001117117290 */ /* 0x000fe2000fffe03f */
[----:B------:R-:W-:-:S02]  /*9d50*/  @!P5 LOP3.LUT R8, R8, 0xfffffff8, RZ, 0xc0, !PT ;  /* 0xfffffff80808d812 */ /* 0x000fc400078ec0ff */
[----:B------:R-:W-:Y:S01]  /*9d60*/  LEA.HI R155, R157, R177, RZ, 0x5 ;  /* 0x000000b19d9b7211 */ /* 0x000fe200078f28ff */
[----:B------:R-:W-:Y:S01]  /*9d70*/  @!PT LDS RZ, [RZ] ;  /* 0x00000000fffff984 */ /* 0x000fe20000000800 */
[----:B------:R2:W-:Y:S01]  /*9d80*/  @!P5 LDGSTS.E.BYPASS.LTC128B.128 [R10+0xb900], [R4.64], !P3 ;  /* 0x0b900000040adfae */ /* 0x0005e2000d901d5c */
[----:B------:R-:W-:Y:S01]  /*9d90*/  ISETP.GE.AND P3, PT, R2, 0x1, PT ;  /* 0x000000010200780c */ /* 0x000fe20003f66270 */
[----:B------:R-:W-:Y:S01]  /*9da0*/  @!P5 IMAD.WIDE R6, R8, 0x2, R6 ;  /* 0x000000020806d825 */ /* 0x000fe200078e0206 */
[----:B------:R-:W-:-:S04]  /*9db0*/  SHF.R.S32.HI R156, RZ, 0x5, R155 ;  /* 0x00000005ff9c7819 */ /* 0x000fc8000001149b */
[----:B------:R3:W-:Y:S04]  /*9dc0*/  @!P5 LDGSTS.E.BYPASS.LTC128B.128 [R10+0xf900], [R6.64], !P4 ;  /* 0x0f900000060adfae */ /* 0x0007e8000e101d5c */
[----:B------:R-:W0:Y:S01]  /*9dd0*/  LDGDEPBAR ;  /* 0x00000000000079af */ /* 0x000e220000000000 */
[----:B--2---:R-:W-:-:S05]  /*9de0*/  IMAD.WIDE.U32 R4, R154, UR15, R158 ;  /* 0x0000000f9a047c25 */ /* 0x004fca000f8e009e */
[----:B------:R-:W-:Y:S01]  /*9df0*/  IADD3 R5, R5, UR4, RZ ;  /* 0x0000000405057c10 */ /* 0x000fe2000fffe0ff */
[----:B------:R-:W-:Y:S01]  /*9e00*/  BAR.SYNC.DEFER_BLOCKING 0x0 ;  /* 0x0000000000007b1d */ /* 0x000fe20000010000 */
[----:B------:R-:W-:-:S04]  /*9e10*/  @P2 LEA R9, P0, R19, R4, 0x4 ;  /* 0x0000000413092211 */ /* 0x000fc800078020ff */
[----:B------:R-:W-:Y:S02]  /*9e20*/  @P2 LEA.HI.X R12, R19, R5, R12, 0x4, P0 ;  /* 0x00000005130c2211 */ /* 0x000fe400000f240c */
[----:B------:R-:W-:-:S04]  /*9e30*/  @P1 IADD3 R11, P0, R4, UR22, RZ ;  /* 0x00000016040b1c10 */ /* 0x000fc8000ff1e0ff */
[----:B------:R-:W-:Y:S02]  /*9e40*/  @P1 IADD3.X R13, R5, UR17, RZ, P0, !PT ;  /* 0x00000011050d1c10 */ /* 0x000fe400087fe4ff */
[----:B------:R-:W-:-:S04]  /*9e50*/  @P2 LEA R8, P0, R9, c[0x0][0x1c8], 0x1 ;  /* 0x0000720009082a11 */ /* 0x000fc800078008ff */
[----:B------:R-:W-:Y:S02]  /*9e60*/  @P2 LEA.HI.X R9, R9, c[0x0][0x1cc], R12, 0x1, P0 ;  /* 0x0000730009092a11 */ /* 0x000fe400000f0c0c */
[----:B------:R-:W-:-:S04]  /*9e70*/  @P1 LEA R12, P0, R11, c[0x0][0x1c8], 0x1 ;  /* 0x000072000b0c1a11 */ /* 0x000fc800078008ff */
[----:B------:R-:W-:Y:S02]  /*9e80*/  @P1 LEA.HI.X R13, R11, c[0x0][0x1cc], R13, 0x1, P0 ;  /* 0x000073000b0d1a11 */ /* 0x000fe400000f0c0d */
[----:B---3--:R-:W-:-:S04]  /*9e90*/  @P3 LEA R10, P0, R4, c[0x0][0x1c8], 0x1 ;  /* 0x00007200040a3a11 */ /* 0x008fc800078008ff */
[----:B------:R-:W-:Y:S02]  /*9ea0*/  @P3 LEA.HI.X R11, R4, c[0x0][0x1cc], R5, 0x1, P0 ;  /* 0x00007300040b3a11 */ /* 0x000fe400000f0c05 */
[----:B------:R-:W-:-:S13]  /*9eb0*/  ISETP.GE.AND P0, PT, R2, 0x31, PT ;  /* 0x000000310200780c */ /* 0x000fda0003f06270 */
[----:B------:R-:W-:Y:S01]  /*9ec0*/  VOTEU.ANY UP0, P0 ;  /* 0x00000000003f7886 */ /* 0x000fe20000000100 */
[----:B------:R-:W-:-:S04]  /*9ed0*/  @P0 IMAD.WIDE.U32 R4, R19, 0x30, R4 ;  /* 0x0000003013040825 */ /* 0x000fc800078e0004 */
[----:B------:R-:W-:Y:S01]  /*9ee0*/  @UP0 UIMAD UR9, UR9, 0x30, URZ ;  /* 0x00000030090908a4 */ /* 0x000fe2000f8e023f */
[----:B------:R-:W-:-:S05]  /*9ef0*/  @P0 LEA R6, P4, R4, c[0x0][0x1c8], 0x1 ;  /* 0x0000720004060a11 */ /* 0x000fca00078808ff */
[----:B------:R-:W-:-:S04]  /*9f00*/  @P0 IADD3 R2, R5, UR9, RZ ;  /* 0x0000000905020c10 */ /* 0x000fc8000fffe0ff */
[----:B------:R-:W-:Y:S01]  /*9f10*/  @P0 LEA.HI.X R7, R4, c[0x0][0x1cc], R2, 0x1, P4 ;  /* 0x0000730004070a11 */ /* 0x000fe200020f0c02 */
[----:B------:R-:W-:Y:S01]  /*9f20*/  @P3 IMAD.SHL.U32 R2, R244, 0x2, RZ ;  /* 0x00000002f4023824 */ /* 0x000fe200078e00ff */
[----:B------:R-:W-:-:S04]  /*9f30*/  LOP3.LUT P4, RZ, R161, 0x1, RZ, 0xc0, !PT ;  /* 0x00000001a1ff7812 */ /* 0x000fc8000788c0ff */
[----:B------:R-:W-:Y:S01]  /*9f40*/  @!PT LDS RZ, [RZ] ;  /* 0x00000000fffff984 */ /* 0x000fe20000000800 */
[----:B------:R-:W-:Y:S01]  /*9f50*/  @!PT LDS RZ, [RZ] ;  /* 0x00000000fffff984 */ /* 0x000fe20000000800 */
[----:B------:R-:W-:Y:S01]  /*9f60*/  @!PT LDS RZ, [RZ] ;  /* 0x00000000fffff984 */ /* 0x000fe20000000800 */
[----:B------:R2:W-:Y:S09]  /*9f70*/  @P3 LDGSTS.E.BYPASS.LTC128B.128 [R2+0x4100], [R10.64], !P6 ;  /* 0x041000000a023fae */ /* 0x0005f2000f101d5c */
[----:B------:R2:W-:Y:S02]  /*9f80*/  @P3 LDGSTS.E.BYPASS.LTC128B.128 [R2+0x6100], [R10.64+0x80], !P4 ;  /* 0x061000800a023fae */ /* 0x0005e4000e101d5c */
[----:B--2---:R-:W-:-:S05]  /*9f90*/  @P2 IMAD.SHL.U32 R2, R244, 0x2, RZ ;  /* 0x00000002f4022824 */ /* 0x004fca00078e00ff */
[----:B------:R2:W-:Y:S04]  /*9fa0*/  @P2 LDGSTS.E.BYPASS.LTC128B.128 [R2+0x4900], [R8.64], !P6 ;  /* 0x0490000008022fae */ /* 0x0005e8000f101d5c */
[----:B------:R2:W-:Y:S02]  /*9fb0*/  @P2 LDGSTS.E.BYPASS.LTC128B.128 [R2+0x6900], [R8.64+0x80], !P4 ;  /* 0x0690008008022fae */ /* 0x0005e4000e101d5c */
[----:B--2---:R-:W-:-:S05]  /*9fc0*/  @P1 IMAD.SHL.U32 R2, R244, 0x2, RZ ;  /* 0x00000002f4021824 */ /* 0x004fca00078e00ff */
[----:B------:R2:W-:Y:S04]  /*9fd0*/  @P1 LDGSTS.E.BYPASS.LTC128B.128 [R2+0x5100], [R12.64], !P6 ;  /* 0x051000000c021fae */ /* 0x0005e8000f101d5c */
[----:B------:R2:W-:Y:S02]  /*9fe0*/  @P1 LDGSTS.E.BYPASS.LTC128B.128 [R2+0x7100], [R12.64+0x80], !P4 ;  /* 0x071000800c021fae */ /* 0x0005e4000e101d5c */
[----:B--2---:R-:W-:-:S05]  /*9ff0*/  @P0 IMAD.SHL.U32 R2, R244, 0x2, RZ ;  /* 0x00000002f4020824 */ /* 0x004fca00078e00ff */
[----:B------:R1:W-:Y:S04]  /*a000*/  @P0 LDGSTS.E.BYPASS.LTC128B.128 [R2+0x5900], [R6.64], !P6 ;  /* 0x0590000006020fae */ /* 0x0003e8000f101d5c */
[----:B------:R1:W-:Y:S01]  /*a010*/  @P0 LDGSTS.E.BYPASS.LTC128B.128 [R2+0x7900], [R6.64+0x80], !P4 ;  /* 0x0790008006020fae */ /* 0x0003e2000e101d5c */
[----:B------:R-:W-:-:S03]  /*a020*/  ISETP.LT.AND P0, PT, RZ, c[0x0][0x27c], PT ;  /* 0x00009f00ff007a0c */ /* 0x000fc60003f01270 */
[----:B------:R-:W0:Y:S10]  /*a030*/  LDGDEPBAR ;  /* 0x00000000000079af */ /* 0x000e340000000000 */
[----:B------:R-:W-:Y:S05]  /*a040*/  @P0 BRA `(.L_x_1713) ;  /* 0x0000002000000947 */ /* 0x000fea0003800000 */
[----:B------:R-:W-:-:S04]  /*a050*/  DEPBAR.LE SB0, 0x1 ;  /* 0x000080400000791a */ /* 0x000fc80000000000 */
[----:B------:R-:W-:Y:S05]  /*a060*/  BRA `(.L_x_1714) ;  /* 0x000098b000007947 */ /* 0x000fea0003800000 */
.L_x_1713:
[----:B------:R-:W-:Y:S01]  /*a070*/  USHF.R.S32.HI UR9, URZ, 0x1f, UR19 ;  /* 0x0000001f3f097899 */ /* 0x000fe20008011413 */
[----:B------:R-:W-:Y:S01]  /*a080*/  BSSY B2, `(.L_x_1714) ;  /* 0x0000989000027945 */ /* 0x000fe20003800000 */
[----:B------:R-:W-:Y:S01]  /*a090*/  ULDC.64 UR6, c[0x0][0x280] ;  /* 0x0000a00000067ab9 */ /* 0x000fe20000000a00 */
[----:B-1----:R-:W-:Y:S01]  /*a0a0*/  IMAD R2, R49, 0x10, R14 ;  /* 0x0000001031027824 */ /* 0x002fe200078e020e */
[----:B------:R-:W-:Y:S01]  /*a0b0*/  ULDC.64 UR4, c[0x0][0x290] ;  /* 0x0000a40000047ab9 */ /* 0x000fe20000000a00 */
[----:B------:R-:W-:Y:S01]  /*a0c0*/  SHF.L.U32 R34, R244, 0x1, RZ ;  /* 0x00000001f4227819 */ /* 0x000fe200000006ff */
[----:B------:R-:W-:Y:S02]  /*a0d0*/  UIMAD.WIDE.U32 UR30, UR19, UR6, URZ ;  /* 0x00000006131e72a5 */ /* 0x000fe4000f8e003f */
[----:B------:R-:W-:Y:S02]  /*a0e0*/  UIMAD UR6, UR9, UR6, URZ ;  /* 0x00000006090672a4 */ /* 0x000fe4000f8e023f */
[----:B------:R-:W-:-:S02]  /*a0f0*/  UIMAD UR9, UR9, UR4, URZ ;  /* 0x00000004090972a4 */ /* 0x000fc4000f8e023f */
[----:B------:R-:W-:Y:S02]  /*a100*/  UIMAD.WIDE.U32 UR32, UR19, UR4, URZ ;  /* 0x00000004132072a5 */ /* 0x000fe4000f8e003f */
[----:B------:R-:W-:Y:S02]  /*a110*/  UIMAD UR6, UR19, UR7, UR6 ;  /* 0x00000007130672a4 */ /* 0x000fe4000f8e0206 */
[----:B------:R-:W-:Y:S02]  /*a120*/  ULDC.U8 UR4, c[0x0][0x298] ;  /* 0x0000a60000047ab9 */ /* 0x000fe40000000000 */
[----:B------:R-:W-:Y:S01]  /*a130*/  ISETP.NE.AND P0, PT, RZ, UR4, PT ;  /* 0x00000004ff007c0c */ /* 0x000fe2000bf05270 */
[----:B------:R-:W-:Y:S02]  /*a140*/  UIMAD UR5, UR19, UR5, UR9 ;  /* 0x00000005130572a4 */ /* 0x000fe4000f8e0209 */
[----:B------:R-:W-:Y:S02]  /*a150*/  UIADD3 UR6, UR6, UR31, URZ ;  /* 0x0000001f06067290 */ /* 0x000fe4000fffe03f */
[----:B------:R-:W-:-:S08]  /*a160*/  UIADD3 UR5, UR5, UR33, URZ ;  /* 0x0000002105057290 */ /* 0x000fd0000fffe03f */
[----:B------:R-:W-:Y:S05]  /*a170*/  @!P0 BRA `(.L_x_1715) ;  /* 0x00004ac000008947 */ /* 0x000fea0003800000 */
[----:B------:R-:W-:Y:S01]  /*a180*/  PLOP3.LUT P0, PT, PT, PT, UP2, 0x80, 0x0 ;  /* 0x000000000000781c */ /* 0x000fe20003f0f028 */
[----:B------:R-:W-:Y:S01]  /*a190*/  IMAD.U32 R6, RZ, RZ, UR30 ;  /* 0x0000001eff067e24 */ /* 0x000fe2000f8e00ff */
[----:B------:R-:W-:Y:S01]  /*a1a0*/  ISETP.NE.AND P1, PT, R17, RZ, PT ;  /* 0x000000ff1100720c */ /* 0x000fe20003f25270 */
[----:B------:R-:W-:Y:S01]  /*a1b0*/  IMAD.SHL.U32 R35, R49, 0x4, RZ ;  /* 0x0000000431237824 */ /* 0x000fe200078e00ff */
[----:B------:R-:W-:Y:S01]  /*a1c0*/  BSSY B0, `(.L_x_1716) ;  /* 0x000003b000007945 */ /* 0x000fe20003800000 */
[----:B------:R-:W-:Y:S01]  /*a1d0*/  IMAD.U32 R7, RZ, RZ, UR31 ;  /* 0x0000001fff077e24 */ /* 0x000fe2000f8e00ff */
[----:B------:R-:W-:Y:S01]  /*a1e0*/  CS2R R32, SRZ ;  /* 0x0000000000207805 */ /* 0x000fe2000001ff00 */
[----:B------:R-:W-:Y:S01]  /*a1f0*/  IMAD.U32 R5, RZ, RZ, UR6 ;  /* 0x00000006ff057e24 */ /* 0x000fe2000f8e00ff */
[----:B------:R-:W-:Y:S01]  /*a200*/  IADD3 R90, R35, 0x20, RZ ;  /* 0x00000020235a7810 */ /* 0x000fe20007ffe0ff */
[----:B------:R-:W-:Y:S01]  /*a210*/  CS2R R22, SRZ ;  /* 0x0000000000167805 */ /* 0x000fe2000001ff00 */
[----:B------:R-:W-:Y:S01]  /*a220*/  CS2R R18, SRZ ;  /* 0x0000000000127805 */ /* 0x000fe2000001ff00 */
[----:B------:R-:W-:Y:S01]  /*a230*/  CS2R R24, SRZ ;  /* 0x0000000000187805 */ /* 0x000fe2000001ff00 */
[----:B------:R-:W-:Y:S01]  /*a240*/  CS2R R20, SRZ ;  /* 0x0000000000147805 */ /* 0x000fe2000001ff00 */
[----:B------:R-:W-:Y:S01]  /*a250*/  @P0 IMAD.HI.U32 R4, R2, c[0x0][0x2c8], RZ ;  /* 0x0000b20002040a27 */ /* 0x000fe200078e00ff */
[----:B------:R-:W-:-:S13]  /*a260*/  PLOP3.LUT P0, PT, PT, PT, UP2, 0x80, 0x0 ;  /* 0x000000000000781c */ /* 0x000fda0003f0f028 */
[----:B------:R-:W-:Y:S02]  /*a270*/  @P0 SHF.R.U32.HI R2, RZ, c[0x0][0x2cc], R4 ;  /* 0x0000b300ff020a19 */ /* 0x000fe40000011604 */
[----:B------:R-:W-:Y:S02]  /*a280*/  MOV R4, R6 ;  /* 0x0000000600047202 */ /* 0x000fe40000000f00 */
[----:B------:R-:W-:Y:S02]  /*a290*/  SHF.R.S32.HI R8, RZ, 0x1f, R2 ;  /* 0x0000001fff087819 */ /* 0x000fe40000011402 */
[----:B------:R-:W-:Y:S01]  /*a2a0*/  ISETP.GE.AND P0, PT, R35, c[0x0][0x27c], PT ;  /* 0x00009f0023007a0c */ /* 0x000fe20003f06270 */
[----:B------:R-:W-:-:S03]  /*a2b0*/  IMAD.WIDE.U32 R4, R2, c[0x0][0x280], R4 ;  /* 0x0000a00002047a25 */ /* 0x000fc600078e0004 */
[----:B------:R-:W-:Y:S01]  /*a2c0*/  SEL R12, RZ, 0x1, P0 ;  /* 0x00000001ff0c7807 */ /* 0x000fe20000000000 */
[----:B------:R-:W-:Y:S01]  /*a2d0*/  IMAD R7, R8, c[0x0][0x280], RZ ;  /* 0x0000a00008077a24 */ /* 0x000fe200078e02ff */
[----:B------:R-:W-:-:S03]  /*a2e0*/  LEA R16, P0, R4, c[0x0][0x270], 0x1 ;  /* 0x00009c0004107a11 */ /* 0x000fc600078008ff */
[----:B------:R-:W-:Y:S02]  /*a2f0*/  IMAD R6, R2, c[0x0][0x284], R7 ;  /* 0x0000a10002067a24 */ /* 0x000fe400078e0207 */
[----:B------:R-:W-:Y:S02]  /*a300*/  IMAD.U32 R7, RZ, RZ, UR33 ;  /* 0x00000021ff077e24 */ /* 0x000fe4000f8e00ff */
[----:B------:R-:W-:Y:S02]  /*a310*/  IMAD.IADD R6, R5, 0x1, R6 ;  /* 0x0000000105067824 */ /* 0x000fe400078e0206 */
[----:B------:R-:W-:Y:S02]  /*a320*/  IMAD.U32 R5, RZ, RZ, UR5 ;  /* 0x00000005ff057e24 */ /* 0x000fe4000f8e00ff */
[----:B------:R-:W-:Y:S01]  /*a330*/  IMAD R7, R8, c[0x0][0x290], RZ ;  /* 0x0000a40008077a24 */ /* 0x000fe200078e02ff */
[----:B------:R-:W-:Y:S02]  /*a340*/  LEA.HI.X R15, R4, c[0x0][0x274], R6, 0x1, P0 ;  /* 0x00009d00040f7a11 */ /* 0x000fe400000f0c06 */
[----:B------:R-:W-:-:S05]  /*a350*/  MOV R6, UR32 ;  /* 0x0000002000067c02 */ /* 0x000fca0008000f00 */
[----:B------:R-:W-:Y:S02]  /*a360*/  IMAD.MOV.U32 R4, RZ, RZ, R6 ;  /* 0x000000ffff047224 */ /* 0x000fe400078e0006 */
[----:B------:R1:W2:Y:S02]  /*a370*/  SHFL.IDX PT, R6, R16, RZ, 0x181f ;  /* 0x00181fff10067589 */ /* 0x0002a400000e0000 */
[----:B------:R-:W-:-:S04]  /*a380*/  IMAD.WIDE.U32 R4, R2, c[0x0][0x290], R4 ;  /* 0x0000a40002047a25 */ /* 0x000fc800078e0004 */
[----:B------:R-:W-:Y:S01]  /*a390*/  IMAD R2, R2, c[0x0][0x294], R7 ;  /* 0x0000a50002027a24 */ /* 0x000fe200078e0207 */
[----:B------:R-:W-:Y:S01]  /*a3a0*/  LEA R14, P0, R4, c[0x0][0x288], 0x1 ;  /* 0x0000a200040e7a11 */ /* 0x000fe200078008ff */
[----:B------:R1:W3:Y:S03]  /*a3b0*/  SHFL.IDX PT, R7, R15, RZ, 0x181f ;  /* 0x00181fff0f077589 */ /* 0x0002e600000e0000 */
[----:B------:R-:W-:-:S04]  /*a3c0*/  IADD3 R2, R5, R2, RZ ;  /* 0x0000000205027210 */ /* 0x000fc80007ffe0ff */
[----:B------:R-:W-:Y:S02]  /*a3d0*/  LEA.HI.X R13, R4, c[0x0][0x28c], R2, 0x1, P0 ;  /* 0x0000a300040d7a11 */ /* 0x000fe400000f0c02 */
[----:B------:R-:W-:Y:S01]  /*a3e0*/  ISETP.GE.AND P0, PT, R90, c[0x0][0x27c], PT ;  /* 0x00009f005a007a0c */ /* 0x000fe20003f06270 */
[----:B------:R1:W4:Y:S03]  /*a3f0*/  SHFL.IDX PT, R4, R14, RZ, 0x181f ;  /* 0x00181fff0e047589 */ /* 0x00032600000e0000 */
[----:B------:R-:W-:Y:S01]  /*a400*/  SEL R2, RZ, 0xffffffff, P0 ;  /* 0xffffffffff027807 */ /* 0x000fe20000000000 */
[----:B------:R1:W1:Y:S04]  /*a410*/  SHFL.IDX PT, R5, R13, RZ, 0x181f ;  /* 0x00181fff0d057589 */ /* 0x00026800000e0000 */
[----:B------:R-:W-:-:S05]  /*a420*/  IMAD.SHL.U32 R2, R2, 0x2, RZ ;  /* 0x0000000202027824 */ /* 0x000fca00078e00ff */
[----:B------:R-:W-:Y:S01]  /*a430*/  LOP3.LUT R12, R2, 0x2, R12, 0xe2, !PT ;  /* 0x00000002020c7812 */ /* 0x000fe200078ee20c */
[----:B------:R-:W-:Y:S05]  /*a440*/  @P1 BRA `(.L_x_1717) ;  /* 0x0000012000001947 */ /* 0x000fea0003800000 */
[----:B--23--:R-:W-:Y:S01]  /*a450*/  LOP3.LUT R2, R12, 0x1, RZ, 0xc0, !PT ;  /* 0x000000010c027812 */ /* 0x00cfe200078ec0ff */
[----:B------:R-:W-:Y:S01]  /*a460*/  CS2R R18, SRZ ;  /* 0x0000000000127805 */ /* 0x000fe2000001ff00 */
[----:B------:R-:W-:Y:S02]  /*a470*/  CS2R R20, SRZ ;  /* 0x0000000000147805 */ /* 0x000fe4000001ff00 */
[----:B------:R-:W-:-:S13]  /*a480*/  ISETP.NE.U32.AND P0, PT, R2, 0x1, PT ;  /* 0x000000010200780c */ /* 0x000fda0003f05070 */
[----:B------:R-:W-:-:S04]  /*a490*/  @!P0 IMAD.WIDE R10, R35, 0x2, R6 ;  /* 0x00000002230a8825 */ /* 0x000fc800078e0206 */
[----:B-1--4-:R-:W-:Y:S01]  /*a4a0*/  @!P0 IMAD.WIDE R8, R35, 0x2, R4 ;  /* 0x0000000223088825 */ /* 0x012fe200078e0204 */
[----:B------:R1:W5:Y:S04]  /*a4b0*/  @!P0 LD.E.64 R18, [R10.64] ;  /* 0x0000001c0a128980 */ /* 0x000368000c101b00 */
[----:B------:R1:W5:Y:S01]  /*a4c0*/  @!P0 LD.E.64 R20, [R8.64] ;  /* 0x0000001c08148980 */ /* 0x000362000c101b00 */
[----:B------:R-:W-:Y:S01]  /*a4d0*/  LOP3.LUT P0, RZ, R12, 0x2, RZ, 0xc0, !PT ;  /* 0x000000020cff7812 */ /* 0x000fe2000780c0ff */
[----:B------:R-:W-:Y:S01]  /*a4e0*/  CS2R R22, SRZ ;  /* 0x0000000000167805 */ /* 0x000fe2000001ff00 */
[----:B------:R-:W-:-:S11]  /*a4f0*/  CS2R R24, SRZ ;  /* 0x0000000000187805 */ /* 0x000fd6000001ff00 */
[----:B------:R-:W-:-:S04]  /*a500*/  @P0 SHF.R.S32.HI R2, RZ, 0x1f, R90 ;  /* 0x0000001fff020819 */ /* 0x000fc8000001145a */
[----:B------:R-:W-:-:S04]  /*a510*/  @P0 LEA.HI R2, R2, R90, RZ, 0x2 ;  /* 0x0000005a02020211 */ /* 0x000fc800078f10ff */
[----:B------:R-:W-:-:S05]  /*a520*/  @P0 LOP3.LUT R2, R2, 0xfffffffc, RZ, 0xc0, !PT ;  /* 0xfffffffc02020812 */ /* 0x000fca00078ec0ff */
[----:B------:R-:W-:-:S04]  /*a530*/  @P0 IMAD.WIDE R6, R2, 0x2, R6 ;  /* 0x0000000202060825 */ /* 0x000fc800078e0206 */
[----:B------:R-:W-:Y:S01]  /*a540*/  @P0 IMAD.WIDE R4, R2, 0x2, R4 ;  /* 0x0000000202040825 */ /* 0x000fe200078e0204 */
[----:B------:R1:W5:Y:S04]  /*a550*/  @P0 LD.E.64 R22, [R6.64] ;  /* 0x0000001c06160980 */ /* 0x000368000c101b00 */
[----:B------:R1:W5:Y:S02]  /*a560*/  @P0 LD.E.64 R24, [R4.64] ;  /* 0x0000001c04180980 */ /* 0x000364000c101b00 */
.L_x_1717:
[----:B--23--:R-:W-:Y:S05]  /*a570*/  BSYNC B0 ;  /* 0x0000000000007941 */ /* 0x00cfea0003800000 */
.L_x_1716:
[----:B------:R-:W-:Y:S01]  /*a580*/  ISETP.NE.AND P0, PT, R26, RZ, PT ;  /* 0x000000ff1a00720c */ /* 0x000fe20003f05270 */
[----:B-1---5:R-:W-:Y:S01]  /*a590*/  IMAD.MOV.U32 R10, RZ, RZ, R22 ;  /* 0x000000ffff0a7224 */ /* 0x022fe200078e0016 */
[----:B------:R-:W-:Y:S01]  /*a5a0*/  MOV R8, R18 ;  /* 0x0000001200087202 */ /* 0x000fe20000000f00 */
[----:B------:R-:W-:Y:S01]  /*a5b0*/  IMAD.MOV.U32 R9, RZ, RZ, R23 ;  /* 0x000000ffff097224 */ /* 0x000fe200078e0017 */
[----:B------:R1:W2:Y:S01]  /*a5c0*/  SHFL.IDX PT, R7, R15, 0x1, 0x181f ;  /* 0x00381f000f077f89 */ /* 0x0002a200000e0000 */
        /* <DEDUP_REMOVED lines=8> */
[----:B------:R1:W3:Y:S01]  /*a650*/  SHFL.IDX PT, R6, R16, 0x1, 0x181f ;  /* 0x00381f0010067f89 */ /* 0x0002e200000e0000 */
[----:B------:R-:W-:Y:S01]  /*a660*/  MOV R2, R21 ;  /* 0x0000001500027202 */ /* 0x000fe20000000f00 */
[----:B------:R-:W-:Y:S01]  /*a670*/  CS2R R30, SRZ ;  /* 0x00000000001e7805 */ /* 0x000fe2000001ff00 */
[----:B------:R-:W-:Y:S01]  /*a680*/  PRMT R91, R9, 0x5410, R10 ;  /* 0x00005410095b7816 */ /* 0x000fe2000000000a */
[----:B------:R1:W4:Y:S01]  /*a690*/  SHFL.IDX PT, R5, R13, 0x1, 0x181f ;  /* 0x00381f000d057f89 */ /* 0x00032200000e0000 */
[----:B------:R-:W-:Y:S01]  /*a6a0*/  PRMT R17, R2, 0x5410, R8 ;  /* 0x0000541002117816 */ /* 0x000fe20000000008 */
[----:B------:R-:W-:-:S02]  /*a6b0*/  CS2R R28, SRZ ;  /* 0x00000000001c7805 */ /* 0x000fc4000001ff00 */
[----:B----4-:R1:W4:Y:S01]  /*a6c0*/  SHFL.IDX PT, R4, R14, 0x1, 0x181f ;  /* 0x00381f000e047f89 */ /* 0x01032200000e0000 */
[----:B------:R-:W-:Y:S05]  /*a6d0*/  @P0 BRA `(.L_x_1719) ;  /* 0x0000012000000947 */ /* 0x000fea0003800000 */
[----:B------:R-:W-:Y:S01]  /*a6e0*/  LOP3.LUT R2, R12, 0x1, RZ, 0xc0, !PT ;  /* 0x000000010c027812 */ /* 0x000fe200078ec0ff */
[----:B------:R-:W-:Y:S01]  /*a6f0*/  CS2R R26, SRZ ;  /* 0x00000000001a7805 */ /* 0x000fe2000001ff00 */
[----:B------:R-:W-:Y:S02]  /*a700*/  CS2R R28, SRZ ;  /* 0x00000000001c7805 */ /* 0x000fe4000001ff00 */
[----:B------:R-:W-:-:S13]  /*a710*/  ISETP.NE.U32.AND P0, PT, R2, 0x1, PT ;  /* 0x000000010200780c */ /* 0x000fda0003f05070 */
[----:B--23--:R-:W-:-:S04]  /*a720*/  @!P0 IMAD.WIDE R10, R35, 0x2, R6 ;  /* 0x00000002230a8825 */ /* 0x00cfc800078e0206 */
[----:B----4-:R-:W-:Y:S01]  /*a730*/  @!P0 IMAD.WIDE R8, R35, 0x2, R4 ;  /* 0x0000000223088825 */ /* 0x010fe200078e0204 */
        /* <DEDUP_REMOVED lines=12> */
.L_x_1719:
[----:B------:R-:W-:Y:S05]  /*a800*/  BSYNC B0 ;  /* 0x0000000000007941 */ /* 0x000fea0003800000 */
.L_x_1718:
[----:B------:R-:W-:Y:S01]  /*a810*/  ISETP.NE.AND P0, PT, R38, RZ, PT ;  /* 0x000000ff2600720c */ /* 0x000fe20003f05270 */
[----:B--2--5:R-:W-:Y:S01]  /*a820*/  IMAD.MOV.U32 R10, RZ, RZ, R32 ;  /* 0x000000ffff0a7224 */ /* 0x024fe200078e0020 */
[----:B------:R-:W-:Y:S01]  /*a830*/  MOV R8, R26 ;  /* 0x0000001a00087202 */ /* 0x000fe20000000f00 */
[----:B------:R-:W-:Y:S01]  /*a840*/  IMAD.MOV.U32 R9, RZ, RZ, R33 ;  /* 0x000000ffff097224 */ /* 0x000fe200078e0021 */
[----:B------:R2:W1:Y:S01]  /*a850*/  SHFL.IDX PT, R7, R15, 0x2, 0x181f ;  /* 0x00581f000f077f89 */ /* 0x00046200000e0000 */
        /* <DEDUP_REMOVED lines=8> */
[----:B---3--:R2:W3:Y:S01]  /*a8e0*/  SHFL.IDX PT, R6, R16, 0x2, 0x181f ;  /* 0x00581f0010067f89 */ /* 0x0084e200000e0000 */
[----:B------:R-:W-:Y:S01]  /*a8f0*/  MOV R2, R29 ;  /* 0x0000001d00027202 */ /* 0x000fe20000000f00 */
[----:B------:R-:W-:Y:S01]  /*a900*/  CS2R R40, SRZ ;  /* 0x0000000000287805 */ /* 0x000fe2000001ff00 */
[----:B------:R-:W-:Y:S01]  /*a910*/  PRMT R95, R9, 0x5410, R10 ;  /* 0x00005410095f7816 */ /* 0x000fe2000000000a */
[----:B------:R2:W4:Y:S01]  /*a920*/  SHFL.IDX PT, R5, R13, 0x2, 0x181f ;  /* 0x00581f000d057f89 */ /* 0x00052200000e0000 */
[----:B------:R-:W-:Y:S01]  /*a930*/  PRMT R93, R2, 0x5410, R8 ;  /* 0x00005410025d7816 */ /* 0x000fe20000000008 */
[----:B------:R-:W-:Y:S01]  /*a940*/  CS2R R36, SRZ ;  /* 0x0000000000247805 */ /* 0x000fe2000001ff00 */
[----:B------:R-:W-:Y:S01]  /*a950*/  CS2R R42, SRZ ;  /* 0x00000000002a7805 */ /* 0x000fe2000001ff00 */
[----:B----4-:R2:W4:Y:S01]  /*a960*/  SHFL.IDX PT, R4, R14, 0x2, 0x181f ;  /* 0x00581f000e047f89 */ /* 0x01052200000e0000 */
[----:B------:R-:W-:Y:S01]  /*a970*/  CS2R R38, SRZ ;  /* 0x0000000000267805 */ /* 0x000fe2000001ff00 */
[----:B------:R-:W-:Y:S05]  /*a980*/  @P0 BRA `(.L_x_1721) ;  /* 0x0000012000000947 */ /* 0x000fea0003800000 */
[----:B------:R-:W-:Y:S01]  /*a990*/  LOP3.LUT R2, R12, 0x1, RZ, 0xc0, !PT ;  /* 0x000000010c027812 */ /* 0x000fe200078ec0ff */
[----:B------:R-:W-:Y:S01]  /*a9a0*/  CS2R R36, SRZ ;  /* 0x0000000000247805 */ /* 0x000fe2000001ff00 */
[----:B------:R-:W-:-:S02]  /*a9b0*/  CS2R R38, SRZ ;  /* 0x0000000000267805 */ /* 0x000fc4000001ff00 */
[----:B------:R-:W-:-:S13]  /*a9c0*/  ISETP.NE.U32.AND P0, PT, R2, 0x1, PT ;  /* 0x000000010200780c */ /* 0x000fda0003f05070 */
[----:B-1-3--:R-:W-:-:S04]  /*a9d0*/  @!P0 IMAD.WIDE R10, R35, 0x2, R6 ;  /* 0x00000002230a8825 */ /* 0x00afc800078e0206 */
        /* <DEDUP_REMOVED lines=13> */
.L_x_1721:
[----:B------:R-:W-:Y:S05]  /*aab0*/  BSYNC B0 ;  /* 0x0000000000007941 */ /* 0x000fea0003800000 */
.L_x_1720:
        /* <DEDUP_REMOVED lines=40> */
.L_x_1723:
[----:B------:R-:W-:Y:S05]  /*ad40*/  BSYNC B0 ;  /* 0x0000000000007941 */ /* 0x000fea0003800000 */
.L_x_1722:
        /* <DEDUP_REMOVED lines=33> */
[----:B-1-3--:R-:W-:Y:S02]  /*af60*/  @!P1 IMAD.WIDE R10, R35, 0x2, R6 ;  /* 0x00000002230a9825 */ /* 0x00afe400078e0206 */
[----:B------:R-:W-:-:S03]  /*af70*/  @P0 LOP3.LUT R2, R2, 0xfffffffc, RZ, 0xc0, !PT ;  /* 0xfffffffc02020812 */ /* 0x000fc600078ec0ff */
[----:B------:R1:W5:Y:S02]  /*af80*/  @!P1 LD.E.64 R54, [R10.64] ;  /* 0x0000001c0a369980 */ /* 0x000364000c101b00 */
[----:B------:R-:W-:-:S04]  /*af90*/  @P0 IMAD.WIDE R8, R2, 0x2, R6 ;  /* 0x0000000202080825 */ /* 0x000fc800078e0206 */
[--C-:B----4-:R-:W-:Y:S01]  /*afa0*/  @P0 IMAD.WIDE R6, R2, 0x2, R4.reuse ;  /* 0x0000000202060825 */ /* 0x110fe200078e0204 */
[----:B------:R1:W5:Y:S03]  /*afb0*/  @P0 LD.E.64 R58, [R8.64] ;  /* 0x0000001c083a0980 */ /* 0x000366000c101b00 */
[----:B------:R-:W-:Y:S01]  /*afc0*/  @!P1 IMAD.WIDE R4, R35, 0x2, R4 ;  /* 0x0000000223049825 */ /* 0x000fe200078e0204 */
[----:B------:R1:W5:Y:S04]  /*afd0*/  @P0 LD.E.64 R60, [R6.64] ;  /* 0x0000001c063c0980 */ /* 0x000368000c101b00 */
[----:B------:R1:W5:Y:S02]  /*afe0*/  @!P1 LD.E.64 R56, [R4.64] ;  /* 0x0000001c04389980 */ /* 0x000364000c101b00 */
.L_x_1725:
[----:B------:R-:W-:Y:S05]  /*aff0*/  BSYNC B0 ;  /* 0x0000000000007941 */ /* 0x000fea0003800000 */
.L_x_1724:
        /* <DEDUP_REMOVED lines=31> */
[----:B--23--:R-:W-:Y:S02]  /*b1f0*/  @!P1 IMAD.WIDE R10, R35, 0x2, R6 ;  /* 0x00000002230a9825 */ /* 0x00cfe400078e0206 */
        /* <DEDUP_REMOVED lines=8> */
.L_x_1727:
[----:B------:R-:W-:Y:S05]  /*b280*/  BSYNC B0 ;  /* 0x0000000000007941 */ /* 0x000fea0003800000 */
.L_x_1726:
        /* <DEDUP_REMOVED lines=42> */
.L_x_1729:
[----:B------:R-:W-:Y:S05]  /*b530*/  BSYNC B0 ;  /* 0x0000000000007941 */ /* 0x000fea0003800000 */
.L_x_1728:
        /* <DEDUP_REMOVED lines=39> */
.L_x_1731:
[----:B------:R-:W-:Y:S05]  /*b7b0*/  BSYNC B0 ;  /* 0x0000000000007941 */ /* 0x000fea0003800000 */
.L_x_1730:
[----:B------:R-:W-:Y:S01]  /*b7c0*/  UIADD3 UR4, -UR18, UR20, URZ ;  /* 0x0000001412047290 */ /* 0x000fe2000fffe13f */
[----:B-----5:R-:W-:Y:S01]  /*b7d0*/  IMAD.MOV.U32 R2, RZ, RZ, R86 ;  /* 0x000000ffff027224 */ /* 0x020fe200078e0056 */
[----:B------:R-:W-:-:S04]  /*b7e0*/  DEPBAR.LE SB0, 0x1 ;  /* 0x000080400000791a */ /* 0x000fc80000000000 */
[----:B------:R-:W-:Y:S01]  /*b7f0*/  UISETP.LT.AND UP0, UPT, UR4, 0x80, UPT ;  /* 0x000000800400788c */ /* 0x000fe2000bf01270 */
[----:B------:R-:W-:Y:S01]  /*b800*/  PRMT R117, R117, 0x5410, R2 ;  /* 0x0000541075757816 */ /* 0x000fe20000000002 */
[----:B--2---:R-:W-:Y:S01]  /*b810*/  IMAD.MOV.U32 R5, RZ, RZ, R87 ;  /* 0x000000ffff057224 */ /* 0x004fe200078e0057 */
[----:B---3--:R-:W-:Y:S01]  /*b820*/  MOV R6, R84 ;  /* 0x0000005400067202 */ /* 0x008fe20000000f00 */
[----:B------:R-:W-:Y:S01]  /*b830*/  USEL UR4, UR4, 0x80, UP0 ;  /* 0x0000008004047887 */ /* 0x000fe20008000000 */
[----:B----4-:R-:W-:Y:S01]  /*b840*/  IMAD.MOV.U32 R4, RZ, RZ, R80 ;  /* 0x000000ffff047224 */ /* 0x010fe200078e0050 */
[----:B------:R-:W-:Y:S01]  /*b850*/  BSSY B1, `(.L_x_1732) ;  /* 0x000006e000017945 */ /* 0x000fe20003800000 */
[----:B------:R-:W-:Y:S01]  /*b860*/  IMAD.MOV.U32 R2, RZ, RZ, R81 ;  /* 0x000000ffff027224 */ /* 0x000fe200078e0051 */
[----:B------:R-:W-:Y:S01]  /*b870*/  PRMT R117, R5, 0x7610, R117 ;  /* 0x0000761005757816 */ /* 0x000fe20000000075 */
[----:B------:R-:W-:Y:S01]  /*b880*/  IMAD.MOV.U32 R5, RZ, RZ, R85 ;  /* 0x000000ffff057224 */ /* 0x000fe200078e0055 */
[----:B------:R-:W-:Y:S01]  /*b890*/  BAR.SYNC.DEFER_BLOCKING 0x0 ;  /* 0x0000000000007b1d */ /* 0x000fe20000010000 */
[----:B------:R-:W-:-:S02]  /*b8a0*/  ISETP.GE.AND P0, PT, R68, UR4, PT ;  /* 0x0000000444007c0c */ /* 0x000fc4000bf06270 */
[----:B------:R-:W-:Y:S01]  /*b8b0*/  PRMT R115, R2, 0x5410, R4 ;  /* 0x0000541002737816 */ /* 0x000fe20000000004 */
[----:B------:R-:W-:Y:S01]  /*b8c0*/  IMAD.MOV.U32 R4, RZ, RZ, R82 ;  /* 0x000000ffff047224 */ /* 0x000fe200078e0052 */
[----:B------:R-:W-:Y:S02]  /*b8d0*/  MOV R2, R83 ;  /* 0x0000005300027202 */ /* 0x000fe40000000f00 */
[----:B------:R-:W-:Y:S02]  /*b8e0*/  PRMT R116, R5, 0x5410, R6 ;  /* 0x0000541005747816 */ /* 0x000fe40000000006 */
[----:B------:R-:W-:-:S05]  /*b8f0*/  PRMT R114, R2, 0x5410, R4 ;  /* 0x0000541002727816 */ /* 0x000fca0000000004 */
[----:B------:R-:W-:Y:S05]  /*b900*/  @P0 BRA `(.L_x_1733) ;  /* 0x0000062000000947 */ /* 0x000fea0003800000 */
[----:B------:R-:W-:Y:S01]  /*b910*/  ISETP.GE.AND P0, PT, R35, c[0x0][0x27c], PT ;  /* 0x00009f0023007a0c */ /* 0x000fe20003f06270 */
[----:B------:R-:W-:-:S12]  /*b920*/  BSSY B0, `(.L_x_1734) ;  /* 0x0000030000007945 */ /* 0x000fd80003800000 */
[----:B------:R-:W-:Y:S05]  /*b930*/  @P0 BRA `(.L_x_1735) ;  /* 0x000002e000000947 */ /* 0x000fea0003800000 */
[----:B------:R-:W2:Y:S01]  /*b940*/  LDS.128 R4, [R34+0x8100] ;  /* 0x0081000022047984 */ /* 0x000ea20000000c00 */
[----:B------:R-:W-:Y:S02]  /*b950*/  SHF.R.U64 R2, R18, 0x10, R19 ;  /* 0x0000001012027819 */ /* 0x000fe40000001213 */
[----:B------:R-:W-:Y:S02]  /*b960*/  SHF.R.U32.HI R10, RZ, 0x10, R21 ;  /* 0x00000010ff0a7819 */ /* 0x000fe40000011615 */
[----:B------:R-:W-:Y:S02]  /*b970*/  SHF.R.U32.HI R8, RZ, 0x10, R19 ;  /* 0x00000010ff087819 */ /* 0x000fe40000011613 */
[----:B------:R-:W-:Y:S02]  /*b980*/  SHF.R.U64 R9, R20, 0x10, R21 ;  /* 0x0000001014097819 */ /* 0x000fe40000001215 */
[----:B-1----:R-:W-:Y:S02]  /*b990*/  PRMT R13, R88, 0x5432, R2 ;  /* 0x00005432580d7816 */ /* 0x002fe40000000002 */
[----:B------:R-:W-:-:S02]  /*b9a0*/  PRMT R2, R17, 0x5410, R10 ;  /* 0x0000541011027816 */ /* 0x000fc4000000000a */
[----:B------:R-:W-:Y:S02]  /*b9b0*/  PRMT R8, R88, 0x5410, R8 ;  /* 0x0000541058087816 */ /* 0x000fe40000000008 */
[----:B------:R-:W-:Y:S01]  /*b9c0*/  PRMT R12, R17, 0x5432, R9 ;  /* 0x00005432110c7816 */ /* 0x000fe20000000009 */
[C---:B------:R-:W-:Y:S01]  /*b9d0*/  IMAD.U32 R16, R2.reuse, 0x10000, RZ ;  /* 0x0001000002107824 */ /* 0x040fe200078e00ff */
[----:B------:R-:W-:Y:S01]  /*b9e0*/  LOP3.LUT R18, R2, 0xffff0000, RZ, 0xc0, !PT ;  /* 0xffff000002127812 */ /* 0x000fe200078ec0ff */
[C---:B------:R-:W-:Y:S01]  /*b9f0*/  IMAD.U32 R17, R8.reuse, 0x10000, RZ ;  /* 0x0001000008117824 */ /* 0x040fe200078e00ff */
[----:B------:R-:W-:Y:S02]  /*ba00*/  LOP3.LUT R8, R8, 0xffff0000, RZ, 0xc0, !PT ;  /* 0xffff000008087812 */ /* 0x000fe400078ec0ff */
[C---:B--2---:R-:W-:Y:S01]  /*ba10*/  LOP3.LUT R9, R6.reuse, 0xffff0000, RZ, 0xc0, !PT ;  /* 0xffff000006097812 */ /* 0x044fe200078ec0ff */
[----:B------:R-:W-:Y:S01]  /*ba20*/  IMAD.U32 R10, R6, 0x10000, RZ ;  /* 0x00010000060a7824 */ /* 0x000fe200078e00ff */
[C---:B------:R-:W-:Y:S01]  /*ba30*/  LOP3.LUT R6, R7.reuse, 0xffff0000, RZ, 0xc0, !PT ;  /* 0xffff000007067812 */ /* 0x040fe200078ec0ff */
[----:B------:R-:W-:Y:S01]  /*ba40*/  IMAD.U32 R11, R7, 0x10000, RZ ;  /* 0x00010000070b7824 */ /* 0x000fe200078e00ff */
[C---:B------:R-:W-:Y:S01]  /*ba50*/  SHF.L.U32 R14, R4.reuse, 0x10, RZ ;  /* 0x00000010040e7819 */ /* 0x040fe200000006ff */
[C---:B------:R-:W-:Y:S01]  /*ba60*/  FMUL.FTZ R2, R9.reuse, R16 ;  /* 0x0000001009027220 */ /* 0x040fe20000410000 */
[----:B------:R-:W-:Y:S01]  /*ba70*/  LOP3.LUT R7, R4, 0xffff0000, RZ, 0xc0, !PT ;  /* 0xffff000004077812 */ /* 0x000fe200078ec0ff */
[-C--:B------:R-:W-:Y:S01]  /*ba80*/  FMUL.FTZ R9, R9, R17.reuse ;  /* 0x0000001109097220 */ /* 0x080fe20000410000 */
[C---:B------:R-:W-:Y:S01]  /*ba90*/  SHF.L.U32 R15, R5.reuse, 0x10, RZ ;  /* 0x00000010050f7819 */ /* 0x040fe200000006ff */
[----:B------:R-:W-:Y:S01]  /*baa0*/  FFMA.FTZ R17, R10, R17, -R2 ;  /* 0x000000110a117223 */ /* 0x000fe20000010802 */
[----:B------:R-:W-:Y:S01]  /*bab0*/  LOP3.LUT R4, R5, 0xffff0000, RZ, 0xc0, !PT ;  /* 0xffff000005047812 */ /* 0x000fe200078ec0ff */
[----:B------:R-:W-:-:S02]  /*bac0*/  FMUL.FTZ R5, R6, R18 ;  /* 0x0000001206057220 */ /* 0x000fc40000410000 */
[----:B------:R-:W-:Y:S01]  /*bad0*/  FFMA.FTZ R16, R10, R16, R9 ;  /* 0x000000100a107223 */ /* 0x000fe20000010009 */
[C---:B------:R-:W-:Y:S01]  /*bae0*/  SHF.L.U32 R9, R13.reuse, 0x10, RZ ;  /* 0x000000100d097819 */ /* 0x040fe200000006ff */
[-C--:B------:R-:W-:Y:S01]  /*baf0*/  FMUL.FTZ R2, R6, R8.reuse ;  /* 0x0000000806027220 */ /* 0x080fe20000410000 */
[----:B------:R-:W-:Y:S01]  /*bb00*/  LOP3.LUT R13, R13, 0xffff0000, RZ, 0xc0, !PT ;  /* 0xffff00000d0d7812 */ /* 0x000fe200078ec0ff */
[C---:B------:R-:W-:Y:S02]  /*bb10*/  FFMA.FTZ R10, R11.reuse, R8, -R5 ;  /* 0x000000080b0a7223 */ /* 0x040fe40000010805 */
[C---:B------:R-:W-:Y:S01]  /*bb20*/  IMAD.U32 R8, R12.reuse, 0x10000, RZ ;  /* 0x000100000c087824 */ /* 0x040fe200078e00ff */
[----:B------:R-:W-:Y:S01]  /*bb30*/  LOP3.LUT R12, R12, 0xffff0000, RZ, 0xc0, !PT ;  /* 0xffff00000c0c7812 */ /* 0x000fe200078ec0ff */
[----:B------:R-:W-:Y:S02]  /*bb40*/  FFMA.FTZ R11, R11, R18, R2 ;  /* 0x000000120b0b7223 */ /* 0x000fe40000010002 */
[----:B------:R-:W-:-:S02]  /*bb50*/  FMUL.FTZ R5, R7, R9 ;  /* 0x0000000907057220 */ /* 0x000fc40000410000 */
[C---:B------:R-:W-:Y:S02]  /*bb60*/  FMUL.FTZ R2, R4.reuse, R12 ;  /* 0x0000000c04027220 */ /* 0x040fe40000410000 */
[----:B------:R-:W-:Y:S01]  /*bb70*/  FMUL.FTZ R6, R7, R8 ;  /* 0x0000000807067220 */ /* 0x000fe20000410000 */
[----:B------:R-:W-:Y:S01]  /*bb80*/  F2FP.BF16.PACK_AB R7, R11, R10 ;  /* 0x0000000a0b07723e */ /* 0x000fe200000010ff */
[----:B------:R-:W-:Y:S02]  /*bb90*/  FMUL.FTZ R4, R4, R13 ;  /* 0x0000000d04047220 */ /* 0x000fe40000410000 */
[C---:B------:R-:W-:Y:S02]  /*bba0*/  FFMA.FTZ R8, R14.reuse, R8, R5 ;  /* 0x000000080e087223 */ /* 0x040fe40000010005 */
[----:B------:R-:W-:Y:S01]  /*bbb0*/  FFMA.FTZ R9, R14, R9, -R6 ;  /* 0x000000090e097223 */ /* 0x000fe20000010806 */
[----:B------:R-:W-:Y:S01]  /*bbc0*/  F2FP.BF16.PACK_AB R6, R16, R17 ;  /* 0x000000111006723e */ /* 0x000fe200000010ff */
[----:B------:R-:W-:-:S02]  /*bbd0*/  FFMA.FTZ R2, R15, R13, -R2 ;  /* 0x0000000d0f027223 */ /* 0x000fc40000010802 */
[----:B------:R-:W-:Y:S01]  /*bbe0*/  FFMA.FTZ R5, R15, R12, R4 ;  /* 0x0000000c0f057223 */ /* 0x000fe20000010004 */
[----:B------:R-:W-:-:S04]  /*bbf0*/  F2FP.BF16.PACK_AB R4, R8, R9 ;  /* 0x000000090804723e */ /* 0x000fc800000010ff */
[----:B------:R-:W-:-:S05]  /*bc00*/  F2FP.BF16.PACK_AB R5, R5, R2 ;  /* 0x000000020505723e */ /* 0x000fca00000010ff */
[----:B------:R1:W-:Y:S02]  /*bc10*/  STS.128 [R34+0x8100], R4 ;  /* 0x0081000422007388 */ /* 0x0003e40000000c00 */
.L_x_1735:
[----:B------:R-:W-:Y:S05]  /*bc20*/  BSYNC B0 ;  /* 0x0000000000007941 */ /* 0x000fea0003800000 */
.L_x_1734:
[----:B------:R-:W-:-:S13]  /*bc30*/  ISETP.GE.AND P0, PT, R90, c[0x0][0x27c], PT ;  /* 0x00009f005a007a0c */ /* 0x000fda0003f06270 */
[----:B------:R-:W-:Y:S05]  /*bc40*/  @P0 BRA `(.L_x_1733) ;  /* 0x000002e000000947 */ /* 0x000fea0003800000 */
[----:B-1----:R-:W1:Y:S01]  /*bc50*/  LDS.128 R4, [R34+0xc100] ;  /* 0x00c1000022047984 */ /* 0x002e620000000c00 */
        /* <DEDUP_REMOVED lines=45> */
.L_x_1733:
[----:B------:R-:W-:Y:S05]  /*bf30*/  BSYNC B1 ;  /* 0x0000000000017941 */ /* 0x000fea0003800000 */
.L_x_1732:
[----:B------:R-:W-:Y:S01]  /*bf40*/  IADD3 R2, R68, 0x10, RZ ;  /* 0x0000001044027810 */ /* 0x000fe20007ffe0ff */
[----:B------:R-:W-:Y:S03]  /*bf50*/  BSSY B1, `(.L_x_1736) ;  /* 0x0000065000017945 */ /* 0x000fe60003800000 */
[----:B------:R-:W-:-:S13]  /*bf60*/  ISETP.GE.AND P0, PT, R2, UR4, PT ;  /* 0x0000000402007c0c */ /* 0x000fda000bf06270 */
[----:B------:R-:W-:Y:S05]  /*bf70*/  @P0 BRA `(.L_x_1737) ;  /* 0x0000062000000947 */ /* 0x000fea0003800000 */
[----:B------:R-:W-:Y:S01]  /*bf80*/  ISETP.GE.AND P0, PT, R35, c[0x0][0x27c], PT ;  /* 0x00009f0023007a0c */ /* 0x000fe20003f06270 */
[----:B------:R-:W-:-:S12]  /*bf90*/  BSSY B0, `(.L_x_1738) ;  /* 0x0000030000007945 */ /* 0x000fd80003800000 */
        /* <DEDUP_REMOVED lines=47> */
.L_x_1739:
[----:B------:R-:W-:Y:S05]  /*c290*/  BSYNC B0 ;  /* 0x0000000000007941 */ /* 0x000fea0003800000 */
.L_x_1738:
        /* <DEDUP_REMOVED lines=48> */
.L_x_1737:
[----:B------:R-:W-:Y:S05]  /*c5a0*/  BSYNC B1 ;  /* 0x0000000000017941 */ /* 0x000fea0003800000 */
.L_x_1736:
        /* <DEDUP_REMOVED lines=53> */
.L_x_1743:
[----:B------:R-:W-:Y:S05]  /*c900*/  BSYNC B0 ;  /* 0x0000000000007941 */ /* 0x000fea0003800000 */
.L_x_1742:
        /* <DEDUP_REMOVED lines=48> */
.L_x_1741:
[----:B------:R-:W-:Y:S05]  /*cc10*/  BSYNC B1 ;  /* 0x0000000000017941 */ /* 0x000fea0003800000 */
.L_x_1740:
        /* <DEDUP_REMOVED lines=53> */
.L_x_1747:
[----:B------:R-:W-:Y:S05]  /*cf70*/  BSYNC B0 ;  /* 0x0000000000007941 */ /* 0x000fea0003800000 */
.L_x_1746:
        /* <DEDUP_REMOVED lines=48> */
.L_x_1745:
[----:B------:R-:W-:Y:S05]  /*d280*/  BSYNC B1 ;  /* 0x0000000000017941 */ /* 0x000fea0003800000 */
.L_x_1744:
        /* <DEDUP_REMOVED lines=53> */
.L_x_1751:
[----:B------:R-:W-:Y:S05]  /*d5e0*/  BSYNC B0 ;  /* 0x0000000000007941 */ /* 0x000fea0003800000 */
.L_x_1750:
        /* <DEDUP_REMOVED lines=48> */
.L_x_1749:
[----:B------:R-:W-:Y:S05]  /*d8f0*/  BSYNC B1 ;  /* 0x0000000000017941 */ /* 0x000fea0003800000 */
.L_x_1748:
        /* <DEDUP_REMOVED lines=53> */
.L_x_1755:
[----:B------:R-:W-:Y:S05]  /*dc50*/  BSYNC B0 ;  /* 0x0000000000007941 */ /* 0x000fea0003800000 */
.L_x_1754:
        /* <DEDUP_REMOVED lines=48> */
.L_x_1753:
[----:B------:R-:W-:Y:S05]  /*df60*/  BSYNC B1 ;  /* 0x0000000000017941 */ /* 0x000fea0003800000 */
.L_x_1752:
        /* <DEDUP_REMOVED lines=53> */
.L_x_1759:
[----:B------:R-:W-:Y:S05]  /*e2c0*/  BSYNC B0 ;  /* 0x0000000000007941 */ /* 0x000fea0003800000 */
.L_x_1758:
        /* <DEDUP_REMOVED lines=48> */
.L_x_1757:
[----:B------:R-:W-:Y:S05]  /*e5d0*/  BSYNC B1 ;  /* 0x0000000000017941 */ /* 0x000fea0003800000 */
.L_x_1756:
[----:B------:R-:W-:-:S04]  /*e5e0*/  IADD3 R2, R68, 0x70, RZ ;  /* 0x0000007044027810 */ /* 0x000fc80007ffe0ff */
        /* <DEDUP_REMOVED lines=51> */
.L_x_1762:
[----:B------:R-:W-:Y:S05]  /*e920*/  BSYNC B0 ;  /* 0x0000000000007941 */ /* 0x000fea0003800000 */
.L_x_1761:
        /* <DEDUP_REMOVED lines=47> */
[----:B------:R1:W-:Y:S01]  /*ec20*/  STS.128 [R34+0xf900], R4 ;  /* 0x00f9000422007388 */ /* 0x0003e20000000c00 */
[----:B------:R-:W-:Y:S05]  /*ec30*/  BRA `(.L_x_1760) ;  /* 0x00004cd000007947 */ /* 0x000fea0003800000 */
.L_x_1715:
[----:B------:R-:W-:Y:S01]  /*ec40*/  PLOP3.LUT P0, PT, PT, PT, UP2, 0x80, 0x0 ;  /* 0x000000000000781c */ /* 0x000fe20003f0f028 */
[----:B------:R-:W-:Y:S01]  /*ec50*/  IMAD.U32 R6, RZ, RZ, UR30 ;  /* 0x0000001eff067e24 */ /* 0x000fe2000f8e00ff */
[----:B------:R-:W-:Y:S01]  /*ec60*/  ISETP.NE.AND P1, PT, R17, RZ, PT ;  /* 0x000000ff1100720c */ /* 0x000fe20003f25270 */
[----:B------:R-:W-:Y:S01]  /*ec70*/  IMAD.U32 R7, RZ, RZ, UR31 ;  /* 0x0000001fff077e24 */ /* 0x000fe2000f8e00ff */
[----:B------:R-:W-:Y:S01]  /*ec80*/  CS2R R22, SRZ ;  /* 0x0000000000167805 */ /* 0x000fe2000001ff00 */
[----:B------:R-:W-:Y:S01]  /*ec90*/  IMAD.U32 R5, RZ, RZ, UR6 ;  /* 0x00000006ff057e24 */ /* 0x000fe2000f8e00ff */
[----:B------:R-:W-:Y:S01]  /*eca0*/  CS2R R20, SRZ ;  /* 0x0000000000147805 */ /* 0x000fe2000001ff00 */
[----:B------:R-:W-:-:S06]  /*ecb0*/  ISETP.NE.AND P3, PT, R26, RZ, PT ;  /* 0x000000ff1a00720c */ /* 0x000fcc0003f65270 */
[----:B------:R-:W-:Y:S01]  /*ecc0*/  @P0 IMAD.HI.U32 R4, R2, c[0x0][0x2c8], RZ ;  /* 0x0000b20002040a27 */ /* 0x000fe200078e00ff */
[----:B------:R-:W-:-:S13]  /*ecd0*/  PLOP3.LUT P0, PT, PT, PT, UP2, 0x80, 0x0 ;  /* 0x000000000000781c */ /* 0x000fda0003f0f028 */
[----:B------:R-:W-:Y:S01]  /*ece0*/  @P0 SHF.R.U32.HI R2, RZ, c[0x0][0x2cc], R4 ;  /* 0x0000b300ff020a19 */ /* 0x000fe20000011604 */
[----:B------:R-:W-:-:S03]  /*ecf0*/  IMAD.MOV.U32 R4, RZ, RZ, R6 ;  /* 0x000000ffff047224 */ /* 0x000fc600078e0006 */
[----:B------:R-:W-:Y:S01]  /*ed00*/  SHF.R.S32.HI R8, RZ, 0x1f, R2 ;  /* 0x0000001fff087819 */ /* 0x000fe20000011402 */
[----:B------:R-:W-:-:S04]  /*ed10*/  IMAD.WIDE.U32 R4, R2, c[0x0][0x280], R4 ;  /* 0x0000a00002047a25 */ /* 0x000fc800078e0004 */
[----:B------:R-:W-:Y:S01]  /*ed20*/  IMAD R7, R8, c[0x0][0x280], RZ ;  /* 0x0000a00008077a24 */ /* 0x000fe200078e02ff */
[----:B------:R-:W-:-:S03]  /*ed30*/  LEA R14, P0, R4, c[0x0][0x270], 0x1 ;  /* 0x00009c00040e7a11 */ /* 0x000fc600078008ff */
[----:B------:R-:W-:Y:S02]  /*ed40*/  IMAD R6, R2, c[0x0][0x284], R7 ;  /* 0x0000a10002067a24 */ /* 0x000fe400078e0207 */
[----:B------:R-:W-:Y:S02]  /*ed50*/  IMAD.U32 R7, RZ, RZ, UR33 ;  /* 0x00000021ff077e24 */ /* 0x000fe4000f8e00ff */
[----:B------:R-:W-:Y:S02]  /*ed60*/  IMAD.IADD R5, R5, 0x1, R6 ;  /* 0x0000000105057824 */ /* 0x000fe400078e0206 */
[----:B------:R-:W-:Y:S02]  /*ed70*/  IMAD.U32 R6, RZ, RZ, UR32 ;  /* 0x00000020ff067e24 */ /* 0x000fe4000f8e00ff */
[----:B------:R-:W-:Y:S01]  /*ed80*/  IMAD R7, R8, c[0x0][0x290], RZ ;  /* 0x0000a40008077a24 */ /* 0x000fe200078e02ff */
[----:B------:R-:W-:Y:S01]  /*ed90*/  LEA.HI.X R13, R4, c[0x0][0x274], R5, 0x1, P0 ;  /* 0x00009d00040d7a11 */ /* 0x000fe200000f0c05 */
[----:B------:R-:W-:Y:S01]  /*eda0*/  IMAD.MOV.U32 R4, RZ, RZ, R6 ;  /* 0x000000ffff047224 */ /* 0x000fe200078e0006 */
[----:B------:R-:W-:Y:S01]  /*edb0*/  MOV R5, UR5 ;  /* 0x0000000500057c02 */ /* 0x000fe20008000f00 */
[----:B------:R-:W1:Y:S04]  /*edc0*/  SHFL.IDX PT, R6, R14, RZ, 0x181f ;  /* 0x00181fff0e067589 */ /* 0x000e6800000e0000 */
[----:B------:R-:W-:-:S04]  /*edd0*/  IMAD.WIDE.U32 R4, R2, c[0x0][0x290], R4 ;  /* 0x0000a40002047a25 */ /* 0x000fc800078e0004 */
[----:B------:R-:W-:Y:S01]  /*ede0*/  IMAD R2, R2, c[0x0][0x294], R7 ;  /* 0x0000a50002027a24 */ /* 0x000fe200078e0207 */
[----:B------:R-:W-:-:S03]  /*edf0*/  LEA R12, P0, R4, c[0x0][0x288], 0x1 ;  /* 0x0000a200040c7a11 */ /* 0x000fc600078008ff */
[----:B------:R-:W-:Y:S02]  /*ee00*/  IMAD.IADD R2, R5, 0x1, R2 ;  /* 0x0000000105027824 */ /* 0x000fe400078e0202 */
[----:B------:R-:W2:Y:S03]  /*ee10*/  SHFL.IDX PT, R5, R13, RZ, 0x181f ;  /* 0x00181fff0d057589 */ /* 0x000ea600000e0000 */
[----:B------:R-:W-:Y:S02]  /*ee20*/  LEA.HI.X R11, R4, c[0x0][0x28c], R2, 0x1, P0 ;  /* 0x0000a300040b7a11 */ /* 0x000fe400000f0c02 */
[----:B------:R-:W-:-:S03]  /*ee30*/  ISETP.GE.OR P0, PT, R16, c[0x0][0x27c], P1 ;  /* 0x00009f0010007a0c */ /* 0x000fc60000f06670 */
[----:B------:R-:W-:Y:S10]  /*ee40*/  SHFL.IDX PT, R8, R11, RZ, 0x181f ;  /* 0x00181fff0b087589 */ /* 0x000ff400000e0000 */
[----:B------:R-:W-:-:S02]  /*ee50*/  @!P0 SHF.L.U32 R4, R16, 0x1, RZ ;  /* 0x0000000110048819 */ /* 0x000fc400000006ff */
[----:B------:R-:W-:Y:S02]  /*ee60*/  @!P0 SHF.L.U64.HI R2, R16, 0x1, R37 ;  /* 0x0000000110028819 */ /* 0x000fe40000010225 */
[----:B-1----:R-:W-:-:S05]  /*ee70*/  @!P0 IADD3 R6, P1, R6, R4, RZ ;  /* 0x0000000406068210 */ /* 0x002fca0007f3e0ff */
[----:B--2---:R-:W-:Y:S02]  /*ee80*/  @!P0 IMAD.X R7, R5, 0x1, R2, P1 ;  /* 0x0000000105078824 */ /* 0x004fe400008e0602 */
[----:B------:R-:W1:Y:S01]  /*ee90*/  SHFL.IDX PT, R5, R12, RZ, 0x181f ;  /* 0x00181fff0c057589 */ /* 0x000e6200000e0000 */
[----:B------:R-:W-:Y:S01]  /*eea0*/  CS2R R26, SRZ ;  /* 0x00000000001a7805 */ /* 0x000fe2000001ff00 */
[----:B------:R-:W-:Y:S02]  /*eeb0*/  CS2R R24, SRZ ;  /* 0x0000000000187805 */ /* 0x000fe4000001ff00 */
[----:B------:R2:W3:Y:S01]  /*eec0*/  @!P0 LD.E.128 R20, [R6.64] ;  /* 0x0000001c06148980 */ /* 0x0004e2000c101d00 */
[----:B-1----:R-:W-:-:S05]  /*eed0*/  @!P0 IADD3 R4, P1, R5, R4, RZ ;  /* 0x0000000405048210 */ /* 0x002fca0007f3e0ff */
[----:B------:R-:W-:-:S05]  /*eee0*/  @!P0 IMAD.X R5, R8, 0x1, R2, P1 ;  /* 0x0000000108058824 */ /* 0x000fca00008e0602 */
[----:B------:R1:W4:Y:S01]  /*eef0*/  @!P0 LD.E.128 R24, [R4.64] ;  /* 0x0000001c04188980 */ /* 0x000322000c101d00 */
[----:B------:R-:W-:Y:S03]  /*ef00*/  BSSY B0, `(.L_x_1763) ;  /* 0x0000026000007945 */ /* 0x000fe60003800000 */
[----:B--2---:R2:W1:Y:S01]  /*ef10*/  SHFL.IDX PT, R7, R14, 0x1, 0x181f ;  /* 0x00381f000e077f89 */ /* 0x00446200000e0000 */
[----:B------:R-:W-:-:S03]  /*ef20*/  CS2R R46, SRZ ;  /* 0x00000000002e7805 */ /* 0x000fc6000001ff00 */
[----:B------:R2:W1:Y:S01]  /*ef30*/  SHFL.IDX PT, R8, R12, 0x1, 0x181f ;  /* 0x00381f000c087f89 */ /* 0x00046200000e0000 */
[----:B------:R-:W-:-:S03]  /*ef40*/  CS2R R44, SRZ ;  /* 0x00000000002c7805 */ /* 0x000fc6000001ff00 */
[----:B------:R2:W1:Y:S01]  /*ef50*/  SHFL.IDX PT, R9, R13, 0x1, 0x181f ;  /* 0x00381f000d097f89 */ /* 0x00046200000e0000 */
[----:B------:R-:W-:-:S03]  /*ef60*/  CS2R R42, SRZ ;  /* 0x00000000002a7805 */ /* 0x000fc6000001ff00 */
[----:B------:R2:W1:Y:S01]  /*ef70*/  SHFL.IDX PT, R10, R11, 0x1, 0x181f ;  /* 0x00381f000b0a7f89 */ /* 0x00046200000e0000 */
[----:B------:R-:W-:Y:S01]  /*ef80*/  CS2R R40, SRZ ;  /* 0x0000000000287805 */ /* 0x000fe2000001ff00 */
[----:B------:R-:W-:Y:S01]  /*ef90*/  ISETP.GE.AND P2, PT, R16, c[0x0][0x27c], PT ;  /* 0x00009f0010007a0c */ /* 0x000fe20003f46270 */
[----:B---3--:R-:W-:Y:S02]  /*efa0*/  IMAD.MOV.U32 R6, RZ, RZ, R22 ;  /* 0x000000ffff067224 */ /* 0x008fe400078e0016 */
[----:B-1----:R-:W-:Y:S02]  /*efb0*/  IMAD.MOV.U32 R4, RZ, RZ, R20 ;  /* 0x000000ffff047224 */ /* 0x002fe400078e0014 */
[----:B------:R-:W-:Y:S01]  /*efc0*/  IMAD.MOV.U32 R2, RZ, RZ, R21 ;  /* 0x000000ffff027224 */ /* 0x000fe200078e0015 */
[----:B------:R-:W-:Y:S02]  /*efd0*/  MOV R5, R23 ;  /* 0x0000001700057202 */ /* 0x000fe40000000f00 */
[----:B------:R-:W-:-:S02]  /*efe0*/  PRMT R31, R6, 0x7610, R31 ;  /* 0x00007610061f7816 */ /* 0x000fc4000000001f */
[----:B------:R-:W-:Y:S02]  /*eff0*/  PRMT R19, R4, 0x7610, R19 ;  /* 0x0000761004137816 */ /* 0x000fe40000000013 */
[----:B------:R-:W-:Y:S02]  /*f000*/  PRMT R29, R2, 0x7610, R29 ;  /* 0x00007610021d7816 */ /* 0x000fe4000000001d */
[----:B------:R-:W-:Y:S01]  /*f010*/  PRMT R30, R30, 0x5410, R5 ;  /* 0x000054101e1e7816 */ /* 0x000fe20000000005 */
[----:B----4-:R-:W-:Y:S01]  /*f020*/  IMAD.MOV.U32 R6, RZ, RZ, R26 ;  /* 0x000000ffff067224 */ /* 0x010fe200078e001a */
[----:B------:R-:W-:Y:S01]  /*f030*/  MOV R5, R27 ;  /* 0x0000001b00057202 */ /* 0x000fe20000000f00 */
[----:B------:R-:W-:Y:S02]  /*f040*/  IMAD.MOV.U32 R4, RZ, RZ, R24 ;  /* 0x000000ffff047224 */ /* 0x000fe400078e0018 */
[----:B------:R-:W-:Y:S01]  /*f050*/  IMAD.MOV.U32 R2, RZ, RZ, R25 ;  /* 0x000000ffff027224 */ /* 0x000fe200078e0019 */
[----:B------:R-:W-:-:S02]  /*f060*/  PRMT R30, R6, 0x7610, R30 ;  /* 0x00007610061e7816 */ /* 0x000fc4000000001e */
[----:B------:R-:W-:Y:S02]  /*f070*/  PRMT R29, R29, 0x5410, R5 ;  /* 0x000054101d1d7816 */ /* 0x000fe40000000005 */
[----:B------:R-:W-:Y:S01]  /*f080*/  PRMT R28, R2, 0x5410, R4 ;  /* 0x00005410021c7816 */ /* 0x000fe20000000004 */
[----:B------:R-:W-:Y:S05]  /*f090*/  @P3 BRA `(.L_x_1764) ;  /* 0x000000c000003947 */ /* 0x000fea0003800000 */
[----:B--2---:R-:W-:Y:S01]  /*f0a0*/  CS2R R44, SRZ ;  /* 0x00000000002c7805 */ /* 0x004fe2000001ff00 */
        /* <DEDUP_REMOVED lines=11> */
.L_x_1764:
[----:B--2---:R-:W-:Y:S05]  /*f160*/  BSYNC B0 ;  /* 0x0000000000007941 */ /* 0x004fea0003800000 */
.L_x_1763:
[----:B-1----:R-:W1:Y:S01]  /*f170*/  SHFL.IDX PT, R6, R14, 0x2, 0x181f ;  /* 0x00581f000e067f89 */ /* 0x002e6200000e0000 */
[----:B------:R-:W-:Y:S01]  /*f180*/  ISETP.NE.AND P0, PT, R38, RZ, PT ;  /* 0x000000ff2600720c */ /* 0x000fe20003f05270 */
[----:B------:R-:W-:Y:S01]  /*f190*/  CS2R R54, SRZ ;  /* 0x0000000000367805 */ /* 0x000fe2000001ff00 */
[----:B------:R-:W-:Y:S01]  /*f1a0*/  CS2R R52, SRZ ;  /* 0x0000000000347805 */ /* 0x000fe2000001ff00 */
[----:B------:R-:W2:Y:S01]  /*f1b0*/  SHFL.IDX PT, R4, R13, 0x2, 0x181f ;  /* 0x00581f000d047f89 */ /* 0x000ea200000e0000 */
[----:B------:R-:W-:Y:S02]  /*f1c0*/  ISETP.GE.OR P0, PT, R16, c[0x0][0x27c], P0 ;  /* 0x00009f0010007a0c */ /* 0x000fe40000706670 */
[----:B------:R-:W-:Y:S01]  /*f1d0*/  ISETP.NE.AND P3, PT, R48, RZ, PT ;  /* 0x000000ff3000720c */ /* 0x000fe20003f65270 */
[----:B------:R-:W-:Y:S10]  /*f1e0*/  SHFL.IDX PT, R8, R11, 0x2, 0x181f ;  /* 0x00581f000b087f89 */ /* 0x000ff400000e0000 */
[C---:B------:R-:W-:Y:S01]  /*f1f0*/  @!P0 IMAD.SHL.U32 R2, R16.reuse, 0x2, RZ ;  /* 0x0000000210028824 */ /* 0x040fe200078e00ff */
[----:B------:R-:W-:-:S04]  /*f200*/  @!P0 SHF.L.U64.HI R5, R16, 0x1, R37 ;  /* 0x0000000110058819 */ /* 0x000fc80000010225 */
[----:B-1----:R-:W-:-:S05]  /*f210*/  @!P0 IADD3 R6, P1, R6, R2, RZ ;  /* 0x0000000206068210 */ /* 0x002fca0007f3e0ff */
[----:B--2---:R-:W-:Y:S02]  /*f220*/  @!P0 IMAD.X R7, R4, 0x1, R5, P1 ;  /* 0x0000000104078824 */ /* 0x004fe400008e0605 */
[----:B------:R-:W1:Y:S01]  /*f230*/  SHFL.IDX PT, R4, R12, 0x2, 0x181f ;  /* 0x00581f000c047f89 */ /* 0x000e6200000e0000 */
[----:B------:R-:W-:Y:S01]  /*f240*/  CS2R R58, SRZ ;  /* 0x00000000003a7805 */ /* 0x000fe2000001ff00 */
[----:B------:R-:W-:Y:S02]  /*f250*/  CS2R R56, SRZ ;  /* 0x0000000000387805 */ /* 0x000fe4000001ff00 */
[----:B------:R2:W3:Y:S01]  /*f260*/  @!P0 LD.E.128 R52, [R6.64] ;  /* 0x0000001c06348980 */ /* 0x0004e2000c101d00 */
[----:B-1----:R-:W-:-:S05]  /*f270*/  @!P0 IADD3 R4, P1, R4, R2, RZ ;  /* 0x0000000204048210 */ /* 0x002fca0007f3e0ff */
[----:B------:R-:W-:-:S05]  /*f280*/  @!P0 IMAD.X R5, R8, 0x1, R5, P1 ;  /* 0x0000000108058824 */ /* 0x000fca00008e0605 */
[----:B------:R1:W4:Y:S01]  /*f290*/  @!P0 LD.E.128 R56, [R4.64] ;  /* 0x0000001c04388980 */ /* 0x000322000c101d00 */
[----:B--2--5:R-:W-:Y:S02]  /*f2a0*/  IMAD.MOV.U32 R6, RZ, RZ, R46 ;  /* 0x000000ffff067224 */ /* 0x024fe400078e002e */
[----:B------:R-:W-:Y:S01]  /*f2b0*/  IMAD.MOV.U32 R2, RZ, RZ, R45 ;  /* 0x000000ffff027224 */ /* 0x000fe200078e002d */
[----:B------:R2:W2:Y:S01]  /*f2c0*/  SHFL.IDX PT, R9, R13, 0x3, 0x181f ;  /* 0x00781f000d097f89 */ /* 0x0004a200000e0000 */
[----:B------:R-:W-:Y:S01]  /*f2d0*/  BSSY B0, `(.L_x_1765) ;  /* 0x000002b000007945 */ /* 0x000fe20003800000 */
[----:B-1----:R-:W-:Y:S01]  /*f2e0*/  IMAD.MOV.U32 R4, RZ, RZ, R44 ;  /* 0x000000ffff047224 */ /* 0x002fe200078e002c */
[----:B------:R-:W-:-:S04]  /*f2f0*/  MOV R5, R47 ;  /* 0x0000002f00057202 */ /* 0x000fc80000000f00 */
[----:B------:R-:W-:Y:S01]  /*f300*/  PRMT R71, R5, 0x5410, R6 ;  /* 0x0000541005477816 */ /* 0x000fe20000000006 */
[----:B------:R-:W-:Y:S01]  /*f310*/  IMAD.MOV.U32 R6, RZ, RZ, R42 ;  /* 0x000000ffff067224 */ /* 0x000fe200078e002a */
[----:B------:R-:W-:Y:S01]  /*f320*/  PRMT R51, R2, 0x5410, R4 ;  /* 0x0000541002337816 */ /* 0x000fe20000000004 */
[----:B------:R-:W-:Y:S01]  /*f330*/  IMAD.MOV.U32 R4, RZ, RZ, R40 ;  /* 0x000000ffff047224 */ /* 0x000fe200078e0028 */
[----:B------:R-:W-:Y:S01]  /*f340*/  MOV R5, R43 ;  /* 0x0000002b00057202 */ /* 0x000fe20000000f00 */
[----:B------:R-:W-:-:S03]  /*f350*/  IMAD.MOV.U32 R2, RZ, RZ, R41 ;  /* 0x000000ffff027224 */ /* 0x000fc600078e0029 */
[----:B------:R-:W-:Y:S02]  /*f360*/  PRMT R70, R5, 0x5410, R6 ;  /* 0x0000541005467816 */ /* 0x000fe40000000006 */
[----:B------:R-:W-:Y:S01]  /*f370*/  PRMT R50, R2, 0x5410, R4 ;  /* 0x0000541002327816 */ /* 0x000fe20000000004 */
[----:B------:R1:W1:Y:S01]  /*f380*/  SHFL.IDX PT, R7, R14, 0x3, 0x181f ;  /* 0x00781f000e077f89 */ /* 0x00026200000e0000 */
[----:B------:R-:W-:-:S03]  /*f390*/  CS2R R66, SRZ ;  /* 0x0000000000427805 */ /* 0x000fc6000001ff00 */
[----:B------:R1:W1:Y:S01]  /*f3a0*/  SHFL.IDX PT, R10, R11, 0x3, 0x181f ;  /* 0x00781f000b0a7f89 */ /* 0x00026200000e0000 */
[----:B------:R-:W-:-:S03]  /*f3b0*/  CS2R R64, SRZ ;  /* 0x0000000000407805 */ /* 0x000fc6000001ff00 */
[----:B------:R1:W1:Y:S01]  /*f3c0*/  SHFL.IDX PT, R8, R12, 0x3, 0x181f ;  /* 0x00781f000c087f89 */ /* 0x00026200000e0000 */
[----:B------:R-:W-:Y:S01]  /*f3d0*/  CS2R R62, SRZ ;  /* 0x00000000003e7805 */ /* 0x000fe2000001ff00 */
[----:B------:R-:W-:Y:S01]  /*f3e0*/  CS2R R60, SRZ ;  /* 0x00000000003c7805 */ /* 0x000fe2000001ff00 */
[----:B---3--:R-:W-:Y:S01]  /*f3f0*/  IMAD.MOV.U32 R6, RZ, RZ, R54 ;  /* 0x000000ffff067224 */ /* 0x008fe200078e0036 */
[----:B------:R-:W-:Y:S01]  /*f400*/  MOV R5, R55 ;  /* 0x0000003700057202 */ /* 0x000fe20000000f00 */
[----:B------:R-:W-:Y:S02]  /*f410*/  IMAD.MOV.U32 R4, RZ, RZ, R52 ;  /* 0x000000ffff047224 */ /* 0x000fe400078e0034 */
[----:B------:R-:W-:Y:S01]  /*f420*/  IMAD.MOV.U32 R2, RZ, RZ, R53 ;  /* 0x000000ffff027224 */ /* 0x000fe200078e0035 */
[----:B------:R-:W-:-:S04]  /*f430*/  PRMT R107, R5, 0x5410, R6 ;  /* 0x00005410056b7816 */ /* 0x000fc80000000006 */
[----:B------:R-:W-:Y:S01]  /*f440*/  PRMT R105, R2, 0x5410, R4 ;  /* 0x0000541002697816 */ /* 0x000fe20000000004 */
[----:B----4-:R-:W-:Y:S01]  /*f450*/  IMAD.MOV.U32 R6, RZ, RZ, R58 ;  /* 0x000000ffff067224 */ /* 0x010fe200078e003a */
[----:B------:R-:W-:Y:S01]  /*f460*/  MOV R5, R59 ;  /* 0x0000003b00057202 */ /* 0x000fe20000000f00 */
[----:B------:R-:W-:Y:S02]  /*f470*/  IMAD.MOV.U32 R4, RZ, RZ, R56 ;  /* 0x000000ffff047224 */ /* 0x000fe400078e0038 */
[----:B------:R-:W-:Y:S01]  /*f480*/  IMAD.MOV.U32 R2, RZ, RZ, R57 ;  /* 0x000000ffff027224 */ /* 0x000fe200078e0039 */
[----:B------:R-:W-:-:S04]  /*f490*/  PRMT R106, R5, 0x5410, R6 ;  /* 0x00005410056a7816 */ /* 0x000fc80000000006 */
[----:B------:R-:W-:Y:S01]  /*f4a0*/  PRMT R104, R2, 0x5410, R4 ;  /* 0x0000541002687816 */ /* 0x000fe20000000004 */
[----:B------:R-:W-:Y:S05]  /*f4b0*/  @P3 BRA `(.L_x_1766) ;  /* 0x000000c000003947 */ /* 0x000fea0003800000 */
[----:B-12---:R-:W-:Y:S01]  /*f4c0*/  CS2R R64, SRZ ;  /* 0x0000000000407805 */ /* 0x006fe2000001ff00 */
        /* <DEDUP_REMOVED lines=11> */
.L_x_1766:
[----:B-12---:R-:W-:Y:S05]  /*f580*/  BSYNC B0 ;  /* 0x0000000000007941 */ /* 0x006fea0003800000 */
.L_x_1765:
[----:B------:R-:W1:Y:S01]  /*f590*/  SHFL.IDX PT, R6, R14, 0x4, 0x181f ;  /* 0x00981f000e067f89 */ /* 0x000e6200000e0000 */
[----:B------:R-:W-:Y:S01]  /*f5a0*/  ISETP.NE.AND P0, PT, R69, RZ, PT ;  /* 0x000000ff4500720c */ /* 0x000fe20003f05270 */
[----:B------:R-:W-:Y:S01]  /*f5b0*/  CS2R R74, SRZ ;  /* 0x00000000004a7805 */ /* 0x000fe2000001ff00 */
[----:B------:R-:W-:Y:S01]  /*f5c0*/  ISETP.NE.AND P3, PT, R72, RZ, PT ;  /* 0x000000ff4800720c */ /* 0x000fe20003f65270 */
[----:B------:R-:W2:Y:S01]  /*f5d0*/  SHFL.IDX PT, R4, R13, 0x4, 0x181f ;  /* 0x00981f000d047f89 */ /* 0x000ea200000e0000 */
[C---:B------:R-:W-:Y:S01]  /*f5e0*/  ISETP.GE.OR P0, PT, R16.reuse, c[0x0][0x27c], P0 ;  /* 0x00009f0010007a0c */ /* 0x040fe20000706670 */
[----:B------:R-:W-:Y:S02]  /*f5f0*/  CS2R R72, SRZ ;  /* 0x0000000000487805 */ /* 0x000fe4000001ff00 */
        /* <DEDUP_REMOVED lines=58> */
.L_x_1768:
[----:B-12---:R-:W-:Y:S05]  /*f9a0*/  BSYNC B0 ;  /* 0x0000000000007941 */ /* 0x006fea0003800000 */
.L_x_1767:
[----:B------:R-:W1:Y:S01]  /*f9b0*/  SHFL.IDX PT, R6, R14, 0x6, 0x181f ;  /* 0x00d81f000e067f89 */ /* 0x000e6200000e0000 */
[----:B------:R-:W-:Y:S01]  /*f9c0*/  ISETP.NE.AND P0, PT, R89, RZ, PT ;  /* 0x000000ff5900720c */ /* 0x000fe20003f05270 */
[----:B------:R-:W-:Y:S01]  /*f9d0*/  CS2R R98, SRZ ;  /* 0x0000000000627805 */ /* 0x000fe2000001ff00 */
[----:B------:R-:W-:Y:S01]  /*f9e0*/  CS2R R96, SRZ ;  /* 0x0000000000607805 */ /* 0x000fe2000001ff00 */
[----:B------:R-:W2:Y:S01]  /*f9f0*/  SHFL.IDX PT, R7, R13, 0x6, 0x181f ;  /* 0x00d81f000d077f89 */ /* 0x000ea200000e0000 */
[----:B------:R-:W-:-:S03]  /*fa00*/  ISETP.GE.OR P0, PT, R16, c[0x0][0x27c], P0 ;  /* 0x00009f0010007a0c */ /* 0x000fc60000706670 */
[----:B------:R-:W3:Y:S04]  /*fa10*/  SHFL.IDX PT, R4, R12, 0x6, 0x181f ;  /* 0x00d81f000c047f89 */ /* 0x000ee800000e0000 */
[----:B------:R-:W4:Y:S06]  /*fa20*/  SHFL.IDX PT, R8, R11, 0x6, 0x181f ;  /* 0x00d81f000b087f89 */ /* 0x000f2c00000e0000 */
        /* <DEDUP_REMOVED lines=12> */
[----:B------:R-:W-:Y:S01]  /*faf0*/  CS2R R102, SRZ ;  /* 0x0000000000667805 */ /* 0x000fe2000001ff00 */
[----:B------:R2:W2:Y:S01]  /*fb00*/  SHFL.IDX PT, R10, R13, 0x7, 0x181f ;  /* 0x00f81f000d0a7f89 */ /* 0x0004a200000e0000 */
[----:B------:R-:W-:Y:S01]  /*fb10*/  CS2R R100, SRZ ;  /* 0x0000000000647805 */ /* 0x000fe2000001ff00 */
[----:B------:R-:W-:Y:S01]  /*fb20*/  CS2R R90, SRZ ;  /* 0x00000000005a7805 */ /* 0x000fe2000001ff00 */
[----:B------:R-:W-:Y:S01]  /*fb30*/  CS2R R88, SRZ ;  /* 0x0000000000587805 */ /* 0x000fe2000001ff00 */
[----:B------:R2:W2:Y:S04]  /*fb40*/  SHFL.IDX PT, R8, R12, 0x7, 0x181f ;  /* 0x00f81f000c087f89 */ /* 0x0004a800000e0000 */
[----:B------:R2:W2:Y:S01]  /*fb50*/  SHFL.IDX PT, R9, R11, 0x7, 0x181f ;  /* 0x00f81f000b097f89 */ /* 0x0004a200000e0000 */
[----:B-1----:R-:W-:-:S03]  /*fb60*/  IMAD.MOV.U32 R6, RZ, RZ, R86 ;  /* 0x000000ffff067224 */ /* 0x002fc600078e0056 */
[----:B------:R1:W1:Y:S01]  /*fb70*/  SHFL.IDX PT, R7, R14, 0x7, 0x181f ;  /* 0x00f81f000e077f89 */ /* 0x00026200000e0000 */
[----:B---3--:R-:W-:Y:S01]  /*fb80*/  IMAD.MOV.U32 R4, RZ, RZ, R84 ;  /* 0x000000ffff047224 */ /* 0x008fe200078e0054 */
        /* <DEDUP_REMOVED lines=9> */
[----:B--2---:R-:W-:Y:S01]  /*fc20*/  IMAD.MOV.U32 R6, RZ, RZ, R98 ;  /* 0x000000ffff067224 */ /* 0x004fe200078e0062 */
[----:B------:R-:W-:Y:S01]  /*fc30*/  MOV R5, R99 ;  /* 0x0000006300057202 */ /* 0x000fe20000000f00 */
[----:B------:R-:W-:Y:S02]  /*fc40*/  IMAD.MOV.U32 R4, RZ, RZ, R96 ;  /* 0x000000ffff047224 */ /* 0x000fe400078e0060 */
[----:B------:R-:W-:Y:S01]  /*fc50*/  IMAD.MOV.U32 R2, RZ, RZ, R97 ;  /* 0x000000ffff027224 */ /* 0x000fe200078e0061 */
[----:B------:R-:W-:Y:S01]  /*fc60*/  PRMT R122, R5, 0x5410, R6 ;  /* 0x00005410057a7816 */ /* 0x000fe20000000006 */
[----:B----4-:R-:W-:-:S03]  /*fc70*/  IMAD.MOV.U32 R6, RZ, RZ, R94 ;  /* 0x000000ffff067224 */ /* 0x010fc600078e005e */
[----:B------:R-:W-:Y:S01]  /*fc80*/  PRMT R120, R2, 0x5410, R4 ;  /* 0x0000541002787816 */ /* 0x000fe20000000004 */
[----:B------:R-:W-:Y:S01]  /*fc90*/  IMAD.MOV.U32 R4, RZ, RZ, R92 ;  /* 0x000000ffff047224 */ /* 0x000fe200078e005c */
[----:B------:R-:W-:Y:S01]  /*fca0*/  MOV R5, R95 ;  /* 0x0000005f00057202 */ /* 0x000fe20000000f00 */
        /* <DEDUP_REMOVED lines=16> */
.L_x_1770:
[----:B-1----:R-:W-:Y:S05]  /*fdb0*/  BSYNC B0 ;  /* 0x0000000000007941 */ /* 0x002fea0003800000 */
.L_x_1769:
[----:B------:R-:W-:Y:S01]  /*fdc0*/  UIADD3 UR4, -UR18, UR20, URZ ;  /* 0x0000001412047290 */ /* 0x000fe2000fffe13f */
[----:B-----5:R-:W-:Y:S01]  /*fdd0*/  IMAD.MOV.U32 R2, RZ, RZ, R102 ;  /* 0x000000ffff027224 */ /* 0x020fe200078e0066 */
[----:B------:R-:W-:-:S04]  /*fde0*/  DEPBAR.LE SB0, 0x1 ;  /* 0x000080400000791a */ /* 0x000fc80000000000 */
[----:B------:R-:W-:Y:S01]  /*fdf0*/  UISETP.LT.AND UP0, UPT, UR4, 0x80, UPT ;  /* 0x000000800400788c */ /* 0x000fe2000bf01270 */
[----:B------:R-:W-:Y:S01]  /*fe00*/  PRMT R126, R126, 0x5410, R2 ;  /* 0x000054107e7e7816 */ /* 0x000fe20000000002 */
[----:B------:R-:W-:Y:S01]  /*fe10*/  IMAD.MOV.U32 R5, RZ, RZ, R103 ;  /* 0x000000ffff057224 */ /* 0x000fe200078e0067 */
[----:B------:R-:W-:Y:S01]  /*fe20*/  MOV R6, R90 ;  /* 0x0000005a00067202 */ /* 0x000fe20000000f00 */
[----:B------:R-:W-:Y:S01]  /*fe30*/  USEL UR4, UR4, 0x80, UP0 ;  /* 0x0000008004047887 */ /* 0x000fe20008000000 */
[----:B------:R-:W-:Y:S01]  /*fe40*/  IMAD.MOV.U32 R4, RZ, RZ, R100 ;  /* 0x000000ffff047224 */ /* 0x000fe200078e0064 */
[----:B------:R-:W-:Y:S01]  /*fe50*/  BSSY B0, `(.L_x_1771) ;  /* 0x0000073000007945 */ /* 0x000fe20003800000 */
[----:B------:R-:W-:Y:S01]  /*fe60*/  IMAD.MOV.U32 R2, RZ, RZ, R101 ;  /* 0x000000ffff027224 */ /* 0x000fe200078e0065 */
[----:B------:R-:W-:Y:S01]  /*fe70*/  PRMT R126, R5, 0x7610, R126 ;  /* 0x00007610057e7816 */ /* 0x000fe2000000007e */
[----:B------:R-:W-:Y:S01]  /*fe80*/  IMAD.MOV.U32 R5, RZ, RZ, R91 ;  /* 0x000000ffff057224 */ /* 0x000fe200078e005b */
[----:B------:R-:W-:Y:S01]  /*fe90*/  BAR.SYNC.DEFER_BLOCKING 0x0 ;  /* 0x0000000000007b1d */ /* 0x000fe20000010000 */
[----:B------:R-:W-:-:S02]  /*fea0*/  ISETP.GE.OR P0, PT, R68, UR4, P2 ;  /* 0x0000000444007c0c */ /* 0x000fc40009706670 */
[----:B------:R-:W-:Y:S01]  /*feb0*/  PRMT R124, R2, 0x5410, R4 ;  /* 0x00005410027c7816 */ /* 0x000fe20000000004 */
[----:B------:R-:W-:Y:S01]  /*fec0*/  IMAD.MOV.U32 R4, RZ, RZ, R88 ;  /* 0x000000ffff047224 */ /* 0x000fe200078e0058 */
[----:B------:R-:W-:Y:S02]  /*fed0*/  MOV R2, R89 ;  /* 0x0000005900027202 */ /* 0x000fe40000000f00 */
[----:B------:R-:W-:Y:S02]  /*fee0*/  PRMT R125, R5, 0x5410, R6 ;  /* 0x00005410057d7816 */ /* 0x000fe40000000006 */
[----:B------:R-:W-:-:S05]  /*fef0*/  PRMT R123, R2, 0x5410, R4 ;  /* 0x00005410027b7816 */ /* 0x000fca0000000004 */
[----:B------:R-:W-:Y:S05]  /*ff00*/  @P0 BRA `(.L_x_1772) ;  /* 0x0000067000000947 */ /* 0x000fea0003800000 */
[----:B------:R-:W-:Y:S01]  /*ff10*/  IMAD.MOV.U32 R2, RZ, RZ, c[0x0][0x27c] ;  /* 0x00009f00ff027624 */ /* 0x000fe200078e00ff */
[----:B------:R-:W1:Y:S01]  /*ff20*/  LDS.128 R8, [R34+0x8100] ;  /* 0x0081000022087984 */ /* 0x000e620000000c00 */
[----:B------:R-:W-:Y:S02]  /*ff30*/  SHF.R.U64 R13, R22, 0x10, R23 ;  /* 0x00000010160d7819 */ /* 0x000fe40000001217 */
[----:B------:R-:W-:Y:S02]  /*ff40*/  SHF.R.U64 R15, R24, 0x10, R25 ;  /* 0x00000010180f7819 */ /* 0x000fe40000001219 */
[----:B------:R-:W-:Y:S02]  /*ff50*/  LEA.HI R2, R2, R49, RZ, 0x1d ;  /* 0x0000003102027211 */ /* 0x000fe400078fe8ff */
[----:B------:R-:W-:Y:S02]  /*ff60*/  SHF.R.U64 R17, R26, 0x10, R27 ;  /* 0x000000101a117819 */ /* 0x000fe4000000121b */
[----:B------:R-:W-:Y:S01]  /*ff70*/  SHF.R.S32.HI R5, RZ, 0x1f, R2 ;  /* 0x0000001fff057819 */ /* 0x000fe20000011402 */
[----:B------:R-:W-:Y:S01]  /*ff80*/  IMAD.SHL.U32 R4, R2, 0x8, RZ ;  /* 0x0000000802047824 */ /* 0x000fe200078e00ff */
[----:B------:R-:W-:-:S02]  /*ff90*/  PRMT R26, R31, 0x5410, R13 ;  /* 0x000054101f1a7816 */ /* 0x000fc4000000000d */
[----:B------:R-:W-:Y:S02]  /*ffa0*/  LEA.HI R2, R5, R2, RZ, 0x3 ;  /* 0x0000000205027211 */ /* 0x000fe400078f18ff */
[----:B------:R-:W-:Y:S02]  /*ffb0*/  LOP3.LUT R4, R18, 0x38, R4, 0xf8, !PT ;  /* 0x0000003812047812 */ /* 0x000fe400078ef804 */
[----:B------:R-:W-:Y:S01]  /*ffc0*/  PRMT R13, R28, 0x5432, R15 ;  /* 0x000054321c0d7816 */ /* 0x000fe2000000000f */
[----:B------:R-:W-:Y:S01]  /*ffd0*/  IMAD.SHL.U32 R2, R2, 0x400, RZ ;  /* 0x0000040002027824 */ /* 0x000fe200078e00ff */
[----:B------:R-:W-:Y:S02]  /*ffe0*/  LOP3.LUT R4, R4, R33, RZ, 0x3c, !PT ;  /* 0x0000002104047212 */ /* 0x000fe400078e3cff */
[----:B------:R-:W-:Y:S01]  /*fff0*/  SHF.R.U32.HI R16, RZ, 0x10, R25 ;  /* 0x00000010ff107819 */ /* 0x000fe20000011619 */
[----:B------:R-:W-:Y:S01]  /*10000*/  IMAD.U32 R31, R13, 0x10000, RZ ;  /* 0x000100000d1f7824 */ /* 0x000fe200078e00ff */
[----:B------:R-:W-:-:S02]  /*10010*/  LOP3.LUT R2, R2, 0x7fffe000, RZ, 0xc0, !PT ;  /* 0x7fffe00002027812 */ /* 0x000fc400078ec0ff */
[----:B------:R-:W-:Y:S02]  /*10020*/  SHF.R.U32.HI R14, RZ, 0x10, R23 ;  /* 0x00000010ff0e7819 */ /* 0x000fe40000011617 */
[----:B------:R-:W-:Y:S02]  /*10030*/  IADD3 R2, R4, R2, R32 ;  /* 0x0000000204027210 */ /* 0x000fe40007ffe020 */
[----:B------:R-:W-:Y:S02]  /*10040*/  SHF.R.U32.HI R12, RZ, 0x10, R21 ;  /* 0x00000010ff0c7819 */ /* 0x000fe40000011615 */
[----:B------:R-:W-:Y:S01]  /*10050*/  SHF.R.U32.HI R18, RZ, 0x10, R27 ;  /* 0x00000010ff127819 */ /* 0x000fe2000001161b */
[----:B------:R-:W-:Y:S01]  /*10060*/  IMAD.SHL.U32 R33, R2, 0x2, RZ ;  /* 0x0000000202217824 */ /* 0x000fe200078e00ff */
[----:B------:R-:W-:Y:S02]  /*10070*/  SHF.R.U64 R2, R20, 0x10, R21 ;  /* 0x0000001014027819 */ /* 0x000fe40000001215 */
[----:B------:R-:W-:-:S02]  /*10080*/  PRMT R16, R28, 0x5410, R16 ;  /* 0x000054101c107816 */ /* 0x000fc40000000010 */
[----:B------:R-:W2:Y:S01]  /*10090*/  LDS.128 R4, [R33+0x8100] ;  /* 0x0081000021047984 */ /* 0x000ea20000000c00 */
[----:B------:R-:W-:Y:S02]  /*100a0*/  PRMT R19, R19, 0x5410, R2 ;  /* 0x0000541013137816 */ /* 0x000fe40000000002 */
[----:B------:R-:W-:Y:S01]  /*100b0*/  PRMT R27, R30, 0x5432, R14 ;  /* 0x000054321e1b7816 */ /* 0x000fe2000000000e */
[----:B-1----:R-:W-:Y:S01]  /*100c0*/  IMAD.U32 R14, R11, 0x10000, RZ ;  /* 0x000100000b0e7824 */ /* 0x002fe200078e00ff */
[----:B------:R-:W-:Y:S01]  /*100d0*/  PRMT R20, R29, 0x5410, R12 ;  /* 0x000054101d147816 */ /* 0x000fe2000000000c */
[----:B------:R-:W-:Y:S01]  /*100e0*/  IMAD.U32 R12, R8, 0x10000, RZ ;  /* 0x00010000080c7824 */ /* 0x000fe200078e00ff */
[----:B------:R-:W-:Y:S01]  /*100f0*/  PRMT R25, R30, 0x5410, R17 ;  /* 0x000054101e197816 */ /* 0x000fe20000000011 */
[----:B------:R-:W-:Y:S01]  /*10100*/  IMAD.U32 R30, R19, 0x10000, RZ ;  /* 0x00010000131e7824 */ /* 0x000fe200078e00ff */
[----:B------:R-:W-:Y:S01]  /*10110*/  LOP3.LUT R28, R11, 0xffff0000, RZ, 0xc0, !PT ;  /* 0xffff00000b1c7812 */ /* 0x000fe200078ec0ff */
[----:B------:R-:W-:Y:S01]  /*10120*/  IMAD.U32 R48, R16, 0x10000, RZ ;  /* 0x0001000010307824 */ /* 0x000fe200078e00ff */
[----:B------:R-:W-:Y:S01]  /*10130*/  PRMT R24, R29, 0x5432, R18 ;  /* 0x000054321d187816 */ /* 0x000fe20000000012 */
[----:B------:R-:W-:Y:S01]  /*10140*/  IMAD.U32 R23, R10, 0x10000, RZ ;  /* 0x000100000a177824 */ /* 0x000fe200078e00ff */
[----:B------:R-:W-:-:S02]  /*10150*/  LOP3.LUT R17, R8, 0xffff0000, RZ, 0xc0, !PT ;  /* 0xffff000008117812 */ /* 0x000fc400078ec0ff */
[C---:B------:R-:W-:Y:S01]  /*10160*/  SHF.L.U32 R15, R9.reuse, 0x10, RZ ;  /* 0x00000010090f7819 */ /* 0x040fe200000006ff */
[----:B------:R-:W-:Y:S01]  /*10170*/  IMAD.U32 R39, R24, 0x10000, RZ ;  /* 0x0001000018277824 */ /* 0x000fe200078e00ff */
[----:B------:R-:W-:Y:S02]  /*10180*/  LOP3.LUT R18, R9, 0xffff0000, RZ, 0xc0, !PT ;  /* 0xffff000009127812 */ /* 0x000fe400078ec0ff */
[----:B------:R-:W-:Y:S02]  /*10190*/  LOP3.LUT R29, R10, 0xffff0000, RZ, 0xc0, !PT ;  /* 0xffff00000a1d7812 */ /* 0x000fe400078ec0ff */
[----:B------:R-:W-:Y:S01]  /*101a0*/  LOP3.LUT R13, R13, 0xffff0000, RZ, 0xc0, !PT ;  /* 0xffff00000d0d7812 */ /* 0x000fe200078ec0ff */
[----:B--2---:R-:W-:Y:S01]  /*101b0*/  IMAD.U32 R2, R4, 0x10000, RZ ;  /* 0x0001000004027824 */ /* 0x004fe200078e00ff */
[C---:B------:R-:W-:Y:S02]  /*101c0*/  SHF.L.U32 R11, R6.reuse, 0x10, RZ ;  /* 0x00000010060b7819 */ /* 0x040fe400000006ff */
[----:B------:R-:W-:Y:S01]  /*101d0*/  LOP3.LUT R22, R6, 0xffff0000, RZ, 0xc0, !PT ;  /* 0xffff000006167812 */ /* 0x000fe200078ec0ff */
[----:B------:R-:W-:Y:S01]  /*101e0*/  FMUL.FTZ R6, R2, R31 ;  /* 0x0000001f02067220 */ /* 0x000fe20000410000 */
[----:B------:R-:W-:-:S02]  /*101f0*/  SHF.L.U32 R8, R5, 0x10, RZ ;  /* 0x0000001005087819 */ /* 0x000fc400000006ff */
[----:B------:R-:W-:Y:S01]  /*10200*/  LOP3.LUT R9, R4, 0xffff0000, RZ, 0xc0, !PT ;  /* 0xffff000004097812 */ /* 0x000fe200078ec0ff */
[-C--:B------:R-:W-:Y:S01]  /*10210*/  FMUL.FTZ R4, R2, R30.reuse ;  /* 0x0000001e02047220 */ /* 0x080fe20000410000 */
[----:B------:R-:W-:Y:S01]  /*10220*/  LOP3.LUT R10, R5, 0xffff0000, RZ, 0xc0, !PT ;  /* 0xffff0000050a7812 */ /* 0x000fe200078ec0ff */
[C---:B------:R-:W-:Y:S01]  /*10230*/  IMAD.U32 R5, R7.reuse, 0x10000, RZ ;  /* 0x0001000007057824 */ /* 0x040fe200078e00ff */
[----:B------:R-:W-:Y:S01]  /*10240*/  LOP3.LUT R21, R7, 0xffff0000, RZ, 0xc0, !PT ;  /* 0xffff000007157812 */ /* 0x000fe200078ec0ff */
[----:B------:R-:W-:Y:S01]  /*10250*/  FFMA.FTZ R38, R12, R30, -R6 ;  /* 0x0000001e0c267223 */ /* 0x000fe20000010806 */
[----:B------:R-:W-:Y:S01]  /*10260*/  SHF.L.U32 R7, R27, 0x10, RZ ;  /* 0x000000101b077819 */ /* 0x000fe200000006ff */
[----:B------:R-:W-:Y:S02]  /*10270*/  IMAD.U32 R30, R20, 0x10000, RZ ;  /* 0x00010000141e7824 */ /* 0x000fe400078e00ff */
[----:B------:R-:W-:Y:S02]  /*10280*/  FMUL.FTZ R2, R8, R48 ;  /* 0x0000003008027220 */ /* 0x000fe40000410000 */
[----:B------:R-:W-:Y:S01]  /*10290*/  FFMA.FTZ R35, R12, R31, R4 ;  /* 0x0000001f0c237223 */ /* 0x000fe20000010004 */
[----:B------:R-:W-:Y:S01]  /*102a0*/  LOP3.LUT R12, R20, 0xffff0000, RZ, 0xc0, !PT ;  /* 0xffff0000140c7812 */ /* 0x000fe200078ec0ff */
[----:B------:R-:W-:-:S02]  /*102b0*/  FMUL.FTZ R4, R5, R39 ;  /* 0x0000002705047220 */ /* 0x000fc40000410000 */
[-C--:B------:R-:W-:Y:S02]  /*102c0*/  FFMA.FTZ R32, R15, R30.reuse, -R2 ;  /* 0x0000001e0f207223 */ /* 0x080fe40000010802 */
[-C--:B------:R-:W-:Y:S02]  /*102d0*/  FMUL.FTZ R2, R5, R7.reuse ;  /* 0x0000000705027220 */ /* 0x080fe40000410000 */
[C---:B------:R-:W-:Y:S01]  /*102e0*/  FFMA.FTZ R31, R14.reuse, R7, -R4 ;  /* 0x000000070e1f7223 */ /* 0x040fe20000010804 */
[----:B------:R-:W-:Y:S01]  /*102f0*/  LOP3.LUT R4, R19, 0xffff0000, RZ, 0xc0, !PT ;  /* 0xffff000013047812 */ /* 0x000fe200078ec0ff */
[----:B------:R-:W-:Y:S01]  /*10300*/  FFMA.FTZ R19, R14, R39, R2 ;  /* 0x000000270e137223 */ /* 0x000fe20000010002 */
[----:B------:R-:W-:Y:S01]  /*10310*/  LOP3.LUT R7, R16, 0xffff0000, RZ, 0xc0, !PT ;  /* 0xffff000010077812 */ /* 0x000fe200078ec0ff */
[----:B------:R-:W-:Y:S01]  /*10320*/  FMUL.FTZ R2, R9, R13 ;  /* 0x0000000d09027220 */ /* 0x000fe20000410000 */
[----:B------:R-:W-:Y:S01]  /*10330*/  LOP3.LUT R16, R24, 0xffff0000, RZ, 0xc0, !PT ;  /* 0xffff000018107812 */ /* 0x000fe200078ec0ff */
[----:B------:R-:W-:-:S02]  /*10340*/  FMUL.FTZ R6, R8, R30 ;  /* 0x0000001e08067220 */ /* 0x000fc40000410000 */
[-C--:B------:R-:W-:Y:S02]  /*10350*/  FMUL.FTZ R5, R9, R4.reuse ;  /* 0x0000000409057220 */ /* 0x080fe40000410000 */
[----:B------:R-:W-:Y:S02]  /*10360*/  FFMA.FTZ R8, R17, R4, -R2 ;  /* 0x0000000411087223 */ /* 0x000fe40000010802 */
[----:B------:R-:W-:Y:S02]  /*10370*/  IMAD.U32 R20, R25, 0x10000, RZ ;  /* 0x0001000019147824 */ /* 0x000fe400078e00ff */
[----:B------:R-:W-:Y:S01]  /*10380*/  FMUL.FTZ R2, R10, R12 ;  /* 0x0000000c0a027220 */ /* 0x000fe20000410000 */
[----:B------:R-:W-:Y:S01]  /*10390*/  F2FP.BF16.PACK_AB R8, R8, R38 ;  /* 0x000000260808723e */ /* 0x000fe200000010ff */
[----:B------:R-:W-:Y:S01]  /*103a0*/  FFMA.FTZ R30, R15, R48, R6 ;  /* 0x000000300f1e7223 */ /* 0x000fe20000010006 */
[----:B------:R-:W-:Y:S01]  /*103b0*/  LOP3.LUT R15, R27, 0xffff0000, RZ, 0xc0, !PT ;  /* 0xffff00001b0f7812 */ /* 0x000fe200078ec0ff */
[----:B------:R-:W-:-:S02]  /*103c0*/  IMAD.U32 R6, R26, 0x10000, RZ ;  /* 0x000100001a067824 */ /* 0x000fc400078e00ff */
[----:B------:R-:W-:Y:S02]  /*103d0*/  FMUL.FTZ R4, R10, R7 ;  /* 0x000000070a047220 */ /* 0x000fe40000410000 */
[----:B------:R-:W-:Y:S01]  /*103e0*/  FFMA.FTZ R14, R17, R13, R5 ;  /* 0x0000000d110e7223 */ /* 0x000fe20000010005 */
[----:B------:R-:W-:Y:S01]  /*103f0*/  LOP3.LUT R17, R25, 0xffff0000, RZ, 0xc0, !PT ;  /* 0xffff000019117812 */ /* 0x000fe200078ec0ff */
[C---:B------:R-:W-:Y:S02]  /*10400*/  FMUL.FTZ R5, R11.reuse, R20 ;  /* 0x000000140b057220 */ /* 0x040fe40000410000 */
[----:B------:R-:W-:Y:S01]  /*10410*/  FFMA.FTZ R13, R18, R7, R2 ;  /* 0x00000007120d7223 */ /* 0x000fe20000010002 */
[----:B------:R-:W-:Y:S01]  /*10420*/  LOP3.LUT R7, R26, 0xffff0000, RZ, 0xc0, !PT ;  /* 0xffff00001a077812 */ /* 0x000fe200078ec0ff */
[----:B------:R-:W-:Y:S02]  /*10430*/  FFMA.FTZ R9, R18, R12, -R4 ;  /* 0x0000000c12097223 */ /* 0x000fe40000010804 */
[----:B------:R-:W-:-:S02]  /*10440*/  FMUL.FTZ R2, R11, R6 ;  /* 0x000000060b027220 */ /* 0x000fc40000410000 */
[----:B------:R-:W-:Y:S01]  /*10450*/  FFMA.FTZ R12, R23, R6, -R5 ;  /* 0x00000006170c7223 */ /* 0x000fe20000010805 */
[----:B------:R-:W-:Y:S01]  /*10460*/  F2FP.BF16.PACK_AB R9, R9, R32 ;  /* 0x000000200909723e */ /* 0x000fe200000010ff */
[C---:B------:R-:W-:Y:S02]  /*10470*/  FMUL.FTZ R6, R22.reuse, R17 ;  /* 0x0000001116067220 */ /* 0x040fe40000410000 */
[----:B------:R-:W-:Y:S02]  /*10480*/  FMUL.FTZ R5, R22, R7 ;  /* 0x0000000716057220 */ /* 0x000fe40000410000 */
[----:B------:R-:W-:Y:S02]  /*10490*/  FFMA.FTZ R11, R23, R20, R2 ;  /* 0x00000014170b7223 */ /* 0x000fe40000010002 */
[C---:B------:R-:W-:Y:S02]  /*104a0*/  FMUL.FTZ R4, R21.reuse, R16 ;  /* 0x0000001015047220 */ /* 0x040fe40000410000 */
[----:B------:R-:W-:-:S02]  /*104b0*/  FMUL.FTZ R2, R21, R15 ;  /* 0x0000000f15027220 */ /* 0x000fc40000410000 */
[C---:B------:R-:W-:Y:S02]  /*104c0*/  FFMA.FTZ R10, R29.reuse, R7, -R6 ;  /* 0x000000071d0a7223 */ /* 0x040fe40000010806 */
[----:B------:R-:W-:Y:S01]  /*104d0*/  FFMA.FTZ R6, R29, R17, R5 ;  /* 0x000000111d067223 */ /* 0x000fe20000010005 */
[----:B------:R-:W-:Y:S01]  /*104e0*/  F2FP.BF16.PACK_AB R5, R13, R30 ;  /* 0x0000001e0d05723e */ /* 0x000fe200000010ff */
[----:B------:R-:W-:Y:S01]  /*104f0*/  FFMA.FTZ R7, R28, R15, -R4 ;  /* 0x0000000f1c077223 */ /* 0x000fe20000010804 */
[----:B------:R-:W-:Y:S01]  /*10500*/  F2FP.BF16.PACK_AB R10, R10, R12 ;  /* 0x0000000c0a0a723e */ /* 0x000fe200000010ff */
[----:B------:R-:W-:Y:S01]  /*10510*/  FFMA.FTZ R2, R28, R16, R2 ;  /* 0x000000101c027223 */ /* 0x000fe20000010002 */
[----:B------:R-:W-:Y:S02]  /*10520*/  F2FP.BF16.PACK_AB R6, R6, R11 ;  /* 0x0000000b0606723e */ /* 0x000fe400000010ff */
[----:B------:R-:W-:Y:S02]  /*10530*/  F2FP.BF16.PACK_AB R11, R7, R31 ;  /* 0x0000001f070b723e */ /* 0x000fe400000010ff */
[----:B------:R-:W-:-:S02]  /*10540*/  F2FP.BF16.PACK_AB R4, R14, R35 ;  /* 0x000000230e04723e */ /* 0x000fc400000010ff */
[----:B------:R-:W-:Y:S01]  /*10550*/  F2FP.BF16.PACK_AB R7, R2, R19 ;  /* 0x000000130207723e */ /* 0x000fe200000010ff */
[----:B------:R1:W-:Y:S04]  /*10560*/  STS.128 [R34+0x8100], R8 ;  /* 0x0081000822007388 */ /* 0x0003e80000000c00 */
[----:B------:R1:W-:Y:S02]  /*10570*/  STS.128 [R33+0x8100], R4 ;  /* 0x0081000421007388 */ /* 0x0003e40000000c00 */
.L_x_1772:
[----:B------:R-:W-:Y:S05]  /*10580*/  BSYNC B0 ;  /* 0x0000000000007941 */ /* 0x000fea0003800000 */
.L_x_1771:
[----:B------:R-:W-:Y:S01]  /*10590*/  IADD3 R2, R68, 0x10, RZ ;  /* 0x0000001044027810 */ /* 0x000fe20007ffe0ff */
[----:B------:R-:W-:Y:S03]  /*105a0*/  BSSY B0, `(.L_x_1773) ;  /* 0x0000074000007945 */ /* 0x000fe60003800000 */
[----:B------:R-:W-:-:S13]  /*105b0*/  ISETP.GE.OR P0, PT, R2, UR4, P2 ;  /* 0x0000000402007c0c */ /* 0x000fda0009706670 */
[----:B------:R-:W-:Y:S05]  /*105c0*/  @P0 BRA `(.L_x_1774) ;  /* 0x0000071000000947 */ /* 0x000fea0003800000 */
[----:B-1----:R-:W-:Y:S01]  /*105d0*/  IMAD.MOV.U32 R6, RZ, RZ, c[0x0][0x27c] ;  /* 0x00009f00ff067624 */ /* 0x002fe200078e00ff */
[----:B------:R-:W-:Y:S01]  /*105e0*/  SHF.R.S32.HI R4, RZ, 0x1f, R2 ;  /* 0x0000001fff047819 */ /* 0x000fe20000011402 */
[----:B------:R-:W-:Y:S01]  /*105f0*/  IMAD.SHL.U32 R5, R2, 0x40, RZ ;  /* 0x0000004002057824 */ /* 0x000fe200078e00ff */
[----:B------:R-:W-:Y:S02]  /*10600*/  SHF.R.U32.HI R12, RZ, 0x10, R45 ;  /* 0x00000010ff0c7819 */ /* 0x000fe4000001162d */
[----:B------:R-:W-:Y:S02]  /*10610*/  LEA.HI R6, R6, R49, RZ, 0x1d ;  /* 0x0000003106067211 */ /* 0x000fe400078fe8ff */
[----:B------:R-:W-:Y:S02]  /*10620*/  LEA.HI R4, R4, R2, RZ, 0x3 ;  /* 0x0000000204047211 */ /* 0x000fe400078f18ff */
[----:B------:R-:W-:Y:S01]  /*10630*/  SHF.R.S32.HI R9, RZ, 0x1f, R6 ;  /* 0x0000001fff097819 */ /* 0x000fe20000011406 */
        /* <DEDUP_REMOVED lines=14> */
[----:B------:R-:W-:Y:S02]  /*10720*/  PRMT R21, R51, 0x5410, R12 ;  /* 0x0000541033157816 */ /* 0x000fe4000000000c */
[----:B------:R-:W-:Y:S02]  /*10730*/  IADD3 R2, R4, R2, R5 ;  /* 0x0000000204027210 */ /* 0x000fe40007ffe005 */
[----:B------:R-:W1:Y:S01]  /*10740*/  LDS.128 R8, [R48+0x8100] ;  /* 0x0081000030087984 */ /* 0x000e620000000c00 */
[----:B------:R-:W-:Y:S02]  /*10750*/  PRMT R12, R50, 0x5432, R15 ;  /* 0x00005432320c7816 */ /* 0x000fe4000000000f */
[----:B------:R-:W-:Y:S01]  /*10760*/  IMAD.SHL.U32 R35, R2, 0x2, RZ ;  /* 0x0000000202237824 */ /* 0x000fe200078e00ff */
[----:B------:R-:W-:-:S02]  /*10770*/  SHF.R.U64 R2, R44, 0x10, R45 ;  /* 0x000000102c027819 */ /* 0x000fc4000000122d */
[--C-:B------:R-:W-:Y:S01]  /*10780*/  SHF.R.U64 R13, R46, 0x10, R47.reuse ;  /* 0x000000102e0d7819 */ /* 0x100fe2000000122f */
[----:B------:R-:W-:Y:S01]  /*10790*/  IMAD.U32 R32, R12, 0x10000, RZ ;  /* 0x000100000c207824 */ /* 0x000fe200078e00ff */
[----:B------:R-:W2:Y:S01]  /*107a0*/  LDS.128 R4, [R35+0x8100] ;  /* 0x0081000023047984 */ /* 0x000ea20000000c00 */
[----:B------:R-:W-:Y:S02]  /*107b0*/  SHF.R.U32.HI R14, RZ, 0x10, R47 ;  /* 0x00000010ff0e7819 */ /* 0x000fe4000001162f */
[----:B------:R-:W-:Y:S02]  /*107c0*/  SHF.R.U32.HI R16, RZ, 0x10, R41 ;  /* 0x00000010ff107819 */ /* 0x000fe40000011629 */
[--C-:B------:R-:W-:Y:S02]  /*107d0*/  SHF.R.U64 R17, R42, 0x10, R43.reuse ;  /* 0x000000102a117819 */ /* 0x100fe4000000122b */
[----:B------:R-:W-:Y:S02]  /*107e0*/  SHF.R.U32.HI R18, RZ, 0x10, R43 ;  /* 0x00000010ff127819 */ /* 0x000fe4000001162b */
[----:B------:R-:W-:-:S02]  /*107f0*/  PRMT R19, R51, 0x5432, R2 ;  /* 0x0000543233137816 */ /* 0x000fc40000000002 */
[C---:B------:R-:W-:Y:S02]  /*10800*/  PRMT R27, R71.reuse, 0x5432, R13 ;  /* 0x00005432471b7816 */ /* 0x040fe4000000000d */
[----:B------:R-:W-:Y:S01]  /*10810*/  PRMT R28, R71, 0x5410, R14 ;  /* 0x00005410471c7816 */ /* 0x000fe2000000000e */
[----:B------:R-:W-:Y:S01]  /*10820*/  IMAD.U32 R31, R19, 0x10000, RZ ;  /* 0x00010000131f7824 */ /* 0x000fe200078e00ff */
[----:B------:R-:W-:Y:S02]  /*10830*/  PRMT R20, R50, 0x5410, R16 ;  /* 0x0000541032147816 */ /* 0x000fe40000000010 */
[C---:B------:R-:W-:Y:S02]  /*10840*/  PRMT R24, R70.reuse, 0x5432, R17 ;  /* 0x0000543246187816 */ /* 0x040fe40000000011 */
[----:B------:R-:W-:Y:S02]  /*10850*/  PRMT R25, R70, 0x5410, R18 ;  /* 0x0000541046197816 */ /* 0x000fe40000000012 */
[----:B------:R-:W-:Y:S01]  /*10860*/  LOP3.LUT R34, R12, 0xffff0000, RZ, 0xc0, !PT ;  /* 0xffff00000c227812 */ /* 0x000fe200078ec0ff */
[----:B------:R-:W-:-:S02]  /*10870*/  IMAD.U32 R12, R20, 0x10000, RZ ;  /* 0x00010000140c7824 */ /* 0x000fc400078e00ff */
[C---:B-1----:R-:W-:Y:S01]  /*10880*/  IMAD.U32 R13, R8.reuse, 0x10000, RZ ;  /* 0x00010000080d7824 */ /* 0x042fe200078e00ff */
[----:B------:R-:W-:Y:S01]  /*10890*/  LOP3.LUT R14, R8, 0xffff0000, RZ, 0xc0, !PT ;  /* 0xffff0000080e7812 */ /* 0x000fe200078ec0ff */
[C---:B------:R-:W-:Y:S01]  /*108a0*/  IMAD.U32 R16, R9.reuse, 0x10000, RZ ;  /* 0x0001000009107824 */ /* 0x040fe200078e00ff */
[----:B------:R-:W-:Y:S01]  /*108b0*/  LOP3.LUT R18, R9, 0xffff0000, RZ, 0xc0, !PT ;  /* 0xffff000009127812 */ /* 0x000fe200078ec0ff */
[C---:B------:R-:W-:Y:S01]  /*108c0*/  IMAD.U32 R17, R11.reuse, 0x10000, RZ ;  /* 0x000100000b117824 */ /* 0x040fe200078e00ff */
[C---:B------:R-:W-:Y:S01]  /*108d0*/  LOP3.LUT R30, R10.reuse, 0xffff0000, RZ, 0xc0, !PT ;  /* 0xffff00000a1e7812 */ /* 0x040fe200078ec0ff */
[----:B------:R-:W-:Y:S01]  /*108e0*/  IMAD.U32 R26, R10, 0x10000, RZ ;  /* 0x000100000a1a7824 */ /* 0x000fe200078e00ff */
[----:B------:R-:W-:Y:S01]  /*108f0*/  LOP3.LUT R29, R11, 0xffff0000, RZ, 0xc0, !PT ;  /* 0xffff00000b1d7812 */ /* 0x000fe200078ec0ff */
[----:B--2---:R-:W-:Y:S01]  /*10900*/  IMAD.U32 R9, R5, 0x10000, RZ ;  /* 0x0001000005097824 */ /* 0x004fe200078e00ff */
[C---:B------:R-:W-:Y:S01]  /*10910*/  SHF.L.U32 R2, R4.reuse, 0x10, RZ ;  /* 0x0000001004027819 */ /* 0x040fe200000006ff */
[----:B------:R-:W-:Y:S01]  /*10920*/  IMAD.U32 R10, R7, 0x10000, RZ ;  /* 0x00010000070a7824 */ /* 0x000fe200078e00ff */
        /* <DEDUP_REMOVED lines=8> */
[----:B------:R-:W-:Y:S01]  /*109b0*/  LOP3.LUT R23, R6, 0xffff0000, RZ, 0xc0, !PT ;  /* 0xffff000006177812 */ /* 0x000fe200078ec0ff */
[C---:B------:R-:W-:Y:S01]  /*109c0*/  FMUL.FTZ R2, R8.reuse, R34 ;  /* 0x0000002208027220 */ /* 0x040fe20000410000 */
[----:B------:R-:W-:Y:S01]  /*109d0*/  SHF.L.U32 R6, R21, 0x10, RZ ;  /* 0x0000001015067819 */ /* 0x000fe200000006ff */
[----:B------:R-:W-:Y:S01]  /*109e0*/  FMUL.FTZ R5, R8, R7 ;  /* 0x0000000708057220 */ /* 0x000fe20000410000 */
[----:B------:R-:W-:Y:S01]  /*109f0*/  LOP3.LUT R8, R20, 0xffff0000, RZ, 0xc0, !PT ;  /* 0xffff000014087812 */ /* 0x000fe200078ec0ff */
[----:B------:R-:W-:-:S02]  /*10a00*/  FFMA.FTZ R38, R13, R32, R4 ;  /* 0x000000200d267223 */ /* 0x000fc40000010004 */
[C---:B------:R-:W-:Y:S02]  /*10a10*/  FFMA.FTZ R33, R14.reuse, R7, -R2 ;  /* 0x000000070e217223 */ /* 0x040fe40000010802 */
[----:B------:R-:W-:Y:S02]  /*10a20*/  FMUL.FTZ R4, R9, R12 ;  /* 0x0000000c09047220 */ /* 0x000fe40000410000 */
[----:B------:R-:W-:Y:S02]  /*10a30*/  IMAD.U32 R13, R25, 0x10000, RZ ;  /* 0x00010000190d7824 */ /* 0x000fe400078e00ff */
[----:B------:R-:W-:Y:S01]  /*10a40*/  FMUL.FTZ R2, R9, R6 ;  /* 0x0000000609027220 */ /* 0x000fe20000410000 */
[----:B------:R-:W-:Y:S01]  /*10a50*/  LOP3.LUT R9, R21, 0xffff0000, RZ, 0xc0, !PT ;  /* 0xffff000015097812 */ /* 0x000fe200078ec0ff */
[----:B------:R-:W-:Y:S02]  /*10a60*/  FFMA.FTZ R32, R14, R34, R5 ;  /* 0x000000220e207223 */ /* 0x000fe40000010005 */
[----:B------:R-:W-:-:S02]  /*10a70*/  IMAD.U32 R5, R28, 0x10000, RZ ;  /* 0x000100001c057824 */ /* 0x000fc400078e00ff */
[C---:B------:R-:W-:Y:S02]  /*10a80*/  FFMA.FTZ R31, R16.reuse, R6, -R4 ;  /* 0x00000006101f7223 */ /* 0x040fe40000010804 */
[----:B------:R-:W-:Y:S02]  /*10a90*/  FFMA.FTZ R19, R16, R12, R2 ;  /* 0x0000000c10137223 */ /* 0x000fe40000010002 */
[C---:B------:R-:W-:Y:S02]  /*10aa0*/  FMUL.FTZ R4, R10.reuse, R13 ;  /* 0x0000000d0a047220 */ /* 0x040fe40000410000 */
[-C--:B------:R-:W-:Y:S02]  /*10ab0*/  FMUL.FTZ R2, R10, R5.reuse ;  /* 0x000000050a027220 */ /* 0x080fe40000410000 */
[----:B------:R-:W-:Y:S02]  /*10ac0*/  IMAD.U32 R10, R24, 0x10000, RZ ;  /* 0x00010000180a7824 */ /* 0x000fe400078e00ff */
[----:B------:R-:W-:-:S02]  /*10ad0*/  FFMA.FTZ R16, R17, R5, -R4 ;  /* 0x0000000511107223 */ /* 0x000fc40000010804 */
[----:B------:R-:W-:Y:S02]  /*10ae0*/  FMUL.FTZ R5, R11, R9 ;  /* 0x000000090b057220 */ /* 0x000fe40000410000 */
[----:B------:R-:W-:Y:S02]  /*10af0*/  IMAD.U32 R7, R27, 0x10000, RZ ;  /* 0x000100001b077824 */ /* 0x000fe400078e00ff */
[----:B------:R-:W-:Y:S02]  /*10b00*/  FMUL.FTZ R4, R15, R10 ;  /* 0x0000000a0f047220 */ /* 0x000fe40000410000 */
[-C--:B------:R-:W-:Y:S02]  /*10b10*/  FMUL.FTZ R6, R11, R8.reuse ;  /* 0x000000080b067220 */ /* 0x080fe40000410000 */
[----:B------:R-:W-:Y:S02]  /*10b20*/  FFMA.FTZ R17, R17, R13, R2 ;  /* 0x0000000d11117223 */ /* 0x000fe40000010002 */
[----:B------:R-:W-:Y:S01]  /*10b30*/  FFMA.FTZ R13, R18, R8, R5 ;  /* 0x00000008120d7223 */ /* 0x000fe20000010005 */
[----:B------:R-:W-:Y:S01]  /*10b40*/  LOP3.LUT R8, R24, 0xffff0000, RZ, 0xc0, !PT ;  /* 0xffff000018087812 */ /* 0x000fe200078ec0ff */
[-C--:B------:R-:W-:Y:S01]  /*10b50*/  FMUL.FTZ R2, R15, R7.reuse ;  /* 0x000000070f027220 */ /* 0x080fe20000410000 */
[----:B------:R-:W-:Y:S01]  /*10b60*/  LOP3.LUT R15, R25, 0xffff0000, RZ, 0xc0, !PT ;  /* 0xffff0000190f7812 */ /* 0x000fe200078ec0ff */
[----:B------:R-:W-:Y:S01]  /*10b70*/  FFMA.FTZ R12, R26, R7, -R4 ;  /* 0x000000071a0c7223 */ /* 0x000fe20000010804 */
[----:B------:R-:W-:Y:S01]  /*10b80*/  LOP3.LUT R7, R27, 0xffff0000, RZ, 0xc0, !PT ;  /* 0xffff00001b077812 */ /* 0x000fe200078ec0ff */
[----:B------:R-:W-:Y:S01]  /*10b90*/  FFMA.FTZ R14, R18, R9, -R6 ;  /* 0x00000009120e7223 */ /* 0x000fe20000010806 */
[----:B------:R-:W-:Y:S01]  /*10ba0*/  LOP3.LUT R9, R28, 0xffff0000, RZ, 0xc0, !PT ;  /* 0xffff00001c097812 */ /* 0x000fe200078ec0ff */
[----:B------:R-:W-:-:S02]  /*10bb0*/  FMUL.FTZ R6, R23, R8 ;  /* 0x0000000817067220 */ /* 0x000fc40000410000 */
[----:B------:R-:W-:Y:S02]  /*10bc0*/  FMUL.FTZ R5, R23, R7 ;  /* 0x0000000717057220 */ /* 0x000fe40000410000 */
[----:B------:R-:W-:Y:S02]  /*10bd0*/  FFMA.FTZ R11, R26, R10, R2 ;  /* 0x0000000a1a0b7223 */ /* 0x000fe40000010002 */
[C---:B------:R-:W-:Y:S02]  /*10be0*/  FMUL.FTZ R4, R22.reuse, R15 ;  /* 0x0000000f16047220 */ /* 0x040fe40000410000 */
[----:B------:R-:W-:Y:S02]  /*10bf0*/  FMUL.FTZ R2, R22, R9 ;  /* 0x0000000916027220 */ /* 0x000fe40000410000 */
[C---:B------:R-:W-:Y:S02]  /*10c00*/  FFMA.FTZ R10, R30.reuse, R7, -R6 ;  /* 0x000000071e0a7223 */ /* 0x040fe40000010806 */
[----:B------:R-:W-:Y:S01]  /*10c10*/  FFMA.FTZ R6, R30, R8, R5 ;  /* 0x000000081e067223 */ /* 0x000fe20000010005 */
[----:B------:R-:W-:Y:S01]  /*10c20*/  F2FP.BF16.PACK_AB R8, R33, R39 ;  /* 0x000000272108723e */ /* 0x000fe200000010ff */
[C---:B------:R-:W-:Y:S01]  /*10c30*/  FFMA.FTZ R7, R29.reuse, R9, -R4 ;  /* 0x000000091d077223 */ /* 0x040fe20000010804 */
[----:B------:R-:W-:Y:S01]  /*10c40*/  F2FP.BF16.PACK_AB R9, R14, R31 ;  /* 0x0000001f0e09723e */ /* 0x000fe200000010ff */
[----:B------:R-:W-:Y:S01]  /*10c50*/  FFMA.FTZ R2, R29, R15, R2 ;  /* 0x0000000f1d027223 */ /* 0x000fe20000010002 */
[----:B------:R-:W-:-:S02]  /*10c60*/  F2FP.BF16.PACK_AB R6, R6, R11 ;  /* 0x0000000b0606723e */ /* 0x000fc400000010ff */
[----:B------:R-:W-:Y:S02]  /*10c70*/  F2FP.BF16.PACK_AB R10, R10, R12 ;  /* 0x0000000c0a0a723e */ /* 0x000fe400000010ff */
[----:B------:R-:W-:Y:S02]  /*10c80*/  F2FP.BF16.PACK_AB R11, R7, R16 ;  /* 0x00000010070b723e */ /* 0x000fe400000010ff */
[----:B------:R-:W-:Y:S02]  /*10c90*/  F2FP.BF16.PACK_AB R4, R32, R38 ;  /* 0x000000262004723e */ /* 0x000fe400000010ff */
[----:B------:R-:W-:Y:S01]  /*10ca0*/  F2FP.BF16.PACK_AB R5, R13, R19 ;  /* 0x000000130d05723e */ /* 0x000fe200000010ff */
[----:B------:R1:W-:Y:S01]  /*10cb0*/  STS.128 [R48+0x8100], R8 ;  /* 0x0081000830007388 */ /* 0x0003e20000000c00 */
[----:B------:R-:W-:-:S05]  /*10cc0*/  F2FP.BF16.PACK_AB R7, R2, R17 ;  /* 0x000000110207723e */ /* 0x000fca00000010ff */
[----:B------:R1:W-:Y:S02]  /*10cd0*/  STS.128 [R35+0x8100], R4 ;  /* 0x0081000423007388 */ /* 0x0003e40000000c00 */
.L_x_1774:
[----:B------:R-:W-:Y:S05]  /*10ce0*/  BSYNC B0 ;  /* 0x0000000000007941 */ /* 0x000fea0003800000 */
.L_x_1773:
        /* <DEDUP_REMOVED lines=117> */
.L_x_1776:
[----:B------:R-:W-:Y:S05]  /*11440*/  BSYNC B0 ;  /* 0x0000000000007941 */ /* 0x000fea0003800000 */
.L_x_1775:
        /* <DEDUP_REMOVED lines=117> */
.L_x_1778:
[----:B------:R-:W-:Y:S05]  /*11ba0*/  BSYNC B0 ;  /* 0x0000000000007941 */ /* 0x000fea0003800000 */
.L_x_1777:
[----:B------:R-:W-:Y:S01]  /*11bb0*/  IADD3 R2, R68, 0x40, RZ ;  /* 0x0000004044027810 */ /* 0x000fe20007ffe0ff */
[----:B------:R-:W-:Y:S03]  /*11bc0*/  BSSY B0, `(.L_x_1779) ;  /* 0x0000074000007945 */ /* 0x000fe60003800000 */
[----:B------:R-:W-:-:S13]  /*11bd0*/  ISETP.GE.OR P0, PT, R2, UR4, P2 ;  /* 0x0000000402007c0c */ /* 0x000fda0009706670 */
[----:B------:R-:W-:Y:S05]  /*11be0*/  @P0 BRA `(.L_x_1780) ;  /* 0x0000071000000947 */ /* 0x000fea0003800000 */
[----:B-1----:R-:W-:Y:S01]  /*11bf0*/  SHF.R.S32.HI R4, RZ, 0x1f, R2 ;  /* 0x0000001fff047819 */ /* 0x002fe20000011402 */
[----:B------:R-:W-:Y:S01]  /*11c00*/  IMAD.MOV.U32 R9, RZ, RZ, c[0x0][0x27c] ;  /* 0x00009f00ff097624 */ /* 0x000fe200078e00ff */
[----:B------:R-:W-:Y:S01]  /*11c10*/  SHF.R.U32.HI R12, RZ, 0x10, R73 ;  /* 0x00000010ff0c7819 */ /* 0x000fe20000011649 */
[----:B------:R-:W-:Y:S01]  /*11c20*/  IMAD.SHL.U32 R5, R2, 0x40, RZ ;  /* 0x0000004002057824 */ /* 0x000fe200078e00ff */
[----:B------:R-:W-:Y:S02]  /*11c30*/  LEA.HI R4, R4, R2, RZ, 0x3 ;  /* 0x0000000204047211 */ /* 0x000fe400078f18ff */
[----:B------:R-:W-:Y:S02]  /*11c40*/  LEA.HI R9, R9, R49, RZ, 0x1d ;  /* 0x0000003109097211 */ /* 0x000fe400078fe8ff */
[----:B------:R-:W-:Y:S01]  /*11c50*/  LOP3.LUT R2, R5, 0x1c0, RZ, 0xc0, !PT ;  /* 0x000001c005027812 */ /* 0x000fe200078ec0ff */
[----:B------:R-:W-:Y:S01]  /*11c60*/  IMAD.SHL.U32 R5, R4, 0x40, RZ ;  /* 0x0000004004057824 */ /* 0x000fe200078e00ff */
[----:B------:R-:W-:Y:S01]  /*11c70*/  SHF.R.S32.HI R10, RZ, 0x1f, R9 ;  /* 0x0000001fff0a7819 */ /* 0x000fe20000011409 */
[----:B------:R-:W-:Y:S01]  /*11c80*/  IMAD.SHL.U32 R7, R9, 0x8, RZ ;  /* 0x0000000809077824 */ /* 0x000fe200078e00ff */
[----:B------:R-:W-:-:S02]  /*11c90*/  LOP3.LUT R8, R2, 0x38, R36, 0xf8, !PT ;  /* 0x0000003802087812 */ /* 0x000fc400078ef824 */
[----:B------:R-:W-:Y:S02]  /*11ca0*/  LOP3.LUT R6, R5, 0xfffffe00, RZ, 0xc0, !PT ;  /* 0xfffffe0005067812 */ /* 0x000fe400078ec0ff */
[----:B------:R-:W-:Y:S02]  /*11cb0*/  LEA.HI R5, R10, R9, RZ, 0x3 ;  /* 0x000000090a057211 */ /* 0x000fe400078f18ff */
[----:B------:R-:W-:Y:S02]  /*11cc0*/  SHF.R.U32.HI R4, RZ, 0x3, R2 ;  /* 0x00000003ff047819 */ /* 0x000fe40000011602 */
[----:B------:R-:W-:Y:S01]  /*11cd0*/  LOP3.LUT R7, R2, 0x38, R7, 0xf8, !PT ;  /* 0x0000003802077812 */ /* 0x000fe200078ef807 */
[----:B------:R-:W-:Y:S01]  /*11ce0*/  IMAD.SHL.U32 R2, R5, 0x400, RZ ;  /* 0x0000040005027824 */ /* 0x000fe200078e00ff */
[----:B------:R-:W-:Y:S02]  /*11cf0*/  LOP3.LUT R8, R6, R8, R4, 0xf6, !PT ;  /* 0x0000000806087212 */ /* 0x000fe400078ef604 */
[----:B------:R-:W-:-:S02]  /*11d00*/  LOP3.LUT R4, R7, R4, RZ, 0x3c, !PT ;  /* 0x0000000407047212 */ /* 0x000fc400078e3cff */
[----:B------:R-:W-:Y:S01]  /*11d10*/  LOP3.LUT R2, R2, 0x7fffe000, RZ, 0xc0, !PT ;  /* 0x7fffe00002027812 */ /* 0x000fe200078ec0ff */
[----:B------:R-:W-:Y:S01]  /*11d20*/  IMAD.SHL.U32 R39, R8, 0x2, RZ ;  /* 0x0000000208277824 */ /* 0x000fe200078e00ff */
[----:B------:R-:W-:Y:S02]  /*11d30*/  SHF.R.U64 R15, R80, 0x10, R81 ;  /* 0x00000010500f7819 */ /* 0x000fe40000001251 */
[----:B------:R-:W-:Y:S02]  /*11d40*/  IADD3 R2, R4, R2, R6 ;  /* 0x0000000204027210 */ /* 0x000fe40007ffe006 */
[----:B------:R-:W1:Y:S01]  /*11d50*/  LDS.128 R8, [R39+0x8100] ;  /* 0x0081000027087984 */ /* 0x000e620000000c00 */
[----:B------:R-:W-:Y:S02]  /*11d60*/  PRMT R21, R112, 0x5410, R12 ;  /* 0x0000541070157816 */ /* 0x000fe4000000000c */
[----:B------:R-:W-:Y:S01]  /*11d70*/  IMAD.SHL.U32 R35, R2, 0x2, RZ ;  /* 0x0000000202237824 */ /* 0x000fe200078e00ff */
[----:B------:R-:W-:-:S02]  /*11d80*/  SHF.R.U64 R2, R72, 0x10, R73 ;  /* 0x0000001048027819 */ /* 0x000fc40000001249 */
[----:B------:R-:W-:Y:S02]  /*11d90*/  PRMT R12, R111, 0x5432, R15 ;  /* 0x000054326f0c7816 */ /* 0x000fe4000000000f */
[----:B------:R-:W2:Y:S01]  /*11da0*/  LDS.128 R4, [R35+0x8100] ;  /* 0x0081000023047984 */ /* 0x000ea20000000c00 */
[--C-:B------:R-:W-:Y:S02]  /*11db0*/  SHF.R.U64 R13, R74, 0x10, R75.reuse ;  /* 0x000000104a0d7819 */ /* 0x100fe4000000124b */
[----:B------:R-:W-:Y:S01]  /*11dc0*/  SHF.R.U32.HI R14, RZ, 0x10, R75 ;  /* 0x00000010ff0e7819 */ /* 0x000fe2000001164b */
[----:B------:R-:W-:Y:S01]  /*11dd0*/  IMAD.U32 R32, R12, 0x10000, RZ ;  /* 0x000100000c207824 */ /* 0x000fe200078e00ff */
[----:B------:R-:W-:Y:S02]  /*11de0*/  SHF.R.U32.HI R16, RZ, 0x10, R81 ;  /* 0x00000010ff107819 */ /* 0x000fe40000011651 */
[--C-:B------:R-:W-:Y:S02]  /*11df0*/  SHF.R.U64 R17, R82, 0x10, R83.reuse ;  /* 0x0000001052117819 */ /* 0x100fe40000001253 */
[----:B------:R-:W-:-:S02]  /*11e00*/  SHF.R.U32.HI R18, RZ, 0x10, R83 ;  /* 0x00000010ff127819 */ /* 0x000fc40000011653 */
[----:B------:R-:W-:Y:S02]  /*11e10*/  PRMT R19, R112, 0x5432, R2 ;  /* 0x0000543270137816 */ /* 0x000fe40000000002 */
[C---:B------:R-:W-:Y:S02]  /*11e20*/  PRMT R27, R114.reuse, 0x5432, R13 ;  /* 0x00005432721b7816 */ /* 0x040fe4000000000d */
[----:B------:R-:W-:Y:S01]  /*11e30*/  PRMT R28, R114, 0x5410, R14 ;  /* 0x00005410721c7816 */ /* 0x000fe2000000000e */
[----:B------:R-:W-:Y:S01]  /*11e40*/  IMAD.U32 R31, R19, 0x10000, RZ ;  /* 0x00010000131f7824 */ /* 0x000fe200078e00ff */
[----:B------:R-:W-:Y:S02]  /*11e50*/  PRMT R20, R111, 0x5410, R16 ;  /* 0x000054106f147816 */ /* 0x000fe40000000010 */
[C---:B------:R-:W-:Y:S02]  /*11e60*/  PRMT R24, R113.reuse, 0x5432, R17 ;  /* 0x0000543271187816 */ /* 0x040fe40000000011 */
[----:B------:R-:W-:-:S02]  /*11e70*/  PRMT R25, R113, 0x5410, R18 ;  /* 0x0000541071197816 */ /* 0x000fc40000000012 */
[----:B------:R-:W-:Y:S01]  /*11e80*/  LOP3.LUT R34, R12, 0xffff0000, RZ, 0xc0, !PT ;  /* 0xffff00000c227812 */ /* 0x000fe200078ec0ff */
[----:B------:R-:W-:Y:S02]  /*11e90*/  IMAD.U32 R12, R20, 0x10000, RZ ;  /* 0x00010000140c7824 */ /* 0x000fe400078e00ff */
        /* <DEDUP_REMOVED lines=70> */
.L_x_1780:
[----:B------:R-:W-:Y:S05]  /*12300*/  BSYNC B0 ;  /* 0x0000000000007941 */ /* 0x000fea0003800000 */
.L_x_1779:
        /* <DEDUP_REMOVED lines=117> */
.L_x_1782:
[----:B------:R-:W-:Y:S05]  /*12a60*/  BSYNC B0 ;  /* 0x0000000000007941 */ /* 0x000fea0003800000 */
.L_x_1781:
        /* <DEDUP_REMOVED lines=117> */
.L_x_1784:
[----:B------:R-:W-:Y:S05]  /*131c0*/  BSYNC B0 ;  /* 0x0000000000007941 */ /* 0x000fea0003800000 */
.L_x_1783:
[----:B-1----:R-:W-:-:S04]  /*131d0*/  IADD3 R4, R68, 0x70, RZ ;  /* 0x0000007044047810 */ /* 0x002fc80007ffe0ff */
[----:B------:R-:W-:-:S13]  /*131e0*/  ISETP.GE.OR P0, PT, R4, UR4, P2 ;  /* 0x0000000404007c0c */ /* 0x000fda0009706670 */
[----:B------:R-:W-:Y:S05]  /*131f0*/  @P0 BRA `(.L_x_1760) ;  /* 0x0000071000000947 */ /* 0x000fea0003800000 */
[----:B------:R-:W-:Y:S01]  /*13200*/  SHF.R.S32.HI R5, RZ, 0x1f, R4 ;  /* 0x0000001fff057819 */ /* 0x000fe20000011404 */
        /* <DEDUP_REMOVED lines=27> */
[----:B------:R-:W-:Y:S02]  /*133c0*/  PRMT R19, R124, 0x5432, R2 ;  /* 0x000054327c137816 */ /* 0x000fe40000000002 */
[----:B------:R-:W-:Y:S01]  /*133d0*/  SHF.R.U32.HI R16, RZ, 0x10, R89 ;  /* 0x00000010ff107819 */ /* 0x000fe20000011659 */
[----:B------:R-:W-:Y:S01]  /*133e0*/  IMAD.U32 R32, R12, 0x10000, RZ ;  /* 0x000100000c207824 */ /* 0x000fe200078e00ff */
[--C-:B------:R-:W-:Y:S01]  /*133f0*/  SHF.R.U64 R13, R102, 0x10, R103.reuse ;  /* 0x00000010660d7819 */ /* 0x100fe20000001267 */
[----:B------:R-:W-:Y:S01]  /*13400*/  IMAD.U32 R31, R19, 0x10000, RZ ;  /* 0x00010000131f7824 */ /* 0x000fe200078e00ff */
[----:B------:R-:W-:Y:S02]  /*13410*/  SHF.R.U32.HI R14, RZ, 0x10, R103 ;  /* 0x00000010ff0e7819 */ /* 0x000fe40000011667 */
[----:B------:R-:W-:-:S02]  /*13420*/  SHF.R.U64 R17, R90, 0x10, R91 ;  /* 0x000000105a117819 */ /* 0x000fc4000000125b */
[----:B------:R-:W-:Y:S02]  /*13430*/  SHF.R.U32.HI R18, RZ, 0x10, R91 ;  /* 0x00000010ff127819 */ /* 0x000fe4000001165b */
[----:B------:R-:W-:Y:S02]  /*13440*/  PRMT R20, R123, 0x5410, R16 ;  /* 0x000054107b147816 */ /* 0x000fe40000000010 */
[C---:B------:R-:W-:Y:S02]  /*13450*/  PRMT R27, R126.reuse, 0x5432, R13 ;  /* 0x000054327e1b7816 */ /* 0x040fe4000000000d */
[----:B------:R-:W-:Y:S02]  /*13460*/  PRMT R28, R126, 0x5410, R14 ;  /* 0x000054107e1c7816 */ /* 0x000fe4000000000e */
[C---:B------:R-:W-:Y:S02]  /*13470*/  PRMT R24, R125.reuse, 0x5432, R17 ;  /* 0x000054327d187816 */ /* 0x040fe40000000011 */
[----:B------:R-:W-:-:S02]  /*13480*/  PRMT R25, R125, 0x5410, R18 ;  /* 0x000054107d197816 */ /* 0x000fc40000000012 */
[----:B------:R-:W-:Y:S02]  /*13490*/  LOP3.LUT R12, R12, 0xffff0000, RZ, 0xc0, !PT ;  /* 0xffff00000c0c7812 */ /* 0x000fe400078ec0ff */
        /* <DEDUP_REMOVED lines=19> */
[----:B------:R-:W-:Y:S01]  /*135d0*/  IMAD.U32 R7, R20, 0x10000, RZ ;  /* 0x0001000014077824 */ /* 0x000fe200078e00ff */
[----:B------:R-:W-:Y:S01]  /*135e0*/  SHF.L.U32 R6, R21, 0x10, RZ ;  /* 0x0000001015067819 */ /* 0x000fe200000006ff */
[----:B------:R-:W-:-:S02]  /*135f0*/  FFMA.FTZ R37, R13, R31, -R5 ;  /* 0x0000001f0d257223 */ /* 0x000fc40000010805 */
[C---:B------:R-:W-:Y:S02]  /*13600*/  FMUL.FTZ R2, R8.reuse, R12 ;  /* 0x0000000c08027220 */ /* 0x040fe40000410000 */
[----:B------:R-:W-:Y:S02]  /*13610*/  FFMA.FTZ R35, R13, R32, R4 ;  /* 0x000000200d237223 */ /* 0x000fe40000010004 */
[----:B------:R-:W-:Y:S01]  /*13620*/  FMUL.FTZ R5, R8, R19 ;  /* 0x0000001308057220 */ /* 0x000fe20000410000 */
[----:B------:R-:W-:Y:S01]  /*13630*/  LOP3.LUT R8, R20, 0xffff0000, RZ, 0xc0, !PT ;  /* 0xffff000014087812 */ /* 0x000fe200078ec0ff */
[----:B------:R-:W-:Y:S02]  /*13640*/  FMUL.FTZ R4, R9, R7 ;  /* 0x0000000709047220 */ /* 0x000fe40000410000 */
[----:B------:R-:W-:Y:S02]  /*13650*/  IMAD.U32 R13, R25, 0x10000, RZ ;  /* 0x00010000190d7824 */ /* 0x000fe400078e00ff */
[----:B------:R-:W-:-:S02]  /*13660*/  FFMA.FTZ R33, R14, R19, -R2 ;  /* 0x000000130e217223 */ /* 0x000fc40000010802 */
[----:B------:R-:W-:Y:S01]  /*13670*/  FMUL.FTZ R2, R9, R6 ;  /* 0x0000000609027220 */ /* 0x000fe20000410000 */
[----:B------:R-:W-:Y:S01]  /*13680*/  LOP3.LUT R9, R21, 0xffff0000, RZ, 0xc0, !PT ;  /* 0xffff000015097812 */ /* 0x000fe200078ec0ff */
[----:B------:R-:W-:Y:S02]  /*13690*/  FFMA.FTZ R32, R14, R12, R5 ;  /* 0x0000000c0e207223 */ /* 0x000fe40000010005 */
[----:B------:R-:W-:Y:S02]  /*136a0*/  FFMA.FTZ R31, R16, R6, -R4 ;  /* 0x00000006101f7223 */ /* 0x000fe40000010804 */
[----:B------:R-:W-:Y:S02]  /*136b0*/  IMAD.U32 R5, R28, 0x10000, RZ ;  /* 0x000100001c057824 */ /* 0x000fe400078e00ff */
[----:B------:R-:W-:Y:S02]  /*136c0*/  FMUL.FTZ R4, R10, R13 ;  /* 0x0000000d0a047220 */ /* 0x000fe40000410000 */
[----:B------:R-:W-:-:S02]  /*136d0*/  IMAD.U32 R12, R24, 0x10000, RZ ;  /* 0x00010000180c7824 */ /* 0x000fc400078e00ff */
[----:B------:R-:W-:Y:S02]  /*136e0*/  FFMA.FTZ R19, R16, R7, R2 ;  /* 0x0000000710137223 */ /* 0x000fe40000010002 */
[-C--:B------:R-:W-:Y:S02]  /*136f0*/  FMUL.FTZ R2, R10, R5.reuse ;  /* 0x000000050a027220 */ /* 0x080fe40000410000 */
[----:B------:R-:W-:Y:S02]  /*13700*/  FFMA.FTZ R16, R17, R5, -R4 ;  /* 0x0000000511107223 */ /* 0x000fe40000010804 */
[----:B------:R-:W-:Y:S02]  /*13710*/  IMAD.U32 R7, R27, 0x10000, RZ ;  /* 0x000100001b077824 */ /* 0x000fe400078e00ff */
[----:B------:R-:W-:Y:S02]  /*13720*/  FMUL.FTZ R5, R11, R9 ;  /* 0x000000090b057220 */ /* 0x000fe40000410000 */
[----:B------:R-:W-:-:S02]  /*13730*/  FMUL.FTZ R4, R15, R12 ;  /* 0x0000000c0f047220 */ /* 0x000fc40000410000 */
[----:B------:R-:W-:Y:S02]  /*13740*/  FFMA.FTZ R17, R17, R13, R2 ;  /* 0x0000000d11117223 */ /* 0x000fe40000010002 */
[-C--:B------:R-:W-:Y:S01]  /*13750*/  FMUL.FTZ R6, R11, R8.reuse ;  /* 0x000000080b067220 */ /* 0x080fe20000410000 */
[----:B------:R-:W-:Y:S01]  /*13760*/  LOP3.LUT R11, R28, 0xffff0000, RZ, 0xc0, !PT ;  /* 0xffff00001c0b7812 */ /* 0x000fe200078ec0ff */
[----:B------:R-:W-:Y:S01]  /*13770*/  FFMA.FTZ R14, R18, R8, R5 ;  /* 0x00000008120e7223 */ /* 0x000fe20000010005 */
[----:B------:R-:W-:Y:S01]  /*13780*/  LOP3.LUT R8, R24, 0xffff0000, RZ, 0xc0, !PT ;  /* 0xffff000018087812 */ /* 0x000fe200078ec0ff */
[-C--:B------:R-:W-:Y:S01]  /*13790*/  FMUL.FTZ R2, R15, R7.reuse ;  /* 0x000000070f027220 */ /* 0x080fe20000410000 */
[----:B------:R-:W-:Y:S01]  /*137a0*/  LOP3.LUT R15, R25, 0xffff0000, RZ, 0xc0, !PT ;  /* 0xffff0000190f7812 */ /* 0x000fe200078ec0ff */
[----:B------:R-:W-:Y:S01]  /*137b0*/  FFMA.FTZ R13, R26, R7, -R4 ;  /* 0x000000071a0d7223 */ /* 0x000fe20000010804 */
[----:B------:R-:W-:Y:S01]  /*137c0*/  LOP3.LUT R7, R27, 0xffff0000, RZ, 0xc0, !PT ;  /* 0xffff00001b077812 */ /* 0x000fe200078ec0ff */
[----:B------:R-:W-:-:S02]  /*137d0*/  FFMA.FTZ R9, R18, R9, -R6 ;  /* 0x0000000912097223 */ /* 0x000fc40000010806 */
[----:B------:R-:W-:Y:S02]  /*137e0*/  FFMA.FTZ R12, R26, R12, R2 ;  /* 0x0000000c1a0c7223 */ /* 0x000fe40000010002 */
[----:B------:R-:W-:Y:S01]  /*137f0*/  FMUL.FTZ R6, R23, R8 ;  /* 0x0000000817067220 */ /* 0x000fe20000410000 */
[----:B------:R-:W-:Y:S01]  /*13800*/  F2FP.BF16.PACK_AB R9, R9, R31 ;  /* 0x0000001f0909723e */ /* 0x000fe200000010ff */
[C---:B------:R-:W-:Y:S02]  /*13810*/  FMUL.FTZ R4, R22.reuse, R15 ;  /* 0x0000000f16047220 */ /* 0x040fe40000410000 */
[----:B------:R-:W-:Y:S02]  /*13820*/  FMUL.FTZ R5, R23, R7 ;  /* 0x0000000717057220 */ /* 0x000fe40000410000 */
[----:B------:R-:W-:Y:S02]  /*13830*/  FMUL.FTZ R2, R22, R11 ;  /* 0x0000000b16027220 */ /* 0x000fe40000410000 */
[----:B------:R-:W-:-:S02]  /*13840*/  FFMA.FTZ R10, R30, R7, -R6 ;  /* 0x000000071e0a7223 */ /* 0x000fc40000010806 */
[----:B------:R-:W-:Y:S01]  /*13850*/  FFMA.FTZ R11, R29, R11, -R4 ;  /* 0x0000000b1d0b7223 */ /* 0x000fe20000010804 */
[----:B------:R-:W-:Y:S01]  /*13860*/  F2FP.BF16.PACK_AB R4, R32, R35 ;  /* 0x000000232004723e */ /* 0x000fe200000010ff */
[----:B------:R-:W-:Y:S01]  /*13870*/  FFMA.FTZ R6, R30, R8, R5 ;  /* 0x000000081e067223 */ /* 0x000fe20000010005 */
[----:B------:R-:W-:Y:S01]  /*13880*/  F2FP.BF16.PACK_AB R8, R33, R37 ;  /* 0x000000252108723e */ /* 0x000fe200000010ff */
[----:B------:R-:W-:Y:S01]  /*13890*/  FFMA.FTZ R2, R29, R15, R2 ;  /* 0x0000000f1d027223 */ /* 0x000fe20000010002 */
[----:B------:R-:W-:Y:S02]  /*138a0*/  F2FP.BF16.PACK_AB R10, R10, R13 ;  /* 0x0000000d0a0a723e */ /* 0x000fe400000010ff */
[----:B------:R-:W-:Y:S02]  /*138b0*/  F2FP.BF16.PACK_AB R11, R11, R16 ;  /* 0x000000100b0b723e */ /* 0x000fe400000010ff */
[----:B------:R-:W-:Y:S02]  /*138c0*/  F2FP.BF16.PACK_AB R5, R14, R19 ;  /* 0x000000130e05723e */ /* 0x000fe400000010ff */
[----:B------:R-:W-:Y:S01]  /*138d0*/  F2FP.BF16.PACK_AB R6, R6, R12 ;  /* 0x0000000c0606723e */ /* 0x000fe200000010ff */
[----:B------:R1:W-:Y:S01]  /*138e0*/  STS.128 [R36+0x8100], R8 ;  /* 0x0081000824007388 */ /* 0x0003e20000000c00 */
[----:B------:R-:W-:-:S05]  /*138f0*/  F2FP.BF16.PACK_AB R7, R2, R17 ;  /* 0x000000110207723e */ /* 0x000fca00000010ff */
[----:B------:R1:W-:Y:S02]  /*13900*/  STS.128 [R34+0x8100], R4 ;  /* 0x0081000422007388 */ /* 0x0003e40000000c00 */
.L_x_1760:
[----:B------:R-:W-:Y:S05]  /*13910*/  BSYNC B2 ;  /* 0x0000000000027941 */ /* 0x000fea0003800000 */
.L_x_1714:
[----:B-1----:R-:W-:Y:S01]  /*13920*/  SHF.R.S32.HI R7, RZ, 0x4, R129 ;  /* 0x00000004ff077819 */ /* 0x002fe20000011481 */
[----:B------:R-:W-:Y:S01]  /*13930*/  IMAD.SHL.U32 R6, R49, 0x40, RZ ;  /* 0x0000004031067824 */ /* 0x000fe200078e00ff */
[----:B------:R-:W-:-:S04]  /*13940*/  DEPBAR.LE SB0, 0x0 ;  /* 0x000080000000791a */ /* 0x000fc80000000000 */
[----:B------:R-:W-:Y:S01]  /*13950*/  LEA.HI R2, R129, R7, RZ, 0x1 ;  /* 0x0000000781027211 */ /* 0x000fe200078f08ff */
[----:B------:R-:W-:Y:S01]  /*13960*/  IMAD.SHL.U32 R4, R127, 0x40, RZ ;  /* 0x000000407f047824 */ /* 0x000fe200078e00ff */
[----:B------:R-:W-:Y:S01]  /*13970*/  ULDC.64 UR4, c[0x0][0x208] ;  /* 0x0000820000047ab9 */ /* 0x000fe20000000a00 */
[----:B------:R-:W-:Y:S01]  /*13980*/  IMAD.SHL.U32 R5, R128, 0x40, RZ ;  /* 0x0000004080057824 */ /* 0x000fe200078e00ff */
[----:B------:R-:W-:Y:S01]  /*13990*/  LOP3.LUT R2, R2, 0xfffffffe, RZ, 0xc0, !PT ;  /* 0xfffffffe02027812 */ /* 0x000fe200078ec0ff */
[----:B------:R-:W-:Y:S01]  /*139a0*/  IMAD.SHL.U32 R8, R68, 0x8, RZ ;  /* 0x0000000844087824 */ /* 0x000fe200078e00ff */
[----:B------:R-:W-:Y:S01]  /*139b0*/  LOP3.LUT R4, R4, 0x1c0, RZ, 0xc0, !PT ;  /* 0x000001c004047812 */ /* 0x000fe200078ec0ff */
[----:B------:R-:W-:Y:S01]  /*139c0*/  UIMAD UR6, UR14, UR4, URZ ;  /* 0x000000040e0672a4 */ /* 0x000fe2000f8e023f */
[----:B------:R-:W-:Y:S01]  /*139d0*/  LOP3.LUT R153, R5, 0xfffffe00, RZ, 0xc0, !PT ;  /* 0xfffffe0005997812 */ /* 0x000fe200078ec0ff */
[----:B------:R-:W-:Y:S01]  /*139e0*/  IMAD.IADD R7, R7, 0x1, -R2 ;  /* 0x0000000107077824 */ /* 0x000fe200078e0a02 */
[----:B------:R-:W-:Y:S01]  /*139f0*/  LOP3.LUT R2, R6, 0x1c0, RZ, 0xc0, !PT ;  /* 0x000001c006027812 */ /* 0x000fe200078ec0ff */
[----:B------:R-:W-:Y:S01]  /*13a00*/  UIMAD.WIDE.U32 UR20, UR15, UR4, URZ ;  /* 0x000000040f1472a5 */ /* 0x000fe2000f8e003f */
[----:B------:R-:W-:Y:S01]  /*13a10*/  LOP3.LUT P1, RZ, R49, 0x2, RZ, 0xc0, !PT ;  /* 0x0000000231ff7812 */ /* 0x000fe2000782c0ff */
[----:B------:R-:W-:Y:S01]  /*13a20*/  IMAD.SHL.U32 R6, R7, 0x8, RZ ;  /* 0x0000000807067824 */ /* 0x000fe200078e00ff */
[----:B------:R-:W-:Y:S01]  /*13a30*/  LOP3.LUT R5, R2, 0x8, R8, 0xf8, !PT ;  /* 0x0000000802057812 */ /* 0x000fe200078ef808 */
[----:B------:R-:W-:Y:S01]  /*13a40*/  UIMAD UR6, UR15, UR5, UR6 ;  /* 0x000000050f0672a4 */ /* 0x000fe2000f8e0206 */
[----:B------:R-:W-:Y:S01]  /*13a50*/  SHF.R.U32.HI R2, RZ, 0x3, R2 ;  /* 0x00000003ff027819 */ /* 0x000fe20000011602 */
[----:B------:R-:W-:Y:S01]  /*13a60*/  UIMAD UR19, UR15, -0x40, UR13 ;  /* 0xffffffc00f1378a4 */ /* 0x000fe2000f8e020d */
[----:B------:R-:W-:Y:S01]  /*13a70*/  LOP3.LUT R8, R4, 0x8, R6, 0xf8, !PT ;  /* 0x0000000804087812 */ /* 0x000fe200078ef806 */
[----:B------:R-:W-:Y:S01]  /*13a80*/  UMOV UR9, 0x5 ;  /* 0x0000000500097882 */ /* 0x000fe20000000000 */
[----:B------:R-:W-:Y:S01]  /*13a90*/  SHF.R.U32.HI R6, RZ, 0x3, R4 ;  /* 0x00000003ff067819 */ /* 0x000fe20000011604 */
[----:B------:R-:W-:Y:S01]  /*13aa0*/  IMAD R4, R156, 0x400, R153 ;  /* 0x000004009c047824 */ /* 0x000fe200078e0299 */
[----:B------:R-:W-:Y:S01]  /*13ab0*/  LOP3.LUT R2, R5, R2, RZ, 0x3c, !PT ;  /* 0x0000000205027212 */ /* 0x000fe200078e3cff */
[----:B------:R-:W-:Y:S01]  /*13ac0*/  USHF.L.U64.HI UR7, UR4, UR9, UR5 ;  /* 0x0000000904077299 */ /* 0x000fe20008010205 */
[----:B------:R-:W-:Y:S01]  /*13ad0*/  LOP3.LUT R152, R8, R6, RZ, 0x3c, !PT ;  /* 0x0000000608987212 */ /* 0x000fe200078e3cff */
[----:B------:R-:W-:Y:S01]  /*13ae0*/  IMAD.SHL.U32 R244, R244, 0x2, RZ ;  /* 0x00000002f4f47824 */ /* 0x000fe200078e00ff */
[----:B------:R-:W-:Y:S01]  /*13af0*/  BAR.SYNC.DEFER_BLOCKING 0x0 ;  /* 0x0000000000007b1d */ /* 0x000fe20000010000 */
[----:B------:R-:W-:Y:S01]  /*13b00*/  IMAD R2, R7, 0x200, R2 ;  /* 0x0000020007027824 */ /* 0x000fe200078e0202 */
[----:B------:R-:W-:Y:S01]  /*13b10*/  LOP3.LUT P2, RZ, R161, 0x1, RZ, 0xc0, !PT ;  /* 0x00000001a1ff7812 */ /* 0x000fe2000784c0ff */
[----:B------:R-:W-:-:S02]  /*13b20*/  IMAD.IADD R4, R152, 0x1, R4 ;  /* 0x0000000198047824 */ /* 0x000fc400078e0204 */
[----:B------:R-:W-:Y:S02]  /*13b30*/  IMAD.SHL.U32 R224, R2, 0x2, RZ ;  /* 0x0000000202e07824 */ /* 0x000fe400078e00ff */
[----:B------:R-:W-:-:S03]  /*13b40*/  IMAD.SHL.U32 R231, R4, 0x2, RZ ;  /* 0x0000000204e77824 */ /* 0x000fc600078e00ff */
[----:B------:R-:W-:Y:S01]  /*13b50*/  IADD3 R235, R224, 0x4120, RZ ;  /* 0x00004120e0eb7810 */ /* 0x000fe20007ffe0ff */
[C-C-:B------:R-:W-:Y:S02]  /*13b60*/  IMAD R233, R3.reuse, 0x2, R231.reuse ;  /* 0x0000000203e97824 */ /* 0x140fe400078e02e7 */
[C---:B------:R-:W-:Y:S02]  /*13b70*/  IMAD R232, R0.reuse, 0x2, R231 ;  /* 0x0000000200e87824 */ /* 0x040fe400078e02e7 */
[----:B------:R-:W-:Y:S02]  /*13b80*/  IMAD R234, R0, 0x2, R233 ;  /* 0x0000000200ea7824 */ /* 0x000fe400078e02e9 */
[----:B------:R-:W-:Y:S01]  /*13b90*/  IMAD R236, R3, 0x2, R232 ;  /* 0x0000000203ec7824 */ /* 0x000fe200078e02e8 */
[----:B------:R-:W-:Y:S04]  /*13ba0*/  LDSM.16.M88.4 R16, [R224+0x4100] ;  /* 0x00410000e010783b */ /* 0x000fe80000000200 */
[----:B------:R-:W1:Y:S04]  /*13bb0*/  LDSM.16.M88.4 R4, [R231+0xa100] ;  /* 0x00a10000e704783b */ /* 0x000e680000000200 */
[----:B------:R-:W2:Y:S04]  /*13bc0*/  LDSM.16.M88.4 R12, [R224+0x4900] ;  /* 0x00490000e00c783b */ /* 0x000ea80000000200 */
[----:B------:R-:W3:Y:S04]  /*13bd0*/  LDSM.16.M88.4 R20, [R224+0x5100] ;  /* 0x00510000e014783b */ /* 0x000ee80000000200 */
[----:B------:R-:W4:Y:S04]  /*13be0*/  LDSM.16.M88.4 R24, [R224+0x5900] ;  /* 0x00590000e018783b */ /* 0x000f280000000200 */
[----:B------:R-:W5:Y:S01]  /*13bf0*/  LDSM.16.M88.4 R8, [R231+0x8100] ;  /* 0x00810000e708783b */ /* 0x000f620000000200 */
[C---:B-1----:R-:W-:Y:S08]  /*13c00*/  HMMA.16816.F32.BF16 R36, R4.reuse, R16, RZ ;  /* 0x000000100424723c */ /* 0x042ff000000418ff */
[C---:B--2---:R-:W-:Y:S08]  /*13c10*/  HMMA.16816.F32.BF16 R56, R4.reuse, R12, RZ ;  /* 0x0000000c0438723c */ /* 0x044ff000000418ff */
[C---:B---3--:R-:W-:Y:S08]  /*13c20*/  HMMA.16816.F32.BF16 R60, R4.reuse, R20, RZ ;  /* 0x00000014043c723c */ /* 0x048ff000000418ff */
[C---:B----4-:R-:W-:Y:S08]  /*13c30*/  HMMA.16816.F32.BF16 R64, R4.reuse, R24, RZ ;  /* 0x000000180440723c */ /* 0x050ff000000418ff */
[C---:B------:R-:W-:Y:S08]  /*13c40*/  HMMA.16816.F32.BF16 R40, R4.reuse, R18, RZ ;  /* 0x000000120428723c */ /* 0x040ff000000418ff */
[C---:B------:R-:W-:Y:S08]  /*13c50*/  HMMA.16816.F32.BF16 R76, R4.reuse, R14, RZ ;  /* 0x0000000e044c723c */ /* 0x040ff000000418ff */
[C---:B------:R-:W-:Y:S08]  /*13c60*/  HMMA.16816.F32.BF16 R84, R4.reuse, R22, RZ ;  /* 0x000000160454723c */ /* 0x040ff000000418ff */
[----:B------:R-:W-:Y:S07]  /*13c70*/  HMMA.16816.F32.BF16 R96, R4, R26, RZ ;  /* 0x0000001a0460723c */ /* 0x000fee00000418ff */
[----:B------:R-:W-:Y:S01]  /*13c80*/  IMAD.U32 R5, RZ, RZ, UR21 ;  /* 0x00000015ff057e24 */ /* 0x000fe2000f8e00ff */
[----:B------:R-:W-:Y:S01]  /*13c90*/  IADD3 R6, R224, 0x4100, RZ ;  /* 0x00004100e0067810 */ /* 0x000fe20007ffe0ff */
[----:B------:R-:W-:Y:S01]  /*13ca0*/  IMAD.U32 R4, RZ, RZ, UR20 ;  /* 0x00000014ff047e24 */ /* 0x000fe2000f8e00ff */
[----:B-----5:R-:W-:Y:S01]  /*13cb0*/  HMMA.16816.F32.BF16 R108, R8, R16, RZ ;  /* 0x00000010086c723c */ /* 0x020fe200000418ff */
[----:B------:R-:W-:Y:S01]  /*13cc0*/  IMAD.U32 R5, RZ, RZ, UR6 ;  /* 0x00000006ff057e24 */ /* 0x000fe2000f8e00ff */
[----:B------:R-:W-:Y:S01]  /*13cd0*/  USHF.L.U32 UR6, UR4, 0x5, URZ ;  /* 0x0000000504067899 */ /* 0x000fe2000800063f */
[----:B------:R-:W-:-:S02]  /*13ce0*/  @P1 IADD3 R235, R6, -0x20, RZ ;  /* 0xffffffe006eb1810 */ /* 0x000fc40007ffe0ff */
[C---:B------:R-:W-:Y:S01]  /*13cf0*/  LEA R2, P0, R4.reuse, R132, 0x6 ;  /* 0x0000008404027211 */ /* 0x040fe200078030ff */
[----:B------:R-:W-:Y:S01]  /*13d00*/  UIADD3 UR4, UP0, UR6, 0x80, URZ ;  /* 0x0000008006047890 */ /* 0x000fe2000ff1e03f */
[----:B------:R-:W-:Y:S01]  /*13d10*/  IADD3 R5, R5, UR21, RZ ;  /* 0x0000001505057c10 */ /* 0x000fe2000fffe0ff */
[C---:B------:R-:W-:Y:S01]  /*13d20*/  HMMA.16816.F32.BF16 R112, R8.reuse, R18, RZ ;  /* 0x000000120870723c */ /* 0x040fe200000418ff */
[----:B------:R-:W-:Y:S01]  /*13d30*/  LDSM.16.M88.4 R32, [R235] ;  /* 0x00000000eb20783b */ /* 0x000fe20000000200 */
[----:B------:R-:W-:Y:S01]  /*13d40*/  UIADD3.X UR14, URZ, UR7, URZ, UP0, !UPT ;  /* 0x000000073f0e7290 */ /* 0x000fe200087fe43f */
[----:B------:R-:W-:Y:S01]  /*13d50*/  LEA.HI.X R5, R4, R131, R5, 0x6, P0 ;  /* 0x0000008304057211 */ /* 0x000fe200000f3405 */
[----:B------:R-:W-:Y:S01]  /*13d60*/  UISETP.GE.AND UP0, UPT, UR12, 0x2, UPT ;  /* 0x000000020c00788c */ /* 0x000fe2000bf06270 */
[C---:B------:R-:W-:Y:S01]  /*13d70*/  LEA R4, P0, R2.reuse, c[0x0][0x1f8], 0x1 ;  /* 0x00007e0002047a11 */ /* 0x040fe200078008ff */
[----:B------:R-:W-:Y:S01]  /*13d80*/  LDSM.16.M88.4 R28, [R235+0x800] ;  /* 0x00080000eb1c783b */ /* 0x000fe20000000200 */
[----:B------:R-:W-:Y:S01]  /*13d90*/  IADD3 R243, R235, 0x800, RZ ;  /* 0x00000800ebf37810 */ /* 0x000fe20007ffe0ff */
[----:B------:R-:W-:Y:S01]  /*13da0*/  HMMA.16816.F32.BF16 R88, R8, R12, RZ ;  /* 0x0000000c0858723c */ /* 0x000fe200000418ff */
[----:B------:R-:W-:-:S02]  /*13db0*/  LEA.HI.X R5, R2, c[0x0][0x1fc], R5, 0x1, P0 ;  /* 0x00007f0002057a11 */ /* 0x000fc400000f0c05 */
[----:B------:R-:W-:Y:S02]  /*13dc0*/  IADD3 R2, -R68, UR19, RZ ;  /* 0x0000001344027c10 */ /* 0x000fe4000fffe1ff */
[----:B------:R-:W-:Y:S02]  /*13dd0*/  IADD3 R6, P0, R4, UR6, RZ ;  /* 0x0000000604067c10 */ /* 0x000fe4000ff1e0ff */
[C---:B------:R-:W-:Y:S01]  /*13de0*/  ISETP.LT.OR P3, PT, R2.reuse, 0x1, P6 ;  /* 0x000000010200780c */ /* 0x040fe20003761670 */
[----:B------:R-:W-:Y:S01]  /*13df0*/  HMMA.16816.F32.BF16 R100, R8, R14, RZ ;  /* 0x0000000e0864723c */ /* 0x000fe200000418ff */
[C---:B------:R-:W-:Y:S01]  /*13e00*/  ISETP.LT.OR P2, PT, R2.reuse, 0x1, P2 ;  /* 0x000000010200780c */ /* 0x040fe20001741670 */
[----:B------:R-:W1:Y:S01]  /*13e10*/  LDSM.16.M88.4 R12, [R233+0xa100] ;  /* 0x00a10000e90c783b */ /* 0x000e620000000200 */
[----:B------:R-:W-:Y:S02]  /*13e20*/  ISETP.LT.OR P1, PT, R2, 0x11, P6 ;  /* 0x000000110200780c */ /* 0x000fe40003721670 */
[----:B------:R-:W-:-:S02]  /*13e30*/  IADD3.X R7, R5, UR7, RZ, P0, !PT ;  /* 0x0000000705077c10 */ /* 0x000fc400087fe4ff */
[----:B------:R-:W-:Y:S01]  /*13e40*/  LOP3.LUT P0, RZ, R161, 0x1, RZ, 0xc0, !PT ;  /* 0x00000001a1ff7812 */ /* 0x000fe2000780c0ff */
[C---:B------:R-:W-:Y:S01]  /*13e50*/  HMMA.16816.F32.BF16 R80, R8.reuse, R20, RZ ;  /* 0x000000140850723c */ /* 0x040fe200000418ff */
[C---:B------:R-:W-:Y:S02]  /*13e60*/  IADD3 R242, R235.reuse, 0x1000, RZ ;  /* 0x00001000ebf27810 */ /* 0x040fe40007ffe0ff */
[C---:B------:R-:W-:Y:S02]  /*13e70*/  IADD3 R241, R235.reuse, 0x1800, RZ ;  /* 0x00001800ebf17810 */ /* 0x040fe40007ffe0ff */
[C---:B------:R-:W-:Y:S02]  /*13e80*/  IADD3 R240, R235.reuse, 0x2000, RZ ;  /* 0x00002000ebf07810 */ /* 0x040fe40007ffe0ff */
[C---:B------:R-:W-:Y:S01]  /*13e90*/  IADD3 R239, R235.reuse, 0x2800, RZ ;  /* 0x00002800ebef7810 */ /* 0x040fe20007ffe0ff */
[----:B------:R-:W-:Y:S01]  /*13ea0*/  HMMA.16816.F32.BF16 R104, R8, R22, RZ ;  /* 0x000000160868723c */ /* 0x000fe200000418ff */
[----:B------:R-:W2:Y:S01]  /*13eb0*/  LDSM.16.M88.4 R20, [R235+0x1800] ;  /* 0x00180000eb14783b */ /* 0x000ea20000000200 */
[----:B------:R-:W-:-:S02]  /*13ec0*/  IADD3 R238, R235, 0x3000, RZ ;  /* 0x00003000ebee7810 */ /* 0x000fc40007ffe0ff */
[----:B------:R-:W-:-:S04]  /*13ed0*/  IADD3 R237, R235, 0x3800, RZ ;  /* 0x00003800ebed7810 */ /* 0x000fc80007ffe0ff */
[C---:B------:R-:W-:Y:S08]  /*13ee0*/  HMMA.16816.F32.BF16 R72, R8.reuse, R24, RZ ;  /* 0x000000180848723c */ /* 0x040ff000000418ff */
[----:B------:R-:W-:Y:S01]  /*13ef0*/  HMMA.16816.F32.BF16 R68, R8, R26, RZ ;  /* 0x0000001a0844723c */ /* 0x000fe200000418ff */
[----:B------:R-:W3:Y:S06]  /*13f00*/  LDSM.16.M88.4 R24, [R235+0x1000] ;  /* 0x00100000eb18783b */ /* 0x000eec0000000200 */
[----:B------:R-:W-:Y:S01]  /*13f10*/  IMAD.U32 R8, RZ, RZ, UR6 ;  /* 0x00000006ff087e24 */ /* 0x000fe2000f8e00ff */
[----:B-1----:R-:W-:Y:S04]  /*13f20*/  HMMA.16816.F32.BF16 R36, R12, R32, R36 ;  /* 0x000000200c24723c */ /* 0x002fe80000041824 */
[----:B------:R-:W-:-:S02]  /*13f30*/  IADD3 R18, P5, P4, R8, 0x80, R4 ;  /* 0x0000008008127810 */ /* 0x000fc40007cbe004 */
[----:B------:R-:W1:Y:S02]  /*13f40*/  LDSM.16.M88.4 R8, [R233+0x8100] ;  /* 0x00810000e908783b */ /* 0x000e640000000200 */
[----:B------:R-:W-:Y:S02]  /*13f50*/  IADD3.X R19, RZ, UR7, R5, P5, P4 ;  /* 0x00000007ff137c10 */ /* 0x000fe4000afe8405 */
[----:B------:R-:W-:Y:S01]  /*13f60*/  @!PT LDS RZ, [RZ] ;  /* 0x00000000fffff984 */ /* 0x000fe20000000800 */
[----:B------:R-:W-:Y:S01]  /*13f70*/  @!PT LDS RZ, [RZ] ;  /* 0x00000000fffff984 */ /* 0x000fe20000000800 */
[----:B------:R-:W-:Y:S01]  /*13f80*/  @!PT LDS RZ, [RZ] ;  /* 0x00000000fffff984 */ /* 0x000fe20000000800 */
[----:B------:R4:W-:Y:S01]  /*13f90*/  LDGSTS.E.BYPASS.LTC128B.128 [R244+0x100], [R4.64], !P3 ;  /* 0x0010000004f47fae */ /* 0x0009e2000d901d5c */
[C---:B------:R-:W-:Y:S01]  /*13fa0*/  ISETP.LT.OR P5, PT, R2.reuse, 0x21, P6 ;  /* 0x000000210200780c */ /* 0x040fe200037a1670 */
[----:B------:R-:W-:Y:S01]  /*13fb0*/  HMMA.16816.F32.BF16 R92, R12, R34, R40 ;  /* 0x000000220c5c723c */ /* 0x000fe20000041828 */
[----:B------:R-:W-:Y:S01]  /*13fc0*/  LOP3.LUT P3, RZ, R49, 0x4, RZ, 0xc0, !PT ;  /* 0x0000000431ff7812 */ /* 0x000fe2000786c0ff */
[----:B------:R4:W-:Y:S01]  /*13fd0*/  LDGSTS.E.BYPASS.LTC128B.128 [R244+0x2100], [R4.64+0x80], !P2 ;  /* 0x0210008004f47fae */ /* 0x0009e2000d101d5c */
[----:B------:R-:W-:-:S03]  /*13fe0*/  ISETP.LT.OR P2, PT, R2, 0x11, P0 ;  /* 0x000000110200780c */ /* 0x000fc60000741670 */
[----:B------:R5:W-:Y:S02]  /*13ff0*/  LDGSTS.E.BYPASS.LTC128B.128 [R244+0x900], [R6.64], !P1 ;  /* 0x0090000006f47fae */ /* 0x000be4000c901d5c */
[C---:B------:R-:W-:Y:S08]  /*14000*/  HMMA.16816.F32.BF16 R56, R12.reuse, R28, R56 ;  /* 0x0000001c0c38723c */ /* 0x040ff00000041838 */
[----:B------:R5:W-:Y:S01]  /*14010*/  LDGSTS.E.BYPASS.LTC128B.128 [R244+0x2900], [R18.64], !P2 ;  /* 0x0290000012f47fae */ /* 0x000be2000d101d5c */
[----:B------:R-:W-:Y:S01]  /*14020*/  ISETP.LT.OR P2, PT, R2, 0x31, P6 ;  /* 0x000000310200780c */ /* 0x000fe20003741670 */
[C---:B--2---:R-:W-:Y:S08]  /*14030*/  HMMA.16816.F32.BF16 R64, R12.reuse, R20, R64 ;  /* 0x000000140c40723c */ /* 0x044ff00000041840 */
[----:B---3--:R-:W-:Y:S01]  /*14040*/  HMMA.16816.F32.BF16 R84, R12, R26, R84 ;  /* 0x0000001a0c54723c */ /* 0x008fe20000041854 */
[----:B----4-:R-:W-:-:S04]  /*14050*/  IADD3 R4, P1, R6, UR6, RZ ;  /* 0x0000000606047c10 */ /* 0x010fc8000ff3e0ff */
[----:B------:R-:W-:-:S03]  /*14060*/  IADD3.X R5, R7, UR7, RZ, P1, !PT ;  /* 0x0000000707057c10 */ /* 0x000fc60008ffe4ff */
[C---:B-1----:R-:W-:Y:S01]  /*14070*/  HMMA.16816.F32.BF16 R124, R8.reuse, R24, R80 ;  /* 0x00000018087c723c */ /* 0x042fe20000041850 */
[----:B------:R-:W-:Y:S02]  /*14080*/  LOP3.LUT P1, RZ, R161, 0x1, RZ, 0xc0, !PT ;  /* 0x00000001a1ff7812 */ /* 0x000fe4000782c0ff */
[----:B-----5:R-:W-:Y:S01]  /*14090*/  IADD3 R6, P0, R6, UR4, RZ ;  /* 0x0000000406067c10 */ /* 0x020fe2000ff1e0ff */
[----:B------:R1:W-:Y:S01]  /*140a0*/  LDGSTS.E.BYPASS.LTC128B.128 [R244+0x1100], [R4.64], !P5 ;  /* 0x0110000004f47fae */ /* 0x0003e2000e901d5c */
[C---:B------:R-:W-:Y:S02]  /*140b0*/  ISETP.LT.OR P4, PT, R2.reuse, 0x21, P1 ;  /* 0x000000210200780c */ /* 0x040fe40000f81670 */
[----:B------:R-:W-:Y:S01]  /*140c0*/  IADD3.X R7, R7, UR14, RZ, P0, !PT ;  /* 0x0000000e07077c10 */ /* 0x000fe200087fe4ff */
[----:B------:R-:W-:Y:S01]  /*140d0*/  HMMA.16816.F32.BF16 R108, R8, R32, R108 ;  /* 0x00000020086c723c */ /* 0x000fe2000004186c */
[----:B------:R-:W-:Y:S01]  /*140e0*/  ISETP.LT.OR P1, PT, R2, 0x31, P1 ;  /* 0x000000310200780c */ /* 0x000fe20000f21670 */
[----:B------:R-:W-:Y:S01]  /*140f0*/  IMAD.MOV.U32 R2, RZ, RZ, 0x40 ;  /* 0x00000040ff027424 */ /* 0x000fe200078e00ff */
[----:B------:R-:W-:-:S04]  /*14100*/  IADD3 R16, P0, R4, UR6, RZ ;  /* 0x0000000604107c10 */ /* 0x000fc8000ff1e0ff */
[----:B------:R-:W-:Y:S01]  /*14110*/  IADD3.X R17, R5, UR7, RZ, P0, !PT ;  /* 0x0000000705117c10 */ /* 0x000fe200087fe4ff */
[C---:B------:R-:W-:Y:S01]  /*14120*/  HMMA.16816.F32.BF16 R80, R8.reuse, R34, R112 ;  /* 0x000000220850723c */ /* 0x040fe20000041870 */
[----:B------:R-:W-:Y:S01]  /*14130*/  SEL R2, R2, 0xffffffc0, !P3 ;  /* 0xffffffc002027807 */ /* 0x000fe20005800000 */
[----:B------:R2:W-:Y:S04]  /*14140*/  LDGSTS.E.BYPASS.LTC128B.128 [R244+0x3100], [R6.64], !P4 ;  /* 0x0310000006f47fae */ /* 0x0005e8000e101d5c */
[----:B------:R-:W-:Y:S01]  /*14150*/  IMAD.IADD R230, R224, 0x1, R2 ;  /* 0x00000001e0e67824 */ /* 0x000fe200078e0202 */
[----:B------:R3:W-:Y:S01]  /*14160*/  LDGSTS.E.BYPASS.LTC128B.128 [R244+0x1900], [R16.64], !P2 ;  /* 0x0190000010f47fae */ /* 0x0007e2000d101d5c */
[----:B------:R-:W-:Y:S01]  /*14170*/  HMMA.16816.F32.BF16 R32, R8, R30, R100 ;  /* 0x0000001e0820723c */ /* 0x000fe20000041864 */
[----:B------:R-:W-:Y:S01]  /*14180*/  IMAD.IADD R229, R2, 0x1, R235 ;  /* 0x0000000102e57824 */ /* 0x000fe200078e02eb */
[----:B------:R-:W-:-:S02]  /*14190*/  LOP3.LUT R2, R152, R153, RZ, 0xfc, !PT ;  /* 0x0000009998027212 */ /* 0x000fc400078efcff */
[----:B-1----:R-:W-:-:S04]  /*141a0*/  IADD3 R4, P0, R4, UR4, RZ ;  /* 0x0000000404047c10 */ /* 0x002fc8000ff1e0ff */
[----:B------:R-:W-:Y:S01]  /*141b0*/  HMMA.16816.F32.BF16 R120, R8, R28, R88 ;  /* 0x0000001c0878723c */ /* 0x000fe20000041858 */
[----:B------:R-:W-:Y:S02]  /*141c0*/  IADD3.X R5, R5, UR14, RZ, P0, !PT ;  /* 0x0000000e05057c10 */ /* 0x000fe400087fe4ff */
[----:B------:R-:W-:-:S03]  /*141d0*/  PLOP3.LUT P0, PT, PT, PT, UP0, 0x80, 0x0 ;  /* 0x000000000000781c */ /* 0x000fc60003f0f008 */
[----:B------:R2:W-:Y:S02]  /*141e0*/  LDGSTS.E.BYPASS.LTC128B.128 [R244+0x3900], [R4.64], !P1 ;  /* 0x0390000004f47fae */ /* 0x0005e4000c901d5c */
[C---:B------:R-:W-:Y:S02]  /*141f0*/  HMMA.16816.F32.BF16 R128, R8.reuse, R20, R72 ;  /* 0x000000140880723c */ /* 0x040fe40000041848 */
[----:B------:R-:W-:Y:S04]  /*14200*/  LDSM.16.M88.4 R52, [R230+0x4100] ;  /* 0x00410000e634783b */ /* 0x000fe80000000200 */
[----:B------:R-:W-:Y:S02]  /*14210*/  LDSM.16.M88.4 R44, [R230+0x5100] ;  /* 0x00510000e62c783b */ /* 0x000fe40000000200 */
[C---:B------:R-:W-:Y:S02]  /*14220*/  HMMA.16816.F32.BF16 R104, R8.reuse, R26, R104 ;  /* 0x0000001a0868723c */ /* 0x040fe40000041868 */
[----:B---3--:R-:W1:Y:S04]  /*14230*/  LDSM.16.M88.4 R16, [R232+0xa100] ;  /* 0x00a10000e810783b */ /* 0x008e680000000200 */
[----:B------:R-:W3:Y:S02]  /*14240*/  LDSM.16.M88.4 R48, [R230+0x4900] ;  /* 0x00490000e630783b */ /* 0x000ee40000000200 */
[----:B------:R-:W-:Y:S02]  /*14250*/  HMMA.16816.F32.BF16 R100, R8, R22, R68 ;  /* 0x000000160864723c */ /* 0x000fe40000041844 */
[----:B------:R-:W4:Y:S04]  /*14260*/  LDSM.16.M88.4 R8, [R232+0x8100] ;  /* 0x00810000e808783b */ /* 0x000f280000000200 */
[----:B------:R-:W5:Y:S02]  /*14270*/  LDSM.16.M88.4 R40, [R230+0x5900] ;  /* 0x00590000e628783b */ /* 0x000f640000000200 */
[C---:B------:R-:W-:Y:S02]  /*14280*/  HMMA.16816.F32.BF16 R60, R12.reuse, R24, R60 ;  /* 0x000000180c3c723c */ /* 0x040fe4000004183c */
[----:B--2---:R-:W-:Y:S04]  /*14290*/  LDSM.16.M88.4 R4, [R234+0xa100] ;  /* 0x00a10000ea04783b */ /* 0x004fe80000000200 */
[----:B------:R-:W-:Y:S02]  /*142a0*/  LDSM.16.M88.4 R24, [R229+0x800] ;  /* 0x00080000e518783b */ /* 0x000fe40000000200 */
[C---:B------:R-:W-:Y:S02]  /*142b0*/  HMMA.16816.F32.BF16 R76, R12.reuse, R30, R76 ;  /* 0x0000001e0c4c723c */ /* 0x040fe4000004184c */
[----:B------:R-:W2:Y:S04]  /*142c0*/  LDSM.16.M88.4 R28, [R229] ;  /* 0x00000000e51c783b */ /* 0x000ea80000000200 */
[----:B------:R-:W0:Y:S02]  /*142d0*/  LDGDEPBAR ;  /* 0x00000000000079af */ /* 0x000e240000000000 */
[----:B------:R-:W-:Y:S02]  /*142e0*/  HMMA.16816.F32.BF16 R96, R12, R22, R96 ;  /* 0x000000160c60723c */ /* 0x000fe40000041860 */
[----:B------:R-:W2:Y:S04]  /*142f0*/  LDSM.16.M88.4 R20, [R229+0x1000] ;  /* 0x00100000e514783b */ /* 0x000ea80000000200 */
[----:B------:R-:W2:Y:S02]  /*14300*/  LDSM.16.M88.4 R12, [R234+0x8100] ;  /* 0x00810000ea0c783b */ /* 0x000ea40000000200 */
[C---:B-1----:R-:W-:Y:S02]  /*14310*/  HMMA.16816.F32.BF16 R72, R16.reuse, R52, R36 ;  /* 0x000000341048723c */ /* 0x042fe40000041824 */
[----:B------:R-:W1:Y:S06]  /*14320*/  LDSM.16.M88.4 R36, [R229+0x1800] ;  /* 0x00180000e524783b */ /* 0x000e6c0000000200 */
[C---:B------:R-:W-:Y:S08]  /*14330*/  HMMA.16816.F32.BF16 R68, R16.reuse, R46, R84 ;  /* 0x0000002e1044723c */ /* 0x040ff00000041854 */
[C---:B---3--:R-:W-:Y:S08]  /*14340*/  HMMA.16816.F32.BF16 R112, R16.reuse, R48, R56 ;  /* 0x000000301070723c */ /* 0x048ff00000041838 */
[C---:B------:R-:W-:Y:S08]  /*14350*/  HMMA.16816.F32.BF16 R116, R16.reuse, R44, R60 ;  /* 0x0000002c1074723c */ /* 0x040ff0000004183c */
[----:B------:R-:W-:Y:S08]  /*14360*/  HMMA.16816.F32.BF16 R92, R16, R54, R92 ;  /* 0x00000036105c723c */ /* 0x000ff0000004185c */
[C---:B----4-:R-:W-:Y:S08]  /*14370*/  HMMA.16816.F32.BF16 R84, R8.reuse, R52, R108 ;  /* 0x000000340854723c */ /* 0x050ff0000004186c */
[----:B------:R-:W-:Y:S08]  /*14380*/  HMMA.16816.F32.BF16 R80, R8, R54, R80 ;  /* 0x000000360850723c */ /* 0x000ff00000041850 */
[C---:B-----5:R-:W-:Y:S08]  /*14390*/  HMMA.16816.F32.BF16 R88, R16.reuse, R40, R64 ;  /* 0x000000281058723c */ /* 0x060ff00000041840 */
        /* <DEDUP_REMOVED lines=10> */
[----:B------:R-:W3:Y:S03]  /*14440*/  LDSM.16.M88.4 R40, [R224+0x6900] ;  /* 0x00690000e028783b */ /* 0x000ee60000000200 */
[C---:B--2---:R-:W-:Y:S08]  /*14450*/  HMMA.16816.F32.BF16 R96, R4.reuse, R30, R92 ;  /* 0x0000001e0460723c */ /* 0x044ff0000004185c */
[C---:B------:R-:W-:Y:S08]  /*14460*/  HMMA.16816.F32.BF16 R100, R4.reuse, R24, R112 ;  /* 0x000000180464723c */ /* 0x040ff00000041870 */
[----:B------:R-:W-:Y:S08]  /*14470*/  HMMA.16816.F32.BF16 R140, R4, R20, R116 ;  /* 0x00000014048c723c */ /* 0x000ff00000041874 */
        /* <DEDUP_REMOVED lines=12> */
[----:B------:R-:W2:Y:S03]  /*14540*/  LDSM.16.M88.4 R16, [R224+0x7900] ;  /* 0x00790000e010783b */ /* 0x000ea60000000200 */
[C---:B------:R-:W-:Y:S01]  /*14550*/  HMMA.16816.F32.BF16 R76, R4.reuse, R26, R76 ;  /* 0x0000001a044c723c */ /* 0x040fe2000004184c */
[----:B------:R-:W-:Y:S07]  /*14560*/  LDSM.16.M88.4 R24, [R235+0x2800] ;  /* 0x00280000eb18783b */ /* 0x000fee0000000200 */
[C---:B------:R-:W-:Y:S01]  /*14570*/  HMMA.16816.F32.BF16 R104, R4.reuse, R22, R68 ;  /* 0x000000160468723c */ /* 0x040fe20000041844 */
[----:B------:R-:W4:Y:S07]  /*14580*/  LDSM.16.M88.4 R20, [R233+0xc100] ;  /* 0x00c10000e914783b */ /* 0x000f2e0000000200 */
[C---:B------:R-:W-:Y:S01]  /*14590*/  HMMA.16816.F32.BF16 R72, R4.reuse, R28, R72 ;  /* 0x0000001c0448723c */ /* 0x040fe20000041848 */
[----:B------:R-:W-:Y:S07]  /*145a0*/  LDSM.16.M88.4 R28, [R235+0x2000] ;  /* 0x00200000eb1c783b */ /* 0x000fee0000000200 */
[C---:B------:R-:W-:Y:S08]  /*145b0*/  HMMA.16816.F32.BF16 R136, R4.reuse, R36, R88 ;  /* 0x000000240488723c */ /* 0x040ff00000041858 */
[----:B------:R-:W-:Y:S01]  /*145c0*/  HMMA.16816.F32.BF16 R132, R4, R38, R56 ;  /* 0x000000260484723c */ /* 0x000fe20000041838 */
[----:B------:R-:W5:Y:S07]  /*145d0*/  LDSM.16.M88.4 R4, [R233+0xe100] ;  /* 0x00e10000e904783b */ /* 0x000f6e0000000200 */
[C---:B---3--:R-:W-:Y:S08]  /*145e0*/  HMMA.16816.F32.BF16 R60, R8.reuse, R40, R100 ;  /* 0x00000028083c723c */ /* 0x048ff00000041864 */
[----:B------:R-:W-:Y:S08]  /*145f0*/  HMMA.16816.F32.BF16 R56, R8, R42, R76 ;  /* 0x0000002a0838723c */ /* 0x000ff0000004184c */
[C---:B-1----:R-:W-:Y:S08]  /*14600*/  HMMA.16816.F32.BF16 R36, R12.reuse, R40, R120 ;  /* 0x000000280c24723c */ /* 0x042ff00000041878 */
[----:B------:R-:W-:Y:S08]  /*14610*/  HMMA.16816.F32.BF16 R40, R12, R42, R116 ;  /* 0x0000002a0c28723c */ /* 0x000ff00000041874 */
[C---:B------:R-:W-:Y:S08]  /*14620*/  HMMA.16816.F32.BF16 R72, R8.reuse, R48, R72 ;  /* 0x000000300848723c */ /* 0x040ff00000041848 */
[----:B------:R-:W-:Y:S08]  /*14630*/  HMMA.16816.F32.BF16 R68, R8, R50, R96 ;  /* 0x000000320844723c */ /* 0x000ff00000041860 */
[C---:B------:R-:W-:Y:S08]  /*14640*/  HMMA.16816.F32.BF16 R76, R12.reuse, R48, R128 ;  /* 0x000000300c4c723c */ /* 0x040ff00000041880 */
[----:B------:R-:W-:Y:S01]  /*14650*/  HMMA.16816.F32.BF16 R64, R12, R50, R124 ;  /* 0x000000320c40723c */ /* 0x000fe2000004187c */
[----:B------:R-:W-:Y:S07]  /*14660*/  LDSM.16.M88.4 R48, [R230+0x6100] ;  /* 0x00610000e630783b */ /* 0x000fee0000000200 */
[C---:B------:R-:W-:Y:S08]  /*14670*/  HMMA.16816.F32.BF16 R88, R8.reuse, R32, R140 ;  /* 0x000000200858723c */ /* 0x040ff0000004188c */
[C---:B------:R-:W-:Y:S08]  /*14680*/  HMMA.16816.F32.BF16 R104, R8.reuse, R34, R104 ;  /* 0x000000220868723c */ /* 0x040ff00000041868 */
[C---:B--2---:R-:W-:Y:S08]  /*14690*/  HMMA.16816.F32.BF16 R100, R8.reuse, R16, R136 ;  /* 0x000000100864723c */ /* 0x044ff00000041888 */
        /* <DEDUP_REMOVED lines=67> */
[----:B------:R-:W-:Y:S01]  /*14ad0*/  UIADD3 UR5, UR12, -0x2, URZ ;  /* 0xfffffffe0c057890 */ /* 0x000fe2000fffe03f */
[----:B------:R-:W-:Y:S01]  /*14ae0*/  LOP3.LUT P5, RZ, R161, 0x1, RZ, 0xc0, !PT ;  /* 0x00000001a1ff7812 */ /* 0x000fe200078ac0ff */
[----:B------:R-:W-:-:S02]  /*14af0*/  UIADD3 UR22, UP0, UR22, 0x80, URZ ;  /* 0x0000008016167890 */ /* 0x000fc4000ff1e03f */
[----:B------:R-:W-:Y:S02]  /*14b00*/  USHF.R.S32.HI UR4, URZ, 0x1f, UR5 ;  /* 0x0000001f3f047899 */ /* 0x000fe40008011405 */
[----:B------:R-:W-:Y:S01]  /*14b10*/  UIMAD UR11, UR11, UR5, URZ ;  /* 0x000000050b0b72a4 */ /* 0x000fe2000f8e023f */
[----:B------:R-:W-:Y:S01]  /*14b20*/  IMAD.WIDE.U32 R6, R154, UR5, R158 ;  /* 0x000000059a067c25 */ /* 0x000fe2000f8e009e */
[----:B------:R-:W-:Y:S02]  /*14b30*/  USHF.L.U32 UR5, UR8, 0x5, URZ ;  /* 0x0000000508057899 */ /* 0x000fe4000800063f */
[----:B------:R-:W-:Y:S02]  /*14b40*/  UIMAD UR11, UR4, UR10, UR11 ;  /* 0x0000000a040b72a4 */ /* 0x000fe4000f8e020b */
[----:B------:R-:W-:Y:S01]  /*14b50*/  LEA R4, P0, R6, c[0x0][0x1c8], 0x1 ;  /* 0x0000720006047a11 */ /* 0x000fe200078008ff */
[----:B------:R-:W-:Y:S02]  /*14b60*/  ULDC UR4, c[0x0][0x1e4] ;  /* 0x0000790000047ab9 */ /* 0x000fe40000000800 */
[----:B------:R-:W-:Y:S01]  /*14b70*/  USHF.L.U64.HI UR4, UR8, UR9, UR4 ;  /* 0x0000000908047299 */ /* 0x000fe20008010204 */
[----:B------:R-:W-:Y:S01]  /*14b80*/  IADD3 R5, R7, UR11, RZ ;  /* 0x0000000b07057c10 */ /* 0x000fe2000fffe0ff */
[----:B------:R-:W-:Y:S01]  /*14b90*/  IMAD.U32 R7, RZ, RZ, UR5 ;  /* 0x00000005ff077e24 */ /* 0x000fe2000f8e00ff */
[----:B------:R-:W-:-:S02]  /*14ba0*/  UIADD3.X UR8, URZ, UR17, URZ, UP0, !UPT ;  /* 0x000000113f087290 */ /* 0x000fc400087fe43f */
        /* <DEDUP_REMOVED lines=24> */
.L_x_1785:
[----:B---3--:R-:W-:Y:S01]  /*14d30*/  LOP3.LUT R4, R155, 0xffffffe0, RZ, 0xc0, !PT ;  /* 0xffffffe09b047812 */ /* 0x008fe200078ec0ff */
[----:B------:R-:W-:Y:S01]  /*14d40*/  UMOV UR4, 0xffffffc0 ;  /* 0xffffffc000047882 */ /* 0x000fe20000000000 */
[----:B------:R-:W-:Y:S01]  /*14d50*/  LEA.HI R6, R157, R177, RZ, 0x2 ;  /* 0x000000b19d067211 */ /* 0x000fe200078f10ff */
[----:B------:R-:W-:Y:S01]  /*14d60*/  UIMAD UR4, UR15, UR4, 0x1 ;  /* 0x000000010f0474a4 */ /* 0x000fe2000f8e0204 */
[----:B------:R-:W-:Y:S01]  /*14d70*/  SHF.R.S32.HI R5, RZ, 0x1f, R156 ;  /* 0x0000001fff057819 */ /* 0x000fe2000001149c */
[----:B------:R-:W-:Y:S01]  /*14d80*/  IMAD.IADD R4, R177, 0x1, -R4 ;  /* 0x00000001b1047824 */ /* 0x000fe200078e0a04 */
[----:B------:R-:W-:Y:S01]  /*14d90*/  LOP3.LUT R6, R6, 0xfffffffc, RZ, 0xc0, !PT ;  /* 0xfffffffc06067812 */ /* 0x000fe200078ec0ff */
[----:B------:R-:W-:Y:S01]  /*14da0*/  STL [R1+0x98], R242 ;  /* 0x000098f201007387 */ /* 0x000fe20000100800 */
[----:B------:R-:W-:Y:S01]  /*14db0*/  LEA.HI R5, R5, R156, RZ, 0x2 ;  /* 0x0000009c05057211 */ /* 0x000fe200078f10ff */
[----:B------:R-:W-:Y:S01]  /*14dc0*/  IMAD.SHL.U32 R225, R2, 0x2, RZ ;  /* 0x0000000202e17824 */ /* 0x000fe200078e00ff */
[----:B------:R-:W-:Y:S01]  /*14dd0*/  SHF.R.S32.HI R7, RZ, 0x1f, R4 ;  /* 0x0000001fff077819 */ /* 0x000fe20000011404 */
[----:B------:R-:W-:Y:S01]  /*14de0*/  IMAD.IADD R6, R177, 0x1, -R6 ;  /* 0x00000001b1067824 */ /* 0x000fe200078e0a06 */
[----:B------:R-:W-:Y:S01]  /*14df0*/  LOP3.LUT R8, R5, 0xffffffc, RZ, 0xc0, !PT ;  /* 0x0ffffffc05087812 */ /* 0x000fe200078ec0ff */
[----:B------:R-:W-:Y:S01]  /*14e00*/  STL [R1+0x94], R241 ;  /* 0x000094f101007387 */ /* 0x000fe20000100800 */
[----:B------:R-:W-:Y:S01]  /*14e10*/  LEA.HI R7, R7, R4, RZ, 0x2 ;  /* 0x0000000407077211 */ /* 0x000fe200078f10ff */
[--C-:B------:R-:W-:Y:S01]  /*14e20*/  IMAD R226, R3, 0x2, R225.reuse ;  /* 0x0000000203e27824 */ /* 0x100fe200078e02e1 */
[----:B------:R-:W-:Y:S01]  /*14e30*/  LEA.HI R5, R6, R6, RZ, 0x1 ;  /* 0x0000000606057211 */ /* 0x000fe200078f08ff */
[----:B------:R-:W-:Y:S01]  /*14e40*/  IMAD.IADD R9, R156, 0x1, -R8 ;  /* 0x000000019c097824 */ /* 0x000fe200078e0a08 */
[----:B------:R-:W-:Y:S01]  /*14e50*/  LEA.HI.SX32 R8, R7, UR18, 0x1e ;  /* 0x0000001207087c11 */ /* 0x000fe2000f8ff2ff */
[----:B------:R-:W-:Y:S01]  /*14e60*/  STL [R1+0x90], R240 ;  /* 0x000090f001007387 */ /* 0x000fe20000100800 */
[C---:B------:R-:W-:Y:S01]  /*14e70*/  SHF.L.U32 R10, R5.reuse, 0x5, RZ ;  /* 0x00000005050a7819 */ /* 0x040fe200000006ff */
[----:B------:R-:W-:Y:S01]  /*14e80*/  IMAD R228, R0, 0x2, R225 ;  /* 0x0000000200e47824 */ /* 0x000fe200078e02e1 */
[----:B------:R-:W-:Y:S01]  /*14e90*/  LOP3.LUT R5, R5, 0x1ffffffe, RZ, 0xc0, !PT ;  /* 0x1ffffffe05057812 */ /* 0x000fe200078ec0ff */
[----:B------:R-:W-:Y:S01]  /*14ea0*/  IMAD R9, R9, 0x10, R8 ;  /* 0x0000001009097824 */ /* 0x000fe200078e0208 */
[----:B------:R-:W-:Y:S01]  /*14eb0*/  LOP3.LUT R8, R10, 0xffffffc0, RZ, 0xc0, !PT ;  /* 0xffffffc00a087812 */ /* 0x000fe200078ec0ff */
[----:B------:R-:W-:Y:S01]  /*14ec0*/  STL [R1+0x8c], R239 ;  /* 0x00008cef01007387 */ /* 0x000fe20000100800 */
[----:B------:R-:W-:Y:S01]  /*14ed0*/  PLOP3.LUT P1, PT, PT, PT, UP2, 0x80, 0x0 ;  /* 0x000000000000781c */ /* 0x000fe20003f2f028 */
[----:B------:R-:W-:Y:S01]  /*14ee0*/  IMAD.IADD R6, R6, 0x1, -R5 ;  /* 0x0000000106067824 */ /* 0x000fe200078e0a05 */
[----:B------:R-:W-:Y:S01]  /*14ef0*/  PLOP3.LUT P0, PT, PT, PT, UP2, 0x80, 0x0 ;  /* 0x000000000000781c */ /* 0x000fe20003f0f028 */
[----:B------:R-:W-:Y:S01]  /*14f00*/  IMAD.IADD R5, R8, 0x1, R9 ;  /* 0x0000000108057824 */ /* 0x000fe200078e0209 */
[----:B------:R-:W-:Y:S01]  /*14f10*/  LOP3.LUT R7, R7, 0x7ffffffc, RZ, 0xc0, !PT ;  /* 0x7ffffffc07077812 */ /* 0x000fe200078ec0ff */
[----:B------:R-:W-:Y:S01]  /*14f20*/  STL [R1+0x88], R238 ;  /* 0x000088ee01007387 */ /* 0x000fe20000100800 */
[----:B------:R-:W-:-:S02]  /*14f30*/  LEA R227, R0, R226, 0x1 ;  /* 0x000000e200e37211 */ /* 0x000fc400078e08ff */
[----:B------:R-:W-:Y:S01]  /*14f40*/  LEA R11, R6, R5, 0x3 ;  /* 0x00000005060b7211 */ /* 0x000fe200078e18ff */
[----:B------:R-:W-:Y:S01]  /*14f50*/  IMAD.IADD R4, R4, 0x1, -R7 ;  /* 0x0000000104047824 */ /* 0x000fe200078e0a07 */
[----:B------:R-:W-:Y:S01]  /*14f60*/  STL [R1+0x84], R237 ;  /* 0x000084ed01007387 */ /* 0x000fe20000100800 */
[----:B------:R-:W-:Y:S01]  /*14f70*/  IMAD.U32 R7, RZ, RZ, UR4 ;  /* 0x00000004ff077e24 */ /* 0x000fe2000f8e00ff */
[----:B------:R-:W-:Y:S01]  /*14f80*/  ULDC.64 UR4, c[0x0][0x2c8] ;  /* 0x0000b20000047ab9 */ /* 0x000fe20000000a00 */
[----:B------:R-:W-:Y:S01]  /*14f90*/  @P1 IMAD.HI.U32 R5, R11, c[0x0][0x2c8], RZ ;  /* 0x0000b2000b051a27 */ /* 0x000fe200078e00ff */
[----:B------:R-:W-:Y:S01]  /*14fa0*/  SHF.L.U32 R10, R4, 0x1, RZ ;  /* 0x00000001040a7819 */ /* 0x000fe200000006ff */
[----:B------:R-:W-:Y:S02]  /*14fb0*/  STL [R1+0x80], R236 ;  /* 0x000080ec01007387 */ /* 0x000fe40000100800 */
[----:B------:R-:W-:Y:S01]  /*14fc0*/  IMAD.MOV.U32 R6, RZ, RZ, R11 ;  /* 0x000000ffff067224 */ /* 0x000fe200078e000b */
[----:B------:R-:W-:Y:S01]  /*14fd0*/  @P0 SHF.R.U32.HI R6, RZ, c[0x0][0x2cc], R5 ;  /* 0x0000b300ff060a19 */ /* 0x000fe20000011605 */
[----:B------:R-:W-:Y:S01]  /*14fe0*/  STL [R1+0x7c], R235 ;  /* 0x00007ceb01007387 */ /* 0x000fe20000100800 */
[----:B------:R-:W-:-:S03]  /*14ff0*/  IADD3 R4, -R10, UR13, R7 ;  /* 0x0000000d0a047c10 */ /* 0x000fc6000fffe107 */
[----:B------:R-:W1:Y:S01]  /*15000*/  SHFL.IDX PT, R5, R6, 0x2, 0x1c1f ;  /* 0x005c1f0006057f89 */ /* 0x000e6200000e0000 */
[----:B------:R-:W-:-:S03]  /*15010*/  IADD3 R9, R4, -UR24, RZ ;  /* 0x8000001804097c10 */ /* 0x000fc6000fffe0ff */
[----:B------:R-:W-:Y:S04]  /*15020*/  STL [R1+0x78], R234 ;  /* 0x000078ea01007387 */ /* 0x000fe80000100800 */
[----:B------:R-:W2:Y:S04]  /*15030*/  SHFL.IDX PT, R8, R6, 0x3, 0x1c1f ;  /* 0x007c1f0006087f89 */ /* 0x000ea800000e0000 */
[----:B------:R-:W-:Y:S04]  /*15040*/  STL [R1+0x74], R233 ;  /* 0x000074e901007387 */ /* 0x000fe80000100800 */
[----:B------:R-:W-:Y:S04]  /*15050*/  STL [R1+0x70], R232 ;  /* 0x000070e801007387 */ /* 0x000fe80000100800 */
[----:B------:R-:W-:Y:S04]  /*15060*/  STL [R1+0x6c], R231 ;  /* 0x00006ce701007387 */ /* 0x000fe80000100800 */
[----:B------:R-:W-:Y:S01]  /*15070*/  STL [R1+0x68], R230 ;  /* 0x000068e601007387 */ /* 0x000fe20000100800 */
[----:B-1----:R-:W-:-:S03]  /*15080*/  IMAD.IADD R5, R9, 0x1, R5 ;  /* 0x0000000109057824 */ /* 0x002fc600078e0205 */
[----:B------:R-:W-:Y:S04]  /*15090*/  STL [R1+0x64], R229 ;  /* 0x000064e501007387 */ /* 0x000fe80000100800 */
[----:B------:R-:W-:Y:S01]  /*150a0*/  STL [R1+0x60], R224 ;  /* 0x000060e001007387 */ /* 0x000fe20000100800 */
[----:B--2---:R-:W-:-:S03]  /*150b0*/  IMAD.IADD R4, R9, 0x1, R8 ;  /* 0x0000000109047824 */ /* 0x004fc600078e0208 */
[----:B------:R1:W-:Y:S04]  /*150c0*/  STL [R1+0x20], R11 ;  /* 0x0000200b01007387 */ /* 0x0003e80000100800 */
[----:B------:R-:W-:Y:S04]  /*150d0*/  STL [R1+0x3c], R10 ;  /* 0x00003c0a01007387 */ /* 0x000fe80000100800 */
[----:B------:R-:W-:Y:S04]  /*150e0*/  LDSM.16.MT88.4 R104, [R226+0x2100] ;  /* 0x00210000e268783b */ /* 0x000fe80000004200 */
[----:B------:R-:W-:Y:S04]  /*150f0*/  LDSM.16.MT88.4 R112, [R228+0x2100] ;  /* 0x00210000e470783b */ /* 0x000fe80000004200 */
[----:B------:R-:W-:Y:S04]  /*15100*/  LDSM.16.MT88.4 R116, [R227+0x2100] ;  /* 0x00210000e374783b */ /* 0x000fe80000004200 */
[----:B------:R-:W0:Y:S01]  /*15110*/  LDGDEPBAR ;  /* 0x00000000000079af */ /* 0x000e220000000000 */
[----:B-1----:R-:W-:-:S04]  /*15120*/  IADD3 R11, -R10, UR19, RZ ;  /* 0x000000130a0b7c10 */ /* 0x002fc8000fffe1ff */
        /* <DEDUP_REMOVED lines=22> */
[----:B------:R-:W-:Y:S02]  /*15290*/  ISETP.GT.AND P1, PT, R4, 0x8, PT ;  /* 0x000000080400780c */ /* 0x000fe40003f24270 */
[----:B------:R-:W-:-:S02]  /*152a0*/  FSEL R18, R103, -INF , P0 ;  /* 0xff80000067127808 */ /* 0x000fc40000000000 */
[----:B------:R-:W-:Y:S01]  /*152b0*/  ISETP.GT.AND P2, PT, R5, 0x19, PT ;  /* 0x000000190500780c */ /* 0x000fe20003f44270 */
[----:B------:R-:W-:Y:S01]  /*152c0*/  LDSM.16.MT88.4 R100, [R225+0x2100] ;  /* 0x00210000e164783b */ /* 0x000fe20000004200 */
[----:B------:R-:W-:Y:S02]  /*152d0*/  FSEL R23, R88, -INF , P3 ;  /* 0xff80000058177808 */ /* 0x000fe40001800000 */
[----:B------:R-:W-:Y:S02]  /*152e0*/  FMNMX.FTZ R7, R22, R7, !PT ;  /* 0x0000000716077209 */ /* 0x000fe40007810000 */
[----:B------:R-:W-:Y:S02]  /*152f0*/  ISETP.GT.AND P0, PT, R4, 0x9, PT ;  /* 0x000000090400780c */ /* 0x000fe40003f04270 */
[----:B------:R-:W-:Y:S02]  /*15300*/  FSEL R19, R98, -INF , P1 ;  /* 0xff80000062137808 */ /* 0x000fe40000800000 */
[----:B------:R-:W-:-:S02]  /*15310*/  ISETP.GT.AND P1, PT, R4, 0x10, PT ;  /* 0x000000100400780c */ /* 0x000fc40003f24270 */
        /* <DEDUP_REMOVED lines=8> */
[----:B------:R-:W-:Y:S02]  /*153a0*/  ISETP.GT.AND P1, PT, R4, 0x18, PT ;  /* 0x000000180400780c */ /* 0x000fe40003f24270 */
        /* <DEDUP_REMOVED lines=19> */
[C---:B------:R-:W-:Y:S02]  /*154e0*/  ISETP.GT.AND P4, PT, R5.reuse, 0x31, PT ;  /* 0x000000310500780c */ /* 0x040fe40003f84270 */
[C---:B------:R-:W-:Y:S02]  /*154f0*/  ISETP.GT.AND P3, PT, R5.reuse, 0x38, PT ;  /* 0x000000380500780c */ /* 0x040fe40003f64270 */
[----:B------:R-:W-:Y:S02]  /*15500*/  ISETP.GT.AND P2, PT, R5, 0x39, PT ;  /* 0x000000390500780c */ /* 0x000fe40003f44270 */
[----:B------:R-:W-:Y:S02]  /*15510*/  FSEL R179, R81, -INF , P0 ;  /* 0xff80000051b37808 */ /* 0x000fe40000000000 */
[----:B------:R-:W-:Y:S02]  /*15520*/  FMNMX.FTZ R5, R38, R8, !PT ;  /* 0x0000000826057209 */ /* 0x000fe40007810000 */
[----:B------:R-:W-:-:S02]  /*15530*/  FMNMX.FTZ R7, R176, R7, !PT ;  /* 0x00000007b0077209 */ /* 0x000fc40007810000 */
[----:B------:R-:W-:Y:S02]  /*15540*/  ISETP.GT.AND P1, PT, R4, 0x20, PT ;  /* 0x000000200400780c */ /* 0x000fe40003f24270 */
[----:B------:R-:W-:Y:S02]  /*15550*/  FSEL R238, R76, -INF , P5 ;  /* 0xff8000004cee7808 */ /* 0x000fe40002800000 */
[----:B------:R-:W-:Y:S02]  /*15560*/  FMNMX.FTZ R5, R39, R5, !PT ;  /* 0x0000000527057209 */ /* 0x000fe40007810000 */
[----:B------:R-:W-:Y:S02]  /*15570*/  FMNMX.FTZ R7, R179, R7, !PT ;  /* 0x00000007b3077209 */ /* 0x000fe40007810000 */
[----:B------:R-:W-:Y:S02]  /*15580*/  ISETP.GT.AND P0, PT, R4, 0x21, PT ;  /* 0x000000210400780c */ /* 0x000fe40003f04270 */
[----:B------:R-:W-:-:S02]  /*15590*/  FSEL R171, R86, -INF , P1 ;  /* 0xff80000056ab7808 */ /* 0x000fc40000800000 */
        /* <DEDUP_REMOVED lines=8> */
[----:B------:R-:W-:Y:S02]  /*15620*/  ISETP.GT.AND P0, PT, R4, 0x29, PT ;  /* 0x000000290400780c */ /* 0x000fe40003f04270 */
[----:B------:R-:W-:Y:S02]  /*15630*/  FSEL R237, R65, -INF , P2 ;  /* 0xff80000041ed7808 */ /* 0x000fe40001000000 */
[----:B------:R-:W-:Y:S02]  /*15640*/  FSEL R169, R82, -INF , P1 ;  /* 0xff80000052a97808 */ /* 0x000fe40000800000 */
[----:B------:R-:W-:-:S02]  /*15650*/  FMNMX.FTZ R5, R170, R5, !PT ;  /* 0x00000005aa057209 */ /* 0x000fc40007810000 */
[----:B------:R-:W-:Y:S02]  /*15660*/  FMNMX.FTZ R7, R189, R7, !PT ;  /* 0x00000007bd077209 */ /* 0x000fe40007810000 */
[----:B------:R-:W-:Y:S02]  /*15670*/  FSEL R168, R83, -INF , P0 ;  /* 0xff80000053a87808 */ /* 0x000fe40000000000 */
[C---:B------:R-:W-:Y:S01]  /*15680*/  ISETP.GT.AND P1, PT, R4.reuse, 0x30, PT ;  /* 0x000000300400780c */ /* 0x040fe20003f24270 */
[----:B------:R-:W-:Y:S01]  /*15690*/  LDSM.16.MT88.4 R80, [R225+0x100] ;  /* 0x00010000e150783b */ /* 0x000fe20000004200 */
[----:B------:R-:W-:Y:S02]  /*156a0*/  FMNMX.FTZ R5, R169, R5, !PT ;  /* 0x00000005a9057209 */ /* 0x000fe40007810000 */
[----:B------:R-:W-:Y:S02]  /*156b0*/  FMNMX.FTZ R7, R237, R7, !PT ;  /* 0x00000007ed077209 */ /* 0x000fe40007810000 */
[----:B------:R-:W-:-:S02]  /*156c0*/  ISETP.GT.AND P0, PT, R4, 0x31, PT ;  /* 0x000000310400780c */ /* 0x000fc40003f04270 */
[----:B------:R-:W-:Y:S01]  /*156d0*/  FSEL R229, R78, -INF , P1 ;  /* 0xff8000004ee57808 */ /* 0x000fe20000800000 */
[----:B------:R-:W1:Y:S01]  /*156e0*/  SHFL.BFLY PT, R10, R7, 0x2, 0x1f ;  /* 0x0c401f00070a7f89 */ /* 0x000e6200000e0000 */
[----:B------:R-:W-:Y:S02]  /*156f0*/  FMNMX.FTZ R5, R168, R5, !PT ;  /* 0x00000005a8057209 */ /* 0x000fe40007810000 */
[----:B------:R-:W-:Y:S02]  /*15700*/  FSEL R224, R79, -INF , P0 ;  /* 0xff8000004fe07808 */ /* 0x000fe40000000000 */
[C---:B------:R-:W-:Y:S02]  /*15710*/  ISETP.GT.AND P1, PT, R4.reuse, 0x38, PT ;  /* 0x000000380400780c */ /* 0x040fe40003f24270 */
[----:B------:R-:W-:Y:S02]  /*15720*/  FMNMX.FTZ R5, R229, R5, !PT ;  /* 0x00000005e5057209 */ /* 0x000fe40007810000 */
[----:B------:R-:W-:-:S02]  /*15730*/  ISETP.GT.AND P0, PT, R4, 0x39, PT ;  /* 0x000000390400780c */ /* 0x000fc40003f04270 */
[----:B------:R-:W-:Y:S02]  /*15740*/  FSEL R236, R66, -INF , P1 ;  /* 0xff80000042ec7808 */ /* 0x000fe40000800000 */
[----:B------:R-:W-:Y:S02]  /*15750*/  FMNMX.FTZ R5, R224, R5, !PT ;  /* 0x00000005e0057209 */ /* 0x000fe40007810000 */
[----:B------:R-:W-:Y:S02]  /*15760*/  FSEL R181, R67, -INF , P0 ;  /* 0xff80000043b57808 */ /* 0x000fe40000000000 */
[----:B------:R-:W-:Y:S01]  /*15770*/  FMNMX.FTZ R5, R236, R5, !PT ;  /* 0x00000005ec057209 */ /* 0x000fe20007810000 */
[----:B------:R-:W-:Y:S03]  /*15780*/  LDSM.16.MT88.4 R64, [R226+0x2900] ;  /* 0x00290000e240783b */ /* 0x000fe60000004200 */
[----:B------:R-:W-:-:S02]  /*15790*/  FMNMX.FTZ R5, R181, R5, !PT ;  /* 0x00000005b5057209 */ /* 0x000fc40007810000 */
        /* <DEDUP_REMOVED lines=10> */
[----:B------:R-:W-:-:S05]  /*15840*/  FSEL R13, R4, RZ, P0 ;  /* 0x000000ff040d7208 */ /* 0x000fca0000000000 */
[----:B------:R-:W-:-:S04]  /*15850*/  FFMA.FTZ R4, R12, c[0x0][0x2d0], -R13 ;  /* 0x0000b4000c047a23 */ /* 0x000fc8000001080d */
[----:B------:R4:W-:Y:S01]  /*15860*/  MUFU.EX2 R234, R4 ;  /* 0x0000000400ea7308 */ /* 0x0009e20000000800 */
[----:B-1----:R-:W-:Y:S01]  /*15870*/  FMNMX.FTZ R182, R5, R8, !PT ;  /* 0x0000000805b67209 */ /* 0x002fe20007810000 */
[----:B------:R-:W-:Y:S01]  /*15880*/  FFMA.FTZ R5, R15, c[0x0][0x2d0], -R13 ;  /* 0x0000b4000f057a23 */ /* 0x000fe2000001080d */
[----:B--2---:R-:W-:-:S05]  /*15890*/  IADD3 R2, R9, R7, RZ ;  /* 0x0000000709027210 */ /* 0x004fca0007ffe0ff */
[----:B------:R3:W-:Y:S01]  /*158a0*/  MUFU.EX2 R192, R5 ;  /* 0x0000000500c07308 */ /* 0x0007e20000000800 */
[----:B------:R-:W-:Y:S02]  /*158b0*/  FSETP.NEU.FTZ.AND P0, PT, R182, -INF , PT ;  /* 0xff800000b600780b */ /* 0x000fe40003f1d000 */
[----:B------:R-:W-:Y:S01]  /*158c0*/  IMNMX R3, R11, R2, PT ;  /* 0x000000020b037217 */ /* 0x000fe20003800200 */
[----:B----4-:R-:W-:-:S03]  /*158d0*/  FFMA.FTZ R4, R14, c[0x0][0x2d0], -R13 ;  /* 0x0000b4000e047a23 */ /* 0x010fc6000001080d */
[C---:B------:R-:W-:Y:S02]  /*158e0*/  ISETP.GT.AND P3, PT, R3.reuse, RZ, PT ;  /* 0x000000ff0300720c */ /* 0x040fe40003f64270 */
[C---:B------:R-:W-:Y:S01]  /*158f0*/  ISETP.GT.AND P2, PT, R3.reuse, 0x1, PT ;  /* 0x000000010300780c */ /* 0x040fe20003f44270 */
[----:B------:R1:W2:Y:S01]  /*15900*/  MUFU.EX2 R233, R4 ;  /* 0x0000000400e97308 */ /* 0x0002a20000000800 */
[----:B------:R-:W-:Y:S02]  /*15910*/  ISETP.GT.AND P5, PT, R3, 0x30, PT ;  /* 0x000000300300780c */ /* 0x000fe40003fa4270 */
[----:B------:R-:W-:Y:S02]  /*15920*/  FSEL R24, R61, -INF , P2 ;  /* 0xff8000003d187808 */ /* 0x000fe40001000000 */
[----:B------:R-:W-:Y:S01]  /*15930*/  ISETP.GT.AND P2, PT, R3, 0x9, PT ;  /* 0x000000090300780c */ /* 0x000fe20003f44270 */
[----:B---3--:R-:W-:Y:S01]  /*15940*/  IMAD.IADD R5, R9, 0x1, R6 ;  /* 0x0000000109057824 */ /* 0x008fe200078e0206 */
[----:B------:R-:W-:-:S02]  /*15950*/  ISETP.GT.AND P4, PT, R3, 0x31, PT ;  /* 0x000000310300780c */ /* 0x000fc40003f84270 */
[----:B------:R-:W-:Y:S02]  /*15960*/  FSEL R246, R164, -INF , P5 ;  /* 0xff800000a4f67808 */ /* 0x000fe40002800000 */
[----:B------:R-:W-:Y:S02]  /*15970*/  IMNMX R2, R11, R5, PT ;  /* 0x000000050b027217 */ /* 0x000fe40003800200 */
[----:B------:R-:W-:Y:S02]  /*15980*/  FSEL R245, R165, -INF , P4 ;  /* 0xff800000a5f57808 */ /* 0x000fe40002000000 */
[----:B------:R-:W-:Y:S01]  /*15990*/  ISETP.GT.AND P1, PT, R2, RZ, PT ;  /* 0x000000ff0200720c */ /* 0x000fe20003f24270 */
[----:B-1----:R-:W-:Y:S01]  /*159a0*/  FMUL.FTZ R4, R182, c[0x0][0x2d0] ;  /* 0x0000b400b6047a20 */ /* 0x002fe20000410000 */
[----:B------:R-:W-:Y:S02]  /*159b0*/  ISETP.GT.AND P5, PT, R2, 0x28, PT ;  /* 0x000000280200780c */ /* 0x000fe40003fa4270 */
[----:B------:R-:W-:-:S02]  /*159c0*/  FSEL R30, R62, -INF , P1 ;  /* 0xff8000003e1e7808 */ /* 0x000fc40000800000 */
[----:B------:R-:W-:Y:S01]  /*159d0*/  FSEL R12, R4, RZ, P0 ;  /* 0x000000ff040c7208 */ /* 0x000fe20000000000 */
[----:B------:R-:W-:Y:S01]  /*159e0*/  FFMA.FTZ R4, R16, c[0x0][0x2d0], -R13 ;  /* 0x0000b40010047a23 */ /* 0x000fe2000001080d */
[C---:B------:R-:W-:Y:S02]  /*159f0*/  ISETP.GT.AND P0, PT, R2.reuse, 0x1, PT ;  /* 0x000000010200780c */ /* 0x040fe40003f04270 */
[----:B------:R-:W-:Y:S01]  /*15a00*/  ISETP.GT.AND P1, PT, R2, 0x8, PT ;  /* 0x000000080200780c */ /* 0x000fe20003f24270 */
[----:B------:R1:W3:Y:S01]  /*15a10*/  MUFU.EX2 R183, R4 ;  /* 0x0000000400b77308 */ /* 0x0002e20000000800 */
[----:B------:R-:W-:Y:S01]  /*15a20*/  FFMA.FTZ R0, R20, c[0x0][0x2d0], -R12 ;  /* 0x0000b40014007a23 */ /* 0x000fe2000001080c */
[----:B------:R-:W-:Y:S02]  /*15a30*/  FSEL R32, R63, -INF , P0 ;  /* 0xff8000003f207808 */ /* 0x000fe40000000000 */
[----:B------:R-:W-:Y:S02]  /*15a40*/  ISETP.GT.AND P0, PT, R2, 0x9, PT ;  /* 0x000000090200780c */ /* 0x000fe40003f04270 */
[----:B------:R-:W-:-:S02]  /*15a50*/  FSEL R28, R58, -INF , P1 ;  /* 0xff8000003a1c7808 */ /* 0x000fc40000800000 */
[----:B------:R4:W-:Y:S01]  /*15a60*/  MUFU.EX2 R191, R0 ;  /* 0x0000000000bf7308 */ /* 0x0009e20000000800 */
[----:B------:R-:W-:Y:S02]  /*15a70*/  FSEL R29, R59, -INF , P0 ;  /* 0xff8000003b1d7808 */ /* 0x000fe40000000000 */
[C---:B------:R-:W-:Y:S02]  /*15a80*/  ISETP.GT.AND P0, PT, R2.reuse, 0x11, PT ;  /* 0x000000110200780c */ /* 0x040fe40003f04270 */
[----:B------:R-:W-:Y:S02]  /*15a90*/  ISETP.GT.AND P1, PT, R2, 0x10, PT ;  /* 0x000000100200780c */ /* 0x000fe40003f24270 */
[----:B------:R-:W-:Y:S01]  /*15aa0*/  FSEL R33, R55, -INF , P0 ;  /* 0xff80000037217808 */ /* 0x000fe20000000000 */
[----:B-1----:R-:W-:Y:S01]  /*15ab0*/  FFMA.FTZ R4, R17, c[0x0][0x2d0], -R12 ;  /* 0x0000b40011047a23 */ /* 0x002fe2000001080c */
[----:B------:R-:W-:Y:S02]  /*15ac0*/  FSEL R17, R60, -INF , P3 ;  /* 0xff8000003c117808 */ /* 0x000fe40001800000 */
[----:B------:R-:W-:Y:S01]  /*15ad0*/  ISETP.GT.AND P3, PT, R3, 0x8, PT ;  /* 0x000000080300780c */ /* 0x000fe20003f64270 */
[----:B------:R1:W-:Y:S01]  /*15ae0*/  MUFU.EX2 R235, R4 ;  /* 0x0000000400eb7308 */ /* 0x0003e20000000800 */
[----:B------:R-:W-:Y:S01]  /*15af0*/  ISETP.GT.AND P0, PT, R2, 0x19, PT ;  /* 0x000000190200780c */ /* 0x000fe20003f04270 */
[----:B------:R-:W-:Y:S01]  /*15b00*/  LDSM.16.MT88.4 R60, [R225+0x900] ;  /* 0x00090000e13c783b */ /* 0x000fe20000004200 */
[----:B------:R-:W-:-:S02]  /*15b10*/  FSEL R16, R56, -INF , P3 ;  /* 0xff80000038107808 */ /* 0x000fc40001800000 */
[----:B----4-:R-:W-:Y:S02]  /*15b20*/  FMNMX.FTZ R0, R17, R24, !PT ;  /* 0x0000001811007209 */ /* 0x010fe40007810000 */
[----:B------:R-:W-:Y:S02]  /*15b30*/  ISETP.GT.AND P3, PT, R3, 0x10, PT ;  /* 0x000000100300780c */ /* 0x000fe40003f64270 */
[----:B------:R-:W-:Y:S02]  /*15b40*/  FMNMX.FTZ R0, R16, R0, !PT ;  /* 0x0000000010007209 */ /* 0x000fe40007810000 */
[----:B------:R-:W-:Y:S02]  /*15b50*/  FSEL R35, R47, -INF , P0 ;  /* 0xff8000002f237808 */ /* 0x000fe40000000000 */
[----:B------:R-:W-:Y:S02]  /*15b60*/  FSEL R31, R54, -INF , P1 ;  /* 0xff800000361f7808 */ /* 0x000fe40000800000 */
[----:B------:R-:W-:Y:S01]  /*15b70*/  ISETP.GT.AND P0, PT, R3, 0x28, PT ;  /* 0x000000280300780c */ /* 0x000fe20003f04270 */
[----:B-1----:R-:W-:Y:S01]  /*15b80*/  FFMA.FTZ R4, R18, c[0x0][0x2d0], -R12 ;  /* 0x0000b40012047a23 */ /* 0x002fe2000001080c */
[----:B------:R-:W-:-:S02]  /*15b90*/  FSEL R18, R57, -INF , P2 ;  /* 0xff80000039127808 */ /* 0x000fc40001000000 */
[----:B------:R-:W-:Y:S01]  /*15ba0*/  ISETP.GT.AND P2, PT, R3, 0x11, PT ;  /* 0x000000110300780c */ /* 0x000fe20003f44270 */
[----:B------:R1:W4:Y:S01]  /*15bb0*/  MUFU.EX2 R188, R4 ;  /* 0x0000000400bc7308 */ /* 0x0003220000000800 */
[----:B------:R-:W-:Y:S01]  /*15bc0*/  FMNMX.FTZ R0, R18, R0, !PT ;  /* 0x0000000012007209 */ /* 0x000fe20007810000 */
[----:B------:R-:W-:Y:S01]  /*15bd0*/  LDSM.16.MT88.4 R56, [R227+0x900] ;  /* 0x00090000e338783b */ /* 0x000fe20000004200 */
[----:B------:R-:W-:Y:S02]  /*15be0*/  FSEL R25, R53, -INF , P2 ;  /* 0xff80000035197808 */ /* 0x000fe40001000000 */
[----:B------:R-:W-:Y:S02]  /*15bf0*/  ISETP.GT.AND P2, PT, R3, 0x19, PT ;  /* 0x000000190300780c */ /* 0x000fe40003f44270 */
[----:B------:R-:W-:Y:S02]  /*15c00*/  ISETP.GT.AND P1, PT, R2, 0x18, PT ;  /* 0x000000180200780c */ /* 0x000fe40003f24270 */
[----:B------:R-:W-:-:S02]  /*15c10*/  FSEL R27, R45, -INF , P2 ;  /* 0xff8000002d1b7808 */ /* 0x000fc40001000000 */
[----:B------:R-:W-:Y:S02]  /*15c20*/  ISETP.GT.AND P2, PT, R3, 0x20, PT ;  /* 0x000000200300780c */ /* 0x000fe40003f44270 */
[----:B------:R-:W-:Y:S02]  /*15c30*/  FSEL R160, R72, -INF , P0 ;  /* 0xff80000048a07808 */ /* 0x000fe40000000000 */
[----:B------:R-:W-:Y:S01]  /*15c40*/  FSEL R34, R46, -INF , P1 ;  /* 0xff8000002e227808 */ /* 0x000fe20000800000 */
[----:B-1----:R-:W-:Y:S01]  /*15c50*/  FFMA.FTZ R4, R19, c[0x0][0x2d0], -R12 ;  /* 0x0000b40013047a23 */ /* 0x002fe2000001080c */
[----:B------:R-:W-:Y:S02]  /*15c60*/  FSEL R19, R52, -INF , P3 ;  /* 0xff80000034137808 */ /* 0x000fe40001800000 */
[----:B------:R-:W-:Y:S01]  /*15c70*/  ISETP.GT.AND P3, PT, R3, 0x18, PT ;  /* 0x000000180300780c */ /* 0x000fe20003f64270 */
[----:B------:R1:W1:Y:S01]  /*15c80*/  MUFU.EX2 R230, R4 ;  /* 0x0000000400e67308 */ /* 0x0002620000000800 */
[----:B------:R-:W-:Y:S01]  /*15c90*/  FMNMX.FTZ R0, R19, R0, !PT ;  /* 0x0000000013007209 */ /* 0x000fe20007810000 */
[----:B------:R-:W-:Y:S01]  /*15ca0*/  LDSM.16.MT88.4 R52, [R228+0x2900] ;  /* 0x00290000e434783b */ /* 0x000fe20000004200 */
[----:B------:R-:W-:-:S02]  /*15cb0*/  FSEL R26, R44, -INF , P3 ;  /* 0xff8000002c1a7808 */ /* 0x000fc40001800000 */
[----:B------:R-:W-:Y:S01]  /*15cc0*/  FMNMX.FTZ R0, R25, R0, !PT ;  /* 0x0000000019007209 */ /* 0x000fe20007810000 */
[----:B------:R-:W-:Y:S01]  /*15cd0*/  LDSM.16.MT88.4 R44, [R226+0x900] ;  /* 0x00090000e22c783b */ /* 0x000fe20000004200 */
[----:B------:R-:W-:Y:S02]  /*15ce0*/  ISETP.GT.AND P0, PT, R2, 0x20, PT ;  /* 0x000000200200780c */ /* 0x000fe40003f04270 */
[----:B------:R-:W-:Y:S02]  /*15cf0*/  FMNMX.FTZ R0, R26, R0, !PT ;  /* 0x000000001a007209 */ /* 0x000fe40007810000 */
[----:B------:R-:W-:Y:S02]  /*15d00*/  ISETP.GT.AND P1, PT, R3, 0x21, PT ;  /* 0x000000210300780c */ /* 0x000fe40003f24270 */
[----:B------:R-:W-:Y:S02]  /*15d10*/  FSEL R162, R68, -INF , P2 ;  /* 0xff80000044a27808 */ /* 0x000fe40001000000 */
[----:B------:R-:W-:Y:S01]  /*15d20*/  FMNMX.FTZ R0, R27, R0, !PT ;  /* 0x000000001b007209 */ /* 0x000fe20007810000 */
[----:B-1----:R-:W-:Y:S01]  /*15d30*/  FFMA.FTZ R4, R22, c[0x0][0x2d0], -R13 ;  /* 0x0000b40016047a23 */ /* 0x002fe2000001080d */
[----:B------:R-:W-:-:S02]  /*15d40*/  FSEL R139, R70, -INF , P0 ;  /* 0xff800000468b7808 */ /* 0x000fc40000000000 */
[----:B------:R-:W-:Y:S01]  /*15d50*/  ISETP.GT.AND P3, PT, R3, 0x29, PT ;  /* 0x000000290300780c */ /* 0x000fe20003f64270 */
[----:B------:R-:W-:Y:S01]  /*15d60*/  MUFU.EX2 R252, R4 ;  /* 0x0000000400fc7308 */ /* 0x000fe20000000800 */
[----:B------:R-:W-:Y:S02]  /*15d70*/  FSEL R161, R69, -INF , P1 ;  /* 0xff80000045a17808 */ /* 0x000fe40000800000 */
[----:B------:R-:W-:Y:S02]  /*15d80*/  FMNMX.FTZ R0, R162, R0, !PT ;  /* 0x00000000a2007209 */ /* 0x000fe40007810000 */
[C---:B------:R-:W-:Y:S02]  /*15d90*/  ISETP.GT.AND P2, PT, R3.reuse, 0x38, PT ;  /* 0x000000380300780c */ /* 0x040fe40003f44270 */
[----:B------:R-:W-:Y:S01]  /*15da0*/  ISETP.GT.AND P0, PT, R3, 0x39, PT ;  /* 0x000000390300780c */ /* 0x000fe20003f04270 */
[----:B------:R-:W-:Y:S01]  /*15db0*/  FFMA.FTZ R3, R21, c[0x0][0x2d0], -R13 ;  /* 0x0000b40015037a23 */ /* 0x000fe2000001080d */
[----:B------:R-:W-:-:S02]  /*15dc0*/  FMNMX.FTZ R0, R161, R0, !PT ;  /* 0x00000000a1007209 */ /* 0x000fc40007810000 */
[----:B------:R-:W-:Y:S01]  /*15dd0*/  FSEL R163, R73, -INF , P3 ;  /* 0xff80000049a37808 */ /* 0x000fe20001800000 */
[----:B------:R1:W1:Y:S01]  /*15de0*/  MUFU.EX2 R240, R3 ;  /* 0x0000000300f07308 */ /* 0x0002620000000800 */
[----:B------:R-:W-:Y:S02]  /*15df0*/  FMNMX.FTZ R0, R160, R0, !PT ;  /* 0x00000000a0007209 */ /* 0x000fe40007810000 */
[----:B------:R-:W-:Y:S02]  /*15e00*/  FSEL R215, R172, -INF , P2 ;  /* 0xff800000acd77808 */ /* 0x000fe40001000000 */
[----:B------:R-:W-:Y:S02]  /*15e10*/  FMNMX.FTZ R0, R163, R0, !PT ;  /* 0x00000000a3007209 */ /* 0x000fe40007810000 */
[----:B------:R-:W-:Y:S02]  /*15e20*/  FSEL R214, R173, -INF , P0 ;  /* 0xff800000add67808 */ /* 0x000fe40000000000 */
[----:B------:R-:W-:-:S02]  /*15e30*/  FMNMX.FTZ R0, R246, R0, !PT ;  /* 0x00000000f6007209 */ /* 0x000fc40007810000 */
[----:B------:R-:W-:Y:S02]  /*15e40*/  ISETP.GT.AND P1, PT, R2, 0x21, PT ;  /* 0x000000210200780c */ /* 0x000fe40003f24270 */
[----:B------:R-:W-:Y:S02]  /*15e50*/  FMNMX.FTZ R0, R245, R0, !PT ;  /* 0x00000000f5007209 */ /* 0x000fe40007810000 */
[----:B------:R-:W-:Y:S02]  /*15e60*/  FSEL R138, R71, -INF , P1 ;  /* 0xff800000478a7808 */ /* 0x000fe40000800000 */
[----:B-1----:R-:W-:Y:S01]  /*15e70*/  FMNMX.FTZ R3, R30, R32, !PT ;  /* 0x000000201e037209 */ /* 0x002fe20007810000 */
[----:B------:R-:W-:Y:S01]  /*15e80*/  LDSM.16.MT88.4 R68, [R225+0x2900] ;  /* 0x00290000e144783b */ /* 0x000fe20000004200 */
[----:B------:R-:W-:Y:S02]  /*15e90*/  FMNMX.FTZ R0, R215, R0, !PT ;  /* 0x00000000d7007209 */ /* 0x000fe40007810000 */
[----:B------:R-:W-:-:S02]  /*15ea0*/  FMNMX.FTZ R3, R28, R3, !PT ;  /* 0x000000031c037209 */ /* 0x000fc40007810000 */
[----:B------:R-:W-:Y:S02]  /*15eb0*/  FMNMX.FTZ R0, R214, R0, !PT ;  /* 0x00000000d6007209 */ /* 0x000fe40007810000 */
[----:B------:R-:W-:Y:S01]  /*15ec0*/  FMNMX.FTZ R4, R29, R3, !PT ;  /* 0x000000031d047209 */ /* 0x000fe20007810000 */
[----:B------:R-:W-:Y:S01]  /*15ed0*/  FFMA.FTZ R3, R23, c[0x0][0x2d0], -R13 ;  /* 0x0000b40017037a23 */ /* 0x000fe2000001080d */
[----:B------:R-:W-:Y:S01]  /*15ee0*/  ISETP.GT.AND P4, PT, R2, 0x29, PT ;  /* 0x000000290200780c */ /* 0x000fe20003f84270 */
[----:B------:R-:W1:Y:S01]  /*15ef0*/  SHFL.BFLY PT, R5, R0, 0x2, 0x1f ;  /* 0x0c401f0000057f89 */ /* 0x000e6200000e0000 */
[----:B------:R-:W-:Y:S01]  /*15f00*/  FMNMX.FTZ R4, R31, R4, !PT ;  /* 0x000000041f047209 */ /* 0x000fe20007810000 */
[----:B------:R2:W-:Y:S01]  /*15f10*/  MUFU.EX2 R180, R3 ;  /* 0x0000000300b47308 */ /* 0x0005e20000000800 */
[----:B------:R-:W-:Y:S02]  /*15f20*/  FSEL R137, R74, -INF , P5 ;  /* 0xff8000004a897808 */ /* 0x000fe40002800000 */
[----:B------:R-:W-:-:S02]  /*15f30*/  ISETP.GT.AND P3, PT, R2, 0x30, PT ;  /* 0x000000300200780c */ /* 0x000fc40003f64270 */
[----:B------:R-:W-:Y:S02]  /*15f40*/  FSEL R136, R75, -INF , P4 ;  /* 0xff8000004b887808 */ /* 0x000fe40002000000 */
[----:B------:R-:W-:Y:S01]  /*15f50*/  ISETP.GT.AND P2, PT, R2, 0x31, PT ;  /* 0x000000310200780c */ /* 0x000fe20003f44270 */
[----:B------:R-:W-:Y:S01]  /*15f60*/  LDSM.16.MT88.4 R72, [R228+0x900] ;  /* 0x00090000e448783b */ /* 0x000fe20000004200 */
[----:B------:R-:W-:Y:S02]  /*15f70*/  FSEL R207, R166, -INF , P3 ;  /* 0xff800000a6cf7808 */ /* 0x000fe40001800000 */
[C---:B------:R-:W-:Y:S02]  /*15f80*/  ISETP.GT.AND P1, PT, R2.reuse, 0x38, PT ;  /* 0x000000380200780c */ /* 0x040fe40003f24270 */
[----:B------:R-:W-:Y:S02]  /*15f90*/  FSEL R206, R167, -INF , P2 ;  /* 0xff800000a7ce7808 */ /* 0x000fe40001000000 */
[----:B------:R-:W-:Y:S01]  /*15fa0*/  ISETP.GT.AND P0, PT, R2, 0x39, PT ;  /* 0x000000390200780c */ /* 0x000fe20003f04270 */
[----:B------:R-:W-:Y:S01]  /*15fb0*/  FFMA.FTZ R2, R37, c[0x0][0x2d0], -R12 ;  /* 0x0000b40025027a23 */ /* 0x000fe2000001080c */
[----:B--2---:R-:W-:Y:S01]  /*15fc0*/  FMNMX.FTZ R3, R33, R4, !PT ;  /* 0x0000000421037209 */ /* 0x004fe20007810000 */
[----:B------:R-:W-:Y:S01]  /*15fd0*/  FFMA.FTZ R4, R36, c[0x0][0x2d0], -R13 ;  /* 0x0000b40024047a23 */ /* 0x000fe2000001080d */
[----:B------:R-:W-:Y:S01]  /*15fe0*/  FSEL R205, R174, -INF , P1 ;  /* 0xff800000aecd7808 */ /* 0x000fe20000800000 */
[----:B------:R2:W-:Y:S01]  /*15ff0*/  MUFU.EX2 R193, R2 ;  /* 0x0000000200c17308 */ /* 0x0005e20000000800 */
[----:B------:R-:W-:-:S02]  /*16000*/  FMNMX.FTZ R3, R34, R3, !PT ;  /* 0x0000000322037209 */ /* 0x000fc40007810000 */
[----:B-1----:R-:W-:Y:S02]  /*16010*/  FMNMX.FTZ R0, R0, R5, !PT ;  /* 0x0000000500007209 */ /* 0x002fe40007810000 */
[----:B------:R-:W-:Y:S02]  /*16020*/  FMNMX.FTZ R3, R35, R3, !PT ;  /* 0x0000000323037209 */ /* 0x000fe40007810000 */
[----:B------:R-:W-:Y:S01]  /*16030*/  FSEL R204, R175, -INF , P0 ;  /* 0xff800000afcc7808 */ /* 0x000fe20000000000 */
[----:B------:R-:W1:Y:S01]  /*16040*/  SHFL.BFLY PT, R15, R0, 0x1, 0x1f ;  /* 0x0c201f00000f7f89 */ /* 0x000e6200000e0000 */
[----:B------:R-:W-:Y:S01]  /*16050*/  FMNMX.FTZ R3, R139, R3, !PT ;  /* 0x000000038b037209 */ /* 0x000fe20007810000 */
[----:B------:R1:W1:Y:S01]  /*16060*/  MUFU.EX2 R187, R4 ;  /* 0x0000000400bb7308 */ /* 0x0002620000000800 */
[----:B------:R-:W-:Y:S02]  /*16070*/  F2FP.BF16.PACK_AB R8, R233, R234 ;  /* 0x000000eae908723e */ /* 0x000fe400000010ff */
[----:B------:R-:W-:-:S02]  /*16080*/  FMNMX.FTZ R3, R138, R3, !PT ;  /* 0x000000038a037209 */ /* 0x000fc40007810000 */
[----:B---3--:R-:W-:Y:S01]  /*16090*/  F2FP.BF16.PACK_AB R10, R183, R192 ;  /* 0x000000c0b70a723e */ /* 0x008fe200000010ff */
[----:B--2---:R-:W-:Y:S01]  /*160a0*/  FFMA.FTZ R2, R38, c[0x0][0x2d0], -R12 ;  /* 0x0000b40026027a23 */ /* 0x004fe2000001080c */
[----:B------:R-:W-:Y:S02]  /*160b0*/  FMNMX.FTZ R3, R137, R3, !PT ;  /* 0x0000000389037209 */ /* 0x000fe40007810000 */
[----:B----4-:R-:W-:Y:S01]  /*160c0*/  F2FP.BF16.PACK_AB R9, R188, R235 ;  /* 0x000000ebbc09723e */ /* 0x010fe200000010ff */
[----:B------:R2:W3:Y:S01]  /*160d0*/  MUFU.EX2 R194, R2 ;  /* 0x0000000200c27308 */ /* 0x0004e20000000800 */
[----:B------:R-:W-:Y:S02]  /*160e0*/  FMNMX.FTZ R3, R136, R3, !PT ;  /* 0x0000000388037209 */ /* 0x000fe40007810000 */
[----:B------:R-:W-:Y:S02]  /*160f0*/  F2FP.BF16.PACK_AB R11, R191, R230 ;  /* 0x000000e6bf0b723e */ /* 0x000fe400000010ff */
[----:B------:R-:W-:-:S02]  /*16100*/  FMNMX.FTZ R3, R207, R3, !PT ;  /* 0x00000003cf037209 */ /* 0x000fc40007810000 */
[----:B-1----:R-:W-:Y:S02]  /*16110*/  F2FP.BF16.PACK_AB R4, R252, R240 ;  /* 0x000000f0fc04723e */ /* 0x002fe400000010ff */
[----:B------:R-:W-:Y:S01]  /*16120*/  FMNMX.FTZ R3, R206, R3, !PT ;  /* 0x00000003ce037209 */ /* 0x000fe20007810000 */
[C---:B------:R-:W-:Y:S01]  /*16130*/  HMMA.16816.F32.BF16 R148, R8.reuse, R88, RZ ;  /* 0x000000580894723c */ /* 0x040fe200000418ff */
[----:B------:R-:W-:Y:S02]  /*16140*/  F2FP.BF16.PACK_AB R6, R187, R180 ;  /* 0x000000b4bb06723e */ /* 0x000fe400000010ff */
[----:B------:R-:W-:Y:S02]  /*16150*/  FMNMX.FTZ R3, R205, R3, !PT ;  /* 0x00000003cd037209 */ /* 0x000fe40007810000 */
[----:B------:R-:W-:Y:S01]  /*16160*/  FMNMX.FTZ R186, R0, R15, !PT ;  /* 0x0000000f00ba7209 */ /* 0x000fe20007810000 */
[----:B--2---:R-:W-:Y:S01]  /*16170*/  FFMA.FTZ R2, R39, c[0x0][0x2d0], -R12 ;  /* 0x0000b40027027a23 */ /* 0x004fe2000001080c */
[----:B------:R-:W-:Y:S01]  /*16180*/  FMNMX.FTZ R3, R204, R3, !PT ;  /* 0x00000003cc037209 */ /* 0x000fe20007810000 */
[----:B------:R-:W-:Y:S01]  /*16190*/  HMMA.16816.F32.BF16 R144, R8, R100, RZ ;  /* 0x000000640890723c */ /* 0x000fe200000418ff */
[----:B---3--:R-:W-:Y:S01]  /*161a0*/  F2FP.BF16.PACK_AB R5, R194, R193 ;  /* 0x000000c1c205723e */ /* 0x008fe200000010ff */
[----:B------:R1:W-:Y:S01]  /*161b0*/  MUFU.EX2 R242, R2 ;  /* 0x0000000200f27308 */ /* 0x0003e20000000800 */
[----:B------:R-:W-:Y:S01]  /*161c0*/  FSETP.NEU.FTZ.AND P0, PT, R186, -INF , PT ;  /* 0xff800000ba00780b */ /* 0x000fe20003f1d000 */
[----:B------:R-:W2:Y:S01]  /*161d0*/  SHFL.BFLY PT, R14, R3, 0x2, 0x1f ;  /* 0x0c401f00030e7f89 */ /* 0x000ea200000e0000 */
[----:B------:R-:W-:-:S03]  /*161e0*/  IMAD.MOV.U32 R15, RZ, RZ, R191 ;  /* 0x000000ffff0f7224 */ /* 0x000fc600078e00bf */
[C---:B------:R-:W-:Y:S08]  /*161f0*/  HMMA.16816.F32.BF16 R140, R8.reuse, R104, RZ ;  /* 0x00000068088c723c */ /* 0x040ff000000418ff */
[----:B------:R-:W-:Y:S01]  /*16200*/  HMMA.16816.F32.BF16 R48, R8, R80, RZ ;  /* 0x000000500830723c */ /* 0x000fe200000418ff */
[----:B-1----:R-:W-:-:S04]  /*16210*/  FFMA.FTZ R2, R40, c[0x0][0x2d0], -R12 ;  /* 0x0000b40028027a23 */ /* 0x002fc8000001080c */
[----:B------:R-:W1:Y:S03]  /*16220*/  MUFU.EX2 R241, R2 ;  /* 0x0000000200f17308 */ /* 0x000e660000000800 */
[----:B------:R-:W-:Y:S01]  /*16230*/  HMMA.16816.F32.BF16 R156, R8, R92, RZ ;  /* 0x0000005c089c723c */ /* 0x000fe200000418ff */
[----:B--2---:R-:W-:-:S07]  /*16240*/  FMNMX.FTZ R0, R3, R14, !PT ;  /* 0x0000000e03007209 */ /* 0x004fce0007810000 */
[----:B------:R-:W-:Y:S01]  /*16250*/  HMMA.16816.F32.BF16 R152, R8, R96, RZ ;  /* 0x000000600898723c */ /* 0x000fe200000418ff */
[----:B-1----:R-:W-:Y:S01]  /*16260*/  F2FP.BF16.PACK_AB R7, R241, R242 ;  /* 0x000000f2f107723e */ /* 0x002fe200000010ff */
[----:B------:R-:W-:-:S06]  /*16270*/  FMUL.FTZ R2, R186, c[0x0][0x2d0] ;  /* 0x0000b400ba027a20 */ /* 0x000fcc0000410000 */
[----:B------:R-:W-:Y:S01]  /*16280*/  HMMA.16816.F32.BF16 R132, R8, R112, RZ ;  /* 0x000000700884723c */ /* 0x000fe200000418ff */
[----:B------:R-:W-:-:S07]  /*16290*/  FSEL R2, R2, RZ, P0 ;  /* 0x000000ff02027208 */ /* 0x000fce0000000000 */
        /* <DEDUP_REMOVED lines=10> */
[----:B-1----:R-:W-:-:S07]  /*16340*/  FFMA.FTZ R3, R16, c[0x0][0x2d0], -R2 ;  /* 0x0000b40010037a23 */ /* 0x002fce0000010802 */
[C---:B------:R-:W-:Y:S08]  /*16350*/  HMMA.16816.F32.BF16 R40, R8.reuse, R106, RZ ;  /* 0x0000006a0828723c */ /* 0x040ff000000418ff */
[C---:B------:R-:W-:Y:S08]  /*16360*/  HMMA.16816.F32.BF16 R36, R8.reuse, R114, RZ ;  /* 0x000000720824723c */ /* 0x040ff000000418ff */
[----:B------:R-:W-:Y:S01]  /*16370*/  HMMA.16816.F32.BF16 R20, R8, R118, RZ ;  /* 0x000000760814723c */ /* 0x000fe200000418ff */
[----:B------:R-:W1:Y:S01]  /*16380*/  SHFL.BFLY PT, R8, R0, 0x1, 0x1f ;  /* 0x0c201f0000087f89 */ /* 0x000e6200000e0000 */
[----:B------:R2:W3:Y:S06]  /*16390*/  MUFU.EX2 R10, R3 ;  /* 0x00000003000a7308 */ /* 0x0004ec0000000800 */
[C---:B------:R-:W-:Y:S08]  /*163a0*/  HMMA.16816.F32.BF16 R220, R4.reuse, R44, R148 ;  /* 0x0000002c04dc723c */ /* 0x040ff00000041894 */
[----:B------:R-:W-:Y:S01]  /*163b0*/  HMMA.16816.F32.BF16 R148, R4, R68, R144 ;  /* 0x000000440494723c */ /* 0x000fe20000041890 */
[----:B--2---:R-:W-:-:S04]  /*163c0*/  FFMA.FTZ R3, R18, c[0x0][0x2d0], -R2 ;  /* 0x0000b40012037a23 */ /* 0x004fc80000010802 */
[----:B------:R2:W4:Y:S02]  /*163d0*/  MUFU.EX2 R231, R3 ;  /* 0x0000000300e77308 */ /* 0x0005240000000800 */
[----:B------:R-:W-:Y:S01]  /*163e0*/  IMAD.MOV.U32 R147, RZ, RZ, R190 ;  /* 0x000000ffff937224 */ /* 0x000fe200078e00be */
[----:B------:R-:W-:Y:S01]  /*163f0*/  HMMA.16816.F32.BF16 R140, R4, R64, R140 ;  /* 0x00000040048c723c */ /* 0x000fe2000004188c */
[----:B-1----:R-:W-:Y:S01]  /*16400*/  FMNMX.FTZ R185, R0, R8, !PT ;  /* 0x0000000800b97209 */ /* 0x002fe20007810000 */
[----:B------:R-:W-:-:S03]  /*16410*/  FFMA.FTZ R0, R25, c[0x0][0x2d0], -R2 ;  /* 0x0000b40019007a23 */ /* 0x000fc60000010802 */
[----:B------:R-:W-:Y:S01]  /*16420*/  FSETP.NEU.FTZ.AND P0, PT, R185, -INF , PT ;  /* 0xff800000b900780b */ /* 0x000fe20003f1d000 */
[----:B------:R1:W1:Y:S02]  /*16430*/  MUFU.EX2 R9, R0 ;  /* 0x0000000000097308 */ /* 0x0002640000000800 */
[----:B------:R-:W-:Y:S01]  /*16440*/  HMMA.16816.F32.BF16 R196, R4, R60, R48 ;  /* 0x0000003c04c4723c */ /* 0x000fe20000041830 */
[----:B------:R-:W4:Y:S01]  /*16450*/  LDSM.16.MT88.4 R48, [R227+0x2900] ;  /* 0x00290000e330783b */ /* 0x000f220000004200 */
[----:B--2---:R-:W-:-:S06]  /*16460*/  FFMA.FTZ R3, R19, c[0x0][0x2d0], -R2 ;  /* 0x0000b40013037a23 */ /* 0x004fcc0000010802 */
[----:B------:R-:W-:Y:S01]  /*16470*/  IMAD.MOV.U32 R17, RZ, RZ, R149 ;  /* 0x000000ffff117224 */ /* 0x000fe200078e0095 */
[----:B------:R-:W-:Y:S01]  /*16480*/  MOV R144, R148 ;  /* 0x0000009400907202 */ /* 0x000fe20000000f00 */
[----:B------:R2:W-:Y:S01]  /*16490*/  MUFU.EX2 R14, R3 ;  /* 0x00000003000e7308 */ /* 0x0005e20000000800 */
[C---:B------:R-:W-:Y:S01]  /*164a0*/  HMMA.16816.F32.BF16 R248, R4.reuse, R72, R156 ;  /* 0x0000004804f8723c */ /* 0x040fe2000004189c */
[----:B------:R-:W-:Y:S01]  /*164b0*/  IMAD.MOV.U32 R145, RZ, RZ, R150 ;  /* 0x000000ffff917224 */ /* 0x000fe200078e0096 */
[----:B------:R-:W-:Y:S01]  /*164c0*/  MOV R150, R189 ;  /* 0x000000bd00967202 */ /* 0x000fe20000000f00 */
[----:B-1----:R-:W-:Y:S02]  /*164d0*/  FMUL.FTZ R0, R185, c[0x0][0x2d0] ;  /* 0x0000b400b9007a20 */ /* 0x002fe40000410000 */
[----:B------:R-:W-:Y:S01]  /*164e0*/  IMAD.MOV.U32 R195, RZ, RZ, R141 ;  /* 0x000000ffffc37224 */ /* 0x000fe200078e008d */
[----:B------:R-:W-:Y:S01]  /*164f0*/  MOV R18, R140 ;  /* 0x0000008c00127202 */ /* 0x000fe20000000f00 */
[----:B------:R-:W-:Y:S01]  /*16500*/  IMAD.MOV.U32 R149, RZ, RZ, R142 ;  /* 0x000000ffff957224 */ /* 0x000fe200078e008e */
[----:B------:R-:W-:Y:S01]  /*16510*/  FSEL R0, R0, RZ, P0 ;  /* 0x000000ff00007208 */ /* 0x000fe20000000000 */
[----:B------:R-:W-:Y:S01]  /*16520*/  IMAD.MOV.U32 R148, RZ, RZ, R143 ;  /* 0x000000ffff947224 */ /* 0x000fe200078e008f */
[----:B------:R-:W-:Y:S01]  /*16530*/  HMMA.16816.F32.BF16 R156, R4, R74, R108 ;  /* 0x0000004a049c723c */ /* 0x000fe2000004186c */
[----:B------:R-:W-:-:S02]  /*16540*/  IMAD.MOV.U32 R16, RZ, RZ, R151 ;  /* 0x000000ffff107224 */ /* 0x000fc400078e0097 */
[----:B------:R-:W-:Y:S02]  /*16550*/  IMAD.MOV.U32 R146, RZ, RZ, R150 ;  /* 0x000000ffff927224 */ /* 0x000fe400078e0096 */
[----:B--2---:R-:W-:Y:S02]  /*16560*/  FFMA.FTZ R3, R26, c[0x0][0x2d0], -R2 ;  /* 0x0000b4001a037a23 */ /* 0x004fe40000010802 */
[----:B---3--:R-:W-:Y:S01]  /*16570*/  IMAD.MOV.U32 R111, RZ, RZ, R10 ;  /* 0x000000ffff6f7224 */ /* 0x008fe200078e000a */
[----:B------:R-:W-:Y:S01]  /*16580*/  HMMA.16816.F32.BF16 R140, R4, R52, R132 ;  /* 0x00000034048c723c */ /* 0x000fe20000041884 */
[----:B------:R1:W-:Y:S01]  /*16590*/  MUFU.EX2 R239, R3 ;  /* 0x0000000300ef7308 */ /* 0x0003e20000000800 */
[----:B------:R-:W-:Y:S02]  /*165a0*/  IMAD.MOV.U32 R150, RZ, RZ, R252 ;  /* 0x000000ffff967224 */ /* 0x000fe400078e00fc */
[----:B----4-:R-:W-:Y:S01]  /*165b0*/  F2FP.BF16.PACK_AB R10, R231, R111 ;  /* 0x0000006fe70a723e */ /* 0x010fe200000010ff */
[----:B------:R-:W-:-:S03]  /*165c0*/  IMAD.MOV.U32 R151, RZ, RZ, R188 ;  /* 0x000000ffff977224 */ /* 0x000fc600078e00bc */
[C---:B------:R-:W-:Y:S07]  /*165d0*/  HMMA.16816.F32.BF16 R172, R4.reuse, R58, R84 ;  /* 0x0000003a04ac723c */ /* 0x040fee0000041854 */
[----:B------:R-:W-:Y:S01]  /*165e0*/  IMAD.MOV.U32 R86, RZ, RZ, R9 ;  /* 0x000000ffff567224 */ /* 0x000fe200078e0009 */
[----:B------:R-:W-:Y:S01]  /*165f0*/  HMMA.16816.F32.BF16 R200, R4, R56, R152 ;  /* 0x0000003804c8723c */ /* 0x000fe20000041898 */
[----:B-1----:R-:W-:-:S04]  /*16600*/  FFMA.FTZ R3, R27, c[0x0][0x2d0], -R2 ;  /* 0x0000b4001b037a23 */ /* 0x002fc80000010802 */
[----:B------:R1:W2:Y:S03]  /*16610*/  MUFU.EX2 R8, R3 ;  /* 0x0000000300087308 */ /* 0x0002a60000000800 */
[----:B------:R-:W-:Y:S01]  /*16620*/  IMAD.MOV.U32 R134, RZ, RZ, R141 ;  /* 0x000000ffff867224 */ /* 0x000fe200078e008d */
[----:B------:R-:W-:Y:S01]  /*16630*/  MOV R19, R140 ;  /* 0x0000008c00137202 */ /* 0x000fe20000000f00 */
[----:B------:R-:W-:Y:S01]  /*16640*/  IMAD.MOV.U32 R133, RZ, RZ, R143 ;  /* 0x000000ffff857224 */ /* 0x000fe200078e008f */
[----:B------:R-:W-:Y:S01]  /*16650*/  HMMA.16816.F32.BF16 R208, R4, R50, R20 ;  /* 0x0000003204d0723c */ /* 0x000fe20000041814 */
[----:B------:R-:W-:-:S07]  /*16660*/  IMAD.MOV.U32 R132, RZ, RZ, R142 ;  /* 0x000000ffff847224 */ /* 0x000fce00078e008e */
[C---:B------:R-:W-:Y:S01]  /*16670*/  HMMA.16816.F32.BF16 R140, R4.reuse, R48, R128 ;  /* 0x00000030048c723c */ /* 0x040fe20000041880 */
[----:B-1----:R-:W-:Y:S02]  /*16680*/  FFMA.FTZ R3, R30, c[0x0][0x2d0], -R0 ;  /* 0x0000b4001e037a23 */ /* 0x002fe40000010800 */
[----:B--2---:R-:W-:Y:S01]  /*16690*/  IMAD.MOV.U32 R85, RZ, RZ, R8 ;  /* 0x000000ffff557224 */ /* 0x004fe200078e0008 */
[----:B------:R-:W-:Y:S01]  /*166a0*/  F2FP.BF16.PACK_AB R8, R212, R213 ;  /* 0x000000d5d408723e */ /* 0x000fe200000010ff */
[----:B------:R1:W-:Y:S01]  /*166b0*/  MUFU.EX2 R108, R3 ;  /* 0x00000003006c7308 */ /* 0x0003e20000000800 */
[----:B------:R-:W-:Y:S01]  /*166c0*/  IMAD.MOV.U32 R155, RZ, RZ, R200 ;  /* 0x000000ffff9b7224 */ /* 0x000fe200078e00c8 */
[----:B------:R-:W-:Y:S01]  /*166d0*/  MOV R152, R203 ;  /* 0x000000cb00987202 */ /* 0x000fe20000000f00 */
[----:B------:R-:W-:Y:S01]  /*166e0*/  IMAD.MOV.U32 R154, RZ, RZ, R201 ;  /* 0x000000ffff9a7224 */ /* 0x000fe200078e00c9 */
[----:B------:R-:W-:Y:S01]  /*166f0*/  HMMA.16816.F32.BF16 R164, R4, R54, R36 ;  /* 0x0000003604a4723c */ /* 0x000fe20000041824 */
[----:B------:R-:W-:-:S02]  /*16700*/  IMAD.MOV.U32 R153, RZ, RZ, R202 ;  /* 0x000000ffff997224 */ /* 0x000fc400078e00ca */
[----:B------:R-:W-:Y:S02]  /*16710*/  IMAD.MOV.U32 R130, RZ, RZ, R16 ;  /* 0x000000ffff827224 */ /* 0x000fe400078e0010 */
[----:B------:R-:W-:-:S03]  /*16720*/  IMAD.MOV.U32 R131, RZ, RZ, R193 ;  /* 0x000000ffff837224 */ /* 0x000fc600078e00c1 */
[----:B------:R-:W-:Y:S01]  /*16730*/  HMMA.16816.F32.BF16 R200, R4, R62, R124 ;  /* 0x0000003e04c8723c */ /* 0x000fe2000004187c */
[----:B-1----:R-:W-:-:S06]  /*16740*/  FFMA.FTZ R3, R32, c[0x0][0x2d0], -R0 ;  /* 0x0000b40020037a23 */ /* 0x002fcc0000010800 */
[----:B------:R-:W-:Y:S01]  /*16750*/  IMAD.MOV.U32 R129, RZ, RZ, R141 ;  /* 0x000000ffff817224 */ /* 0x000fe200078e008d */
[----:B------:R-:W-:Y:S01]  /*16760*/  MOV R24, R143 ;  /* 0x0000008f00187202 */ /* 0x000fe20000000f00 */
[----:B------:R1:W2:Y:S01]  /*16770*/  MUFU.EX2 R84, R3 ;  /* 0x0000000300547308 */ /* 0x0002a20000000800 */
[----:B------:R-:W-:Y:S01]  /*16780*/  IMAD.MOV.U32 R128, RZ, RZ, R140 ;  /* 0x000000ffff807224 */ /* 0x000fe200078e008c */
[C---:B------:R-:W-:Y:S01]  /*16790*/  HMMA.16816.F32.BF16 R216, R4.reuse, R70, R76 ;  /* 0x0000004604d8723c */ /* 0x040fe2000004184c */
[----:B------:R-:W-:Y:S01]  /*167a0*/  IMAD.MOV.U32 R25, RZ, RZ, R142 ;  /* 0x000000ffff197224 */ /* 0x000fe200078e008e */
[----:B------:R-:W-:Y:S01]  /*167b0*/  MOV R110, R129 ;  /* 0x00000081006e7202 */ /* 0x000fe20000000f00 */
[----:B------:R-:W-:Y:S01]  /*167c0*/  IMAD.MOV.U32 R124, RZ, RZ, R19 ;  /* 0x000000ffff7c7224 */ /* 0x000fe200078e0013 */
[----:B------:R-:W-:Y:S01]  /*167d0*/  MOV R127, R148 ;  /* 0x00000094007f7202 */ /* 0x000fe20000000f00 */
[----:B------:R-:W-:Y:S02]  /*167e0*/  IMAD.MOV.U32 R129, RZ, RZ, R17 ;  /* 0x000000ffff817224 */ /* 0x000fe400078e0011 */
[----:B------:R-:W-:Y:S01]  /*167f0*/  IMAD.MOV.U32 R126, RZ, RZ, R149 ;  /* 0x000000ffff7e7224 */ /* 0x000fe200078e0095 */
[----:B------:R-:W-:Y:S01]  /*16800*/  HMMA.16816.F32.BF16 R140, R4, R46, R120 ;  /* 0x0000002e048c723c */ /* 0x000fe20000041878 */
[----:B------:R-:W-:Y:S01]  /*16810*/  MOV R149, R194 ;  /* 0x000000c200957202 */ /* 0x000fe20000000f00 */
[----:B------:R-:W-:-:S02]  /*16820*/  IMAD.MOV.U32 R125, RZ, RZ, R195 ;  /* 0x000000ffff7d7224 */ /* 0x000fc400078e00c3 */
[----:B------:R-:W-:Y:S02]  /*16830*/  IMAD.MOV.U32 R148, RZ, RZ, R192 ;  /* 0x000000ffff947224 */ /* 0x000fe400078e00c0 */
[----:B-1----:R-:W-:Y:S01]  /*16840*/  FFMA.FTZ R3, R28, c[0x0][0x2d0], -R0 ;  /* 0x0000b4001c037a23 */ /* 0x002fe20000010800 */
[----:B--2---:R-:W-:Y:S01]  /*16850*/  F2FP.BF16.PACK_AB R9, R84, R108 ;  /* 0x0000006c5409723e */ /* 0x004fe200000010ff */
[----:B------:R-:W-:Y:S01]  /*16860*/  IMAD.MOV.U32 R120, RZ, RZ, R128 ;  /* 0x000000ffff787224 */ /* 0x000fe200078e0080 */
[----:B------:R-:W-:Y:S01]  /*16870*/  HMMA.16816.F32.BF16 R188, R4, R66, R40 ;  /* 0x0000004204bc723c */ /* 0x000fe20000041828 */
[----:B------:R1:W-:Y:S01]  /*16880*/  MUFU.EX2 R109, R3 ;  /* 0x00000003006d7308 */ /* 0x0003e20000000800 */
[----:B------:R-:W-:Y:S01]  /*16890*/  IMAD.MOV.U32 R128, RZ, RZ, R18 ;  /* 0x000000ffff807224 */ /* 0x000fe200078e0012 */
[----:B------:R-:W-:Y:S01]  /*168a0*/  MOV R123, R132 ;  /* 0x00000084007b7202 */ /* 0x000fe20000000f00 */
[----:B------:R-:W-:Y:S02]  /*168b0*/  IMAD.MOV.U32 R121, RZ, RZ, R134 ;  /* 0x000000ffff797224 */ /* 0x000fe400078e0086 */
[----:B------:R-:W-:Y:S01]  /*168c0*/  IMAD.MOV.U32 R122, RZ, RZ, R133 ;  /* 0x000000ffff7a7224 */ /* 0x000fe200078e0085 */
[----:B------:R-:W-:Y:S01]  /*168d0*/  F2FP.BF16.PACK_AB R4, R86, R14 ;  /* 0x0000000e5604723e */ /* 0x000fe200000010ff */
[----:B------:R-:W-:Y:S01]  /*168e0*/  IMAD.MOV.U32 R87, RZ, RZ, R149 ;  /* 0x000000ffff577224 */ /* 0x000fe200078e0095 */
[----:B------:R-:W-:Y:S01]  /*168f0*/  F2FP.BF16.PACK_AB R6, R85, R239 ;  /* 0x000000ef5506723e */ /* 0x000fe200000010ff */
[----:B-1----:R-:W-:-:S04]  /*16900*/  FFMA.FTZ R3, R29, c[0x0][0x2d0], -R0 ;  /* 0x0000b4001d037a23 */ /* 0x002fc80000010800 */
[----:B------:R1:W2:Y:S02]  /*16910*/  MUFU.EX2 R232, R3 ;  /* 0x0000000300e87308 */ /* 0x0002a40000000800 */
[----:B-1----:R-:W-:Y:S01]  /*16920*/  FFMA.FTZ R3, R31, c[0x0][0x2d0], -R0 ;  /* 0x0000b4001f037a23 */ /* 0x002fe20000010800 */
[----:B--2---:R-:W-:-:S05]  /*16930*/  F2FP.BF16.PACK_AB R11, R232, R109 ;  /* 0x0000006de80b723e */ /* 0x004fca00000010ff */
[----:B------:R1:W2:Y:S02]  /*16940*/  MUFU.EX2 R27, R3 ;  /* 0x00000003001b7308 */ /* 0x0002a40000000800 */
[C---:B------:R-:W-:Y:S08]  /*16950*/  HMMA.16816.F32.BF16 R20, R8.reuse, R80, RZ ;  /* 0x000000500814723c */ /* 0x040ff000000418ff */
[----:B------:R-:W-:Y:S01]  /*16960*/  HMMA.16816.F32.BF16 R16, R8, R88, RZ ;  /* 0x000000580810723c */ /* 0x000fe200000418ff */
[----:B-1----:R-:W-:Y:S01]  /*16970*/  FFMA.FTZ R3, R33, c[0x0][0x2d0], -R0 ;  /* 0x0000b40021037a23 */ /* 0x002fe20000010800 */
[----:B--2---:R-:W-:-:S05]  /*16980*/  MOV R81, R27 ;  /* 0x0000001b00517202 */ /* 0x004fca0000000f00 */
[----:B------:R-:W-:Y:S01]  /*16990*/  IMAD.MOV.U32 R88, RZ, RZ, R128 ;  /* 0x000000ffff587224 */ /* 0x000fe200078e0080 */
[----:B------:R1:W2:Y:S01]  /*169a0*/  MUFU.EX2 R247, R3 ;  /* 0x0000000300f77308 */ /* 0x0002a20000000800 */
[----:B------:R-:W-:Y:S01]  /*169b0*/  HMMA.16816.F32.BF16 R36, R8, R92, RZ ;  /* 0x0000005c0824723c */ /* 0x000fe200000418ff */
[----:B------:R-:W-:-:S06]  /*169c0*/  IMAD.MOV.U32 R89, RZ, RZ, R125 ;  /* 0x000000ffff597224 */ /* 0x000fcc00078e007d */
[----:B------:R-:W-:Y:S01]  /*169d0*/  IMAD.MOV.U32 R93, RZ, RZ, R151 ;  /* 0x000000ffff5d7224 */ /* 0x000fe200078e0097 */
[----:B------:R-:W-:Y:S01]  /*169e0*/  HMMA.16816.F32.BF16 R28, R8, R100, RZ ;  /* 0x00000064081c723c */ /* 0x000fe200000418ff */
[----:B------:R-:W-:Y:S01]  /*169f0*/  MOV R92, R126 ;  /* 0x0000007e005c7202 */ /* 0x000fe20000000f00 */
[----:B-1----:R-:W-:-:S05]  /*16a00*/  FFMA.FTZ R3, R34, c[0x0][0x2d0], -R0 ;  /* 0x0000b40022037a23 */ /* 0x002fca0000010800 */
[----:B------:R-:W-:Y:S01]  /*16a10*/  MOV R101, R24 ;  /* 0x0000001800657202 */ /* 0x000fe20000000f00 */
[----:B------:R-:W-:Y:S01]  /*16a20*/  IMAD.MOV.U32 R100, RZ, RZ, R25 ;  /* 0x000000ffff647224 */ /* 0x000fe200078e0019 */
[----:B--2---:R-:W-:Y:S01]  /*16a30*/  F2FP.BF16.PACK_AB R5, R247, R81 ;  /* 0x00000051f705723e */ /* 0x004fe200000010ff */
[----:B------:R1:W2:Y:S01]  /*16a40*/  MUFU.EX2 R26, R3 ;  /* 0x00000003001a7308 */ /* 0x0002a20000000800 */
[----:B------:R-:W-:Y:S01]  /*16a50*/  HMMA.16816.F32.BF16 R40, R8, R82, RZ ;  /* 0x000000520828723c */ /* 0x000fe200000418ff */
[----:B-1----:R-:W-:-:S07]  /*16a60*/  FFMA.FTZ R3, R35, c[0x0][0x2d0], -R0 ;  /* 0x0000b40023037a23 */ /* 0x002fce0000010800 */
[C---:B------:R-:W-:Y:S01]  /*16a70*/  HMMA.16816.F32.BF16 R32, R8.reuse, R96, RZ ;  /* 0x000000600820723c */ /* 0x040fe200000418ff */
[----:B--2---:R-:W-:Y:S01]  /*16a80*/  IMAD.MOV.U32 R80, RZ, RZ, R26 ;  /* 0x000000ffff507224 */ /* 0x004fe200078e001a */
[----:B------:R-:W1:Y:S05]  /*16a90*/  MUFU.EX2 R252, R3 ;  /* 0x0000000300fc7308 */ /* 0x000e6a0000000800 */
[----:B------:R-:W-:Y:S01]  /*16aa0*/  IMAD.MOV.U32 R97, RZ, RZ, R124 ;  /* 0x000000ffff617224 */ /* 0x000fe200078e007c */
[----:B------:R-:W-:Y:S01]  /*16ab0*/  HMMA.16816.F32.BF16 R24, R8, R104, RZ ;  /* 0x000000680818723c */ /* 0x000fe200000418ff */
[----:B------:R-:W-:-:S06]  /*16ac0*/  IMAD.MOV.U32 R96, RZ, RZ, R123 ;  /* 0x000000ffff607224 */ /* 0x000fcc00078e007b */
[----:B------:R-:W-:Y:S01]  /*16ad0*/  MOV R104, R122 ;  /* 0x0000007a00687202 */ /* 0x000fe20000000f00 */
[----:B------:R-:W-:Y:S01]  /*16ae0*/  IMAD.MOV.U32 R105, RZ, RZ, R121 ;  /* 0x000000ffff697224 */ /* 0x000fe200078e0079 */
[----:B-1----:R-:W-:Y:S02]  /*16af0*/  F2FP.BF16.PACK_AB R7, R252, R80 ;  /* 0x00000050fc07723e */ /* 0x002fe400000010ff */
[----:B------:R-:W-:-:S05]  /*16b00*/  MOV R3, R144 ;  /* 0x0000009000037202 */ /* 0x000fca0000000f00 */
[C---:B------:R-:W-:Y:S07]  /*16b10*/  HMMA.16816.F32.BF16 R192, R4.reuse, R60, R20 ;  /* 0x0000003c04c0723c */ /* 0x040fee0000041814 */
[----:B------:R-:W-:Y:S01]  /*16b20*/  MOV R60, R130 ;  /* 0x00000082003c7202 */ /* 0x000fe20000000f00 */
[----:B------:R-:W-:Y:S01]  /*16b30*/  HMMA.16816.F32.BF16 R132, R4, R44, R16 ;  /* 0x0000002c0484723c */ /* 0x000fe20000041810 */
[----:B------:R-:W-:-:S06]  /*16b40*/  IMAD.MOV.U32 R61, RZ, RZ, R145 ;  /* 0x000000ffff3d7224 */ /* 0x000fcc00078e0091 */
[----:B------:R-:W-:Y:S01]  /*16b50*/  IMAD.MOV.U32 R45, RZ, RZ, R129 ;  /* 0x000000ffff2d7224 */ /* 0x000fe200078e0081 */
[----:B------:R-:W-:Y:S01]  /*16b60*/  HMMA.16816.F32.BF16 R20, R8, R112, RZ ;  /* 0x000000700814723c */ /* 0x000fe200000418ff */
[----:B------:R-:W-:-:S06]  /*16b70*/  IMAD.MOV.U32 R44, RZ, RZ, R127 ;  /* 0x000000ffff2c7224 */ /* 0x000fcc00078e007f */
[----:B------:R-:W-:Y:S01]  /*16b80*/  IMAD.MOV.U32 R113, RZ, RZ, R110 ;  /* 0x000000ffff717224 */ /* 0x000fe200078e006e */
[----:B------:R-:W-:Y:S01]  /*16b90*/  HMMA.16816.F32.BF16 R16, R8, R116, RZ ;  /* 0x000000740810723c */ /* 0x000fe200000418ff */
[----:B------:R-:W-:Y:S02]  /*16ba0*/  IMAD.MOV.U32 R110, RZ, RZ, R150 ;  /* 0x000000ffff6e7224 */ /* 0x000fe400078e0096 */
[----:B------:R-:W-:-:S04]  /*16bb0*/  IMAD.MOV.U32 R112, RZ, RZ, R120 ;  /* 0x000000ffff707224 */ /* 0x000fc800078e0078 */
[----:B------:R-:W-:Y:S01]  /*16bc0*/  IMAD.MOV.U32 R117, RZ, RZ, R148 ;  /* 0x000000ffff757224 */ /* 0x000fe200078e0094 */
[----:B------:R-:W-:Y:S01]  /*16bd0*/  HMMA.16816.F32.BF16 R76, R4, R56, R32 ;  /* 0x00000038044c723c */ /* 0x000fe20000041820 */
[----:B------:R-:W-:-:S07]  /*16be0*/  IMAD.MOV.U32 R116, RZ, RZ, R131 ;  /* 0x000000ffff747224 */ /* 0x000fce00078e0083 */
[----:B------:R-:W-:Y:S07]  /*16bf0*/  HMMA.16816.F32.BF16 R148, R4, R72, R36 ;  /* 0x000000480494723c */ /* 0x000fee0000041824 */
[----:B------:R-:W-:Y:S01]  /*16c00*/  MOV R72, R146 ;  /* 0x0000009200487202 */ /* 0x000fe20000000f00 */
[----:B------:R-:W-:Y:S01]  /*16c10*/  HMMA.16816.F32.BF16 R32, R8, R94, RZ ;  /* 0x0000005e0820723c */ /* 0x000fe200000418ff */
[----:B------:R-:W-:-:S06]  /*16c20*/  IMAD.MOV.U32 R73, RZ, RZ, R147 ;  /* 0x000000ffff497224 */ /* 0x000fcc00078e0093 */
[----:B------:R-:W-:Y:S01]  /*16c30*/  IMAD.MOV.U32 R94, RZ, RZ, R72 ;  /* 0x000000ffff5e7224 */ /* 0x000fe200078e0048 */
[----:B------:R-:W-:Y:S01]  /*16c40*/  HMMA.16816.F32.BF16 R128, R4, R68, R28 ;  /* 0x000000440480723c */ /* 0x000fe2000004181c */
[----:B------:R-:W-:Y:S02]  /*16c50*/  IMAD.MOV.U32 R72, RZ, RZ, R3 ;  /* 0x000000ffff487224 */ /* 0x000fe400078e0003 */
[----:B------:R-:W-:Y:S02]  /*16c60*/  FFMA.FTZ R3, R162, c[0x0][0x2d0], -R2 ;  /* 0x0000b400a2037a23 */ /* 0x000fe40000010802 */
[----:B------:R-:W-:Y:S02]  /*16c70*/  IMAD.MOV.U32 R95, RZ, RZ, R183 ;  /* 0x000000ffff5f7224 */ /* 0x000fe400078e00b7 */
[----:B------:R-:W-:Y:S01]  /*16c80*/  IMAD.MOV.U32 R162, RZ, RZ, R153 ;  /* 0x000000ffffa27224 */ /* 0x000fe200078e0099 */
[C---:B------:R-:W-:Y:S07]  /*16c90*/  HMMA.16816.F32.BF16 R28, R8.reuse, R98, RZ ;  /* 0x00000062081c723c */ /* 0x040fee00000418ff */
[----:B------:R-:W-:Y:S01]  /*16ca0*/  IMAD.MOV.U32 R99, RZ, RZ, R73 ;  /* 0x000000ffff637224 */ /* 0x000fe200078e0049 */
[----:B------:R-:W-:Y:S01]  /*16cb0*/  HMMA.16816.F32.BF16 R36, R8, R90, RZ ;  /* 0x0000005a0824723c */ /* 0x000fe200000418ff */
[----:B------:R-:W-:-:S06]  /*16cc0*/  IMAD.MOV.U32 R73, RZ, RZ, R45 ;  /* 0x000000ffff497224 */ /* 0x000fcc00078e002d */
[----:B------:R-:W-:Y:S01]  /*16cd0*/  MOV R90, R92 ;  /* 0x0000005c005a7202 */ /* 0x000fe20000000f00 */
[----:B------:R-:W-:Y:S01]  /*16ce0*/  IMAD.MOV.U32 R92, RZ, RZ, R110 ;  /* 0x000000ffff5c7224 */ /* 0x000fe200078e006e */
[----:B------:R-:W-:Y:S01]  /*16cf0*/  HMMA.16816.F32.BF16 R124, R4, R64, R24 ;  /* 0x00000040047c723c */ /* 0x000fe20000041818 */
[----:B------:R-:W-:Y:S02]  /*16d00*/  IMAD.MOV.U32 R110, RZ, RZ, R180 ;  /* 0x000000ffff6e7224 */ /* 0x000fe400078e00b4 */
[----:B------:R1:W-:Y:S01]  /*16d10*/  MUFU.EX2 R180, R3 ;  /* 0x0000000300b47308 */ /* 0x0003e20000000800 */
[----:B------:R-:W-:-:S04]  /*16d20*/  IMAD.MOV.U32 R91, RZ, RZ, R44 ;  /* 0x000000ffff5b7224 */ /* 0x000fc800078e002c */
[----:B------:R-:W-:Y:S07]  /*16d30*/  HMMA.16816.F32.BF16 R24, R8, R102, RZ ;  /* 0x000000660818723c */ /* 0x000fee00000418ff */
[----:B------:R-:W-:Y:S01]  /*16d40*/  IMAD.MOV.U32 R102, RZ, RZ, R104 ;  /* 0x000000ffff667224 */ /* 0x000fe200078e0068 */
[----:B------:R-:W-:Y:S01]  /*16d50*/  MOV R103, R116 ;  /* 0x0000007400677202 */ /* 0x000fe20000000f00 */
[----:B------:R-:W-:Y:S01]  /*16d60*/  IMAD.MOV.U32 R104, RZ, RZ, R97 ;  /* 0x000000ffff687224 */ /* 0x000fe200078e0061 */
[----:B------:R-:W-:Y:S01]  /*16d70*/  HMMA.16816.F32.BF16 R28, R4, R58, R28 ;  /* 0x0000003a041c723c */ /* 0x000fe2000004181c */
[----:B-1----:R-:W-:-:S02]  /*16d80*/  FFMA.FTZ R3, R161, c[0x0][0x2d0], -R2 ;  /* 0x0000b400a1037a23 */ /* 0x002fc40000010802 */
[----:B------:R-:W-:Y:S02]  /*16d90*/  IMAD.MOV.U32 R97, RZ, RZ, R181 ;  /* 0x000000ffff617224 */ /* 0x000fe400078e00b5 */
[----:B------:R1:W2:Y:S01]  /*16da0*/  MUFU.EX2 R181, R3 ;  /* 0x0000000300b57308 */ /* 0x0002a20000000800 */
[----:B------:R-:W-:Y:S01]  /*16db0*/  IMAD.MOV.U32 R116, RZ, RZ, R87 ;  /* 0x000000ffff747224 */ /* 0x000fe200078e0057 */
[----:B------:R-:W-:Y:S01]  /*16dc0*/  MOV R87, R187 ;  /* 0x000000bb00577202 */ /* 0x000fe20000000f00 */
[----:B------:R-:W-:Y:S01]  /*16dd0*/  HMMA.16816.F32.BF16 R120, R4, R52, R20 ;  /* 0x000000340478723c */ /* 0x000fe20000041814 */
[----:B------:R-:W-:-:S07]  /*16de0*/  IMAD.MOV.U32 R161, RZ, RZ, R154 ;  /* 0x000000ffffa17224 */ /* 0x000fce00078e009a */
[----:B------:R-:W-:Y:S01]  /*16df0*/  HMMA.16816.F32.BF16 R20, R8, R106, RZ ;  /* 0x0000006a0814723c */ /* 0x000fe200000418ff */
[----:B-1----:R-:W-:Y:S01]  /*16e00*/  FFMA.FTZ R3, R160, c[0x0][0x2d0], -R2 ;  /* 0x0000b400a0037a23 */ /* 0x002fe20000010802 */
[----:B------:R-:W-:-:S05]  /*16e10*/  MOV R160, R155 ;  /* 0x0000009b00a07202 */ /* 0x000fca0000000f00 */
[----:B------:R-:W-:Y:S01]  /*16e20*/  IMAD.MOV.U32 R106, RZ, RZ, R60 ;  /* 0x000000ffff6a7224 */ /* 0x000fe200078e003c */
[----:B------:R-:W-:Y:S01]  /*16e30*/  HMMA.16816.F32.BF16 R144, R4, R48, R16 ;  /* 0x000000300490723c */ /* 0x000fe20000041810 */
[----:B------:R1:W-:Y:S01]  /*16e40*/  MUFU.EX2 R183, R3 ;  /* 0x0000000300b77308 */ /* 0x0003e20000000800 */
[----:B------:R-:W-:-:S06]  /*16e50*/  IMAD.MOV.U32 R107, RZ, RZ, R96 ;  /* 0x000000ffff6b7224 */ /* 0x000fcc00078e0060 */
[----:B------:R-:W-:Y:S07]  /*16e60*/  HMMA.16816.F32.BF16 R16, R8, R114, RZ ;  /* 0x000000720810723c */ /* 0x000fee00000418ff */
[----:B------:R-:W-:Y:S01]  /*16e70*/  MOV R115, R61 ;  /* 0x0000003d00737202 */ /* 0x000fe20000000f00 */
[----:B------:R-:W-:Y:S01]  /*16e80*/  HMMA.16816.F32.BF16 R40, R4, R62, R40 ;  /* 0x0000003e0428723c */ /* 0x000fe20000041828 */
[----:B-1----:R-:W-:Y:S02]  /*16e90*/  FFMA.FTZ R3, R163, c[0x0][0x2d0], -R2 ;  /* 0x0000b400a3037a23 */ /* 0x002fe40000010802 */
[----:B------:R-:W-:-:S02]  /*16ea0*/  IMAD.MOV.U32 R163, RZ, RZ, R152 ;  /* 0x000000ffffa37224 */ /* 0x000fc400078e0098 */
[----:B------:R1:W-:Y:S03]  /*16eb0*/  MUFU.EX2 R187, R3 ;  /* 0x0000000300bb7308 */ /* 0x0003e60000000800 */
[----:B------:R-:W-:Y:S08]  /*16ec0*/  HMMA.16816.F32.BF16 R36, R4, R46, R36 ;  /* 0x0000002e0424723c */ /* 0x000ff00000041824 */
[----:B------:R-:W-:Y:S01]  /*16ed0*/  HMMA.16816.F32.BF16 R8, R8, R118, RZ ;  /* 0x000000760808723c */ /* 0x000fe200000418ff */
[----:B-1----:R-:W-:-:S06]  /*16ee0*/  FFMA.FTZ R3, R139, c[0x0][0x2d0], -R0 ;  /* 0x0000b4008b037a23 */ /* 0x002fcc0000010800 */
[----:B------:R-:W-:Y:S01]  /*16ef0*/  IMAD.MOV.U32 R118, RZ, RZ, R106 ;  /* 0x000000ffff767224 */ /* 0x000fe200078e006a */
[C---:B------:R-:W-:Y:S01]  /*16f00*/  HMMA.16816.F32.BF16 R52, R4.reuse, R54, R16 ;  /* 0x000000360434723c */ /* 0x040fe20000041810 */
[----:B------:R1:W-:Y:S01]  /*16f10*/  MUFU.EX2 R59, R3 ;  /* 0x00000003003b7308 */ /* 0x0003e20000000800 */
[----:B------:R-:W3:Y:S01]  /*16f20*/  LDSM.16.MT88.4 R16, [R225+0x1100] ;  /* 0x00110000e110783b */ /* 0x000ee20000004200 */
[----:B------:R-:W-:Y:S01]  /*16f30*/  IMAD.MOV.U32 R106, RZ, RZ, R107 ;  /* 0x000000ffff6a7224 */ /* 0x000fe200078e006b */
[----:B------:R-:W-:Y:S01]  /*16f40*/  MOV R119, R103 ;  /* 0x0000006700777202 */ /* 0x000fe20000000f00 */
[----:B------:R-:W-:Y:S02]  /*16f50*/  IMAD.MOV.U32 R107, RZ, RZ, R102 ;  /* 0x000000ffff6b7224 */ /* 0x000fe400078e0066 */
[----:B------:R-:W-:Y:S01]  /*16f60*/  IMAD.MOV.U32 R102, RZ, RZ, R94 ;  /* 0x000000ffff667224 */ /* 0x000fe200078e005e */
[----:B------:R-:W-:Y:S01]  /*16f70*/  HMMA.16816.F32.BF16 R32, R4, R74, R32 ;  /* 0x0000004a0420723c */ /* 0x000fe20000041820 */
[----:B------:R-:W-:Y:S01]  /*16f80*/  IMAD.MOV.U32 R103, RZ, RZ, R112 ;  /* 0x000000ffff677224 */ /* 0x000fe200078e0070 */
[----:B------:R-:W-:-:S05]  /*16f90*/  MOV R94, R113 ;  /* 0x00000071005e7202 */ /* 0x000fca0000000f00 */
[----:B------:R-:W-:Y:S01]  /*16fa0*/  MOV R75, R115 ;  /* 0x00000073004b7202 */ /* 0x000fe20000000f00 */
[C---:B------:R-:W-:Y:S01]  /*16fb0*/  HMMA.16816.F32.BF16 R68, R4.reuse, R70, R24 ;  /* 0x000000460444723c */ /* 0x040fe20000041818 */
[----:B-1----:R-:W-:Y:S01]  /*16fc0*/  FFMA.FTZ R3, R138, c[0x0][0x2d0], -R0 ;  /* 0x0000b4008a037a23 */ /* 0x002fe20000010800 */
[----:B------:R-:W-:Y:S01]  /*16fd0*/  LDSM.16.MT88.4 R24, [R226+0x1100] ;  /* 0x00110000e218783b */ /* 0x000fe20000004200 */
[----:B------:R-:W-:Y:S02]  /*16fe0*/  IMAD.MOV.U32 R115, RZ, RZ, R99 ;  /* 0x000000ffff737224 */ /* 0x000fe400078e0063 */
[----:B------:R1:W4:Y:S01]  /*16ff0*/  MUFU.EX2 R60, R3 ;  /* 0x00000003003c7308 */ /* 0x0003220000000800 */
[----:B------:R-:W-:Y:S02]  /*17000*/  IMAD.MOV.U32 R74, RZ, RZ, R75 ;  /* 0x000000ffff4a7224 */ /* 0x000fe400078e004b */
[----:B------:R-:W-:Y:S01]  /*17010*/  HMMA.16816.F32.BF16 R64, R4, R66, R20 ;  /* 0x000000420440723c */ /* 0x000fe20000041814 */
[----:B------:R-:W3:Y:S01]  /*17020*/  LDSM.16.MT88.4 R20, [R228+0x1100] ;  /* 0x00110000e414783b */ /* 0x000ee20000004200 */
[----:B------:R-:W-:Y:S01]  /*17030*/  IMAD.MOV.U32 R75, RZ, RZ, R118 ;  /* 0x000000ffff4b7224 */ /* 0x000fe200078e0076 */
[----:B------:R-:W-:-:S05]  /*17040*/  MOV R118, R95 ;  /* 0x0000005f00767202 */ /* 0x000fca0000000f00 */
[----:B------:R-:W-:Y:S01]  /*17050*/  HMMA.16816.F32.BF16 R48, R4, R50, R8 ;  /* 0x000000320430723c */ /* 0x000fe20000041808 */
[----:B-1----:R-:W-:-:S06]  /*17060*/  FFMA.FTZ R3, R137, c[0x0][0x2d0], -R0 ;  /* 0x0000b40089037a23 */ /* 0x002fcc0000010800 */
[----:B------:R-:W-:Y:S01]  /*17070*/  FFMA.FTZ R4, R176, c[0x0][0x2d0], -R13 ;  /* 0x0000b400b0047a23 */ /* 0x000fe2000001080d */
[----:B--2---:R-:W-:Y:S01]  /*17080*/  F2FP.BF16.PACK_AB R8, R181, R180 ;  /* 0x000000b4b508723e */ /* 0x004fe200000010ff */
[----:B------:R1:W-:Y:S01]  /*17090*/  MUFU.EX2 R62, R3 ;  /* 0x00000003003e7308 */ /* 0x0003e20000000800 */
[----:B----4-:R-:W-:Y:S02]  /*170a0*/  F2FP.BF16.PACK_AB R9, R60, R59 ;  /* 0x0000003b3c09723e */ /* 0x010fe400000010ff */
[----:B------:R-:W-:-:S05]  /*170b0*/  F2FP.BF16.PACK_AB R10, R187, R183 ;  /* 0x000000b7bb0a723e */ /* 0x000fca00000010ff */
[----:B------:R-:W-:Y:S01]  /*170c0*/  MUFU.EX2 R58, R4 ;  /* 0x00000004003a7308 */ /* 0x000fe20000000800 */
[----:B-1----:R-:W-:-:S07]  /*170d0*/  FFMA.FTZ R3, R136, c[0x0][0x2d0], -R0 ;  /* 0x0000b40088037a23 */ /* 0x002fce0000010800 */
        /* <DEDUP_REMOVED lines=13> */
[----:B------:R1:W2:Y:S07]  /*171b0*/  MUFU.EX2 R61, R3 ;  /* 0x00000003003d7308 */ /* 0x0002ae0000000800 */
[----:B------:R-:W-:Y:S01]  /*171c0*/  HMMA.16816.F32.BF16 R36, R8, R26, R36 ;  /* 0x0000001a0824723c */ /* 0x000fe20000041824 */
[----:B-1----:R-:W-:Y:S01]  /*171d0*/  FFMA.FTZ R3, R171, c[0x0][0x2d0], -R12 ;  /* 0x0000b400ab037a23 */ /* 0x002fe2000001080c */
[----:B--2---:R-:W-:-:S03]  /*171e0*/  F2FP.BF16.PACK_AB R6, R61, R58 ;  /* 0x0000003a3d06723e */ /* 0x004fc600000010ff */
        /* <DEDUP_REMOVED lines=17> */
[C---:B-1----:R-:W-:Y:S01]  /*17300*/  HMMA.16816.F32.BF16 R20, R8.reuse, R18, R28 ;  /* 0x000000120814723c */ /* 0x042fe2000004181c */
[----:B------:R-:W-:Y:S07]  /*17310*/  LDSM.16.MT88.4 R28, [R227+0x3100] ;  /* 0x00310000e31c783b */ /* 0x000fee0000004200 */
[-C--:B------:R-:W-:Y:S08]  /*17320*/  HMMA.16816.F32.BF16 R76, R8, R16.reuse, R76 ;  /* 0x00000010084c723c */ /* 0x080ff0000004184c */
[----:B------:R-:W-:Y:S01]  /*17330*/  HMMA.16816.F32.BF16 R168, R4, R16, R160 ;  /* 0x0000001004a8723c */ /* 0x000fe200000418a0 */
[----:B------:R-:W-:-:S06]  /*17340*/  MOV R95, R239 ;  /* 0x000000ef005f7202 */ /* 0x000fcc0000000f00 */
[----:B------:R-:W-:Y:S01]  /*17350*/  IMAD.MOV.U32 R162, RZ, RZ, R102 ;  /* 0x000000ffffa27224 */ /* 0x000fe200078e0066 */
[----:B------:R-:W-:Y:S01]  /*17360*/  MOV R99, R23 ;  /* 0x0000001700637202 */ /* 0x000fe20000000f00 */
[----:B------:R-:W-:Y:S01]  /*17370*/  IMAD.MOV.U32 R114, RZ, RZ, R20 ;  /* 0x000000ffff727224 */ /* 0x000fe200078e0014 */
[----:B------:R-:W-:Y:S01]  /*17380*/  HMMA.16816.F32.BF16 R172, R4, R18, R172 ;  /* 0x0000001204ac723c */ /* 0x000fe200000418ac */
[----:B------:R-:W-:Y:S01]  /*17390*/  IMAD.MOV.U32 R113, RZ, RZ, R21 ;  /* 0x000000ffff717224 */ /* 0x000fe200078e0015 */
[----:B------:R-:W-:Y:S01]  /*173a0*/  LDSM.16.MT88.4 R16, [R228+0x3100] ;  /* 0x00310000e410783b */ /* 0x000fe20000004200 */
[----:B------:R-:W-:Y:S01]  /*173b0*/  IMAD.MOV.U32 R112, RZ, RZ, R22 ;  /* 0x000000ffff707224 */ /* 0x000fe200078e0016 */
[----:B------:R-:W-:Y:S01]  /*173c0*/  MOV R161, R115 ;  /* 0x0000007300a17202 */ /* 0x000fe20000000f00 */
[----:B------:R-:W-:Y:S01]  /*173d0*/  IMAD.MOV.U32 R102, RZ, RZ, R103 ;  /* 0x000000ffff667224 */ /* 0x000fe200078e0067 */
[----:B------:R-:W1:Y:S01]  /*173e0*/  LDSM.16.MT88.4 R20, [R226+0x3100] ;  /* 0x00310000e214783b */ /* 0x000e620000004200 */
[----:B------:R-:W-:Y:S01]  /*173f0*/  IMAD.MOV.U32 R160, RZ, RZ, R119 ;  /* 0x000000ffffa07224 */ /* 0x000fe200078e0077 */
[----:B------:R-:W-:Y:S01]  /*17400*/  MOV R98, R76 ;  /* 0x0000004c00627202 */ /* 0x000fe20000000f00 */
[----:B------:R-:W-:-:S02]  /*17410*/  IMAD.MOV.U32 R103, RZ, RZ, R94 ;  /* 0x000000ffff677224 */ /* 0x000fc400078e005e */
[----:B------:R-:W-:Y:S02]  /*17420*/  IMAD.MOV.U32 R119, RZ, RZ, R97 ;  /* 0x000000ffff777224 */ /* 0x000fe400078e0061 */
[----:B------:R-:W-:Y:S02]  /*17430*/  IMAD.MOV.U32 R115, RZ, RZ, R81 ;  /* 0x000000ffff737224 */ /* 0x000fe400078e0051 */
[----:B------:R-:W-:Y:S02]  /*17440*/  IMAD.MOV.U32 R220, RZ, RZ, R229 ;  /* 0x000000ffffdc7224 */ /* 0x000fe400078e00e5 */
[----:B------:R-:W-:Y:S01]  /*17450*/  IMAD.MOV.U32 R251, RZ, RZ, R224 ;  /* 0x000000fffffb7224 */ /* 0x000fe200078e00e0 */
[----:B--2---:R-:W-:Y:S01]  /*17460*/  HMMA.16816.F32.BF16 R72, R4, R24, R72 ;  /* 0x000000180448723c */ /* 0x004fe20000041848 */
        /* <DEDUP_REMOVED lines=36> */
[----:B------:R-:W-:-:S02]  /*176b0*/  IMAD.MOV.U32 R179, RZ, RZ, R94 ;  /* 0x000000ffffb37224 */ /* 0x000fc400078e005e */
[----:B------:R-:W-:Y:S01]  /*176c0*/  IMAD.MOV.U32 R176, RZ, RZ, R95 ;  /* 0x000000ffffb07224 */ /* 0x000fe200078e005f */
[----:B------:R-:W-:Y:S01]  /*176d0*/  MOV R219, R93 ;  /* 0x0000005d00db7202 */ /* 0x000fe20000000f00 */
[----:B------:R-:W-:Y:S01]  /*176e0*/  IMAD.MOV.U32 R118, RZ, RZ, R116 ;  /* 0x000000ffff767224 */ /* 0x000fe200078e0074 */
[----:B-1----:R-:W-:Y:S01]  /*176f0*/  HMMA.16816.F32.BF16 R92, R4, R22, R188 ;  /* 0x00000016045c723c */ /* 0x002fe200000418bc */
[----:B------:R-:W-:Y:S02]  /*17700*/  IMAD.MOV.U32 R97, RZ, RZ, R86 ;  /* 0x000000ffff617224 */ /* 0x000fe400078e0056 */
[----:B------:R-:W-:Y:S02]  /*17710*/  IMAD.MOV.U32 R250, RZ, RZ, R118 ;  /* 0x000000fffffa7224 */ /* 0x000fe400078e0076 */
[----:B------:R-:W-:Y:S02]  /*17720*/  IMAD.MOV.U32 R216, RZ, RZ, R219 ;  /* 0x000000ffffd87224 */ /* 0x000fe400078e00db */
[----:B------:R-:W-:Y:S01]  /*17730*/  IMAD.MOV.U32 R188, RZ, RZ, R102 ;  /* 0x000000ffffbc7224 */ /* 0x000fe200078e0066 */
[----:B------:R-:W-:Y:S01]  /*17740*/  MOV R191, R101 ;  /* 0x0000006500bf7202 */ /* 0x000fe20000000f00 */
[----:B------:R-:W-:-:S02]  /*17750*/  IMAD.MOV.U32 R189, RZ, RZ, R103 ;  /* 0x000000ffffbd7224 */ /* 0x000fc400078e0067 */
[----:B------:R-:W-:Y:S01]  /*17760*/  IMAD.MOV.U32 R190, RZ, RZ, R100 ;  /* 0x000000ffffbe7224 */ /* 0x000fe200078e0064 */
[----:B------:R-:W-:Y:S01]  /*17770*/  HMMA.16816.F32.BF16 R88, R4, R20, R88 ;  /* 0x000000140458723c */ /* 0x000fe20000041858 */
[----:B------:R-:W-:Y:S01]  /*17780*/  IMAD.MOV.U32 R217, RZ, RZ, R248 ;  /* 0x000000ffffd97224 */ /* 0x000fe200078e00f8 */
[----:B------:R-:W-:Y:S01]  /*17790*/  MOV R219, R250 ;  /* 0x000000fa00db7202 */ /* 0x000fe20000000f00 */
[----:B------:R-:W-:-:S05]  /*177a0*/  IMAD.MOV.U32 R218, RZ, RZ, R249 ;  /* 0x000000ffffda7224 */ /* 0x000fca00078e00f9 */
[----:B------:R-:W-:Y:S08]  /*177b0*/  HMMA.16816.F32.BF16 R104, R4, R16, R104 ;  /* 0x000000100468723c */ /* 0x000ff00000041868 */
[----:B------:R-:W-:Y:S01]  /*177c0*/  HMMA.16816.F32.BF16 R52, R8, R18, R52 ;  /* 0x000000120834723c */ /* 0x000fe20000041834 */
[----:B------:R-:W-:Y:S02]  /*177d0*/  IMAD.MOV.U32 R116, RZ, RZ, R232 ;  /* 0x000000ffff747224 */ /* 0x000fe400078e00e8 */
[----:B------:R-:W-:-:S05]  /*177e0*/  IMAD.MOV.U32 R86, RZ, RZ, R242 ;  /* 0x000000ffff567224 */ /* 0x000fca00078e00f2 */
[C---:B------:R-:W-:Y:S08]  /*177f0*/  HMMA.16816.F32.BF16 R100, R4.reuse, R18, R164 ;  /* 0x000000120464723c */ /* 0x040ff000000418a4 */
[----:B------:R-:W-:Y:S01]  /*17800*/  HMMA.16816.F32.BF16 R188, R4, R28, R188 ;  /* 0x0000001c04bc723c */ /* 0x000fe200000418bc */
[----:B------:R-:W-:Y:S01]  /*17810*/  IMAD.MOV.U32 R118, RZ, RZ, R116 ;  /* 0x000000ffff767224 */ /* 0x000fe200078e0074 */
[----:B------:R-:W-:-:S06]  /*17820*/  UIMAD.WIDE.U32 UR8, UR18, UR4, URZ ;  /* 0x00000004120872a5 */ /* 0x000fcc000f8e003f */
[-C--:B------:R-:W-:Y:S01]  /*17830*/  HMMA.16816.F32.BF16 R48, R8, R30.reuse, R48 ;  /* 0x0000001e0830723c */ /* 0x080fe20000041830 */
[----:B------:R-:W-:Y:S01]  /*17840*/  IMAD.MOV.U32 R110, RZ, RZ, R241 ;  /* 0x000000ffff6e7224 */ /* 0x000fe200078e00f1 */
[----:B------:R1:W5:Y:S06]  /*17850*/  LDL.LU R242, [R1+0x98] ;  /* 0x0000980001f27983 */ /* 0x00036c0000300800 */
[----:B------:R-:W-:Y:S01]  /*17860*/  HMMA.16816.F32.BF16 R164, R4, R30, R208 ;  /* 0x0000001e04a4723c */ /* 0x000fe200000418d0 */
[----:B------:R-:W-:Y:S01]  /*17870*/  IMAD.MOV.U32 R116, RZ, RZ, R230 ;  /* 0x000000ffff747224 */ /* 0x000fe200078e00e6 */
[----:B------:R-:W-:Y:S01]  /*17880*/  @UP2 USHF.R.U32.HI UR18, URZ, UR5, UR9 ;  /* 0x000000053f122299 */ /* 0x000fe20008011609 */
[----:B------:R1:W5:Y:S04]  /*17890*/  LDL.LU R241, [R1+0x94] ;  /* 0x0000940001f17983 */ /* 0x0003680000300800 */
[----:B------:R-:W-:Y:S01]  /*178a0*/  IMAD.MOV.U32 R7, RZ, RZ, R251 ;  /* 0x000000ffff077224 */ /* 0x000fe200078e00fb */
[----:B------:R-:W-:Y:S01]  /*178b0*/  MOV R210, R222 ;  /* 0x000000de00d27202 */ /* 0x000fe20000000f00 */
[----:B------:R-:W-:Y:S01]  /*178c0*/  IMAD.MOV.U32 R208, RZ, RZ, R220 ;  /* 0x000000ffffd07224 */ /* 0x000fe200078e00dc */
[----:B------:R-:W-:Y:S01]  /*178d0*/  HMMA.16816.F32.BF16 R248, R8, R24, R128 ;  /* 0x0000001808f8723c */ /* 0x000fe20000041880 */
[----:B------:R-:W-:-:S02]  /*178e0*/  IMAD.MOV.U32 R211, RZ, RZ, R223 ;  /* 0x000000ffffd37224 */ /* 0x000fc400078e00df */
[----:B------:R-:W-:Y:S02]  /*178f0*/  IMAD.MOV.U32 R209, RZ, RZ, R221 ;  /* 0x000000ffffd17224 */ /* 0x000fe400078e00dd */
[----:B------:R-:W-:Y:S02]  /*17900*/  IMAD.MOV.U32 R4, RZ, RZ, R216 ;  /* 0x000000ffff047224 */ /* 0x000fe400078e00d8 */
[----:B------:R-:W-:Y:S01]  /*17910*/  IMAD.MOV.U32 R6, RZ, RZ, R118 ;  /* 0x000000ffff067224 */ /* 0x000fe200078e0076 */
[----:B------:R-:W-:Y:S01]  /*17920*/  MOV R30, R83 ;  /* 0x00000053001e7202 */ /* 0x000fe20000000f00 */
[----:B------:R-:W-:Y:S01]  /*17930*/  IMAD.MOV.U32 R129, RZ, RZ, R3 ;  /* 0x000000ffff817224 */ /* 0x000fe200078e0003 */
[----:B------:R-:W-:Y:S01]  /*17940*/  HMMA.16816.F32.BF16 R220, R8, R26, R68 ;  /* 0x0000001a08dc723c */ /* 0x000fe20000041844 */
[----:B------:R-:W-:Y:S01]  /*17950*/  FFMA.FTZ R3, R246, c[0x0][0x2d0], -R2 ;  /* 0x0000b400f6037a23 */ /* 0x000fe20000010802 */
[----:B------:R-:W-:Y:S01]  /*17960*/  MOV R5, R211 ;  /* 0x000000d300057202 */ /* 0x000fe20000000f00 */
[----:B------:R-:W-:Y:S01]  /*17970*/  IMAD.MOV.U32 R31, RZ, RZ, R82 ;  /* 0x000000ffff1f7224 */ /* 0x000fe200078e0052 */
[----:B------:R-:W-:Y:S01]  /*17980*/  UIADD3 UR18, UR18, UR13, -UR24 ;  /* 0x0000000d12127290 */ /* 0x000fe2000fffe818 */
[----:B------:R1:W5:Y:S02]  /*17990*/  LDL.LU R240, [R1+0x90] ;  /* 0x0000900001f07983 */ /* 0x0003640000300800 */
[----:B------:R-:W-:Y:S01]  /*179a0*/  MOV R68, R208 ;  /* 0x000000d000447202 */ /* 0x000fe20000000f00 */
[----:B------:R-:W-:-:S02]  /*179b0*/  IMAD.MOV.U32 R27, RZ, RZ, R209 ;  /* 0x000000ffff1b7224 */ /* 0x000fc400078e00d1 */
[----:B------:R-:W-:Y:S01]  /*179c0*/  IMAD.MOV.U32 R26, RZ, RZ, R210 ;  /* 0x000000ffff1a7224 */ /* 0x000fe200078e00d2 */
[----:B------:R-:W-:Y:S01]  /*179d0*/  MOV R71, R218 ;  /* 0x000000da00477202 */ /* 0x000fe20000000f00 */
[----:B------:R-:W-:Y:S01]  /*179e0*/  HMMA.16816.F32.BF16 R208, R8, R22, R64 ;  /* 0x0000001608d0723c */ /* 0x000fe20000041840 */
[----:B------:R2:W-:Y:S01]  /*179f0*/  MUFU.EX2 R22, R3 ;  /* 0x0000000300167308 */ /* 0x0005e20000000800 */
[----:B------:R-:W-:Y:S02]  /*17a00*/  IMAD.MOV.U32 R70, RZ, RZ, R217 ;  /* 0x000000ffff467224 */ /* 0x000fe400078e00d9 */
[----:B------:R-:W-:Y:S01]  /*17a10*/  IMAD.MOV.U32 R128, RZ, RZ, R219 ;  /* 0x000000ffff807224 */ /* 0x000fe200078e00db */
[----:B------:R-:W-:Y:S01]  /*17a20*/  MOV R130, R179 ;  /* 0x000000b300827202 */ /* 0x000fe20000000f00 */
[----:B------:R-:W-:Y:S02]  /*17a30*/  IMAD.MOV.U32 R131, RZ, RZ, R176 ;  /* 0x000000ffff837224 */ /* 0x000fe400078e00b0 */
[----:B------:R-:W-:-:S02]  /*17a40*/  IMAD.MOV.U32 R69, RZ, RZ, R7 ;  /* 0x000000ffff457224 */ /* 0x000fc400078e0007 */
[----:B------:R-:W-:Y:S01]  /*17a50*/  IMAD.MOV.U32 R246, RZ, RZ, R97 ;  /* 0x000000fffff67224 */ /* 0x000fe200078e0061 */
[----:B------:R-:W-:Y:S01]  /*17a60*/  USHF.R.S32.HI UR4, URZ, 0x1f, UR18 ;  /* 0x0000001f3f047899 */ /* 0x000fe20008011412 */
[----:B------:R1:W5:Y:S01]  /*17a70*/  LDL.LU R239, [R1+0x8c] ;  /* 0x00008c0001ef7983 */ /* 0x0003620000300800 */
[----:B--2---:R-:W-:Y:S01]  /*17a80*/  FFMA.FTZ R3, R245, c[0x0][0x2d0], -R2 ;  /* 0x0000b400f5037a23 */ /* 0x004fe20000010802 */
[C---:B------:R-:W-:Y:S08]  /*17a90*/  HMMA.16816.F32.BF16 R216, R8.reuse, R20, R124 ;  /* 0x0000001408d8723c */ /* 0x040ff0000004187c */
[----:B------:R-:W-:Y:S01]  /*17aa0*/  HMMA.16816.F32.BF16 R64, R8, R16, R120 ;  /* 0x000000100840723c */ /* 0x000fe20000041878 */
[----:B------:R2:W-:Y:S01]  /*17ab0*/  MUFU.EX2 R24, R3 ;  /* 0x0000000300187308 */ /* 0x0005e20000000800 */
[----:B------:R-:W-:Y:S01]  /*17ac0*/  MOV R7, R119 ;  /* 0x0000007700077202 */ /* 0x000fe20000000f00 */
[----:B------:R-:W-:-:S02]  /*17ad0*/  IMAD.MOV.U32 R179, RZ, RZ, R116 ;  /* 0x000000ffffb37224 */ /* 0x000fc400078e0074 */
[----:B------:R-:W-:Y:S01]  /*17ae0*/  IMAD.MOV.U32 R176, RZ, RZ, R117 ;  /* 0x000000ffffb07224 */ /* 0x000fe200078e0075 */
[----:B------:R-:W-:Y:S01]  /*17af0*/  ULEA.HI UR4, UR4, UR18, URZ, 0x6 ;  /* 0x0000001204047291 */ /* 0x000fe2000f8f303f */
[----:B------:R1:W5:Y:S01]  /*17b00*/  LDL.LU R238, [R1+0x88] ;  /* 0x0000880001ee7983 */ /* 0x0003620000300800 */
[--C-:B--2---:R-:W-:Y:S01]  /*17b10*/  FFMA.FTZ R3, R215, c[0x0][0x2d0], -R2.reuse ;  /* 0x0000b400d7037a23 */ /* 0x104fe20000010802 */
[----:B------:R-:W-:Y:S01]  /*17b20*/  HMMA.16816.F32.BF16 R116, R8, R28, R144 ;  /* 0x0000001c0874723c */ /* 0x000fe20000041890 */
[----:B------:R-:W-:Y:S01]  /*17b30*/  FFMA.FTZ R2, R214, c[0x0][0x2d0], -R2 ;  /* 0x0000b400d6027a23 */ /* 0x000fe20000010802 */
[----:B------:R-:W-:Y:S03]  /*17b40*/  LDSM.16.MT88.4 R144, [R226+0x1900] ;  /* 0x00190000e290783b */ /* 0x000fe60000004200 */
[----:B------:R2:W-:Y:S01]  /*17b50*/  MUFU.EX2 R23, R2 ;  /* 0x0000000200177308 */ /* 0x0005e20000000800 */
[----:B------:R-:W-:Y:S01]  /*17b60*/  MOV R120, R114 ;  /* 0x0000007200787202 */ /* 0x000fe20000000f00 */
[----:B------:R-:W-:-:S02]  /*17b70*/  IMAD.MOV.U32 R121, RZ, RZ, R113 ;  /* 0x000000ffff797224 */ /* 0x000fc400078e0071 */
[----:B------:R-:W-:Y:S01]  /*17b80*/  IMAD.MOV.U32 R122, RZ, RZ, R112 ;  /* 0x000000ffff7a7224 */ /* 0x000fe200078e0070 */
[----:B------:R-:W-:Y:S01]  /*17b90*/  MOV R123, R99 ;  /* 0x00000063007b7202 */ /* 0x000fe20000000f00 */
[----:B------:R-:W-:Y:S01]  /*17ba0*/  USHF.R.S32.HI UR4, URZ, 0x6, UR4 ;  /* 0x000000063f047899 */ /* 0x000fe20008011404 */
[----:B------:R1:W5:Y:S01]  /*17bb0*/  LDL.LU R237, [R1+0x84] ;  /* 0x0000840001ed7983 */ /* 0x0003620000300800 */
[----:B------:R3:W-:Y:S01]  /*17bc0*/  MUFU.EX2 R25, R3 ;  /* 0x0000000300197308 */ /* 0x0007e20000000800 */
[----:B------:R-:W-:Y:S02]  /*17bd0*/  IMAD.MOV.U32 R28, RZ, RZ, R98 ;  /* 0x000000ffff1c7224 */ /* 0x000fe400078e0062 */
[----:B------:R-:W-:Y:S01]  /*17be0*/  IMAD.MOV.U32 R29, RZ, RZ, R96 ;  /* 0x000000ffff1d7224 */ /* 0x000fe200078e0060 */
[----:B------:R1:W5:Y:S01]  /*17bf0*/  LDL.LU R236, [R1+0x80] ;  /* 0x0000800001ec7983 */ /* 0x0003620000300800 */
[----:B--2---:R-:W-:-:S03]  /*17c00*/  FFMA.FTZ R2, R207, c[0x0][0x2d0], -R0 ;  /* 0x0000b400cf027a23 */ /* 0x004fc60000010800 */
[----:B------:R-:W-:Y:S01]  /*17c10*/  LDSM.16.MT88.4 R96, [R226+0x3900] ;  /* 0x00390000e260783b */ /* 0x000fe20000004200 */
[----:B------:R2:W-:Y:S03]  /*17c20*/  MUFU.EX2 R18, R2 ;  /* 0x0000000200127308 */ /* 0x0005e60000000800 */
[----:B------:R1:W5:Y:S01]  /*17c30*/  LDL.LU R235, [R1+0x7c] ;  /* 0x00007c0001eb7983 */ /* 0x0003620000300800 */
[----:B---3--:R-:W-:-:S03]  /*17c40*/  FADD.FTZ R3, R108, R84 ;  /* 0x000000546c037221 */ /* 0x008fc60000010000 */
[----:B------:R1:W5:Y:S01]  /*17c50*/  LDL.LU R234, [R1+0x78] ;  /* 0x0000780001ea7983 */ /* 0x0003620000300800 */
[----:B------:R-:W-:-:S03]  /*17c60*/  UIADD3 UR21, UR12, -0x2, URZ ;  /* 0xfffffffe0c157890 */ /* 0x000fc6000fffe03f */
[----:B------:R1:W5:Y:S04]  /*17c70*/  LDL.LU R233, [R1+0x74] ;  /* 0x0000740001e97983 */ /* 0x0003680000300800 */
[----:B------:R1:W5:Y:S01]  /*17c80*/  LDL.LU R232, [R1+0x70] ;  /* 0x0000700001e87983 */ /* 0x0003620000300800 */
[----:B--2---:R-:W-:-:S03]  /*17c90*/  FFMA.FTZ R2, R206, c[0x0][0x2d0], -R0 ;  /* 0x0000b400ce027a23 */ /* 0x004fc60000010800 */
[----:B------:R1:W5:Y:S01]  /*17ca0*/  LDL.LU R231, [R1+0x6c] ;  /* 0x00006c0001e77983 */ /* 0x0003620000300800 */
[----:B------:R2:W-:Y:S03]  /*17cb0*/  MUFU.EX2 R19, R2 ;  /* 0x0000000200137308 */ /* 0x0005e60000000800 */
[----:B------:R1:W5:Y:S04]  /*17cc0*/  LDL.LU R230, [R1+0x68] ;  /* 0x0000680001e67983 */ /* 0x0003680000300800 */
[----:B------:R1:W5:Y:S04]  /*17cd0*/  LDL.LU R229, [R1+0x64] ;  /* 0x0000640001e57983 */ /* 0x0003680000300800 */
[----:B------:R1:W5:Y:S01]  /*17ce0*/  LDL.LU R224, [R1+0x60] ;  /* 0x0000600001e07983 */ /* 0x0003620000300800 */
[----:B--2---:R-:W-:-:S02]  /*17cf0*/  FFMA.FTZ R2, R205, c[0x0][0x2d0], -R0 ;  /* 0x0000b400cd027a23 */ /* 0x004fc40000010800 */
[----:B------:R-:W-:Y:S02]  /*17d00*/  FFMA.FTZ R0, R204, c[0x0][0x2d0], -R0 ;  /* 0x0000b400cc007a23 */ /* 0x000fe40000010800 */
[----:B------:R-:W2:Y:S01]  /*17d10*/  LDSM.16.MT88.4 R204, [R225+0x1900] ;  /* 0x00190000e1cc783b */ /* 0x000ea20000004200 */
[----:B------:R-:W-:Y:S08]  /*17d20*/  MUFU.EX2 R21, R2 ;  /* 0x0000000200157308 */ /* 0x000ff00000000800 */
[----:B------:R3:W-:Y:S02]  /*17d30*/  MUFU.EX2 R20, R0 ;  /* 0x0000000000147308 */ /* 0x0007e40000000800 */
[----:B---3--:R-:W-:Y:S01]  /*17d40*/  FFMA.FTZ R0, R70, c[0x0][0x2d0], -R13 ;  /* 0x0000b40046007a23 */ /* 0x008fe2000001080d */
[----:B------:R-:W-:Y:S01]  /*17d50*/  MOV R70, R71 ;  /* 0x0000004700467202 */ /* 0x000fe20000000f00 */
[----:B------:R-:W-:-:S02]  /*17d60*/  IMAD.MOV.U32 R71, RZ, RZ, R128 ;  /* 0x000000ffff477224 */ /* 0x000fc400078e0080 */
[----:B------:R-:W-:Y:S01]  /*17d70*/  IMAD.MOV.U32 R128, RZ, RZ, R129 ;  /* 0x000000ffff807224 */ /* 0x000fe200078e0081 */
[----:B------:R-:W-:Y:S01]  /*17d80*/  MOV R129, R130 ;  /* 0x0000008200817202 */ /* 0x000fe20000000f00 */
[----:B------:R-:W-:Y:S02]  /*17d90*/  IMAD.MOV.U32 R130, RZ, RZ, R131 ;  /* 0x000000ffff827224 */ /* 0x000fe400078e0083 */
[----:B------:R-:W-:Y:S01]  /*17da0*/  IMAD.MOV.U32 R131, RZ, RZ, R4 ;  /* 0x000000ffff837224 */ /* 0x000fe200078e0004 */
[----:B------:R-:W-:Y:S01]  /*17db0*/  MOV R4, R5 ;  /* 0x0000000500047202 */ /* 0x000fe20000000f00 */
[----:B------:R-:W-:Y:S02]  /*17dc0*/  IMAD.MOV.U32 R5, RZ, RZ, R163 ;  /* 0x000000ffff057224 */ /* 0x000fe400078e00a3 */
[----:B------:R-:W-:Y:S01]  /*17dd0*/  IMAD.MOV.U32 R163, RZ, RZ, R160 ;  /* 0x000000ffffa37224 */ /* 0x000fe200078e00a0 */
[----:B------:R-:W-:Y:S01]  /*17de0*/  MOV R160, R161 ;  /* 0x000000a100a07202 */ /* 0x000fe20000000f00 */
[----:B------:R-:W-:-:S02]  /*17df0*/  IMAD.MOV.U32 R161, RZ, RZ, R15 ;  /* 0x000000ffffa17224 */ /* 0x000fc400078e000f */
[----:B------:R3:W-:Y:S02]  /*17e00*/  MUFU.EX2 R15, R0 ;  /* 0x00000000000f7308 */ /* 0x0007e40000000800 */
[----:B---3--:R-:W-:-:S06]  /*17e10*/  FFMA.FTZ R0, R26, c[0x0][0x2d0], -R13 ;  /* 0x0000b4001a007a23 */ /* 0x008fcc000001080d */
[----:B------:R3:W4:Y:S02]  /*17e20*/  MUFU.EX2 R16, R0 ;  /* 0x0000000000107308 */ /* 0x0007240000000800 */
[----:B---3--:R-:W-:Y:S01]  /*17e30*/  FFMA.FTZ R0, R27, c[0x0][0x2d0], -R13 ;  /* 0x0000b4001b007a23 */ /* 0x008fe2000001080d */
[----:B----4-:R-:W-:-:S05]  /*17e40*/  F2FP.BF16.PACK_AB R124, R16, R15 ;  /* 0x0000000f107c723e */ /* 0x010fca00000010ff */
[----:B------:R3:W-:Y:S02]  /*17e50*/  MUFU.EX2 R17, R0 ;  /* 0x0000000000117308 */ /* 0x0007e40000000800 */
[----:B---3--:R-:W-:Y:S02]  /*17e60*/  FFMA.FTZ R0, R70, c[0x0][0x2d0], -R13 ;  /* 0x0000b40046007a23 */ /* 0x008fe4000001080d */
[----:B------:R-:W-:Y:S01]  /*17e70*/  IMAD.MOV.U32 R70, RZ, RZ, R71 ;  /* 0x000000ffff467224 */ /* 0x000fe200078e0047 */
[----:B------:R-:W-:Y:S01]  /*17e80*/  MOV R71, R128 ;  /* 0x0000008000477202 */ /* 0x000fe20000000f00 */
[----:B------:R-:W-:Y:S02]  /*17e90*/  IMAD.MOV.U32 R128, RZ, RZ, R129 ;  /* 0x000000ffff807224 */ /* 0x000fe400078e0081 */
        /* <DEDUP_REMOVED lines=9> */
[----:B------:R-:W-:Y:S01]  /*17f30*/  FFMA.FTZ R2, R70, c[0x0][0x2d0], -R12 ;  /* 0x0000b40046027a23 */ /* 0x000fe2000001080c */
[----:B------:R3:W4:Y:S01]  /*17f40*/  MUFU.EX2 R14, R0 ;  /* 0x00000000000e7308 */ /* 0x0007220000000800 */
[----:B------:R-:W-:Y:S01]  /*17f50*/  IMAD.MOV.U32 R127, RZ, RZ, R128 ;  /* 0x000000ffff7f7224 */ /* 0x000fe200078e0080 */
[----:B------:R-:W-:Y:S01]  /*17f60*/  F2FP.BF16.PACK_AB R128, R24, R22 ;  /* 0x000000161880723e */ /* 0x000fe200000010ff */
[----:B------:R-:W-:Y:S01]  /*17f70*/  IMAD.MOV.U32 R26, RZ, RZ, R130 ;  /* 0x000000ffff1a7224 */ /* 0x000fe200078e0082 */
[----:B------:R-:W-:Y:S01]  /*17f80*/  F2FP.BF16.PACK_AB R129, R19, R18 ;  /* 0x000000121381723e */ /* 0x000fe200000010ff */
[----:B------:R-:W-:Y:S01]  /*17f90*/  FADD.FTZ R8, R127, R126 ;  /* 0x0000007e7f087221 */ /* 0x000fe20000010000 */
[----:B------:R-:W-:Y:S01]  /*17fa0*/  F2FP.BF16.PACK_AB R130, R23, R25 ;  /* 0x000000191782723e */ /* 0x000fe200000010ff */
[----:B------:R-:W-:Y:S01]  /*17fb0*/  IMAD.MOV.U32 R27, RZ, RZ, R71 ;  /* 0x000000ffff1b7224 */ /* 0x000fe200078e0047 */
[----:B------:R-:W-:Y:S01]  /*17fc0*/  MOV R71, R161 ;  /* 0x000000a100477202 */ /* 0x000fe20000000f00 */
[----:B------:R-:W-:-:S02]  /*17fd0*/  IMAD.MOV.U32 R70, RZ, RZ, R162 ;  /* 0x000000ffff467224 */ /* 0x000fc400078e00a2 */
[----:B------:R-:W-:Y:S01]  /*17fe0*/  FADD.FTZ R9, R27, R26 ;  /* 0x0000001a1b097221 */ /* 0x000fe20000010000 */
[----:B------:R-:W-:Y:S01]  /*17ff0*/  MOV R26, R177 ;  /* 0x000000b1001a7202 */ /* 0x000fe20000000f00 */
[----:B------:R-:W-:Y:S02]  /*18000*/  IMAD.MOV.U32 R27, RZ, RZ, R178 ;  /* 0x000000ffff1b7224 */ /* 0x000fe400078e00b2 */
[--C-:B---3--:R-:W-:Y:S01]  /*18010*/  FFMA.FTZ R0, R68, c[0x0][0x2d0], -R12.reuse ;  /* 0x0000b40044007a23 */ /* 0x108fe2000001080c */
[----:B----4-:R-:W-:Y:S01]  /*18020*/  F2FP.BF16.PACK_AB R126, R14, R17 ;  /* 0x000000110e7e723e */ /* 0x010fe200000010ff */
[----:B------:R-:W-:Y:S01]  /*18030*/  IMAD.MOV.U32 R68, RZ, RZ, R131 ;  /* 0x000000ffff447224 */ /* 0x000fe200078e0083 */
[----:B------:R-:W-:Y:S01]  /*18040*/  F2FP.BF16.PACK_AB R131, R20, R21 ;  /* 0x000000151483723e */ /* 0x000fe200000010ff */
[----:B------:R3:W-:Y:S06]  /*18050*/  MUFU.EX2 R10, R0 ;  /* 0x00000000000a7308 */ /* 0x0007ec0000000800 */
[C---:B--2---:R-:W-:Y:S08]  /*18060*/  HMMA.16816.F32.BF16 R192, R128.reuse, R204, R192 ;  /* 0x000000cc80c0723c */ /* 0x044ff000000418c0 */
[----:B------:R-:W-:Y:S01]  /*18070*/  HMMA.16816.F32.BF16 R132, R128, R144, R132 ;  /* 0x000000908084723c */ /* 0x000fe20000041884 */
[----:B---3--:R-:W-:Y:S01]  /*18080*/  FFMA.FTZ R0, R69, c[0x0][0x2d0], -R12 ;  /* 0x0000b40045007a23 */ /* 0x008fe2000001080c */
[----:B------:R-:W-:Y:S01]  /*18090*/  MOV R69, R4 ;  /* 0x0000000400457202 */ /* 0x000fe20000000f00 */
[----:B------:R-:W-:-:S02]  /*180a0*/  IMAD.MOV.U32 R4, RZ, RZ, R160 ;  /* 0x000000ffff047224 */ /* 0x000fc400078e00a0 */
[----:B------:R2:W3:Y:S02]  /*180b0*/  MUFU.EX2 R11, R0 ;  /* 0x00000000000b7308 */ /* 0x0004e40000000800 */
[----:B--2---:R-:W-:Y:S01]  /*180c0*/  FFMA.FTZ R0, R5, c[0x0][0x2d0], -R12 ;  /* 0x0000b40005007a23 */ /* 0x004fe2000001080c */
[----:B---3--:R-:W-:-:S05]  /*180d0*/  F2FP.BF16.PACK_AB R125, R11, R10 ;  /* 0x0000000a0b7d723e */ /* 0x008fca00000010ff */
[----:B------:R2:W-:Y:S01]  /*180e0*/  MUFU.EX2 R12, R2 ;  /* 0x00000002000c7308 */ /* 0x0005e20000000800 */
[----:B------:R-:W-:Y:S02]  /*180f0*/  IMAD.MOV.U32 R5, RZ, RZ, R163 ;  /* 0x000000ffff057224 */ /* 0x000fe400078e00a3 */
[----:B------:R-:W3:Y:S05]  /*18100*/  LDSM.16.MT88.4 R160, [R228+0x1900] ;  /* 0x00190000e4a0783b */ /* 0x000eea0000004200 */
[----:B------:R-:W4:Y:S01]  /*18110*/  MUFU.EX2 R13, R0 ;  /* 0x00000000000d7308 */ /* 0x000f220000000800 */
[----:B--2---:R-:W-:Y:S01]  /*18120*/  FADD.FTZ R2, R213, R212 ;  /* 0x000000d4d5027221 */ /* 0x004fe20000010000 */
[----:B------:R-:W-:Y:S01]  /*18130*/  MOV R213, R69 ;  /* 0x0000004500d57202 */ /* 0x000fe20000000f00 */
[----:B------:R-:W-:Y:S01]  /*18140*/  IMAD.MOV.U32 R212, RZ, RZ, R68 ;  /* 0x000000ffffd47224 */ /* 0x000fe200078e0044 */
[----:B------:R-:W-:Y:S01]  /*18150*/  MOV R69, R80 ;  /* 0x0000005000457202 */ /* 0x000fe20000000f00 */
[----:B------:R-:W-:-:S02]  /*18160*/  IMAD.MOV.U32 R68, RZ, RZ, R115 ;  /* 0x000000ffff447224 */ /* 0x000fc400078e0073 */
[----:B------:R-:W-:Y:S01]  /*18170*/  LDSM.16.MT88.4 R112, [R228+0x3900] ;  /* 0x00390000e470783b */ /* 0x000fe20000004200 */
[----:B----4-:R-:W-:Y:S01]  /*18180*/  F2FP.BF16.PACK_AB R127, R13, R12 ;  /* 0x0000000c0d7f723e */ /* 0x010fe200000010ff */
[----:B------:R-:W-:Y:S02]  /*18190*/  IMAD.MOV.U32 R0, RZ, RZ, R111 ;  /* 0x000000ffff007224 */ /* 0x000fe400078e006f */
[----:B------:R-:W-:Y:S02]  /*181a0*/  IMAD.MOV.U32 R214, RZ, RZ, R69 ;  /* 0x000000ffffd67224 */ /* 0x000fe400078e0045 */
[----:B------:R-:W-:Y:S02]  /*181b0*/  FADD.FTZ R0, R0, R2 ;  /* 0x0000000200007221 */ /* 0x000fe40000010000 */
[C---:B------:R-:W-:Y:S08]  /*181c0*/  HMMA.16816.F32.BF16 R196, R124.reuse, R204, R196 ;  /* 0x000000cc7cc4723c */ /* 0x040ff000000418c4 */
[-C--:B------:R-:W-:Y:S08]  /*181d0*/  HMMA.16816.F32.BF16 R200, R124, R206.reuse, R200 ;  /* 0x000000ce7cc8723c */ /* 0x080ff000000418c8 */
[----:B------:R-:W-:Y:S07]  /*181e0*/  HMMA.16816.F32.BF16 R204, R128, R206, R40 ;  /* 0x000000ce80cc723c */ /* 0x000fee0000041828 */
[----:B------:R-:W-:Y:S01]  /*181f0*/  IMAD.MOV.U32 R43, RZ, RZ, R70 ;  /* 0x000000ffff2b7224 */ /* 0x000fe200078e0046 */
[----:B------:R-:W-:Y:S01]  /*18200*/  HMMA.16816.F32.BF16 R136, R124, R144, R136 ;  /* 0x000000907c88723c */ /* 0x000fe20000041888 */
[----:B------:R-:W-:Y:S01]  /*18210*/  MOV R41, R4 ;  /* 0x0000000400297202 */ /* 0x000fe20000000f00 */
[----:B------:R-:W-:-:S02]  /*18220*/  IMAD.MOV.U32 R40, RZ, RZ, R5 ;  /* 0x000000ffff287224 */ /* 0x000fc400078e0005 */
[----:B------:R-:W-:Y:S02]  /*18230*/  IMAD.MOV.U32 R70, RZ, RZ, R81 ;  /* 0x000000ffff467224 */ /* 0x000fe400078e0051 */
[----:B------:R-:W2:Y:S01]  /*18240*/  LDSM.16.MT88.4 R80, [R225+0x3900] ;  /* 0x00390000e150783b */ /* 0x000ea20000004200 */
[----:B------:R-:W-:Y:S01]  /*18250*/  IMAD.MOV.U32 R42, RZ, RZ, R71 ;  /* 0x000000ffff2a7224 */ /* 0x000fe200078e0047 */
[----:B------:R-:W-:Y:S01]  /*18260*/  HMMA.16816.F32.BF16 R140, R124, R146, R140 ;  /* 0x000000927c8c723c */ /* 0x000fe2000004188c */
[----:B------:R-:W-:Y:S01]  /*18270*/  IMAD.MOV.U32 R71, RZ, RZ, R86 ;  /* 0x000000ffff477224 */ /* 0x000fe200078e0056 */
[----:B------:R-:W-:Y:S02]  /*18280*/  MOV R86, R110 ;  /* 0x0000006e00567202 */ /* 0x000fe40000000f00 */
[----:B------:R-:W-:Y:S01]  /*18290*/  MOV R215, R70 ;  /* 0x0000004600d77202 */ /* 0x000fe20000000f00 */
[----:B------:R-:W-:-:S03]  /*182a0*/  IMAD.MOV.U32 R245, RZ, RZ, R71 ;  /* 0x000000fffff57224 */ /* 0x000fc600078e0047 */
[C---:B------:R-:W-:Y:S07]  /*182b0*/  HMMA.16816.F32.BF16 R144, R128.reuse, R146, R36 ;  /* 0x000000928090723c */ /* 0x040fee0000041824 */
[----:B------:R-:W-:Y:S01]  /*182c0*/  IMAD.MOV.U32 R39, RZ, RZ, R6 ;  /* 0x000000ffff277224 */ /* 0x000fe200078e0006 */
[----:B------:R-:W-:Y:S01]  /*182d0*/  MOV R38, R7 ;  /* 0x0000000700267202 */ /* 0x000fe20000000f00 */
[----:B------:R-:W-:Y:S01]  /*182e0*/  IMAD.MOV.U32 R37, RZ, RZ, R179 ;  /* 0x000000ffff257224 */ /* 0x000fe200078e00b3 */
[----:B------:R-:W-:Y:S01]  /*182f0*/  LDSM.16.MT88.4 R4, [R227+0x3900] ;  /* 0x00390000e304783b */ /* 0x000fe20000004200 */
[----:B------:R-:W-:Y:S01]  /*18300*/  IMAD.MOV.U32 R36, RZ, RZ, R176 ;  /* 0x000000ffff247224 */ /* 0x000fe200078e00b0 */
[----:B---3--:R-:W-:Y:S01]  /*18310*/  HMMA.16816.F32.BF16 R148, R128, R160, R148 ;  /* 0x000000a08094723c */ /* 0x008fe20000041894 */
[----:B------:R-:W-:Y:S01]  /*18320*/  FADD.FTZ R9, R37, R9 ;  /* 0x0000000925097221 */ /* 0x000fe20000010000 */
[----:B------:R-:W3:Y:S01]  /*18330*/  LDSM.16.MT88.4 R176, [R227+0x1900] ;  /* 0x00190000e3b0783b */ /* 0x000ee20000004200 */
[----:B------:R-:W-:-:S02]  /*18340*/  FADD.FTZ R2, R36, R8 ;  /* 0x0000000824027221 */ /* 0x000fc40000010000 */
[----:B------:R-:W-:Y:S02]  /*18350*/  FADD.FTZ R8, R38, R0 ;  /* 0x0000000026087221 */ /* 0x000fe40000010000 */
[----:B------:R-:W-:Y:S01]  /*18360*/  FADD.FTZ R0, R41, R9 ;  /* 0x0000000929007221 */ /* 0x000fe20000010000 */
[----:B------:R-:W-:Y:S01]  /*18370*/  HMMA.16816.F32.BF16 R152, R124, R160, R152 ;  /* 0x000000a07c98723c */ /* 0x000fe20000041898 */
[----:B------:R-:W-:Y:S02]  /*18380*/  FADD.FTZ R8, R42, R8 ;  /* 0x000000082a087221 */ /* 0x000fe40000010000 */
[----:B------:R-:W-:-:S05]  /*18390*/  FADD.FTZ R2, R40, R2 ;  /* 0x0000000228027221 */ /* 0x000fca0000010000 */
[-C--:B------:R-:W-:Y:S08]  /*183a0*/  HMMA.16816.F32.BF16 R156, R124, R162.reuse, R156 ;  /* 0x000000a27c9c723c */ /* 0x080ff0000004189c */
[----:B------:R-:W-:Y:S07]  /*183b0*/  HMMA.16816.F32.BF16 R160, R128, R162, R32 ;  /* 0x000000a280a0723c */ /* 0x000fee0000041820 */
[----:B------:R-:W-:Y:S01]  /*183c0*/  IMAD.MOV.U32 R35, RZ, RZ, R109 ;  /* 0x000000ffff237224 */ /* 0x000fe200078e006d */
[----:B--2---:R-:W-:Y:S03]  /*183d0*/  HMMA.16816.F32.BF16 R72, R124, R80, R72 ;  /* 0x000000507c48723c */ /* 0x004fe60000041848 */
[----:B------:R-:W-:-:S04]  /*183e0*/  FADD.FTZ R3, R35, R3 ;  /* 0x0000000323037221 */ /* 0x000fc80000010000 */
[----:B------:R-:W-:Y:S01]  /*183f0*/  FADD.FTZ R3, R39, R3 ;  /* 0x0000000327037221 */ /* 0x000fe20000010000 */
[C---:B------:R-:W-:Y:S07]  /*18400*/  HMMA.16816.F32.BF16 R108, R124.reuse, R114, R100 ;  /* 0x000000727c6c723c */ /* 0x040fee0000041864 */
[----:B------:R-:W-:Y:S01]  /*18410*/  MOV R100, R120 ;  /* 0x0000007800647202 */ /* 0x000fe20000000f00 */
[----:B------:R-:W-:Y:S01]  /*18420*/  IMAD.MOV.U32 R101, RZ, RZ, R121 ;  /* 0x000000ffff657224 */ /* 0x000fe200078e0079 */
[----:B------:R-:W-:Y:S01]  /*18430*/  MOV R103, R123 ;  /* 0x0000007b00677202 */ /* 0x000fe20000000f00 */
[----:B------:R-:W-:Y:S01]  /*18440*/  IMAD.MOV.U32 R102, RZ, RZ, R122 ;  /* 0x000000ffff667224 */ /* 0x000fe200078e007a */
[C---:B---3--:R-:W-:Y:S08]  /*18450*/  HMMA.16816.F32.BF16 R168, R124.reuse, R176, R168 ;  /* 0x000000b07ca8723c */ /* 0x048ff000000418a8 */
[C---:B------:R-:W-:Y:S08]  /*18460*/  HMMA.16816.F32.BF16 R172, R124.reuse, R178, R172 ;  /* 0x000000b27cac723c */ /* 0x040ff000000418ac */
[C---:B------:R-:W-:Y:S08]  /*18470*/  HMMA.16816.F32.BF16 R76, R124.reuse, R82, R76 ;  /* 0x000000527c4c723c */ /* 0x040ff0000004184c */
[C---:B------:R-:W-:Y:S08]  /*18480*/  HMMA.16816.F32.BF16 R88, R124.reuse, R96, R88 ;  /* 0x000000607c58723c */ /* 0x040ff00000041858 */
[C---:B------:R-:W-:Y:S08]  /*18490*/  HMMA.16816.F32.BF16 R92, R124.reuse, R98, R92 ;  /* 0x000000627c5c723c */ /* 0x040ff0000004185c */
[C---:B------:R-:W-:Y:S08]  /*184a0*/  HMMA.16816.F32.BF16 R104, R124.reuse, R112, R104 ;  /* 0x000000707c68723c */ /* 0x040ff00000041868 */
[C---:B------:R-:W-:Y:S08]  /*184b0*/  HMMA.16816.F32.BF16 R120, R124.reuse, R4, R188 ;  /* 0x000000047c78723c */ /* 0x040ff000000418bc */
[----:B------:R-:W-:Y:S08]  /*184c0*/  HMMA.16816.F32.BF16 R124, R124, R6, R164 ;  /* 0x000000067c7c723c */ /* 0x000ff000000418a4 */
[C---:B------:R-:W-:Y:S07]  /*184d0*/  HMMA.16816.F32.BF16 R164, R128.reuse, R176, R28 ;  /* 0x000000b080a4723c */ /* 0x040fee000004181c */
[----:B------:R-:W-:Y:S01]  /*184e0*/  IMAD.MOV.U32 R30, RZ, RZ, R246 ;  /* 0x000000ffff1e7224 */ /* 0x000fe200078e00f6 */
[----:B------:R-:W-:Y:S01]  /*184f0*/  HMMA.16816.F32.BF16 R116, R128, R4, R116 ;  /* 0x000000048074723c */ /* 0x000fe20000041874 */
[----:B------:R-:W-:Y:S01]  /*18500*/  IMAD.MOV.U32 R29, RZ, RZ, R68 ;  /* 0x000000ffff1d7224 */ /* 0x000fe200078e0044 */
[----:B------:R-:W-:Y:S01]  /*18510*/  MOV R28, R27 ;  /* 0x0000001b001c7202 */ /* 0x000fe20000000f00 */
[----:B------:R-:W-:Y:S01]  /*18520*/  IMAD.MOV.U32 R31, RZ, RZ, R26 ;  /* 0x000000ffff1f7224 */ /* 0x000fe200078e001a */
[----:B------:R-:W-:Y:S01]  /*18530*/  MOV R27, R86 ;  /* 0x00000056001b7202 */ /* 0x000fe20000000f00 */
[----:B------:R-:W-:-:S02]  /*18540*/  IMAD.MOV.U32 R246, RZ, RZ, R85 ;  /* 0x000000fffff67224 */ /* 0x000fc400078e0055 */
[----:B------:R-:W-:Y:S01]  /*18550*/  FADD.FTZ R4, R212, R0 ;  /* 0x00000000d4047221 */ /* 0x000fe20000010000 */
[C---:B------:R-:W-:Y:S01]  /*18560*/  HMMA.16816.F32.BF16 R176, R128.reuse, R178, R100 ;  /* 0x000000b280b0723c */ /* 0x040fe20000041864 */
[----:B------:R-:W-:Y:S02]  /*18570*/  FADD.FTZ R0, R30, R8 ;  /* 0x000000081e007221 */ /* 0x000fe40000010000 */
[----:B------:R-:W-:Y:S02]  /*18580*/  FADD.FTZ R5, R43, R3 ;  /* 0x000000032b057221 */ /* 0x000fe40000010000 */
[----:B------:R-:W-:Y:S02]  /*18590*/  FADD.FTZ R3, R213, R2 ;  /* 0x00000002d5037221 */ /* 0x000fe40000010000 */
[----:B------:R-:W-:Y:S01]  /*185a0*/  FADD.FTZ R0, R29, R0 ;  /* 0x000000001d007221 */ /* 0x000fe20000010000 */
[----:B------:R-:W-:Y:S01]  /*185b0*/  HMMA.16816.F32.BF16 R68, R128, R80, R248 ;  /* 0x000000508044723c */ /* 0x000fe200000418f8 */
[----:B------:R-:W-:Y:S01]  /*185c0*/  FADD.FTZ R2, R247, R5 ;  /* 0x00000005f7027221 */ /* 0x000fe20000010000 */
[----:B------:R-:W-:Y:S01]  /*185d0*/  IMNMX R5, RZ, UR4, !PT ;  /* 0x00000004ff057c17 */ /* 0x000fe2000f800200 */
[----:B------:R-:W-:-:S02]  /*185e0*/  FADD.FTZ R4, R28, R4 ;  /* 0x000000041c047221 */ /* 0x000fc40000010000 */
[----:B------:R-:W-:Y:S01]  /*185f0*/  FADD.FTZ R3, R31, R3 ;  /* 0x000000031f037221 */ /* 0x000fe20000010000 */
[----:B------:R-:W-:Y:S01]  /*18600*/  ISETP.LE.AND P0, PT, R5, UR21, PT ;  /* 0x0000001505007c0c */ /* 0x000fe2000bf03270 */
[----:B------:R-:W-:Y:S01]  /*18610*/  FADD.FTZ R0, R246, R0 ;  /* 0x00000000f6007221 */ /* 0x000fe20000010000 */
[----:B------:R2:W-:Y:S01]  /*18620*/  STL [R1+0x24], R5 ;  /* 0x0000240501007387 */ /* 0x0005e20000100800 */
[----:B------:R-:W-:Y:S01]  /*18630*/  FADD.FTZ R2, R214, R2 ;  /* 0x00000002d6027221 */ /* 0x000fe20000010000 */
[----:B------:R-:W-:Y:S01]  /*18640*/  HMMA.16816.F32.BF16 R100, R128, R112, R64 ;  /* 0x000000708064723c */ /* 0x000fe20000041840 */
[----:B------:R-:W-:Y:S02]  /*18650*/  FADD.FTZ R4, R245, R4 ;  /* 0x00000004f5047221 */ /* 0x000fe40000010000 */
[----:B------:R-:W-:Y:S02]  /*18660*/  IMAD.MOV.U32 R26, RZ, RZ, R87 ;  /* 0x000000ffff1a7224 */ /* 0x000fe400078e0057 */
        /* <DEDUP_REMOVED lines=37> */
[----:B------:R3:W-:Y:S01]  /*188c0*/  STL [R1], R0 ;  /* 0x0000000001007387 */ /* 0x0007e20000100800 */
[----:B------:R-:W-:Y:S02]  /*188d0*/  FADD.FTZ R3, R17, R3 ;  /* 0x0000000311037221 */ /* 0x000fe40000010000 */
[----:B--2---:R-:W-:Y:S02]  /*188e0*/  FADD.FTZ R5, R20, R2 ;  /* 0x0000000214057221 */ /* 0x004fe40000010000 */
[----:B------:R-:W-:-:S03]  /*188f0*/  FADD.FTZ R2, R14, R3 ;  /* 0x000000030e027221 */ /* 0x000fc60000010000 */
[----:B------:R1:W-:Y:S01]  /*18900*/  STL [R1+0x4], R5 ;  /* 0x0000040501007387 */ /* 0x0003e20000100800 */
[----:B---3--:R-:W-:-:S05]  /*18910*/  FADD.FTZ R0, R13, R4 ;  /* 0x000000040d007221 */ /* 0x008fca0000010000 */
[----:B------:R1:W-:Y:S04]  /*18920*/  STL [R1+0x8], R0 ;  /* 0x0000080001007387 */ /* 0x0003e80000100800 */
[----:B------:R1:W-:Y:S01]  /*18930*/  STL [R1+0x1c], R2 ;  /* 0x00001c0201007387 */ /* 0x0003e20000100800 */
[----:B------:R-:W-:Y:S05]  /*18940*/  @!P0 BRA `(.L_x_1786) ;  /* 0x00004ec000008947 */ /* 0x000fea0003800000 */
[----:B------:R-:W2:Y:S04]  /*18950*/  LDL.64 R214, [R1+0x58] ;  /* 0x0000580001d67983 */ /* 0x000ea80000100a00 */
[----:B------:R-:W3:Y:S04]  /*18960*/  LDL.64 R30, [R1+0x48] ;  /* 0x00004800011e7983 */ /* 0x000ee80000100a00 */
[----:B------:R-:W4:Y:S01]  /*18970*/  LDL.64 R26, [R1+0x40] ;  /* 0x00004000011a7983 */ /* 0x000f220000100a00 */
[----:B------:R-:W-:Y:S01]  /*18980*/  MOV R181, R185 ;  /* 0x000000b900b57202 */ /* 0x000fe20000000f00 */
[----:B------:R-:W-:Y:S01]  /*18990*/  IMAD.MOV.U32 R180, RZ, RZ, R186 ;  /* 0x000000ffffb47224 */ /* 0x000fe200078e00ba */
[----:B------:R-:W-:Y:S01]  /*189a0*/  MOV R188, R182 ;  /* 0x000000b600bc7202 */ /* 0x000fe20000000f00 */
[----:B------:R-:W-:Y:S01]  /*189b0*/  IMAD.MOV.U32 R187, RZ, RZ, R184 ;  /* 0x000000ffffbb7224 */ /* 0x000fe200078e00b8 */
[----:B------:R-:W-:-:S02]  /*189c0*/  ULDC.64 UR8, c[0x0][0x1e0] ;  /* 0x0000780000087ab9 */ /* 0x000fc40000000a00 */
[----:B------:R-:W-:Y:S02]  /*189d0*/  UIADD3 UR11, UR6, 0x80, URZ ;  /* 0x00000080060b7890 */ /* 0x000fe4000fffe03f */
[----:B------:R-:W-:Y:S02]  /*189e0*/  UMOV UR22, UR21 ;  /* 0x0000001500167c82 */ /* 0x000fe40008000000 */
[----:B------:R-:W-:Y:S02]  /*189f0*/  UMOV UR12, 0xffffffc0 ;  /* 0xffffffc0000c7882 */ /* 0x000fe40000000000 */
[----:B------:R-:W-:Y:S01]  /*18a00*/  ULDC.64 UR4, c[0x0][0x208] ;  /* 0x0000820000047ab9 */ /* 0x000fe20000000a00 */
[----:B--2---:R-:W-:Y:S02]  /*18a10*/  IMAD.MOV.U32 R28, RZ, RZ, R214 ;  /* 0x000000ffff1c7224 */ /* 0x004fe400078e00d6 */
[----:B------:R-:W-:Y:S02]  /*18a20*/  IMAD.MOV.U32 R29, RZ, RZ, R215 ;  /* 0x000000ffff1d7224 */ /* 0x000fe400078e00d7 */
[----:B------:R-:W2:Y:S01]  /*18a30*/  LDL.64 R214, [R1+0x50] ;  /* 0x0000500001d67983 */ /* 0x000ea20000100a00 */
[----:B-1-3--:R-:W-:-:S02]  /*18a40*/  IADD3 R0, R30, 0x40, RZ ;  /* 0x000000401e007810 */ /* 0x00afc40007ffe0ff */
[----:B------:R-:W-:Y:S02]  /*18a50*/  IADD3 RZ, P0, R30, 0x40, RZ ;  /* 0x000000401eff7810 */ /* 0x000fe40007f1e0ff */
[----:B------:R-:W-:Y:S01]  /*18a60*/  IADD3 R3, P1, R28, 0x40, RZ ;  /* 0x000000401c037810 */ /* 0x000fe20007f3e0ff */
[----:B------:R4:W-:Y:S04]  /*18a70*/  STL [R1+0x34], R0 ;  /* 0x0000340001007387 */ /* 0x0009e80000100800 */
[----:B------:R1:W-:Y:S01]  /*18a80*/  STL [R1+0x30], R3 ;  /* 0x0000300301007387 */ /* 0x0003e20000100800 */
[----:B----4-:R-:W-:-:S05]  /*18a90*/  IMAD.X R0, RZ, RZ, R27, P0 ;  /* 0x000000ffff007224 */ /* 0x010fca00000e061b */
[----:B------:R1:W-:Y:S01]  /*18aa0*/  STL [R1+0x28], R0 ;  /* 0x0000280001007387 */ /* 0x0003e20000100800 */
[----:B------:R-:W-:Y:S01]  /*18ab0*/  USHF.L.U32 UR10, UR8, 0x5, URZ ;  /* 0x00000005080a7899 */ /* 0x000fe2000800063f */
[----:B--2---:R-:W-:-:S05]  /*18ac0*/  IADD3.X R2, RZ, R215, RZ, P1, !PT ;  /* 0x000000d7ff027210 */ /* 0x004fca0000ffe4ff */
[----:B------:R1:W-:Y:S04]  /*18ad0*/  STL [R1+0x2c], R2 ;  /* 0x00002c0201007387 */ /* 0x0003e80000100800 */
.L_x_1787:
[----:B-1----:R-:W2:Y:S01]  /*18ae0*/  LDL.64 R2, [R1+0x58] ;  /* 0x0000580001027983 */ /* 0x002ea20000100a00 */
[----:B------:R-:W-:Y:S04]  /*18af0*/  DEPBAR.LE SB0, 0x0 ;  /* 0x000080000000791a */ /* 0x000fe80000000000 */
[----:B------:R-:W-:Y:S01]  /*18b00*/  UISETP.GE.AND UP0, UPT, UR22, URZ, UPT ;  /* 0x0000003f1600728c */ /* 0x000fe2000bf06270 */
[----:B------:R-:W3:Y:S01]  /*18b10*/  LDL.64 R190, [R1+0x50] ;  /* 0x0000500001be7983 */ /* 0x000ee20000100a00 */
[----:B------:R-:W-:Y:S05]  /*18b20*/  UISETP.GE.AND UP1, UPT, UR22, 0x1, UPT ;  /* 0x000000011600788c */ /* 0x000fea000bf26270 */
[----:B------:R-:W-:Y:S01]  /*18b30*/  BAR.SYNC.DEFER_BLOCKING 0x0 ;  /* 0x0000000000007b1d */ /* 0x000fe20000010000 */
[----:B------:R-:W-:Y:S03]  /*18b40*/  PLOP3.LUT P0, PT, PT, PT, UP0, 0x80, 0x0 ;  /* 0x000000000000781c */ /* 0x000fe60003f0f008 */
[----:B------:R-:W-:Y:S02]  /*18b50*/  @UP0 USHF.R.S32.HI UR15, URZ, 0x1f, UR22 ;  /* 0x0000001f3f0f0899 */ /* 0x000fe40008011416 */
[----:B------:R-:W-:Y:S02]  /*18b60*/  @UP0 UIMAD.WIDE.U32 UR20, UR22, UR4, URZ ;  /* 0x00000004161402a5 */ /* 0x000fe4000f8e003f */
[----:B------:R-:W-:Y:S02]  /*18b70*/  @UP0 UIMAD UR15, UR15, UR4, URZ ;  /* 0x000000040f0f02a4 */ /* 0x000fe4000f8e023f */
[----:B------:R-:W-:Y:S02]  /*18b80*/  @UP0 USHF.L.U32 UR18, UR20, 0x6, URZ ;  /* 0x0000000614120899 */ /* 0x000fe4000800063f */
[----:B------:R-:W-:Y:S02]  /*18b90*/  @UP0 UIMAD UR15, UR22, UR5, UR15 ;  /* 0x00000005160f02a4 */ /* 0x000fe4000f8e020f */
[----:B------:R-:W-:Y:S02]  /*18ba0*/  @UP1 USHF.L.U32 UR19, UR8, 0x5, URZ ;  /* 0x0000000508131899 */ /* 0x000fe4000800063f */
[----:B------:R-:W-:Y:S02]  /*18bb0*/  @UP0 UIADD3 UR15, UR21, UR15, URZ ;  /* 0x0000000f150f0290 */ /* 0x000fe4000fffe03f */
[----:B------:R-:W-:Y:S02]  /*18bc0*/  UIADD3 UR21, UR22, -0x1, URZ ;  /* 0xffffffff16157890 */ /* 0x000fe4000fffe03f */
[----:B------:R-:W-:Y:S02]  /*18bd0*/  @UP0 USHF.L.U64.HI UR15, UR20, 0x6, UR15 ;  /* 0x00000006140f0899 */ /* 0x000fe4000801020f */
[----:B------:R-:W-:Y:S01]  /*18be0*/  @UP1 UIMAD.WIDE.U32 UR30, UR21, UR8, URZ ;  /* 0x00000008151e12a5 */ /* 0x000fe2000f8e003f */
[----:B-----5:R-:W-:Y:S01]  /*18bf0*/  LDSM.16.M88.4 R64, [R231+0x8100] ;  /* 0x00810000e740783b */ /* 0x020fe20000000200 */
[----:B------:R-:W-:Y:S02]  /*18c00*/  @UP1 UMOV UR20, 0x5 ;  /* 0x0000000500141882 */ /* 0x000fe40000000000 */
[----:B------:R-:W-:Y:S05]  /*18c10*/  @UP1 USHF.L.U64.HI UR20, UR8, UR20, UR9 ;  /* 0x0000001408141299 */ /* 0x000fea0008010209 */
[----:B------:R-:W4:Y:S04]  /*18c20*/  LDL R182, [R1+0x30] ;  /* 0x0000300001b67983 */ /* 0x000f280000100800 */
[----:B------:R-:W4:Y:S04]  /*18c30*/  LDL R248, [R1+0x38] ;  /* 0x0000380001f87983 */ /* 0x000f280000100800 */
        /* <DEDUP_REMOVED lines=13> */
[----:B------:R-:W-:Y:S04]  /*18d10*/  STL [R1+0x60], R235 ;  /* 0x000060eb01007387 */ /* 0x000fe80000100800 */
[----:B------:R-:W-:Y:S01]  /*18d20*/  STL [R1+0x64], R243 ;  /* 0x000064f301007387 */ /* 0x000fe20000100800 */
[-C--:B------:R-:W-:Y:S03]  /*18d30*/  HMMA.16816.F32.BF16 R20, R64, R32.reuse, RZ ;  /* 0x000000204014723c */ /* 0x080fe600000418ff */
[----:B------:R-:W-:Y:S04]  /*18d40*/  STL [R1+0x68], R242 ;  /* 0x000068f201007387 */ /* 0x000fe80000100800 */
[----:B------:R-:W-:Y:S01]  /*18d50*/  STL [R1+0x6c], R241 ;  /* 0x00006cf101007387 */ /* 0x000fe20000100800 */
[C---:B------:R-:W-:Y:S03]  /*18d60*/  HMMA.16816.F32.BF16 R24, R60.reuse, R32, RZ ;  /* 0x000000203c18723c */ /* 0x040fe600000418ff */
[----:B------:R-:W4:Y:S04]  /*18d70*/  LDL R189, [R1+0x20] ;  /* 0x0000200001bd7983 */ /* 0x000f280000100800 */
[----:B------:R-:W4:Y:S01]  /*18d80*/  LDL R186, [R1+0x3c] ;  /* 0x00003c0001ba7983 */ /* 0x000f220000100800 */
[-C--:B------:R-:W-:Y:S03]  /*18d90*/  HMMA.16816.F32.BF16 R28, R60, R34.reuse, RZ ;  /* 0x000000223c1c723c */ /* 0x080fe600000418ff */
[----:B------:R-:W-:Y:S04]  /*18da0*/  STL [R1+0x70], R231 ;  /* 0x000070e701007387 */ /* 0x000fe80000100800 */
[----:B------:R-:W-:Y:S01]  /*18db0*/  STL [R1+0x74], R224 ;  /* 0x000074e001007387 */ /* 0x000fe20000100800 */
[C---:B------:R-:W-:Y:S03]  /*18dc0*/  HMMA.16816.F32.BF16 R32, R64.reuse, R34, RZ ;  /* 0x000000224020723c */ /* 0x040fe600000418ff */
[----:B------:R-:W-:Y:S04]  /*18dd0*/  STL [R1+0x78], R240 ;  /* 0x000078f001007387 */ /* 0x000fe80000100800 */
[----:B------:R-:W-:Y:S01]  /*18de0*/  STL [R1+0x7c], R233 ;  /* 0x00007ce901007387 */ /* 0x000fe20000100800 */
[-C--:B------:R-:W-:Y:S03]  /*18df0*/  HMMA.16816.F32.BF16 R36, R64, R48.reuse, RZ ;  /* 0x000000304024723c */ /* 0x080fe600000418ff */
[----:B------:R-:W-:Y:S04]  /*18e00*/  STL [R1+0x80], R239 ;  /* 0x000080ef01007387 */ /* 0x000fe80000100800 */
[----:B------:R-:W-:Y:S01]  /*18e10*/  STL [R1+0x84], R238 ;  /* 0x000084ee01007387 */ /* 0x000fe20000100800 */
[C---:B------:R-:W-:Y:S03]  /*18e20*/  HMMA.16816.F32.BF16 R40, R60.reuse, R48, RZ ;  /* 0x000000303c28723c */ /* 0x040fe600000418ff */
[----:B------:R-:W-:Y:S05]  /*18e30*/  STL [R1+0x88], R237 ;  /* 0x000088ed01007387 */ /* 0x000fea0000100800 */
        /* <DEDUP_REMOVED lines=16> */
[----:B------:R-:W3:Y:S07]  /*18f40*/  LDSM.16.M88.4 R208, [R241] ;  /* 0x00000000f1d0783b */ /* 0x000eee0000000200 */
[-C--:B-1----:R-:W-:Y:S08]  /*18f50*/  HMMA.16816.F32.BF16 R36, R212, R216.reuse, R36 ;  /* 0x000000d8d424723c */ /* 0x082ff00000041824 */
[C---:B------:R-:W-:Y:S04]  /*18f60*/  HMMA.16816.F32.BF16 R40, R220.reuse, R216, R40 ;  /* 0x000000d8dc28723c */ /* 0x040fe80000041828 */
[----:B--2---:R-:W-:Y:S04]  /*18f70*/  @P0 IADD3 R0, P2, R2, UR18, RZ ;  /* 0x0000001202000c10 */ /* 0x004fe8000ff5e0ff */
[-C--:B------:R-:W-:Y:S04]  /*18f80*/  HMMA.16816.F32.BF16 R44, R220, R218.reuse, R44 ;  /* 0x000000dadc2c723c */ /* 0x080fe8000004182c */
[C---:B------:R-:W-:Y:S02]  /*18f90*/  @P0 LEA R2, P1, R0.reuse, c[0x0][0x1f8], 0x1 ;  /* 0x00007e0000020a11 */ /* 0x040fe400078208ff */
[----:B---3--:R-:W-:Y:S02]  /*18fa0*/  @P0 IADD3.X R3, R191, UR15, RZ, P2, !PT ;  /* 0x0000000fbf030c10 */ /* 0x008fe400097fe4ff */
[C---:B------:R-:W-:Y:S04]  /*18fb0*/  HMMA.16816.F32.BF16 R48, R212.reuse, R218, R48 ;  /* 0x000000dad430723c */ /* 0x040fe80000041830 */
[----:B------:R-:W-:Y:S04]  /*18fc0*/  @P0 LEA.HI.X R3, R0, c[0x0][0x1fc], R3, 0x1, P1 ;  /* 0x00007f0000030a11 */ /* 0x000fe800008f0c03 */
[-C--:B------:R-:W-:Y:S01]  /*18fd0*/  HMMA.16816.F32.BF16 R52, R212, R208.reuse, R52 ;  /* 0x000000d0d434723c */ /* 0x080fe20000041834 */
[----:B------:R-:W-:Y:S01]  /*18fe0*/  @!PT LDS RZ, [RZ] ;  /* 0x00000000fffff984 */ /* 0x000fe20000000800 */
[----:B------:R-:W-:Y:S01]  /*18ff0*/  @!PT LDS RZ, [RZ] ;  /* 0x00000000fffff984 */ /* 0x000fe20000000800 */
[----:B------:R-:W-:Y:S01]  /*19000*/  @!PT LDS RZ, [RZ] ;  /* 0x00000000fffff984 */ /* 0x000fe20000000800 */
[----:B------:R1:W-:Y:S07]  /*19010*/  @P0 LDGSTS.E.BYPASS.LTC128B.128 [R244+0x100], [R2.64], !P6 ;  /* 0x0010000002f40fae */ /* 0x0003ee000f101d5c */
[C---:B------:R-:W-:Y:S08]  /*19020*/  HMMA.16816.F32.BF16 R56, R220.reuse, R208, R56 ;  /* 0x000000d0dc38723c */ /* 0x040ff00000041838 */
[-C--:B------:R-:W-:Y:S04]  /*19030*/  HMMA.16816.F32.BF16 R60, R220, R210.reuse, R60 ;  /* 0x000000d2dc3c723c */ /* 0x080fe8000004183c */
[----:B----4-:R-:W-:Y:S01]  /*19040*/  @P0 IADD3 R0, P1, R182, UR18, RZ ;  /* 0x00000012b6000c10 */ /* 0x010fe2000ff3e0ff */
[----:B------:R-:W-:Y:S03]  /*19050*/  @UP1 USHF.L.U32 UR18, UR30, 0x6, URZ ;  /* 0x000000061e121899 */ /* 0x000fe6000800063f */
[----:B------:R-:W-:Y:S04]  /*19060*/  HMMA.16816.F32.BF16 R64, R212, R210, R64 ;  /* 0x000000d2d440723c */ /* 0x000fe80000041840 */
[----:B------:R-:W-:Y:S02]  /*19070*/  LOP3.LUT P4, RZ, R248, 0x1, RZ, 0xc0, !PT ;  /* 0x00000001f8ff7812 */ /* 0x000fe4000788c0ff */
[----:B------:R-:W-:Y:S02]  /*19080*/  @P0 LEA R182, P2, R0, c[0x0][0x1f8], 0x1 ;  /* 0x00007e0000b60a11 */ /* 0x000fe400078408ff */
[----:B------:R-:W-:Y:S01]  /*19090*/  @P0 IADD3.X R183, R184, UR15, RZ, P1, !PT ;  /* 0x0000000fb8b70c10 */ /* 0x000fe20008ffe4ff */
[----:B------:R-:W-:Y:S03]  /*190a0*/  UIMAD UR15, UR22, UR12, 0x1 ;  /* 0x00000001160f74a4 */ /* 0x000fe6000f8e020c */
[----:B------:R-:W-:Y:S02]  /*190b0*/  @P0 LEA.HI.X R183, R0, c[0x0][0x1fc], R183, 0x1, P2 ;  /* 0x00007f0000b70a11 */ /* 0x000fe400010f0cb7 */
[----:B-1----:R-:W-:Y:S03]  /*190c0*/  @P0 IADD3 R2, P1, R2, UR6, RZ ;  /* 0x0000000602020c10 */ /* 0x002fe6000ff3e0ff */
[----:B------:R1:W-:Y:S01]  /*190d0*/  @P0 LDGSTS.E.BYPASS.LTC128B.128 [R244+0x2100], [R182.64], !P4 ;  /* 0x02100000b6f40fae */ /* 0x0003e2000e101d5c */
[----:B------:R-:W-:Y:S02]  /*190e0*/  @P0 IADD3.X R3, R3, UR7, RZ, P1, !PT ;  /* 0x0000000703030c10 */ /* 0x000fe40008ffe4ff */
[C---:B------:R-:W-:Y:S04]  /*190f0*/  @P0 IADD3 R190, P3, R2.reuse, UR11, RZ ;  /* 0x0000000b02be0c10 */ /* 0x040fe8000ff7e0ff */
[C---:B------:R-:W-:Y:S01]  /*19100*/  @P0 IADD3.X R191, R3.reuse, UR14, RZ, P3, !PT ;  /* 0x0000000e03bf0c10 */ /* 0x040fe20009ffe4ff */
[----:B------:R2:W-:Y:S08]  /*19110*/  @P0 LDGSTS.E.BYPASS.LTC128B.128 [R244+0x900], [R2.64], !P6 ;  /* 0x0090000002f40fae */ /* 0x0005f0000f101d5c */
[----:B------:R2:W-:Y:S01]  /*19120*/  @P0 LDGSTS.E.BYPASS.LTC128B.128 [R244+0x2900], [R2.64+0x80], !P4 ;  /* 0x0290008002f40fae */ /* 0x0005e2000e101d5c */
[----:B-1----:R-:W-:Y:S04]  /*19130*/  @P0 IADD3 R182, P1, R2, UR6, RZ ;  /* 0x0000000602b60c10 */ /* 0x002fe8000ff3e0ff */
[----:B------:R-:W-:Y:S02]  /*19140*/  @P0 IADD3.X R183, R3, UR7, RZ, P1, !PT ;  /* 0x0000000703b70c10 */ /* 0x000fe40008ffe4ff */
[C---:B------:R-:W-:Y:S03]  /*19150*/  @P0 IADD3 R184, P2, R182.reuse, UR6, RZ ;  /* 0x00000006b6b80c10 */ /* 0x040fe6000ff5e0ff */
[----:B------:R1:W-:Y:S01]  /*19160*/  @P0 LDGSTS.E.BYPASS.LTC128B.128 [R244+0x1100], [R182.64], !P6 ;  /* 0x01100000b6f40fae */ /* 0x0003e2000f101d5c */
[C---:B------:R-:W-:Y:S02]  /*19170*/  @P0 IADD3.X R185, R183.reuse, UR7, RZ, P2, !PT ;  /* 0x00000007b7b90c10 */ /* 0x040fe400097fe4ff */
[----:B--2---:R-:W-:Y:S05]  /*19180*/  @P0 IADD3 R2, P1, R182, UR11, RZ ;  /* 0x0000000bb6020c10 */ /* 0x004fea000ff3e0ff */
[----:B------:R2:W-:Y:S01]  /*19190*/  @P0 LDGSTS.E.BYPASS.LTC128B.128 [R244+0x3100], [R190.64], !P4 ;  /* 0x03100000bef40fae */ /* 0x0005e2000e101d5c */
[----:B------:R-:W-:Y:S02]  /*191a0*/  @P0 IADD3.X R3, R183, UR14, RZ, P1, !PT ;  /* 0x0000000eb7030c10 */ /* 0x000fe40008ffe4ff */
[----:B------:R-:W-:Y:S05]  /*191b0*/  PLOP3.LUT P1, PT, PT, PT, UP2, 0x80, 0x0 ;  /* 0x000000000000781c */ /* 0x000fea0003f2f028 */
[----:B------:R3:W-:Y:S08]  /*191c0*/  @P0 LDGSTS.E.BYPASS.LTC128B.128 [R244+0x1900], [R184.64], !P6 ;  /* 0x01900000b8f40fae */ /* 0x0007f0000f101d5c */
[----:B------:R4:W-:Y:S01]  /*191d0*/  @P0 LDGSTS.E.BYPASS.LTC128B.128 [R244+0x3900], [R2.64], !P4 ;  /* 0x0390000002f40fae */ /* 0x0009e2000e101d5c */
[----:B------:R-:W-:Y:S07]  /*191e0*/  PLOP3.LUT P0, PT, PT, PT, UP2, 0x80, 0x0 ;  /* 0x000000000000781c */ /* 0x000fee0003f0f028 */
[----:B------:R-:W-:Y:S01]  /*191f0*/  LDSM.16.M88.4 R216, [R232+0x8100] ;  /* 0x00810000e8d8783b */ /* 0x000fe20000000200 */
[----:B------:R-:W-:Y:S07]  /*19200*/  IMAD.MOV.U32 R0, RZ, RZ, R189 ;  /* 0x000000ffff007224 */ /* 0x000fee00078e00bd */
[----:B------:R-:W2:Y:S08]  /*19210*/  LDSM.16.M88.4 R220, [R230+0x4100] ;  /* 0x00410000e6dc783b */ /* 0x000eb00000000200 */
[----:B------:R-:W3:Y:S01]  /*19220*/  LDSM.16.M88.4 R208, [R232+0xa100] ;  /* 0x00a10000e8d0783b */ /* 0x000ee20000000200 */
[----:B----4-:R-:W-:Y:S07]  /*19230*/  @P1 IMAD.HI.U32 R2, R189, c[0x0][0x2c8], RZ ;  /* 0x0000b200bd021a27 */ /* 0x010fee00078e00ff */
[----:B------:R-:W4:Y:S01]  /*19240*/  LDSM.16.M88.4 R212, [R230+0x4900] ;  /* 0x00490000e6d4783b */ /* 0x000f220000000200 */
[----:B------:R-:W-:Y:S07]  /*19250*/  @P0 SHF.R.U32.HI R0, RZ, c[0x0][0x2cc], R2 ;  /* 0x0000b300ff000a19 */ /* 0x000fee0000011602 */
[----:B------:R-:W0:Y:S08]  /*19260*/  LDGDEPBAR ;  /* 0x00000000000079af */ /* 0x000e300000000000 */
[----:B-1----:R-:W-:Y:S01]  /*19270*/  SHFL.IDX PT, R183, R0, 0x3, 0x1c1f ;  /* 0x007c1f0000b77f89 */ /* 0x002fe200000e0000 */
[-C--:B--2---:R-:W-:Y:S07]  /*19280*/  HMMA.16816.F32.BF16 R4, R216, R220.reuse, R4 ;  /* 0x000000dcd804723c */ /* 0x084fee0000041804 */
[----:B------:R-:W1:Y:S01]  /*19290*/  SHFL.IDX PT, R3, R0, RZ, 0x1c1f ;  /* 0x001c1fff00037589 */ /* 0x000e6200000e0000 */
[C---:B---3--:R-:W-:Y:S07]  /*192a0*/  HMMA.16816.F32.BF16 R8, R208.reuse, R220, R8 ;  /* 0x000000dcd008723c */ /* 0x048fee0000041808 */
[----:B------:R-:W-:Y:S01]  /*192b0*/  SHFL.IDX PT, R2, R0, 0x2, 0x1c1f ;  /* 0x005c1f0000027f89 */ /* 0x000fe200000e0000 */
[-C--:B------:R-:W-:Y:S07]  /*192c0*/  HMMA.16816.F32.BF16 R12, R208, R222.reuse, R12 ;  /* 0x000000ded00c723c */ /* 0x080fee000004180c */
[----:B------:R2:W3:Y:S01]  /*192d0*/  SHFL.IDX PT, R184, R0, 0x1, 0x1c1f ;  /* 0x003c1f0000b87f89 */ /* 0x0004e200000e0000 */
[C---:B------:R-:W-:Y:S07]  /*192e0*/  HMMA.16816.F32.BF16 R16, R216.reuse, R222, R16 ;  /* 0x000000ded810723c */ /* 0x040fee0000041810 */
[----:B------:R-:W3:Y:S01]  /*192f0*/  LDSM.16.M88.4 R220, [R230+0x5100] ;  /* 0x00510000e6dc783b */ /* 0x000ee20000000200 */
[-C--:B----4-:R-:W-:Y:S08]  /*19300*/  HMMA.16816.F32.BF16 R20, R216, R212.reuse, R20 ;  /* 0x000000d4d814723c */ /* 0x090ff00000041814 */
[C---:B------:R-:W-:Y:S01]  /*19310*/  HMMA.16816.F32.BF16 R24, R208.reuse, R212, R24 ;  /* 0x000000d4d018723c */ /* 0x040fe20000041818 */
[----:B--2---:R-:W-:Y:S05]  /*19320*/  IMAD.U32 R0, RZ, RZ, UR13 ;  /* 0x0000000dff007e24 */ /* 0x004fea000f8e00ff */
[----:B------:R-:W-:Y:S01]  /*19330*/  IADD3 R0, R0, UR15, -R186 ;  /* 0x0000000f00007c10 */ /* 0x000fe2000fffe8ba */
[----:B------:R-:W-:Y:S01]  /*19340*/  @UP1 USHF.R.S32.HI UR15, URZ, 0x1f, UR21 ;  /* 0x0000001f3f0f1899 */ /* 0x000fe20008011415 */
[-C--:B------:R-:W-:Y:S03]  /*19350*/  HMMA.16816.F32.BF16 R28, R208, R214.reuse, R28 ;  /* 0x000000d6d01c723c */ /* 0x080fe6000004181c */
[----:B------:R-:W-:Y:S01]  /*19360*/  @UP1 UIMAD UR15, UR15, UR8, URZ ;  /* 0x000000080f0f12a4 */ /* 0x000fe2000f8e023f */
[----:B------:R-:W-:Y:S03]  /*19370*/  IADD3 R182, R0, -UR24, RZ ;  /* 0x8000001800b67c10 */ /* 0x000fe6000fffe0ff */
[----:B------:R-:W-:Y:S01]  /*19380*/  @UP1 UIMAD UR15, UR21, UR9, UR15 ;  /* 0x00000009150f12a4 */ /* 0x000fe2000f8e020f */
[C---:B------:R-:W-:Y:S01]  /*19390*/  HMMA.16816.F32.BF16 R32, R216.reuse, R214, R32 ;  /* 0x000000d6d820723c */ /* 0x040fe20000041820 */
[----:B------:R-:W2:Y:S02]  /*193a0*/  LDSM.16.M88.4 R212, [R230+0x5900] ;  /* 0x00590000e6d4783b */ /* 0x000ea40000000200 */
[----:B------:R-:W-:Y:S01]  /*193b0*/  @UP1 UIADD3 UR15, UR31, UR15, URZ ;  /* 0x0000000f1f0f1290 */ /* 0x000fe2000fffe03f */
[C---:B-1----:R-:W-:Y:S01]  /*193c0*/  IADD3 R0, R182.reuse, R3, RZ ;  /* 0x00000003b6007210 */ /* 0x042fe20007ffe0ff */
[C---:B---3--:R-:W-:Y:S02]  /*193d0*/  IMAD.IADD R3, R182.reuse, 0x1, R184 ;  /* 0x00000001b6037824 */ /* 0x048fe400078e02b8 */
[----:B------:R-:W-:Y:S01]  /*193e0*/  IMAD.IADD R2, R182, 0x1, R2 ;  /* 0x00000001b6027824 */ /* 0x000fe200078e0202 */
[C---:B------:R-:W-:Y:S01]  /*193f0*/  ISETP.GT.AND P3, PT, R0.reuse, RZ, PT ;  /* 0x000000ff0000720c */ /* 0x040fe20003f64270 */
[-C--:B------:R-:W-:Y:S01]  /*19400*/  HMMA.16816.F32.BF16 R36, R216, R220.reuse, R36 ;  /* 0x000000dcd824723c */ /* 0x080fe20000041824 */
[----:B------:R-:W-:Y:S02]  /*19410*/  @UP1 USHF.L.U64.HI UR15, UR30, 0x6, UR15 ;  /* 0x000000061e0f1899 */ /* 0x000fe4000801020f */
[----:B------:R-:W-:Y:S02]  /*19420*/  ISETP.GT.AND P2, PT, R0, 0x1, PT ;  /* 0x000000010000780c */ /* 0x000fe40003f44270 */
[C---:B------:R-:W-:Y:S02]  /*19430*/  ISETP.GT.AND P1, PT, R3.reuse, RZ, PT ;  /* 0x000000ff0300720c */ /* 0x040fe40003f24270 */
[----:B------:R-:W-:Y:S01]  /*19440*/  ISETP.GT.AND P0, PT, R3, 0x1, PT ;  /* 0x000000010300780c */ /* 0x000fe20003f04270 */
[C---:B------:R-:W-:Y:S04]  /*19450*/  HMMA.16816.F32.BF16 R40, R208.reuse, R220, R40 ;  /* 0x000000dcd028723c */ /* 0x040fe80000041828 */
[----:B------:R-:W-:Y:S02]  /*19460*/  IADD3 R182, R182, R183, RZ ;  /* 0x000000b7b6b67210 */ /* 0x000fe40007ffe0ff */
[C---:B------:R-:W-:Y:S02]  /*19470*/  ISETP.GT.AND P4, PT, R0.reuse, 0x20, PT ;  /* 0x000000200000780c */ /* 0x040fe40003f84270 */
[-C--:B------:R-:W-:Y:S03]  /*19480*/  HMMA.16816.F32.BF16 R44, R208, R222.reuse, R44 ;  /* 0x000000ded02c723c */ /* 0x080fe6000004182c */
[----:B------:R-:W-:Y:S05]  /*19490*/  ISETP.GT.AND P5, PT, R0, 0x21, PT ;  /* 0x000000210000780c */ /* 0x000fea0003fa4270 */
[C---:B------:R-:W-:Y:S01]  /*194a0*/  HMMA.16816.F32.BF16 R48, R216.reuse, R222, R48 ;  /* 0x000000ded830723c */ /* 0x040fe20000041830 */
[----:B------:R-:W-:Y:S07]  /*194b0*/  LDSM.16.M88.4 R220, [R229] ;  /* 0x00000000e5dc783b */ /* 0x000fee0000000200 */
[-C--:B--2---:R-:W-:Y:S08]  /*194c0*/  HMMA.16816.F32.BF16 R52, R216, R212.reuse, R52 ;  /* 0x000000d4d834723c */ /* 0x084ff00000041834 */
[C---:B------:R-:W-:Y:S08]  /*194d0*/  HMMA.16816.F32.BF16 R56, R208.reuse, R212, R56 ;  /* 0x000000d4d038723c */ /* 0x040ff00000041838 */
[-C--:B------:R-:W-:Y:S01]  /*194e0*/  HMMA.16816.F32.BF16 R60, R208, R214.reuse, R60 ;  /* 0x000000d6d03c723c */ /* 0x080fe2000004183c */
[----:B------:R-:W1:Y:S07]  /*194f0*/  LDSM.16.M88.4 R208, [R234+0x8100] ;  /* 0x00810000ead0783b */ /* 0x000e6e0000000200 */
[----:B------:R-:W-:Y:S01]  /*19500*/  HMMA.16816.F32.BF16 R64, R216, R214, R64 ;  /* 0x000000d6d840723c */ /* 0x000fe20000041840 */
[----:B------:R-:W2:Y:S08]  /*19510*/  LDSM.16.M88.4 R212, [R234+0xa100] ;  /* 0x00a10000ead4783b */ /* 0x000eb00000000200 */
[----:B------:R-:W3:Y:S01]  /*19520*/  LDSM.16.M88.4 R216, [R229+0x800] ;  /* 0x00080000e5d8783b */ /* 0x000ee20000000200 */
        /* <DEDUP_REMOVED lines=43> */
[----:B------:R-:W3:Y:S01]  /*197e0*/  LDSM.16.M88.4 R216, [R239] ;  /* 0x00000000efd8783b */ /* 0x000ee20000000200 */
[-C--:B-1----:R-:W-:Y:S08]  /*197f0*/  HMMA.16816.F32.BF16 R4, R208, R220.reuse, R4 ;  /* 0x000000dcd004723c */ /* 0x082ff00000041804 */
        /* <DEDUP_REMOVED lines=47> */
[----:B------:R-:W1:Y:S03]  /*19af0*/  LDSM.16.M88.4 R220, [R229+0x3000] ;  /* 0x00300000e5dc783b */ /* 0x000e660000000200 */
[----:B------:R-:W-:Y:S02]  /*19b00*/  FSEL R183, R4, -INF , P3 ;  /* 0xff80000004b77808 */ /* 0x000fe40001800000 */
[----:B------:R-:W-:Y:S02]  /*19b10*/  FSEL R189, R5, -INF , P2 ;  /* 0xff80000005bd7808 */ /* 0x000fe40001000000 */
[-C--:B---3--:R-:W-:Y:S03]  /*19b20*/  HMMA.16816.F32.BF16 R20, R208, R216.reuse, R20 ;  /* 0x000000d8d014723c */ /* 0x088fe60000041814 */
[----:B------:R-:W-:Y:S02]  /*19b30*/  ISETP.GT.AND P3, PT, R2, RZ, PT ;  /* 0x000000ff0200720c */ /* 0x000fe40003f64270 */
[----:B------:R-:W-:Y:S02]  /*19b40*/  FSEL R190, R6, -INF , P1 ;  /* 0xff80000006be7808 */ /* 0x000fe40000800000 */
[----:B------:R-:W-:Y:S01]  /*19b50*/  FSEL R191, R7, -INF , P0 ;  /* 0xff80000007bf7808 */ /* 0x000fe20000000000 */
[C---:B------:R-:W-:Y:S01]  /*19b60*/  HMMA.16816.F32.BF16 R24, R212.reuse, R216, R24 ;  /* 0x000000d8d418723c */ /* 0x040fe20000041818 */
[----:B------:R-:W2:Y:S01]  /*19b70*/  LDSM.16.M88.4 R4, [R229+0x3800] ;  /* 0x00380000e504783b */ /* 0x000ea20000000200 */
[----:B------:R-:W-:Y:S07]  /*19b80*/  DEPBAR.LE SB0, 0x0 ;  /* 0x000080000000791a */ /* 0x000fee0000000000 */
[----:B------:R-:W-:Y:S01]  /*19b90*/  BAR.SYNC.DEFER_BLOCKING 0x0 ;  /* 0x0000000000007b1d */ /* 0x000fe20000010000 */
[-C--:B------:R-:W-:Y:S05]  /*19ba0*/  HMMA.16816.F32.BF16 R28, R212, R218.reuse, R28 ;  /* 0x000000dad41c723c */ /* 0x080fea000004181c */
[----:B------:R-:W-:Y:S02]  /*19bb0*/  ISETP.GT.AND P1, PT, R182, RZ, PT ;  /* 0x000000ffb600720c */ /* 0x000fe40003f24270 */
[----:B------:R-:W-:Y:S01]  /*19bc0*/  FSEL R216, R8, -INF , P3 ;  /* 0xff80000008d87808 */ /* 0x000fe20001800000 */
[C---:B------:R-:W-:Y:S04]  /*19bd0*/  HMMA.16816.F32.BF16 R32, R208.reuse, R218, R32 ;  /* 0x000000dad020723c */ /* 0x040fe80000041820 */
[----:B------:R-:W-:Y:S02]  /*19be0*/  FSEL R247, R10, -INF , P1 ;  /* 0xff8000000af77808 */ /* 0x000fe40000800000 */
[----:B------:R-:W-:Y:S02]  /*19bf0*/  ISETP.GT.AND P1, PT, R182, 0x8, PT ;  /* 0x00000008b600780c */ /* 0x000fe40003f24270 */
[-C--:B-1----:R-:W-:Y:S03]  /*19c00*/  HMMA.16816.F32.BF16 R36, R208, R220.reuse, R36 ;  /* 0x000000dcd024723c */ /* 0x082fe60000041824 */
[----:B------:R-:W-:Y:S02]  /*19c10*/  ISETP.GT.AND P3, PT, R2, 0x8, PT ;  /* 0x000000080200780c */ /* 0x000fe40003f64270 */
[----:B------:R-:W-:Y:S02]  /*19c20*/  ISETP.GT.AND P0, PT, R182, 0x1, PT ;  /* 0x00000001b600780c */ /* 0x000fe40003f04270 */
[----:B------:R-:W-:Y:S01]  /*19c30*/  FSEL R217, R12, -INF , P3 ;  /* 0xff8000000cd97808 */ /* 0x000fe20001800000 */
[C---:B------:R-:W-:Y:S01]  /*19c40*/  HMMA.16816.F32.BF16 R40, R212.reuse, R220, R40 ;  /* 0x000000dcd428723c */ /* 0x040fe20000041828 */
[----:B------:R-:W3:Y:S03]  /*19c50*/  LDL R10, [R1+0x34] ;  /* 0x00003400010a7983 */ /* 0x000ee60000100800 */
[----:B------:R-:W-:Y:S02]  /*19c60*/  ISETP.GT.AND P2, PT, R2, 0x1, PT ;  /* 0x000000010200780c */ /* 0x000fe40003f44270 */
[----:B------:R-:W-:Y:S02]  /*19c70*/  FSEL R246, R11, -INF , P0 ;  /* 0xff8000000bf67808 */ /* 0x000fe40000000000 */
[-C--:B------:R-:W-:Y:S03]  /*19c80*/  HMMA.16816.F32.BF16 R44, R212, R222.reuse, R44 ;  /* 0x000000ded42c723c */ /* 0x080fe6000004182c */
[----:B------:R-:W-:Y:S02]  /*19c90*/  ISETP.GT.AND P0, PT, R182, 0x9, PT ;  /* 0x00000009b600780c */ /* 0x000fe40003f04270 */
[----:B------:R-:W-:Y:S02]  /*19ca0*/  FSEL R9, R9, -INF , P2 ;  /* 0xff80000009097808 */ /* 0x000fe40001000000 */
[----:B------:R-:W-:Y:S01]  /*19cb0*/  ISETP.GT.AND P2, PT, R2, 0x9, PT ;  /* 0x000000090200780c */ /* 0x000fe20003f44270 */
[C---:B------:R-:W-:Y:S04]  /*19cc0*/  HMMA.16816.F32.BF16 R48, R208.reuse, R222, R48 ;  /* 0x000000ded030723c */ /* 0x040fe80000041830 */
[----:B------:R-:W-:Y:S02]  /*19cd0*/  FSEL R218, R13, -INF , P2 ;  /* 0xff8000000dda7808 */ /* 0x000fe40001000000 */
[----:B------:R-:W4:Y:S01]  /*19ce0*/  LDL.64 R12, [R1+0x48] ;  /* 0x00004800010c7983 */ /* 0x000f220000100a00 */
[----:B------:R-:W-:Y:S01]  /*19cf0*/  FSEL R245, R15, -INF , P0 ;  /* 0xff8000000ff57808 */ /* 0x000fe20000000000 */
[-C--:B--2---:R-:W-:Y:S03]  /*19d00*/  HMMA.16816.F32.BF16 R52, R208, R4.reuse, R52 ;  /* 0x00000004d034723c */ /* 0x084fe60000041834 */
[----:B------:R-:W-:Y:S02]  /*19d10*/  ISETP.GT.AND P0, PT, R3, 0x9, PT ;  /* 0x000000090300780c */ /* 0x000fe40003f04270 */
[----:B------:R-:W-:Y:S02]  /*19d20*/  FSEL R220, R14, -INF , P1 ;  /* 0xff8000000edc7808 */ /* 0x000fe40000800000 */
[----:B------:R-:W2:Y:S01]  /*19d30*/  LDL.64 R14, [R1+0x40] ;  /* 0x00004000010e7983 */ /* 0x000ea20000100a00 */
[C---:B------:R-:W-:Y:S04]  /*19d40*/  HMMA.16816.F32.BF16 R56, R212.reuse, R4, R56 ;  /* 0x00000004d438723c */ /* 0x040fe80000041838 */
[----:B------:R-:W-:Y:S02]  /*19d50*/  FSEL R36, R36, -INF , P4 ;  /* 0xff80000024247808 */ /* 0x000fe40002000000 */
[----:B------:R-:W-:Y:S02]  /*19d60*/  FSEL R37, R37, -INF , P5 ;  /* 0xff80000025257808 */ /* 0x000fe40002800000 */
[-C--:B------:R-:W-:Y:S03]  /*19d70*/  HMMA.16816.F32.BF16 R60, R212, R6.reuse, R60 ;  /* 0x00000006d43c723c */ /* 0x080fe6000004183c */
[C---:B------:R-:W-:Y:S02]  /*19d80*/  ISETP.GT.AND P2, PT, R0.reuse, 0x9, PT ;  /* 0x000000090000780c */ /* 0x040fe40003f44270 */
[----:B------:R-:W-:Y:S02]  /*19d90*/  ISETP.GT.AND P1, PT, R3, 0x8, PT ;  /* 0x000000080300780c */ /* 0x000fe40003f24270 */
[----:B------:R-:W-:Y:S01]  /*19da0*/  FSEL R17, R17, -INF , P2 ;  /* 0xff80000011117808 */ /* 0x000fe20001000000 */
[----:B------:R-:W-:Y:S01]  /*19db0*/  HMMA.16816.F32.BF16 R64, R208, R6, R64 ;  /* 0x00000006d040723c */ /* 0x000fe20000041840 */
[----:B------:R-:W2:Y:S03]  /*19dc0*/  LDL R7, [R1+0x28] ;  /* 0x0000280001077983 */ /* 0x000ea60000100800 */
[C---:B------:R-:W-:Y:S02]  /*19dd0*/  ISETP.GT.AND P2, PT, R0.reuse, 0x11, PT ;  /* 0x000000110000780c */ /* 0x040fe40003f44270 */
[----:B------:R-:W-:Y:S02]  /*19de0*/  ISETP.GT.AND P3, PT, R0, 0x8, PT ;  /* 0x000000080000780c */ /* 0x000fe40003f64270 */
[----:B------:R-:W-:Y:S02]  /*19df0*/  FSEL R18, R18, -INF , P1 ;  /* 0xff80000012127808 */ /* 0x000fe40000800000 */
[----:B------:R-:W-:Y:S02]  /*19e00*/  ISETP.GT.AND P1, PT, R3, 0x10, PT ;  /* 0x000000100300780c */ /* 0x000fe40003f24270 */
[----:B------:R-:W-:Y:S02]  /*19e10*/  FSEL R19, R19, -INF , P0 ;  /* 0xff80000013137808 */ /* 0x000fe40000000000 */
        /* <DEDUP_REMOVED lines=15> */
[C---:B------:R-:W-:Y:S02]  /*19f10*/  ISETP.GT.AND P3, PT, R0.reuse, 0x28, PT ;  /* 0x000000280000780c */ /* 0x040fe40003f64270 */
[C---:B------:R-:W-:Y:S02]  /*19f20*/  ISETP.GT.AND P1, PT, R0.reuse, 0x30, PT ;  /* 0x000000300000780c */ /* 0x040fe40003f24270 */
[C---:B------:R-:W-:Y:S02]  /*19f30*/  ISETP.GT.AND P4, PT, R0.reuse, 0x31, PT ;  /* 0x000000310000780c */ /* 0x040fe40003f84270 */
[----:B------:R-:W-:Y:S02]  /*19f40*/  ISETP.GT.AND P0, PT, R0, 0x29, PT ;  /* 0x000000290000780c */ /* 0x000fe40003f04270 */
[----:B------:R-:W-:Y:S02]  /*19f50*/  FMNMX.FTZ R0, R183, R180, !PT ;  /* 0x000000b4b7007209 */ /* 0x000fe40007810000 */
[----:B------:R-:W-:Y:S02]  /*19f60*/  FSEL R48, R48, -INF , P3 ;  /* 0xff80000030307808 */ /* 0x000fe40001800000 */
        /* <DEDUP_REMOVED lines=23> */
[----:B------:R-:W-:Y:S02]  /*1a0e0*/  ISETP.GT.AND P0, PT, R3, 0x19, PT ;  /* 0x000000190300780c */ /* 0x000fe40003f04270 */
[----:B------:R-:W-:Y:S02]  /*1a0f0*/  FMNMX.FTZ R186, R53, R186, !PT ;  /* 0x000000ba35ba7209 */ /* 0x000fe40007810000 */
[----:B------:R-:W-:Y:S02]  /*1a100*/  FSEL R35, R35, -INF , P0 ;  /* 0xff80000023237808 */ /* 0x000fe40000000000 */
[----:B------:R-:W-:Y:S02]  /*1a110*/  FMNMX.FTZ R186, R64, R186, !PT ;  /* 0x000000ba40ba7209 */ /* 0x000fe40007810000 */
[----:B------:R-:W-:Y:S02]  /*1a120*/  ISETP.GT.AND P1, PT, R3, 0x20, PT ;  /* 0x000000200300780c */ /* 0x000fe40003f24270 */
[----:B------:R-:W-:Y:S02]  /*1a130*/  FMNMX.FTZ R186, R65, R186, !PT ;  /* 0x000000ba41ba7209 */ /* 0x000fe40007810000 */
[----:B------:R-:W-:Y:S02]  /*1a140*/  FMNMX.FTZ R185, R34, R185, !PT ;  /* 0x000000b922b97209 */ /* 0x000fe40007810000 */
[C---:B------:R-:W-:Y:S01]  /*1a150*/  ISETP.GT.AND P3, PT, R3.reuse, 0x38, PT ;  /* 0x000000380300780c */ /* 0x040fe20003f64270 */
[----:B------:R-:W1:Y:S01]  /*1a160*/  SHFL.BFLY PT, R4, R186, 0x2, 0x1f ;  /* 0x0c401f00ba047f89 */ /* 0x000e6200000e0000 */
[----:B------:R-:W-:Y:S02]  /*1a170*/  ISETP.GT.AND P0, PT, R3, 0x21, PT ;  /* 0x000000210300780c */ /* 0x000fe40003f04270 */
[----:B------:R-:W-:Y:S02]  /*1a180*/  FSEL R38, R38, -INF , P1 ;  /* 0xff80000026267808 */ /* 0x000fe40000800000 */
[----:B------:R-:W-:Y:S02]  /*1a190*/  FMNMX.FTZ R185, R35, R185, !PT ;  /* 0x000000b923b97209 */ /* 0x000fe40007810000 */
[----:B------:R-:W-:Y:S02]  /*1a1a0*/  FSEL R66, R66, -INF , P3 ;  /* 0xff80000042427808 */ /* 0x000fe40001800000 */
[----:B------:R-:W-:Y:S02]  /*1a1b0*/  ISETP.GT.AND P3, PT, R2, 0x18, PT ;  /* 0x000000180200780c */ /* 0x000fe40003f64270 */
[----:B------:R-:W-:Y:S02]  /*1a1c0*/  FSEL R39, R39, -INF , P0 ;  /* 0xff80000027277808 */ /* 0x000fe40000000000 */
[C---:B------:R-:W-:Y:S02]  /*1a1d0*/  ISETP.GT.AND P1, PT, R3.reuse, 0x28, PT ;  /* 0x000000280300780c */ /* 0x040fe40003f24270 */
[----:B------:R-:W-:Y:S02]  /*1a1e0*/  ISETP.GT.AND P0, PT, R3, 0x29, PT ;  /* 0x000000290300780c */ /* 0x000fe40003f04270 */
[----:B------:R-:W-:Y:S02]  /*1a1f0*/  FMNMX.FTZ R185, R38, R185, !PT ;  /* 0x000000b926b97209 */ /* 0x000fe40007810000 */
[----:B------:R-:W-:Y:S02]  /*1a200*/  FSEL R28, R28, -INF , P3 ;  /* 0xff8000001c1c7808 */ /* 0x000fe40001800000 */
[----:B------:R-:W-:Y:S02]  /*1a210*/  ISETP.GT.AND P3, PT, R2, 0x20, PT ;  /* 0x000000200200780c */ /* 0x000fe40003f64270 */
[----:B------:R-:W-:Y:S02]  /*1a220*/  FSEL R50, R50, -INF , P1 ;  /* 0xff80000032327808 */ /* 0x000fe40000800000 */
[----:B-1----:R-:W-:Y:S02]  /*1a230*/  FMNMX.FTZ R186, R186, R4, !PT ;  /* 0x00000004baba7209 */ /* 0x002fe40007810000 */
[----:B------:R-:W-:Y:S02]  /*1a240*/  FSEL R51, R51, -INF , P0 ;  /* 0xff80000033337808 */ /* 0x000fe40000000000 */
[----:B------:R-:W-:Y:S01]  /*1a250*/  ISETP.GT.AND P2, PT, R182, 0x10, PT ;  /* 0x00000010b600780c */ /* 0x000fe20003f44270 */
[----:B------:R-:W1:Y:S01]  /*1a260*/  SHFL.BFLY PT, R5, R186, 0x1, 0x1f ;  /* 0x0c201f00ba057f89 */ /* 0x000e6200000e0000 */
[C---:B------:R-:W-:Y:S02]  /*1a270*/  ISETP.GT.AND P1, PT, R2.reuse, 0x10, PT ;  /* 0x000000100200780c */ /* 0x040fe40003f24270 */
[----:B------:R-:W-:Y:S02]  /*1a280*/  ISETP.GT.AND P0, PT, R2, 0x11, PT ;  /* 0x000000110200780c */ /* 0x000fe40003f04270 */
[----:B------:R-:W-:Y:S02]  /*1a290*/  FMNMX.FTZ R185, R39, R185, !PT ;  /* 0x000000b927b97209 */ /* 0x000fe40007810000 */
[----:B------:R-:W-:Y:S02]  /*1a2a0*/  FSEL R40, R40, -INF , P3 ;  /* 0xff80000028287808 */ /* 0x000fe40001800000 */
[----:B------:R-:W-:Y:S02]  /*1a2b0*/  ISETP.GT.AND P3, PT, R2, 0x31, PT ;  /* 0x000000310200780c */ /* 0x000fe40003f64270 */
[----:B------:R-:W-:Y:S02]  /*1a2c0*/  FSEL R26, R26, -INF , P2 ;  /* 0xff8000001a1a7808 */ /* 0x000fe40001000000 */
[----:B------:R-:W-:Y:S02]  /*1a2d0*/  FSEL R24, R24, -INF , P1 ;  /* 0xff80000018187808 */ /* 0x000fe40000800000 */
[----:B------:R-:W-:Y:S02]  /*1a2e0*/  FSEL R25, R25, -INF , P0 ;  /* 0xff80000019197808 */ /* 0x000fe40000000000 */
[----:B------:R-:W-:Y:S02]  /*1a2f0*/  ISETP.GT.AND P0, PT, R182, 0x11, PT ;  /* 0x00000011b600780c */ /* 0x000fe40003f04270 */
[C---:B------:R-:W-:Y:S02]  /*1a300*/  ISETP.GT.AND P1, PT, R3.reuse, 0x39, PT ;  /* 0x000000390300780c */ /* 0x040fe40003f24270 */
[----:B------:R-:W-:Y:S02]  /*1a310*/  ISETP.GT.AND P2, PT, R2, 0x19, PT ;  /* 0x000000190200780c */ /* 0x000fe40003f44270 */
[----:B------:R-:W-:Y:S02]  /*1a320*/  ISETP.GT.AND P5, PT, R3, 0x30, PT ;  /* 0x000000300300780c */ /* 0x000fe40003fa4270 */
[----:B-1----:R-:W-:Y:S02]  /*1a330*/  FMNMX.FTZ R186, R186, R5, !PT ;  /* 0x00000005baba7209 */ /* 0x002fe40007810000 */
[----:B------:R-:W-:Y:S02]  /*1a340*/  FMNMX.FTZ R185, R50, R185, !PT ;  /* 0x000000b932b97209 */ /* 0x000fe40007810000 */
[----:B------:R-:W-:Y:S01]  /*1a350*/  FSEL R57, R57, -INF , P3 ;  /* 0xff80000039397808 */ /* 0x000fe20001800000 */
[C---:B------:R-:W-:Y:S01]  /*1a360*/  FMUL.FTZ R6, R186.reuse, c[0x0][0x2d0] ;  /* 0x0000b400ba067a20 */ /* 0x040fe20000410000 */
[----:B------:R-:W-:Y:S02]  /*1a370*/  FSETP.NEU.FTZ.AND P3, PT, R186, -INF , PT ;  /* 0xff800000ba00780b */ /* 0x000fe40003f7d000 */
[----:B------:R-:W-:Y:S02]  /*1a380*/  FSEL R67, R67, -INF , P1 ;  /* 0xff80000043437808 */ /* 0x000fe40000800000 */
[----:B------:R-:W-:Y:S02]  /*1a390*/  FSEL R27, R27, -INF , P0 ;  /* 0xff8000001b1b7808 */ /* 0x000fe40000000000 */
[C---:B------:R-:W-:Y:S02]  /*1a3a0*/  ISETP.GT.AND P1, PT, R182.reuse, 0x18, PT ;  /* 0x00000018b600780c */ /* 0x040fe40003f24270 */
[----:B------:R-:W-:Y:S02]  /*1a3b0*/  FSEL R29, R29, -INF , P2 ;  /* 0xff8000001d1d7808 */ /* 0x000fe40001000000 */
[----:B------:R-:W-:Y:S02]  /*1a3c0*/  ISETP.GT.AND P0, PT, R182, 0x19, PT ;  /* 0x00000019b600780c */ /* 0x000fe40003f04270 */
[----:B------:R-:W-:Y:S02]  /*1a3d0*/  ISETP.GT.AND P2, PT, R2, 0x21, PT ;  /* 0x000000210200780c */ /* 0x000fe40003f44270 */
[----:B------:R-:W-:Y:S02]  /*1a3e0*/  FSEL R54, R54, -INF , P5 ;  /* 0xff80000036367808 */ /* 0x000fe40002800000 */
[----:B------:R-:W-:Y:S02]  /*1a3f0*/  ISETP.GT.AND P4, PT, R3, 0x31, PT ;  /* 0x000000310300780c */ /* 0x000fe40003f84270 */
[----:B------:R-:W-:Y:S02]  /*1a400*/  FMNMX.FTZ R185, R51, R185, !PT ;  /* 0x000000b933b97209 */ /* 0x000fe40007810000 */
[----:B------:R-:W-:Y:S02]  /*1a410*/  FSEL R6, R6, RZ, P3 ;  /* 0x000000ff06067208 */ /* 0x000fe40001800000 */
[----:B------:R-:W-:Y:S02]  /*1a420*/  FSEL R209, R30, -INF , P1 ;  /* 0xff8000001ed17808 */ /* 0x000fe40000800000 */
[----:B------:R-:W-:Y:S01]  /*1a430*/  FSEL R208, R31, -INF , P0 ;  /* 0xff8000001fd07808 */ /* 0x000fe20000000000 */
[----:B------:R-:W-:Y:S01]  /*1a440*/  IMAD.MOV.U32 R31, RZ, RZ, R26 ;  /* 0x000000ffff1f7224 */ /* 0x000fe200078e001a */
[----:B------:R-:W-:Y:S01]  /*1a450*/  ISETP.GT.AND P1, PT, R182, 0x20, PT ;  /* 0x00000020b600780c */ /* 0x000fe20003f24270 */
[--C-:B------:R-:W-:Y:S01]  /*1a460*/  FFMA.FTZ R238, R65, c[0x0][0x2d0], -R6.reuse ;  /* 0x0000b40041ee7a23 */ /* 0x100fe20000010806 */
[----:B------:R-:W-:Y:S01]  /*1a470*/  FMNMX.FTZ R3, R247, R188, !PT ;  /* 0x000000bcf7037209 */ /* 0x000fe20007810000 */
[--C-:B------:R-:W-:Y:S01]  /*1a480*/  FFMA.FTZ R36, R36, c[0x0][0x2d0], -R6.reuse ;  /* 0x0000b40024247a23 */ /* 0x100fe20000010806 */
[----:B------:R-:W-:Y:S01]  /*1a490*/  ISETP.GT.AND P0, PT, R182, 0x21, PT ;  /* 0x00000021b600780c */ /* 0x000fe20003f04270 */
[--C-:B------:R-:W-:Y:S01]  /*1a4a0*/  FFMA.FTZ R237, R64, c[0x0][0x2d0], -R6.reuse ;  /* 0x0000b40040ed7a23 */ /* 0x100fe20000010806 */
[----:B------:R-:W-:Y:S02]  /*1a4b0*/  FSEL R41, R41, -INF , P2 ;  /* 0xff80000029297808 */ /* 0x000fe40001000000 */
[----:B------:R-:W-:Y:S02]  /*1a4c0*/  ISETP.GT.AND P2, PT, R2, 0x28, PT ;  /* 0x000000280200780c */ /* 0x000fe40003f44270 */
[----:B------:R-:W-:Y:S02]  /*1a4d0*/  FSEL R55, R55, -INF , P4 ;  /* 0xff80000037377808 */ /* 0x000fe40002000000 */
[----:B------:R-:W-:Y:S02]  /*1a4e0*/  FMNMX.FTZ R185, R54, R185, !PT ;  /* 0x000000b936b97209 */ /* 0x000fe40007810000 */
[----:B------:R-:W-:Y:S01]  /*1a4f0*/  FSEL R22, R42, -INF , P1 ;  /* 0xff8000002a167808 */ /* 0x000fe20000800000 */
[----:B------:R-:W-:Y:S01]  /*1a500*/  FFMA.FTZ R42, R32, c[0x0][0x2d0], -R6 ;  /* 0x0000b400202a7a23 */ /* 0x000fe20000010806 */
[C---:B------:R-:W-:Y:S01]  /*1a510*/  ISETP.GT.AND P4, PT, R2.reuse, 0x38, PT ;  /* 0x000000380200780c */ /* 0x040fe20003f84270 */
[----:B------:R-:W-:Y:S01]  /*1a520*/  IMAD.MOV.U32 R32, RZ, RZ, R208 ;  /* 0x000000ffff207224 */ /* 0x000fe200078e00d0 */
[----:B------:R-:W-:Y:S02]  /*1a530*/  FSEL R30, R43, -INF , P0 ;  /* 0xff8000002b1e7808 */ /* 0x000fe40000000000 */
[----:B------:R-:W-:Y:S02]  /*1a540*/  ISETP.GT.AND P0, PT, R2, 0x30, PT ;  /* 0x000000300200780c */ /* 0x000fe40003f04270 */
[----:B------:R-:W-:Y:S02]  /*1a550*/  FSEL R44, R44, -INF , P2 ;  /* 0xff8000002c2c7808 */ /* 0x000fe40001000000 */
[C---:B------:R-:W-:Y:S02]  /*1a560*/  ISETP.GT.AND P2, PT, R2.reuse, 0x39, PT ;  /* 0x000000390200780c */ /* 0x040fe40003f44270 */
[----:B------:R-:W-:Y:S02]  /*1a570*/  ISETP.GT.AND P1, PT, R2, 0x29, PT ;  /* 0x000000290200780c */ /* 0x000fe40003f24270 */
[----:B------:R-:W-:Y:S01]  /*1a580*/  FMNMX.FTZ R2, R246, R3, !PT ;  /* 0x00000003f6027209 */ /* 0x000fe20007810000 */
[--C-:B------:R-:W-:Y:S01]  /*1a590*/  FFMA.FTZ R3, R183, c[0x0][0x2d0], -R6.reuse ;  /* 0x0000b400b7037a23 */ /* 0x100fe20000010806 */
[----:B------:R-:W-:Y:S02]  /*1a5a0*/  FMNMX.FTZ R185, R55, R185, !PT ;  /* 0x000000b937b97209 */ /* 0x000fe40007810000 */
[----:B------:R-:W-:Y:S01]  /*1a5b0*/  FMNMX.FTZ R2, R220, R2, !PT ;  /* 0x00000002dc027209 */ /* 0x000fe20007810000 */
[----:B------:R1:W-:Y:S01]  /*1a5c0*/  MUFU.EX2 R250, R3 ;  /* 0x0000000300fa7308 */ /* 0x0003e20000000800 */
        /* <DEDUP_REMOVED lines=12> */
[----:B------:R-:W-:Y:S02]  /*1a690*/  FSEL R45, R45, -INF , P1 ;  /* 0xff8000002d2d7808 */ /* 0x000fe40000800000 */
[----:B-1----:R-:W-:Y:S01]  /*1a6a0*/  FMNMX.FTZ R3, R22, R2, !PT ;  /* 0x0000000216037209 */ /* 0x002fe20007810000 */
[--C-:B------:R-:W-:Y:S01]  /*1a6b0*/  FFMA.FTZ R2, R189, c[0x0][0x2d0], -R6.reuse ;  /* 0x0000b400bd027a23 */ /* 0x100fe20000010806 */
[----:B------:R-:W-:Y:S02]  /*1a6c0*/  FMNMX.FTZ R0, R24, R0, !PT ;  /* 0x0000000018007209 */ /* 0x000fe40007810000 */
[----:B------:R-:W-:Y:S01]  /*1a6d0*/  ISETP.GT.AND P1, PT, R182, 0x28, PT ;  /* 0x00000028b600780c */ /* 0x000fe20003f24270 */
[----:B------:R1:W-:Y:S01]  /*1a6e0*/  MUFU.EX2 R252, R2 ;  /* 0x0000000200fc7308 */ /* 0x0003e20000000800 */
[----:B------:R-:W-:Y:S02]  /*1a6f0*/  FMNMX.FTZ R0, R25, R0, !PT ;  /* 0x0000000019007209 */ /* 0x000fe40007810000 */
[----:B------:R-:W-:Y:S02]  /*1a700*/  FSEL R251, R46, -INF , P1 ;  /* 0xff8000002efb7808 */ /* 0x000fe40000800000 */
[----:B---3--:R-:W-:Y:S02]  /*1a710*/  FMNMX.FTZ R185, R185, R4, !PT ;  /* 0x00000004b9b97209 */ /* 0x008fe40007810000 */
[----:B------:R-:W-:Y:S02]  /*1a720*/  FMNMX.FTZ R0, R28, R0, !PT ;  /* 0x000000001c007209 */ /* 0x000fe40007810000 */
[----:B------:R-:W-:Y:S01]  /*1a730*/  FMNMX.FTZ R3, R30, R3, !PT ;  /* 0x000000031e037209 */ /* 0x000fe20007810000 */
[----:B------:R-:W3:Y:S01]  /*1a740*/  SHFL.BFLY PT, R4, R185, 0x1, 0x1f ;  /* 0x0c201f00b9047f89 */ /* 0x000ee200000e0000 */
[----:B------:R-:W-:Y:S02]  /*1a750*/  FMNMX.FTZ R0, R29, R0, !PT ;  /* 0x000000001d007209 */ /* 0x000fe40007810000 */
[----:B------:R-:W-:Y:S02]  /*1a760*/  FSEL R56, R56, -INF , P0 ;  /* 0xff80000038387808 */ /* 0x000fe40000000000 */
[----:B------:R-:W-:Y:S02]  /*1a770*/  FMNMX.FTZ R0, R40, R0, !PT ;  /* 0x0000000028007209 */ /* 0x000fe40007810000 */
[----:B------:R-:W-:Y:S02]  /*1a780*/  FSEL R61, R61, -INF , P2 ;  /* 0xff8000003d3d7808 */ /* 0x000fe40001000000 */
[----:B------:R-:W-:Y:S02]  /*1a790*/  FMNMX.FTZ R0, R41, R0, !PT ;  /* 0x0000000029007209 */ /* 0x000fe40007810000 */
[----:B------:R-:W-:Y:S02]  /*1a7a0*/  ISETP.GT.AND P2, PT, R182, 0x31, PT ;  /* 0x00000031b600780c */ /* 0x000fe40003f44270 */
[----:B------:R-:W-:Y:S02]  /*1a7b0*/  FMNMX.FTZ R0, R44, R0, !PT ;  /* 0x000000002c007209 */ /* 0x000fe40007810000 */
[----:B-1----:R-:W-:Y:S01]  /*1a7c0*/  FMNMX.FTZ R2, R251, R3, !PT ;  /* 0x00000003fb027209 */ /* 0x002fe20007810000 */
[----:B------:R-:W-:Y:S01]  /*1a7d0*/  FFMA.FTZ R3, R16, c[0x0][0x2d0], -R6 ;  /* 0x0000b40010037a23 */ /* 0x000fe20000010806 */
[----:B------:R-:W-:Y:S02]  /*1a7e0*/  FMNMX.FTZ R0, R45, R0, !PT ;  /* 0x000000002d007209 */ /* 0x000fe40007810000 */
[----:B------:R-:W-:Y:S01]  /*1a7f0*/  LOP3.LUT P5, RZ, R248, 0x1, RZ, 0xc0, !PT ;  /* 0x00000001f8ff7812 */ /* 0x000fe200078ac0ff */
[----:B------:R1:W-:Y:S01]  /*1a800*/  MUFU.EX2 R46, R3 ;  /* 0x00000003002e7308 */ /* 0x0003e20000000800 */
[----:B------:R-:W-:Y:S02]  /*1a810*/  FMNMX.FTZ R0, R56, R0, !PT ;  /* 0x0000000038007209 */ /* 0x000fe40007810000 */
[----:B------:R-:W-:Y:S01]  /*1a820*/  FSEL R248, R59, -INF , P2 ;  /* 0xff8000003bf87808 */ /* 0x000fe20001000000 */
[----:B------:R-:W-:Y:S01]  /*1a830*/  IMAD.MOV.U32 R59, RZ, RZ, R22 ;  /* 0x000000ffff3b7224 */ /* 0x000fe200078e0016 */
[----:B---3--:R-:W-:Y:S02]  /*1a840*/  FMNMX.FTZ R185, R185, R4, !PT ;  /* 0x00000004b9b97209 */ /* 0x008fe40007810000 */
[----:B------:R-:W-:Y:S02]  /*1a850*/  FSEL R60, R60, -INF , P4 ;  /* 0xff8000003c3c7808 */ /* 0x000fe40002000000 */
[C---:B------:R-:W-:Y:S01]  /*1a860*/  FSETP.NEU.FTZ.AND P2, PT, R185.reuse, -INF , PT ;  /* 0xff800000b900780b */ /* 0x040fe20003f5d000 */
[----:B------:R-:W-:Y:S01]  /*1a870*/  FMUL.FTZ R8, R185, c[0x0][0x2d0] ;  /* 0x0000b400b9087a20 */ /* 0x000fe20000410000 */
        /* <DEDUP_REMOVED lines=8> */
[----:B------:R-:W-:Y:S01]  /*1a900*/  PLOP3.LUT P4, PT, PT, PT, UP1, 0x80, 0x0 ;  /* 0x000000000000781c */ /* 0x000fe20003f8f018 */
[--C-:B-1----:R-:W-:Y:S01]  /*1a910*/  FFMA.FTZ R3, R190, c[0x0][0x2d0], -R8.reuse ;  /* 0x0000b400be037a23 */ /* 0x102fe20000010808 */
[C---:B------:R-:W-:Y:S01]  /*1a920*/  ISETP.GT.AND P0, PT, R182.reuse, 0x29, PT ;  /* 0x00000029b600780c */ /* 0x040fe20003f04270 */
[----:B------:R-:W1:Y:S01]  /*1a930*/  SHFL.BFLY PT, R184, R0, 0x2, 0x1f ;  /* 0x0c401f0000b87f89 */ /* 0x000e6200000e0000 */
[----:B------:R-:W-:Y:S01]  /*1a940*/  MUFU.EX2 R190, R4 ;  /* 0x0000000400be7308 */ /* 0x000fe20000000800 */
[----:B------:R-:W-:Y:S01]  /*1a950*/  ISETP.GT.AND P1, PT, R182, 0x38, PT ;  /* 0x00000038b600780c */ /* 0x000fe20003f24270 */
[--C-:B------:R-:W-:Y:S01]  /*1a960*/  FFMA.FTZ R219, R219, c[0x0][0x2d0], -R8.reuse ;  /* 0x0000b400dbdb7a23 */ /* 0x100fe20000010808 */
[----:B------:R-:W-:Y:S01]  /*1a970*/  FSEL R249, R47, -INF , P0 ;  /* 0xff8000002ff97808 */ /* 0x000fe20000000000 */
[--C-:B------:R-:W-:Y:S01]  /*1a980*/  FFMA.FTZ R239, R66, c[0x0][0x2d0], -R8.reuse ;  /* 0x0000b40042ef7a23 */ /* 0x100fe20000010808 */
[----:B------:R-:W-:Y:S01]  /*1a990*/  ISETP.GT.AND P0, PT, R182, 0x39, PT ;  /* 0x00000039b600780c */ /* 0x000fe20003f04270 */
[--C-:B------:R-:W-:Y:S01]  /*1a9a0*/  FFMA.FTZ R233, R67, c[0x0][0x2d0], -R8.reuse ;  /* 0x0000b40043e97a23 */ /* 0x100fe20000010808 */
[----:B------:R-:W-:Y:S01]  /*1a9b0*/  FMNMX.FTZ R2, R249, R2, !PT ;  /* 0x00000002f9027209 */ /* 0x000fe20007810000 */
[--C-:B------:R-:W-:Y:S01]  /*1a9c0*/  FFMA.FTZ R221, R221, c[0x0][0x2d0], -R8.reuse ;  /* 0x0000b400dddd7a23 */ /* 0x100fe20000010808 */
[----:B------:R-:W-:Y:S01]  /*1a9d0*/  FSEL R222, R62, -INF , P1 ;  /* 0xff8000003ede7808 */ /* 0x000fe20000800000 */
[----:B------:R4:W-:Y:S01]  /*1a9e0*/  MUFU.EX2 R215, R3 ;  /* 0x0000000300d77308 */ /* 0x0009e20000000800 */
[----:B------:R-:W-:Y:S01]  /*1a9f0*/  FMNMX.FTZ R2, R223, R2, !PT ;  /* 0x00000002df027209 */ /* 0x000fe20007810000 */
[----:B------:R-:W-:Y:S01]  /*1aa00*/  FFMA.FTZ R62, R55, c[0x0][0x2d0], -R8 ;  /* 0x0000b400373e7a23 */ /* 0x000fe20000010808 */
[----:B------:R-:W-:Y:S02]  /*1aa10*/  FSEL R183, R63, -INF , P0 ;  /* 0xff8000003fb77808 */ /* 0x000fe40000000000 */
[----:B-1----:R-:W-:Y:S02]  /*1aa20*/  FMNMX.FTZ R184, R0, R184, !PT ;  /* 0x000000b800b87209 */ /* 0x002fe40007810000 */
[----:B------:R-:W-:Y:S01]  /*1aa30*/  FMNMX.FTZ R0, R248, R2, !PT ;  /* 0x00000002f8007209 */ /* 0x000fe20007810000 */
[----:B------:R-:W-:Y:S02]  /*1aa40*/  FFMA.FTZ R2, R17, c[0x0][0x2d0], -R6 ;  /* 0x0000b40011027a23 */ /* 0x000fe40000010806 */
[----:B------:R-:W1:Y:S01]  /*1aa50*/  SHFL.BFLY PT, R5, R184, 0x1, 0x1f ;  /* 0x0c201f00b8057f89 */ /* 0x000e6200000e0000 */
[----:B------:R-:W-:Y:S01]  /*1aa60*/  FMNMX.FTZ R0, R222, R0, !PT ;  /* 0x00000000de007209 */ /* 0x000fe20007810000 */
[----:B------:R3:W-:Y:S03]  /*1aa70*/  MUFU.EX2 R63, R2 ;  /* 0x00000002003f7308 */ /* 0x0007e60000000800 */
[----:B------:R-:W-:Y:S02]  /*1aa80*/  FMNMX.FTZ R0, R183, R0, !PT ;  /* 0x00000000b7007209 */ /* 0x000fe40007810000 */
[----:B----4-:R-:W-:Y:S04]  /*1aa90*/  @P4 IADD3 R3, P1, R12, UR18, RZ ;  /* 0x000000120c034c10 */ /* 0x010fe8000ff3e0ff */
[----:B------:R-:W-:Y:S02]  /*1aaa0*/  @P4 LEA R12, P0, R3, c[0x0][0x1c8], 0x1 ;  /* 0x00007200030c4a11 */ /* 0x000fe400078008ff */
[----:B--2---:R-:W-:Y:S04]  /*1aab0*/  @P4 IADD3.X R4, R15, UR15, RZ, P1, !PT ;  /* 0x0000000f0f044c10 */ /* 0x004fe80008ffe4ff */
[----:B------:R-:W-:Y:S01]  /*1aac0*/  @P4 LEA.HI.X R13, R3, c[0x0][0x1cc], R4, 0x1, P0 ;  /* 0x00007300030d4a11 */ /* 0x000fe200000f0c04 */
[----:B------:R-:W-:Y:S01]  /*1aad0*/  FFMA.FTZ R4, R18, c[0x0][0x2d0], -R8 ;  /* 0x0000b40012047a23 */ /* 0x000fe20000010808 */
[----:B------:R-:W-:Y:S01]  /*1aae0*/  @P4 IADD3 R3, P0, R10, UR18, RZ ;  /* 0x000000120a034c10 */ /* 0x000fe2000ff1e0ff */
[----:B------:R-:W-:Y:S01]  /*1aaf0*/  @UP1 UIADD3 UR18, UP0, UR10, 0x80, URZ ;  /* 0x000000800a121890 */ /* 0x000fe2000ff1e03f */
[--C-:B------:R-:W-:Y:S01]  /*1ab00*/  FFMA.FTZ R18, R37, c[0x0][0x2d0], -R6.reuse ;  /* 0x0000b40025127a23 */ /* 0x100fe20000010806 */
[----:B------:R2:W-:Y:S01]  /*1ab10*/  MUFU.EX2 R43, R4 ;  /* 0x00000004002b7308 */ /* 0x0005e20000000800 */
[----:B------:R4:W-:Y:S01]  /*1ab20*/  @P4 LDGSTS.E.BYPASS.LTC128B.128 [R244+0x4100], [R12.64], !P6 ;  /* 0x041000000cf44fae */ /* 0x0009e2000f101d5c */
[----:B-1----:R-:W-:Y:S01]  /*1ab30*/  FMNMX.FTZ R184, R184, R5, !PT ;  /* 0x00000005b8b87209 */ /* 0x002fe20007810000 */
[----:B------:R-:W-:Y:S03]  /*1ab40*/  FFMA.FTZ R37, R48, c[0x0][0x2d0], -R6 ;  /* 0x0000b40030257a23 */ /* 0x000fe60000010806 */
[C---:B------:R-:W-:Y:S03]  /*1ab50*/  FSETP.NEU.FTZ.AND P1, PT, R184.reuse, -INF , PT ;  /* 0xff800000b800780b */ /* 0x040fe60003f3d000 */
[----:B---3--:R-:W1:Y:S01]  /*1ab60*/  SHFL.BFLY PT, R2, R0, 0x2, 0x1f ;  /* 0x0c401f0000027f89 */ /* 0x008e6200000e0000 */
[----:B--2---:R-:W-:Y:S01]  /*1ab70*/  @P4 IADD3.X R4, R7, UR15, RZ, P0, !PT ;  /* 0x0000000f07044c10 */ /* 0x004fe200087fe4ff */
[----:B------:R-:W-:Y:S01]  /*1ab80*/  FMUL.FTZ R7, R184, c[0x0][0x2d0] ;  /* 0x0000b400b8077a20 */ /* 0x000fe20000410000 */
[----:B------:R-:W-:Y:S01]  /*1ab90*/  @P4 LEA R14, P0, R3, c[0x0][0x1c8], 0x1 ;  /* 0x00007200030e4a11 */ /* 0x000fe200078008ff */
[----:B------:R-:W-:Y:S03]  /*1aba0*/  @UP1 UIADD3.X UR15, URZ, UR17, URZ, UP0, !UPT ;  /* 0x000000113f0f1290 */ /* 0x000fe600087fe43f */
[----:B------:R-:W-:Y:S02]  /*1abb0*/  FSEL R7, R7, RZ, P1 ;  /* 0x000000ff07077208 */ /* 0x000fe40000800000 */
[----:B------:R-:W-:Y:S02]  /*1abc0*/  @P4 LEA.HI.X R15, R3, c[0x0][0x1cc], R4, 0x1, P0 ;  /* 0x00007300030f4a11 */ /* 0x000fe400000f0c04 */
[----:B-1----:R-:W-:Y:S01]  /*1abd0*/  FMNMX.FTZ R0, R0, R2, !PT ;  /* 0x0000000200007209 */ /* 0x002fe20007810000 */
[--C-:B------:R-:W-:Y:S01]  /*1abe0*/  FFMA.FTZ R3, R216, c[0x0][0x2d0], -R7.reuse ;  /* 0x0000b400d8037a23 */ /* 0x100fe20000010807 */
[----:B------:R-:W-:Y:S01]  /*1abf0*/  @P4 IADD3 R4, P0, R12, UR19, RZ ;  /* 0x000000130c044c10 */ /* 0x000fe2000ff1e0ff */
[--C-:B------:R-:W-:Y:S01]  /*1ac00*/  FFMA.FTZ R2, R19, c[0x0][0x2d0], -R8.reuse ;  /* 0x0000b40013027a23 */ /* 0x100fe20000010808 */
[----:B------:R1:W-:Y:S01]  /*1ac10*/  @P4 LDGSTS.E.BYPASS.LTC128B.128 [R244+0x6100], [R14.64], !P5 ;  /* 0x061000000ef44fae */ /* 0x0003e2000e901d5c */
[----:B------:R2:W-:Y:S01]  /*1ac20*/  MUFU.EX2 R214, R3 ;  /* 0x0000000300d67308 */ /* 0x0005e20000000800 */
[----:B------:R-:W-:Y:S01]  /*1ac30*/  @P4 IADD3.X R5, R13, UR20, RZ, P0, !PT ;  /* 0x000000140d054c10 */ /* 0x000fe200087fe4ff */
[----:B------:R-:W-:Y:S01]  /*1ac40*/  FFMA.FTZ R216, R35, c[0x0][0x2d0], -R8 ;  /* 0x0000b40023d87a23 */ /* 0x000fe20000010808 */
[----:B------:R-:W-:Y:S01]  /*1ac50*/  @P4 IADD3 R10, P0, R4, UR19, RZ ;  /* 0x00000013040a4c10 */ /* 0x000fe2000ff1e0ff */
[--C-:B------:R-:W-:Y:S02]  /*1ac60*/  FFMA.FTZ R240, R56, c[0x0][0x2d0], -R7.reuse ;  /* 0x0000b40038f07a23 */ /* 0x100fe40000010807 */
[--C-:B------:R-:W-:Y:S01]  /*1ac70*/  FFMA.FTZ R224, R57, c[0x0][0x2d0], -R7.reuse ;  /* 0x0000b40039e07a23 */ /* 0x100fe20000010807 */
[C---:B------:R-:W-:Y:S01]  /*1ac80*/  @P4 IADD3.X R11, R5.reuse, UR20, RZ, P0, !PT ;  /* 0x00000014050b4c10 */ /* 0x040fe200087fe4ff */
[----:B------:R3:W-:Y:S01]  /*1ac90*/  @P4 LDGSTS.E.BYPASS.LTC128B.128 [R244+0x4900], [R4.64], !P6 ;  /* 0x0490000004f44fae */ /* 0x0007e2000f101d5c */
[----:B------:R-:W-:Y:S01]  /*1aca0*/  @P4 IADD3 R16, P0, R4, UR18, RZ ;  /* 0x0000001204104c10 */ /* 0x000fe2000ff1e0ff */
[----:B------:R-:W1:Y:S01]  /*1acb0*/  MUFU.EX2 R242, R2 ;  /* 0x0000000200f27308 */ /* 0x000e620000000800 */
[--C-:B------:R-:W-:Y:S02]  /*1acc0*/  FFMA.FTZ R231, R60, c[0x0][0x2d0], -R7.reuse ;  /* 0x0000b4003ce77a23 */ /* 0x100fe40000010807 */
[----:B------:R-:W-:Y:S01]  /*1acd0*/  @P4 IADD3.X R17, R5, UR15, RZ, P0, !PT ;  /* 0x0000000f05114c10 */ /* 0x000fe200087fe4ff */
[--C-:B------:R-:W-:Y:S01]  /*1ace0*/  FFMA.FTZ R241, R61, c[0x0][0x2d0], -R7.reuse ;  /* 0x0000b4003df17a23 */ /* 0x100fe20000010807 */
[----:B----4-:R-:W-:Y:S01]  /*1acf0*/  @P4 IADD3 R12, P0, R10, UR19, RZ ;  /* 0x000000130a0c4c10 */ /* 0x010fe2000ff1e0ff */
[----:B------:R3:W-:Y:S01]  /*1ad00*/  @P4 LDGSTS.E.BYPASS.LTC128B.128 [R244+0x6900], [R4.64+0x80], !P5 ;  /* 0x0690008004f44fae */ /* 0x0007e2000e901d5c */
[--C-:B------:R-:W-:Y:S02]  /*1ad10*/  FFMA.FTZ R44, R44, c[0x0][0x2d0], -R7.reuse ;  /* 0x0000b4002c2c7a23 */ /* 0x100fe40000010807 */
[----:B------:R-:W-:Y:S01]  /*1ad20*/  @P4 IADD3.X R13, R11, UR20, RZ, P0, !PT ;  /* 0x000000140b0d4c10 */ /* 0x000fe200087fe4ff */
[--C-:B------:R-:W-:Y:S02]  /*1ad30*/  FFMA.FTZ R40, R40, c[0x0][0x2d0], -R7.reuse ;  /* 0x0000b40028287a23 */ /* 0x100fe40000010807 */
[--C-:B------:R-:W-:Y:S02]  /*1ad40*/  FFMA.FTZ R41, R41, c[0x0][0x2d0], -R7.reuse ;  /* 0x0000b40029297a23 */ /* 0x100fe40000010807 */
[----:B--2---:R-:W-:Y:S01]  /*1ad50*/  FFMA.FTZ R3, R9, c[0x0][0x2d0], -R7 ;  /* 0x0000b40009037a23 */ /* 0x004fe20000010807 */
[----:B------:R2:W-:Y:S01]  /*1ad60*/  @P4 LDGSTS.E.BYPASS.LTC128B.128 [R244+0x5100], [R10.64], !P6 ;  /* 0x051000000af44fae */ /* 0x0005e2000f101d5c */
[----:B------:R-:W-:Y:S02]  /*1ad70*/  FFMA.FTZ R9, R53, c[0x0][0x2d0], -R6 ;  /* 0x0000b40035097a23 */ /* 0x000fe40000010806 */
[----:B------:R4:W2:Y:S01]  /*1ad80*/  MUFU.EX2 R189, R3 ;  /* 0x0000000300bd7308 */ /* 0x0008a20000000800 */
[--C-:B------:R-:W-:Y:S01]  /*1ad90*/  FFMA.FTZ R19, R51, c[0x0][0x2d0], -R8.reuse ;  /* 0x0000b40033137a23 */ /* 0x100fe20000010808 */
[----:B------:R-:W-:Y:S01]  /*1ada0*/  MOV R51, R27 ;  /* 0x0000001b00337202 */ /* 0x000fe20000000f00 */
[----:B------:R-:W-:Y:S02]  /*1adb0*/  IMAD.MOV.U32 R65, RZ, RZ, R9 ;  /* 0x000000ffff417224 */ /* 0x000fe400078e0009 */
[----:B------:R2:W-:Y:S01]  /*1adc0*/  @P4 LDGSTS.E.BYPASS.LTC128B.128 [R244+0x7100], [R16.64], !P5 ;  /* 0x0710000010f44fae */ /* 0x0005e2000e901d5c */
[----:B-1----:R-:W-:Y:S01]  /*1add0*/  F2FP.BF16.PACK_AB R191, R242, R43 ;  /* 0x0000002bf2bf723e */ /* 0x002fe200000010ff */
[----:B------:R-:W-:Y:S06]  /*1ade0*/  IMAD.MOV.U32 R67, RZ, RZ, R19 ;  /* 0x000000ffff437224 */ /* 0x000fec00078e0013 */
[----:B------:R-:W1:Y:S01]  /*1adf0*/  SHFL.BFLY PT, R2, R0, 0x1, 0x1f ;  /* 0x0c201f0000027f89 */ /* 0x000e6200000e0000 */
[----:B---3--:R-:W-:Y:S07]  /*1ae00*/  FSEL R4, R186, RZ, P3 ;  /* 0x000000ffba047208 */ /* 0x008fee0001800000 */
[----:B------:R3:W-:Y:S01]  /*1ae10*/  @P4 LDGSTS.E.BYPASS.LTC128B.128 [R244+0x5900], [R12.64], !P6 ;  /* 0x059000000cf44fae */ /* 0x0007e2000f101d5c */
[--C-:B----4-:R-:W-:Y:S02]  /*1ae20*/  FFMA.FTZ R3, R217, c[0x0][0x2d0], -R7.reuse ;  /* 0x0000b400d9037a23 */ /* 0x110fe40000010807 */
[----:B------:R-:W-:Y:S02]  /*1ae30*/  FFMA.FTZ R217, R34, c[0x0][0x2d0], -R8 ;  /* 0x0000b40022d97a23 */ /* 0x000fe40000010808 */
[----:B------:R4:W3:Y:S01]  /*1ae40*/  MUFU.EX2 R26, R3 ;  /* 0x00000003001a7308 */ /* 0x0008e20000000800 */
[----:B------:R-:W-:Y:S01]  /*1ae50*/  FFMA.FTZ R34, R45, c[0x0][0x2d0], -R7 ;  /* 0x0000b4002d227a23 */ /* 0x000fe20000010807 */
[----:B------:R-:W-:Y:S01]  /*1ae60*/  MOV R45, R190 ;  /* 0x000000be002d7202 */ /* 0x000fe20000000f00 */
[----:B--2---:R-:W-:Y:S01]  /*1ae70*/  IMAD.MOV.U32 R56, RZ, RZ, R189 ;  /* 0x000000ffff387224 */ /* 0x004fe200078e00bd */
[----:B------:R-:W-:Y:S02]  /*1ae80*/  F2FP.BF16.PACK_AB R190, R63, R46 ;  /* 0x0000002e3fbe723e */ /* 0x000fe400000010ff */
[----:B------:R-:W-:Y:S02]  /*1ae90*/  F2FP.BF16.PACK_AB R189, R45, R215 ;  /* 0x000000d72dbd723e */ /* 0x000fe400000010ff */
[----:B------:R-:W-:Y:S02]  /*1aea0*/  F2FP.BF16.PACK_AB R208, R56, R214 ;  /* 0x000000d638d0723e */ /* 0x000fe400000010ff */
[----:B-1----:R-:W-:Y:S01]  /*1aeb0*/  FMNMX.FTZ R182, R0, R2, !PT ;  /* 0x0000000200b67209 */ /* 0x002fe20007810000 */
[--C-:B------:R-:W-:Y:S01]  /*1aec0*/  FFMA.FTZ R0, R218, c[0x0][0x2d0], -R7.reuse ;  /* 0x0000b400da007a23 */ /* 0x100fe20000010807 */
[----:B------:R-:W-:Y:S01]  /*1aed0*/  @P4 IADD3 R2, P0, R10, UR18, RZ ;  /* 0x000000120a024c10 */ /* 0x000fe2000ff1e0ff */
[--C-:B------:R-:W-:Y:S02]  /*1aee0*/  FFMA.FTZ R218, R28, c[0x0][0x2d0], -R7.reuse ;  /* 0x0000b4001cda7a23 */ /* 0x100fe40000010807 */
[----:B------:R-:W1:Y:S01]  /*1aef0*/  MUFU.EX2 R243, R0 ;  /* 0x0000000000f37308 */ /* 0x000e620000000800 */
[C---:B------:R-:W-:Y:S02]  /*1af00*/  FMUL.FTZ R212, R182.reuse, c[0x0][0x2d0] ;  /* 0x0000b400b6d47a20 */ /* 0x040fe40000410000 */
[----:B------:R-:W-:Y:S05]  /*1af10*/  FFMA.FTZ R10, R49, c[0x0][0x2d0], -R6 ;  /* 0x0000b400310a7a23 */ /* 0x000fea0000010806 */
[----:B------:R-:W-:Y:S02]  /*1af20*/  MOV R64, R10 ;  /* 0x0000000a00407202 */ /* 0x000fe40000000f00 */
[----:B----4-:R-:W-:Y:S02]  /*1af30*/  @P4 IADD3.X R3, R11, UR15, RZ, P0, !PT ;  /* 0x0000000f0b034c10 */ /* 0x010fe400087fe4ff */
[----:B------:R-:W-:Y:S02]  /*1af40*/  FSETP.NEU.FTZ.AND P0, PT, R182, -INF , PT ;  /* 0xff800000b600780b */ /* 0x000fe40003f1d000 */
[----:B---3--:R-:W-:Y:S01]  /*1af50*/  MOV R49, R26 ;  /* 0x0000001a00317202 */ /* 0x008fe20000000f00 */
[----:B------:R2:W-:Y:S01]  /*1af60*/  @P4 LDGSTS.E.BYPASS.LTC128B.128 [R244+0x7900], [R2.64], !P5 ;  /* 0x0790000002f44fae */ /* 0x0005e2000e901d5c */
[----:B------:R-:W-:Y:S01]  /*1af70*/  FSEL R212, R212, RZ, P0 ;  /* 0x000000ffd4d47208 */ /* 0x000fe20000000000 */
[----:B------:R-:W-:Y:S02]  /*1af80*/  FFMA.FTZ R26, R50, c[0x0][0x2d0], -R8 ;  /* 0x0000b400321a7a23 */ /* 0x000fe40000010808 */
[----:B------:R-:W-:Y:S02]  /*1af90*/  IMAD.MOV.U32 R50, RZ, RZ, R36 ;  /* 0x000000ffff327224 */ /* 0x000fe400078e0024 */
[--C-:B------:R-:W-:Y:S02]  /*1afa0*/  FFMA.FTZ R5, R245, c[0x0][0x2d0], -R212.reuse ;  /* 0x0000b400f5057a23 */ /* 0x100fe400000108d4 */
[----:B------:R-:W-:Y:S01]  /*1afb0*/  FFMA.FTZ R245, R29, c[0x0][0x2d0], -R7 ;  /* 0x0000b4001df57a23 */ /* 0x000fe20000010807 */
[----:B-1----:R-:W-:Y:S01]  /*1afc0*/  F2FP.BF16.PACK_AB R210, R243, R49 ;  /* 0x00000031f3d2723e */ /* 0x002fe200000010ff */
[----:B------:R-:W-:Y:S01]  /*1afd0*/  FFMA.FTZ R0, R247, c[0x0][0x2d0], -R212 ;  /* 0x0000b400f7007a23 */ /* 0x000fe200000108d4 */
[----:B------:R1:W-:Y:S01]  /*1afe0*/  MUFU.EX2 R235, R5 ;  /* 0x0000000500eb7308 */ /* 0x0003e20000000800 */
[----:B------:R-:W-:Y:S01]  /*1aff0*/  FFMA.FTZ R247, R20, c[0x0][0x2d0], -R6 ;  /* 0x0000b40014f77a23 */ /* 0x000fe20000010806 */
[----:B------:R-:W0:Y:S01]  /*1b000*/  LDGDEPBAR ;  /* 0x00000000000079af */ /* 0x000e220000000000 */
[----:B------:R-:W-:Y:S02]  /*1b010*/  IMAD.MOV.U32 R66, RZ, RZ, R26 ;  /* 0x000000ffff427224 */ /* 0x000fe400078e001a */
[----:B------:R-:W-:Y:S05]  /*1b020*/  FFMA.FTZ R222, R222, c[0x0][0x2d0], -R212 ;  /* 0x0000b400dede7a23 */ /* 0x000fea00000108d4 */
[----:B------:R3:W-:Y:S01]  /*1b030*/  MUFU.EX2 R213, R0 ;  /* 0x0000000000d57308 */ /* 0x0007e20000000800 */
[----:B--2---:R-:W-:Y:S02]  /*1b040*/  FSEL R3, R185, RZ, P2 ;  /* 0x000000ffb9037208 */ /* 0x004fe40001000000 */
[----:B------:R-:W-:Y:S01]  /*1b050*/  FSEL R2, R184, RZ, P1 ;  /* 0x000000ffb8027208 */ /* 0x000fe20000800000 */
[----:B-1----:R-:W-:Y:S02]  /*1b060*/  FADD.FTZ R5, -R4, R180 ;  /* 0x000000b404057221 */ /* 0x002fe40000010100 */
[----:B------:R-:W-:Y:S02]  /*1b070*/  FADD.FTZ R4, -R3, R181 ;  /* 0x000000b503047221 */ /* 0x000fe40000010100 */
[----:B------:R-:W-:Y:S02]  /*1b080*/  FADD.FTZ R3, -R2, R187 ;  /* 0x000000bb02037221 */ /* 0x000fe40000010100 */
[----:B------:R-:W-:Y:S02]  /*1b090*/  FFMA.FTZ R187, R24, c[0x0][0x2d0], -R7 ;  /* 0x0000b40018bb7a23 */ /* 0x000fe40000010807 */
[----:B---3--:R-:W-:Y:S02]  /*1b0a0*/  FFMA.FTZ R0, R246, c[0x0][0x2d0], -R212 ;  /* 0x0000b400f6007a23 */ /* 0x008fe400000108d4 */
[----:B------:R-:W-:Y:S02]  /*1b0b0*/  FFMA.FTZ R246, R33, c[0x0][0x2d0], -R6 ;  /* 0x0000b40021f67a23 */ /* 0x000fe40000010806 */
[----:B------:R1:W2:Y:S01]  /*1b0c0*/  MUFU.EX2 R23, R0 ;  /* 0x0000000000177308 */ /* 0x0002a20000000800 */
[----:B------:R-:W-:Y:S02]  /*1b0d0*/  FFMA.FTZ R33, R54, c[0x0][0x2d0], -R8 ;  /* 0x0000b40036217a23 */ /* 0x000fe40000010808 */
[----:B-1----:R-:W-:Y:S02]  /*1b0e0*/  FFMA.FTZ R0, R220, c[0x0][0x2d0], -R212 ;  /* 0x0000b400dc007a23 */ /* 0x002fe400000108d4 */
[----:B------:R-:W-:Y:S05]  /*1b0f0*/  FFMA.FTZ R220, R21, c[0x0][0x2d0], -R6 ;  /* 0x0000b40015dc7a23 */ /* 0x000fea0000010806 */
[----:B------:R1:W3:Y:S01]  /*1b100*/  MUFU.EX2 R47, R0 ;  /* 0x00000000002f7308 */ /* 0x0002e20000000800 */
[----:B--2---:R-:W-:Y:S02]  /*1b110*/  IMAD.MOV.U32 R53, RZ, RZ, R23 ;  /* 0x000000ffff357224 */ /* 0x004fe400078e0017 */
[----:B------:R-:W2:Y:S01]  /*1b120*/  LDSM.16.MT88.4 R20, [R225+0x100] ;  /* 0x00010000e114783b */ /* 0x000ea20000004200 */
[----:B-1----:R-:W-:Y:S01]  /*1b130*/  FSEL R0, R182, RZ, P0 ;  /* 0x000000ffb6007208 */ /* 0x002fe20000000000 */
[----:B---3--:R-:W-:Y:S02]  /*1b140*/  IMAD.MOV.U32 R48, RZ, RZ, R47 ;  /* 0x000000ffff307224 */ /* 0x008fe400078e002f */
[----:B------:R-:W-:Y:S02]  /*1b150*/  FFMA.FTZ R47, R39, c[0x0][0x2d0], -R8 ;  /* 0x0000b400272f7a23 */ /* 0x000fe40000010808 */
[----:B------:R-:W-:Y:S01]  /*1b160*/  FADD.FTZ R2, -R0, R188 ;  /* 0x000000bc00027221 */ /* 0x000fe20000010100 */
[----:B------:R-:W-:Y:S01]  /*1b170*/  F2FP.BF16.PACK_AB R188, R252, R250 ;  /* 0x000000fafcbc723e */ /* 0x000fe200000010ff */
[----:B------:R-:W-:Y:S01]  /*1b180*/  FMUL.FTZ R0, R5, c[0x0][0x2d0] ;  /* 0x0000b40005007a20 */ /* 0x000fe20000410000 */
[----:B------:R-:W-:Y:S01]  /*1b190*/  F2FP.BF16.PACK_AB R211, R235, R48 ;  /* 0x00000030ebd3723e */ /* 0x000fe200000010ff */
[----:B------:R-:W-:Y:S02]  /*1b1a0*/  FFMA.FTZ R5, R52, c[0x0][0x2d0], -R6 ;  /* 0x0000b40034057a23 */ /* 0x000fe40000010806 */
[----:B------:R1:W3:Y:S01]  /*1b1b0*/  MUFU.EX2 R181, R0 ;  /* 0x0000000000b57308 */ /* 0x0002e20000000800 */
[----:B------:R-:W-:Y:S01]  /*1b1c0*/  IMAD.MOV.U32 R52, RZ, RZ, R209 ;  /* 0x000000ffff347224 */ /* 0x000fe200078e00d1 */
[----:B------:R-:W-:Y:S02]  /*1b1d0*/  F2FP.BF16.PACK_AB R209, R53, R213 ;  /* 0x000000d535d1723e */ /* 0x000fe400000010ff */
[----:B------:R-:W-:Y:S01]  /*1b1e0*/  MOV R35, R5 ;  /* 0x0000000500237202 */ /* 0x000fe20000000f00 */
[----:B-1----:R-:W-:Y:S02]  /*1b1f0*/  FMUL.FTZ R0, R4, c[0x0][0x2d0] ;  /* 0x0000b40004007a20 */ /* 0x002fe40000410000 */
[C---:B---3--:R-:W-:Y:S03]  /*1b200*/  FMUL.FTZ R4, R181.reuse, R192 ;  /* 0x000000c0b5047220 */ /* 0x048fe60000410000 */
[----:B------:R1:W3:Y:S01]  /*1b210*/  MUFU.EX2 R180, R0 ;  /* 0x0000000000b47308 */ /* 0x0002e20000000800 */
[C---:B------:R-:W-:Y:S01]  /*1b220*/  FMUL.FTZ R5, R181.reuse, R193 ;  /* 0x000000c1b5057220 */ /* 0x040fe20000410000 */
[----:B------:R-:W-:Y:S01]  /*1b230*/  MOV R193, R50 ;  /* 0x0000003200c17202 */ /* 0x000fe20000000f00 */
[C---:B------:R-:W-:Y:S01]  /*1b240*/  FMUL.FTZ R17, R181.reuse, R205 ;  /* 0x000000cdb5117220 */ /* 0x040fe20000410000 */
[----:B------:R-:W-:Y:S01]  /*1b250*/  MOV R205, R65 ;  /* 0x0000004100cd7202 */ /* 0x000fe20000000f00 */
[----:B------:R-:W-:Y:S02]  /*1b260*/  IMAD.MOV.U32 R65, RZ, RZ, R37 ;  /* 0x000000ffff417224 */ /* 0x000fe400078e0025 */
[----:B------:R-:W4:Y:S01]  /*1b270*/  LDSM.16.MT88.4 R36, [R226+0x100] ;  /* 0x00010000e224783b */ /* 0x000f220000004200 */
[C---:B------:R-:W-:Y:S02]  /*1b280*/  FMUL.FTZ R16, R181.reuse, R204 ;  /* 0x000000ccb5107220 */ /* 0x040fe40000410000 */
[----:B------:R-:W-:Y:S01]  /*1b290*/  IMAD.MOV.U32 R204, RZ, RZ, R33 ;  /* 0x000000ffffcc7224 */ /* 0x000fe200078e0021 */
[----:B------:R-:W-:Y:S01]  /*1b2a0*/  MUFU.EX2 R193, R193 ;  /* 0x000000c100c17308 */ /* 0x000fe20000000800 */
[C---:B------:R-:W-:Y:S01]  /*1b2b0*/  FMUL.FTZ R33, R181.reuse, R145 ;  /* 0x00000091b5217220 */ /* 0x040fe20000410000 */
[----:B------:R-:W-:Y:S01]  /*1b2c0*/  MOV R145, R67 ;  /* 0x0000004300917202 */ /* 0x000fe20000000f00 */
[----:B------:R-:W-:Y:S02]  /*1b2d0*/  IMAD.MOV.U32 R192, RZ, RZ, R66 ;  /* 0x000000ffffc07224 */ /* 0x000fe400078e0042 */
[C---:B------:R-:W-:Y:S02]  /*1b2e0*/  FMUL.FTZ R68, R181.reuse, R68 ;  /* 0x00000044b5447220 */ /* 0x040fe40000410000 */
[C---:B------:R-:W-:Y:S02]  /*1b2f0*/  FMUL.FTZ R69, R181.reuse, R69 ;  /* 0x00000045b5457220 */ /* 0x040fe40000410000 */
[C---:B------:R-:W-:Y:S02]  /*1b300*/  FMUL.FTZ R80, R181.reuse, R80 ;  /* 0x00000050b5507220 */ /* 0x040fe40000410000 */
[----:B------:R-:W-:Y:S02]  /*1b310*/  FMUL.FTZ R81, R181, R81 ;  /* 0x00000051b5517220 */ /* 0x000fe40000410000 */
[----:B-1----:R-:W-:Y:S02]  /*1b320*/  FMUL.FTZ R0, R3, c[0x0][0x2d0] ;  /* 0x0000b40003007a20 */ /* 0x002fe40000410000 */
[C---:B---3--:R-:W-:Y:S01]  /*1b330*/  FMUL.FTZ R6, R180.reuse, R194 ;  /* 0x000000c2b4067220 */ /* 0x048fe20000410000 */
[----:B------:R-:W-:Y:S01]  /*1b340*/  MOV R194, R52 ;  /* 0x0000003400c27202 */ /* 0x000fe20000000f00 */
[----:B------:R1:W3:Y:S01]  /*1b350*/  MUFU.EX2 R3, R0 ;  /* 0x0000000000037308 */ /* 0x0002e20000000800 */
[C---:B------:R-:W-:Y:S02]  /*1b360*/  FMUL.FTZ R19, R180.reuse, R207 ;  /* 0x000000cfb4137220 */ /* 0x040fe40000410000 */
[C---:B------:R-:W-:Y:S02]  /*1b370*/  FMUL.FTZ R50, R180.reuse, R162 ;  /* 0x000000a2b4327220 */ /* 0x040fe40000410000 */
[----:B------:R-:W-:Y:S02]  /*1b380*/  IMAD.MOV.U32 R207, RZ, RZ, R64 ;  /* 0x000000ffffcf7224 */ /* 0x000fe400078e0040 */
        /* <DEDUP_REMOVED lines=11> */
[----:B-1----:R-:W-:Y:S02]  /*1b440*/  FMUL.FTZ R0, R2, c[0x0][0x2d0] ;  /* 0x0000b40002007a20 */ /* 0x002fe40000410000 */
[----:B------:R-:W-:Y:S02]  /*1b450*/  FFMA.FTZ R2, R25, c[0x0][0x2d0], -R7 ;  /* 0x0000b40019027a23 */ /* 0x000fe40000010807 */
[C---:B------:R-:W-:Y:S01]  /*1b460*/  FMUL.FTZ R7, R180.reuse, R195 ;  /* 0x000000c3b4077220 */ /* 0x040fe20000410000 */
[----:B------:R-:W-:Y:S01]  /*1b470*/  MUFU.EX2 R176, R245 ;  /* 0x000000f500b07308 */ /* 0x000fe20000000800 */
[C---:B---3--:R-:W-:Y:S02]  /*1b480*/  FMUL.FTZ R8, R3.reuse, R196 ;  /* 0x000000c403087220 */ /* 0x048fe40000410000 */
[C---:B------:R-:W-:Y:S02]  /*1b490*/  FMUL.FTZ R9, R3.reuse, R197 ;  /* 0x000000c503097220 */ /* 0x040fe40000410000 */
[C---:B------:R-:W-:Y:S01]  /*1b4a0*/  FMUL.FTZ R12, R3.reuse, R200 ;  /* 0x000000c8030c7220 */ /* 0x040fe20000410000 */
[-C--:B--2---:R-:W-:Y:S04]  /*1b4b0*/  HMMA.16816.F32.BF16 R4, R188, R20.reuse, R4 ;  /* 0x00000014bc04723c */ /* 0x084fe80000041804 */
[----:B------:R-:W1:Y:S01]  /*1b4c0*/  MUFU.EX2 R0, R0 ;  /* 0x0000000000007308 */ /* 0x000e620000000800 */
[C---:B------:R-:W-:Y:S01]  /*1b4d0*/  FMUL.FTZ R13, R3.reuse, R201 ;  /* 0x000000c9030d7220 */ /* 0x040fe20000410000 */
[----:B------:R-:W-:Y:S01]  /*1b4e0*/  MOV R200, R58 ;  /* 0x0000003a00c87202 */ /* 0x000fe20000000f00 */
[----:B------:R-:W-:Y:S02]  /*1b4f0*/  IMAD.MOV.U32 R196, RZ, RZ, R18 ;  /* 0x000000ffffc47224 */ /* 0x000fe400078e0012 */
[C---:B------:R-:W-:Y:S03]  /*1b500*/  FMUL.FTZ R18, R180.reuse, R206 ;  /* 0x000000ceb4127220 */ /* 0x040fe60000410000 */
[C---:B------:R-:W-:Y:S02]  /*1b510*/  FMUL.FTZ R29, R3.reuse, R141 ;  /* 0x0000008d031d7220 */ /* 0x040fe40000410000 */
[----:B------:R-:W-:Y:S01]  /*1b520*/  IMAD.MOV.U32 R141, RZ, RZ, R30 ;  /* 0x000000ffff8d7224 */ /* 0x000fe200078e001e */
[----:B------:R-:W-:Y:S01]  /*1b530*/  MUFU.EX2 R200, R200 ;  /* 0x000000c800c87308 */ /* 0x000fe20000000800 */
[C---:B------:R-:W-:Y:S02]  /*1b540*/  FMUL.FTZ R24, R3.reuse, R136 ;  /* 0x0000008803187220 */ /* 0x040fe40000410000 */
[C---:B------:R-:W-:Y:S01]  /*1b550*/  FMUL.FTZ R25, R3.reuse, R137 ;  /* 0x0000008903197220 */ /* 0x040fe20000410000 */
[----:B------:R-:W-:Y:S01]  /*1b560*/  MOV R137, R43 ;  /* 0x0000002b00897202 */ /* 0x000fe20000000f00 */
[----:B------:R-:W-:Y:S01]  /*1b570*/  FMUL.FTZ R28, R3, R140 ;  /* 0x0000008c031c7220 */ /* 0x000fe20000410000 */
[----:B------:R-:W-:Y:S01]  /*1b580*/  MOV R140, R34 ;  /* 0x00000022008c7202 */ /* 0x000fe20000000f00 */
[----:B------:R-:W-:Y:S02]  /*1b590*/  IMAD.MOV.U32 R206, RZ, RZ, R35 ;  /* 0x000000ffffce7224 */ /* 0x000fe400078e0023 */
[C---:B------:R-:W-:Y:S02]  /*1b5a0*/  FMUL.FTZ R34, R180.reuse, R146 ;  /* 0x00000092b4227220 */ /* 0x040fe40000410000 */
[----:B------:R-:W-:Y:S01]  /*1b5b0*/  FMUL.FTZ R35, R180, R147 ;  /* 0x00000093b4237220 */ /* 0x000fe20000410000 */
[----:B------:R-:W-:Y:S01]  /*1b5c0*/  MOV R147, R45 ;  /* 0x0000002d00937202 */ /* 0x000fe20000000f00 */
[C---:B-1----:R-:W-:Y:S01]  /*1b5d0*/  FMUL.FTZ R10, R0.reuse, R198 ;  /* 0x000000c6000a7220 */ /* 0x042fe20000410000 */
[----:B------:R-:W-:Y:S01]  /*1b5e0*/  MOV R198, R63 ;  /* 0x0000003f00c67202 */ /* 0x000fe20000000f00 */
[C---:B------:R-:W-:Y:S02]  /*1b5f0*/  FMUL.FTZ R11, R0.reuse, R199 ;  /* 0x000000c7000b7220 */ /* 0x040fe40000410000 */
[----:B------:R-:W-:Y:S02]  /*1b600*/  IMAD.MOV.U32 R136, RZ, RZ, R65 ;  /* 0x000000ffff887224 */ /* 0x000fe400078e0041 */
[----:B------:R-:W-:Y:S02]  /*1b610*/  FFMA.FTZ R246, R223, c[0x0][0x2d0], -R212 ;  /* 0x0000b400dff67a23 */ /* 0x000fe400000108d4 */
[C---:B------:R-:W-:Y:S01]  /*1b620*/  FMUL.FTZ R14, R0.reuse, R202 ;  /* 0x000000ca000e7220 */ /* 0x040fe20000410000 */
[C---:B------:R-:W-:Y:S03]  /*1b630*/  HMMA.16816.F32.BF16 R8, R208.reuse, R20, R8 ;  /* 0x00000014d008723c */ /* 0x040fe60000041808 */
[----:B------:R-:W-:Y:S01]  /*1b640*/  MUFU.EX2 R246, R246 ;  /* 0x000000f600f67308 */ /* 0x000fe20000000800 */
[C---:B------:R-:W-:Y:S01]  /*1b650*/  FMUL.FTZ R15, R0.reuse, R203 ;  /* 0x000000cb000f7220 */ /* 0x040fe20000410000 */
[----:B------:R-:W-:Y:S01]  /*1b660*/  MOV R203, R44 ;  /* 0x0000002c00cb7202 */ /* 0x000fe20000000f00 */
[----:B------:R-:W-:Y:S02]  /*1b670*/  FMUL.FTZ R44, R3, R156 ;  /* 0x0000009c032c7220 */ /* 0x000fe40000410000 */
[C---:B------:R-:W-:Y:S03]  /*1b680*/  FMUL.FTZ R20, R181.reuse, R132 ;  /* 0x00000084b5147220 */ /* 0x040fe60000410000 */
[-C--:B------:R-:W-:Y:S03]  /*1b690*/  HMMA.16816.F32.BF16 R12, R208, R22.reuse, R12 ;  /* 0x00000016d00c723c */ /* 0x080fe6000004180c */
[C---:B------:R-:W-:Y:S02]  /*1b6a0*/  FMUL.FTZ R21, R181.reuse, R133 ;  /* 0x00000085b5157220 */ /* 0x040fe40000410000 */
[C---:B------:R-:W-:Y:S02]  /*1b6b0*/  FMUL.FTZ R30, R0.reuse, R142 ;  /* 0x0000008e001e7220 */ /* 0x040fe40000410000 */
[C---:B------:R-:W-:Y:S01]  /*1b6c0*/  FMUL.FTZ R26, R0.reuse, R138 ;  /* 0x0000008a001a7220 */ /* 0x040fe20000410000 */
[C---:B------:R-:W-:Y:S04]  /*1b6d0*/  HMMA.16816.F32.BF16 R16, R188.reuse, R22, R16 ;  /* 0x00000016bc10723c */ /* 0x040fe80000041810 */
[----:B------:R-:W-:Y:S01]  /*1b6e0*/  IMAD.MOV.U32 R142, RZ, RZ, R59 ;  /* 0x000000ffff8e7224 */ /* 0x000fe200078e003b */
[----:B------:R-:W-:Y:S01]  /*1b6f0*/  MOV R59, R31 ;  /* 0x0000001f003b7202 */ /* 0x000fe20000000f00 */
[----:B------:R-:W-:Y:S02]  /*1b700*/  FMUL.FTZ R31, R0, R143 ;  /* 0x0000008f001f7220 */ /* 0x000fe40000410000 */
[C---:B------:R-:W-:Y:S04]  /*1b710*/  FMUL.FTZ R22, R180.reuse, R134 ;  /* 0x00000086b4167220 */ /* 0x040fe80000410000 */
[----:B------:R-:W-:Y:S02]  /*1b720*/  FMUL.FTZ R23, R180, R135 ;  /* 0x00000087b4177220 */ /* 0x000fe40000410000 */
[----:B------:R-:W-:Y:S01]  /*1b730*/  IMAD.MOV.U32 R143, RZ, RZ, R32 ;  /* 0x000000ffff8f7224 */ /* 0x000fe200078e0020 */
[----:B------:R-:W-:Y:S01]  /*1b740*/  LDSM.16.MT88.4 R132, [R227+0x100] ;  /* 0x00010000e384783b */ /* 0x000fe20000004200 */
[----:B------:R-:W-:Y:S02]  /*1b750*/  FMUL.FTZ R32, R181, R144 ;  /* 0x00000090b5207220 */ /* 0x000fe40000410000 */
[----:B------:R-:W-:Y:S01]  /*1b760*/  IMAD.MOV.U32 R144, RZ, RZ, R53 ;  /* 0x000000ffff907224 */ /* 0x000fe200078e0035 */
[-C--:B----4-:R-:W-:Y:S03]  /*1b770*/  HMMA.16816.F32.BF16 R20, R188, R36.reuse, R20 ;  /* 0x00000024bc14723c */ /* 0x090fe60000041814 */
[C---:B------:R-:W-:Y:S01]  /*1b780*/  FMUL.FTZ R27, R0.reuse, R139 ;  /* 0x0000008b001b7220 */ /* 0x040fe20000410000 */
[----:B------:R-:W1:Y:S01]  /*1b790*/  LDSM.16.MT88.4 R52, [R228+0x100] ;  /* 0x00010000e434783b */ /* 0x000e620000004200 */
[----:B------:R-:W-:Y:S02]  /*1b7a0*/  IMAD.MOV.U32 R139, RZ, RZ, R47 ;  /* 0x000000ffff8b7224 */ /* 0x000fe400078e002f */
[----:B------:R-:W-:Y:S02]  /*1b7b0*/  IMAD.MOV.U32 R138, RZ, RZ, R46 ;  /* 0x000000ffff8a7224 */ /* 0x000fe400078e002e */
[----:B------:R-:W-:Y:S01]  /*1b7c0*/  IMAD.MOV.U32 R146, RZ, RZ, R41 ;  /* 0x000000ffff927224 */ /* 0x000fe200078e0029 */
[C---:B------:R-:W-:Y:S04]  /*1b7d0*/  HMMA.16816.F32.BF16 R24, R208.reuse, R36, R24 ;  /* 0x00000024d018723c */ /* 0x040fe80000041818 */
[C---:B------:R-:W-:Y:S02]  /*1b7e0*/  FMUL.FTZ R41, R3.reuse, R153 ;  /* 0x0000009903297220 */ /* 0x040fe40000410000 */
[----:B------:R-:W-:Y:S02]  /*1b7f0*/  FMUL.FTZ R43, R0, R155 ;  /* 0x0000009b002b7220 */ /* 0x000fe40000410000 */
[-C--:B------:R-:W-:Y:S04]  /*1b800*/  HMMA.16816.F32.BF16 R28, R208, R38.reuse, R28 ;  /* 0x00000026d01c723c */ /* 0x080fe8000004181c */
[----:B------:R-:W-:Y:S02]  /*1b810*/  FMUL.FTZ R45, R3, R157 ;  /* 0x0000009d032d7220 */ /* 0x000fe40000410000 */
[----:B------:R-:W-:Y:S02]  /*1b820*/  FFMA.FTZ R157, R249, c[0x0][0x2d0], -R212 ;  /* 0x0000b400f99d7a23 */ /* 0x000fe400000108d4 */
[C---:B------:R-:W-:Y:S01]  /*1b830*/  HMMA.16816.F32.BF16 R32, R188.reuse, R38, R32 ;  /* 0x00000026bc20723c */ /* 0x040fe20000041820 */
[----:B------:R-:W-:Y:S03]  /*1b840*/  MUFU.EX2 R249, R233 ;  /* 0x000000e900f97308 */ /* 0x000fe60000000800 */
[C---:B------:R-:W-:Y:S02]  /*1b850*/  FMUL.FTZ R36, R181.reuse, R148 ;  /* 0x00000094b5247220 */ /* 0x040fe40000410000 */
[----:B------:R-:W-:Y:S02]  /*1b860*/  FMUL.FTZ R37, R181, R149 ;  /* 0x00000095b5257220 */ /* 0x000fe40000410000 */
[C---:B------:R-:W-:Y:S04]  /*1b870*/  FMUL.FTZ R38, R180.reuse, R150 ;  /* 0x00000096b4267220 */ /* 0x040fe80000410000 */
[----:B------:R-:W-:Y:S02]  /*1b880*/  FMUL.FTZ R39, R180, R151 ;  /* 0x00000097b4277220 */ /* 0x000fe40000410000 */
[C---:B------:R-:W-:Y:S02]  /*1b890*/  FMUL.FTZ R46, R0.reuse, R158 ;  /* 0x0000009e002e7220 */ /* 0x040fe40000410000 */
[C---:B------:R-:W-:Y:S02]  /*1b8a0*/  FMUL.FTZ R47, R0.reuse, R159 ;  /* 0x0000009f002f7220 */ /* 0x040fe40000410000 */
[----:B------:R-:W-:Y:S01]  /*1b8b0*/  IMAD.MOV.U32 R199, RZ, RZ, R49 ;  /* 0x000000ffffc77224 */ /* 0x000fe200078e0031 */
[-C--:B-1----:R-:W-:Y:S03]  /*1b8c0*/  HMMA.16816.F32.BF16 R36, R188, R52.reuse, R36 ;  /* 0x00000034bc24723c */ /* 0x082fe60000041824 */
[----:B------:R-:W-:Y:S02]  /*1b8d0*/  IMAD.MOV.U32 R201, RZ, RZ, R40 ;  /* 0x000000ffffc97224 */ /* 0x000fe400078e0028 */
[C---:B------:R-:W-:Y:S02]  /*1b8e0*/  FMUL.FTZ R40, R3.reuse, R152 ;  /* 0x0000009803287220 */ /* 0x040fe40000410000 */
[----:B------:R-:W-:Y:S02]  /*1b8f0*/  IMAD.MOV.U32 R197, RZ, RZ, R42 ;  /* 0x000000ffffc57224 */ /* 0x000fe400078e002a */
[C---:B------:R-:W-:Y:S01]  /*1b900*/  FMUL.FTZ R42, R0.reuse, R154 ;  /* 0x0000009a002a7220 */ /* 0x040fe20000410000 */
[----:B------:R-:W-:Y:S02]  /*1b910*/  MUFU.EX2 R201, R201 ;  /* 0x000000c900c97308 */ /* 0x000fe40000000800 */
[C---:B------:R-:W-:Y:S01]  /*1b920*/  FMUL.FTZ R57, R3.reuse, R169 ;  /* 0x000000a903397220 */ /* 0x040fe20000410000 */
[----:B------:R-:W-:Y:S01]  /*1b930*/  MOV R154, R203 ;  /* 0x000000cb009a7202 */ /* 0x000fe20000000f00 */
[----:B------:R-:W-:Y:S02]  /*1b940*/  FMUL.FTZ R58, R0, R170 ;  /* 0x000000aa003a7220 */ /* 0x000fe40000410000 */
[C---:B------:R-:W-:Y:S04]  /*1b950*/  HMMA.16816.F32.BF16 R40, R208.reuse, R52, R40 ;  /* 0x00000034d028723c */ /* 0x040fe80000041828 */
[----:B------:R-:W-:Y:S01]  /*1b960*/  IMAD.MOV.U32 R195, RZ, RZ, R62 ;  /* 0x000000ffffc37224 */ /* 0x000fe200078e003e */
[----:B------:R-:W-:Y:S01]  /*1b970*/  MUFU.EX2 R197, R197 ;  /* 0x000000c500c57308 */ /* 0x000fe20000000800 */
[----:B------:R-:W-:Y:S01]  /*1b980*/  FMUL.FTZ R60, R3, R172 ;  /* 0x000000ac033c7220 */ /* 0x000fe20000410000 */
[----:B------:R-:W-:Y:S01]  /*1b990*/  MOV R158, R154 ;  /* 0x0000009a009e7202 */ /* 0x000fe20000000f00 */
[-C--:B------:R-:W-:Y:S04]  /*1b9a0*/  HMMA.16816.F32.BF16 R44, R208, R54.reuse, R44 ;  /* 0x00000036d02c723c */ /* 0x080fe8000004182c */
[----:B------:R-:W-:Y:S02]  /*1b9b0*/  IMAD.MOV.U32 R149, RZ, RZ, R51 ;  /* 0x000000ffff957224 */ /* 0x000fe400078e0033 */
[C---:B------:R-:W-:Y:S02]  /*1b9c0*/  FMUL.FTZ R51, R180.reuse, R163 ;  /* 0x000000a3b4337220 */ /* 0x040fe40000410000 */
[----:B------:R-:W-:Y:S01]  /*1b9d0*/  IMAD.MOV.U32 R202, RZ, RZ, R48 ;  /* 0x000000ffffca7224 */ /* 0x000fe200078e0030 */
[----:B------:R-:W-:Y:S03]  /*1b9e0*/  MUFU.EX2 R163, R221 ;  /* 0x000000dd00a37308 */ /* 0x000fe60000000800 */
[C---:B------:R-:W-:Y:S02]  /*1b9f0*/  FMUL.FTZ R48, R181.reuse, R160 ;  /* 0x000000a0b5307220 */ /* 0x040fe40000410000 */
[----:B------:R-:W-:Y:S02]  /*1ba00*/  FMUL.FTZ R49, R181, R161 ;  /* 0x000000a1b5317220 */ /* 0x000fe40000410000 */
[----:B------:R-:W-:Y:S02]  /*1ba10*/  FFMA.FTZ R154, R251, c[0x0][0x2d0], -R212 ;  /* 0x0000b400fb9a7a23 */ /* 0x000fe400000108d4 */
[C---:B------:R-:W-:Y:S01]  /*1ba20*/  FMUL.FTZ R52, R181.reuse, R164 ;  /* 0x000000a4b5347220 */ /* 0x040fe20000410000 */
[----:B------:R-:W-:Y:S01]  /*1ba30*/  MUFU.EX2 R251, R239 ;  /* 0x000000ef00fb7308 */ /* 0x000fe20000000800 */
[----:B------:R-:W-:Y:S01]  /*1ba40*/  FMUL.FTZ R53, R181, R165 ;  /* 0x000000a5b5357220 */ /* 0x000fe20000410000 */
[C---:B------:R-:W-:Y:S04]  /*1ba50*/  HMMA.16816.F32.BF16 R48, R188.reuse, R54, R48 ;  /* 0x00000036bc30723c */ /* 0x040fe80000041830 */
[----:B------:R-:W-:Y:S02]  /*1ba60*/  IMAD.MOV.U32 R148, RZ, RZ, R56 ;  /* 0x000000ffff947224 */ /* 0x000fe400078e0038 */
[C---:B------:R-:W-:Y:S02]  /*1ba70*/  FMUL.FTZ R56, R3.reuse, R168 ;  /* 0x000000a803387220 */ /* 0x040fe40000410000 */
[C---:B------:R-:W-:Y:S01]  /*1ba80*/  FMUL.FTZ R54, R180.reuse, R166 ;  /* 0x000000a6b4367220 */ /* 0x040fe20000410000 */
[----:B------:R1:W-:Y:S03]  /*1ba90*/  MUFU.EX2 R168, R2 ;  /* 0x0000000200a87308 */ /* 0x0003e60000000800 */
[----:B------:R-:W-:Y:S02]  /*1baa0*/  FMUL.FTZ R55, R180, R167 ;  /* 0x000000a7b4377220 */ /* 0x000fe40000410000 */
[----:B------:R-:W-:Y:S02]  /*1bab0*/  FMUL.FTZ R61, R3, R173 ;  /* 0x000000ad033d7220 */ /* 0x000fe40000410000 */
[C---:B------:R-:W-:Y:S02]  /*1bac0*/  FMUL.FTZ R62, R0.reuse, R174 ;  /* 0x000000ae003e7220 */ /* 0x040fe40000410000 */
[C---:B------:R-:W-:Y:S01]  /*1bad0*/  FMUL.FTZ R63, R0.reuse, R175 ;  /* 0x000000af003f7220 */ /* 0x040fe20000410000 */
[-C--:B------:R-:W-:Y:S01]  /*1bae0*/  HMMA.16816.F32.BF16 R52, R188, R132.reuse, R52 ;  /* 0x00000084bc34723c */ /* 0x080fe20000041834 */
[----:B------:R-:W-:Y:S02]  /*1baf0*/  MUFU.EX2 R167, R219 ;  /* 0x000000db00a77308 */ /* 0x000fe40000000800 */
[----:B------:R-:W-:Y:S02]  /*1bb00*/  IMAD.MOV.U32 R150, RZ, RZ, R59 ;  /* 0x000000ffff967224 */ /* 0x000fe400078e003b */
[C---:B------:R-:W-:Y:S02]  /*1bb10*/  FMUL.FTZ R59, R0.reuse, R171 ;  /* 0x000000ab003b7220 */ /* 0x040fe40000410000 */
[----:B------:R-:W-:Y:S02]  /*1bb20*/  FMUL.FTZ R65, R181, R177 ;  /* 0x000000b1b5417220 */ /* 0x000fe40000410000 */
[C---:B------:R-:W-:Y:S02]  /*1bb30*/  FMUL.FTZ R72, R3.reuse, R72 ;  /* 0x0000004803487220 */ /* 0x040fe40000410000 */
[----:B------:R-:W-:Y:S01]  /*1bb40*/  MUFU.EX2 R177, R216 ;  /* 0x000000d800b17308 */ /* 0x000fe20000000800 */
[C---:B------:R-:W-:Y:S04]  /*1bb50*/  HMMA.16816.F32.BF16 R56, R208.reuse, R132, R56 ;  /* 0x00000084d038723c */ /* 0x040fe80000041838 */
[C---:B------:R-:W-:Y:S02]  /*1bb60*/  FMUL.FTZ R73, R3.reuse, R73 ;  /* 0x0000004903497220 */ /* 0x040fe40000410000 */
[C---:B------:R-:W-:Y:S02]  /*1bb70*/  FMUL.FTZ R74, R0.reuse, R74 ;  /* 0x0000004a004a7220 */ /* 0x040fe40000410000 */
[-C--:B------:R-:W-:Y:S01]  /*1bb80*/  HMMA.16816.F32.BF16 R60, R208, R134.reuse, R60 ;  /* 0x00000086d03c723c */ /* 0x080fe2000004183c */
[----:B------:R-:W-:Y:S03]  /*1bb90*/  MUFU.EX2 R166, R220 ;  /* 0x000000dc00a67308 */ /* 0x000fe60000000800 */
[C---:B------:R-:W-:Y:S02]  /*1bba0*/  FMUL.FTZ R75, R0.reuse, R75 ;  /* 0x0000004b004b7220 */ /* 0x040fe40000410000 */
[C---:B------:R-:W-:Y:S02]  /*1bbb0*/  FMUL.FTZ R76, R3.reuse, R76 ;  /* 0x0000004c034c7220 */ /* 0x040fe40000410000 */
[C---:B------:R-:W-:Y:S01]  /*1bbc0*/  HMMA.16816.F32.BF16 R64, R188.reuse, R134, R64 ;  /* 0x00000086bc40723c */ /* 0x040fe20000041840 */
[----:B------:R-:W2:Y:S02]  /*1bbd0*/  LDSM.16.MT88.4 R132, [R225+0x2100] ;  /* 0x00210000e184783b */ /* 0x000ea40000004200 */
[----:B------:R-:W-:Y:S01]  /*1bbe0*/  MUFU.EX2 R165, R187 ;  /* 0x000000bb00a57308 */ /* 0x000fe20000000800 */
[C---:B------:R-:W-:Y:S02]  /*1bbf0*/  FMUL.FTZ R77, R3.reuse, R77 ;  /* 0x0000004d034d7220 */ /* 0x040fe40000410000 */
[C---:B------:R-:W-:Y:S02]  /*1bc00*/  FMUL.FTZ R78, R0.reuse, R78 ;  /* 0x0000004e004e7220 */ /* 0x040fe40000410000 */
[----:B------:R-:W-:Y:S04]  /*1bc10*/  FMUL.FTZ R79, R0, R79 ;  /* 0x0000004f004f7220 */ /* 0x000fe80000410000 */
[C---:B------:R-:W-:Y:S01]  /*1bc20*/  FMUL.FTZ R86, R180.reuse, R86 ;  /* 0x00000056b4567220 */ /* 0x040fe20000410000 */
[----:B------:R-:W-:Y:S01]  /*1bc30*/  MUFU.EX2 R187, R231 ;  /* 0x000000e700bb7308 */ /* 0x000fe20000000800 */
        /* <DEDUP_REMOVED lines=14> */
[-C--:B--2---:R-:W-:Y:S03]  /*1bd20*/  HMMA.16816.F32.BF16 R68, R188, R132.reuse, R68 ;  /* 0x00000084bc44723c */ /* 0x084fe60000041844 */
        /* <DEDUP_REMOVED lines=27> */
[----:B------:R-:W-:Y:S01]  /*1bee0*/  IMAD.MOV.U32 R151, RZ, RZ, R150 ;  /* 0x000000ffff977224 */ /* 0x000fe200078e0096 */
[----:B------:R-:W-:Y:S01]  /*1bef0*/  MOV R150, R149 ;  /* 0x0000009500967202 */ /* 0x000fe20000000f00 */
[----:B------:R-:W-:Y:S01]  /*1bf00*/  FMUL.FTZ R124, R3, R124 ;  /* 0x0000007c037c7220 */ /* 0x000fe20000410000 */
[-C--:B--2---:R-:W-:Y:S03]  /*1bf10*/  HMMA.16816.F32.BF16 R84, R188, R132.reuse, R84 ;  /* 0x00000084bc54723c */ /* 0x084fe60000041854 */
[----:B-1----:R-:W-:Y:S02]  /*1bf20*/  FFMA.FTZ R2, R151, c[0x0][0x2d0], -R212 ;  /* 0x0000b40097027a23 */ /* 0x002fe400000108d4 */
[----:B------:R-:W-:Y:S02]  /*1bf30*/  IMAD.MOV.U32 R151, RZ, RZ, R137 ;  /* 0x000000ffff977224 */ /* 0x000fe400078e0089 */
[----:B------:R1:W-:Y:S01]  /*1bf40*/  MUFU.EX2 R164, R2 ;  /* 0x0000000200a47308 */ /* 0x0003e20000000800 */
[C---:B------:R-:W-:Y:S04]  /*1bf50*/  HMMA.16816.F32.BF16 R88, R208.reuse, R132, R88 ;  /* 0x00000084d058723c */ /* 0x040fe80000041858 */
[----:B------:R-:W-:Y:S02]  /*1bf60*/  FMUL.FTZ R125, R3, R125 ;  /* 0x0000007d037d7220 */ /* 0x000fe40000410000 */
[C---:B------:R-:W-:Y:S02]  /*1bf70*/  FMUL.FTZ R126, R0.reuse, R126 ;  /* 0x0000007e007e7220 */ /* 0x040fe40000410000 */
[-C--:B------:R-:W-:Y:S04]  /*1bf80*/  HMMA.16816.F32.BF16 R92, R208, R134.reuse, R92 ;  /* 0x00000086d05c723c */ /* 0x080fe8000004185c */
[----:B------:R-:W-:Y:S02]  /*1bf90*/  FMUL.FTZ R127, R0, R127 ;  /* 0x0000007f007f7220 */ /* 0x000fe40000410000 */
[----:B------:R-:W-:Y:S02]  /*1bfa0*/  IMAD.MOV.U32 R203, RZ, RZ, R202 ;  /* 0x000000ffffcb7224 */ /* 0x000fe400078e00ca */
[C---:B------:R-:W-:Y:S01]  /*1bfb0*/  HMMA.16816.F32.BF16 R96, R188.reuse, R134, R96 ;  /* 0x00000086bc60723c */ /* 0x040fe20000041860 */
[----:B------:R-:W2:Y:S03]  /*1bfc0*/  LDSM.16.MT88.4 R132, [R228+0x2100] ;  /* 0x00210000e484783b */ /* 0x000ea60000004200 */
[----:B------:R-:W-:Y:S02]  /*1bfd0*/  IMAD.MOV.U32 R202, RZ, RZ, R195 ;  /* 0x000000ffffca7224 */ /* 0x000fe400078e00c3 */
[----:B------:R-:W3:Y:S01]  /*1bfe0*/  MUFU.EX2 R195, R218 ;  /* 0x000000da00c37308 */ /* 0x000ee20000000800 */
[----:B-1----:R-:W-:Y:S01]  /*1bff0*/  FFMA.FTZ R2, R150, c[0x0][0x2d0], -R212 ;  /* 0x0000b40096027a23 */ /* 0x002fe200000108d4 */
[----:B------:R-:W-:Y:S01]  /*1c000*/  MOV R150, R138 ;  /* 0x0000008a00967202 */ /* 0x000fe20000000f00 */
[C---:B------:R-:W-:Y:S03]  /*1c010*/  FMUL.FTZ R130, R180.reuse, R130 ;  /* 0x00000082b4827220 */ /* 0x040fe60000410000 */
[----:B------:R-:W-:Y:S02]  /*1c020*/  FMUL.FTZ R131, R180, R131 ;  /* 0x00000083b4837220 */ /* 0x000fe40000410000 */
[----:B------:R-:W-:Y:S02]  /*1c030*/  IMAD.MOV.U32 R169, RZ, RZ, R158 ;  /* 0x000000ffffa97224 */ /* 0x000fe400078e009e */
[----:B------:R-:W-:Y:S02]  /*1c040*/  FFMA.FTZ R245, R248, c[0x0][0x2d0], -R212 ;  /* 0x0000b400f8f57a23 */ /* 0x000fe400000108d4 */
[----:B------:R-:W-:Y:S01]  /*1c050*/  MUFU.EX2 R248, R240 ;  /* 0x000000f000f87308 */ /* 0x000fe20000000800 */
        /* <DEDUP_REMOVED lines=9> */
[----:B------:R1:W-:Y:S01]  /*1c0f0*/  MUFU.EX2 R196, R217 ;  /* 0x000000d900c47308 */ /* 0x0003e20000000800 */
[----:B------:R-:W-:Y:S01]  /*1c100*/  MOV R143, R136 ;  /* 0x00000088008f7202 */ /* 0x000fe20000000f00 */
[----:B------:R-:W-:Y:S01]  /*1c110*/  FMUL.FTZ R128, R181, R128 ;  /* 0x00000080b5807220 */ /* 0x000fe20000410000 */
[----:B------:R-:W-:Y:S01]  /*1c120*/  MOV R153, R142 ;  /* 0x0000008e00997202 */ /* 0x000fe20000000f00 */
[----:B------:R-:W-:Y:S01]  /*1c130*/  IMAD.MOV.U32 R142, RZ, RZ, R139 ;  /* 0x000000ffff8e7224 */ /* 0x000fe200078e008b */
[----:B------:R-:W-:Y:S01]  /*1c140*/  MOV R175, R143 ;  /* 0x0000008f00af7202 */ /* 0x000fe20000000f00 */
[----:B------:R-:W-:Y:S01]  /*1c150*/  LDSM.16.MT88.4 R136, [R225+0x900] ;  /* 0x00090000e188783b */ /* 0x000fe20000004200 */
[--C-:B------:R-:W-:Y:S01]  /*1c160*/  FFMA.FTZ R152, R152, c[0x0][0x2d0], -R212.reuse ;  /* 0x0000b40098987a23 */ /* 0x100fe200000108d4 */
[----:B------:R-:W-:Y:S01]  /*1c170*/  MOV R178, R141 ;  /* 0x0000008d00b27202 */ /* 0x000fe20000000f00 */
[----:B------:R-:W-:Y:S01]  /*1c180*/  FFMA.FTZ R153, R153, c[0x0][0x2d0], -R212 ;  /* 0x0000b40099997a23 */ /* 0x000fe200000108d4 */
[----:B------:R-:W4:Y:S01]  /*1c190*/  MUFU.EX2 R198, R2 ;  /* 0x0000000200c67308 */ /* 0x000f220000000800 */
[----:B------:R-:W-:Y:S01]  /*1c1a0*/  IMAD.MOV.U32 R247, RZ, RZ, R142 ;  /* 0x000000fffff77224 */ /* 0x000fe200078e008e */
[----:B---3--:R-:W-:Y:S01]  /*1c1b0*/  F2FP.BF16.PACK_AB R142, R176, R195 ;  /* 0x000000c3b08e723e */ /* 0x008fe200000010ff */
[-C--:B--2---:R-:W-:Y:S03]  /*1c1c0*/  HMMA.16816.F32.BF16 R100, R188, R132.reuse, R100 ;  /* 0x00000084bc64723c */ /* 0x084fe60000041864 */
[----:B------:R-:W-:Y:S04]  /*1c1d0*/  FMUL.FTZ R129, R181, R129 ;  /* 0x00000081b5817220 */ /* 0x000fe80000410000 */
[----:B------:R-:W-:Y:S01]  /*1c1e0*/  MUFU.EX2 R178, R178 ;  /* 0x000000b200b27308 */ /* 0x000fe20000000800 */
[C---:B------:R-:W-:Y:S01]  /*1c1f0*/  HMMA.16816.F32.BF16 R104, R208.reuse, R132, R104 ;  /* 0x00000084d068723c */ /* 0x040fe20000041868 */
[----:B-1----:R-:W-:Y:S07]  /*1c200*/  LDSM.16.MT88.4 R216, [R226+0x3900] ;  /* 0x00390000e2d8783b */ /* 0x002fee0000004200 */
[-C--:B------:R-:W-:Y:S01]  /*1c210*/  HMMA.16816.F32.BF16 R108, R208, R134.reuse, R108 ;  /* 0x00000086d06c723c */ /* 0x080fe2000004186c */
[----:B------:R-:W-:Y:S03]  /*1c220*/  MUFU.EX2 R245, R245 ;  /* 0x000000f500f57308 */ /* 0x000fe60000000800 */
[----:B----4-:R-:W-:Y:S01]  /*1c230*/  F2FP.BF16.PACK_AB R141, R198, R164 ;  /* 0x000000a4c68d723e */ /* 0x010fe200000010ff */
[--C-:B------:R-:W-:Y:S03]  /*1c240*/  FFMA.FTZ R2, R194, c[0x0][0x2d0], -R212.reuse ;  /* 0x0000b400c2027a23 */ /* 0x100fe600000108d4 */
[C---:B------:R-:W-:Y:S01]  /*1c250*/  HMMA.16816.F32.BF16 R112, R188.reuse, R134, R112 ;  /* 0x00000086bc70723c */ /* 0x040fe20000041870 */
[----:B------:R-:W1:Y:S02]  /*1c260*/  LDSM.16.MT88.4 R132, [R227+0x2100] ;  /* 0x00210000e384783b */ /* 0x000e640000004200 */
[----:B------:R2:W-:Y:S10]  /*1c270*/  MUFU.EX2 R194, R2 ;  /* 0x0000000200c27308 */ /* 0x0005f40000000800 */
[----:B------:R-:W-:Y:S01]  /*1c280*/  MUFU.EX2 R175, R175 ;  /* 0x000000af00af7308 */ /* 0x000fe20000000800 */
[--C-:B--2---:R-:W-:Y:S02]  /*1c290*/  FFMA.FTZ R2, R155, c[0x0][0x2d0], -R212.reuse ;  /* 0x0000b4009b027a23 */ /* 0x104fe400000108d4 */
[----:B------:R-:W-:Y:S07]  /*1c2a0*/  FFMA.FTZ R212, R183, c[0x0][0x2d0], -R212 ;  /* 0x0000b400b7d47a23 */ /* 0x000fee00000108d4 */
        /* <DEDUP_REMOVED lines=10> */
[-C--:B-1----:R-:W-:Y:S01]  /*1c350*/  HMMA.16816.F32.BF16 R116, R188, R132.reuse, R116 ;  /* 0x00000084bc74723c */ /* 0x082fe20000041874 */
[----:B------:R1:W2:Y:S02]  /*1c360*/  MUFU.EX2 R192, R2 ;  /* 0x0000000200c07308 */ /* 0x0002a40000000800 */
[----:B------:R-:W-:Y:S01]  /*1c370*/  IMAD.MOV.U32 R151, RZ, RZ, R147 ;  /* 0x000000ffff977224 */ /* 0x000fe200078e0093 */
[----:B------:R-:W-:Y:S01]  /*1c380*/  MOV R158, R155 ;  /* 0x0000009b009e7202 */ /* 0x000fe20000000f00 */
[----:B------:R-:W-:Y:S01]  /*1c390*/  IMAD.MOV.U32 R161, RZ, RZ, R149 ;  /* 0x000000ffffa17224 */ /* 0x000fe200078e0095 */
[----:B------:R-:W-:Y:S01]  /*1c3a0*/  MOV R160, R150 ;  /* 0x0000009600a07202 */ /* 0x000fe20000000f00 */
[----:B------:R-:W-:Y:S01]  /*1c3b0*/  IMAD.MOV.U32 R149, RZ, RZ, R145 ;  /* 0x000000ffff957224 */ /* 0x000fe200078e0091 */
[C---:B------:R-:W-:Y:S01]  /*1c3c0*/  HMMA.16816.F32.BF16 R120, R208.reuse, R132, R120 ;  /* 0x00000084d078723c */ /* 0x040fe20000041878 */
[----:B------:R-:W3:Y:S03]  /*1c3d0*/  LDL.LU R133, [R1] ;  /* 0x0000000001857983 */ /* 0x000ee60000300800 */
[----:B------:R-:W-:Y:S01]  /*1c3e0*/  MOV R150, R146 ;  /* 0x0000009200967202 */ /* 0x000fe20000000f00 */
[----:B------:R-:W4:Y:S01]  /*1c3f0*/  LDL.LU R132, [R1+0x4] ;  /* 0x0000040001847983 */ /* 0x000f220000300800 */
[----:B------:R-:W-:Y:S01]  /*1c400*/  MOV R173, R151 ;  /* 0x0000009700ad7202 */ /* 0x000fe20000000f00 */
[----:B------:R-:W-:Y:S01]  /*1c410*/  IMAD.MOV.U32 R220, RZ, RZ, R161 ;  /* 0x000000ffffdc7224 */ /* 0x000fe200078e00a1 */
[-C--:B------:R-:W-:Y:S01]  /*1c420*/  HMMA.16816.F32.BF16 R124, R208, R134.reuse, R124 ;  /* 0x00000086d07c723c */ /* 0x080fe2000004187c */
[----:B------:R-:W4:Y:S03]  /*1c430*/  LDL.LU R156, [R1+0x1c] ;  /* 0x00001c00019c7983 */ /* 0x000f260000300800 */
[----:B------:R-:W-:Y:S01]  /*1c440*/  IMAD.MOV.U32 R170, RZ, RZ, R150 ;  /* 0x000000ffffaa7224 */ /* 0x000fe200078e0096 */
[----:B------:R-:W-:Y:S01]  /*1c450*/  MOV R174, R149 ;  /* 0x0000009500ae7202 */ /* 0x000fe20000000f00 */
[----:B------:R-:W-:Y:S01]  /*1c460*/  IMAD.MOV.U32 R161, RZ, RZ, R159 ;  /* 0x000000ffffa17224 */ /* 0x000fe200078e009f */
[----:B------:R-:W-:Y:S01]  /*1c470*/  MOV R159, R199 ;  /* 0x000000c7009f7202 */ /* 0x000fe20000000f00 */
[----:B------:R-:W-:Y:S01]  /*1c480*/  HMMA.16816.F32.BF16 R128, R188, R134, R128 ;  /* 0x00000086bc80723c */ /* 0x000fe20000041880 */
[----:B-1----:R-:W4:Y:S01]  /*1c490*/  LDL.LU R2, [R1+0x8] ;  /* 0x0000080001027983 */ /* 0x002f220000300800 */
[----:B------:R-:W-:Y:S02]  /*1c4a0*/  MUFU.EX2 R199, R153 ;  /* 0x0000009900c77308 */ /* 0x000fe40000000800 */
[----:B------:R-:W-:Y:S02]  /*1c4b0*/  MOV R155, R148 ;  /* 0x00000094009b7202 */ /* 0x000fe40000000f00 */
[----:B------:R-:W-:Y:S02]  /*1c4c0*/  MOV R148, R144 ;  /* 0x0000009000947202 */ /* 0x000fe40000000f00 */
[----:B------:R-:W1:Y:S01]  /*1c4d0*/  LDSM.16.MT88.4 R144, [R226+0x900] ;  /* 0x00090000e290783b */ /* 0x000e620000004200 */
[----:B------:R-:W-:Y:S03]  /*1c4e0*/  F2FP.BF16.PACK_AB R134, R179, R197 ;  /* 0x000000c5b386723e */ /* 0x000fe600000010ff */
[----:B------:R-:W-:Y:S01]  /*1c4f0*/  F2FP.BF16.PACK_AB R135, R177, R196 ;  /* 0x000000c4b187723e */ /* 0x000fe200000010ff */
[----:B------:R-:W-:Y:S01]  /*1c500*/  IMAD.MOV.U32 R172, RZ, RZ, R155 ;  /* 0x000000ffffac7224 */ /* 0x000fe200078e009b */
[----:B--2---:R-:W-:Y:S01]  /*1c510*/  F2FP.BF16.PACK_AB R143, R192, R194 ;  /* 0x000000c2c08f723e */ /* 0x004fe200000010ff */
[----:B------:R-:W-:Y:S01]  /*1c520*/  IMAD.MOV.U32 R155, RZ, RZ, R140 ;  /* 0x000000ffff9b7224 */ /* 0x000fe200078e008c */
[----:B------:R-:W-:Y:S01]  /*1c530*/  F2FP.BF16.PACK_AB R140, R168, R165 ;  /* 0x000000a5a88c723e */ /* 0x000fe200000010ff */
[----:B------:R-:W-:Y:S01]  /*1c540*/  IMAD.MOV.U32 R171, RZ, RZ, R148 ;  /* 0x000000ffffab7224 */ /* 0x000fe200078e0094 */
[----:B------:R-:W-:Y:S01]  /*1c550*/  MOV R221, R172 ;  /* 0x000000ac00dd7202 */ /* 0x000fe20000000f00 */
[----:B------:R-:W2:Y:S01]  /*1c560*/  LDSM.16.MT88.4 R148, [R228+0x900] ;  /* 0x00090000e494783b */ /* 0x000ea20000004200 */
[----:B------:R-:W-:Y:S01]  /*1c570*/  MUFU.EX2 R172, R154 ;  /* 0x0000009a00ac7308 */ /* 0x000fe20000000800 */
[----:B------:R-:W-:Y:S02]  /*1c580*/  F2FP.BF16.PACK_AB R209, R245, R246 ;  /* 0x000000f6f5d1723e */ /* 0x000fe400000010ff */
[----:B------:R-:W-:Y:S07]  /*1c590*/  F2FP.BF16.PACK_AB R210, R183, R187 ;  /* 0x000000bbb7d2723e */ /* 0x000fee00000010ff */
[----:B------:R-:W-:Y:S10]  /*1c5a0*/  MUFU.EX2 R190, R157 ;  /* 0x0000009d00be7308 */ /* 0x000ff40000000800 */
[----:B------:R-:W-:Y:S10]  /*1c5b0*/  MUFU.EX2 R189, R205 ;  /* 0x000000cd00bd7308 */ /* 0x000ff40000000800 */
[----:B------:R1:W-:Y:S10]  /*1c5c0*/  MUFU.EX2 R188, R247 ;  /* 0x000000f700bc7308 */ /* 0x0003f40000000800 */
[----:B------:R-:W-:Y:S10]  /*1c5d0*/  MUFU.EX2 R191, R173 ;  /* 0x000000ad00bf7308 */ /* 0x000ff40000000800 */
[----:B------:R-:W-:Y:S01]  /*1c5e0*/  MUFU.EX2 R173, R169 ;  /* 0x000000a900ad7308 */ /* 0x000fe20000000800 */
[----:B-1----:R-:W-:Y:S02]  /*1c5f0*/  MOV R247, R160 ;  /* 0x000000a000f77202 */ /* 0x002fe40000000f00 */
[----:B------:R-:W-:Y:S01]  /*1c600*/  MOV R160, R158 ;  /* 0x0000009e00a07202 */ /* 0x000fe20000000f00 */
[----:B------:R-:W-:Y:S06]  /*1c610*/  IMAD.MOV.U32 R158, RZ, RZ, R203 ;  /* 0x000000ffff9e7224 */ /* 0x000fec00078e00cb */
[----:B------:R-:W-:Y:S10]  /*1c620*/  MUFU.EX2 R203, R152 ;  /* 0x0000009800cb7308 */ /* 0x000ff40000000800 */
[----:B------:R1:W-:Y:S10]  /*1c630*/  MUFU.EX2 R169, R155 ;  /* 0x0000009b00a97308 */ /* 0x0003f40000000800 */
[----:B------:R-:W-:Y:S10]  /*1c640*/  MUFU.EX2 R171, R171 ;  /* 0x000000ab00ab7308 */ /* 0x000ff40000000800 */
[----:B------:R-:W-:Y:S01]  /*1c650*/  MUFU.EX2 R174, R174 ;  /* 0x000000ae00ae7308 */ /* 0x000fe20000000800 */
[----:B-1----:R-:W-:Y:S09]  /*1c660*/  LDSM.16.MT88.4 R152, [R226+0x1100] ;  /* 0x00110000e298783b */ /* 0x002ff20000004200 */
[----:B------:R-:W-:Y:S01]  /*1c670*/  MUFU.EX2 R170, R170 ;  /* 0x000000aa00aa7308 */ /* 0x000fe20000000800 */
[----:B---3--:R-:W-:Y:S01]  /*1c680*/  FFMA.FTZ R181, R181, R133, R250 ;  /* 0x00000085b5b57223 */ /* 0x008fe200000100fa */
[----:B------:R-:W-:Y:S08]  /*1c690*/  F2FP.BF16.PACK_AB R133, R167, R163 ;  /* 0x000000a3a785723e */ /* 0x000ff000000010ff */
[----:B------:R1:W-:Y:S01]  /*1c6a0*/  MUFU.EX2 R250, R237 ;  /* 0x000000ed00fa7308 */ /* 0x0003e20000000800 */
[----:B----4-:R-:W-:Y:S01]  /*1c6b0*/  FFMA.FTZ R180, R180, R132, R215 ;  /* 0x00000084b4b47223 */ /* 0x010fe200000100d7 */
[----:B------:R-:W-:Y:S01]  /*1c6c0*/  F2FP.BF16.PACK_AB R132, R166, R162 ;  /* 0x000000a2a684723e */ /* 0x000fe200000010ff */
[----:B------:R-:W-:Y:S06]  /*1c6d0*/  FFMA.FTZ R156, R3, R156, R214 ;  /* 0x0000009c039c7223 */ /* 0x000fec00000100d6 */
[-C--:B------:R-:W-:Y:S05]  /*1c6e0*/  HMMA.16816.F32.BF16 R4, R132, R136.reuse, R4 ;  /* 0x000000888404723c */ /* 0x080fea0000041804 */
[----:B------:R-:W-:Y:S02]  /*1c6f0*/  FFMA.FTZ R3, R0, R2, R213 ;  /* 0x0000000200037223 */ /* 0x000fe400000100d5 */
[----:B------:R-:W-:Y:S01]  /*1c700*/  FADD.FTZ R0, R221, R180 ;  /* 0x000000b4dd007221 */ /* 0x000fe20000010000 */
[C---:B------:R-:W-:Y:S01]  /*1c710*/  HMMA.16816.F32.BF16 R8, R140.reuse, R136, R8 ;  /* 0x000000888c08723c */ /* 0x040fe20000041808 */
[----:B------:R-:W-:Y:S03]  /*1c720*/  MUFU.EX2 R180, R206 ;  /* 0x000000ce00b47308 */ /* 0x000fe60000000800 */
[----:B------:R-:W-:Y:S01]  /*1c730*/  FADD.FTZ R0, R160, R0 ;  /* 0x00000000a0007221 */ /* 0x000fe20000010000 */
[----:B-1----:R1:W5:Y:S01]  /*1c740*/  LDL.LU R237, [R1+0x88] ;  /* 0x0000880001ed7983 */ /* 0x0023620000300800 */
[----:B------:R-:W-:Y:S02]  /*1c750*/  FADD.FTZ R2, R252, R181 ;  /* 0x000000b5fc027221 */ /* 0x000fe40000010000 */
[-C--:B------:R-:W-:Y:S03]  /*1c760*/  HMMA.16816.F32.BF16 R12, R140, R138.reuse, R12 ;  /* 0x0000008a8c0c723c */ /* 0x080fe6000004180c */
[----:B------:R-:W-:Y:S01]  /*1c770*/  MUFU.EX2 R181, R222 ;  /* 0x000000de00b57308 */ /* 0x000fe20000000800 */
[----:B------:R-:W-:Y:S02]  /*1c780*/  FADD.FTZ R0, R242, R0 ;  /* 0x00000000f2007221 */ /* 0x000fe40000010000 */
[----:B------:R-:W-:Y:S02]  /*1c790*/  FADD.FTZ R3, R247, R3 ;  /* 0x00000003f7037221 */ /* 0x000fe40000010000 */
[C---:B------:R-:W-:Y:S01]  /*1c7a0*/  HMMA.16816.F32.BF16 R16, R132.reuse, R138, R16 ;  /* 0x0000008a8410723c */ /* 0x040fe20000041810 */
[----:B------:R-:W3:Y:S03]  /*1c7b0*/  LDSM.16.MT88.4 R136, [R227+0x900] ;  /* 0x00090000e388783b */ /* 0x000ee60000004200 */
[----:B------:R-:W-:Y:S01]  /*1c7c0*/  FADD.FTZ R0, R163, R0 ;  /* 0x00000000a3007221 */ /* 0x000fe20000010000 */
[----:B------:R-:W4:Y:S01]  /*1c7d0*/  MUFU.EX2 R247, R224 ;  /* 0x000000e000f77308 */ /* 0x000f220000000800 */
[----:B------:R-:W-:Y:S02]  /*1c7e0*/  FADD.FTZ R2, R161, R2 ;  /* 0x00000002a1027221 */ /* 0x000fe40000010000 */
[-C--:B------:R-:W-:Y:S04]  /*1c7f0*/  HMMA.16816.F32.BF16 R20, R132, R144.reuse, R20 ;  /* 0x000000908414723c */ /* 0x080fe80000041814 */
[----:B------:R-:W-:Y:S02]  /*1c800*/  FADD.FTZ R161, R158, R3 ;  /* 0x000000039ea17221 */ /* 0x000fe40000010000 */
[----:B------:R-:W-:Y:S01]  /*1c810*/  FADD.FTZ R3, R207, R2 ;  /* 0x00000002cf037221 */ /* 0x000fe20000010000 */
[----:B------:R-:W-:Y:S01]  /*1c820*/  MUFU.EX2 R252, R202 ;  /* 0x000000ca00fc7308 */ /* 0x000fe20000000800 */
[C---:B------:R-:W-:Y:S04]  /*1c830*/  HMMA.16816.F32.BF16 R24, R140.reuse, R144, R24 ;  /* 0x000000908c18723c */ /* 0x040fe80000041818 */
[----:B------:R-:W-:Y:S04]  /*1c840*/  FADD.FTZ R3, R162, R3 ;  /* 0x00000003a2037221 */ /* 0x000fe80000010000 */
[-C--:B------:R-:W-:Y:S01]  /*1c850*/  HMMA.16816.F32.BF16 R28, R140, R146.reuse, R28 ;  /* 0x000000928c1c723c */ /* 0x080fe2000004181c */
[----:B------:R1:W-:Y:S03]  /*1c860*/  MUFU.EX2 R2, R204 ;  /* 0x000000cc00027308 */ /* 0x0003e60000000800 */
[----:B----4-:R-:W-:Y:S04]  /*1c870*/  F2FP.BF16.PACK_AB R208, R247, R248 ;  /* 0x000000f8f7d0723e */ /* 0x010fe800000010ff */
[C---:B------:R-:W-:Y:S01]  /*1c880*/  HMMA.16816.F32.BF16 R32, R132.reuse, R146, R32 ;  /* 0x000000928420723c */ /* 0x040fe20000041820 */
[----:B------:R-:W4:Y:S02]  /*1c890*/  LDSM.16.MT88.4 R144, [R225+0x2900] ;  /* 0x00290000e190783b */ /* 0x000f240000004200 */
[----:B------:R3:W3:Y:S05]  /*1c8a0*/  MUFU.EX2 R202, R238 ;  /* 0x000000ee00ca7308 */ /* 0x0006ea0000000800 */
[-C--:B--2---:R-:W-:Y:S08]  /*1c8b0*/  HMMA.16816.F32.BF16 R36, R132, R148.reuse, R36 ;  /* 0x000000948424723c */ /* 0x084ff00000041824 */
[C---:B------:R-:W-:Y:S01]  /*1c8c0*/  HMMA.16816.F32.BF16 R40, R140.reuse, R148, R40 ;  /* 0x000000948c28723c */ /* 0x040fe20000041828 */
[----:B-1----:R-:W-:Y:S07]  /*1c8d0*/  LDSM.16.MT88.4 R204, [R225+0x1900] ;  /* 0x00190000e1cc783b */ /* 0x002fee0000004200 */
[-C--:B------:R-:W-:Y:S01]  /*1c8e0*/  HMMA.16816.F32.BF16 R44, R140, R150.reuse, R44 ;  /* 0x000000968c2c723c */ /* 0x080fe2000004182c */
[----:B---3--:R1:W5:Y:S04]  /*1c8f0*/  LDL.LU R238, [R1+0x84] ;  /* 0x0000840001ee7983 */ /* 0x0083680000300800 */
[----:B------:R1:W5:Y:S03]  /*1c900*/  LDL.LU R239, [R1+0x80] ;  /* 0x0000800001ef7983 */ /* 0x0003660000300800 */
[C---:B------:R-:W-:Y:S01]  /*1c910*/  HMMA.16816.F32.BF16 R48, R132.reuse, R150, R48 ;  /* 0x000000968430723c */ /* 0x040fe20000041830 */
[----:B------:R-:W2:Y:S07]  /*1c920*/  LDSM.16.MT88.4 R148, [R226+0x2900] ;  /* 0x00290000e294783b */ /* 0x000eae0000004200 */
[-C--:B------:R-:W-:Y:S01]  /*1c930*/  HMMA.16816.F32.BF16 R52, R132, R136.reuse, R52 ;  /* 0x000000888434723c */ /* 0x080fe20000041834 */
[----:B------:R1:W5:Y:S04]  /*1c940*/  LDL.LU R233, [R1+0x7c] ;  /* 0x00007c0001e97983 */ /* 0x0003680000300800 */
[----:B------:R1:W5:Y:S03]  /*1c950*/  LDL.LU R240, [R1+0x78] ;  /* 0x0000780001f07983 */ /* 0x0003660000300800 */
[C---:B------:R-:W-:Y:S01]  /*1c960*/  HMMA.16816.F32.BF16 R56, R140.reuse, R136, R56 ;  /* 0x000000888c38723c */ /* 0x040fe20000041838 */
[----:B------:R1:W5:Y:S04]  /*1c970*/  LDL.LU R224, [R1+0x74] ;  /* 0x0000740001e07983 */ /* 0x0003680000300800 */
[----:B------:R1:W5:Y:S03]  /*1c980*/  LDL.LU R231, [R1+0x70] ;  /* 0x0000700001e77983 */ /* 0x0003660000300800 */
[-C--:B------:R-:W-:Y:S01]  /*1c990*/  HMMA.16816.F32.BF16 R60, R140, R138.reuse, R60 ;  /* 0x0000008a8c3c723c */ /* 0x080fe2000004183c */
[----:B------:R1:W5:Y:S04]  /*1c9a0*/  LDL.LU R241, [R1+0x6c] ;  /* 0x00006c0001f17983 */ /* 0x0003680000300800 */
[----:B------:R1:W5:Y:S03]  /*1c9b0*/  LDL.LU R242, [R1+0x68] ;  /* 0x0000680001f27983 */ /* 0x0003660000300800 */
[C---:B------:R-:W-:Y:S01]  /*1c9c0*/  HMMA.16816.F32.BF16 R64, R132.reuse, R138, R64 ;  /* 0x0000008a8440723c */ /* 0x040fe20000041840 */
[----:B------:R-:W3:Y:S07]  /*1c9d0*/  LDSM.16.MT88.4 R136, [R228+0x2900] ;  /* 0x00290000e488783b */ /* 0x000eee0000004200 */
[-C--:B----4-:R-:W-:Y:S08]  /*1c9e0*/  HMMA.16816.F32.BF16 R68, R132, R144.reuse, R68 ;  /* 0x000000908444723c */ /* 0x090ff00000041844 */
[C---:B------:R-:W-:Y:S08]  /*1c9f0*/  HMMA.16816.F32.BF16 R72, R140.reuse, R144, R72 ;  /* 0x000000908c48723c */ /* 0x040ff00000041848 */
[-C--:B------:R-:W-:Y:S08]  /*1ca00*/  HMMA.16816.F32.BF16 R76, R140, R146.reuse, R76 ;  /* 0x000000928c4c723c */ /* 0x080ff0000004184c */
[C---:B------:R-:W-:Y:S01]  /*1ca10*/  HMMA.16816.F32.BF16 R80, R132.reuse, R146, R80 ;  /* 0x000000928450723c */ /* 0x040fe20000041850 */
[----:B------:R-:W4:Y:S07]  /*1ca20*/  LDSM.16.MT88.4 R144, [R227+0x2900] ;  /* 0x00290000e390783b */ /* 0x000f2e0000004200 */
[-C--:B--2---:R-:W-:Y:S08]  /*1ca30*/  HMMA.16816.F32.BF16 R84, R132, R148.reuse, R84 ;  /* 0x000000948454723c */ /* 0x084ff00000041854 */
[C---:B------:R-:W-:Y:S08]  /*1ca40*/  HMMA.16816.F32.BF16 R88, R140.reuse, R148, R88 ;  /* 0x000000948c58723c */ /* 0x040ff00000041858 */
[-C--:B------:R-:W-:Y:S08]  /*1ca50*/  HMMA.16816.F32.BF16 R92, R140, R150.reuse, R92 ;  /* 0x000000968c5c723c */ /* 0x080ff0000004185c */
[C---:B------:R-:W-:Y:S01]  /*1ca60*/  HMMA.16816.F32.BF16 R96, R132.reuse, R150, R96 ;  /* 0x000000968460723c */ /* 0x040fe20000041860 */
[----:B------:R-:W2:Y:S07]  /*1ca70*/  LDSM.16.MT88.4 R148, [R225+0x1100] ;  /* 0x00110000e194783b */ /* 0x000eae0000004200 */
[-C--:B---3--:R-:W-:Y:S08]  /*1ca80*/  HMMA.16816.F32.BF16 R100, R132, R136.reuse, R100 ;  /* 0x000000888464723c */ /* 0x088ff00000041864 */
[C---:B------:R-:W-:Y:S07]  /*1ca90*/  HMMA.16816.F32.BF16 R104, R140.reuse, R136, R104 ;  /* 0x000000888c68723c */ /* 0x040fee0000041868 */
[----:B------:R-:W-:Y:S01]  /*1caa0*/  FADD.FTZ R136, R220, R156 ;  /* 0x0000009cdc887221 */ /* 0x000fe20000010000 */
[-C--:B------:R-:W-:Y:S01]  /*1cab0*/  HMMA.16816.F32.BF16 R108, R140, R138.reuse, R108 ;  /* 0x0000008a8c6c723c */ /* 0x080fe2000004186c */
[----:B------:R-:W-:Y:S03]  /*1cac0*/  LDSM.16.MT88.4 R220, [R228+0x3900] ;  /* 0x00390000e4dc783b */ /* 0x000fe60000004200 */
[----:B------:R-:W-:Y:S01]  /*1cad0*/  FADD.FTZ R160, R159, R136 ;  /* 0x000000889fa07221 */ /* 0x000fe20000010000 */
[----:B------:R-:W-:Y:S02]  /*1cae0*/  F2FP.BF16.PACK_AB R136, R191, R201 ;  /* 0x000000c9bf88723e */ /* 0x000fe400000010ff */
[----:B------:R-:W-:Y:S01]  /*1caf0*/  F2FP.BF16.PACK_AB R137, R199, R203 ;  /* 0x000000cbc789723e */ /* 0x000fe200000010ff */
[C---:B------:R-:W-:Y:S01]  /*1cb00*/  HMMA.16816.F32.BF16 R112, R132.reuse, R138, R112 ;  /* 0x0000008a8470723c */ /* 0x040fe20000041870 */
[----:B------:R-:W-:Y:S06]  /*1cb10*/  LDSM.16.MT88.4 R156, [R228+0x3100] ;  /* 0x00310000e49c783b */ /* 0x000fec0000004200 */
        /* <DEDUP_REMOVED lines=12> */
[-C--:B--2---:R-:W-:Y:S08]  /*1cbe0*/  HMMA.16816.F32.BF16 R4, R132, R148.reuse, R4 ;  /* 0x000000948404723c */ /* 0x084ff00000041804 */
        /* <DEDUP_REMOVED lines=20> */
[C---:B------:R-:W-:Y:S07]  /*1cd30*/  HMMA.16816.F32.BF16 R72, R136.reuse, R148, R72 ;  /* 0x000000948848723c */ /* 0x040fee0000041848 */
[----:B------:R-:W-:Y:S01]  /*1cd40*/  FADD.FTZ R148, R167, R0 ;  /* 0x00000000a7947221 */ /* 0x000fe20000010000 */
[-C--:B------:R-:W-:Y:S04]  /*1cd50*/  HMMA.16816.F32.BF16 R76, R136, R150.reuse, R76 ;  /* 0x00000096884c723c */ /* 0x080fe8000004184c */
[----:B------:R-:W-:Y:S01]  /*1cd60*/  IMAD.MOV.U32 R0, RZ, RZ, R177 ;  /* 0x000000ffff007224 */ /* 0x000fe200078e00b1 */
[----:B------:R-:W-:Y:S01]  /*1cd70*/  MOV R167, R176 ;  /* 0x000000b000a77202 */ /* 0x000fe20000000f00 */
[----:B------:R-:W-:Y:S02]  /*1cd80*/  IMAD.MOV.U32 R149, RZ, RZ, R199 ;  /* 0x000000ffff957224 */ /* 0x000fe400078e00c7 */
[C---:B------:R-:W-:Y:S07]  /*1cd90*/  HMMA.16816.F32.BF16 R80, R132.reuse, R150, R80 ;  /* 0x000000968450723c */ /* 0x040fee0000041850 */
[----:B------:R-:W-:Y:S01]  /*1cda0*/  MOV R151, R191 ;  /* 0x000000bf00977202 */ /* 0x000fe20000000f00 */
[-C--:B-1----:R-:W-:Y:S04]  /*1cdb0*/  HMMA.16816.F32.BF16 R84, R132, R152.reuse, R84 ;  /* 0x000000988454723c */ /* 0x082fe80000041854 */
[----:B------:R-:W-:Y:S01]  /*1cdc0*/  F2FP.BF16.PACK_AB R191, R249, R251 ;  /* 0x000000fbf9bf723e */ /* 0x000fe200000010ff */
[----:B------:R-:W-:Y:S03]  /*1cdd0*/  IMAD.MOV.U32 R150, RZ, RZ, R198 ;  /* 0x000000ffff967224 */ /* 0x000fe600078e00c6 */
[C---:B------:R-:W-:Y:S07]  /*1cde0*/  HMMA.16816.F32.BF16 R88, R136.reuse, R152, R88 ;  /* 0x000000988858723c */ /* 0x040fee0000041858 */
[----:B------:R-:W-:Y:S01]  /*1cdf0*/  FADD.FTZ R152, R166, R3 ;  /* 0x00000003a6987221 */ /* 0x000fe20000010000 */
[-C--:B------:R-:W-:Y:S04]  /*1ce00*/  HMMA.16816.F32.BF16 R92, R136, R154.reuse, R92 ;  /* 0x0000009a885c723c */ /* 0x080fe8000004185c */
[----:B------:R-:W-:Y:S04]  /*1ce10*/  IMAD.MOV.U32 R166, RZ, RZ, R179 ;  /* 0x000000ffffa67224 */ /* 0x000fe800078e00b3 */
[C---:B------:R-:W-:Y:S07]  /*1ce20*/  HMMA.16816.F32.BF16 R96, R132.reuse, R154, R96 ;  /* 0x0000009a8460723c */ /* 0x040fee0000041860 */
[----:B------:R-:W-:Y:S01]  /*1ce30*/  MOV R155, R197 ;  /* 0x000000c5009b7202 */ /* 0x000fe20000000f00 */
[-C--:B------:R-:W-:Y:S04]  /*1ce40*/  HMMA.16816.F32.BF16 R100, R132, R156.reuse, R100 ;  /* 0x0000009c8464723c */ /* 0x080fe80000041864 */
[----:B------:R-:W-:Y:S04]  /*1ce50*/  IMAD.MOV.U32 R154, RZ, RZ, R196 ;  /* 0x000000ffff9a7224 */ /* 0x000fe800078e00c4 */
[C---:B------:R-:W-:Y:S07]  /*1ce60*/  HMMA.16816.F32.BF16 R104, R136.reuse, R156, R104 ;  /* 0x0000009c8868723c */ /* 0x040fee0000041868 */
[----:B------:R-:W-:Y:S01]  /*1ce70*/  IMAD.MOV.U32 R156, RZ, RZ, R180 ;  /* 0x000000ffff9c7224 */ /* 0x000fe200078e00b4 */
[-C--:B------:R-:W-:Y:S01]  /*1ce80*/  HMMA.16816.F32.BF16 R108, R136, R158.reuse, R108 ;  /* 0x0000009e886c723c */ /* 0x080fe2000004186c */
[----:B------:R1:W2:Y:S03]  /*1ce90*/  MUFU.EX2 R180, R212 ;  /* 0x000000d400b47308 */ /* 0x0002a60000000800 */
[----:B------:R-:W-:Y:S02]  /*1cea0*/  MOV R157, R190 ;  /* 0x000000be009d7202 */ /* 0x000fe40000000f00 */
[----:B------:R-:W-:Y:S02]  /*1ceb0*/  F2FP.BF16.PACK_AB R190, R202, R250 ;  /* 0x000000facabe723e */ /* 0x000fe400000010ff */
[C---:B------:R-:W-:Y:S07]  /*1cec0*/  HMMA.16816.F32.BF16 R112, R132.reuse, R158, R112 ;  /* 0x0000009e8470723c */ /* 0x040fee0000041870 */
[----:B------:R-:W-:Y:S01]  /*1ced0*/  MOV R159, R2 ;  /* 0x00000002009f7202 */ /* 0x000fe20000000f00 */
[-C--:B---3--:R-:W-:Y:S04]  /*1cee0*/  HMMA.16816.F32.BF16 R116, R132, R140.reuse, R116 ;  /* 0x0000008c8474723c */ /* 0x088fe80000041874 */
[----:B------:R-:W-:Y:S02]  /*1cef0*/  FADD.FTZ R2, R243, R160 ;  /* 0x000000a0f3027221 */ /* 0x000fe40000010000 */
[----:B------:R3:W5:Y:S01]  /*1cf00*/  LDL.LU R243, [R1+0x64] ;  /* 0x0000640001f37983 */ /* 0x0007620000300800 */
[----:B------:R-:W-:Y:S01]  /*1cf10*/  IMAD.MOV.U32 R158, RZ, RZ, R195 ;  /* 0x000000ffff9e7224 */ /* 0x000fe200078e00c3 */
[C---:B------:R-:W-:Y:S02]  /*1cf20*/  HMMA.16816.F32.BF16 R120, R136.reuse, R140, R120 ;  /* 0x0000008c8878723c */ /* 0x040fe40000041878 */
[----:B-1----:R-:W-:Y:S02]  /*1cf30*/  LDSM.16.MT88.4 R212, [R225+0x3900] ;  /* 0x00390000e1d4783b */ /* 0x002fe40000004200 */
[----:B--2---:R-:W-:Y:S01]  /*1cf40*/  F2FP.BF16.PACK_AB R211, R180, R181 ;  /* 0x000000b5b4d3723e */ /* 0x004fe200000010ff */
[----:B------:R-:W-:Y:S01]  /*1cf50*/  FADD.FTZ R2, R165, R2 ;  /* 0x00000002a5027221 */ /* 0x000fe20000010000 */
[----:B------:R-:W-:Y:S01]  /*1cf60*/  MOV R165, R189 ;  /* 0x000000bd00a57202 */ /* 0x000fe20000000f00 */
[----:B------:R-:W-:Y:S01]  /*1cf70*/  FADD.FTZ R140, R235, R161 ;  /* 0x000000a1eb8c7221 */ /* 0x000fe20000010000 */
[-C--:B------:R-:W-:Y:S02]  /*1cf80*/  HMMA.16816.F32.BF16 R124, R136, R142.reuse, R124 ;  /* 0x0000008e887c723c */ /* 0x080fe4000004187c */
[----:B------:R-:W1:Y:S02]  /*1cf90*/  LDSM.16.MT88.4 R160, [R228+0x1900] ;  /* 0x00190000e4a0783b */ /* 0x000e640000004200 */
[----:B------:R-:W-:Y:S01]  /*1cfa0*/  MOV R141, R178 ;  /* 0x000000b2008d7202 */ /* 0x000fe20000000f00 */
[----:B------:R-:W-:Y:S01]  /*1cfb0*/  FADD.FTZ R153, R164, R140 ;  /* 0x0000008ca4997221 */ /* 0x000fe20000010000 */
[----:B------:R-:W-:Y:S01]  /*1cfc0*/  F2FP.BF16.PACK_AB R189, R252, R159 ;  /* 0x0000009ffcbd723e */ /* 0x000fe200000010ff */
[----:B------:R-:W-:Y:S01]  /*1cfd0*/  IMAD.MOV.U32 R139, RZ, RZ, R188 ;  /* 0x000000ffff8b7224 */ /* 0x000fe200078e00bc */
[----:B------:R-:W-:Y:S02]  /*1cfe0*/  HMMA.16816.F32.BF16 R128, R132, R142, R128 ;  /* 0x0000008e8480723c */ /* 0x000fe40000041880 */
[----:B------:R3:W5:Y:S02]  /*1cff0*/  LDL.LU R235, [R1+0x60] ;  /* 0x0000600001eb7983 */ /* 0x0007640000300800 */
[----:B------:R-:W-:Y:S01]  /*1d000*/  F2FP.BF16.PACK_AB R188, R165, R156 ;  /* 0x0000009ca5bc723e */ /* 0x000fe200000010ff */
[----:B------:R-:W-:Y:S01]  /*1d010*/  FADD.FTZ R3, R168, R2 ;  /* 0x00000002a8037221 */ /* 0x000fe20000010000 */
[----:B------:R-:W-:Y:S01]  /*1d020*/  MOV R164, R194 ;  /* 0x000000c200a47202 */ /* 0x000fe20000000f00 */
[----:B------:R-:W-:Y:S01]  /*1d030*/  IMAD.MOV.U32 R168, RZ, RZ, R193 ;  /* 0x000000ffffa87224 */ /* 0x000fe200078e00c1 */
[----:B------:R-:W-:Y:S01]  /*1d040*/  MOV R2, R192 ;  /* 0x000000c000027202 */ /* 0x000fe20000000f00 */
[----:B------:R-:W2:Y:S02]  /*1d050*/  LDSM.16.MT88.4 R176, [R227+0x1900] ;  /* 0x00190000e3b0783b */ /* 0x000ea40000004200 */
[-C--:B------:R-:W-:Y:S06]  /*1d060*/  HMMA.16816.F32.BF16 R192, R188, R204.reuse, R4 ;  /* 0x000000ccbcc0723c */ /* 0x080fec0000041804 */
[----:B------:R-:W1:Y:S02]  /*1d070*/  LDSM.16.MT88.4 R4, [R227+0x3900] ;  /* 0x00390000e304783b */ /* 0x000e640000004200 */
[C---:B------:R-:W-:Y:S07]  /*1d080*/  HMMA.16816.F32.BF16 R196, R208.reuse, R204, R8 ;  /* 0x000000ccd0c4723c */ /* 0x040fee0000041808 */
[----:B------:R-:W-:Y:S01]  /*1d090*/  IMAD.MOV.U32 R8, RZ, RZ, R203 ;  /* 0x000000ffff087224 */ /* 0x000fe200078e00cb */
[----:B------:R-:W-:Y:S01]  /*1d0a0*/  MOV R9, R202 ;  /* 0x000000ca00097202 */ /* 0x000fe20000000f00 */
[----:B------:R-:W-:Y:S03]  /*1d0b0*/  IMAD.MOV.U32 R10, RZ, RZ, R201 ;  /* 0x000000ffff0a7224 */ /* 0x000fe600078e00c9 */
[----:B------:R-:W-:Y:S02]  /*1d0c0*/  MOV R11, R200 ;  /* 0x000000c8000b7202 */ /* 0x000fe40000000f00 */
[-C--:B------:R-:W-:Y:S07]  /*1d0d0*/  HMMA.16816.F32.BF16 R200, R208, R206.reuse, R12 ;  /* 0x000000ced0c8723c */ /* 0x080fee000004180c */
[----:B------:R-:W-:Y:S01]  /*1d0e0*/  IMAD.MOV.U32 R12, RZ, RZ, R139 ;  /* 0x000000ffff0c7224 */ /* 0x000fe200078e008b */
[C---:B------:R-:W-:Y:S04]  /*1d0f0*/  HMMA.16816.F32.BF16 R204, R188.reuse, R206, R16 ;  /* 0x000000cebccc723c */ /* 0x040fe80000041810 */
[----:B------:R-:W-:Y:S01]  /*1d100*/  MOV R15, R9 ;  /* 0x00000009000f7202 */ /* 0x000fe20000000f00 */
[----:B------:R-:W-:Y:S01]  /*1d110*/  IMAD.MOV.U32 R14, RZ, RZ, R165 ;  /* 0x000000ffff0e7224 */ /* 0x000fe200078e00a5 */
[----:B------:R-:W-:Y:S01]  /*1d120*/  MOV R9, R2 ;  /* 0x0000000200097202 */ /* 0x000fe20000000f00 */
[----:B------:R-:W-:Y:S01]  /*1d130*/  IMAD.MOV.U32 R13, RZ, RZ, R159 ;  /* 0x000000ffff0d7224 */ /* 0x000fe200078e009f */
[-C--:B----4-:R-:W-:Y:S04]  /*1d140*/  HMMA.16816.F32.BF16 R132, R188, R144.reuse, R20 ;  /* 0x00000090bc84723c */ /* 0x090fe80000041814 */
[----:B------:R-:W-:Y:S01]  /*1d150*/  MOV R2, R150 ;  /* 0x0000009600027202 */ /* 0x000fe20000000f00 */
[----:B------:R-:W-:Y:S01]  /*1d160*/  IMAD.MOV.U32 R18, RZ, RZ, R157 ;  /* 0x000000ffff127224 */ /* 0x000fe200078e009d */
[----:B------:R-:W-:Y:S01]  /*1d170*/  MOV R19, R156 ;  /* 0x0000009c00137202 */ /* 0x000fe20000000f00 */
[----:B------:R-:W-:Y:S01]  /*1d180*/  IMAD.MOV.U32 R17, RZ, RZ, R169 ;  /* 0x000000ffff117224 */ /* 0x000fe200078e00a9 */
[C---:B------:R-:W-:Y:S04]  /*1d190*/  HMMA.16816.F32.BF16 R136, R208.reuse, R144, R24 ;  /* 0x00000090d088723c */ /* 0x040fe80000041818 */
[----:B------:R-:W-:Y:S01]  /*1d1a0*/  MOV R16, R170 ;  /* 0x000000aa00107202 */ /* 0x000fe20000000f00 */
[----:B------:R-:W-:Y:S01]  /*1d1b0*/  IMAD.MOV.U32 R23, RZ, RZ, R171 ;  /* 0x000000ffff177224 */ /* 0x000fe200078e00ab */
[----:B------:R-:W-:Y:S01]  /*1d1c0*/  MOV R20, R174 ;  /* 0x000000ae00147202 */ /* 0x000fe20000000f00 */
[----:B------:R-:W-:Y:S01]  /*1d1d0*/  IMAD.MOV.U32 R25, RZ, RZ, R151 ;  /* 0x000000ffff197224 */ /* 0x000fe200078e0097 */
[----:B------:R-:W-:Y:S01]  /*1d1e0*/  MOV R24, R141 ;  /* 0x0000008d00187202 */ /* 0x000fe20000000f00 */
[----:B------:R-:W-:Y:S01]  /*1d1f0*/  IMAD.MOV.U32 R27, RZ, RZ, R175 ;  /* 0x000000ffff1b7224 */ /* 0x000fe200078e00af */
[-C--:B------:R-:W-:Y:S03]  /*1d200*/  HMMA.16816.F32.BF16 R140, R208, R146.reuse, R28 ;  /* 0x00000092d08c723c */ /* 0x080fe6000004181c */
[----:B------:R-:W-:Y:S01]  /*1d210*/  IMAD.MOV.U32 R21, RZ, RZ, R173 ;  /* 0x000000ffff157224 */ /* 0x000fe200078e00ad */
[----:B------:R-:W-:Y:S02]  /*1d220*/  MOV R22, R172 ;  /* 0x000000ac00167202 */ /* 0x000fe40000000f00 */
        /* <DEDUP_REMOVED lines=11> */
[----:B------:R-:W-:Y:S01]  /*1d2e0*/  FADD.FTZ R11, R11, R32 ;  /* 0x000000200b0b7221 */ /* 0x000fe20000010000 */
[----:B------:R-:W-:Y:S01]  /*1d2f0*/  MOV R33, R158 ;  /* 0x0000009e00217202 */ /* 0x000fe20000000f00 */
[----:B------:R-:W-:Y:S01]  /*1d300*/  IMAD.MOV.U32 R0, RZ, RZ, R155 ;  /* 0x000000ffff007224 */ /* 0x000fe200078e009b */
[----:B------:R-:W-:Y:S01]  /*1d310*/  MOV R34, R164 ;  /* 0x000000a400227202 */ /* 0x000fe20000000f00 */
[----:B------:R-:W-:Y:S01]  /*1d320*/  IMAD.MOV.U32 R38, RZ, RZ, R153 ;  /* 0x000000ffff267224 */ /* 0x000fe200078e0099 */
[----:B------:R-:W-:Y:S02]  /*1d330*/  MOV R39, R152 ;  /* 0x0000009800277202 */ /* 0x000fe40000000f00 */
        /* <DEDUP_REMOVED lines=12> */
[----:B------:R-:W-:Y:S02]  /*1d400*/  FADD.FTZ R10, R12, R3 ;  /* 0x000000030c0a7221 */ /* 0x000fe40000010000 */
[----:B------:R-:W2:Y:S02]  /*1d410*/  LDL R12, [R1+0x24] ;  /* 0x00002400010c7983 */ /* 0x000ea40000100800 */
[----:B------:R-:W-:Y:S02]  /*1d420*/  IMAD.MOV.U32 R8, RZ, RZ, R168 ;  /* 0x000000ffff087224 */ /* 0x000fe400078e00a8 */
[C---:B------:R-:W-:Y:S04]  /*1d430*/  HMMA.16816.F32.BF16 R168, R208.reuse, R176, R56 ;  /* 0x000000b0d0a8723c */ /* 0x040fe80000041838 */
[----:B------:R-:W-:Y:S04]  /*1d440*/  FADD.FTZ R0, R0, R39 ;  /* 0x0000002700007221 */ /* 0x000fe80000010000 */
[-C--:B------:R-:W-:Y:S04]  /*1d450*/  HMMA.16816.F32.BF16 R172, R208, R178.reuse, R60 ;  /* 0x000000b2d0ac723c */ /* 0x080fe8000004183c */
[----:B------:R-:W-:Y:S04]  /*1d460*/  FADD.FTZ R0, R35, R0 ;  /* 0x0000000023007221 */ /* 0x000fe80000010000 */
        /* <DEDUP_REMOVED lines=41> */
[----:B------:R-:W-:Y:S01]  /*1d700*/  FADD.FTZ R2, R187, R0 ;  /* 0x00000000bb027221 */ /* 0x000fe20000010000 */
[----:B------:R-:W-:Y:S01]  /*1d710*/  MOV R187, R184 ;  /* 0x000000b800bb7202 */ /* 0x000fe20000000f00 */
[----:B------:R-:W-:Y:S01]  /*1d720*/  FADD.FTZ R0, R181, R3 ;  /* 0x00000003b5007221 */ /* 0x000fe20000010000 */
[----:B------:R3:W-:Y:S01]  /*1d730*/  STL [R1], R5 ;  /* 0x0000000501007387 */ /* 0x0007e20000100800 */
[----:B------:R-:W-:Y:S01]  /*1d740*/  FADD.FTZ R3, R249, R4 ;  /* 0x00000004f9037221 */ /* 0x000fe20000010000 */
[----:B------:R-:W-:Y:S01]  /*1d750*/  MOV R181, R185 ;  /* 0x000000b900b57202 */ /* 0x000fe20000000f00 */
[----:B------:R-:W-:Y:S02]  /*1d760*/  FADD.FTZ R2, R183, R2 ;  /* 0x00000002b7027221 */ /* 0x000fe40000010000 */
[----:B------:R-:W-:Y:S01]  /*1d770*/  FADD.FTZ R0, R180, R0 ;  /* 0x00000000b4007221 */ /* 0x000fe20000010000 */
[----:B------:R3:W-:Y:S01]  /*1d780*/  STL [R1+0x4], R3 ;  /* 0x0000040301007387 */ /* 0x0007e20000100800 */
[----:B------:R-:W-:Y:S02]  /*1d790*/  IMAD.MOV.U32 R188, RZ, RZ, R182 ;  /* 0x000000ffffbc7224 */ /* 0x000fe400078e00b6 */
[----:B------:R-:W-:Y:S01]  /*1d7a0*/  IMAD.MOV.U32 R180, RZ, RZ, R186 ;  /* 0x000000ffffb47224 */ /* 0x000fe200078e00ba */
[----:B------:R3:W-:Y:S04]  /*1d7b0*/  STL [R1+0x1c], R2 ;  /* 0x00001c0201007387 */ /* 0x0007e80000100800 */
[----:B------:R3:W-:Y:S01]  /*1d7c0*/  STL [R1+0x8], R0 ;  /* 0x0000080001007387 */ /* 0x0007e20000100800 */
[----:B--2---:R-:W-:Y:S01]  /*1d7d0*/  ISETP.LT.AND P0, PT, R12, UR22, PT ;  /* 0x000000160c007c0c */ /* 0x004fe2000bf01270 */
[----:B------:R-:W-:Y:S11]  /*1d7e0*/  UMOV UR22, UR21 ;  /* 0x0000001500167c82 */ /* 0x000ff60008000000 */
[----:B------:R-:W-:Y:S01]  /*1d7f0*/  @!UPT UIADD3 URZ, URZ, URZ, URZ ;  /* 0x0000003f3f3ff290 */ /* 0x000fe2000fffe03f */
[----:B---3--:R-:W-:-:S05]  /*1d800*/  @P0 BRA `(.L_x_1787) ;  /* 0xffffb2d000000947 */ /* 0x008fca000383ffff */
.L_x_1786:
[----:B------:R-:W-:-:S13]  /*1d810*/  ISETP.LE.AND P0, PT, RZ, UR21, PT ;  /* 0x00000015ff007c0c */ /* 0x000fda000bf03270 */
[----:B------:R-:W-:Y:S05]  /*1d820*/  @!P0 BRA `(.L_x_1788) ;  /* 0x00003b6000008947 */ /* 0x000fea0003800000 */
[----:B------:R-:W2:Y:S01]  /*1d830*/  LDL.64 R8, [R1+0x48] ;  /* 0x0000480001087983 */ /* 0x000ea20000100a00 */
[----:B------:R-:W-:-:S03]  /*1d840*/  ULDC.64 UR4, c[0x0][0x1e0] ;  /* 0x0000780000047ab9 */ /* 0x000fc60000000a00 */
[----:B------:R-:W3:Y:S04]  /*1d850*/  LDL.64 R12, [R1+0x40] ;  /* 0x00004000010c7983 */ /* 0x000ee80000100a00 */
[----:B------:R-:W4:Y:S04]  /*1d860*/  LDL.LU.64 R6, [R1+0x58] ;  /* 0x0000580001067983 */ /* 0x000f280000300a00 */
[----:B-1----:R-:W4:Y:S01]  /*1d870*/  LDL.LU.64 R4, [R1+0x50] ;  /* 0x0000500001047983 */ /* 0x002f220000300a00 */
[----:B------:R-:W-:Y:S02]  /*1d880*/  USHF.L.U32 UR12, UR4, 0x5, URZ ;  /* 0x00000005040c7899 */ /* 0x000fe4000800063f */
[----:B------:R-:W-:Y:S01]  /*1d890*/  UMOV UR8, 0x5 ;  /* 0x0000000500087882 */ /* 0x000fe20000000000 */
[----:B------:R-:W-:Y:S01]  /*1d8a0*/  IMAD.MOV.U32 R2, RZ, RZ, R185 ;  /* 0x000000ffff027224 */ /* 0x000fe200078e00b9 */
[----:B------:R-:W-:Y:S01]  /*1d8b0*/  USHF.L.U64.HI UR8, UR4, UR8, UR5 ;  /* 0x0000000804087299 */ /* 0x000fe20008010205 */
[----:B------:R-:W-:Y:S01]  /*1d8c0*/  IMAD.MOV.U32 R0, RZ, RZ, R186 ;  /* 0x000000ffff007224 */ /* 0x000fe200078e00ba */
[----:B------:R-:W-:Y:S01]  /*1d8d0*/  USHF.L.U32 UR9, UR4, 0x5, URZ ;  /* 0x0000000504097899 */ /* 0x000fe2000800063f */
[----:B------:R-:W-:Y:S01]  /*1d8e0*/  MOV R187, R182 ;  /* 0x000000b600bb7202 */ /* 0x000fe20000000f00 */
[----:B------:R-:W-:Y:S01]  /*1d8f0*/  UIADD3 UR12, UP0, UR12, 0x80, URZ ;  /* 0x000000800c0c7890 */ /* 0x000fe2000ff1e03f */
[----:B------:R-:W-:Y:S01]  /*1d900*/  IMAD.MOV.U32 R183, RZ, RZ, R184 ;  /* 0x000000ffffb77224 */ /* 0x000fe200078e00b8 */
[----:B------:R-:W-:-:S02]  /*1d910*/  UMOV UR10, 0x6 ;  /* 0x00000006000a7882 */ /* 0x000fc40000000000 */
[----:B------:R-:W-:Y:S02]  /*1d920*/  ULDC.64 UR4, c[0x0][0x208] ;  /* 0x0000820000047ab9 */ /* 0x000fe40000000a00 */
[----:B------:R-:W-:Y:S02]  /*1d930*/  USHF.L.U64.HI UR10, UR4, UR10, UR5 ;  /* 0x0000000a040a7299 */ /* 0x000fe40008010205 */
[----:B------:R-:W-:Y:S02]  /*1d940*/  USHF.L.U32 UR13, UR4, 0x6, URZ ;  /* 0x00000006040d7899 */ /* 0x000fe4000800063f */
[----:B------:R-:W-:Y:S02]  /*1d950*/  UIADD3 UR11, UR6, 0x80, URZ ;  /* 0x00000080060b7890 */ /* 0x000fe4000fffe03f */
[----:B------:R-:W-:Y:S02]  /*1d960*/  UIADD3.X UR17, URZ, UR17, URZ, UP0, !UPT ;  /* 0x000000113f117290 */ /* 0x000fe400087fe43f */
[----:B------:R-:W-:Y:S01]  /*1d970*/  ULDC.64 UR4, c[0x0][0x1e0] ;  /* 0x0000780000047ab9 */ /* 0x000fe20000000a00 */
[----:B--2---:R-:W-:-:S05]  /*1d980*/  IADD3 RZ, P0, R8, 0x40, RZ ;  /* 0x0000004008ff7810 */ /* 0x004fca0007f1e0ff */
[----:B---3--:R-:W-:Y:S01]  /*1d990*/  IMAD.X R3, RZ, RZ, R13, P0 ;  /* 0x000000ffff037224 */ /* 0x008fe200000e060d */
[C---:B----4-:R-:W-:Y:S02]  /*1d9a0*/  IADD3 RZ, P1, R6.reuse, 0x40, RZ ;  /* 0x0000004006ff7810 */ /* 0x050fe40007f3e0ff */
[----:B------:R-:W-:Y:S02]  /*1d9b0*/  IADD3 R10, R6, 0x40, RZ ;  /* 0x00000040060a7810 */ /* 0x000fe40007ffe0ff */
[----:B------:R1:W-:Y:S01]  /*1d9c0*/  STL [R1+0x18], R3 ;  /* 0x0000180301007387 */ /* 0x0003e20000100800 */
[----:B------:R-:W-:Y:S02]  /*1d9d0*/  MOV R4, R6 ;  /* 0x0000000600047202 */ /* 0x000fe40000000f00 */
[----:B------:R-:W-:-:S03]  /*1d9e0*/  IADD3.X R11, RZ, R5, RZ, P1, !PT ;  /* 0x00000005ff0b7210 */ /* 0x000fc60000ffe4ff */
[----:B------:R2:W-:Y:S04]  /*1d9f0*/  STL.64 [R1+0x50], R4 ;  /* 0x0000500401007387 */ /* 0x0005e80000100a00 */
[----:B------:R2:W-:Y:S01]  /*1da00*/  STL.64 [R1+0x10], R10 ;  /* 0x0000100a01007387 */ /* 0x0005e20000100a00 */
[----:B-1----:R-:W-:-:S05]  /*1da10*/  IADD3 R3, R8, 0x40, RZ ;  /* 0x0000004008037810 */ /* 0x002fca0007ffe0ff */
[----:B------:R2:W-:Y:S02]  /*1da20*/  STL [R1+0xc], R3 ;  /* 0x00000c0301007387 */ /* 0x0005e40000100800 */
.L_x_1789:
[----:B------:R-:W3:Y:S01]  /*1da30*/  LDL.64 R180, [R1+0x50] ;  /* 0x0000500001b47983 */ /* 0x000ee20000100a00 */
[----:B------:R-:W-:Y:S04]  /*1da40*/  DEPBAR.LE SB0, 0x0 ;  /* 0x000080000000791a */ /* 0x000fe80000000000 */
[----:B------:R-:W-:Y:S01]  /*1da50*/  MOV R182, UR13 ;  /* 0x0000000d00b67c02 */ /* 0x000fe20008000f00 */
[----:B--2---:R-:W2:Y:S01]  /*1da60*/  LDL R3, [R1+0x38] ;  /* 0x0000380001037983 */ /* 0x004ea20000100800 */
[----:B------:R-:W-:Y:S02]  /*1da70*/  USHF.R.S32.HI UR18, URZ, 0x1f, UR21 ;  /* 0x0000001f3f127899 */ /* 0x000fe40008011415 */
[----:B------:R-:W-:Y:S01]  /*1da80*/  UIMAD UR15, UR10, UR21, URZ ;  /* 0x000000150a0f72a4 */ /* 0x000fe2000f8e023f */
[----:B------:R-:W4:Y:S01]  /*1da90*/  LDL.64 R246, [R1+0x10] ;  /* 0x0000100001f67983 */ /* 0x000f220000100a00 */
[----:B------:R-:W-:Y:S02]  /*1daa0*/  UISETP.GT.AND UP0, UPT, UR21, URZ, UPT ;  /* 0x0000003f1500728c */ /* 0x000fe4000bf04270 */
[----:B------:R-:W-:Y:S03]  /*1dab0*/  UIMAD UR15, UR18, UR13, UR15 ;  /* 0x0000000d120f72a4 */ /* 0x000fe6000f8e020f */
[----:B------:R-:W-:Y:S08]  /*1dac0*/  BAR.SYNC.DEFER_BLOCKING 0x0 ;  /* 0x0000000000007b1d */ /* 0x000ff00000010000 */
[----:B-----5:R-:W-:Y:S08]  /*1dad0*/  LDSM.16.M88.4 R64, [R231+0x8100] ;  /* 0x00810000e740783b */ /* 0x020ff00000000200 */
[----:B------:R-:W1:Y:S08]  /*1dae0*/  LDSM.16.M88.4 R16, [R224+0x4100] ;  /* 0x00410000e010783b */ /* 0x000e700000000200 */
[----:B------:R-:W1:Y:S08]  /*1daf0*/  LDSM.16.M88.4 R60, [R231+0xa100] ;  /* 0x00a10000e73c783b */ /* 0x000e700000000200 */
[----:B------:R-:W1:Y:S08]  /*1db00*/  LDSM.16.M88.4 R32, [R224+0x4900] ;  /* 0x00490000e020783b */ /* 0x000e700000000200 */
[----:B------:R-:W4:Y:S04]  /*1db10*/  LDL R252, [R1+0xc] ;  /* 0x00000c0001fc7983 */ /* 0x000f280000100800 */
        /* <DEDUP_REMOVED lines=9> */
[----:B------:R-:W-:Y:S02]  /*1dbb0*/  LDSM.16.M88.4 R220, [R242] ;  /* 0x00000000f2dc783b */ /* 0x000fe40000000200 */
        /* <DEDUP_REMOVED lines=27> */
[----:B--2---:R-:W-:Y:S02]  /*1dd70*/  LOP3.LUT P4, RZ, R3, 0x1, RZ, 0xc0, !PT ;  /* 0x0000000103ff7812 */ /* 0x004fe4000788c0ff */
[C---:B------:R-:W-:Y:S02]  /*1dd80*/  LEA R180, P0, R184.reuse, c[0x0][0x1f8], 0x1 ;  /* 0x00007e00b8b47a11 */ /* 0x040fe400078008ff */
[----:B------:R-:W-:Y:S01]  /*1dd90*/  IADD3 R3, R185, UR15, RZ ;  /* 0x0000000fb9037c10 */ /* 0x000fe2000fffe0ff */
[-C--:B-1----:R-:W-:Y:S03]  /*1dda0*/  HMMA.16816.F32.BF16 R52, R208, R188.reuse, R52 ;  /* 0x000000bcd034723c */ /* 0x082fe60000041834 */
[----:B------:R-:W-:Y:S01]  /*1ddb0*/  LEA.HI.X R181, R184, c[0x0][0x1fc], R3, 0x1, P0 ;  /* 0x00007f00b8b57a11 */ /* 0x000fe200000f0c03 */
[----:B----4-:R-:W-:Y:S01]  /*1ddc0*/  IMAD.WIDE.U32 R184, R182, UR21, R246 ;  /* 0x00000015b6b87c25 */ /* 0x010fe2000f8e00f6 */
[----:B------:R-:W-:Y:S03]  /*1ddd0*/  UIADD3 UR21, UR21, -0x1, URZ ;  /* 0xffffffff15157890 */ /* 0x000fe6000fffe03f */
[C---:B------:R-:W-:Y:S01]  /*1dde0*/  HMMA.16816.F32.BF16 R56, R216.reuse, R188, R56 ;  /* 0x000000bcd838723c */ /* 0x040fe20000041838 */
[----:B------:R-:W-:Y:S01]  /*1ddf0*/  @!PT LDS RZ, [RZ] ;  /* 0x00000000fffff984 */ /* 0x000fe20000000800 */
[----:B------:R-:W-:Y:S01]  /*1de00*/  @!PT LDS RZ, [RZ] ;  /* 0x00000000fffff984 */ /* 0x000fe20000000800 */
[----:B------:R-:W-:Y:S01]  /*1de10*/  @!PT LDS RZ, [RZ] ;  /* 0x00000000fffff984 */ /* 0x000fe20000000800 */
[----:B------:R1:W-:Y:S01]  /*1de20*/  LDGSTS.E.BYPASS.LTC128B.128 [R244+0x100], [R180.64], !P6 ;  /* 0x00100000b4f47fae */ /* 0x0003e2000f101d5c */
[----:B------:R-:W-:Y:S02]  /*1de30*/  @UP0 UIMAD.WIDE.U32 UR22, UR21, UR4, URZ ;  /* 0x00000004151602a5 */ /* 0x000fe4000f8e003f */
[C---:B------:R-:W-:Y:S02]  /*1de40*/  LEA R212, P0, R184.reuse, c[0x0][0x1f8], 0x1 ;  /* 0x00007e00b8d47a11 */ /* 0x040fe400078008ff */
[----:B------:R-:W-:Y:S01]  /*1de50*/  IADD3 R3, R185, UR15, RZ ;  /* 0x0000000fb9037c10 */ /* 0x000fe2000fffe0ff */
[----:B------:R-:W-:Y:S01]  /*1de60*/  @UP0 USHF.L.U32 UR18, UR22, 0x6, URZ ;  /* 0x0000000616120899 */ /* 0x000fe2000800063f */
[-C--:B------:R-:W-:Y:S01]  /*1de70*/  HMMA.16816.F32.BF16 R60, R216, R190.reuse, R60 ;  /* 0x000000bed83c723c */ /* 0x080fe2000004183c */
[----:B------:R-:W-:Y:S03]  /*1de80*/  @UP0 USHF.R.S32.HI UR15, URZ, 0x1f, UR21 ;  /* 0x0000001f3f0f0899 */ /* 0x000fe60008011415 */
[----:B------:R-:W-:Y:S01]  /*1de90*/  LEA.HI.X R213, R184, c[0x0][0x1fc], R3, 0x1, P0 ;  /* 0x00007f00b8d57a11 */ /* 0x000fe200000f0c03 */
[----:B------:R-:W-:Y:S03]  /*1dea0*/  @UP0 UIMAD UR15, UR15, UR4, URZ ;  /* 0x000000040f0f02a4 */ /* 0x000fe6000f8e023f */
[----:B------:R-:W-:Y:S01]  /*1deb0*/  HMMA.16816.F32.BF16 R64, R208, R190, R64 ;  /* 0x000000bed040723c */ /* 0x000fe20000041840 */
[----:B------:R2:W-:Y:S01]  /*1dec0*/  LDGSTS.E.BYPASS.LTC128B.128 [R244+0x2100], [R212.64], !P4 ;  /* 0x02100000d4f47fae */ /* 0x0005e2000e101d5c */
[----:B------:R-:W-:Y:S04]  /*1ded0*/  @UP0 UIMAD UR15, UR21, UR5, UR15 ;  /* 0x00000005150f02a4 */ /* 0x000fe8000f8e020f */
[----:B------:R-:W-:Y:S04]  /*1dee0*/  @UP0 UIADD3 UR15, UR23, UR15, URZ ;  /* 0x0000000f170f0290 */ /* 0x000fe8000fffe03f */
[----:B------:R-:W-:Y:S02]  /*1def0*/  @UP0 USHF.L.U64.HI UR15, UR22, 0x6, UR15 ;  /* 0x00000006160f0899 */ /* 0x000fe4000801020f */
[----:B-1----:R-:W-:Y:S04]  /*1df00*/  IADD3 R180, P0, R180, UR6, RZ ;  /* 0x00000006b4b47c10 */ /* 0x002fe8000ff1e0ff */
[----:B------:R-:W-:Y:S02]  /*1df10*/  IADD3.X R181, R181, UR7, RZ, P0, !PT ;  /* 0x00000007b5b57c10 */ /* 0x000fe400087fe4ff */
[----:B------:R-:W-:Y:S03]  /*1df20*/  IADD3 R184, P1, R180, UR6, RZ ;  /* 0x00000006b4b87c10 */ /* 0x000fe6000ff3e0ff */
[----:B------:R1:W-:Y:S01]  /*1df30*/  LDGSTS.E.BYPASS.LTC128B.128 [R244+0x900], [R180.64], !P6 ;  /* 0x00900000b4f47fae */ /* 0x0003e2000f101d5c */
[----:B------:R-:W-:Y:S02]  /*1df40*/  IADD3.X R185, R181, UR7, RZ, P1, !PT ;  /* 0x00000007b5b97c10 */ /* 0x000fe40008ffe4ff */
[----:B------:R-:W-:Y:S02]  /*1df50*/  IADD3 R188, P1, R184, UR6, RZ ;  /* 0x00000006b8bc7c10 */ /* 0x000fe4000ff3e0ff */
[----:B--2---:R-:W-:Y:S03]  /*1df60*/  IADD3 R212, P0, R180, UR11, RZ ;  /* 0x0000000bb4d47c10 */ /* 0x004fe6000ff1e0ff */
[----:B------:R1:W-:Y:S01]  /*1df70*/  LDGSTS.E.BYPASS.LTC128B.128 [R244+0x2900], [R180.64+0x80], !P4 ;  /* 0x02900080b4f47fae */ /* 0x0003e2000e101d5c */
[----:B------:R-:W-:Y:S02]  /*1df80*/  IADD3.X R189, R185, UR7, RZ, P1, !PT ;  /* 0x00000007b9bd7c10 */ /* 0x000fe40008ffe4ff */
[----:B------:R-:W-:Y:S05]  /*1df90*/  IADD3.X R213, R181, UR14, RZ, P0, !PT ;  /* 0x0000000eb5d57c10 */ /* 0x000fea00087fe4ff */
[----:B------:R2:W-:Y:S08]  /*1dfa0*/  LDGSTS.E.BYPASS.LTC128B.128 [R244+0x1100], [R184.64], !P6 ;  /* 0x01100000b8f47fae */ /* 0x0005f0000f101d5c */
[----:B------:R3:W-:Y:S08]  /*1dfb0*/  LDGSTS.E.BYPASS.LTC128B.128 [R244+0x3100], [R212.64], !P4 ;  /* 0x03100000d4f47fae */ /* 0x0007f0000e101d5c */
[----:B------:R4:W-:Y:S01]  /*1dfc0*/  LDGSTS.E.BYPASS.LTC128B.128 [R244+0x1900], [R188.64], !P6 ;  /* 0x01900000bcf47fae */ /* 0x0009e2000f101d5c */
[----:B-1----:R-:W-:Y:S04]  /*1dfd0*/  IADD3 R180, P0, R184, UR11, RZ ;  /* 0x0000000bb8b47c10 */ /* 0x002fe8000ff1e0ff */
[----:B------:R-:W-:Y:S02]  /*1dfe0*/  IADD3.X R181, R185, UR14, RZ, P0, !PT ;  /* 0x0000000eb9b57c10 */ /* 0x000fe400087fe4ff */
[----:B------:R-:W-:Y:S03]  /*1dff0*/  PLOP3.LUT P0, PT, PT, PT, UP0, 0x80, 0x0 ;  /* 0x000000000000781c */ /* 0x000fe60003f0f008 */
[----:B------:R1:W-:Y:S08]  /*1e000*/  LDGSTS.E.BYPASS.LTC128B.128 [R244+0x3900], [R180.64], !P4 ;  /* 0x03900000b4f47fae */ /* 0x0003f0000e101d5c */
[----:B---3--:R-:W-:Y:S08]  /*1e010*/  LDSM.16.M88.4 R212, [R232+0x8100] ;  /* 0x00810000e8d4783b */ /* 0x008ff00000000200 */
[----:B------:R-:W3:Y:S08]  /*1e020*/  LDSM.16.M88.4 R216, [R230+0x4100] ;  /* 0x00410000e6d8783b */ /* 0x000ef00000000200 */
[----:B------:R-:W1:Y:S08]  /*1e030*/  LDSM.16.M88.4 R220, [R232+0xa100] ;  /* 0x00a10000e8dc783b */ /* 0x000e700000000200 */
[----:B----4-:R-:W4:Y:S08]  /*1e040*/  LDSM.16.M88.4 R188, [R230+0x4900] ;  /* 0x00490000e6bc783b */ /* 0x010f300000000200 */
[----:B------:R-:W0:Y:S08]  /*1e050*/  LDGDEPBAR ;  /* 0x00000000000079af */ /* 0x000e300000000000 */
[----:B------:R-:W2:Y:S01]  /*1e060*/  LDSM.16.M88.4 R208, [R230+0x5100] ;  /* 0x00510000e6d0783b */ /* 0x000ea20000000200 */
[-C--:B---3--:R-:W-:Y:S08]  /*1e070*/  HMMA.16816.F32.BF16 R4, R212, R216.reuse, R4 ;  /* 0x000000d8d404723c */ /* 0x088ff00000041804 */
[C---:B-1----:R-:W-:Y:S08]  /*1e080*/  HMMA.16816.F32.BF16 R8, R220.reuse, R216, R8 ;  /* 0x000000d8dc08723c */ /* 0x042ff00000041808 */
[-C--:B------:R-:W-:Y:S08]  /*1e090*/  HMMA.16816.F32.BF16 R12, R220, R218.reuse, R12 ;  /* 0x000000dadc0c723c */ /* 0x080ff0000004180c */
[C---:B------:R-:W-:Y:S01]  /*1e0a0*/  HMMA.16816.F32.BF16 R16, R212.reuse, R218, R16 ;  /* 0x000000dad410723c */ /* 0x040fe20000041810 */
[----:B------:R-:W1:Y:S07]  /*1e0b0*/  LDSM.16.M88.4 R216, [R230+0x5900] ;  /* 0x00590000e6d8783b */ /* 0x000e6e0000000200 */
[-C--:B----4-:R-:W-:Y:S08]  /*1e0c0*/  HMMA.16816.F32.BF16 R20, R212, R188.reuse, R20 ;  /* 0x000000bcd414723c */ /* 0x090ff00000041814 */
        /* <DEDUP_REMOVED lines=12> */
[----:B------:R-:W1:Y:S07]  /*1e190*/  LDSM.16.M88.4 R220, [R234+0xa100] ;  /* 0x00a10000eadc783b */ /* 0x000e6e0000000200 */
[----:B------:R-:W-:Y:S01]  /*1e1a0*/  HMMA.16816.F32.BF16 R64, R212, R218, R64 ;  /* 0x000000dad440723c */ /* 0x000fe20000041840 */
[----:B------:R-:W3:Y:S07]  /*1e1b0*/  LDSM.16.M88.4 R212, [R229+0x800] ;  /* 0x00080000e5d4783b */ /* 0x000eee0000000200 */
[-C--:B--2---:R-:W-:Y:S01]  /*1e1c0*/  HMMA.16816.F32.BF16 R4, R188, R208.reuse, R4 ;  /* 0x000000d0bc04723c */ /* 0x084fe20000041804 */
[----:B------:R-:W-:Y:S07]  /*1e1d0*/  LDSM.16.M88.4 R216, [R229+0x1800] ;  /* 0x00180000e5d8783b */ /* 0x000fee0000000200 */
[C---:B-1----:R-:W-:Y:S08]  /*1e1e0*/  HMMA.16816.F32.BF16 R8, R220.reuse, R208, R8 ;  /* 0x000000d0dc08723c */ /* 0x042ff00000041808 */
        /* <DEDUP_REMOVED lines=108> */
[----:B------:R-:W-:Y:S01]  /*1e8b0*/  FMNMX.FTZ R3, R17, R3, !PT ;  /* 0x0000000311037209 */ /* 0x000fe20007810000 */
[----:B------:R-:W4:Y:S01]  /*1e8c0*/  LDL R209, [R1+0x18] ;  /* 0x0000180001d17983 */ /* 0x000f220000100800 */
[-C--:B-1----:R-:W-:Y:S04]  /*1e8d0*/  HMMA.16816.F32.BF16 R36, R188, R216.reuse, R36 ;  /* 0x000000d8bc24723c */ /* 0x082fe80000041824 */
[----:B------:R-:W-:Y:S02]  /*1e8e0*/  FMNMX.FTZ R3, R20, R3, !PT ;  /* 0x0000000314037209 */ /* 0x000fe40007810000 */
[----:B------:R-:W-:Y:S02]  /*1e8f0*/  FMNMX.FTZ R180, R18, R180, !PT ;  /* 0x000000b412b47209 */ /* 0x000fe40007810000 */
[C---:B------:R-:W-:Y:S01]  /*1e900*/  HMMA.16816.F32.BF16 R40, R220.reuse, R216, R40 ;  /* 0x000000d8dc28723c */ /* 0x040fe20000041828 */
[----:B------:R-:W3:Y:S03]  /*1e910*/  LDL.64 R216, [R1+0x48] ;  /* 0x0000480001d87983 */ /* 0x000ee60000100a00 */
        /* <DEDUP_REMOVED lines=48> */
[----:B------:R-:W2:Y:S01]  /*1ec20*/  SHFL.BFLY PT, R185, R180, 0x2, 0x1f ;  /* 0x0c401f00b4b97f89 */ /* 0x000ea200000e0000 */
[----:B------:R-:W-:Y:S02]  /*1ec30*/  FMNMX.FTZ R181, R26, R181, !PT ;  /* 0x000000b51ab57209 */ /* 0x000fe40007810000 */
[----:B-1----:R-:W-:Y:S02]  /*1ec40*/  FMNMX.FTZ R186, R186, R184, !PT ;  /* 0x000000b8baba7209 */ /* 0x002fe40007810000 */
[----:B------:R-:W-:Y:S03]  /*1ec50*/  FMNMX.FTZ R181, R27, R181, !PT ;  /* 0x000000b51bb57209 */ /* 0x000fe60007810000 */
[----:B------:R-:W1:Y:S01]  /*1ec60*/  SHFL.BFLY PT, R188, R186, 0x1, 0x1f ;  /* 0x0c201f00babc7f89 */ /* 0x000e6200000e0000 */
[----:B--2---:R-:W-:Y:S07]  /*1ec70*/  FMNMX.FTZ R3, R3, R182, !PT ;  /* 0x000000b603037209 */ /* 0x004fee0007810000 */
[----:B------:R-:W2:Y:S01]  /*1ec80*/  SHFL.BFLY PT, R182, R3, 0x1, 0x1f ;  /* 0x0c201f0003b67f89 */ /* 0x000ea200000e0000 */
[----:B------:R-:W-:Y:S02]  /*1ec90*/  FMNMX.FTZ R184, R180, R185, !PT ;  /* 0x000000b9b4b87209 */ /* 0x000fe40007810000 */
[----:B------:R-:W-:Y:S05]  /*1eca0*/  FMNMX.FTZ R180, R30, R181, !PT ;  /* 0x000000b51eb47209 */ /* 0x000fea0007810000 */
[----:B------:R-:W2:Y:S01]  /*1ecb0*/  SHFL.BFLY PT, R181, R184, 0x1, 0x1f ;  /* 0x0c201f00b8b57f89 */ /* 0x000ea200000e0000 */
[----:B------:R-:W-:Y:S02]  /*1ecc0*/  FMNMX.FTZ R180, R31, R180, !PT ;  /* 0x000000b41fb47209 */ /* 0x000fe40007810000 */
[----:B-1----:R-:W-:Y:S02]  /*1ecd0*/  FMNMX.FTZ R186, R186, R188, !PT ;  /* 0x000000bcbaba7209 */ /* 0x002fe40007810000 */
[----:B------:R-:W-:Y:S03]  /*1ece0*/  FMNMX.FTZ R180, R42, R180, !PT ;  /* 0x000000b42ab47209 */ /* 0x000fe60007810000 */
[C---:B------:R-:W-:Y:S01]  /*1ecf0*/  FADD.FTZ R0, -R186.reuse, R0 ;  /* 0x00000000ba007221 */ /* 0x040fe20000010100 */
[----:B------:R-:W-:Y:S01]  /*1ed00*/  FMNMX.FTZ R180, R43, R180, !PT ;  /* 0x000000b42bb47209 */ /* 0x000fe20007810000 */
[----:B------:R-:W-:Y:S02]  /*1ed10*/  FMUL.FTZ R214, R186, c[0x0][0x2d0] ;  /* 0x0000b400bad67a20 */ /* 0x000fe40000410000 */
[----:B------:R-:W-:Y:S01]  /*1ed20*/  FMUL.FTZ R0, R0, c[0x0][0x2d0] ;  /* 0x0000b40000007a20 */ /* 0x000fe20000410000 */
[----:B------:R-:W-:Y:S01]  /*1ed30*/  FMNMX.FTZ R180, R46, R180, !PT ;  /* 0x000000b42eb47209 */ /* 0x000fe20007810000 */
[--C-:B------:R-:W-:Y:S01]  /*1ed40*/  FFMA.FTZ R4, R4, c[0x0][0x2d0], -R214.reuse ;  /* 0x0000b40004047a23 */ /* 0x100fe200000108d6 */
[----:B--2---:R-:W-:Y:S01]  /*1ed50*/  FMNMX.FTZ R185, R3, R182, !PT ;  /* 0x000000b603b97209 */ /* 0x004fe20007810000 */
[--C-:B------:R-:W-:Y:S01]  /*1ed60*/  FFMA.FTZ R5, R5, c[0x0][0x2d0], -R214.reuse ;  /* 0x0000b40005057a23 */ /* 0x100fe200000108d6 */
[----:B------:R-:W-:Y:S01]  /*1ed70*/  FMNMX.FTZ R3, R47, R180, !PT ;  /* 0x000000b42f037209 */ /* 0x000fe20007810000 */
[----:B------:R-:W-:Y:S01]  /*1ed80*/  MUFU.EX2 R245, R4 ;  /* 0x0000000400f57308 */ /* 0x000fe20000000800 */
[--C-:B------:R-:W-:Y:S02]  /*1ed90*/  FFMA.FTZ R16, R16, c[0x0][0x2d0], -R214.reuse ;  /* 0x0000b40010107a23 */ /* 0x100fe400000108d6 */
[----:B------:R-:W-:Y:S01]  /*1eda0*/  FMNMX.FTZ R3, R58, R3, !PT ;  /* 0x000000033a037209 */ /* 0x000fe20007810000 */
[----:B------:R-:W-:Y:S01]  /*1edb0*/  FMUL.FTZ R213, R185, c[0x0][0x2d0] ;  /* 0x0000b400b9d57a20 */ /* 0x000fe20000410000 */
[----:B------:R-:W-:Y:S01]  /*1edc0*/  FMNMX.FTZ R184, R184, R181, !PT ;  /* 0x000000b5b8b87209 */ /* 0x000fe20007810000 */
[----:B------:R-:W-:Y:S02]  /*1edd0*/  FFMA.FTZ R17, R17, c[0x0][0x2d0], -R214 ;  /* 0x0000b40011117a23 */ /* 0x000fe400000108d6 */
[--C-:B------:R-:W-:Y:S02]  /*1ede0*/  FFMA.FTZ R6, R6, c[0x0][0x2d0], -R213.reuse ;  /* 0x0000b40006067a23 */ /* 0x100fe400000108d5 */
[----:B------:R1:W2:Y:S01]  /*1edf0*/  MUFU.EX2 R180, R0 ;  /* 0x0000000000b47308 */ /* 0x0002a20000000800 */
[--C-:B------:R-:W-:Y:S02]  /*1ee00*/  FFMA.FTZ R7, R7, c[0x0][0x2d0], -R213.reuse ;  /* 0x0000b40007077a23 */ /* 0x100fe400000108d5 */
[----:B------:R-:W-:Y:S02]  /*1ee10*/  FMUL.FTZ R212, R184, c[0x0][0x2d0] ;  /* 0x0000b400b8d47a20 */ /* 0x000fe40000410000 */
[--C-:B------:R-:W-:Y:S02]  /*1ee20*/  FFMA.FTZ R18, R18, c[0x0][0x2d0], -R213.reuse ;  /* 0x0000b40012127a23 */ /* 0x100fe400000108d5 */
[--C-:B------:R-:W-:Y:S02]  /*1ee30*/  FFMA.FTZ R8, R8, c[0x0][0x2d0], -R212.reuse ;  /* 0x0000b40008087a23 */ /* 0x100fe400000108d4 */
[----:B------:R-:W-:Y:S01]  /*1ee40*/  FFMA.FTZ R12, R12, c[0x0][0x2d0], -R212 ;  /* 0x0000b4000c0c7a23 */ /* 0x000fe200000108d4 */
[----:B------:R-:W-:Y:S01]  /*1ee50*/  MUFU.EX2 R246, R6 ;  /* 0x0000000600f67308 */ /* 0x000fe20000000800 */
[--C-:B------:R-:W-:Y:S02]  /*1ee60*/  FFMA.FTZ R19, R19, c[0x0][0x2d0], -R213.reuse ;  /* 0x0000b40013137a23 */ /* 0x100fe400000108d5 */
[--C-:B------:R-:W-:Y:S02]  /*1ee70*/  FFMA.FTZ R32, R32, c[0x0][0x2d0], -R214.reuse ;  /* 0x0000b40020207a23 */ /* 0x100fe400000108d6 */
[----:B------:R-:W-:Y:S02]  /*1ee80*/  FFMA.FTZ R33, R33, c[0x0][0x2d0], -R214 ;  /* 0x0000b40021217a23 */ /* 0x000fe400000108d6 */
[--C-:B------:R-:W-:Y:S02]  /*1ee90*/  FFMA.FTZ R34, R34, c[0x0][0x2d0], -R213.reuse ;  /* 0x0000b40022227a23 */ /* 0x100fe400000108d5 */
[--C-:B------:R-:W-:Y:S01]  /*1eea0*/  FFMA.FTZ R35, R35, c[0x0][0x2d0], -R213.reuse ;  /* 0x0000b40023237a23 */ /* 0x100fe200000108d5 */
[----:B------:R-:W2:Y:S01]  /*1eeb0*/  MUFU.EX2 R223, R5 ;  /* 0x0000000500df7308 */ /* 0x000ea20000000800 */
[----:B------:R-:W-:Y:S02]  /*1eec0*/  FFMA.FTZ R28, R28, c[0x0][0x2d0], -R212 ;  /* 0x0000b4001c1c7a23 */ /* 0x000fe400000108d4 */
[----:B------:R-:W-:Y:S02]  /*1eed0*/  FFMA.FTZ R23, R23, c[0x0][0x2d0], -R213 ;  /* 0x0000b40017177a23 */ /* 0x000fe400000108d5 */
[----:B-1----:R-:W-:Y:S01]  /*1eee0*/  FADD.FTZ R0, -R185, R2 ;  /* 0x00000002b9007221 */ /* 0x002fe20000010100 */
[----:B------:R-:W-:Y:S01]  /*1eef0*/  FMNMX.FTZ R2, R59, R3, !PT ;  /* 0x000000033b027209 */ /* 0x000fe20007810000 */
[----:B--2---:R-:W-:Y:S02]  /*1ef00*/  FMUL.FTZ R132, R180, R132 ;  /* 0x00000084b4847220 */ /* 0x004fe40000410000 */
[----:B------:R-:W-:Y:S01]  /*1ef10*/  FMUL.FTZ R3, R0, c[0x0][0x2d0] ;  /* 0x0000b40000037a20 */ /* 0x000fe20000410000 */
[----:B------:R-:W-:Y:S01]  /*1ef20*/  FMNMX.FTZ R0, R62, R2, !PT ;  /* 0x000000023e007209 */ /* 0x000fe20007810000 */
[----:B------:R-:W-:Y:S01]  /*1ef30*/  FADD.FTZ R2, -R184, R183 ;  /* 0x000000b7b8027221 */ /* 0x000fe20000010100 */
[----:B------:R-:W1:Y:S01]  /*1ef40*/  MUFU.EX2 R251, R7 ;  /* 0x0000000700fb7308 */ /* 0x000e620000000800 */
[C---:B------:R-:W-:Y:S01]  /*1ef50*/  FMUL.FTZ R133, R180.reuse, R133 ;  /* 0x00000085b4857220 */ /* 0x040fe20000410000 */
[----:B------:R-:W-:Y:S01]  /*1ef60*/  FMNMX.FTZ R0, R63, R0, !PT ;  /* 0x000000003f007209 */ /* 0x000fe20007810000 */
[C---:B------:R-:W-:Y:S02]  /*1ef70*/  FMUL.FTZ R144, R180.reuse, R144 ;  /* 0x00000090b4907220 */ /* 0x040fe40000410000 */
[C---:B------:R-:W-:Y:S02]  /*1ef80*/  FMUL.FTZ R145, R180.reuse, R145 ;  /* 0x00000091b4917220 */ /* 0x040fe40000410000 */
[C---:B------:R-:W-:Y:S02]  /*1ef90*/  FMUL.FTZ R148, R180.reuse, R148 ;  /* 0x00000094b4947220 */ /* 0x040fe40000410000 */
[C---:B------:R-:W-:Y:S01]  /*1efa0*/  FMUL.FTZ R149, R180.reuse, R149 ;  /* 0x00000095b4957220 */ /* 0x040fe20000410000 */
[----:B------:R2:W2:Y:S01]  /*1efb0*/  MUFU.EX2 R181, R3 ;  /* 0x0000000300b57308 */ /* 0x0004a20000000800 */
[C---:B------:R-:W-:Y:S01]  /*1efc0*/  FMUL.FTZ R160, R180.reuse, R160 ;  /* 0x000000a0b4a07220 */ /* 0x040fe20000410000 */
[----:B------:R-:W-:Y:S01]  /*1efd0*/  F2FP.BF16.PACK_AB R188, R223, R245 ;  /* 0x000000f5dfbc723e */ /* 0x000fe200000010ff */
[C---:B------:R-:W-:Y:S02]  /*1efe0*/  FMUL.FTZ R161, R180.reuse, R161 ;  /* 0x000000a1b4a17220 */ /* 0x040fe40000410000 */
[C---:B------:R-:W-:Y:S02]  /*1eff0*/  FMUL.FTZ R164, R180.reuse, R164 ;  /* 0x000000a4b4a47220 */ /* 0x040fe40000410000 */
[C---:B------:R-:W-:Y:S02]  /*1f000*/  FMUL.FTZ R165, R180.reuse, R165 ;  /* 0x000000a5b4a57220 */ /* 0x040fe40000410000 */
[C---:B------:R-:W-:Y:S01]  /*1f010*/  FMUL.FTZ R176, R180.reuse, R176 ;  /* 0x000000b0b4b07220 */ /* 0x040fe20000410000 */
[----:B------:R-:W-:Y:S01]  /*1f020*/  MUFU.EX2 R250, R16 ;  /* 0x0000001000fa7308 */ /* 0x000fe20000000800 */
[C---:B------:R-:W-:Y:S02]  /*1f030*/  FMUL.FTZ R177, R180.reuse, R177 ;  /* 0x000000b1b4b17220 */ /* 0x040fe40000410000 */
[C---:B------:R-:W-:Y:S01]  /*1f040*/  FMUL.FTZ R68, R180.reuse, R68 ;  /* 0x00000044b4447220 */ /* 0x040fe20000410000 */
[----:B-1----:R-:W-:Y:S01]  /*1f050*/  F2FP.BF16.PACK_AB R189, R251, R246 ;  /* 0x000000f6fbbd723e */ /* 0x002fe200000010ff */
[C---:B------:R-:W-:Y:S02]  /*1f060*/  FMUL.FTZ R69, R180.reuse, R69 ;  /* 0x00000045b4457220 */ /* 0x040fe40000410000 */
[C---:B------:R-:W-:Y:S02]  /*1f070*/  FMUL.FTZ R80, R180.reuse, R80 ;  /* 0x00000050b4507220 */ /* 0x040fe40000410000 */
[C---:B------:R-:W-:Y:S01]  /*1f080*/  FMUL.FTZ R81, R180.reuse, R81 ;  /* 0x00000051b4517220 */ /* 0x040fe20000410000 */
[----:B------:R-:W1:Y:S01]  /*1f090*/  MUFU.EX2 R248, R17 ;  /* 0x0000001100f87308 */ /* 0x000e620000000800 */
[C---:B------:R-:W-:Y:S02]  /*1f0a0*/  FMUL.FTZ R84, R180.reuse, R84 ;  /* 0x00000054b4547220 */ /* 0x040fe40000410000 */
[----:B------:R-:W-:Y:S02]  /*1f0b0*/  FMUL.FTZ R85, R180, R85 ;  /* 0x00000055b4557220 */ /* 0x000fe40000410000 */
[----:B--2---:R-:W-:Y:S02]  /*1f0c0*/  FMUL.FTZ R3, R2, c[0x0][0x2d0] ;  /* 0x0000b40002037a20 */ /* 0x004fe40000410000 */
[----:B------:R-:W2:Y:S01]  /*1f0d0*/  SHFL.BFLY PT, R2, R0, 0x2, 0x1f ;  /* 0x0c401f0000027f89 */ /* 0x000ea200000e0000 */
[C---:B------:R-:W-:Y:S02]  /*1f0e0*/  FMUL.FTZ R134, R181.reuse, R134 ;  /* 0x00000086b5867220 */ /* 0x040fe40000410000 */
[----:B------:R2:W-:Y:S01]  /*1f0f0*/  MUFU.EX2 R249, R18 ;  /* 0x0000001200f97308 */ /* 0x0005e20000000800 */
[C---:B------:R-:W-:Y:S02]  /*1f100*/  FMUL.FTZ R135, R181.reuse, R135 ;  /* 0x00000087b5877220 */ /* 0x040fe40000410000 */
[C---:B------:R-:W-:Y:S02]  /*1f110*/  FMUL.FTZ R146, R181.reuse, R146 ;  /* 0x00000092b5927220 */ /* 0x040fe40000410000 */
[C---:B------:R-:W-:Y:S02]  /*1f120*/  FMUL.FTZ R147, R181.reuse, R147 ;  /* 0x00000093b5937220 */ /* 0x040fe40000410000 */
[C---:B------:R-:W-:Y:S02]  /*1f130*/  FMUL.FTZ R150, R181.reuse, R150 ;  /* 0x00000096b5967220 */ /* 0x040fe40000410000 */
[C---:B------:R-:W-:Y:S01]  /*1f140*/  FMUL.FTZ R151, R181.reuse, R151 ;  /* 0x00000097b5977220 */ /* 0x040fe20000410000 */
[----:B------:R-:W2:Y:S01]  /*1f150*/  MUFU.EX2 R3, R3 ;  /* 0x0000000300037308 */ /* 0x000ea20000000800 */
[C---:B------:R-:W-:Y:S02]  /*1f160*/  FMUL.FTZ R162, R181.reuse, R162 ;  /* 0x000000a2b5a27220 */ /* 0x040fe40000410000 */
[C---:B------:R-:W-:Y:S01]  /*1f170*/  FMUL.FTZ R163, R181.reuse, R163 ;  /* 0x000000a3b5a37220 */ /* 0x040fe20000410000 */
[----:B-1----:R-:W-:Y:S01]  /*1f180*/  F2FP.BF16.PACK_AB R190, R248, R250 ;  /* 0x000000faf8be723e */ /* 0x002fe200000010ff */
[----:B------:R-:W-:Y:S02]  /*1f190*/  FMUL.FTZ R17, R180, R205 ;  /* 0x000000cdb4117220 */ /* 0x000fe40000410000 */
[C---:B------:R-:W-:Y:S02]  /*1f1a0*/  FMUL.FTZ R166, R181.reuse, R166 ;  /* 0x000000a6b5a67220 */ /* 0x040fe40000410000 */
[C---:B------:R-:W-:Y:S01]  /*1f1b0*/  FMUL.FTZ R167, R181.reuse, R167 ;  /* 0x000000a7b5a77220 */ /* 0x040fe20000410000 */
[----:B------:R-:W1:Y:S01]  /*1f1c0*/  MUFU.EX2 R247, R19 ;  /* 0x0000001300f77308 */ /* 0x000e620000000800 */
[----:B--2---:R-:W-:Y:S01]  /*1f1d0*/  FMNMX.FTZ R0, R0, R2, !PT ;  /* 0x0000000200007209 */ /* 0x004fe20007810000 */
[C---:B------:R-:W-:Y:S02]  /*1f1e0*/  FMUL.FTZ R178, R181.reuse, R178 ;  /* 0x000000b2b5b27220 */ /* 0x040fe40000410000 */
[C---:B------:R-:W-:Y:S02]  /*1f1f0*/  FMUL.FTZ R18, R181.reuse, R206 ;  /* 0x000000ceb5127220 */ /* 0x040fe40000410000 */
[----:B------:R-:W2:Y:S01]  /*1f200*/  SHFL.BFLY PT, R2, R0, 0x1, 0x1f ;  /* 0x0c201f0000027f89 */ /* 0x000ea200000e0000 */
[C---:B------:R-:W-:Y:S02]  /*1f210*/  FMUL.FTZ R179, R181.reuse, R179 ;  /* 0x000000b3b5b37220 */ /* 0x040fe40000410000 */
[C---:B------:R-:W-:Y:S01]  /*1f220*/  FMUL.FTZ R70, R181.reuse, R70 ;  /* 0x00000046b5467220 */ /* 0x040fe20000410000 */
[----:B------:R-:W-:Y:S01]  /*1f230*/  MUFU.EX2 R221, R32 ;  /* 0x0000002000dd7308 */ /* 0x000fe20000000800 */
[C---:B------:R-:W-:Y:S02]  /*1f240*/  FMUL.FTZ R71, R181.reuse, R71 ;  /* 0x00000047b5477220 */ /* 0x040fe40000410000 */
[----:B------:R-:W-:Y:S02]  /*1f250*/  FMUL.FTZ R82, R181, R82 ;  /* 0x00000052b5527220 */ /* 0x000fe40000410000 */
[C---:B------:R-:W-:Y:S02]  /*1f260*/  FMUL.FTZ R136, R3.reuse, R136 ;  /* 0x0000008803887220 */ /* 0x040fe40000410000 */
[C---:B------:R-:W-:Y:S02]  /*1f270*/  FMUL.FTZ R137, R3.reuse, R137 ;  /* 0x0000008903897220 */ /* 0x040fe40000410000 */
[C---:B------:R-:W-:Y:S01]  /*1f280*/  FMUL.FTZ R140, R3.reuse, R140 ;  /* 0x0000008c038c7220 */ /* 0x040fe20000410000 */
[----:B------:R-:W-:Y:S01]  /*1f290*/  MUFU.EX2 R222, R34 ;  /* 0x0000002200de7308 */ /* 0x000fe20000000800 */
[C---:B------:R-:W-:Y:S02]  /*1f2a0*/  FMUL.FTZ R141, R3.reuse, R141 ;  /* 0x0000008d038d7220 */ /* 0x040fe40000410000 */
[----:B------:R-:W-:Y:S01]  /*1f2b0*/  FMUL.FTZ R152, R3, R152 ;  /* 0x0000009803987220 */ /* 0x000fe20000410000 */
[----:B-1----:R-:W-:Y:S01]  /*1f2c0*/  F2FP.BF16.PACK_AB R191, R247, R249 ;  /* 0x000000f9f7bf723e */ /* 0x002fe200000010ff */
[----:B------:R-:W-:Y:S01]  /*1f2d0*/  FMUL.FTZ R19, R181, R207 ;  /* 0x000000cfb5137220 */ /* 0x000fe20000410000 */
[----:B------:R-:W-:Y:S01]  /*1f2e0*/  MOV R207, R250 ;  /* 0x000000fa00cf7202 */ /* 0x000fe20000000f00 */
[C---:B------:R-:W-:Y:S02]  /*1f2f0*/  FMUL.FTZ R153, R3.reuse, R153 ;  /* 0x0000009903997220 */ /* 0x040fe40000410000 */
[C---:B------:R-:W-:Y:S01]  /*1f300*/  FMUL.FTZ R156, R3.reuse, R156 ;  /* 0x0000009c039c7220 */ /* 0x040fe20000410000 */
[----:B--2---:R-:W-:Y:S01]  /*1f310*/  FMNMX.FTZ R182, R0, R2, !PT ;  /* 0x0000000200b67209 */ /* 0x004fe20007810000 */
[C---:B------:R-:W-:Y:S01]  /*1f320*/  FMUL.FTZ R157, R3.reuse, R157 ;  /* 0x0000009d039d7220 */ /* 0x040fe20000410000 */
[----:B------:R-:W-:Y:S01]  /*1f330*/  @P0 IADD3 R2, P2, R252, UR18, RZ ;  /* 0x00000012fc020c10 */ /* 0x000fe2000ff5e0ff */
[----:B------:R-:W-:Y:S01]  /*1f340*/  FMUL.FTZ R168, R3, R168 ;  /* 0x000000a803a87220 */ /* 0x000fe20000410000 */
[----:B------:R1:W-:Y:S01]  /*1f350*/  MUFU.EX2 R252, R8 ;  /* 0x0000000800fc7308 */ /* 0x0003e20000000800 */
[----:B------:R-:W-:Y:S01]  /*1f360*/  FADD.FTZ R0, -R182, R187 ;  /* 0x000000bbb6007221 */ /* 0x000fe20000010100 */
[----:B----4-:R-:W-:Y:S01]  /*1f370*/  @P0 IADD3.X R16, R209, UR15, RZ, P2, !PT ;  /* 0x0000000fd1100c10 */ /* 0x010fe200097fe4ff */
[C---:B------:R-:W-:Y:S02]  /*1f380*/  FMUL.FTZ R169, R3.reuse, R169 ;  /* 0x000000a903a97220 */ /* 0x040fe40000410000 */
[----:B------:R-:W-:Y:S01]  /*1f390*/  FMUL.FTZ R0, R0, c[0x0][0x2d0] ;  /* 0x0000b40000007a20 */ /* 0x000fe20000410000 */
[----:B---3--:R-:W-:Y:S01]  /*1f3a0*/  @P0 IADD3 R4, P1, R216, UR18, RZ ;  /* 0x00000012d8040c10 */ /* 0x008fe2000ff3e0ff */
[C---:B------:R-:W-:Y:S02]  /*1f3b0*/  FMUL.FTZ R172, R3.reuse, R172 ;  /* 0x000000ac03ac7220 */ /* 0x040fe40000410000 */
[----:B------:R-:W-:Y:S01]  /*1f3c0*/  FMUL.FTZ R173, R3, R173 ;  /* 0x000000ad03ad7220 */ /* 0x000fe20000410000 */
[----:B------:R-:W-:Y:S01]  /*1f3d0*/  @P0 IADD3.X R5, R211, UR15, RZ, P1, !PT ;  /* 0x0000000fd3050c10 */ /* 0x000fe20008ffe4ff */
[----:B------:R-:W-:Y:S01]  /*1f3e0*/  MUFU.EX2 R187, R12 ;  /* 0x0000000c00bb7308 */ /* 0x000fe20000000800 */
[C---:B------:R-:W-:Y:S01]  /*1f3f0*/  @P0 LEA R6, P3, R4.reuse, c[0x0][0x1c8], 0x1 ;  /* 0x0000720004060a11 */ /* 0x040fe200078608ff */
[C---:B------:R-:W-:Y:S02]  /*1f400*/  FMUL.FTZ R72, R3.reuse, R72 ;  /* 0x0000004803487220 */ /* 0x040fe40000410000 */
[----:B------:R-:W-:Y:S01]  /*1f410*/  FMUL.FTZ R73, R3, R73 ;  /* 0x0000004903497220 */ /* 0x000fe20000410000 */
[----:B------:R-:W-:Y:S01]  /*1f420*/  @P0 LEA.HI.X R7, R4, c[0x0][0x1cc], R5, 0x1, P3 ;  /* 0x0000730004070a11 */ /* 0x000fe200018f0c05 */
[----:B------:R-:W-:Y:S01]  /*1f430*/  FFMA.FTZ R5, R9, c[0x0][0x2d0], -R212 ;  /* 0x0000b40009057a23 */ /* 0x000fe200000108d4 */
[----:B------:R-:W-:Y:S01]  /*1f440*/  @P0 IADD3 R4, P2, R6, UR9, RZ ;  /* 0x0000000906040c10 */ /* 0x000fe2000ff5e0ff */
[C---:B------:R-:W-:Y:S02]  /*1f450*/  FMUL.FTZ R76, R3.reuse, R76 ;  /* 0x0000004c034c7220 */ /* 0x040fe40000410000 */
[----:B------:R2:W3:Y:S01]  /*1f460*/  MUFU.EX2 R219, R5 ;  /* 0x0000000500db7308 */ /* 0x0004e20000000800 */
[----:B------:R4:W-:Y:S01]  /*1f470*/  @P0 LDGSTS.E.BYPASS.LTC128B.128 [R244+0x4100], [R6.64], !P6 ;  /* 0x0410000006f40fae */ /* 0x0009e2000f101d5c */
[----:B------:R-:W-:Y:S01]  /*1f480*/  FMUL.FTZ R77, R3, R77 ;  /* 0x0000004d034d7220 */ /* 0x000fe20000410000 */
[C---:B-1----:R-:W-:Y:S01]  /*1f490*/  @P0 LEA R8, P1, R2.reuse, c[0x0][0x1c8], 0x1 ;  /* 0x0000720002080a11 */ /* 0x042fe200078208ff */
[C---:B------:R-:W-:Y:S02]  /*1f4a0*/  FMUL.FTZ R83, R181.reuse, R83 ;  /* 0x00000053b5537220 */ /* 0x040fe40000410000 */
[----:B------:R-:W-:Y:S01]  /*1f4b0*/  FMUL.FTZ R86, R181, R86 ;  /* 0x00000056b5567220 */ /* 0x000fe20000410000 */
[----:B------:R-:W-:Y:S01]  /*1f4c0*/  @P0 LEA.HI.X R9, R2, c[0x0][0x1cc], R16, 0x1, P1 ;  /* 0x0000730002090a11 */ /* 0x000fe200008f0c10 */
[----:B------:R-:W-:Y:S02]  /*1f4d0*/  FFMA.FTZ R2, R13, c[0x0][0x2d0], -R212 ;  /* 0x0000b4000d027a23 */ /* 0x000fe400000108d4 */
[----:B------:R-:W1:Y:S01]  /*1f4e0*/  MUFU.EX2 R0, R0 ;  /* 0x0000000000007308 */ /* 0x000e620000000800 */
[C---:B------:R-:W-:Y:S01]  /*1f4f0*/  FMUL.FTZ R16, R180.reuse, R204 ;  /* 0x000000ccb4107220 */ /* 0x040fe20000410000 */
[----:B------:R1:W-:Y:S01]  /*1f500*/  @P0 LDGSTS.E.BYPASS.LTC128B.128 [R244+0x6100], [R8.64], !P4 ;  /* 0x0610000008f40fae */ /* 0x0003e2000e101d5c */
[----:B------:R-:W-:Y:S02]  /*1f510*/  FMUL.FTZ R87, R181, R87 ;  /* 0x00000057b5577220 */ /* 0x000fe40000410000 */
[C---:B------:R-:W-:Y:S02]  /*1f520*/  FMUL.FTZ R88, R3.reuse, R88 ;  /* 0x0000005803587220 */ /* 0x040fe40000410000 */
[C---:B------:R-:W-:Y:S02]  /*1f530*/  FMUL.FTZ R89, R3.reuse, R89 ;  /* 0x0000005903597220 */ /* 0x040fe40000410000 */
[C---:B------:R-:W-:Y:S01]  /*1f540*/  FMUL.FTZ R92, R3.reuse, R92 ;  /* 0x0000005c035c7220 */ /* 0x040fe20000410000 */
[----:B------:R1:W1:Y:S01]  /*1f550*/  MUFU.EX2 R183, R2 ;  /* 0x0000000200b77308 */ /* 0x0002620000000800 */
[----:B------:R-:W-:Y:S02]  /*1f560*/  FMUL.FTZ R93, R3, R93 ;  /* 0x0000005d035d7220 */ /* 0x000fe40000410000 */
[C---:B------:R-:W-:Y:S01]  /*1f570*/  FMUL.FTZ R96, R180.reuse, R96 ;  /* 0x00000060b4607220 */ /* 0x040fe20000410000 */
[----:B--2---:R-:W-:Y:S01]  /*1f580*/  @P0 IADD3.X R5, R7, UR8, RZ, P2, !PT ;  /* 0x0000000807050c10 */ /* 0x004fe200097fe4ff */
[----:B------:R-:W-:Y:S01]  /*1f590*/  FMUL.FTZ R97, R180, R97 ;  /* 0x00000061b4617220 */ /* 0x000fe20000410000 */
[----:B---3--:R-:W-:Y:S01]  /*1f5a0*/  MOV R206, R219 ;  /* 0x000000db00ce7202 */ /* 0x008fe20000000f00 */
[C---:B------:R-:W-:Y:S01]  /*1f5b0*/  FMUL.FTZ R98, R181.reuse, R98 ;  /* 0x00000062b5627220 */ /* 0x040fe20000410000 */
[----:B----4-:R-:W-:Y:S01]  /*1f5c0*/  @P0 IADD3 R6, P1, R4, UR9, RZ ;  /* 0x0000000904060c10 */ /* 0x010fe2000ff3e0ff */
[----:B------:R2:W-:Y:S01]  /*1f5d0*/  @P0 LDGSTS.E.BYPASS.LTC128B.128 [R244+0x4900], [R4.64], !P6 ;  /* 0x0490000004f40fae */ /* 0x0005e2000f101d5c */
[----:B------:R-:W-:Y:S01]  /*1f5e0*/  FMUL.FTZ R99, R181, R99 ;  /* 0x00000063b5637220 */ /* 0x000fe20000410000 */
[----:B------:R-:W-:Y:S01]  /*1f5f0*/  MUFU.EX2 R220, R35 ;  /* 0x0000002300dc7308 */ /* 0x000fe20000000800 */
[C---:B------:R-:W-:Y:S01]  /*1f600*/  @P0 IADD3.X R7, R5.reuse, UR8, RZ, P1, !PT ;  /* 0x0000000805070c10 */ /* 0x040fe20008ffe4ff */
[----:B------:R-:W-:Y:S01]  /*1f610*/  FMUL.FTZ R100, R180, R100 ;  /* 0x00000064b4647220 */ /* 0x000fe20000410000 */
[----:B------:R-:W-:Y:S01]  /*1f620*/  @P0 IADD3 R12, P1, R4, UR12, RZ ;  /* 0x0000000c040c0c10 */ /* 0x000fe2000ff3e0ff */
[C---:B-1----:R-:W-:Y:S02]  /*1f630*/  FMUL.FTZ R138, R0.reuse, R138 ;  /* 0x0000008a008a7220 */ /* 0x042fe40000410000 */
[----:B------:R2:W-:Y:S01]  /*1f640*/  @P0 LDGSTS.E.BYPASS.LTC128B.128 [R244+0x6900], [R4.64+0x80], !P4 ;  /* 0x0690008004f40fae */ /* 0x0005e2000e101d5c */
[----:B------:R-:W-:Y:S01]  /*1f650*/  @P0 IADD3.X R13, R5, UR17, RZ, P1, !PT ;  /* 0x00000011050d0c10 */ /* 0x000fe20008ffe4ff */
[----:B------:R-:W-:Y:S01]  /*1f660*/  FMUL.FTZ R139, R0, R139 ;  /* 0x0000008b008b7220 */ /* 0x000fe20000410000 */
[----:B------:R-:W-:Y:S01]  /*1f670*/  @P0 IADD3 R8, P2, R6, UR9, RZ ;  /* 0x0000000906080c10 */ /* 0x000fe2000ff5e0ff */
[C---:B------:R-:W-:Y:S01]  /*1f680*/  FMUL.FTZ R142, R0.reuse, R142 ;  /* 0x0000008e008e7220 */ /* 0x040fe20000410000 */
[----:B------:R-:W-:Y:S01]  /*1f690*/  MUFU.EX2 R204, R23 ;  /* 0x0000001700cc7308 */ /* 0x000fe20000000800 */
[----:B------:R-:W-:Y:S01]  /*1f6a0*/  FMUL.FTZ R143, R0, R143 ;  /* 0x0000008f008f7220 */ /* 0x000fe20000410000 */
[----:B------:R-:W-:Y:S01]  /*1f6b0*/  @P0 IADD3.X R9, R7, UR8, RZ, P2, !PT ;  /* 0x0000000807090c10 */ /* 0x000fe200097fe4ff */
[----:B------:R1:W-:Y:S01]  /*1f6c0*/  @P0 LDGSTS.E.BYPASS.LTC128B.128 [R244+0x5100], [R6.64], !P6 ;  /* 0x0510000006f40fae */ /* 0x0003e2000f101d5c */
[----:B------:R-:W-:Y:S02]  /*1f6d0*/  FMUL.FTZ R2, R182, c[0x0][0x2d0] ;  /* 0x0000b400b6027a20 */ /* 0x000fe40000410000 */
[----:B------:R-:W-:Y:S02]  /*1f6e0*/  FMUL.FTZ R154, R0, R154 ;  /* 0x0000009a009a7220 */ /* 0x000fe40000410000 */
[--C-:B------:R-:W-:Y:S02]  /*1f6f0*/  FFMA.FTZ R10, R10, c[0x0][0x2d0], -R2.reuse ;  /* 0x0000b4000a0a7a23 */ /* 0x100fe40000010802 */
[--C-:B------:R-:W-:Y:S01]  /*1f700*/  FFMA.FTZ R11, R11, c[0x0][0x2d0], -R2.reuse ;  /* 0x0000b4000b0b7a23 */ /* 0x100fe20000010802 */
[----:B------:R3:W-:Y:S01]  /*1f710*/  @P0 LDGSTS.E.BYPASS.LTC128B.128 [R244+0x7100], [R12.64], !P4 ;  /* 0x071000000cf40fae */ /* 0x0007e2000e101d5c */
[----:B------:R4:W-:Y:S01]  /*1f720*/  MUFU.EX2 R215, R10 ;  /* 0x0000000a00d77308 */ /* 0x0009e20000000800 */
[--C-:B------:R-:W-:Y:S02]  /*1f730*/  FFMA.FTZ R14, R14, c[0x0][0x2d0], -R2.reuse ;  /* 0x0000b4000e0e7a23 */ /* 0x100fe40000010802 */
[----:B------:R-:W-:Y:S02]  /*1f740*/  FFMA.FTZ R15, R15, c[0x0][0x2d0], -R2 ;  /* 0x0000b4000f0f7a23 */ /* 0x000fe40000010802 */
[C---:B------:R-:W-:Y:S02]  /*1f750*/  FMUL.FTZ R155, R0.reuse, R155 ;  /* 0x0000009b009b7220 */ /* 0x040fe40000410000 */
[----:B------:R3:W-:Y:S01]  /*1f760*/  @P0 LDGSTS.E.BYPASS.LTC128B.128 [R244+0x5900], [R8.64], !P6 ;  /* 0x0590000008f40fae */ /* 0x0007e2000f101d5c */
[----:B------:R-:W-:Y:S01]  /*1f770*/  FMUL.FTZ R158, R0, R158 ;  /* 0x0000009e009e7220 */ /* 0x000fe20000410000 */
[----:B--2---:R-:W-:Y:S01]  /*1f780*/  @P0 IADD3 R4, P1, R6, UR12, RZ ;  /* 0x0000000c06040c10 */ /* 0x004fe2000ff3e0ff */
[----:B------:R2:W2:Y:S01]  /*1f790*/  MUFU.EX2 R216, R11 ;  /* 0x0000000b00d87308 */ /* 0x0004a20000000800 */
[C---:B------:R-:W-:Y:S02]  /*1f7a0*/  FMUL.FTZ R159, R0.reuse, R159 ;  /* 0x0000009f009f7220 */ /* 0x040fe40000410000 */
[----:B------:R-:W-:Y:S01]  /*1f7b0*/  @P0 IADD3.X R5, R7, UR17, RZ, P1, !PT ;  /* 0x0000001107050c10 */ /* 0x000fe20008ffe4ff */
[C---:B------:R-:W-:Y:S02]  /*1f7c0*/  FMUL.FTZ R170, R0.reuse, R170 ;  /* 0x000000aa00aa7220 */ /* 0x040fe40000410000 */
[C---:B------:R-:W-:Y:S02]  /*1f7d0*/  FMUL.FTZ R171, R0.reuse, R171 ;  /* 0x000000ab00ab7220 */ /* 0x040fe40000410000 */
[----:B------:R2:W-:Y:S01]  /*1f7e0*/  @P0 LDGSTS.E.BYPASS.LTC128B.128 [R244+0x7900], [R4.64], !P4 ;  /* 0x0790000004f40fae */ /* 0x0005e2000e101d5c */
[C---:B-1----:R-:W-:Y:S01]  /*1f7f0*/  FMUL.FTZ R6, R181.reuse, R194 ;  /* 0x000000c2b5067220 */ /* 0x042fe20000410000 */
[----:B------:R-:W-:Y:S01]  /*1f800*/  MUFU.EX2 R217, R14 ;  /* 0x0000000e00d97308 */ /* 0x000fe20000000800 */
[----:B------:R-:W-:Y:S01]  /*1f810*/  FMUL.FTZ R7, R181, R195 ;  /* 0x000000c3b5077220 */ /* 0x000fe20000410000 */
[----:B------:R-:W-:Y:S01]  /*1f820*/  F2FP.BF16.PACK_AB R194, R183, R187 ;  /* 0x000000bbb7c2723e */ /* 0x000fe200000010ff */
[C---:B----4-:R-:W-:Y:S02]  /*1f830*/  FMUL.FTZ R10, R0.reuse, R198 ;  /* 0x000000c6000a7220 */ /* 0x050fe40000410000 */
[C---:B---3--:R-:W-:Y:S01]  /*1f840*/  FMUL.FTZ R12, R3.reuse, R200 ;  /* 0x000000c8030c7220 */ /* 0x048fe20000410000 */
[----:B------:R-:W1:Y:S01]  /*1f850*/  LDSM.16.MT88.4 R208, [R225+0x100] ;  /* 0x00010000e1d0783b */ /* 0x000e620000004200 */
[C---:B------:R-:W-:Y:S02]  /*1f860*/  FMUL.FTZ R13, R3.reuse, R201 ;  /* 0x000000c9030d7220 */ /* 0x040fe40000410000 */
[C---:B------:R-:W-:Y:S01]  /*1f870*/  FMUL.FTZ R174, R0.reuse, R174 ;  /* 0x000000ae00ae7220 */ /* 0x040fe20000410000 */
[----:B------:R-:W3:Y:S01]  /*1f880*/  MUFU.EX2 R218, R15 ;  /* 0x0000000f00da7308 */ /* 0x000ee20000000800 */
[C---:B------:R-:W-:Y:S02]  /*1f890*/  FMUL.FTZ R175, R0.reuse, R175 ;  /* 0x000000af00af7220 */ /* 0x040fe40000410000 */
[C---:B------:R-:W-:Y:S01]  /*1f8a0*/  FMUL.FTZ R8, R3.reuse, R196 ;  /* 0x000000c403087220 */ /* 0x040fe20000410000 */
[----:B------:R-:W0:Y:S01]  /*1f8b0*/  LDGDEPBAR ;  /* 0x00000000000079af */ /* 0x000e220000000000 */
[----:B------:R-:W-:Y:S02]  /*1f8c0*/  FMUL.FTZ R9, R3, R197 ;  /* 0x000000c503097220 */ /* 0x000fe40000410000 */
[C---:B--2---:R-:W-:Y:S02]  /*1f8d0*/  FMUL.FTZ R11, R0.reuse, R199 ;  /* 0x000000c7000b7220 */ /* 0x044fe40000410000 */
[C---:B------:R-:W-:Y:S02]  /*1f8e0*/  FMUL.FTZ R74, R0.reuse, R74 ;  /* 0x0000004a004a7220 */ /* 0x040fe40000410000 */
[C---:B------:R-:W-:Y:S01]  /*1f8f0*/  FMUL.FTZ R75, R0.reuse, R75 ;  /* 0x0000004b004b7220 */ /* 0x040fe20000410000 */
[----:B------:R-:W2:Y:S01]  /*1f900*/  LDSM.16.MT88.4 R196, [R226+0x100] ;  /* 0x00010000e2c4783b */ /* 0x000ea20000004200 */
[----:B------:R-:W-:Y:S02]  /*1f910*/  FMUL.FTZ R78, R0, R78 ;  /* 0x0000004e004e7220 */ /* 0x000fe40000410000 */
[C---:B------:R-:W-:Y:S01]  /*1f920*/  FMUL.FTZ R4, R180.reuse, R192 ;  /* 0x000000c0b4047220 */ /* 0x040fe20000410000 */
[----:B------:R-:W-:Y:S01]  /*1f930*/  F2FP.BF16.PACK_AB R192, R219, R252 ;  /* 0x000000fcdbc0723e */ /* 0x000fe200000010ff */
[----:B------:R-:W-:Y:S01]  /*1f940*/  FMUL.FTZ R5, R180, R193 ;  /* 0x000000c1b4057220 */ /* 0x000fe20000410000 */
[----:B------:R-:W-:Y:S01]  /*1f950*/  F2FP.BF16.PACK_AB R193, R216, R215 ;  /* 0x000000d7d8c1723e */ /* 0x000fe200000010ff */
[----:B------:R-:W-:Y:S02]  /*1f960*/  FFMA.FTZ R29, R29, c[0x0][0x2d0], -R212 ;  /* 0x0000b4001d1d7a23 */ /* 0x000fe400000108d4 */
[--C-:B------:R-:W-:Y:S02]  /*1f970*/  FFMA.FTZ R30, R30, c[0x0][0x2d0], -R2.reuse ;  /* 0x0000b4001e1e7a23 */ /* 0x100fe40000010802 */
[----:B------:R-:W-:Y:S01]  /*1f980*/  FFMA.FTZ R31, R31, c[0x0][0x2d0], -R2 ;  /* 0x0000b4001f1f7a23 */ /* 0x000fe20000010802 */
[----:B---3--:R-:W-:Y:S01]  /*1f990*/  F2FP.BF16.PACK_AB R195, R218, R217 ;  /* 0x000000d9dac3723e */ /* 0x008fe200000010ff */
[--C-:B------:R-:W-:Y:S02]  /*1f9a0*/  FFMA.FTZ R48, R48, c[0x0][0x2d0], -R214.reuse ;  /* 0x0000b40030307a23 */ /* 0x100fe400000108d6 */
[----:B------:R-:W-:Y:S02]  /*1f9b0*/  FFMA.FTZ R49, R49, c[0x0][0x2d0], -R214 ;  /* 0x0000b40031317a23 */ /* 0x000fe400000108d6 */
[--C-:B------:R-:W-:Y:S02]  /*1f9c0*/  FFMA.FTZ R38, R38, c[0x0][0x2d0], -R213.reuse ;  /* 0x0000b40026267a23 */ /* 0x100fe400000108d5 */
[--C-:B------:R-:W-:Y:S02]  /*1f9d0*/  FFMA.FTZ R40, R40, c[0x0][0x2d0], -R212.reuse ;  /* 0x0000b40028287a23 */ /* 0x100fe400000108d4 */
[----:B------:R-:W-:Y:S02]  /*1f9e0*/  FFMA.FTZ R41, R41, c[0x0][0x2d0], -R212 ;  /* 0x0000b40029297a23 */ /* 0x000fe400000108d4 */
[--C-:B------:R-:W-:Y:S01]  /*1f9f0*/  FFMA.FTZ R42, R42, c[0x0][0x2d0], -R2.reuse ;  /* 0x0000b4002a2a7a23 */ /* 0x100fe20000010802 */
[-C--:B-1----:R-:W-:Y:S01]  /*1fa00*/  HMMA.16816.F32.BF16 R4, R188, R208.reuse, R4 ;  /* 0x000000d0bc04723c */ /* 0x082fe20000041804 */
[----:B------:R-:W-:Y:S02]  /*1fa10*/  MUFU.EX2 R219, R40 ;  /* 0x0000002800db7308 */ /* 0x000fe40000000800 */
[----:B------:R-:W-:Y:S02]  /*1fa20*/  FFMA.FTZ R43, R43, c[0x0][0x2d0], -R2 ;  /* 0x0000b4002b2b7a23 */ /* 0x000fe40000010802 */
[C---:B------:R-:W-:Y:S02]  /*1fa30*/  FMUL.FTZ R79, R0.reuse, R79 ;  /* 0x0000004f004f7220 */ /* 0x040fe40000410000 */
[C---:B------:R-:W-:Y:S01]  /*1fa40*/  FMUL.FTZ R90, R0.reuse, R90 ;  /* 0x0000005a005a7220 */ /* 0x040fe20000410000 */
[C---:B------:R-:W-:Y:S03]  /*1fa50*/  HMMA.16816.F32.BF16 R8, R192.reuse, R208, R8 ;  /* 0x000000d0c008723c */ /* 0x040fe60000041808 */
[----:B------:R1:W-:Y:S01]  /*1fa60*/  MUFU.EX2 R208, R33 ;  /* 0x0000002100d07308 */ /* 0x0003e20000000800 */
[C---:B------:R-:W-:Y:S02]  /*1fa70*/  FMUL.FTZ R14, R0.reuse, R202 ;  /* 0x000000ca000e7220 */ /* 0x040fe40000410000 */
[C---:B------:R-:W-:Y:S02]  /*1fa80*/  FMUL.FTZ R15, R0.reuse, R203 ;  /* 0x000000cb000f7220 */ /* 0x040fe40000410000 */
[C---:B------:R-:W-:Y:S04]  /*1fa90*/  FMUL.FTZ R91, R0.reuse, R91 ;  /* 0x0000005b005b7220 */ /* 0x040fe80000410000 */
[C---:B------:R-:W-:Y:S01]  /*1faa0*/  FMUL.FTZ R94, R0.reuse, R94 ;  /* 0x0000005e005e7220 */ /* 0x040fe20000410000 */
[-C--:B------:R-:W-:Y:S01]  /*1fab0*/  HMMA.16816.F32.BF16 R12, R192, R210.reuse, R12 ;  /* 0x000000d2c00c723c */ /* 0x080fe2000004180c */
[----:B------:R-:W3:Y:S02]  /*1fac0*/  MUFU.EX2 R209, R28 ;  /* 0x0000001c00d17308 */ /* 0x000ee40000000800 */
[----:B------:R-:W-:Y:S02]  /*1fad0*/  FMUL.FTZ R95, R0, R95 ;  /* 0x0000005f005f7220 */ /* 0x000fe40000410000 */
[----:B------:R-:W-:Y:S02]  /*1fae0*/  FMUL.FTZ R101, R180, R101 ;  /* 0x00000065b4657220 */ /* 0x000fe40000410000 */
[C---:B------:R-:W-:Y:S01]  /*1faf0*/  FMUL.FTZ R102, R181.reuse, R102 ;  /* 0x00000066b5667220 */ /* 0x040fe20000410000 */
[C---:B------:R-:W-:Y:S03]  /*1fb00*/  HMMA.16816.F32.BF16 R16, R188.reuse, R210, R16 ;  /* 0x000000d2bc10723c */ /* 0x040fe60000041810 */
[----:B------:R-:W-:Y:S01]  /*1fb10*/  MUFU.EX2 R211, R31 ;  /* 0x0000001f00d37308 */ /* 0x000fe20000000800 */
[----:B------:R-:W-:Y:S01]  /*1fb20*/  FMUL.FTZ R103, R181, R103 ;  /* 0x00000067b5677220 */ /* 0x000fe20000410000 */
[----:B-1----:R-:W-:Y:S01]  /*1fb30*/  LDSM.16.MT88.4 R32, [R225+0x900] ;  /* 0x00090000e120783b */ /* 0x002fe20000004200 */
[C---:B------:R-:W-:Y:S02]  /*1fb40*/  FMUL.FTZ R104, R3.reuse, R104 ;  /* 0x0000006803687220 */ /* 0x040fe40000410000 */
[-C--:B--2---:R-:W-:Y:S04]  /*1fb50*/  HMMA.16816.F32.BF16 R132, R188, R196.reuse, R132 ;  /* 0x000000c4bc84723c */ /* 0x084fe80000041884 */
[C---:B------:R-:W-:Y:S02]  /*1fb60*/  FMUL.FTZ R105, R3.reuse, R105 ;  /* 0x0000006903697220 */ /* 0x040fe40000410000 */
[C---:B------:R-:W-:Y:S02]  /*1fb70*/  FMUL.FTZ R106, R0.reuse, R106 ;  /* 0x0000006a006a7220 */ /* 0x040fe40000410000 */
[C---:B------:R-:W-:Y:S04]  /*1fb80*/  HMMA.16816.F32.BF16 R136, R192.reuse, R196, R136 ;  /* 0x000000c4c088723c */ /* 0x040fe80000041888 */
[C---:B------:R-:W-:Y:S02]  /*1fb90*/  FMUL.FTZ R107, R0.reuse, R107 ;  /* 0x0000006b006b7220 */ /* 0x040fe40000410000 */
        /* <DEDUP_REMOVED lines=8> */
[C---:B------:R-:W-:Y:S04]  /*1fc20*/  FMUL.FTZ R113, R180.reuse, R113 ;  /* 0x00000071b4717220 */ /* 0x040fe80000410000 */
[C---:B------:R-:W-:Y:S02]  /*1fc30*/  FMUL.FTZ R114, R181.reuse, R114 ;  /* 0x00000072b5727220 */ /* 0x040fe40000410000 */
[C---:B------:R-:W-:Y:S02]  /*1fc40*/  FMUL.FTZ R115, R181.reuse, R115 ;  /* 0x00000073b5737220 */ /* 0x040fe40000410000 */
[C---:B------:R-:W-:Y:S02]  /*1fc50*/  FMUL.FTZ R116, R180.reuse, R116 ;  /* 0x00000074b4747220 */ /* 0x040fe40000410000 */
[----:B------:R-:W-:Y:S02]  /*1fc60*/  FMUL.FTZ R117, R180, R117 ;  /* 0x00000075b4757220 */ /* 0x000fe40000410000 */
[C---:B------:R-:W-:Y:S02]  /*1fc70*/  FMUL.FTZ R118, R181.reuse, R118 ;  /* 0x00000076b5767220 */ /* 0x040fe40000410000 */
[----:B------:R-:W-:Y:S02]  /*1fc80*/  FMUL.FTZ R119, R181, R119 ;  /* 0x00000077b5777220 */ /* 0x000fe40000410000 */
[--C-:B------:R-:W-:Y:S02]  /*1fc90*/  FFMA.FTZ R20, R20, c[0x0][0x2d0], -R214.reuse ;  /* 0x0000b40014147a23 */ /* 0x100fe400000108d6 */
[----:B------:R-:W-:Y:S02]  /*1fca0*/  FFMA.FTZ R21, R21, c[0x0][0x2d0], -R214 ;  /* 0x0000b40015157a23 */ /* 0x000fe400000108d6 */
[--C-:B------:R-:W-:Y:S01]  /*1fcb0*/  FFMA.FTZ R22, R22, c[0x0][0x2d0], -R213.reuse ;  /* 0x0000b40016167a23 */ /* 0x100fe200000108d5 */
[----:B------:R-:W-:Y:S01]  /*1fcc0*/  MUFU.EX2 R202, R20 ;  /* 0x0000001400ca7308 */ /* 0x000fe20000000800 */
[--C-:B------:R-:W-:Y:S02]  /*1fcd0*/  FFMA.FTZ R25, R25, c[0x0][0x2d0], -R212.reuse ;  /* 0x0000b40019197a23 */ /* 0x100fe400000108d4 */
[----:B------:R-:W-:Y:S02]  /*1fce0*/  FFMA.FTZ R24, R24, c[0x0][0x2d0], -R212 ;  /* 0x0000b40018187a23 */ /* 0x000fe400000108d4 */
[--C-:B------:R-:W-:Y:S02]  /*1fcf0*/  FFMA.FTZ R26, R26, c[0x0][0x2d0], -R2.reuse ;  /* 0x0000b4001a1a7a23 */ /* 0x100fe40000010802 */
[----:B------:R-:W-:Y:S02]  /*1fd00*/  FFMA.FTZ R27, R27, c[0x0][0x2d0], -R2 ;  /* 0x0000b4001b1b7a23 */ /* 0x000fe40000010802 */
[C---:B------:R-:W-:Y:S01]  /*1fd10*/  FMUL.FTZ R128, R180.reuse, R128 ;  /* 0x00000080b4807220 */ /* 0x040fe20000410000 */
[----:B------:R-:W2:Y:S01]  /*1fd20*/  MUFU.EX2 R20, R29 ;  /* 0x0000001d00147308 */ /* 0x000ea20000000800 */
[----:B------:R-:W-:Y:S01]  /*1fd30*/  FMUL.FTZ R129, R180, R129 ;  /* 0x00000081b4817220 */ /* 0x000fe20000410000 */
[-C--:B-1----:R-:W-:Y:S03]  /*1fd40*/  HMMA.16816.F32.BF16 R148, R188, R196.reuse, R148 ;  /* 0x000000c4bc94723c */ /* 0x082fe60000041894 */
[C---:B------:R-:W-:Y:S02]  /*1fd50*/  FMUL.FTZ R130, R181.reuse, R130 ;  /* 0x00000082b5827220 */ /* 0x040fe40000410000 */
[----:B------:R-:W-:Y:S02]  /*1fd60*/  FMUL.FTZ R131, R181, R131 ;  /* 0x00000083b5837220 */ /* 0x000fe40000410000 */
[--C-:B------:R-:W-:Y:S01]  /*1fd70*/  FFMA.FTZ R36, R36, c[0x0][0x2d0], -R214.reuse ;  /* 0x0000b40024247a23 */ /* 0x100fe200000108d6 */
[C---:B------:R-:W-:Y:S01]  /*1fd80*/  HMMA.16816.F32.BF16 R152, R192.reuse, R196, R152 ;  /* 0x000000c4c098723c */ /* 0x040fe20000041898 */
[----:B------:R-:W-:Y:S03]  /*1fd90*/  MUFU.EX2 R205, R25 ;  /* 0x0000001900cd7308 */ /* 0x000fe60000000800 */
[--C-:B------:R-:W-:Y:S02]  /*1fda0*/  FFMA.FTZ R39, R39, c[0x0][0x2d0], -R213.reuse ;  /* 0x0000b40027277a23 */ /* 0x100fe400000108d5 */
[----:B------:R-:W-:Y:S02]  /*1fdb0*/  FFMA.FTZ R37, R37, c[0x0][0x2d0], -R214 ;  /* 0x0000b40025257a23 */ /* 0x000fe400000108d6 */
[-C--:B------:R-:W-:Y:S03]  /*1fdc0*/  HMMA.16816.F32.BF16 R156, R192, R198.reuse, R156 ;  /* 0x000000c6c09c723c */ /* 0x080fe6000004189c */
[----:B------:R-:W-:Y:S01]  /*1fdd0*/  MUFU.EX2 R201, R24 ;  /* 0x0000001800c97308 */ /* 0x000fe20000000800 */
[--C-:B------:R-:W-:Y:S02]  /*1fde0*/  FFMA.FTZ R45, R45, c[0x0][0x2d0], -R212.reuse ;  /* 0x0000b4002d2d7a23 */ /* 0x100fe400000108d4 */
[--C-:B------:R-:W-:Y:S02]  /*1fdf0*/  FFMA.FTZ R50, R50, c[0x0][0x2d0], -R213.reuse ;  /* 0x0000b40032327a23 */ /* 0x100fe400000108d5 */
[C---:B------:R-:W-:Y:S01]  /*1fe00*/  HMMA.16816.F32.BF16 R160, R188.reuse, R198, R160 ;  /* 0x000000c6bca0723c */ /* 0x040fe200000418a0 */
[----:B------:R-:W1:Y:S03]  /*1fe10*/  LDSM.16.MT88.4 R196, [R227+0x100] ;  /* 0x00010000e3c4783b */ /* 0x000e660000004200 */
[--C-:B------:R-:W-:Y:S01]  /*1fe20*/  FFMA.FTZ R51, R51, c[0x0][0x2d0], -R213.reuse ;  /* 0x0000b40033337a23 */ /* 0x100fe200000108d5 */
[----:B------:R-:W-:Y:S01]  /*1fe30*/  MUFU.EX2 R210, R26 ;  /* 0x0000001a00d27308 */ /* 0x000fe20000000800 */
[----:B------:R-:W-:Y:S02]  /*1fe40*/  FFMA.FTZ R44, R44, c[0x0][0x2d0], -R212 ;  /* 0x0000b4002c2c7a23 */ /* 0x000fe400000108d4 */
[--C-:B------:R-:W-:Y:S04]  /*1fe50*/  FFMA.FTZ R46, R46, c[0x0][0x2d0], -R2.reuse ;  /* 0x0000b4002e2e7a23 */ /* 0x100fe80000010802 */
[----:B------:R-:W-:Y:S02]  /*1fe60*/  FFMA.FTZ R47, R47, c[0x0][0x2d0], -R2 ;  /* 0x0000b4002f2f7a23 */ /* 0x000fe40000010802 */
[--C-:B------:R-:W-:Y:S01]  /*1fe70*/  FFMA.FTZ R52, R52, c[0x0][0x2d0], -R214.reuse ;  /* 0x0000b40034347a23 */ /* 0x100fe200000108d6 */
[----:B------:R4:W-:Y:S01]  /*1fe80*/  MUFU.EX2 R250, R37 ;  /* 0x0000002500fa7308 */ /* 0x0009e20000000800 */
[--C-:B------:R-:W-:Y:S02]  /*1fe90*/  FFMA.FTZ R53, R53, c[0x0][0x2d0], -R214.reuse ;  /* 0x0000b40035357a23 */ /* 0x100fe400000108d6 */
[----:B------:R-:W-:Y:S02]  /*1fea0*/  FFMA.FTZ R65, R65, c[0x0][0x2d0], -R214 ;  /* 0x0000b40041417a23 */ /* 0x000fe400000108d6 */
[--C-:B------:R-:W-:Y:S02]  /*1feb0*/  FFMA.FTZ R54, R54, c[0x0][0x2d0], -R213.reuse ;  /* 0x0000b40036367a23 */ /* 0x100fe400000108d5 */
[--C-:B------:R-:W-:Y:S02]  /*1fec0*/  FFMA.FTZ R55, R55, c[0x0][0x2d0], -R213.reuse ;  /* 0x0000b40037377a23 */ /* 0x100fe400000108d5 */
[--C-:B------:R-:W-:Y:S01]  /*1fed0*/  FFMA.FTZ R66, R66, c[0x0][0x2d0], -R213.reuse ;  /* 0x0000b40042427a23 */ /* 0x100fe200000108d5 */
[----:B------:R-:W-:Y:S01]  /*1fee0*/  MUFU.EX2 R65, R65 ;  /* 0x0000004100417308 */ /* 0x000fe20000000800 */
[----:B------:R-:W-:Y:S02]  /*1fef0*/  FFMA.FTZ R67, R67, c[0x0][0x2d0], -R213 ;  /* 0x0000b40043437a23 */ /* 0x000fe400000108d5 */
[C---:B------:R-:W-:Y:S02]  /*1ff00*/  FMUL.FTZ R120, R3.reuse, R120 ;  /* 0x0000007803787220 */ /* 0x040fe40000410000 */
[C---:B------:R-:W-:Y:S02]  /*1ff10*/  FMUL.FTZ R121, R3.reuse, R121 ;  /* 0x0000007903797220 */ /* 0x040fe40000410000 */
[C---:B------:R-:W-:Y:S02]  /*1ff20*/  FMUL.FTZ R122, R0.reuse, R122 ;  /* 0x0000007a007a7220 */ /* 0x040fe40000410000 */
[C---:B------:R-:W-:Y:S01]  /*1ff30*/  FMUL.FTZ R123, R0.reuse, R123 ;  /* 0x0000007b007b7220 */ /* 0x040fe20000410000 */
[----:B------:R-:W-:Y:S01]  /*1ff40*/  MUFU.EX2 R67, R67 ;  /* 0x0000004300437308 */ /* 0x000fe20000000800 */
[C---:B------:R-:W-:Y:S02]  /*1ff50*/  FMUL.FTZ R124, R3.reuse, R124 ;  /* 0x0000007c037c7220 */ /* 0x040fe40000410000 */
[----:B------:R-:W-:Y:S01]  /*1ff60*/  FMUL.FTZ R125, R3, R125 ;  /* 0x0000007d037d7220 */ /* 0x000fe20000410000 */
[----:B----4-:R-:W-:Y:S01]  /*1ff70*/  MOV R37, R183 ;  /* 0x000000b700257202 */ /* 0x010fe20000000f00 */
[C---:B------:R-:W-:Y:S01]  /*1ff80*/  FMUL.FTZ R126, R0.reuse, R126 ;  /* 0x0000007e007e7220 */ /* 0x040fe20000410000 */
[-C--:B-1----:R-:W-:Y:S03]  /*1ff90*/  HMMA.16816.F32.BF16 R164, R188, R196.reuse, R164 ;  /* 0x000000c4bca4723c */ /* 0x082fe600000418a4 */
[----:B------:R-:W-:Y:S01]  /*1ffa0*/  FMUL.FTZ R127, R0, R127 ;  /* 0x0000007f007f7220 */ /* 0x000fe20000410000 */
[----:B------:R-:W-:Y:S01]  /*1ffb0*/  MUFU.EX2 R183, R43 ;  /* 0x0000002b00b77308 */ /* 0x000fe20000000800 */
[--C-:B------:R-:W-:Y:S02]  /*1ffc0*/  FFMA.FTZ R58, R58, c[0x0][0x2d0], -R2.reuse ;  /* 0x0000b4003a3a7a23 */ /* 0x100fe40000010802 */
[--C-:B------:R-:W-:Y:S01]  /*1ffd0*/  FFMA.FTZ R59, R59, c[0x0][0x2d0], -R2.reuse ;  /* 0x0000b4003b3b7a23 */ /* 0x100fe20000010802 */
[C---:B------:R-:W-:Y:S04]  /*1ffe0*/  HMMA.16816.F32.BF16 R168, R192.reuse, R196, R168 ;  /* 0x000000c4c0a8723c */ /* 0x040fe800000418a8 */
[--C-:B------:R-:W-:Y:S02]  /*1fff0*/  FFMA.FTZ R62, R62, c[0x0][0x2d0], -R2.reuse ;  /* 0x0000b4003e3e7a23 */ /* 0x100fe40000010802 */
[----:B------:R-:W-:Y:S01]  /*20000*/  FFMA.FTZ R2, R63, c[0x0][0x2d0], -R2 ;  /* 0x0000b4003f027a23 */ /* 0x000fe20000010802 */
[----:B------:R-:W1:Y:S01]  /*20010*/  MUFU.EX2 R203, R21 ;  /* 0x0000001500cb7308 */ /* 0x000e620000000800 */
[-C--:B------:R-:W-:Y:S04]  /*20020*/  HMMA.16816.F32.BF16 R172, R192, R198.reuse, R172 ;  /* 0x000000c6c0ac723c */ /* 0x080fe800000418ac */
[--C-:B------:R-:W-:Y:S02]  /*20030*/  FFMA.FTZ R56, R56, c[0x0][0x2d0], -R212.reuse ;  /* 0x0000b40038387a23 */ /* 0x100fe400000108d4 */
[--C-:B------:R-:W-:Y:S02]  /*20040*/  FFMA.FTZ R57, R57, c[0x0][0x2d0], -R212.reuse ;  /* 0x0000b40039397a23 */ /* 0x100fe400000108d4 */
[C---:B------:R-:W-:Y:S01]  /*20050*/  HMMA.16816.F32.BF16 R176, R188.reuse, R198, R176 ;  /* 0x000000c6bcb0723c */ /* 0x040fe200000418b0 */
[----:B------:R-:W4:Y:S01]  /*20060*/  LDSM.16.MT88.4 R196, [R225+0x2100] ;  /* 0x00210000e1c4783b */ /* 0x000f220000004200 */
[----:B------:R1:W1:Y:S02]  /*20070*/  MUFU.EX2 R200, R22 ;  /* 0x0000001600c87308 */ /* 0x0002640000000800 */
[--C-:B------:R-:W-:Y:S02]  /*20080*/  FFMA.FTZ R60, R60, c[0x0][0x2d0], -R212.reuse ;  /* 0x0000b4003c3c7a23 */ /* 0x100fe400000108d4 */
[----:B------:R-:W-:Y:S06]  /*20090*/  FFMA.FTZ R212, R61, c[0x0][0x2d0], -R212 ;  /* 0x0000b4003dd47a23 */ /* 0x000fec00000108d4 */
[----:B------:R-:W-:Y:S10]  /*200a0*/  MUFU.EX2 R212, R212 ;  /* 0x000000d400d47308 */ /* 0x000ff40000000800 */
[----:B------:R-:W-:Y:S10]  /*200b0*/  MUFU.EX2 R61, R54 ;  /* 0x00000036003d7308 */ /* 0x000ff40000000800 */
[----:B------:R-:W-:Y:S01]  /*200c0*/  MUFU.EX2 R55, R55 ;  /* 0x0000003700377308 */ /* 0x000fe20000000800 */
[-C--:B----4-:R-:W-:Y:S09]  /*200d0*/  HMMA.16816.F32.BF16 R68, R188, R196.reuse, R68 ;  /* 0x000000c4bc44723c */ /* 0x090ff20000041844 */
[----:B------:R-:W-:Y:S01]  /*200e0*/  MUFU.EX2 R66, R66 ;  /* 0x0000004200427308 */ /* 0x000fe20000000800 */
[C---:B------:R-:W-:Y:S09]  /*200f0*/  HMMA.16816.F32.BF16 R72, R192.reuse, R196, R72 ;  /* 0x000000c4c048723c */ /* 0x040ff20000041848 */
[----:B------:R-:W-:Y:S01]  /*20100*/  MUFU.EX2 R57, R57 ;  /* 0x0000003900397308 */ /* 0x000fe20000000800 */
[-C--:B------:R-:W-:Y:S09]  /*20110*/  HMMA.16816.F32.BF16 R76, R192, R198.reuse, R76 ;  /* 0x000000c6c04c723c */ /* 0x080ff2000004184c */
[----:B------:R-:W-:Y:S01]  /*20120*/  MUFU.EX2 R60, R60 ;  /* 0x0000003c003c7308 */ /* 0x000fe20000000800 */
[C---:B------:R-:W-:Y:S01]  /*20130*/  HMMA.16816.F32.BF16 R80, R188.reuse, R198, R80 ;  /* 0x000000c6bc50723c */ /* 0x040fe20000041850 */
[----:B------:R-:W4:Y:S08]  /*20140*/  LDSM.16.MT88.4 R196, [R226+0x2100] ;  /* 0x00210000e2c4783b */ /* 0x000f300000004200 */
[----:B------:R-:W-:Y:S10]  /*20150*/  MUFU.EX2 R62, R62 ;  /* 0x0000003e003e7308 */ /* 0x000ff40000000800 */
[----:B------:R-:W-:Y:S10]  /*20160*/  MUFU.EX2 R56, R56 ;  /* 0x0000003800387308 */ /* 0x000ff40000000800 */
[----:B------:R-:W-:Y:S10]  /*20170*/  MUFU.EX2 R58, R58 ;  /* 0x0000003a003a7308 */ /* 0x000ff40000000800 */
[----:B------:R-:W-:Y:S01]  /*20180*/  MUFU.EX2 R59, R59 ;  /* 0x0000003b003b7308 */ /* 0x000fe20000000800 */
[-C--:B----4-:R-:W-:Y:S08]  /*20190*/  HMMA.16816.F32.BF16 R84, R188, R196.reuse, R84 ;  /* 0x000000c4bc54723c */ /* 0x090ff00000041854 */
[C---:B------:R-:W-:Y:S08]  /*201a0*/  HMMA.16816.F32.BF16 R88, R192.reuse, R196, R88 ;  /* 0x000000c4c058723c */ /* 0x040ff00000041858 */
[-C--:B------:R-:W-:Y:S08]  /*201b0*/  HMMA.16816.F32.BF16 R92, R192, R198.reuse, R92 ;  /* 0x000000c6c05c723c */ /* 0x080ff0000004185c */
[C---:B------:R-:W-:Y:S01]  /*201c0*/  HMMA.16816.F32.BF16 R96, R188.reuse, R198, R96 ;  /* 0x000000c6bc60723c */ /* 0x040fe20000041860 */
[----:B------:R-:W4:Y:S07]  /*201d0*/  LDSM.16.MT88.4 R196, [R228+0x2100] ;  /* 0x00210000e4c4783b */ /* 0x000f2e0000004200 */
[-C--:B----4-:R-:W-:Y:S08]  /*201e0*/  HMMA.16816.F32.BF16 R100, R188, R196.reuse, R100 ;  /* 0x000000c4bc64723c */ /* 0x090ff00000041864 */
[C---:B------:R-:W-:Y:S08]  /*201f0*/  HMMA.16816.F32.BF16 R104, R192.reuse, R196, R104 ;  /* 0x000000c4c068723c */ /* 0x040ff00000041868 */
[-C--:B------:R-:W-:Y:S08]  /*20200*/  HMMA.16816.F32.BF16 R108, R192, R198.reuse, R108 ;  /* 0x000000c6c06c723c */ /* 0x080ff0000004186c */
[C---:B------:R-:W-:Y:S01]  /*20210*/  HMMA.16816.F32.BF16 R112, R188.reuse, R198, R112 ;  /* 0x000000c6bc70723c */ /* 0x040fe20000041870 */
[----:B------:R-:W4:Y:S07]  /*20220*/  LDSM.16.MT88.4 R196, [R227+0x2100] ;  /* 0x00210000e3c4783b */ /* 0x000f2e0000004200 */
[-C--:B----4-:R-:W-:Y:S08]  /*20230*/  HMMA.16816.F32.BF16 R116, R188, R196.reuse, R116 ;  /* 0x000000c4bc74723c */ /* 0x090ff00000041874 */
[C---:B------:R-:W-:Y:S07]  /*20240*/  HMMA.16816.F32.BF16 R120, R192.reuse, R196, R120 ;  /* 0x000000c4c078723c */ /* 0x040fee0000041878 */
[----:B------:R-:W-:Y:S01]  /*20250*/  MOV R197, R204 ;  /* 0x000000cc00c57202 */ /* 0x000fe20000000f00 */
[-C--:B------:R-:W-:Y:S04]  /*20260*/  HMMA.16816.F32.BF16 R124, R192, R198.reuse, R124 ;  /* 0x000000c6c07c723c */ /* 0x080fe8000004187c */
[----:B------:R-:W-:Y:S02]  /*20270*/  MOV R204, R223 ;  /* 0x000000df00cc7202 */ /* 0x000fe40000000f00 */
[----:B------:R-:W-:Y:S01]  /*20280*/  MUFU.EX2 R223, R39 ;  /* 0x0000002700df7308 */ /* 0x000fe20000000800 */
[----:B---3--:R-:W-:Y:S01]  /*20290*/  MOV R193, R209 ;  /* 0x000000d100c17202 */ /* 0x008fe20000000f00 */
[----:B------:R-:W-:Y:S04]  /*202a0*/  HMMA.16816.F32.BF16 R128, R188, R198, R128 ;  /* 0x000000c6bc80723c */ /* 0x000fe80000041880 */
[----:B------:R-:W-:Y:S02]  /*202b0*/  MOV R192, R208 ;  /* 0x000000d000c07202 */ /* 0x000fe40000000f00 */
[----:B------:R-:W-:Y:S02]  /*202c0*/  MOV R194, R222 ;  /* 0x000000de00c27202 */ /* 0x000fe40000000f00 */
[----:B------:R3:W-:Y:S01]  /*202d0*/  MUFU.EX2 R209, R30 ;  /* 0x0000001e00d17308 */ /* 0x0007e20000000800 */
[----:B------:R-:W-:Y:S03]  /*202e0*/  MOV R195, R221 ;  /* 0x000000dd00c37202 */ /* 0x000fe60000000f00 */
[----:B------:R-:W-:Y:S02]  /*202f0*/  MOV R199, R220 ;  /* 0x000000dc00c77202 */ /* 0x000fe40000000f00 */
[----:B--2---:R-:W-:Y:S02]  /*20300*/  MOV R198, R20 ;  /* 0x0000001400c67202 */ /* 0x004fe40000000f00 */
[----:B-1----:R-:W-:Y:S02]  /*20310*/  F2FP.BF16.PACK_AB R20, R203, R202 ;  /* 0x000000cacb14723e */ /* 0x002fe400000010ff */
[----:B------:R-:W1:Y:S01]  /*20320*/  MUFU.EX2 R208, R27 ;  /* 0x0000001b00d07308 */ /* 0x000e620000000800 */
[----:B------:R-:W-:Y:S02]  /*20330*/  F2FP.BF16.PACK_AB R22, R192, R195 ;  /* 0x000000c3c016723e */ /* 0x000fe400000010ff */
[----:B------:R-:W-:Y:S02]  /*20340*/  F2FP.BF16.PACK_AB R21, R197, R200 ;  /* 0x000000c8c515723e */ /* 0x000fe400000010ff */
[----:B------:R-:W-:Y:S02]  /*20350*/  F2FP.BF16.PACK_AB R23, R199, R194 ;  /* 0x000000c2c717723e */ /* 0x000fe400000010ff */
[----:B------:R-:W-:Y:S02]  /*20360*/  MOV R196, R205 ;  /* 0x000000cd00c47202 */ /* 0x000fe40000000f00 */
[----:B------:R-:W-:Y:S01]  /*20370*/  F2FP.BF16.PACK_AB R26, R198, R193 ;  /* 0x000000c1c61a723e */ /* 0x000fe200000010ff */
[----:B------:R-:W-:Y:S01]  /*20380*/  MUFU.EX2 R221, R38 ;  /* 0x0000002600dd7308 */ /* 0x000fe20000000800 */
[----:B------:R-:W-:Y:S01]  /*20390*/  F2FP.BF16.PACK_AB R24, R196, R201 ;  /* 0x000000c9c418723e */ /* 0x000fe200000010ff */
[-C--:B------:R-:W-:Y:S01]  /*203a0*/  HMMA.16816.F32.BF16 R4, R20, R32.reuse, R4 ;  /* 0x000000201404723c */ /* 0x080fe20000041804 */
[----:B---3--:R-:W2:Y:S04]  /*203b0*/  LDSM.16.MT88.4 R28, [R226+0x900] ;  /* 0x00090000e21c783b */ /* 0x008ea80000004200 */
[----:B------:R-:W-:Y:S02]  /*203c0*/  MOV R191, R249 ;  /* 0x000000f900bf7202 */ /* 0x000fe40000000f00 */
[----:B------:R-:W-:Y:S01]  /*203d0*/  MOV R189, R248 ;  /* 0x000000f800bd7202 */ /* 0x000fe20000000f00 */
[----:B------:R3:W-:Y:S01]  /*203e0*/  MUFU.EX2 R249, R48 ;  /* 0x0000003000f97308 */ /* 0x0007e20000000800 */
[----:B------:R-:W-:Y:S03]  /*203f0*/  MOV R205, R251 ;  /* 0x000000fb00cd7202 */ /* 0x000fe60000000f00 */
[----:B-1----:R-:W-:Y:S02]  /*20400*/  F2FP.BF16.PACK_AB R25, R208, R210 ;  /* 0x000000d2d019723e */ /* 0x002fe400000010ff */
[----:B------:R-:W-:Y:S02]  /*20410*/  F2FP.BF16.PACK_AB R27, R211, R209 ;  /* 0x000000d1d31b723e */ /* 0x000fe400000010ff */
[----:B------:R-:W-:Y:S02]  /*20420*/  MOV R39, R246 ;  /* 0x000000f600277202 */ /* 0x000fe40000000f00 */
[----:B------:R1:W-:Y:S01]  /*20430*/  MUFU.EX2 R248, R49 ;  /* 0x0000003100f87308 */ /* 0x0003e20000000800 */
[----:B------:R-:W-:Y:S02]  /*20440*/  MOV R213, R205 ;  /* 0x000000cd00d57202 */ /* 0x000fe40000000f00 */
[C---:B------:R-:W-:Y:S04]  /*20450*/  HMMA.16816.F32.BF16 R8, R24.reuse, R32, R8 ;  /* 0x000000201808723c */ /* 0x040fe80000041808 */
[----:B------:R-:W-:Y:S02]  /*20460*/  MOV R190, R187 ;  /* 0x000000bb00be7202 */ /* 0x000fe40000000f00 */
[----:B------:R-:W-:Y:S01]  /*20470*/  MOV R63, R194 ;  /* 0x000000c2003f7202 */ /* 0x000fe20000000f00 */
[----:B------:R-:W4:Y:S01]  /*20480*/  MUFU.EX2 R220, R41 ;  /* 0x0000002900dc7308 */ /* 0x000f220000000800 */
[-C--:B------:R-:W-:Y:S01]  /*20490*/  HMMA.16816.F32.BF16 R12, R24, R34.reuse, R12 ;  /* 0x00000022180c723c */ /* 0x080fe2000004180c */
[----:B---3--:R-:W3:Y:S03]  /*204a0*/  LDL.LU R48, [R1+0x8] ;  /* 0x0000080001307983 */ /* 0x008ee60000300800 */
[----:B------:R-:W-:Y:S04]  /*204b0*/  MOV R33, R245 ;  /* 0x000000f500217202 */ /* 0x000fe80000000f00 */
[C---:B------:R-:W-:Y:S01]  /*204c0*/  HMMA.16816.F32.BF16 R16, R20.reuse, R34, R16 ;  /* 0x000000221410723c */ /* 0x040fe20000041810 */
[----:B------:R4:W3:Y:S01]  /*204d0*/  MUFU.EX2 R188, R42 ;  /* 0x0000002a00bc7308 */ /* 0x0008e20000000800 */
[----:B-1----:R-:W3:Y:S06]  /*204e0*/  LDL.LU R49, [R1+0x1c] ;  /* 0x00001c0001317983 */ /* 0x002eec0000300800 */
[-C--:B--2---:R-:W-:Y:S01]  /*204f0*/  HMMA.16816.F32.BF16 R132, R20, R28.reuse, R132 ;  /* 0x0000001c1484723c */ /* 0x084fe20000041884 */
[----:B------:R-:W2:Y:S02]  /*20500*/  LDL.LU R38, [R1+0x4] ;  /* 0x0000040001267983 */ /* 0x000ea40000300800 */
[----:B------:R1:W1:Y:S02]  /*20510*/  MUFU.EX2 R251, R36 ;  /* 0x0000002400fb7308 */ /* 0x0002640000000800 */
[----:B------:R-:W2:Y:S03]  /*20520*/  LDL.LU R32, [R1] ;  /* 0x0000000001207983 */ /* 0x000ea60000300800 */
[C---:B------:R-:W-:Y:S05]  /*20530*/  HMMA.16816.F32.BF16 R136, R24.reuse, R28, R136 ;  /* 0x0000001c1888723c */ /* 0x040fea0000041888 */
[----:B------:R1:W-:Y:S03]  /*20540*/  MUFU.EX2 R245, R45 ;  /* 0x0000002d00f57308 */ /* 0x0003e60000000800 */
[-C--:B------:R-:W-:Y:S01]  /*20550*/  HMMA.16816.F32.BF16 R140, R24, R30.reuse, R140 ;  /* 0x0000001e188c723c */ /* 0x080fe2000004188c */
[----:B----4-:R-:W-:Y:S06]  /*20560*/  LDSM.16.MT88.4 R40, [R227+0x1100] ;  /* 0x00110000e328783b */ /* 0x010fec0000004200 */
[----:B------:R4:W-:Y:S01]  /*20570*/  MUFU.EX2 R246, R50 ;  /* 0x0000003200f67308 */ /* 0x0009e20000000800 */
[C---:B------:R-:W-:Y:S01]  /*20580*/  HMMA.16816.F32.BF16 R144, R20.reuse, R30, R144 ;  /* 0x0000001e1490723c */ /* 0x040fe20000041890 */
[----:B------:R-:W4:Y:S03]  /*20590*/  LDSM.16.MT88.4 R28, [R228+0x900] ;  /* 0x00090000e41c783b */ /* 0x000f260000004200 */
[----:B-1----:R-:W-:Y:S05]  /*205a0*/  MOV R36, R247 ;  /* 0x000000f700247202 */ /* 0x002fea0000000f00 */
[----:B------:R1:W1:Y:S03]  /*205b0*/  MUFU.EX2 R247, R51 ;  /* 0x0000003300f77308 */ /* 0x0002660000000800 */
[----:B------:R-:W-:Y:S01]  /*205c0*/  FFMA.FTZ R45, R64, c[0x0][0x2d0], -R214 ;  /* 0x0000b400402d7a23 */ /* 0x000fe200000108d6 */
[----:B------:R-:W-:Y:S06]  /*205d0*/  MOV R214, R206 ;  /* 0x000000ce00d67202 */ /* 0x000fec0000000f00 */
[----:B------:R-:W2:Y:S01]  /*205e0*/  MUFU.EX2 R222, R44 ;  /* 0x0000002c00de7308 */ /* 0x000ea20000000800 */
[----:B----4-:R-:W-:Y:S09]  /*205f0*/  MOV R50, R189 ;  /* 0x000000bd00327202 */ /* 0x010ff20000000f00 */
[----:B------:R4:W-:Y:S01]  /*20600*/  MUFU.EX2 R187, R46 ;  /* 0x0000002e00bb7308 */ /* 0x0009e20000000800 */
[----:B-1----:R-:W-:Y:S09]  /*20610*/  MOV R51, R190 ;  /* 0x000000be00337202 */ /* 0x002ff20000000f00 */
[----:B------:R1:W1:Y:S01]  /*20620*/  MUFU.EX2 R64, R47 ;  /* 0x0000002f00407308 */ /* 0x0002620000000800 */
[-C--:B------:R-:W-:Y:S08]  /*20630*/  HMMA.16816.F32.BF16 R148, R20, R28.reuse, R148 ;  /* 0x0000001c1494723c */ /* 0x080ff00000041894 */
[C---:B------:R-:W-:Y:S01]  /*20640*/  HMMA.16816.F32.BF16 R152, R24.reuse, R28, R152 ;  /* 0x0000001c1898723c */ /* 0x040fe20000041898 */
[----:B------:R-:W-:Y:S03]  /*20650*/  MUFU.EX2 R189, R52 ;  /* 0x0000003400bd7308 */ /* 0x000fe60000000800 */
[----:B----4-:R-:W-:Y:S04]  /*20660*/  MOV R46, R191 ;  /* 0x000000bf002e7202 */ /* 0x010fe80000000f00 */
[-C--:B------:R-:W-:Y:S03]  /*20670*/  HMMA.16816.F32.BF16 R156, R24, R30.reuse, R156 ;  /* 0x0000001e189c723c */ /* 0x080fe6000004189c */
[----:B------:R-:W-:Y:S01]  /*20680*/  MUFU.EX2 R191, R45 ;  /* 0x0000002d00bf7308 */ /* 0x000fe20000000800 */
[----:B-1----:R-:W-:Y:S04]  /*20690*/  MOV R47, R207 ;  /* 0x000000cf002f7202 */ /* 0x002fe80000000f00 */
[C---:B------:R-:W-:Y:S01]  /*206a0*/  HMMA.16816.F32.BF16 R160, R20.reuse, R30, R160 ;  /* 0x0000001e14a0723c */ /* 0x040fe200000418a0 */
[----:B------:R-:W1:Y:S04]  /*206b0*/  LDSM.16.MT88.4 R28, [R227+0x900] ;  /* 0x00090000e31c783b */ /* 0x000e680000004200 */
[----:B------:R4:W1:Y:S10]  /*206c0*/  MUFU.EX2 R52, R2 ;  /* 0x0000000200347308 */ /* 0x0008740000000800 */
[----:B------:R1:W1:Y:S02]  /*206d0*/  MUFU.EX2 R190, R53 ;  /* 0x0000003500be7308 */ /* 0x0002640000000800 */
        /* <DEDUP_REMOVED lines=16> */
[----:B------:R-:W-:Y:S02]  /*207e0*/  MOV R48, R37 ;  /* 0x0000002500307202 */ /* 0x000fe40000000f00 */
[----:B------:R-:W-:Y:S01]  /*207f0*/  MOV R215, R193 ;  /* 0x000000c100d77202 */ /* 0x000fe20000000f00 */
[----:B------:R-:W-:Y:S01]  /*20800*/  FFMA.FTZ R3, R3, R49, R252 ;  /* 0x0000003103037223 */ /* 0x000fe200000100fc */
[----:B------:R-:W-:Y:S03]  /*20810*/  MOV R49, R36 ;  /* 0x0000002400317202 */ /* 0x000fe60000000f00 */
[----:B------:R-:W-:Y:S01]  /*20820*/  MOV R252, R204 ;  /* 0x000000cc00fc7202 */ /* 0x000fe20000000f00 */
[----:B--2---:R-:W-:Y:S01]  /*20830*/  FFMA.FTZ R181, R181, R38, R39 ;  /* 0x00000026b5b57223 */ /* 0x004fe20000010027 */
[----:B------:R-:W-:Y:S01]  /*20840*/  LDSM.16.MT88.4 R204, [R225+0x1900] ;  /* 0x00190000e1cc783b */ /* 0x000fe20000004200 */
[----:B------:R-:W-:Y:S04]  /*20850*/  FFMA.FTZ R180, R180, R32, R33 ;  /* 0x00000020b4b47223 */ /* 0x000fe80000010021 */
[----:B------:R-:W-:Y:S03]  /*20860*/  FADD.FTZ R0, R252, R180 ;  /* 0x000000b4fc007221 */ /* 0x000fe60000010000 */
[----:B------:R-:W-:Y:S01]  /*20870*/  LDSM.16.MT88.4 R32, [R226+0x1100] ;  /* 0x00110000e220783b */ /* 0x000fe20000004200 */
[----:B------:R-:W-:Y:S01]  /*20880*/  MOV R252, R192 ;  /* 0x000000c000fc7202 */ /* 0x000fe20000000f00 */
[----:B------:R-:W-:Y:S01]  /*20890*/  FADD.FTZ R0, R47, R0 ;  /* 0x000000002f007221 */ /* 0x000fe20000010000 */
[----:B------:R-:W-:Y:S03]  /*208a0*/  MOV R180, R195 ;  /* 0x000000c300b47202 */ /* 0x000fe60000000f00 */
[----:B----4-:R-:W-:Y:S02]  /*208b0*/  FADD.FTZ R2, R50, R0 ;  /* 0x0000000032027221 */ /* 0x010fe40000010000 */
[----:B------:R-:W-:Y:S01]  /*208c0*/  LDSM.16.MT88.4 R36, [R228+0x1100] ;  /* 0x00110000e424783b */ /* 0x000fe20000004200 */
        /* <DEDUP_REMOVED lines=41> */
[-C--:B------:R-:W-:Y:S04]  /*20b60*/  HMMA.16816.F32.BF16 R76, R28, R26.reuse, R76 ;  /* 0x0000001a1c4c723c */ /* 0x080fe8000004184c */
[----:B------:R-:W-:Y:S01]  /*20b70*/  FADD.FTZ R25, R51, R25 ;  /* 0x0000001933197221 */ /* 0x000fe20000010000 */
[----:B------:R-:W-:Y:S01]  /*20b80*/  MOV R214, R198 ;  /* 0x000000c600d67202 */ /* 0x000fe20000000f00 */
[----:B------:R-:W-:Y:S01]  /*20b90*/  FADD.FTZ R3, R216, R44 ;  /* 0x0000002cd8037221 */ /* 0x000fe20000010000 */
[----:B------:R-:W-:Y:S01]  /*20ba0*/  MOV R216, R197 ;  /* 0x000000c500d87202 */ /* 0x000fe20000000f00 */
[C---:B------:R-:W-:Y:S04]  /*20bb0*/  HMMA.16816.F32.BF16 R80, R20.reuse, R26, R80 ;  /* 0x0000001a1450723c */ /* 0x040fe80000041850 */
[----:B------:R-:W-:Y:S02]  /*20bc0*/  FADD.FTZ R25, R48, R25 ;  /* 0x0000001930197221 */ /* 0x000fe40000010000 */
[----:B------:R-:W-:Y:S01]  /*20bd0*/  FADD.FTZ R24, R213, R181 ;  /* 0x000000b5d5187221 */ /* 0x000fe20000010000 */
[----:B------:R-:W-:Y:S01]  /*20be0*/  F2FP.BF16.PACK_AB R26, R212, R60 ;  /* 0x0000003cd41a723e */ /* 0x000fe200000010ff */
[-C--:B--2---:R-:W-:Y:S04]  /*20bf0*/  HMMA.16816.F32.BF16 R84, R20, R32.reuse, R84 ;  /* 0x000000201454723c */ /* 0x084fe80000041854 */
[----:B------:R-:W-:Y:S01]  /*20c00*/  FADD.FTZ R24, R46, R24 ;  /* 0x000000182e187221 */ /* 0x000fe20000010000 */
[----:B------:R-:W-:Y:S01]  /*20c10*/  F2FP.BF16.PACK_AB R27, R52, R62 ;  /* 0x0000003e341b723e */ /* 0x000fe200000010ff */
[----:B------:R-:W-:Y:S01]  /*20c20*/  LDSM.16.MT88.4 R44, [R226+0x3900] ;  /* 0x00390000e22c783b */ /* 0x000fe20000004200 */
[----:B------:R-:W-:Y:S01]  /*20c30*/  FADD.FTZ R53, R201, R25 ;  /* 0x00000019c9357221 */ /* 0x000fe20000010000 */
[C---:B------:R-:W-:Y:S04]  /*20c40*/  HMMA.16816.F32.BF16 R88, R28.reuse, R32, R88 ;  /* 0x000000201c58723c */ /* 0x040fe80000041858 */
[----:B------:R-:W-:Y:S01]  /*20c50*/  FADD.FTZ R0, R49, R24 ;  /* 0x0000001831007221 */ /* 0x000fe20000010000 */
[----:B------:R-:W-:Y:S01]  /*20c60*/  F2FP.BF16.PACK_AB R24, R57, R56 ;  /* 0x000000383918723e */ /* 0x000fe200000010ff */
[----:B------:R-:W-:Y:S01]  /*20c70*/  LDSM.16.MT88.4 R48, [R228+0x3900] ;  /* 0x00390000e430783b */ /* 0x000fe20000004200 */
[----:B------:R-:W-:Y:S01]  /*20c80*/  F2FP.BF16.PACK_AB R25, R59, R58 ;  /* 0x0000003a3b19723e */ /* 0x000fe200000010ff */
[-C--:B------:R-:W-:Y:S04]  /*20c90*/  HMMA.16816.F32.BF16 R92, R28, R34.reuse, R92 ;  /* 0x000000221c5c723c */ /* 0x080fe8000004185c */
[----:B------:R-:W-:Y:S01]  /*20ca0*/  MOV R213, R199 ;  /* 0x000000c700d57202 */ /* 0x000fe20000000f00 */
[----:B------:R-:W-:Y:S01]  /*20cb0*/  FADD.FTZ R3, R217, R3 ;  /* 0x00000003d9037221 */ /* 0x000fe20000010000 */
[----:B------:R-:W-:Y:S02]  /*20cc0*/  MOV R181, R196 ;  /* 0x000000c400b57202 */ /* 0x000fe40000000f00 */
[C---:B------:R-:W-:Y:S01]  /*20cd0*/  HMMA.16816.F32.BF16 R96, R20.reuse, R34, R96 ;  /* 0x000000221460723c */ /* 0x040fe20000041860 */
[----:B------:R-:W1:Y:S03]  /*20ce0*/  LDSM.16.MT88.4 R32, [R226+0x1900] ;  /* 0x00190000e220783b */ /* 0x000e660000004200 */
[----:B------:R-:W-:Y:S01]  /*20cf0*/  MOV R217, R203 ;  /* 0x000000cb00d97202 */ /* 0x000fe20000000f00 */
[----:B------:R-:W-:Y:S02]  /*20d00*/  FADD.FTZ R54, R218, R3 ;  /* 0x00000003da367221 */ /* 0x000fe40000010000 */
[----:B------:R-:W-:Y:S01]  /*20d10*/  FADD.FTZ R3, R202, R2 ;  /* 0x00000002ca037221 */ /* 0x000fe20000010000 */
[-C--:B---3--:R-:W-:Y:S04]  /*20d20*/  HMMA.16816.F32.BF16 R100, R20, R36.reuse, R100 ;  /* 0x000000241464723c */ /* 0x088fe80000041864 */
[----:B------:R-:W-:Y:S02]  /*20d30*/  FADD.FTZ R3, R217, R3 ;  /* 0x00000003d9037221 */ /* 0x000fe40000010000 */
[----:B------:R-:W-:Y:S02]  /*20d40*/  FADD.FTZ R2, R200, R0 ;  /* 0x00000000c8027221 */ /* 0x000fe40000010000 */
[C---:B------:R-:W-:Y:S04]  /*20d50*/  HMMA.16816.F32.BF16 R104, R28.reuse, R36, R104 ;  /* 0x000000241c68723c */ /* 0x040fe80000041868 */
[----:B------:R-:W-:Y:S02]  /*20d60*/  FADD.FTZ R3, R180, R3 ;  /* 0x00000003b4037221 */ /* 0x000fe40000010000 */
[----:B------:R-:W-:Y:S02]  /*20d70*/  FADD.FTZ R0, R210, R54 ;  /* 0x00000036d2007221 */ /* 0x000fe40000010000 */
[-C--:B------:R-:W-:Y:S04]  /*20d80*/  HMMA.16816.F32.BF16 R108, R28, R38.reuse, R108 ;  /* 0x000000261c6c723c */ /* 0x080fe8000004186c */
[----:B------:R-:W-:Y:S04]  /*20d90*/  FADD.FTZ R2, R216, R2 ;  /* 0x00000002d8027221 */ /* 0x000fe80000010000 */
[C---:B------:R-:W-:Y:S01]  /*20da0*/  HMMA.16816.F32.BF16 R112, R20.reuse, R38, R112 ;  /* 0x000000261470723c */ /* 0x040fe20000041870 */
[----:B------:R-:W-:Y:S03]  /*20db0*/  LDSM.16.MT88.4 R36, [R227+0x1900] ;  /* 0x00190000e324783b */ /* 0x000fe60000004200 */
[----:B------:R-:W-:Y:S04]  /*20dc0*/  FADD.FTZ R2, R63, R2 ;  /* 0x000000023f027221 */ /* 0x000fe80000010000 */
[-C--:B----4-:R-:W-:Y:S08]  /*20dd0*/  HMMA.16816.F32.BF16 R116, R20, R40.reuse, R116 ;  /* 0x000000281474723c */ /* 0x090ff00000041874 */
        /* <DEDUP_REMOVED lines=42> */
[----:B------:R-:W-:Y:S04]  /*21080*/  FADD.FTZ R8, R189, R8 ;  /* 0x00000008bd087221 */ /* 0x000fe80000010000 */
        /* <DEDUP_REMOVED lines=20> */
[----:B------:R-:W-:Y:S01]  /*211d0*/  FADD.FTZ R4, R187, R2 ;  /* 0x00000002bb047221 */ /* 0x000fe20000010000 */
[----:B------:R-:W-:Y:S01]  /*211e0*/  MOV R187, R182 ;  /* 0x000000b600bb7202 */ /* 0x000fe20000000f00 */
        /* <DEDUP_REMOVED lines=15> */
[----:B------:R-:W-:Y:S01]  /*212e0*/  STL [R1], R4 ;  /* 0x0000000401007387 */ /* 0x000fe20000100800 */
        /* <DEDUP_REMOVED lines=10> */
.L_x_1788:
[----:B-1----:R-:W2:Y:S04]  /*21390*/  LDL.LU R5, [R1] ;  /* 0x0000000001057983 */ /* 0x002ea80000300800 */
        /* <DEDUP_REMOVED lines=182> */
[----:B------:R-:W-:Y:S02]  /*21f00*/  @P1 FFMA.FTZ R63, R2, R184, R6 ;  /* 0x000000b8023f1223 */ /* 0x000fe40000010006 */
[----:B------:R-:W-:Y:S02]  /*21f10*/  @P0 FFMA.FTZ R64, R0, R182, R3 ;  /* 0x000000b600400223 */ /* 0x000fe40000010003 */
.L_x_1698:
[----:B------:R-:W-:Y:S01]  /*21f20*/  USHF.R.S32.HI UR8, URZ, 0x1f, UR16 ;  /* 0x0000001f3f087899 */ /* 0x000fe20008011410 */
[----:B------:R-:W-:Y:S05]  /*21f30*/  @P4 BRA `(.L_x_1790) ;  /* 0x00001dc000004947 */ /* 0x000fea0003800000 */
[----:B------:R-:W1:Y:S01]  /*21f40*/  S2R R66, SR_TID.X ;  /* 0x0000000000427919 */ /* 0x000e620000002100 */
[----:B------:R-:W-:Y:S01]  /*21f50*/  F2FP.BF16.PACK_AB R57, R57, R192 ;  /* 0x000000c03939723e */ /* 0x000fe200000010ff */
[----:B------:R-:W-:Y:S01]  /*21f60*/  ULDC.64 UR6, c[0x0][0x500] ;  /* 0x0001400000067ab9 */ /* 0x000fe20000000a00 */
[----:B------:R-:W-:Y:S01]  /*21f70*/  F2FP.BF16.PACK_AB R56, R56, R194 ;  /* 0x000000c23838723e */ /* 0x000fe200000010ff */
[----:B------:R-:W-:Y:S01]  /*21f80*/  UISETP.NE.U32.AND UP1, UPT, URZ, UR6, UPT ;  /* 0x000000063f00728c */ /* 0x000fe2000bf25070 */
[----:B------:R-:W-:Y:S01]  /*21f90*/  F2FP.BF16.PACK_AB R7, R205, R204 ;  /* 0x000000cccd07723e */ /* 0x000fe200000010ff */
[----:B------:R-:W-:Y:S01]  /*21fa0*/  ULDC.64 UR4, c[0x0][0x508] ;  /* 0x0001420000047ab9 */ /* 0x000fe20000000a00 */
[----:B------:R-:W-:Y:S01]  /*21fb0*/  F2FP.BF16.PACK_AB R52, R52, R206 ;  /* 0x000000ce3434723e */ /* 0x000fe200000010ff */
[----:B------:R-:W-:Y:S01]  /*21fc0*/  UISETP.NE.AND.EX UP1, UPT, URZ, UR7, UPT, UP1 ;  /* 0x000000073f00728c */ /* 0x000fe2000bf25310 */
[----:B------:R-:W-:Y:S01]  /*21fd0*/  F2FP.BF16.PACK_AB R58, R58, R196 ;  /* 0x000000c43a3a723e */ /* 0x000fe200000010ff */
[----:B------:R-:W-:Y:S01]  /*21fe0*/  UISETP.NE.U32.AND UP0, UPT, URZ, UR4, UPT ;  /* 0x000000043f00728c */ /* 0x000fe2000bf05070 */
[----:B------:R-:W-:Y:S01]  /*21ff0*/  F2FP.BF16.PACK_AB R198, R199, R198 ;  /* 0x000000c6c7c6723e */ /* 0x000fe200000010ff */
[----:B------:R-:W-:Y:S01]  /*22000*/  ULDC.64 UR6, c[0x0][0x500] ;  /* 0x0001400000067ab9 */ /* 0x000fe20000000a00 */
[----:B------:R-:W-:Y:S01]  /*22010*/  F2FP.BF16.PACK_AB R55, R55, R200 ;  /* 0x000000c83737723e */ /* 0x000fe200000010ff */
[----:B------:R-:W-:Y:S01]  /*22020*/  UMOV UR4, 0x4 ;  /* 0x0000000400047882 */ /* 0x000fe20000000000 */
[----:B------:R-:W-:Y:S01]  /*22030*/  F2FP.BF16.PACK_AB R202, R203, R202 ;  /* 0x000000cacbca723e */ /* 0x000fe200000010ff */
[----:B------:R-:W-:Y:S01]  /*22040*/  UIMAD.WIDE UR6, UR26, UR4, UR6 ;  /* 0x000000041a0672a5 */ /* 0x000fe2000f8e0206 */
[----:B------:R-:W-:Y:S01]  /*22050*/  F2FP.BF16.PACK_AB R51, R51, R132 ;  /* 0x000000843333723e */ /* 0x000fe200000010ff */
[----:B------:R-:W-:Y:S01]  /*22060*/  UISETP.NE.AND.EX UP0, UPT, URZ, UR5, UPT, UP0 ;  /* 0x000000053f00728c */ /* 0x000fe2000bf05300 */
        /* <DEDUP_REMOVED lines=99> */
[----:B--2---:R-:W-:Y:S01]  /*226a0*/  IMAD.IADD R8, R7, 0x1, R2 ;  /* 0x0000000107087824 */ /* 0x004fe200078e0202 */
[----:B------:R-:W-:Y:S01]  /*226b0*/  STS [R6+0x80], R49 ;  /* 0x0000803106007388 */ /* 0x000fe20000000800 */
[----:B------:R-:W-:Y:S02]  /*226c0*/  F2FP.BF16.PACK_AB R13, R13, R122 ;  /* 0x0000007a0d0d723e */ /* 0x000fe400000010ff */
[----:B-----5:R-:W-:Y:S01]  /*226d0*/  F2FP.BF16.PACK_AB R10, R125, R124 ;  /* 0x0000007c7d0a723e */ /* 0x020fe200000010ff */
[----:B------:R-:W-:Y:S01]  /*226e0*/  STS [R6+0x480], R48 ;  /* 0x0004803006007388 */ /* 0x000fe20000000800 */
[----:B------:R-:W-:-:S02]  /*226f0*/  F2FP.BF16.PACK_AB R9, R127, R126 ;  /* 0x0000007e7f09723e */ /* 0x000fc400000010ff */
[----:B------:R-:W-:Y:S01]  /*22700*/  PLOP3.LUT P0, PT, PT, PT, UP1, 0x80, 0x0 ;  /* 0x000000000000781c */ /* 0x000fe20003f0f018 */
[----:B------:R1:W-:Y:S01]  /*22710*/  STS [R8+0x400], R5 ;  /* 0x0004000508007388 */ /* 0x0003e20000000800 */
[----:B------:R-:W-:-:S03]  /*22720*/  PLOP3.LUT P1, PT, PT, PT, UP0, 0x80, 0x0 ;  /* 0x000000000000781c */ /* 0x000fc60003f2f008 */
        /* <DEDUP_REMOVED lines=37> */
[----:B-1----:R-:W-:-:S03]  /*22980*/  IMAD.U32 R4, RZ, RZ, UR6 ;  /* 0x00000006ff047e24 */ /* 0x002fc6000f8e00ff */
        /* <DEDUP_REMOVED lines=10> */
[----:B-1----:R-:W-:-:S03]  /*22a30*/  IMAD.U32 R5, RZ, RZ, UR7 ;  /* 0x00000007ff057e24 */ /* 0x002fc6000f8e00ff */
[----:B------:R-:W-:Y:S06]  /*22a40*/  BAR.SYNC.DEFER_BLOCKING 0x1, 0x80 ;  /* 0x0042000000007b1d */ /* 0x000fec0000010000 */
[----:B------:R-:W-:Y:S02]  /*22a50*/  ULDC.64 UR6, c[0x0][0x508] ;  /* 0x0001420000067ab9 */ /* 0x000fe40000000a00 */
[----:B------:R-:W-:Y:S01]  /*22a60*/  @UP0 UIMAD.WIDE UR6, UR26, UR4, UR6 ;  /* 0x000000041a0602a5 */ /* 0x000fe2000f8e0206 */
[----:B------:R-:W3:Y:S01]  /*22a70*/  @P0 LDG.E R0, [R4.64] ;  /* 0x0000001c04000981 */ /* 0x000ee2000c1e1900 */
[----:B------:R-:W-:-:S04]  /*22a80*/  IMAD.MOV.U32 R17, RZ, RZ, c[0x0][0x388] ;  /* 0x0000e200ff117624 */ /* 0x000fc800078e00ff */
[----:B------:R-:W-:Y:S02]  /*22a90*/  IMAD.U32 R2, RZ, RZ, UR6 ;  /* 0x00000006ff027e24 */ /* 0x000fe4000f8e00ff */
[----:B------:R-:W-:-:S05]  /*22aa0*/  IMAD.U32 R3, RZ, RZ, UR7 ;  /* 0x00000007ff037e24 */ /* 0x000fca000f8e00ff */
[----:B------:R1:W5:Y:S02]  /*22ab0*/  @P1 LDG.E R17, [R2.64] ;  /* 0x0000001c02111981 */ /* 0x000364000c1e1900 */
[----:B-1----:R-:W-:Y:S02]  /*22ac0*/  CS2R R2, SRZ ;  /* 0x0000000000027805 */ /* 0x002fe4000001ff00 */
[--C-:B---3--:R-:W-:Y:S01]  /*22ad0*/  @P0 SHF.R.S32.HI R3, RZ, 0x1f, R0.reuse ;  /* 0x0000001fff030819 */ /* 0x108fe20000011400 */
[----:B------:R-:W-:Y:S01]  /*22ae0*/  @P0 IMAD.MOV.U32 R2, RZ, RZ, R0 ;  /* 0x000000ffff020224 */ /* 0x000fe200078e0000 */
[----:B------:R-:W-:Y:S05]  /*22af0*/  @P1 BRA `(.L_x_1791) ;  /* 0x0000004000001947 */ /* 0x000fea0003800000 */
[----:B--2---:R-:W-:Y:S05]  /*22b00*/  @!P0 BRA `(.L_x_1791) ;  /* 0x0000003000008947 */ /* 0x004fea0003800000 */
[----:B------:R1:W2:Y:S04]  /*22b10*/  LDG.E R0, [R4.64] ;  /* 0x0000001c04007981 */ /* 0x0002a8000c1e1900 */
[----:B-1----:R-:W2:Y:S02]  /*22b20*/  LDG.E R4, [R4.64+0x4] ;  /* 0x0000041c04047981 */ /* 0x002ea4000c1e1900 */
[----:B--2--5:R-:W-:-:S02]  /*22b30*/  IADD3 R17, -R0, R4, RZ ;  /* 0x0000000400117210 */ /* 0x024fc40007ffe1ff */
.L_x_1791:
[----:B--2---:R-:W-:Y:S01]  /*22b40*/  LOP3.LUT R6, R60, 0xffffffe0, RZ, 0xc0, !PT ;  /* 0xffffffe03c067812 */ /* 0x004fe200078ec0ff */
[----:B------:R-:W1:Y:S01]  /*22b50*/  R2UR UR5, R3 ;  /* 0x00000000030573c2 */ /* 0x000e6200000e0000 */
[----:B------:R-:W-:Y:S01]  /*22b60*/  IMAD.MOV.U32 R5, RZ, RZ, c[0x0][0x4e8] ;  /* 0x00013a00ff057624 */ /* 0x000fe200078e00ff */
[----:B------:R-:W-:Y:S01]  /*22b70*/  SHF.R.S32.HI R4, RZ, 0x1f, R59 ;  /* 0x0000001fff047819 */ /* 0x000fe2000001143b */
[----:B------:R-:W2:Y:S01]  /*22b80*/  S2R R76, SR_CTAID.X ;  /* 0x00000000004c7919 */ /* 0x000ea20000002500 */
[----:B------:R-:W-:Y:S01]  /*22b90*/  IMAD.IADD R6, R66, 0x1, -R6 ;  /* 0x0000000142067824 */ /* 0x000fe200078e0a06 */
[----:B------:R-:W-:Y:S01]  /*22ba0*/  LEA.HI R0, R32, R32, RZ, 0x1 ;  /* 0x0000002020007211 */ /* 0x000fe200078f08ff */
[----:B------:R-:W-:Y:S01]  /*22bb0*/  ULDC.64 UR6, c[0x0][0x490] ;  /* 0x0001240000067ab9 */ /* 0x000fe20000000a00 */
[----:B------:R-:W-:Y:S01]  /*22bc0*/  LEA.HI R4, R4, R59, RZ, 0x2 ;  /* 0x0000003b04047211 */ /* 0x000fe200078f10ff */
[----:B------:R-:W3:Y:S01]  /*22bd0*/  R2UR UR10, R2 ;  /* 0x00000000020a73c2 */ /* 0x000ee200000e0000 */
[----:B------:R-:W-:Y:S01]  /*22be0*/  SHF.R.S32.HI R8, RZ, 0x1f, R6 ;  /* 0x0000001fff087819 */ /* 0x000fe20000011406 */
[----:B------:R-:W-:Y:S01]  /*22bf0*/  ULDC UR9, c[0x0][0x3a4] ;  /* 0x0000e90000097ab9 */ /* 0x000fe20000000800 */
[----:B------:R-:W-:Y:S01]  /*22c00*/  ISETP.NE.AND P1, PT, R5, 0x1, PT ;  /* 0x000000010500780c */ /* 0x000fe20003f25270 */
[----:B-----5:R-:W-:Y:S01]  /*22c10*/  IMAD R17, R17, c[0x0][0x4e8], RZ ;  /* 0x00013a0011117a24 */ /* 0x020fe200078e02ff */
[C---:B------:R-:W-:Y:S01]  /*22c20*/  LOP3.LUT R5, R0.reuse, 0x1ffffffe, RZ, 0xc0, !PT ;  /* 0x1ffffffe00057812 */ /* 0x040fe200078ec0ff */
[----:B------:R-:W-:Y:S01]  /*22c30*/  IMAD.SHL.U32 R0, R0, 0x20, RZ ;  /* 0x0000002000007824 */ /* 0x000fe200078e00ff */
[----:B------:R-:W-:Y:S01]  /*22c40*/  LOP3.LUT R4, R4, 0xffffffc, RZ, 0xc0, !PT ;  /* 0x0ffffffc04047812 */ /* 0x000fe200078ec0ff */
[----:B------:R4:W1:Y:S01]  /*22c50*/  R2UR UR11, R3 ;  /* 0x00000000030b73c2 */ /* 0x00086200000e0000 */
[----:B------:R-:W-:Y:S01]  /*22c60*/  LEA.HI R8, R8, R6, RZ, 0x2 ;  /* 0x0000000608087211 */ /* 0x000fe200078f10ff */
[----:B------:R-:W-:Y:S01]  /*22c70*/  IMAD.IADD R7, R32, 0x1, -R5 ;  /* 0x0000000120077824 */ /* 0x000fe200078e0a05 */
[----:B------:R-:W-:Y:S01]  /*22c80*/  LOP3.LUT R0, R0, 0xffffffc0, RZ, 0xc0, !PT ;  /* 0xffffffc000007812 */ /* 0x000fe200078ec0ff */
[----:B------:R-:W-:Y:S01]  /*22c90*/  IMAD.IADD R4, R59, 0x1, -R4 ;  /* 0x000000013b047824 */ /* 0x000fe200078e0a04 */
[----:B------:R-:W-:Y:S01]  /*22ca0*/  SHF.R.S32.HI R5, RZ, 0x2, R8 ;  /* 0x00000002ff057819 */ /* 0x000fe20000011408 */
[----:B------:R-:W-:Y:S01]  /*22cb0*/  BSSY B0, `(.L_x_1792) ;  /* 0x000008d000007945 */ /* 0x000fe20003800000 */
[----:B------:R-:W-:Y:S01]  /*22cc0*/  LOP3.LUT P0, RZ, R6, 0x3, RZ, 0xc0, !PT ;  /* 0x0000000306ff7812 */ /* 0x000fe2000780c0ff */
[----:B------:R-:W-:Y:S01]  /*22cd0*/  IMAD R0, R7, 0x8, R0 ;  /* 0x0000000807007824 */ /* 0x000fe200078e0200 */
[----:B-1----:R-:W-:Y:S01]  /*22ce0*/  UMOV UR11, UR5 ;  /* 0x00000005000b7c82 */ /* 0x002fe20008000000 */
[----:B------:R-:W-:Y:S01]  /*22cf0*/  IMAD R15, R4, 0x10, R5 ;  /* 0x00000010040f7824 */ /* 0x000fe200078e0205 */
[----:B------:R1:W1:Y:S02]  /*22d00*/  R2UR UR4, R2 ;  /* 0x00000000020473c2 */ /* 0x00026400000e0000 */
[----:B-1----:R-:W-:Y:S01]  /*22d10*/  UIMAD UR4, UR8, UR6, URZ ;  /* 0x00000006080472a4 */ /* 0x002fe2000f8e023f */
[-C--:B------:R-:W-:Y:S01]  /*22d20*/  LEA.HI R5, R65, R66.reuse, RZ, 0x3 ;  /* 0x0000004241057211 */ /* 0x080fe200078f18ff */
[----:B------:R-:W-:Y:S01]  /*22d30*/  IMAD.IADD R4, R15, 0x1, R0 ;  /* 0x000000010f047824 */ /* 0x000fe200078e0200 */
[----:B------:R-:W-:Y:S01]  /*22d40*/  LEA.HI R21, R65, R66, RZ, 0x6 ;  /* 0x0000004241157211 */ /* 0x000fe200078f30ff */
[----:B---3--:R-:W-:Y:S01]  /*22d50*/  UIMAD.WIDE.U32 UR10, UR16, UR6, UR10 ;  /* 0x00000006100a72a5 */ /* 0x008fe2000f8e000a */
[----:B------:R-:W-:Y:S01]  /*22d60*/  LOP3.LUT R6, R5, 0xfffffff8, RZ, 0xc0, !PT ;  /* 0xfffffff805067812 */ /* 0x000fe200078ec0ff */
[----:B--2---:R-:W-:Y:S01]  /*22d70*/  IMAD R4, R76, 0x80, R4 ;  /* 0x000000804c047824 */ /* 0x004fe200078e0204 */
[----:B------:R-:W1:Y:S01]  /*22d80*/  R2UR UR14, R2 ;  /* 0x00000000020e73c2 */ /* 0x000e6200000e0000 */
[----:B------:R-:W-:Y:S01]  /*22d90*/  USHF.R.S32.HI UR6, URZ, 0x1f, UR26 ;  /* 0x0000001f3f067899 */ /* 0x000fe2000801141a */
[----:B------:R-:W-:Y:S01]  /*22da0*/  SHF.R.S32.HI R19, RZ, 0x3, R5 ;  /* 0x00000003ff137819 */ /* 0x000fe20000011405 */
[----:B------:R-:W-:Y:S01]  /*22db0*/  UIMAD UR7, UR16, UR7, UR4 ;  /* 0x00000007100772a4 */ /* 0x000fe2000f8e0204 */
[----:B------:R-:W-:Y:S01]  /*22dc0*/  IMAD.MOV.U32 R0, RZ, RZ, R4 ;  /* 0x000000ffff007224 */ /* 0x000fe200078e0004 */
[----:B------:R-:W-:Y:S01]  /*22dd0*/  USEL UR6, UR6, URZ, !UP1 ;  /* 0x0000003f06067287 */ /* 0x000fe2000c800000 */
[----:B------:R-:W-:Y:S01]  /*22de0*/  IMAD.IADD R6, R66, 0x1, -R6 ;  /* 0x0000000142067824 */ /* 0x000fe200078e0a06 */
[----:B------:R-:W-:Y:S01]  /*22df0*/  ULDC.64 UR4, c[0x0][0x498] ;  /* 0x0001260000047ab9 */ /* 0x000fe20000000a00 */
[----:B------:R-:W2:Y:S01]  /*22e00*/  R2UR UR13, R3 ;  /* 0x00000000030d73c2 */ /* 0x000ea200000e0000 */
[----:B------:R-:W-:Y:S01]  /*22e10*/  UIADD3 UR11, UR11, UR7, URZ ;  /* 0x000000070b0b7290 */ /* 0x000fe2000fffe03f */
[----:B------:R-:W-:Y:S01]  /*22e20*/  IMAD R15, R76, 0x80, R15 ;  /* 0x000000804c0f7824 */ /* 0x000fe200078e020f */
[----:B------:R-:W-:-:S02]  /*22e30*/  USEL UR26, UR26, URZ, !UP1 ;  /* 0x0000003f1a1a7287 */ /* 0x000fc4000c800000 */
[----:B------:R-:W-:Y:S02]  /*22e40*/  UIMAD UR7, UR6, UR4, URZ ;  /* 0x00000004060772a4 */ /* 0x000fe4000f8e023f */
[----:B------:R-:W-:Y:S01]  /*22e50*/  UIMAD.WIDE.U32 UR18, UR26, UR4, UR10 ;  /* 0x000000041a1272a5 */ /* 0x000fe2000f8e000a */
[----:B------:R3:W4:Y:S01]  /*22e60*/  R2UR UR12, R2 ;  /* 0x00000000020c73c2 */ /* 0x00072200000e0000 */
[----:B------:R-:W-:Y:S02]  /*22e70*/  UIMAD UR7, UR26, UR5, UR7 ;  /* 0x000000051a0772a4 */ /* 0x000fe4000f8e0207 */
[----:B------:R-:W-:Y:S02]  /*22e80*/  ULDC UR10, c[0x0][0x3a0] ;  /* 0x0000e800000a7ab9 */ /* 0x000fe40000000800 */
[----:B------:R-:W-:Y:S02]  /*22e90*/  ULDC.64 UR4, c[0x0][0x3e8] ;  /* 0x0000fa0000047ab9 */ /* 0x000fe40000000a00 */
[----:B------:R-:W-:Y:S01]  /*22ea0*/  UIMAD UR8, UR8, UR4, URZ ;  /* 0x00000004080872a4 */ /* 0x000fe2000f8e023f */
[----:B------:R4:W1:Y:S02]  /*22eb0*/  R2UR UR15, R3 ;  /* 0x00000000030f73c2 */ /* 0x00086400000e0000 */
[----:B-1----:R-:W-:-:S02]  /*22ec0*/  UIMAD.WIDE.U32 UR14, UR14, UR10, URZ ;  /* 0x0000000a0e0e72a5 */ /* 0x002fc4000f8e003f */
[----:B------:R-:W-:Y:S02]  /*22ed0*/  UIMAD UR5, UR16, UR5, UR8 ;  /* 0x00000005100572a4 */ /* 0x000fe4000f8e0208 */
[----:B--2---:R-:W-:Y:S01]  /*22ee0*/  UIMAD UR10, UR13, UR10, URZ ;  /* 0x0000000a0d0a72a4 */ /* 0x004fe2000f8e023f */
[----:B---3--:R-:W-:-:S03]  /*22ef0*/  @P1 IMAD.HI.U32 R2, R4, c[0x0][0x4ec], RZ ;  /* 0x00013b0004021a27 */ /* 0x008fc600078e00ff */
[----:B----4-:R-:W-:Y:S02]  /*22f00*/  UIMAD UR9, UR12, UR9, UR10 ;  /* 0x000000090c0972a4 */ /* 0x010fe4000f8e020a */
[----:B------:R-:W-:Y:S02]  /*22f10*/  @P1 SHF.R.U32.HI R0, RZ, c[0x0][0x4f0], R2 ;  /* 0x00013c00ff001a19 */ /* 0x000fe40000011602 */
[----:B------:R-:W-:Y:S02]  /*22f20*/  UIADD3 UR15, UR15, UR9, URZ ;  /* 0x000000090f0f7290 */ /* 0x000fe4000fffe03f */
[--C-:B------:R-:W-:Y:S01]  /*22f30*/  SHF.R.S32.HI R3, RZ, 0x1f, R0.reuse ;  /* 0x0000001fff037819 */ /* 0x100fe20000011400 */
[----:B------:R-:W-:Y:S01]  /*22f40*/  IMAD.MOV R2, RZ, RZ, -R0 ;  /* 0x000000ffff027224 */ /* 0x000fe200078e0a00 */
[----:B------:R-:W-:Y:S01]  /*22f50*/  IADD3 R8, P2, R0, UR18, RZ ;  /* 0x0000001200087c10 */ /* 0x000fe2000ff5e0ff */
[----:B------:R-:W-:Y:S01]  /*22f60*/  IMAD.SHL.U32 R0, R19, 0x40, RZ ;  /* 0x0000004013007824 */ /* 0x000fe200078e00ff */
[----:B------:R-:W-:Y:S01]  /*22f70*/  UIMAD.WIDE.U32 UR16, UR16, UR4, UR14 ;  /* 0x00000004101072a5 */ /* 0x000fe2000f8e000e */
[----:B------:R-:W-:-:S02]  /*22f80*/  IMAD R4, R2, c[0x0][0x4e8], R4 ;  /* 0x00013a0002047a24 */ /* 0x000fc400078e0204 */
[----:B------:R-:W-:Y:S01]  /*22f90*/  IMAD.U32 R2, RZ, RZ, UR7 ;  /* 0x00000007ff027e24 */ /* 0x000fe2000f8e00ff */
[----:B------:R-:W-:Y:S01]  /*22fa0*/  LOP3.LUT R0, R0, 0x1c0, RZ, 0xc0, !PT ;  /* 0x000001c000007812 */ /* 0x000fe200078ec0ff */
[----:B------:R-:W-:-:S03]  /*22fb0*/  UIADD3 UR17, UR17, UR5, URZ ;  /* 0x0000000511117290 */ /* 0x000fc6000fffe03f */
[----:B------:R-:W-:Y:S01]  /*22fc0*/  IADD3.X R9, R3, UR19, R2, P2, !PT ;  /* 0x0000001303097c10 */ /* 0x000fe200097fe402 */
[----:B------:R-:W-:Y:S01]  /*22fd0*/  ULDC.64 UR4, c[0x0][0x3f0] ;  /* 0x0000fc0000047ab9 */ /* 0x000fe20000000a00 */
[C---:B------:R-:W-:Y:S01]  /*22fe0*/  LEA R2, R6.reuse, R19, 0x4 ;  /* 0x0000001306027211 */ /* 0x040fe200078e20ff */
[----:B------:R-:W-:Y:S01]  /*22ff0*/  IMAD.SHL.U32 R6, R6, 0x8, RZ ;  /* 0x0000000806067824 */ /* 0x000fe200078e00ff */
[----:B------:R-:W-:Y:S01]  /*23000*/  SHF.R.U32.HI R7, RZ, 0x3, R0 ;  /* 0x00000003ff077819 */ /* 0x000fe20000011600 */
[----:B------:R-:W-:Y:S01]  /*23010*/  UIMAD UR6, UR6, UR4, URZ ;  /* 0x00000004060672a4 */ /* 0x000fe2000f8e023f */
[----:B------:R-:W-:Y:S01]  /*23020*/  ISETP.GE.OR P2, PT, R15, R17, P0 ;  /* 0x000000110f00720c */ /* 0x000fe20000746670 */
[----:B------:R-:W-:Y:S01]  /*23030*/  IMAD R5, R76, 0x80, R2 ;  /* 0x000000804c057824 */ /* 0x000fe200078e0202 */
[----:B------:R-:W-:Y:S01]  /*23040*/  LOP3.LUT R0, R0, 0x38, R6, 0xf8, !PT ;  /* 0x0000003800007812 */ /* 0x000fe200078ef806 */
[----:B------:R-:W-:Y:S01]  /*23050*/  UIMAD.WIDE.U32 UR16, UR26, UR4, UR16 ;  /* 0x000000041a1072a5 */ /* 0x000fe2000f8e0010 */
[----:B------:R-:W-:Y:S01]  /*23060*/  SHF.R.S32.HI R2, RZ, 0x1f, R4 ;  /* 0x0000001fff027819 */ /* 0x000fe20000011404 */
[----:B------:R-:W-:Y:S01]  /*23070*/  @P1 IMAD.HI.U32 R3, R5, c[0x0][0x4ec], RZ ;  /* 0x00013b0005031a27 */ /* 0x000fe200078e00ff */
[----:B------:R-:W-:Y:S01]  /*23080*/  LOP3.LUT R20, R0, R7, RZ, 0x3c, !PT ;  /* 0x0000000700147212 */ /* 0x000fe200078e3cff */
[----:B------:R-:W-:-:S02]  /*23090*/  UIMAD UR5, UR26, UR5, UR6 ;  /* 0x000000051a0572a4 */ /* 0x000fc4000f8e0206 */
[----:B------:R-:W-:Y:S02]  /*230a0*/  IMAD R0, R2, c[0x0][0x488], RZ ;  /* 0x0001220002007a24 */ /* 0x000fe400078e02ff */
[----:B------:R-:W-:Y:S01]  /*230b0*/  IMAD.MOV.U32 R14, RZ, RZ, R5 ;  /* 0x000000ffff0e7224 */ /* 0x000fe200078e0005 */
[----:B------:R-:W-:Y:S01]  /*230c0*/  @P1 SHF.R.U32.HI R14, RZ, c[0x0][0x4f0], R3 ;  /* 0x00013c00ff0e1a19 */ /* 0x000fe20000011603 */
[C---:B------:R-:W-:Y:S01]  /*230d0*/  IMAD.WIDE.U32 R2, R4.reuse, c[0x0][0x488], R8 ;  /* 0x0001220004027a25 */ /* 0x040fe200078e0008 */
[----:B------:R-:W-:Y:S01]  /*230e0*/  IADD3 R8, R15, 0x8, RZ ;  /* 0x000000080f087810 */ /* 0x000fe20007ffe0ff */
[----:B------:R-:W-:Y:S01]  /*230f0*/  UIADD3 UR5, UR17, UR5, URZ ;  /* 0x0000000511057290 */ /* 0x000fe2000fffe03f */
[----:B------:R-:W-:Y:S01]  /*23100*/  SHF.R.S32.HI R9, RZ, 0x1f, R14 ;  /* 0x0000001fff097819 */ /* 0x000fe2000001140e */
[----:B------:R-:W-:Y:S01]  /*23110*/  IMAD R0, R4, c[0x0][0x48c], R0 ;  /* 0x0001230004007a24 */ /* 0x000fe200078e0200 */
[----:B------:R-:W-:Y:S01]  /*23120*/  LEA R4, P1, R2, c[0x0][0x450], 0x2 ;  /* 0x0001140002047a11 */ /* 0x000fe200078210ff */
[----:B------:R-:W-:Y:S01]  /*23130*/  IMAD.MOV R7, RZ, RZ, -R14 ;  /* 0x000000ffff077224 */ /* 0x000fe200078e0a0e */
[----:B------:R-:W-:Y:S01]  /*23140*/  ISETP.GE.OR P3, PT, R8, R17, P0 ;  /* 0x000000110800720c */ /* 0x000fe20000766670 */
[----:B------:R-:W-:Y:S01]  /*23150*/  IMAD.IADD R0, R3, 0x1, R0 ;  /* 0x0000000103007824 */ /* 0x000fe200078e0200 */
[----:B------:R-:W-:Y:S01]  /*23160*/  MOV R3, UR17 ;  /* 0x0000001100037c02 */ /* 0x000fe20008000f00 */
[----:B------:R-:W-:Y:S01]  /*23170*/  IMAD R16, R9, c[0x0][0x3e0], RZ ;  /* 0x0000f80009107a24 */ /* 0x000fe200078e02ff */
[----:B------:R-:W-:Y:S01]  /*23180*/  SHFL.IDX PT, R10, R4, RZ, 0x1c1f ;  /* 0x001c1fff040a7589 */ /* 0x000fe200000e0000 */
[----:B------:R-:W-:Y:S01]  /*23190*/  IMAD R7, R7, c[0x0][0x4e8], R5 ;  /* 0x00013a0007077a24 */ /* 0x000fe200078e0205 */
[----:B------:R-:W-:Y:S01]  /*231a0*/  LEA.HI.X R0, R2, c[0x0][0x454], R0, 0x2, P1 ;  /* 0x0001150002007a11 */ /* 0x000fe200008f1400 */
[----:B------:R-:W-:Y:S01]  /*231b0*/  IMAD.U32 R2, RZ, RZ, UR16 ;  /* 0x00000010ff027e24 */ /* 0x000fe2000f8e00ff */
[----:B------:R-:W-:Y:S01]  /*231c0*/  SHFL.IDX PT, R8, R4, 0x1, 0x1c1f ;  /* 0x003c1f0004087f89 */ /* 0x000fe200000e0000 */
[----:B------:R-:W-:-:S02]  /*231d0*/  IMAD.U32 R3, RZ, RZ, UR5 ;  /* 0x00000005ff037e24 */ /* 0x000fc4000f8e00ff */
[C---:B------:R-:W-:Y:S01]  /*231e0*/  IMAD R18, R14.reuse, c[0x0][0x3e4], R16 ;  /* 0x0000f9000e127a24 */ /* 0x040fe200078e0210 */
[----:B------:R-:W1:Y:S01]  /*231f0*/  SHFL.IDX PT, R11, R0, RZ, 0x1c1f ;  /* 0x001c1fff000b7589 */ /* 0x000e6200000e0000 */
[----:B------:R-:W-:Y:S01]  /*23200*/  IMAD.WIDE.U32 R2, R14, c[0x0][0x3e0], R2 ;  /* 0x0000f8000e027a25 */ /* 0x000fe200078e0002 */
[C---:B------:R-:W-:Y:S02]  /*23210*/  IADD3 R14, R15.reuse, 0x40, RZ ;  /* 0x000000400f0e7810 */ /* 0x040fe40007ffe0ff */
[----:B------:R-:W2:Y:S01]  /*23220*/  SHFL.IDX PT, R9, R0, 0x1, 0x1c1f ;  /* 0x003c1f0000097f89 */ /* 0x000ea200000e0000 */
[----:B------:R-:W-:Y:S01]  /*23230*/  IADD3 R15, R15, 0x48, RZ ;  /* 0x000000480f0f7810 */ /* 0x000fe20007ffe0ff */
[----:B------:R-:W-:Y:S01]  /*23240*/  IMAD.SHL.U32 R16, R21, 0x8, RZ ;  /* 0x0000000815107824 */ /* 0x000fe200078e00ff */
[-C--:B------:R-:W-:Y:S01]  /*23250*/  ISETP.GE.OR P1, PT, R14, R17.reuse, P0 ;  /* 0x000000110e00720c */ /* 0x080fe20000726670 */
[----:B------:R-:W-:Y:S01]  /*23260*/  SHFL.IDX PT, R12, R4, 0x2, 0x1c1f ;  /* 0x005c1f00040c7f89 */ /* 0x000fe200000e0000 */
[----:B------:R-:W-:Y:S01]  /*23270*/  ISETP.GE.OR P0, PT, R15, R17, P0 ;  /* 0x000000110f00720c */ /* 0x000fe20000706670 */
[----:B------:R-:W-:Y:S01]  /*23280*/  IMAD.IADD R3, R3, 0x1, R18 ;  /* 0x0000000103037824 */ /* 0x000fe200078e0212 */
[----:B------:R-:W-:Y:S01]  /*23290*/  LOP3.LUT R15, R20, 0x7ffffe00, R16, 0xf8, !PT ;  /* 0x7ffffe00140f7812 */ /* 0x000fe200078ef810 */
[----:B------:R-:W3:Y:S02]  /*232a0*/  SHFL.IDX PT, R13, R0, 0x2, 0x1c1f ;  /* 0x005c1f00000d7f89 */ /* 0x000ee400000e0000 */
[----:B------:R-:W-:-:S02]  /*232b0*/  IMAD.WIDE.U32 R2, R7, c[0x0][0x3d8], R2 ;  /* 0x0000f60007027a25 */ /* 0x000fc400078e0002 */
[----:B------:R-:W-:Y:S04]  /*232c0*/  SHFL.IDX PT, R4, R4, 0x3, 0x1c1f ;  /* 0x007c1f0004047f89 */ /* 0x000fe800000e0000 */
[----:B------:R4:W4:Y:S04]  /*232d0*/  SHFL.IDX PT, R5, R0, 0x3, 0x1c1f ;  /* 0x007c1f0000057f89 */ /* 0x00092800000e0000 */
[----:B-1----:R1:W-:Y:S04]  /*232e0*/  @!P2 ST.E [R10.64], R61 ;  /* 0x0000003d0a00a985 */ /* 0x0023e8000c10191c */
[----:B--2---:R1:W-:Y:S04]  /*232f0*/  @!P3 ST.E [R8.64], R62 ;  /* 0x0000003e0800b985 */ /* 0x0043e8000c10191c */
[----:B---3--:R1:W-:Y:S01]  /*23300*/  @!P1 ST.E [R12.64], R63 ;  /* 0x0000003f0c009985 */ /* 0x0083e2000c10191c */
[----:B----4-:R-:W-:-:S03]  /*23310*/  SHF.R.S32.HI R0, RZ, 0x1f, R7 ;  /* 0x0000001fff007819 */ /* 0x010fc60000011407 */
[----:B------:R1:W-:Y:S01]  /*23320*/  @!P0 ST.E [R4.64], R64 ;  /* 0x0000004004008985 */ /* 0x0003e2000c10191c */
[----:B------:R-:W-:Y:S01]  /*23330*/  LEA R18, P0, R2, c[0x0][0x380], 0x1 ;  /* 0x0000e00002127a11 */ /* 0x000fe200078008ff */
[----:B------:R-:W-:-:S04]  /*23340*/  IMAD R0, R0, c[0x0][0x3d8], RZ ;  /* 0x0000f60000007a24 */ /* 0x000fc800078e02ff */
[----:B------:R-:W-:Y:S02]  /*23350*/  IMAD R14, R7, c[0x0][0x3dc], R0 ;  /* 0x0000f700070e7a24 */ /* 0x000fe400078e0200 */
[----:B------:R-:W-:Y:S02]  /*23360*/  IMAD.SHL.U32 R0, R15, 0x2, RZ ;  /* 0x000000020f007824 */ /* 0x000fe400078e00ff */
[----:B------:R-:W-:Y:S02]  /*23370*/  IMAD.IADD R3, R3, 0x1, R14 ;  /* 0x0000000103037824 */ /* 0x000fe400078e020e */
[----:B------:R-:W-:Y:S01]  /*23380*/  IMAD R7, R76, 0x80, R19 ;  /* 0x000000804c077824 */ /* 0x000fe200078e0213 */
[----:B------:R1:W2:Y:S02]  /*23390*/  LDS.128 R24, [R0+0x880] ;  /* 0x0008800000187984 */ /* 0x0002a40000000c00 */
[----:B------:R-:W-:Y:S02]  /*233a0*/  LEA.HI.X R16, R2, c[0x0][0x384], R3, 0x1, P0 ;  /* 0x0000e10002107a11 */ /* 0x000fe400000f0c03 */
[----:B------:R1:W3:Y:S01]  /*233b0*/  LDS.128 R32, [R0+0x1080] ;  /* 0x0010800000207984 */ /* 0x0002e20000000c00 */
[----:B------:R-:W-:-:S03]  /*233c0*/  ISETP.GE.AND P0, PT, R7, R17, PT ;  /* 0x000000110700720c */ /* 0x000fc60003f06270 */
        /* <DEDUP_REMOVED lines=15> */
[----:B-1234-:R-:W1:Y:S01]  /*234c0*/  LDS.128 R12, [R0+0x80] ;  /* 0x00008000000c7984 */ /* 0x01ee620000000c00 */
[----:B------:R-:W-:-:S02]  /*234d0*/  IADD3 R4, R6, 0x40, RZ ;  /* 0x0000004006047810 */ /* 0x000fc40007ffe0ff */
[----:B------:R-:W-:Y:S01]  /*234e0*/  ISETP.GE.AND P1, PT, R6, c[0x0][0x3c8], PT ;  /* 0x0000f20006007a0c */ /* 0x000fe20003f26270 */
[----:B------:R2:W3:Y:S01]  /*234f0*/  LDS.128 R8, [R0+0x4080] ;  /* 0x0040800000087984 */ /* 0x0004e20000000c00 */
[----:B------:R-:W-:-:S13]  /*23500*/  ISETP.GE.AND P0, PT, R4, c[0x0][0x3c8], PT ;  /* 0x0000f20004007a0c */ /* 0x000fda0003f06270 */
[----:B--2---:R-:W-:-:S04]  /*23510*/  @!P0 SHF.R.S32.HI R0, RZ, 0x1f, R4 ;  /* 0x0000001fff008819 */ /* 0x004fc80000011404 */
[----:B------:R-:W-:Y:S01]  /*23520*/  @!P0 LEA.HI R0, R0, R4, RZ, 0x3 ;  /* 0x0000000400008211 */ /* 0x000fe200078f18ff */
[----:B------:R-:W-:-:S03]  /*23530*/  @!P1 IMAD.WIDE R4, R6, 0x2, R2 ;  /* 0x0000000206049825 */ /* 0x000fc600078e0202 */
[----:B------:R-:W-:-:S05]  /*23540*/  @!P0 LOP3.LUT R0, R0, 0xfffffff8, RZ, 0xc0, !PT ;  /* 0xfffffff800008812 */ /* 0x000fca00078ec0ff */
[----:B------:R-:W-:Y:S01]  /*23550*/  @!P0 IMAD.WIDE R2, R0, 0x2, R2 ;  /* 0x0000000200028825 */ /* 0x000fe200078e0202 */
[----:B-1----:R1:W-:Y:S04]  /*23560*/  @!P1 ST.E.128 [R4.64], R12 ;  /* 0x0000000c04009985 */ /* 0x0023e8000c101d1c */
[----:B---3--:R1:W-:Y:S02]  /*23570*/  @!P0 ST.E.128 [R2.64], R8 ;  /* 0x0000000802008985 */ /* 0x0083e4000c101d1c */
.L_x_1793:
[----:B--234-:R-:W-:Y:S05]  /*23580*/  BSYNC B0 ;  /* 0x0000000000007941 */ /* 0x01cfea0003800000 */
.L_x_1792:
        /* <DEDUP_REMOVED lines=16> */
.L_x_1795:
[----:B------:R-:W-:Y:S05]  /*23690*/  BSYNC B0 ;  /* 0x0000000000007941 */ /* 0x000fea0003800000 */
.L_x_1794:
        /* <DEDUP_REMOVED lines=16> */
.L_x_1797:
[----:B------:R-:W-:Y:S05]  /*237a0*/  BSYNC B0 ;  /* 0x0000000000007941 */ /* 0x000fea0003800000 */
.L_x_1796:
        /* <DEDUP_REMOVED lines=16> */
.L_x_1799:
[----:B------:R-:W-:Y:S05]  /*238b0*/  BSYNC B0 ;  /* 0x0000000000007941 */ /* 0x000fea0003800000 */
.L_x_1798:
        /* <DEDUP_REMOVED lines=16> */
.L_x_1801:
[----:B------:R-:W-:Y:S05]  /*239c0*/  BSYNC B0 ;  /* 0x0000000000007941 */ /* 0x000fea0003800000 */
.L_x_1800:
        /* <DEDUP_REMOVED lines=16> */
.L_x_1803:
[----:B------:R-:W-:Y:S05]  /*23ad0*/  BSYNC B0 ;  /* 0x0000000000007941 */ /* 0x000fea0003800000 */
.L_x_1802:
        /* <DEDUP_REMOVED lines=16> */
.L_x_1805:
[----:B------:R-:W-:Y:S05]  /*23be0*/  BSYNC B0 ;  /* 0x0000000000007941 */ /* 0x000fea0003800000 */
.L_x_1804:
        /* <DEDUP_REMOVED lines=17> */
.L_x_1790:
[----:B------:R-:W-:Y:S02]  /*23d00*/  ULDC.64 UR6, c[0x0][0x500] ;  /* 0x0001400000067ab9 */ /* 0x000fe40000000a00 */
[----:B------:R-:W-:Y:S02]  /*23d10*/  UISETP.NE.U32.AND UP1, UPT, URZ, UR6, UPT ;  /* 0x000000063f00728c */ /* 0x000fe4000bf25070 */
[----:B------:R-:W-:Y:S02]  /*23d20*/  ULDC.64 UR4, c[0x0][0x508] ;  /* 0x0001420000047ab9 */ /* 0x000fe40000000a00 */
[----:B------:R-:W-:Y:S02]  /*23d30*/  UISETP.NE.AND.EX UP1, UPT, URZ, UR7, UPT, UP1 ;  /* 0x000000073f00728c */ /* 0x000fe4000bf25310 */
[----:B------:R-:W-:Y:S02]  /*23d40*/  UISETP.NE.U32.AND UP0, UPT, URZ, UR4, UPT ;  /* 0x000000043f00728c */ /* 0x000fe4000bf05070 */
[----:B------:R-:W-:-:S02]  /*23d50*/  ULDC.64 UR6, c[0x0][0x500] ;  /* 0x0001400000067ab9 */ /* 0x000fc40000000a00 */
[----:B------:R-:W-:Y:S01]  /*23d60*/  UMOV UR4, 0x4 ;  /* 0x0000000400047882 */ /* 0x000fe20000000000 */
[----:B------:R-:W-:Y:S01]  /*23d70*/  PLOP3.LUT P0, PT, PT, PT, UP1, 0x80, 0x0 ;  /* 0x000000000000781c */ /* 0x000fe20003f0f018 */
[----:B------:R-:W-:Y:S02]  /*23d80*/  UIMAD.WIDE UR6, UR26, UR4, UR6 ;  /* 0x000000041a0672a5 */ /* 0x000fe4000f8e0206 */
[----:B------:R-:W-:-:S04]  /*23d90*/  UISETP.NE.AND.EX UP0, UPT, URZ, UR5, UPT, UP0 ;  /* 0x000000053f00728c */ /* 0x000fc8000bf05300 */
[----:B------:R-:W-:Y:S02]  /*23da0*/  IMAD.U32 R4, RZ, RZ, UR6 ;  /* 0x00000006ff047e24 */ /* 0x000fe4000f8e00ff */
[----:B------:R-:W-:Y:S01]  /*23db0*/  IMAD.U32 R5, RZ, RZ, UR7 ;  /* 0x00000007ff057e24 */ /* 0x000fe2000f8e00ff */
[----:B------:R-:W-:Y:S01]  /*23dc0*/  ULDC.64 UR6, c[0x0][0x508] ;  /* 0x0001420000067ab9 */ /* 0x000fe20000000a00 */
[----:B------:R-:W-:-:S03]  /*23dd0*/  PLOP3.LUT P1, PT, PT, PT, UP0, 0x80, 0x0 ;  /* 0x000000000000781c */ /* 0x000fc60003f2f008 */
[----:B------:R-:W2:Y:S01]  /*23de0*/  @P0 LDG.E R0, [R4.64] ;  /* 0x0000001c04000981 */ /* 0x000ea2000c1e1900 */
[----:B------:R-:W-:Y:S01]  /*23df0*/  @UP0 UIMAD.WIDE UR6, UR26, UR4, UR6 ;  /* 0x000000041a0602a5 */ /* 0x000fe2000f8e0206 */
[----:B-----5:R-:W-:-:S05]  /*23e00*/  MOV R10, c[0x0][0x388] ;  /* 0x0000e200000a7a02 */ /* 0x020fca0000000f00 */
[----:B------:R-:W-:Y:S01]  /*23e10*/  IMAD.U32 R2, RZ, RZ, UR6 ;  /* 0x00000006ff027e24 */ /* 0x000fe2000f8e00ff */
[----:B------:R-:W-:-:S05]  /*23e20*/  MOV R3, UR7 ;  /* 0x0000000700037c02 */ /* 0x000fca0008000f00 */
[----:B------:R1:W5:Y:S02]  /*23e30*/  @P1 LDG.E R10, [R2.64] ;  /* 0x0000001c020a1981 */ /* 0x000364000c1e1900 */
[----:B-1----:R-:W-:Y:S02]  /*23e40*/  CS2R R2, SRZ ;  /* 0x0000000000027805 */ /* 0x002fe4000001ff00 */
[--C-:B--2---:R-:W-:Y:S01]  /*23e50*/  @P0 SHF.R.S32.HI R3, RZ, 0x1f, R0.reuse ;  /* 0x0000001fff030819 */ /* 0x104fe20000011400 */
[----:B------:R-:W-:Y:S01]  /*23e60*/  @P0 IMAD.MOV.U32 R2, RZ, RZ, R0 ;  /* 0x000000ffff020224 */ /* 0x000fe200078e0000 */
[----:B------:R-:W-:Y:S05]  /*23e70*/  @P1 BRA `(.L_x_1806) ;  /* 0x0000004000001947 */ /* 0x000fea0003800000 */
[----:B------:R-:W-:Y:S05]  /*23e80*/  @!P0 BRA `(.L_x_1806) ;  /* 0x0000003000008947 */ /* 0x000fea0003800000 */
[----:B------:R1:W2:Y:S04]  /*23e90*/  LDG.E R0, [R4.64] ;  /* 0x0000001c04007981 */ /* 0x0002a8000c1e1900 */
[----:B-1----:R-:W2:Y:S02]  /*23ea0*/  LDG.E R4, [R4.64+0x4] ;  /* 0x0000041c04047981 */ /* 0x002ea4000c1e1900 */
[----:B--2--5:R-:W-:-:S02]  /*23eb0*/  IADD3 R10, -R0, R4, RZ ;  /* 0x00000004000a7210 */ /* 0x024fc40007ffe1ff */
.L_x_1806:
[----:B------:R-:W1:Y:S01]  /*23ec0*/  S2R R8, SR_TID.X ;  /* 0x0000000000087919 */ /* 0x000e620000002100 */
[----:B------:R-:W-:Y:S01]  /*23ed0*/  USHF.R.S32.HI UR6, URZ, 0x1f, UR26 ;  /* 0x0000001f3f067899 */ /* 0x000fe2000801141a */
[----:B------:R-:W-:Y:S01]  /*23ee0*/  BSSY B0, `(.L_x_1807) ;  /* 0x000002d000007945 */ /* 0x000fe20003800000 */
[----:B------:R-:W-:-:S02]  /*23ef0*/  USEL UR26, UR26, URZ, !UP1 ;  /* 0x0000003f1a1a7287 */ /* 0x000fc4000c800000 */
[----:B------:R-:W-:Y:S01]  /*23f00*/  USEL UR6, UR6, URZ, !UP1 ;  /* 0x0000003f06067287 */ /* 0x000fe2000c800000 */
[----:B-1----:R-:W-:-:S13]  /*23f10*/  ISETP.GT.AND P0, PT, R8, 0x7f, PT ;  /* 0x0000007f0800780c */ /* 0x002fda0003f04270 */
[----:B------:R-:W-:Y:S05]  /*23f20*/  @P0 BRA `(.L_x_1808) ;  /* 0x0000028000000947 */ /* 0x000fea0003800000 */
[----:B------:R-:W1:Y:S01]  /*23f30*/  S2R R4, SR_CTAID.X ;  /* 0x0000000000047919 */ /* 0x000e620000002500 */
[----:B-----5:R-:W-:Y:S01]  /*23f40*/  IMAD R0, R10, c[0x0][0x4e8], RZ ;  /* 0x00013a000a007a24 */ /* 0x020fe200078e02ff */
[----:B-1----:R-:W-:-:S04]  /*23f50*/  LEA R4, R4, R8, 0x7 ;  /* 0x0000000804047211 */ /* 0x002fc800078e38ff */
[----:B------:R-:W-:-:S13]  /*23f60*/  ISETP.GE.AND P0, PT, R4, R0, PT ;  /* 0x000000000400720c */ /* 0x000fda0003f06270 */
[----:B------:R-:W-:Y:S05]  /*23f70*/  @P0 BRA `(.L_x_1808) ;  /* 0x0000023000000947 */ /* 0x000fea0003800000 */
[----:B------:R-:W1:Y:S01]  /*23f80*/  R2UR UR12, R2 ;  /* 0x00000000020c73c2 */ /* 0x000e6200000e0000 */
[----:B------:R-:W-:Y:S01]  /*23f90*/  IMAD.MOV.U32 R0, RZ, RZ, c[0x0][0x4e8] ;  /* 0x00013a00ff007624 */ /* 0x000fe200078e00ff */
[----:B------:R-:W-:Y:S02]  /*23fa0*/  ULDC.64 UR4, c[0x0][0x490] ;  /* 0x0001240000047ab9 */ /* 0x000fe40000000a00 */
[----:B------:R-:W-:Y:S02]  /*23fb0*/  UIMAD UR7, UR8, UR4, URZ ;  /* 0x00000004080772a4 */ /* 0x000fe4000f8e023f */
[----:B------:R-:W-:Y:S01]  /*23fc0*/  ISETP.NE.AND P0, PT, R0, 0x1, PT ;  /* 0x000000010000780c */ /* 0x000fe20003f05270 */
[----:B------:R-:W-:Y:S01]  /*23fd0*/  IMAD.MOV.U32 R0, RZ, RZ, R4 ;  /* 0x000000ffff007224 */ /* 0x000fe200078e0004 */
[----:B------:R-:W2:Y:S01]  /*23fe0*/  R2UR UR11, R3 ;  /* 0x00000000030b73c2 */ /* 0x000ea200000e0000 */
[----:B------:R-:W-:-:S07]  /*23ff0*/  UIMAD UR7, UR16, UR5, UR7 ;  /* 0x00000005100772a4 */ /* 0x000fce000f8e0207 */
[----:B------:R3:W1:Y:S03]  /*24000*/  R2UR UR10, R2 ;  /* 0x00000000020a73c2 */ /* 0x00066600000e0000 */
[----:B------:R-:W-:Y:S01]  /*24010*/  @P0 IMAD.HI.U32 R5, R4, c[0x0][0x4ec], RZ ;  /* 0x00013b0004050a27 */ /* 0x000fe200078e00ff */
[----:B-1----:R-:W-:-:S04]  /*24020*/  UMOV UR10, UR12 ;  /* 0x0000000c000a7c82 */ /* 0x002fc80008000000 */
[----:B------:R-:W-:Y:S01]  /*24030*/  @P0 SHF.R.U32.HI R0, RZ, c[0x0][0x4f0], R5 ;  /* 0x00013c00ff000a19 */ /* 0x000fe20000011605 */
[----:B------:R3:W1:Y:S03]  /*24040*/  R2UR UR13, R3 ;  /* 0x00000000030d73c2 */ /* 0x00066600000e0000 */
[----:B------:R-:W-:Y:S02]  /*24050*/  IADD3 R6, -R0, RZ, RZ ;  /* 0x000000ff00067210 */ /* 0x000fe40007ffe1ff */
[----:B------:R-:W-:Y:S01]  /*24060*/  SHF.R.S32.HI R5, RZ, 0x1f, R0 ;  /* 0x0000001fff057819 */ /* 0x000fe20000011400 */
[----:B--2---:R-:W-:Y:S02]  /*24070*/  UIMAD.WIDE.U32 UR10, UR16, UR4, UR10 ;  /* 0x00000004100a72a5 */ /* 0x004fe4000f8e000a */
[----:B------:R-:W-:Y:S01]  /*24080*/  IMAD R6, R6, c[0x0][0x4e8], R4 ;  /* 0x00013a0006067a24 */ /* 0x000fe200078e0204 */
[----:B------:R-:W-:-:S02]  /*24090*/  ULDC.64 UR4, c[0x0][0x498] ;  /* 0x0001260000047ab9 */ /* 0x000fc40000000a00 */
[----:B------:R-:W-:Y:S02]  /*240a0*/  UIADD3 UR11, UR7, UR11, URZ ;  /* 0x0000000b070b7290 */ /* 0x000fe4000fffe03f */
[----:B------:R-:W-:Y:S02]  /*240b0*/  UIMAD UR7, UR6, UR4, URZ ;  /* 0x00000004060772a4 */ /* 0x000fe4000f8e023f */
[----:B------:R-:W-:Y:S02]  /*240c0*/  UIMAD.WIDE.U32 UR10, UR26, UR4, UR10 ;  /* 0x000000041a0a72a5 */ /* 0x000fe4000f8e000a */
[----:B------:R-:W-:-:S04]  /*240d0*/  UIMAD UR5, UR26, UR5, UR7 ;  /* 0x000000051a0572a4 */ /* 0x000fc8000f8e0207 */
[----:B------:R-:W-:Y:S02]  /*240e0*/  IADD3 R4, P0, R0, UR10, RZ ;  /* 0x0000000a00047c10 */ /* 0x000fe4000ff1e0ff */
[----:B------:R-:W-:Y:S01]  /*240f0*/  IMAD.U32 R7, RZ, RZ, UR5 ;  /* 0x00000005ff077e24 */ /* 0x000fe2000f8e00ff */
[----:B------:R-:W-:-:S04]  /*24100*/  SHF.R.S32.HI R0, RZ, 0x1f, R6 ;  /* 0x0000001fff007819 */ /* 0x000fc80000011406 */
[----:B------:R-:W-:Y:S01]  /*24110*/  IADD3.X R5, R5, UR11, R7, P0, !PT ;  /* 0x0000000b05057c10 */ /* 0x000fe200087fe407 */
[----:B------:R-:W-:-:S04]  /*24120*/  IMAD R0, R0, c[0x0][0x488], RZ ;  /* 0x0001220000007a24 */ /* 0x000fc800078e02ff */
[C---:B------:R-:W-:Y:S02]  /*24130*/  IMAD R0, R6.reuse, c[0x0][0x48c], R0 ;  /* 0x0001230006007a24 */ /* 0x040fe400078e0200 */
[----:B------:R-:W-:-:S05]  /*24140*/  IMAD.WIDE.U32 R4, R6, c[0x0][0x488], R4 ;  /* 0x0001220006047a25 */ /* 0x000fca00078e0004 */
[----:B------:R-:W-:Y:S02]  /*24150*/  IADD3 R0, R5, R0, RZ ;  /* 0x0000000005007210 */ /* 0x000fe40007ffe0ff */
[----:B------:R-:W-:-:S04]  /*24160*/  LEA R6, P0, R4, c[0x0][0x450], 0x2 ;  /* 0x0001140004067a11 */ /* 0x000fc800078010ff */
[----:B------:R-:W-:Y:S01]  /*24170*/  LEA.HI.X R7, R4, c[0x0][0x454], R0, 0x2, P0 ;  /* 0x0001150004077a11 */ /* 0x000fe200000f1400 */
[----:B------:R-:W-:-:S05]  /*24180*/  IMAD.MOV.U32 R0, RZ, RZ, -0x800000 ;  /* 0xff800000ff007424 */ /* 0x000fca00078e00ff */
[----:B------:R3:W-:Y:S01]  /*24190*/  STG.E [R6.64], R0 ;  /* 0x0000000006007986 */ /* 0x0007e2000c10191c */
[----:B------:R-:W-:-:S04]  /*241a0*/  DEPBAR.LE SB1, 0x0, {3} ;  /* 0x000090080000791a */ /* 0x000fc80000000000 */
.L_x_1808:
[----:B------:R-:W-:Y:S05]  /*241b0*/  BSYNC B0 ;  /* 0x0000000000007941 */ /* 0x000fea0003800000 */
.L_x_1807:
[----:B------:R-:W1:Y:S01]  /*241c0*/  R2UR UR13, R3 ;  /* 0x00000000030d73c2 */ /* 0x000e6200000e0000 */
[----:B------:R-:W2:Y:S01]  /*241d0*/  S2R R12, SR_CTAID.X ;  /* 0x00000000000c7919 */ /* 0x000ea20000002500 */
[----:B------:R-:W-:Y:S01]  /*241e0*/  SHF.R.S32.HI R0, RZ, 0x1f, R8 ;  /* 0x0000001fff007819 */ /* 0x000fe20000011408 */
[----:B------:R-:W-:Y:S01]  /*241f0*/  ULDC UR10, c[0x0][0x3a0] ;  /* 0x0000e800000a7ab9 */ /* 0x000fe20000000800 */
[----:B-----5:R-:W-:Y:S01]  /*24200*/  IMAD R10, R10, c[0x0][0x4e8], RZ ;  /* 0x00013a000a0a7a24 */ /* 0x020fe200078e02ff */
[----:B------:R-:W-:Y:S01]  /*24210*/  ULDC UR7, c[0x0][0x3a4] ;  /* 0x0000e90000077ab9 */ /* 0x000fe20000000800 */
[----:B------:R-:W-:Y:S01]  /*24220*/  LEA.HI R0, R0, R8, RZ, 0x3 ;  /* 0x0000000800007211 */ /* 0x000fe200078f18ff */
[----:B------:R-:W-:Y:S01]  /*24230*/  BSSY B0, `(.L_x_1809) ;  /* 0x000003d000007945 */ /* 0x000fe20003800000 */
[----:B------:R-:W3:Y:S08]  /*24240*/  R2UR UR12, R2 ;  /* 0x00000000020c73c2 */ /* 0x000ef000000e0000 */
[----:B------:R4:W2:Y:S08]  /*24250*/  R2UR UR14, R2 ;  /* 0x00000000020e73c2 */ /* 0x0008b000000e0000 */
[----:B------:R2:W2:Y:S01]  /*24260*/  R2UR UR15, R3 ;  /* 0x00000000030f73c2 */ /* 0x0004a200000e0000 */
[----:B-1----:R-:W-:-:S04]  /*24270*/  UIMAD UR4, UR13, UR10, URZ ;  /* 0x0000000a0d0472a4 */ /* 0x002fc8000f8e023f */
[----:B---3--:R-:W-:-:S03]  /*24280*/  UIMAD UR7, UR12, UR7, UR4 ;  /* 0x000000070c0772a4 */ /* 0x008fc6000f8e0204 */
[----:B------:R-:W-:Y:S01]  /*24290*/  ULDC.64 UR4, c[0x0][0x3e8] ;  /* 0x0000fa0000047ab9 */ /* 0x000fe20000000a00 */
[----:B----4-:R-:W-:Y:S01]  /*242a0*/  LOP3.LUT R2, R0, 0xfffffff8, RZ, 0xc0, !PT ;  /* 0xfffffff800027812 */ /* 0x010fe200078ec0ff */
[----:B--2---:R-:W-:-:S04]  /*242b0*/  UIMAD.WIDE.U32 UR10, UR14, UR10, URZ ;  /* 0x0000000a0e0a72a5 */ /* 0x004fc8000f8e003f */
[----:B------:R-:W-:Y:S01]  /*242c0*/  IMAD.IADD R7, R8, 0x1, -R2 ;  /* 0x0000000108077824 */ /* 0x000fe200078e0a02 */
[----:B------:R-:W-:Y:S01]  /*242d0*/  SHF.R.S32.HI R8, RZ, 0x3, R0 ;  /* 0x00000003ff087819 */ /* 0x000fe20000011400 */
[----:B------:R-:W-:Y:S01]  /*242e0*/  UIADD3 UR11, UR11, UR7, URZ ;  /* 0x000000070b0b7290 */ /* 0x000fe2000fffe03f */
[----:B------:R-:W-:Y:S01]  /*242f0*/  IMAD.MOV.U32 R3, RZ, RZ, c[0x0][0x4e8] ;  /* 0x00013a00ff037624 */ /* 0x000fe200078e00ff */
[----:B------:R-:W-:Y:S01]  /*24300*/  UIMAD UR7, UR8, UR4, URZ ;  /* 0x00000004080772a4 */ /* 0x000fe2000f8e023f */
[----:B------:R-:W-:Y:S01]  /*24310*/  LEA R0, R7, R8, 0x4 ;  /* 0x0000000807007211 */ /* 0x000fe200078e20ff */
[----:B------:R-:W-:Y:S01]  /*24320*/  UIMAD.WIDE.U32 UR10, UR16, UR4, UR10 ;  /* 0x00000004100a72a5 */ /* 0x000fe2000f8e000a */
[C---:B------:R-:W-:Y:S01]  /*24330*/  IMAD R8, R12.reuse, 0x80, R8 ;  /* 0x000000800c087824 */ /* 0x040fe200078e0208 */
[----:B------:R-:W-:Y:S01]  /*24340*/  ISETP.NE.AND P0, PT, R3, 0x1, PT ;  /* 0x000000010300780c */ /* 0x000fe20003f05270 */
[----:B------:R-:W-:Y:S01]  /*24350*/  UIMAD UR7, UR16, UR5, UR7 ;  /* 0x00000005100772a4 */ /* 0x000fe2000f8e0207 */
[----:B------:R-:W-:-:S02]  /*24360*/  IMAD R0, R12, 0x80, R0 ;  /* 0x000000800c007824 */ /* 0x000fc400078e0200 */
[----:B------:R-:W-:Y:S02]  /*24370*/  ULDC.64 UR4, c[0x0][0x3f0] ;  /* 0x0000fc0000047ab9 */ /* 0x000fe40000000a00 */
[----:B------:R-:W-:Y:S01]  /*24380*/  UIMAD UR6, UR6, UR4, URZ ;  /* 0x00000004060672a4 */ /* 0x000fe2000f8e023f */
[----:B------:R-:W-:Y:S01]  /*24390*/  MOV R4, R0 ;  /* 0x0000000000047202 */ /* 0x000fe20000000f00 */
[----:B------:R-:W-:Y:S02]  /*243a0*/  UIADD3 UR11, UR7, UR11, URZ ;  /* 0x0000000b070b7290 */ /* 0x000fe4000fffe03f */
[----:B------:R-:W-:Y:S02]  /*243b0*/  UIMAD UR5, UR26, UR5, UR6 ;  /* 0x000000051a0572a4 */ /* 0x000fe4000f8e0206 */
[----:B------:R-:W-:Y:S01]  /*243c0*/  UIMAD.WIDE.U32 UR10, UR26, UR4, UR10 ;  /* 0x000000041a0a72a5 */ /* 0x000fe2000f8e000a */
[----:B------:R-:W-:-:S03]  /*243d0*/  @P0 IMAD.HI.U32 R2, R0, c[0x0][0x4ec], RZ ;  /* 0x00013b0000020a27 */ /* 0x000fc600078e00ff */
[----:B------:R-:W-:Y:S02]  /*243e0*/  UIADD3 UR5, UR11, UR5, URZ ;  /* 0x000000050b057290 */ /* 0x000fe4000fffe03f */
[----:B------:R-:W-:-:S04]  /*243f0*/  @P0 SHF.R.U32.HI R4, RZ, c[0x0][0x4f0], R2 ;  /* 0x00013c00ff040a19 */ /* 0x000fc80000011602 */
[--C-:B------:R-:W-:Y:S01]  /*24400*/  SHF.R.S32.HI R3, RZ, 0x1f, R4.reuse ;  /* 0x0000001fff037819 */ /* 0x100fe20000011404 */
[----:B------:R-:W-:-:S04]  /*24410*/  IMAD.MOV R2, RZ, RZ, -R4 ;  /* 0x000000ffff027224 */ /* 0x000fc800078e0a04 */
[----:B------:R-:W-:Y:S01]  /*24420*/  IMAD R5, R2, c[0x0][0x4e8], R0 ;  /* 0x00013a0002057a24 */ /* 0x000fe200078e0200 */
[----:B------:R-:W-:Y:S01]  /*24430*/  MOV R2, UR10 ;  /* 0x0000000a00027c02 */ /* 0x000fe20008000f00 */
[----:B------:R-:W-:Y:S02]  /*24440*/  IMAD R0, R3, c[0x0][0x3e0], RZ ;  /* 0x0000f80003007a24 */ /* 0x000fe400078e02ff */
[----:B------:R-:W-:Y:S01]  /*24450*/  IMAD.U32 R3, RZ, RZ, UR11 ;  /* 0x0000000bff037e24 */ /* 0x000fe2000f8e00ff */
[----:B------:R-:W-:Y:S01]  /*24460*/  MOV R3, UR5 ;  /* 0x0000000500037c02 */ /* 0x000fe20008000f00 */
[----:B------:R-:W-:Y:S01]  /*24470*/  IMAD R6, R4, c[0x0][0x3e4], R0 ;  /* 0x0000f90004067a24 */ /* 0x000fe200078e0200 */
[----:B------:R-:W-:-:S03]  /*24480*/  SHF.R.S32.HI R0, RZ, 0x1f, R5 ;  /* 0x0000001fff007819 */ /* 0x000fc60000011405 */
[----:B------:R-:W-:-:S04]  /*24490*/  IMAD.WIDE.U32 R2, R4, c[0x0][0x3e0], R2 ;  /* 0x0000f80004027a25 */ /* 0x000fc800078e0002 */
[----:B------:R-:W-:Y:S02]  /*244a0*/  IMAD R0, R0, c[0x0][0x3d8], RZ ;  /* 0x0000f60000007a24 */ /* 0x000fe400078e02ff */
[----:B------:R-:W-:Y:S01]  /*244b0*/  IMAD.IADD R3, R3, 0x1, R6 ;  /* 0x0000000103037824 */ /* 0x000fe200078e0206 */
[----:B------:R-:W-:Y:S01]  /*244c0*/  SHF.L.U32 R6, R7, 0x3, RZ ;  /* 0x0000000307067819 */ /* 0x000fe200000006ff */
[C---:B------:R-:W-:Y:S02]  /*244d0*/  IMAD R0, R5.reuse, c[0x0][0x3dc], R0 ;  /* 0x0000f70005007a24 */ /* 0x040fe400078e0200 */
[----:B------:R-:W-:Y:S01]  /*244e0*/  IMAD.WIDE.U32 R2, R5, c[0x0][0x3d8], R2 ;  /* 0x0000f60005027a25 */ /* 0x000fe200078e0002 */
[----:B------:R-:W-:-:S04]  /*244f0*/  IADD3 R7, R6, 0x40, RZ ;  /* 0x0000004006077810 */ /* 0x000fc80007ffe0ff */
[----:B------:R-:W-:Y:S02]  /*24500*/  IADD3 R0, R3, R0, RZ ;  /* 0x0000000003007210 */ /* 0x000fe40007ffe0ff */
        /* <DEDUP_REMOVED lines=15> */
.L_x_1810:
[----:B------:R-:W-:Y:S05]  /*24600*/  BSYNC B0 ;  /* 0x0000000000007941 */ /* 0x000fea0003800000 */
.L_x_1809:
        /* <DEDUP_REMOVED lines=15> */
.L_x_1812:
[----:B------:R-:W-:Y:S05]  /*24700*/  BSYNC B0 ;  /* 0x0000000000007941 */ /* 0x000fea0003800000 */
.L_x_1811:
        /* <DEDUP_REMOVED lines=15> */
.L_x_1814:
[----:B------:R-:W-:Y:S05]  /*24800*/  BSYNC B0 ;  /* 0x0000000000007941 */ /* 0x000fea0003800000 */
.L_x_1813:
        /* <DEDUP_REMOVED lines=15> */
.L_x_1816:
[----:B------:R-:W-:Y:S05]  /*24900*/  BSYNC B0 ;  /* 0x0000000000007941 */ /* 0x000fea0003800000 */
.L_x_1815:
        /* <DEDUP_REMOVED lines=15> */
.L_x_1818:
[----:B------:R-:W-:Y:S05]  /*24a00*/  BSYNC B0 ;  /* 0x0000000000007941 */ /* 0x000fea0003800000 */
.L_x_1817:
        /* <DEDUP_REMOVED lines=15> */
.L_x_1820:
[----:B------:R-:W-:Y:S05]  /*24b00*/  BSYNC B0 ;  /* 0x0000000000007941 */ /* 0x000fea0003800000 */
.L_x_1819:
        /* <DEDUP_REMOVED lines=15> */
.L_x_1822:
[----:B------:R-:W-:Y:S05]  /*24c00*/  BSYNC B0 ;  /* 0x0000000000007941 */ /* 0x000fea0003800000 */
.L_x_1821:
        /* <DEDUP_REMOVED lines=16> */
.L_x_1823:
        /* <DEDUP_REMOVED lines=15> */
.L_x_1848:


//--------------------- .nv.shared._ZN7cutlass13device_kernelIN5flash19enable_sm80_to_sm89INS1_16FlashAttnFwdSm80INS1_25CollectiveMainloopFwdSm80ILi8ELi1ELb1EN4cute5tupleIJNS5_1CILi128EEES8_S8_EEELi128ENS_10bfloat16_tEfNS_4arch4Sm80ELb0ELb0ELb0ELb0ELb0ELb0ELb1ELb0EEENS1_21CollectiveEpilogueFwdIS9_NS6_IJNS7_ILi1EEESF_SF_EEESA_SC_Li256ELb0ELb1ELb0ELb0EEENS1_19SingleTileSchedulerILb0ELb0ELb1ELi128EEEEEEEEEvNT_6ParamsE --------------------------
	.section	.nv.shared._ZN7cutlass13device_kernelIN5flash19enable_sm80_to_sm89INS1_16FlashAttnFwdSm80INS1_25CollectiveMainloopFwdSm80ILi8ELi1ELb1EN4cute5tupleIJNS5_1CILi128EEES8_S8_EEELi128ENS_10bfloat16_tEfNS_4arch4Sm80ELb0ELb0ELb0ELb0ELb0ELb0ELb1ELb0EEENS1_21CollectiveEpilogueFwdIS9_NS6_IJNS7_ILi1EEESF_SF_EEESA_SC_Li256ELb0ELb1ELb0ELb0EEENS1_19SingleTileSchedulerILb0ELb0ELb1ELi128EEEEEEEEEvNT_6ParamsE,"aw",@nobits
	.sectionflags	@""
	.align	16


//--------------------- .nv.global                --------------------------
	.section	.nv.global,"aw",@nobits
.nv.global:
	.type		_ZN66_INTERNAL_43f44d2a_30_flash_fwd_hdim128_bf16_sm80_cu_3fbc093a_31064cute1_E,@object
	.size		_ZN66_INTERNAL_43f44d2a_30_flash_fwd_hdim128_bf16_sm80_cu_3fbc093a_31064cute1_E,(_ZN66_INTERNAL_43f44d2a_30_flash_fwd_hdim128_bf16_sm80_cu_3fbc093a_31064cuda3std3__45__cpo6cbeginE - _ZN66_INTERNAL_43f44d2a_30_flash_fwd_hdim128_bf16_sm80_cu_3fbc093a_31064cute1_E)
_ZN66_INTERNAL_43f44d2a_30_flash_fwd_hdim128_bf16_sm80_cu_3fbc093a_31064cute1_E:
	.zero		1
	.type		_ZN66_INTERNAL_43f44d2a_30_flash_fwd_hdim128_bf16_sm80_cu_3fbc093a_31064cuda3std3__45__cpo6cbeginE,@object
	.size		_ZN66_INTERNAL_43f44d2a_30_flash_fwd_hdim128_bf16_sm80_cu_3fbc093a_31064cuda3std3__45__cpo6cbeginE,(_ZN66_INTERNAL_43f44d2a_30_flash_fwd_hdim128_bf16_sm80_cu_3fbc093a_31064cuda3std3__48in_placeE - _ZN66_INTERNAL_43f44d2a_30_flash_fwd_hdim128_bf16_sm80_cu_3fbc093a_31064cuda3std3__45__cpo6cbeginE)
_ZN66_INTERNAL_43f44d2a_30_flash_fwd_hdim128_bf16_sm80_cu_3fbc093a_31064cuda3std3__45__cpo6cbeginE:
	.zero		1
	.type		_ZN66_INTERNAL_43f44d2a_30_flash_fwd_hdim128_bf16_sm80_cu_3fbc093a_31064cuda3std3__48in_placeE,@object
	.size		_ZN66_INTERNAL_43f44d2a_30_flash_fwd_hdim128_bf16_sm80_cu_3fbc093a_31064cuda3std3__48in_placeE,(_ZN66_INTERNAL_43f44d2a_30_flash_fwd_hdim128_bf16_sm80_cu_3fbc093a_31064cuda3std6ranges3__45__cpo9iter_moveE - _ZN66_INTERNAL_43f44d2a_30_flash_fwd_hdim128_bf16_sm80_cu_3fbc093a_31064cuda3std3__48in_placeE)
_ZN66_INTERNAL_43f44d2a_30_flash_fwd_hdim128_bf16_sm80_cu_3fbc093a_31064cuda3std3__48in_placeE:
	.zero		1
	.type		_ZN66_INTERNAL_43f44d2a_30_flash_fwd_hdim128_bf16_sm80_cu_3fbc093a_31064cuda3std6ranges3__45__cpo9iter_moveE,@object
	.size		_ZN66_INTERNAL_43f44d2a_30_flash_fwd_hdim128_bf16_sm80_cu_3fbc093a_31064cuda3std6ranges3__45__cpo9iter_moveE,(_ZN66_INTERNAL_43f44d2a_30_flash_fwd_hdim128_bf16_sm80_cu_3fbc093a_31064cuda3std3__45__cpo5beginE - _ZN66_INTERNAL_43f44d2a_30_flash_fwd_hdim128_bf16_sm80_cu_3fbc093a_31064cuda3std6ranges3__45__cpo9iter_moveE)
_ZN66_INTERNAL_43f44d2a_30_flash_fwd_hdim128_bf16_sm80_cu_3fbc093a_31064cuda3std6ranges3__45__cpo9iter_moveE:
	.zero		1
	.type		_ZN66_INTERNAL_43f44d2a_30_flash_fwd_hdim128_bf16_sm80_cu_3fbc093a_31064cuda3std3__45__cpo5beginE,@object
	.size		_ZN66_INTERNAL_43f44d2a_30_flash_fwd_hdim128_bf16_sm80_cu_3fbc093a_31064cuda3std3__45__cpo5beginE,(_ZN66_INTERNAL_43f44d2a_30_flash_fwd_hdim128_bf16_sm80_cu_3fbc093a_31064cuda3std3__468_GLOBAL__N__43f44d2a_30_flash_fwd_hdim128_bf16_sm80_cu_3fbc093a_31066ignoreE - _ZN66_INTERNAL_43f44d2a_30_flash_fwd_hdim128_bf16_sm80_cu_3fbc093a_31064cuda3std3__45__cpo5beginE)
_ZN66_INTERNAL_43f44d2a_30_flash_fwd_hdim128_bf16_sm80_cu_3fbc093a_31064cuda3std3__45__cpo5beginE:
	.zero		1
	.type		_ZN66_INTERNAL_43f44d2a_30_flash_fwd_hdim128_bf16_sm80_cu_3fbc093a_31064cuda3std3__468_GLOBAL__N__43f44d2a_30_flash_fwd_hdim128_bf16_sm80_cu_3fbc093a_31066ignoreE,@object
	.size		_ZN66_INTERNAL_43f44d2a_30_flash_fwd_hdim128_bf16_sm80_cu_3fbc093a_31064cuda3std3__468_GLOBAL__N__43f44d2a_30_flash_fwd_hdim128_bf16_sm80_cu_3fbc093a_31066ignoreE,(_ZN66_INTERNAL_43f44d2a_30_flash_fwd_hdim128_bf16_sm80_cu_3fbc093a_31064cute7productE - _ZN66_INTERNAL_43f44d2a_30_flash_fwd_hdim128_bf16_sm80_cu_3fbc093a_31064cuda3std3__468_GLOBAL__N__43f44d2a_30_flash_fwd_hdim128_bf16_sm80_cu_3fbc093a_31066ignoreE)
_ZN66_INTERNAL_43f44d2a_30_flash_fwd_hdim128_bf16_sm80_cu_3fbc093a_31064cuda3std3__468_GLOBAL__N__43f44d2a_30_flash_fwd_hdim128_bf16_sm80_cu_3fbc093a_31066ignoreE:
	.zero		1
	.type		_ZN66_INTERNAL_43f44d2a_30_flash_fwd_hdim128_bf16_sm80_cu_3fbc093a_31064cute7productE,@object
	.size		_ZN66_INTERNAL_43f44d2a_30_flash_fwd_hdim128_bf16_sm80_cu_3fbc093a_31064cute7productE,(_ZN66_INTERNAL_43f44d2a_30_flash_fwd_hdim128_bf16_sm80_cu_3fbc093a_31064cuda3std3__45__cpo3endE - _ZN66_INTERNAL_43f44d2a_30_flash_fwd_hdim128_bf16_sm80_cu_3fbc093a_31064cute7productE)
_ZN66_INTERNAL_43f44d2a_30_flash_fwd_hdim128_bf16_sm80_cu_3fbc093a_31064cute7productE:
	.zero		1
	.type		_ZN66_INTERNAL_43f44d2a_30_flash_fwd_hdim128_bf16_sm80_cu_3fbc093a_31064cuda3std3__45__cpo3endE,@object
	.size		_ZN66_INTERNAL_43f44d2a_30_flash_fwd_hdim128_bf16_sm80_cu_3fbc093a_31064cuda3std3__45__cpo3endE,(_ZN66_INTERNAL_43f44d2a_30_flash_fwd_hdim128_bf16_sm80_cu_3fbc093a_31064cuda3std3__419piecewise_constructE - _ZN66_INTERNAL_43f44d2a_30_flash_fwd_hdim128_bf16_sm80_cu_3fbc093a_31064cuda3std3__45__cpo3endE)
_ZN66_INTERNAL_43f44d2a_30_flash_fwd_hdim128_bf16_sm80_cu_3fbc093a_31064cuda3std3__45__cpo3endE:
	.zero		1
	.type		_ZN66_INTERNAL_43f44d2a_30_flash_fwd_hdim128_bf16_sm80_cu_3fbc093a_31064cuda3std3__419piecewise_constructE,@object
	.size		_ZN66_INTERNAL_43f44d2a_30_flash_fwd_hdim128_bf16_sm80_cu_3fbc093a_31064cuda3std3__419piecewise_constructE,(_ZN66_INTERNAL_43f44d2a_30_flash_fwd_hdim128_bf16_sm80_cu_3fbc093a_31064cuda3std3__45__cpo4cendE - _ZN66_INTERNAL_43f44d2a_30_flash_fwd_hdim128_bf16_sm80_cu_3fbc093a_31064cuda3std3__419piecewise_constructE)
_ZN66_INTERNAL_43f44d2a_30_flash_fwd_hdim128_bf16_sm80_cu_3fbc093a_31064cuda3std3__419piecewise_constructE:
	.zero		1
	.type		_ZN66_INTERNAL_43f44d2a_30_flash_fwd_hdim128_bf16_sm80_cu_3fbc093a_31064cuda3std3__45__cpo4cendE,@object
	.size		_ZN66_INTERNAL_43f44d2a_30_flash_fwd_hdim128_bf16_sm80_cu_3fbc093a_31064cuda3std3__45__cpo4cendE,(_ZN66_INTERNAL_43f44d2a_30_flash_fwd_hdim128_bf16_sm80_cu_3fbc093a_31064cuda3std6ranges3__45__cpo4swapE - _ZN66_INTERNAL_43f44d2a_30_flash_fwd_hdim128_bf16_sm80_cu_3fbc093a_31064cuda3std3__45__cpo4cendE)
_ZN66_INTERNAL_43f44d2a_30_flash_fwd_hdim128_bf16_sm80_cu_3fbc093a_31064cuda3std3__45__cpo4cendE:
	.zero		1
	.type		_ZN66_INTERNAL_43f44d2a_30_flash_fwd_hdim128_bf16_sm80_cu_3fbc093a_31064cuda3std6ranges3__45__cpo4swapE,@object
	.size		_ZN66_INTERNAL_43f44d2a_30_flash_fwd_hdim128_bf16_sm80_cu_3fbc093a_31064cuda3std6ranges3__45__cpo4swapE,(.L_7 - _ZN66_INTERNAL_43f44d2a_30_flash_fwd_hdim128_bf16_sm80_cu_3fbc093a_31064cuda3std6ranges3__45__cpo4swapE)
_ZN66_INTERNAL_43f44d2a_30_flash_fwd_hdim128_bf16_sm80_cu_3fbc093a_31064cuda3std6ranges3__45__cpo4swapE:
	.zero		1
.L_7:


//--------------------- .nv.shared._ZN7cutlass13device_kernelIN5flash19enable_sm80_to_sm89INS1_16FlashAttnFwdSm80INS1_25CollectiveMainloopFwdSm80ILi8ELi1ELb1EN4cute5tupleIJNS5_1CILi128EEES8_S8_EEELi128ENS_10bfloat16_tEfNS_4arch4Sm80ELb0ELb0ELb0ELb1ELb0ELb0ELb1ELb0EEENS1_21CollectiveEpilogueFwdIS9_NS6_IJNS7_ILi1EEESF_SF_EEESA_SC_Li256ELb1ELb1ELb0ELb0EEENS1_19SingleTileSchedulerILb1ELb0ELb1ELi128EEEEEEEEEvNT_6ParamsE --------------------------
	.section	.nv.shared._ZN7cutlass13device_kernelIN5flash19enable_sm80_to_sm89INS1_16FlashAttnFwdSm80INS1_25CollectiveMainloopFwdSm80ILi8ELi1ELb1EN4cute5tupleIJNS5_1CILi128EEES8_S8_EEELi128ENS_10bfloat16_tEfNS_4arch4Sm80ELb0ELb0ELb0ELb1ELb0ELb0ELb1ELb0EEENS1_21CollectiveEpilogueFwdIS9_NS6_IJNS7_ILi1EEESF_SF_EEESA_SC_Li256ELb1ELb1ELb0ELb0EEENS1_19SingleTileSchedulerILb1ELb0ELb1ELi128EEEEEEEEEvNT_6ParamsE,"aw",@nobits
	.sectionflags	@""
	.align	16


//--------------------- .nv.shared._ZN7cutlass13device_kernelIN5flash19enable_sm80_to_sm89INS1_16FlashAttnFwdSm80INS1_25CollectiveMainloopFwdSm80ILi8ELi1ELb1EN4cute5tupleIJNS5_1CILi128EEES8_S8_EEELi128ENS_10bfloat16_tEfNS_4arch4Sm80ELb0ELb0ELb0ELb1ELb0ELb1ELb1ELb0EEENS1_21CollectiveEpilogueFwdIS9_NS6_IJNS7_ILi1EEESF_SF_EEESA_SC_Li256ELb1ELb1ELb0ELb0EEENS1_19SingleTileSchedulerILb1ELb0ELb1ELi128EEEEEEEEEvNT_6ParamsE --------------------------
	.section	.nv.shared._ZN7cutlass13device_kernelIN5flash19enable_sm80_to_sm89INS1_16FlashAttnFwdSm80INS1_25CollectiveMainloopFwdSm80ILi8ELi1ELb1EN4cute5tupleIJNS5_1CILi128EEES8_S8_EEELi128ENS_10bfloat16_tEfNS_4arch4Sm80ELb0ELb0ELb0ELb1ELb0ELb1ELb1ELb0EEENS1_21CollectiveEpilogueFwdIS9_NS6_IJNS7_ILi1EEESF_SF_EEESA_SC_Li256ELb1ELb1ELb0ELb0EEENS1_19SingleTileSchedulerILb1ELb0ELb1ELi128EEEEEEEEEvNT_6ParamsE,"aw",@nobits
	.sectionflags	@""
	.align	16


//--------------------- .nv.shared._ZN7cutlass13device_kernelIN5flash19enable_sm80_to_sm89INS1_16FlashAttnFwdSm80INS1_25CollectiveMainloopFwdSm80ILi8ELi1ELb1EN4cute5tupleIJNS5_1CILi128EEENS7_ILi96EEES8_EEELi128ENS_10bfloat16_tEfNS_4arch4Sm80ELb0ELb1ELb0ELb0ELb0ELb0ELb1ELb0EEENS1_21CollectiveEpilogueFwdINS6_IJS8_S8_S9_EEENS6_IJNS7_ILi1EEESH_SH_EEESB_SD_Li256ELb0ELb1ELb0ELb0EEENS1_19SingleTileSchedulerILb0ELb0ELb1ELi128EEEEEEEEEvNT_6ParamsE --------------------------
	.section	.nv.shared._ZN7cutlass13device_kernelIN5flash19enable_sm80_to_sm89INS1_16FlashAttnFwdSm80INS1_25CollectiveMainloopFwdSm80ILi8ELi1ELb1EN4cute5tupleIJNS5_1CILi128EEENS7_ILi96EEES8_EEELi128ENS_10bfloat16_tEfNS_4arch4Sm80ELb0ELb1ELb0ELb0ELb0ELb0ELb1ELb0EEENS1_21CollectiveEpilogueFwdINS6_IJS8_S8_S9_EEENS6_IJNS7_ILi1EEESH_SH_EEESB_SD_Li256ELb0ELb1ELb0ELb0EEENS1_19SingleTileSchedulerILb0ELb0ELb1ELi128EEEEEEEEEvNT_6ParamsE,"aw",@nobits
	.sectionflags	@""
	.align	16


//--------------------- .nv.shared._ZN7cutlass13device_kernelIN5flash19enable_sm80_to_sm89INS1_16FlashAttnFwdSm80INS1_25CollectiveMainloopFwdSm80ILi8ELi1ELb1EN4cute5tupleIJNS5_1CILi128EEENS7_ILi96EEES8_EEELi128ENS_10bfloat16_tEfNS_4arch4Sm80ELb0ELb1ELb0ELb1ELb0ELb0ELb1ELb0EEENS1_21CollectiveEpilogueFwdINS6_IJS8_S8_S9_EEENS6_IJNS7_ILi1EEESH_SH_EEESB_SD_Li256ELb1ELb1ELb0ELb0EEENS1_19SingleTileSchedulerILb1ELb0ELb1ELi128EEEEEEEEEvNT_6ParamsE --------------------------
	.section	.nv.shared._ZN7cutlass13device_kernelIN5flash19enable_sm80_to_sm89INS1_16FlashAttnFwdSm80INS1_25CollectiveMainloopFwdSm80ILi8ELi1ELb1EN4cute5tupleIJNS5_1CILi128EEENS7_ILi96EEES8_EEELi128ENS_10bfloat16_tEfNS_4arch4Sm80ELb0ELb1ELb0ELb1ELb0ELb0ELb1ELb0EEENS1_21CollectiveEpilogueFwdINS6_IJS8_S8_S9_EEENS6_IJNS7_ILi1EEESH_SH_EEESB_SD_Li256ELb1ELb1ELb0ELb0EEENS1_19SingleTileSchedulerILb1ELb0ELb1ELi128EEEEEEEEEvNT_6ParamsE,"aw",@nobits
	.sectionflags	@""
	.align	16


//--------------------- .nv.shared._ZN7cutlass13device_kernelIN5flash19enable_sm80_to_sm89INS1_16FlashAttnFwdSm80INS1_25CollectiveMainloopFwdSm80ILi8ELi1ELb1EN4cute5tupleIJNS5_1CILi128EEENS7_ILi96EEES8_EEELi128ENS_10bfloat16_tEfNS_4arch4Sm80ELb0ELb1ELb0ELb1ELb0ELb1ELb1ELb0EEENS1_21CollectiveEpilogueFwdINS6_IJS8_S8_S9_EEENS6_IJNS7_ILi1EEESH_SH_EEESB_SD_Li256ELb1ELb1ELb0ELb0EEENS1_19SingleTileSchedulerILb1ELb0ELb1ELi128EEEEEEEEEvNT_6ParamsE --------------------------
	.section	.nv.shared._ZN7cutlass13device_kernelIN5flash19enable_sm80_to_sm89INS1_16FlashAttnFwdSm80INS1_25CollectiveMainloopFwdSm80ILi8ELi1ELb1EN4cute5tupleIJNS5_1CILi128EEENS7_ILi96EEES8_EEELi128ENS_10bfloat16_tEfNS_4arch4Sm80ELb0ELb1ELb0ELb1ELb0ELb1ELb1ELb0EEENS1_21CollectiveEpilogueFwdINS6_IJS8_S8_S9_EEENS6_IJNS7_ILi1EEESH_SH_EEESB_SD_Li256ELb1ELb1ELb0ELb0EEENS1_19SingleTileSchedulerILb1ELb0ELb1ELi128EEEEEEEEEvNT_6ParamsE,"aw",@nobits
	.sectionflags	@""
	.align	16


//--------------------- .nv.shared._ZN7cutlass13device_kernelIN5flash19enable_sm80_to_sm89INS1_16FlashAttnFwdSm80INS1_25CollectiveMainloopFwdSm80ILi8ELi1ELb1EN4cute5tupleIJNS5_1CILi128EEES8_S8_EEELi128ENS_10bfloat16_tEfNS_4arch4Sm80ELb1ELb0ELb0ELb0ELb0ELb0ELb1ELb0EEENS1_21CollectiveEpilogueFwdIS9_NS6_IJNS7_ILi1EEESF_SF_EEESA_SC_Li256ELb0ELb1ELb0ELb0EEENS1_30DynamicPersistentTileSchedulerILi256ELi256ELb0ELb1ELb0EEEEEEEEEvNT_6ParamsE --------------------------
	.section	.nv.shared._ZN7cutlass13device_kernelIN5flash19enable_sm80_to_sm89INS1_16FlashAttnFwdSm80INS1_25CollectiveMainloopFwdSm80ILi8ELi1ELb1EN4cute5tupleIJNS5_1CILi128EEES8_S8_EEELi128ENS_10bfloat16_tEfNS_4arch4Sm80ELb1ELb0ELb0ELb0ELb0ELb0ELb1ELb0EEENS1_21CollectiveEpilogueFwdIS9_NS6_IJNS7_ILi1EEESF_SF_EEESA_SC_Li256ELb0ELb1ELb0ELb0EEENS1_30DynamicPersistentTileSchedulerILi256ELi256ELb0ELb1ELb0EEEEEEEEEvNT_6ParamsE,"aw",@nobits
	.sectionflags	@""
	.align	16


//--------------------- .nv.shared._ZN7cutlass13device_kernelIN5flash19enable_sm80_to_sm89INS1_16FlashAttnFwdSm80INS1_25CollectiveMainloopFwdSm80ILi8ELi1ELb1EN4cute5tupleIJNS5_1CILi128EEES8_S8_EEELi128ENS_10bfloat16_tEfNS_4arch4Sm80ELb1ELb0ELb0ELb1ELb0ELb0ELb1ELb0EEENS1_21CollectiveEpilogueFwdIS9_NS6_IJNS7_ILi1EEESF_SF_EEESA_SC_Li256ELb1ELb1ELb0ELb0EEENS1_19SingleTileSchedulerILb1ELb0ELb1ELi128EEEEEEEEEvNT_6ParamsE --------------------------
	.section	.nv.shared._ZN7cutlass13device_kernelIN5flash19enable_sm80_to_sm89INS1_16FlashAttnFwdSm80INS1_25CollectiveMainloopFwdSm80ILi8ELi1ELb1EN4cute5tupleIJNS5_1CILi128EEES8_S8_EEELi128ENS_10bfloat16_tEfNS_4arch4Sm80ELb1ELb0ELb0ELb1ELb0ELb0ELb1ELb0EEENS1_21CollectiveEpilogueFwdIS9_NS6_IJNS7_ILi1EEESF_SF_EEESA_SC_Li256ELb1ELb1ELb0ELb0EEENS1_19SingleTileSchedulerILb1ELb0ELb1ELi128EEEEEEEEEvNT_6ParamsE,"aw",@nobits
	.sectionflags	@""
	.align	16


//--------------------- .nv.shared._ZN7cutlass13device_kernelIN5flash19enable_sm80_to_sm89INS1_16FlashAttnFwdSm80INS1_25CollectiveMainloopFwdSm80ILi8ELi1ELb1EN4cute5tupleIJNS5_1CILi128EEES8_S8_EEELi128ENS_10bfloat16_tEfNS_4arch4Sm80ELb1ELb0ELb0ELb1ELb0ELb1ELb1ELb0EEENS1_21CollectiveEpilogueFwdIS9_NS6_IJNS7_ILi1EEESF_SF_EEESA_SC_Li256ELb1ELb1ELb0ELb0EEENS1_19SingleTileSchedulerILb1ELb0ELb1ELi128EEEEEEEEEvNT_6ParamsE --------------------------
	.section	.nv.shared._ZN7cutlass13device_kernelIN5flash19enable_sm80_to_sm89INS1_16FlashAttnFwdSm80INS1_25CollectiveMainloopFwdSm80ILi8ELi1ELb1EN4cute5tupleIJNS5_1CILi128EEES8_S8_EEELi128ENS_10bfloat16_tEfNS_4arch4Sm80ELb1ELb0ELb0ELb1ELb0ELb1ELb1ELb0EEENS1_21CollectiveEpilogueFwdIS9_NS6_IJNS7_ILi1EEESF_SF_EEESA_SC_Li256ELb1ELb1ELb0ELb0EEENS1_19SingleTileSchedulerILb1ELb0ELb1ELi128EEEEEEEEEvNT_6ParamsE,"aw",@nobits
	.sectionflags	@""
	.align	16


//--------------------- .nv.shared._ZN7cutlass13device_kernelIN5flash19enable_sm80_to_sm89INS1_16FlashAttnFwdSm80INS1_25CollectiveMainloopFwdSm80ILi4ELi1ELb0EN4cute5tupleIJNS5_1CILi128EEENS7_ILi64EEES8_EEELi128ENS_10bfloat16_tEfNS_4arch4Sm80ELb0ELb0ELb0ELb0ELb0ELb0ELb1ELb0EEENS1_21CollectiveEpilogueFwdINS6_IJS8_S8_S9_EEENS6_IJNS7_ILi1EEESH_SH_EEESB_SD_Li128ELb0ELb1ELb0ELb0EEENS1_19SingleTileSchedulerILb0ELb0ELb1ELi128EEEEEEEEEvNT_6ParamsE --------------------------
	.section	.nv.shared._ZN7cutlass13device_kernelIN5flash19enable_sm80_to_sm89INS1_16FlashAttnFwdSm80INS1_25CollectiveMainloopFwdSm80ILi4ELi1ELb0EN4cute5tupleIJNS5_1CILi128EEENS7_ILi64EEES8_EEELi128ENS_10bfloat16_tEfNS_4arch4Sm80ELb0ELb0ELb0ELb0ELb0ELb0ELb1ELb0EEENS1_21CollectiveEpilogueFwdINS6_IJS8_S8_S9_EEENS6_IJNS7_ILi1EEESH_SH_EEESB_SD_Li128ELb0ELb1ELb0ELb0EEENS1_19SingleTileSchedulerILb0ELb0ELb1ELi128EEEEEEEEEvNT_6ParamsE,"aw",@nobits
	.sectionflags	@""
	.align	16


//--------------------- .nv.shared._ZN7cutlass13device_kernelIN5flash19enable_sm80_to_sm89INS1_16FlashAttnFwdSm80INS1_25CollectiveMainloopFwdSm80ILi4ELi1ELb0EN4cute5tupleIJNS5_1CILi128EEENS7_ILi64EEES8_EEELi128ENS_10bfloat16_tEfNS_4arch4Sm80ELb0ELb0ELb0ELb1ELb0ELb0ELb1ELb0EEENS1_21CollectiveEpilogueFwdINS6_IJS8_S8_S9_EEENS6_IJNS7_ILi1EEESH_SH_EEESB_SD_Li128ELb1ELb1ELb0ELb0EEENS1_19SingleTileSchedulerILb1ELb0ELb1ELi128EEEEEEEEEvNT_6ParamsE --------------------------
	.section	.nv.shared._ZN7cutlass13device_kernelIN5flash19enable_sm80_to_sm89INS1_16FlashAttnFwdSm80INS1_25CollectiveMainloopFwdSm80ILi4ELi1ELb0EN4cute5tupleIJNS5_1CILi128EEENS7_ILi64EEES8_EEELi128ENS_10bfloat16_tEfNS_4arch4Sm80ELb0ELb0ELb0ELb1ELb0ELb0ELb1ELb0EEENS1_21CollectiveEpilogueFwdINS6_IJS8_S8_S9_EEENS6_IJNS7_ILi1EEESH_SH_EEESB_SD_Li128ELb1ELb1ELb0ELb0EEENS1_19SingleTileSchedulerILb1ELb0ELb1ELi128EEEEEEEEEvNT_6ParamsE,"aw",@nobits
	.sectionflags	@""
	.align	16


//--------------------- .nv.shared._ZN7cutlass13device_kernelIN5flash19enable_sm80_to_sm89INS1_16FlashAttnFwdSm80INS1_25CollectiveMainloopFwdSm80ILi4ELi1ELb0EN4cute5tupleIJNS5_1CILi128EEENS7_ILi64EEES8_EEELi128ENS_10bfloat16_tEfNS_4arch4Sm80ELb0ELb0ELb0ELb1ELb0ELb1ELb1ELb0EEENS1_21CollectiveEpilogueFwdINS6_IJS8_S8_S9_EEENS6_IJNS7_ILi1EEESH_SH_EEESB_SD_Li128ELb1ELb1ELb0ELb0EEENS1_19SingleTileSchedulerILb1ELb0ELb1ELi128EEEEEEEEEvNT_6ParamsE --------------------------
	.section	.nv.shared._ZN7cutlass13device_kernelIN5flash19enable_sm80_to_sm89INS1_16FlashAttnFwdSm80INS1_25CollectiveMainloopFwdSm80ILi4ELi1ELb0EN4cute5tupleIJNS5_1CILi128EEENS7_ILi64EEES8_EEELi128ENS_10bfloat16_tEfNS_4arch4Sm80ELb0ELb0ELb0ELb1ELb0ELb1ELb1ELb0EEENS1_21CollectiveEpilogueFwdINS6_IJS8_S8_S9_EEENS6_IJNS7_ILi1EEESH_SH_EEESB_SD_Li128ELb1ELb1ELb0ELb0EEENS1_19SingleTileSchedulerILb1ELb0ELb1ELi128EEEEEEEEEvNT_6ParamsE,"aw",@nobits
	.sectionflags	@""
	.align	16


//--------------------- .nv.shared._ZN7cutlass13device_kernelIN5flash19enable_sm80_to_sm89INS1_16FlashAttnFwdSm80INS1_25CollectiveMainloopFwdSm80ILi4ELi1ELb0EN4cute5tupleIJNS5_1CILi128EEENS7_ILi48EEES8_EEELi128ENS_10bfloat16_tEfNS_4arch4Sm80ELb0ELb1ELb0ELb0ELb0ELb0ELb1ELb0EEENS1_21CollectiveEpilogueFwdINS6_IJS8_S8_S9_EEENS6_IJNS7_ILi1EEESH_SH_EEESB_SD_Li128ELb0ELb1ELb0ELb0EEENS1_19SingleTileSchedulerILb0ELb0ELb1ELi128EEEEEEEEEvNT_6ParamsE --------------------------
	.section	.nv.shared._ZN7cutlass13device_kernelIN5flash19enable_sm80_to_sm89INS1_16FlashAttnFwdSm80INS1_25CollectiveMainloopFwdSm80ILi4ELi1ELb0EN4cute5tupleIJNS5_1CILi128EEENS7_ILi48EEES8_EEELi128ENS_10bfloat16_tEfNS_4arch4Sm80ELb0ELb1ELb0ELb0ELb0ELb0ELb1ELb0EEENS1_21CollectiveEpilogueFwdINS6_IJS8_S8_S9_EEENS6_IJNS7_ILi1EEESH_SH_EEESB_SD_Li128ELb0ELb1ELb0ELb0EEENS1_19SingleTileSchedulerILb0ELb0ELb1ELi128EEEEEEEEEvNT_6ParamsE,"aw",@nobits
	.sectionflags	@""
	.align	16


//--------------------- .nv.shared._ZN7cutlass13device_kernelIN5flash19enable_sm80_to_sm89INS1_16FlashAttnFwdSm80INS1_25CollectiveMainloopFwdSm80ILi4ELi1ELb0EN4cute5tupleIJNS5_1CILi128EEENS7_ILi48EEES8_EEELi128ENS_10bfloat16_tEfNS_4arch4Sm80ELb0ELb1ELb0ELb1ELb0ELb0ELb1ELb0EEENS1_21CollectiveEpilogueFwdINS6_IJS8_S8_S9_EEENS6_IJNS7_ILi1EEESH_SH_EEESB_SD_Li128ELb1ELb1ELb0ELb0EEENS1_19SingleTileSchedulerILb1ELb0ELb1ELi128EEEEEEEEEvNT_6ParamsE --------------------------
	.section	.nv.shared._ZN7cutlass13device_kernelIN5flash19enable_sm80_to_sm89INS1_16FlashAttnFwdSm80INS1_25CollectiveMainloopFwdSm80ILi4ELi1ELb0EN4cute5tupleIJNS5_1CILi128EEENS7_ILi48EEES8_EEELi128ENS_10bfloat16_tEfNS_4arch4Sm80ELb0ELb1ELb0ELb1ELb0ELb0ELb1ELb0EEENS1_21CollectiveEpilogueFwdINS6_IJS8_S8_S9_EEENS6_IJNS7_ILi1EEESH_SH_EEESB_SD_Li128ELb1ELb1ELb0ELb0EEENS1_19SingleTileSchedulerILb1ELb0ELb1ELi128EEEEEEEEEvNT_6ParamsE,"aw",@nobits
	.sectionflags	@""
	.align	16


//--------------------- .nv.shared._ZN7cutlass13device_kernelIN5flash19enable_sm80_to_sm89INS1_16FlashAttnFwdSm80INS1_25CollectiveMainloopFwdSm80ILi4ELi1ELb0EN4cute5tupleIJNS5_1CILi128EEENS7_ILi48EEES8_EEELi128ENS_10bfloat16_tEfNS_4arch4Sm80ELb0ELb1ELb0ELb1ELb0ELb1ELb1ELb0EEENS1_21CollectiveEpilogueFwdINS6_IJS8_S8_S9_EEENS6_IJNS7_ILi1EEESH_SH_EEESB_SD_Li128ELb1ELb1ELb0ELb0EEENS1_19SingleTileSchedulerILb1ELb0ELb1ELi128EEEEEEEEEvNT_6ParamsE --------------------------
	.section	.nv.shared._ZN7cutlass13device_kernelIN5flash19enable_sm80_to_sm89INS1_16FlashAttnFwdSm80INS1_25CollectiveMainloopFwdSm80ILi4ELi1ELb0EN4cute5tupleIJNS5_1CILi128EEENS7_ILi48EEES8_EEELi128ENS_10bfloat16_tEfNS_4arch4Sm80ELb0ELb1ELb0ELb1ELb0ELb1ELb1ELb0EEENS1_21CollectiveEpilogueFwdINS6_IJS8_S8_S9_EEENS6_IJNS7_ILi1EEESH_SH_EEESB_SD_Li128ELb1ELb1ELb0ELb0EEENS1_19SingleTileSchedulerILb1ELb0ELb1ELi128EEEEEEEEEvNT_6ParamsE,"aw",@nobits
	.sectionflags	@""
	.align	16


//--------------------- .nv.shared._ZN7cutlass13device_kernelIN5flash19enable_sm80_to_sm89INS1_16FlashAttnFwdSm80INS1_25CollectiveMainloopFwdSm80ILi4ELi1ELb0EN4cute5tupleIJNS5_1CILi128EEENS7_ILi64EEES8_EEELi128ENS_10bfloat16_tEfNS_4arch4Sm80ELb1ELb0ELb0ELb0ELb0ELb0ELb1ELb0EEENS1_21CollectiveEpilogueFwdINS6_IJS8_S8_S9_EEENS6_IJNS7_ILi1EEESH_SH_EEESB_SD_Li128ELb0ELb1ELb0ELb0EEENS1_30DynamicPersistentTileSchedulerILi128ELi128ELb0ELb1ELb0EEEEEEEEEvNT_6ParamsE --------------------------
	.section	.nv.shared._ZN7cutlass13device_kernelIN5flash19enable_sm80_to_sm89INS1_16FlashAttnFwdSm80INS1_25CollectiveMainloopFwdSm80ILi4ELi1ELb0EN4cute5tupleIJNS5_1CILi128EEENS7_ILi64EEES8_EEELi128ENS_10bfloat16_tEfNS_4arch4Sm80ELb1ELb0ELb0ELb0ELb0ELb0ELb1ELb0EEENS1_21CollectiveEpilogueFwdINS6_IJS8_S8_S9_EEENS6_IJNS7_ILi1EEESH_SH_EEESB_SD_Li128ELb0ELb1ELb0ELb0EEENS1_30DynamicPersistentTileSchedulerILi128ELi128ELb0ELb1ELb0EEEEEEEEEvNT_6ParamsE,"aw",@nobits
	.sectionflags	@""
	.align	16


//--------------------- .nv.shared._ZN7cutlass13device_kernelIN5flash19enable_sm80_to_sm89INS1_16FlashAttnFwdSm80INS1_25CollectiveMainloopFwdSm80ILi4ELi1ELb0EN4cute5tupleIJNS5_1CILi128EEENS7_ILi64EEES8_EEELi128ENS_10bfloat16_tEfNS_4arch4Sm80ELb1ELb0ELb0ELb1ELb0ELb0ELb1ELb0EEENS1_21CollectiveEpilogueFwdINS6_IJS8_S8_S9_EEENS6_IJNS7_ILi1EEESH_SH_EEESB_SD_Li128ELb1ELb1ELb0ELb0EEENS1_19SingleTileSchedulerILb1ELb0ELb1ELi128EEEEEEEEEvNT_6ParamsE --------------------------
	.section	.nv.shared._ZN7cutlass13device_kernelIN5flash19enable_sm80_to_sm89INS1_16FlashAttnFwdSm80INS1_25CollectiveMainloopFwdSm80ILi4ELi1ELb0EN4cute5tupleIJNS5_1CILi128EEENS7_ILi64EEES8_EEELi128ENS_10bfloat16_tEfNS_4arch4Sm80ELb1ELb0ELb0ELb1ELb0ELb0ELb1ELb0EEENS1_21CollectiveEpilogueFwdINS6_IJS8_S8_S9_EEENS6_IJNS7_ILi1EEESH_SH_EEESB_SD_Li128ELb1ELb1ELb0ELb0EEENS1_19SingleTileSchedulerILb1ELb0ELb1ELi128EEEEEEEEEvNT_6ParamsE,"aw",@nobits
	.sectionflags	@""
	.align	16


//--------------------- .nv.shared._ZN7cutlass13device_kernelIN5flash19enable_sm80_to_sm89INS1_16FlashAttnFwdSm80INS1_25CollectiveMainloopFwdSm80ILi4ELi1ELb0EN4cute5tupleIJNS5_1CILi128EEENS7_ILi64EEES8_EEELi128ENS_10bfloat16_tEfNS_4arch4Sm80ELb1ELb0ELb0ELb1ELb0ELb1ELb1ELb0EEENS1_21CollectiveEpilogueFwdINS6_IJS8_S8_S9_EEENS6_IJNS7_ILi1EEESH_SH_EEESB_SD_Li128ELb1ELb1ELb0ELb0EEENS1_19SingleTileSchedulerILb1ELb0ELb1ELi128EEEEEEEEEvNT_6ParamsE --------------------------
	.section	.nv.shared._ZN7cutlass13device_kernelIN5flash19enable_sm80_to_sm89INS1_16FlashAttnFwdSm80INS1_25CollectiveMainloopFwdSm80ILi4ELi1ELb0EN4cute5tupleIJNS5_1CILi128EEENS7_ILi64EEES8_EEELi128ENS_10bfloat16_tEfNS_4arch4Sm80ELb1ELb0ELb0ELb1ELb0ELb1ELb1ELb0EEENS1_21CollectiveEpilogueFwdINS6_IJS8_S8_S9_EEENS6_IJNS7_ILi1EEESH_SH_EEESB_SD_Li128ELb1ELb1ELb0ELb0EEENS1_19SingleTileSchedulerILb1ELb0ELb1ELi128EEEEEEEEEvNT_6ParamsE,"aw",@nobits
	.sectionflags	@""
	.align	16
